	.target	sm_90

	.elftype	@"ET_EXEC"


//--------------------- .note.nv.tkinfo           --------------------------
	.section	.note.nv.tkinfo,"",@"SHT_NOTE"
	.sectionflags	@"SHF_NOTE_NV_TKINFO"
	.tkinfo
        /*0018*/ 	.word	0x00000002
        /*0030*/ 	.string	""
        /*0030*/ 	.string	"ptxas"
        /*0030*/ 	.string	"Cuda compilation tools, release 13.0, V13.0.88"
        /*0030*/ 	.string	"Build cuda_13.0.r13.0/compiler.36424714_0"
        /*0030*/ 	.string	"-arch sm_90 -m 64 "



//--------------------- .note.nv.cuinfo           --------------------------
	.section	.note.nv.cuinfo,"",@"SHT_NOTE"
	.sectionflags	@"SHF_NOTE_NV_CUINFO"
        /*0018*/ 	.short	0x0002
        /*001a*/ 	.short	0x005a
        /*001c*/ 	.short	0x0082
	.zero		2


//--------------------- .nv.info                  --------------------------
	.section	.nv.info,"",@"SHT_CUDA_INFO"
	.align	4


	//----- nvinfo : EIATTR_REGCOUNT
	.align		4
        /*0000*/ 	.byte	0x04, 0x2f
        /*0002*/ 	.short	(.L_51 - .L_50)
	.align		4
.L_50:
        /*0004*/ 	.word	index@(_ZN2at6native29vectorized_elementwise_kernelILi8ENS0_13AUnaryFunctorIdddZZZNS0_21nextafter_kernel_cudaERNS_18TensorIteratorBaseEENKUlvE_clEvENKUlvE_clEvEUlddE_EESt5arrayIPcLm2EEEEviT0_T1_)
        /*0008*/ 	.word	0x00000020


	//----- nvinfo : EIATTR_FRAME_SIZE
	.align		4
.L_51:
        /*000c*/ 	.byte	0x04, 0x11
        /*000e*/ 	.short	(.L_53 - .L_52)
	.align		4
.L_52:
        /*0010*/ 	.word	index@(_ZN2at6native29vectorized_elementwise_kernelILi8ENS0_13AUnaryFunctorIdddZZZNS0_21nextafter_kernel_cudaERNS_18TensorIteratorBaseEENKUlvE_clEvENKUlvE_clEvEUlddE_EESt5arrayIPcLm2EEEEviT0_T1_)
        /*0014*/ 	.word	0x00000000


	//----- nvinfo : EIATTR_REGCOUNT
	.align		4
.L_53:
        /*0018*/ 	.byte	0x04, 0x2f
        /*001a*/ 	.short	(.L_55 - .L_54)
	.align		4
.L_54:
        /*001c*/ 	.word	index@(_ZN2at6native29vectorized_elementwise_kernelILi4ENS0_13AUnaryFunctorIdddZZZNS0_21nextafter_kernel_cudaERNS_18TensorIteratorBaseEENKUlvE_clEvENKUlvE_clEvEUlddE_EESt5arrayIPcLm2EEEEviT0_T1_)
        /*0020*/ 	.word	0x00000020


	//----- nvinfo : EIATTR_FRAME_SIZE
	.align		4
.L_55:
        /*0024*/ 	.byte	0x04, 0x11
        /*0026*/ 	.short	(.L_57 - .L_56)
	.align		4
.L_56:
        /*0028*/ 	.word	index@(_ZN2at6native29vectorized_elementwise_kernelILi4ENS0_13AUnaryFunctorIdddZZZNS0_21nextafter_kernel_cudaERNS_18TensorIteratorBaseEENKUlvE_clEvENKUlvE_clEvEUlddE_EESt5arrayIPcLm2EEEEviT0_T1_)
        /*002c*/ 	.word	0x00000000


	//----- nvinfo : EIATTR_REGCOUNT
	.align		4
.L_57:
        /*0030*/ 	.byte	0x04, 0x2f
        /*0032*/ 	.short	(.L_59 - .L_58)
	.align		4
.L_58:
        /*0034*/ 	.word	index@(_ZN2at6native29vectorized_elementwise_kernelILi2ENS0_13AUnaryFunctorIdddZZZNS0_21nextafter_kernel_cudaERNS_18TensorIteratorBaseEENKUlvE_clEvENKUlvE_clEvEUlddE_EESt5arrayIPcLm2EEEEviT0_T1_)
        /*0038*/ 	.word	0x00000020


	//----- nvinfo : EIATTR_FRAME_SIZE
	.align		4
.L_59:
        /*003c*/ 	.byte	0x04, 0x11
        /*003e*/ 	.short	(.L_61 - .L_60)
	.align		4
.L_60:
        /*0040*/ 	.word	index@(_ZN2at6native29vectorized_elementwise_kernelILi2ENS0_13AUnaryFunctorIdddZZZNS0_21nextafter_kernel_cudaERNS_18TensorIteratorBaseEENKUlvE_clEvENKUlvE_clEvEUlddE_EESt5arrayIPcLm2EEEEviT0_T1_)
        /*0044*/ 	.word	0x00000000


	//----- nvinfo : EIATTR_REGCOUNT
	.align		4
.L_61:
        /*0048*/ 	.byte	0x04, 0x2f
        /*004a*/ 	.short	(.L_63 - .L_62)
	.align		4
.L_62:
        /*004c*/ 	.word	index@(_ZN2at6native27unrolled_elementwise_kernelINS0_13AUnaryFunctorIdddZZZNS0_21nextafter_kernel_cudaERNS_18TensorIteratorBaseEENKUlvE_clEvENKUlvE_clEvEUlddE_EESt5arrayIPcLm2EELi4E23TrivialOffsetCalculatorILi1EjESD_NS0_6memory15LoadWithoutCastENSE_16StoreWithoutCastEEEviT_T0_T2_T3_T4_T5_)
        /*0050*/ 	.word	0x00000018


	//----- nvinfo : EIATTR_FRAME_SIZE
	.align		4
.L_63:
        /*0054*/ 	.byte	0x04, 0x11
        /*0056*/ 	.short	(.L_65 - .L_64)
	.align		4
.L_64:
        /*0058*/ 	.word	index@(_ZN2at6native27unrolled_elementwise_kernelINS0_13AUnaryFunctorIdddZZZNS0_21nextafter_kernel_cudaERNS_18TensorIteratorBaseEENKUlvE_clEvENKUlvE_clEvEUlddE_EESt5arrayIPcLm2EELi4E23TrivialOffsetCalculatorILi1EjESD_NS0_6memory15LoadWithoutCastENSE_16StoreWithoutCastEEEviT_T0_T2_T3_T4_T5_)
        /*005c*/ 	.word	0x00000000


	//----- nvinfo : EIATTR_REGCOUNT
	.align		4
.L_65:
        /*0060*/ 	.byte	0x04, 0x2f
        /*0062*/ 	.short	(.L_67 - .L_66)
	.align		4
.L_66:
        /*0064*/ 	.word	index@(_ZN2at6native18elementwise_kernelILi128ELi2EZNS0_22gpu_kernel_impl_nocastINS0_13AUnaryFunctorIdddZZZNS0_21nextafter_kernel_cudaERNS_18TensorIteratorBaseEENKUlvE_clEvENKUlvE_clEvEUlddE_EEEEvS5_RKT_EUliE_EEviT1_)
        /*0068*/ 	.word	0x00000012


	//----- nvinfo : EIATTR_FRAME_SIZE
	.align		4
.L_67:
        /*006c*/ 	.byte	0x04, 0x11
        /*006e*/ 	.short	(.L_69 - .L_68)
	.align		4
.L_68:
        /*0070*/ 	.word	index@(_ZN2at6native18elementwise_kernelILi128ELi2EZNS0_22gpu_kernel_impl_nocastINS0_13AUnaryFunctorIdddZZZNS0_21nextafter_kernel_cudaERNS_18TensorIteratorBaseEENKUlvE_clEvENKUlvE_clEvEUlddE_EEEEvS5_RKT_EUliE_EEviT1_)
        /*0074*/ 	.word	0x00000000


	//----- nvinfo : EIATTR_REGCOUNT
	.align		4
.L_69:
        /*0078*/ 	.byte	0x04, 0x2f
        /*007a*/ 	.short	(.L_71 - .L_70)
	.align		4
.L_70:
        /*007c*/ 	.word	index@(_ZN2at6native27unrolled_elementwise_kernelINS0_13AUnaryFunctorIdddZZZNS0_21nextafter_kernel_cudaERNS_18TensorIteratorBaseEENKUlvE_clEvENKUlvE_clEvEUlddE_EESt5arrayIPcLm2EELi4E23TrivialOffsetCalculatorILi1EjESD_NS0_6memory12LoadWithCastILi1EEENSE_13StoreWithCastILi1EEEEEviT_T0_T2_T3_T4_T5_)
        /*0080*/ 	.word	0x00000026


	//----- nvinfo : EIATTR_FRAME_SIZE
	.align		4
.L_71:
        /*0084*/ 	.byte	0x04, 0x11
        /*0086*/ 	.short	(.L_73 - .L_72)
	.align		4
.L_72:
        /*0088*/ 	.word	index@(_ZN2at6native27unrolled_elementwise_kernelINS0_13AUnaryFunctorIdddZZZNS0_21nextafter_kernel_cudaERNS_18TensorIteratorBaseEENKUlvE_clEvENKUlvE_clEvEUlddE_EESt5arrayIPcLm2EELi4E23TrivialOffsetCalculatorILi1EjESD_NS0_6memory12LoadWithCastILi1EEENSE_13StoreWithCastILi1EEEEEviT_T0_T2_T3_T4_T5_)
        /*008c*/ 	.word	0x00000000


	//----- nvinfo : EIATTR_REGCOUNT
	.align		4
.L_73:
        /*0090*/ 	.byte	0x04, 0x2f
        /*0092*/ 	.short	(.L_75 - .L_74)
	.align		4
.L_74:
        /*0094*/ 	.word	index@(_ZN2at6native18elementwise_kernelILi128ELi4EZNS0_15gpu_kernel_implINS0_13AUnaryFunctorIdddZZZNS0_21nextafter_kernel_cudaERNS_18TensorIteratorBaseEENKUlvE_clEvENKUlvE_clEvEUlddE_EEEEvS5_RKT_EUliE_EEviT1_)
        /*0098*/ 	.word	0x0000001a


	//----- nvinfo : EIATTR_FRAME_SIZE
	.align		4
.L_75:
        /*009c*/ 	.byte	0x04, 0x11
        /*009e*/ 	.short	(.L_77 - .L_76)
	.align		4
.L_76:
        /*00a0*/ 	.word	index@(_ZN2at6native18elementwise_kernelILi128ELi4EZNS0_15gpu_kernel_implINS0_13AUnaryFunctorIdddZZZNS0_21nextafter_kernel_cudaERNS_18TensorIteratorBaseEENKUlvE_clEvENKUlvE_clEvEUlddE_EEEEvS5_RKT_EUliE_EEviT1_)
        /*00a4*/ 	.word	0x00000000


	//----- nvinfo : EIATTR_REGCOUNT
	.align		4
.L_77:
        /*00a8*/ 	.byte	0x04, 0x2f
        /*00aa*/ 	.short	(.L_79 - .L_78)
	.align		4
.L_78:
        /*00ac*/ 	.word	index@(_ZN2at6native29vectorized_elementwise_kernelILi8ENS0_13BUnaryFunctorIdddZZZNS0_21nextafter_kernel_cudaERNS_18TensorIteratorBaseEENKUlvE_clEvENKUlvE_clEvEUlddE_EESt5arrayIPcLm2EEEEviT0_T1_)
        /*00b0*/ 	.word	0x00000020


	//----- nvinfo : EIATTR_FRAME_SIZE
	.align		4
.L_79:
        /*00b4*/ 	.byte	0x04, 0x11
        /*00b6*/ 	.short	(.L_81 - .L_80)
	.align		4
.L_80:
        /*00b8*/ 	.word	index@(_ZN2at6native29vectorized_elementwise_kernelILi8ENS0_13BUnaryFunctorIdddZZZNS0_21nextafter_kernel_cudaERNS_18TensorIteratorBaseEENKUlvE_clEvENKUlvE_clEvEUlddE_EESt5arrayIPcLm2EEEEviT0_T1_)
        /*00bc*/ 	.word	0x00000000


	//----- nvinfo : EIATTR_REGCOUNT
	.align		4
.L_81:
        /*00c0*/ 	.byte	0x04, 0x2f
        /*00c2*/ 	.short	(.L_83 - .L_82)
	.align		4
.L_82:
        /*00c4*/ 	.word	index@(_ZN2at6native29vectorized_elementwise_kernelILi4ENS0_13BUnaryFunctorIdddZZZNS0_21nextafter_kernel_cudaERNS_18TensorIteratorBaseEENKUlvE_clEvENKUlvE_clEvEUlddE_EESt5arrayIPcLm2EEEEviT0_T1_)
        /*00c8*/ 	.word	0x00000020


	//----- nvinfo : EIATTR_FRAME_SIZE
	.align		4
.L_83:
        /*00cc*/ 	.byte	0x04, 0x11
        /*00ce*/ 	.short	(.L_85 - .L_84)
	.align		4
.L_84:
        /*00d0*/ 	.word	index@(_ZN2at6native29vectorized_elementwise_kernelILi4ENS0_13BUnaryFunctorIdddZZZNS0_21nextafter_kernel_cudaERNS_18TensorIteratorBaseEENKUlvE_clEvENKUlvE_clEvEUlddE_EESt5arrayIPcLm2EEEEviT0_T1_)
        /*00d4*/ 	.word	0x00000000


	//----- nvinfo : EIATTR_REGCOUNT
	.align		4
.L_85:
        /*00d8*/ 	.byte	0x04, 0x2f
        /*00da*/ 	.short	(.L_87 - .L_86)
	.align		4
.L_86:
        /*00dc*/ 	.word	index@(_ZN2at6native29vectorized_elementwise_kernelILi2ENS0_13BUnaryFunctorIdddZZZNS0_21nextafter_kernel_cudaERNS_18TensorIteratorBaseEENKUlvE_clEvENKUlvE_clEvEUlddE_EESt5arrayIPcLm2EEEEviT0_T1_)
        /*00e0*/ 	.word	0x00000020


	//----- nvinfo : EIATTR_FRAME_SIZE
	.align		4
.L_87:
        /*00e4*/ 	.byte	0x04, 0x11
        /*00e6*/ 	.short	(.L_89 - .L_88)
	.align		4
.L_88:
        /*00e8*/ 	.word	index@(_ZN2at6native29vectorized_elementwise_kernelILi2ENS0_13BUnaryFunctorIdddZZZNS0_21nextafter_kernel_cudaERNS_18TensorIteratorBaseEENKUlvE_clEvENKUlvE_clEvEUlddE_EESt5arrayIPcLm2EEEEviT0_T1_)
        /*00ec*/ 	.word	0x00000000


	//----- nvinfo : EIATTR_REGCOUNT
	.align		4
.L_89:
        /*00f0*/ 	.byte	0x04, 0x2f
        /*00f2*/ 	.short	(.L_91 - .L_90)
	.align		4
.L_90:
        /*00f4*/ 	.word	index@(_ZN2at6native27unrolled_elementwise_kernelINS0_13BUnaryFunctorIdddZZZNS0_21nextafter_kernel_cudaERNS_18TensorIteratorBaseEENKUlvE_clEvENKUlvE_clEvEUlddE_EESt5arrayIPcLm2EELi4E23TrivialOffsetCalculatorILi1EjESD_NS0_6memory15LoadWithoutCastENSE_16StoreWithoutCastEEEviT_T0_T2_T3_T4_T5_)
        /*00f8*/ 	.word	0x00000016


	//----- nvinfo : EIATTR_FRAME_SIZE
	.align		4
.L_91:
        /*00fc*/ 	.byte	0x04, 0x11
        /*00fe*/ 	.short	(.L_93 - .L_92)
	.align		4
.L_92:
        /*0100*/ 	.word	index@(_ZN2at6native27unrolled_elementwise_kernelINS0_13BUnaryFunctorIdddZZZNS0_21nextafter_kernel_cudaERNS_18TensorIteratorBaseEENKUlvE_clEvENKUlvE_clEvEUlddE_EESt5arrayIPcLm2EELi4E23TrivialOffsetCalculatorILi1EjESD_NS0_6memory15LoadWithoutCastENSE_16StoreWithoutCastEEEviT_T0_T2_T3_T4_T5_)
        /*0104*/ 	.word	0x00000000


	//----- nvinfo : EIATTR_REGCOUNT
	.align		4
.L_93:
        /*0108*/ 	.byte	0x04, 0x2f
        /*010a*/ 	.short	(.L_95 - .L_94)
	.align		4
.L_94:
        /*010c*/ 	.word	index@(_ZN2at6native18elementwise_kernelILi128ELi2EZNS0_22gpu_kernel_impl_nocastINS0_13BUnaryFunctorIdddZZZNS0_21nextafter_kernel_cudaERNS_18TensorIteratorBaseEENKUlvE_clEvENKUlvE_clEvEUlddE_EEEEvS5_RKT_EUliE_EEviT1_)
        /*0110*/ 	.word	0x00000012


	//----- nvinfo : EIATTR_FRAME_SIZE
	.align		4
.L_95:
        /*0114*/ 	.byte	0x04, 0x11
        /*0116*/ 	.short	(.L_97 - .L_96)
	.align		4
.L_96:
        /*0118*/ 	.word	index@(_ZN2at6native18elementwise_kernelILi128ELi2EZNS0_22gpu_kernel_impl_nocastINS0_13BUnaryFunctorIdddZZZNS0_21nextafter_kernel_cudaERNS_18TensorIteratorBaseEENKUlvE_clEvENKUlvE_clEvEUlddE_EEEEvS5_RKT_EUliE_EEviT1_)
        /*011c*/ 	.word	0x00000000


	//----- nvinfo : EIATTR_REGCOUNT
	.align		4
.L_97:
        /*0120*/ 	.byte	0x04, 0x2f
        /*0122*/ 	.short	(.L_99 - .L_98)
	.align		4
.L_98:
        /*0124*/ 	.word	index@(_ZN2at6native27unrolled_elementwise_kernelINS0_13BUnaryFunctorIdddZZZNS0_21nextafter_kernel_cudaERNS_18TensorIteratorBaseEENKUlvE_clEvENKUlvE_clEvEUlddE_EESt5arrayIPcLm2EELi4E23TrivialOffsetCalculatorILi1EjESD_NS0_6memory12LoadWithCastILi1EEENSE_13StoreWithCastILi1EEEEEviT_T0_T2_T3_T4_T5_)
        /*0128*/ 	.word	0x00000022


	//----- nvinfo : EIATTR_FRAME_SIZE
	.align		4
.L_99:
        /*012c*/ 	.byte	0x04, 0x11
        /*012e*/ 	.short	(.L_101 - .L_100)
	.align		4
.L_100:
        /*0130*/ 	.word	index@(_ZN2at6native27unrolled_elementwise_kernelINS0_13BUnaryFunctorIdddZZZNS0_21nextafter_kernel_cudaERNS_18TensorIteratorBaseEENKUlvE_clEvENKUlvE_clEvEUlddE_EESt5arrayIPcLm2EELi4E23TrivialOffsetCalculatorILi1EjESD_NS0_6memory12LoadWithCastILi1EEENSE_13StoreWithCastILi1EEEEEviT_T0_T2_T3_T4_T5_)
        /*0134*/ 	.word	0x00000000


	//----- nvinfo : EIATTR_REGCOUNT
	.align		4
.L_101:
        /*0138*/ 	.byte	0x04, 0x2f
        /*013a*/ 	.short	(.L_103 - .L_102)
	.align		4
.L_102:
        /*013c*/ 	.word	index@(_ZN2at6native18elementwise_kernelILi128ELi4EZNS0_15gpu_kernel_implINS0_13BUnaryFunctorIdddZZZNS0_21nextafter_kernel_cudaERNS_18TensorIteratorBaseEENKUlvE_clEvENKUlvE_clEvEUlddE_EEEEvS5_RKT_EUliE_EEviT1_)
        /*0140*/ 	.word	0x0000001a


	//----- nvinfo : EIATTR_FRAME_SIZE
	.align		4
.L_103:
        /*0144*/ 	.byte	0x04, 0x11
        /*0146*/ 	.short	(.L_105 - .L_104)
	.align		4
.L_104:
        /*0148*/ 	.word	index@(_ZN2at6native18elementwise_kernelILi128ELi4EZNS0_15gpu_kernel_implINS0_13BUnaryFunctorIdddZZZNS0_21nextafter_kernel_cudaERNS_18TensorIteratorBaseEENKUlvE_clEvENKUlvE_clEvEUlddE_EEEEvS5_RKT_EUliE_EEviT1_)
        /*014c*/ 	.word	0x00000000


	//----- nvinfo : EIATTR_REGCOUNT
	.align		4
.L_105:
        /*0150*/ 	.byte	0x04, 0x2f
        /*0152*/ 	.short	(.L_107 - .L_106)
	.align		4
.L_106:
        /*0154*/ 	.word	index@(_ZN2at6native29vectorized_elementwise_kernelILi8ENS0_13BinaryFunctorIdddZZZNS0_21nextafter_kernel_cudaERNS_18TensorIteratorBaseEENKUlvE_clEvENKUlvE_clEvEUlddE_EESt5arrayIPcLm3EEEEviT0_T1_)
        /*0158*/ 	.word	0x0000002a


	//----- nvinfo : EIATTR_FRAME_SIZE
	.align		4
.L_107:
        /*015c*/ 	.byte	0x04, 0x11
        /*015e*/ 	.short	(.L_109 - .L_108)
	.align		4
.L_108:
        /*0160*/ 	.word	index@(_ZN2at6native29vectorized_elementwise_kernelILi8ENS0_13BinaryFunctorIdddZZZNS0_21nextafter_kernel_cudaERNS_18TensorIteratorBaseEENKUlvE_clEvENKUlvE_clEvEUlddE_EESt5arrayIPcLm3EEEEviT0_T1_)
        /*0164*/ 	.word	0x00000000


	//----- nvinfo : EIATTR_REGCOUNT
	.align		4
.L_109:
        /*0168*/ 	.byte	0x04, 0x2f
        /*016a*/ 	.short	(.L_111 - .L_110)
	.align		4
.L_110:
        /*016c*/ 	.word	index@(_ZN2at6native29vectorized_elementwise_kernelILi4ENS0_13BinaryFunctorIdddZZZNS0_21nextafter_kernel_cudaERNS_18TensorIteratorBaseEENKUlvE_clEvENKUlvE_clEvEUlddE_EESt5arrayIPcLm3EEEEviT0_T1_)
        /*0170*/ 	.word	0x0000002a


	//----- nvinfo : EIATTR_FRAME_SIZE
	.align		4
.L_111:
        /*0174*/ 	.byte	0x04, 0x11
        /*0176*/ 	.short	(.L_113 - .L_112)
	.align		4
.L_112:
        /*0178*/ 	.word	index@(_ZN2at6native29vectorized_elementwise_kernelILi4ENS0_13BinaryFunctorIdddZZZNS0_21nextafter_kernel_cudaERNS_18TensorIteratorBaseEENKUlvE_clEvENKUlvE_clEvEUlddE_EESt5arrayIPcLm3EEEEviT0_T1_)
        /*017c*/ 	.word	0x00000000


	//----- nvinfo : EIATTR_REGCOUNT
	.align		4
.L_113:
        /*0180*/ 	.byte	0x04, 0x2f
        /*0182*/ 	.short	(.L_115 - .L_114)
	.align		4
.L_114:
        /*0184*/ 	.word	index@(_ZN2at6native29vectorized_elementwise_kernelILi2ENS0_13BinaryFunctorIdddZZZNS0_21nextafter_kernel_cudaERNS_18TensorIteratorBaseEENKUlvE_clEvENKUlvE_clEvEUlddE_EESt5arrayIPcLm3EEEEviT0_T1_)
        /*0188*/ 	.word	0x0000002a


	//----- nvinfo : EIATTR_FRAME_SIZE
	.align		4
.L_115:
        /*018c*/ 	.byte	0x04, 0x11
        /*018e*/ 	.short	(.L_117 - .L_116)
	.align		4
.L_116:
        /*0190*/ 	.word	index@(_ZN2at6native29vectorized_elementwise_kernelILi2ENS0_13BinaryFunctorIdddZZZNS0_21nextafter_kernel_cudaERNS_18TensorIteratorBaseEENKUlvE_clEvENKUlvE_clEvEUlddE_EESt5arrayIPcLm3EEEEviT0_T1_)
        /*0194*/ 	.word	0x00000000


	//----- nvinfo : EIATTR_REGCOUNT
	.align		4
.L_117:
        /*0198*/ 	.byte	0x04, 0x2f
        /*019a*/ 	.short	(.L_119 - .L_118)
	.align		4
.L_118:
        /*019c*/ 	.word	index@(_ZN2at6native27unrolled_elementwise_kernelINS0_13BinaryFunctorIdddZZZNS0_21nextafter_kernel_cudaERNS_18TensorIteratorBaseEENKUlvE_clEvENKUlvE_clEvEUlddE_EESt5arrayIPcLm3EELi4E23TrivialOffsetCalculatorILi2EjESC_ILi1EjENS0_6memory15LoadWithoutCastENSF_16StoreWithoutCastEEEviT_T0_T2_T3_T4_T5_)
        /*01a0*/ 	.word	0x00000020


	//----- nvinfo : EIATTR_FRAME_SIZE
	.align		4
.L_119:
        /*01a4*/ 	.byte	0x04, 0x11
        /*01a6*/ 	.short	(.L_121 - .L_120)
	.align		4
.L_120:
        /*01a8*/ 	.word	index@(_ZN2at6native27unrolled_elementwise_kernelINS0_13BinaryFunctorIdddZZZNS0_21nextafter_kernel_cudaERNS_18TensorIteratorBaseEENKUlvE_clEvENKUlvE_clEvEUlddE_EESt5arrayIPcLm3EELi4E23TrivialOffsetCalculatorILi2EjESC_ILi1EjENS0_6memory15LoadWithoutCastENSF_16StoreWithoutCastEEEviT_T0_T2_T3_T4_T5_)
        /*01ac*/ 	.word	0x00000000


	//----- nvinfo : EIATTR_REGCOUNT
	.align		4
.L_121:
        /*01b0*/ 	.byte	0x04, 0x2f
        /*01b2*/ 	.short	(.L_123 - .L_122)
	.align		4
.L_122:
        /*01b4*/ 	.word	index@(_ZN2at6native18elementwise_kernelILi128ELi2EZNS0_22gpu_kernel_impl_nocastINS0_13BinaryFunctorIdddZZZNS0_21nextafter_kernel_cudaERNS_18TensorIteratorBaseEENKUlvE_clEvENKUlvE_clEvEUlddE_EEEEvS5_RKT_EUliE_EEviT1_)
        /*01b8*/ 	.word	0x00000012


	//----- nvinfo : EIATTR_FRAME_SIZE
	.align		4
.L_123:
        /*01bc*/ 	.byte	0x04, 0x11
        /*01be*/ 	.short	(.L_125 - .L_124)
	.align		4
.L_124:
        /*01c0*/ 	.word	index@(_ZN2at6native18elementwise_kernelILi128ELi2EZNS0_22gpu_kernel_impl_nocastINS0_13BinaryFunctorIdddZZZNS0_21nextafter_kernel_cudaERNS_18TensorIteratorBaseEENKUlvE_clEvENKUlvE_clEvEUlddE_EEEEvS5_RKT_EUliE_EEviT1_)
        /*01c4*/ 	.word	0x00000000


	//----- nvinfo : EIATTR_REGCOUNT
	.align		4
.L_125:
        /*01c8*/ 	.byte	0x04, 0x2f
        /*01ca*/ 	.short	(.L_127 - .L_126)
	.align		4
.L_126:
        /*01cc*/ 	.word	index@(_ZN2at6native27unrolled_elementwise_kernelINS0_13BinaryFunctorIdddZZZNS0_21nextafter_kernel_cudaERNS_18TensorIteratorBaseEENKUlvE_clEvENKUlvE_clEvEUlddE_EESt5arrayIPcLm3EELi4E23TrivialOffsetCalculatorILi2EjESC_ILi1EjENS0_6memory12LoadWithCastILi2EEENSF_13StoreWithCastILi1EEEEEviT_T0_T2_T3_T4_T5_)
        /*01d0*/ 	.word	0x00000028


	//----- nvinfo : EIATTR_FRAME_SIZE
	.align		4
.L_127:
        /*01d4*/ 	.byte	0x04, 0x11
        /*01d6*/ 	.short	(.L_129 - .L_128)
	.align		4
.L_128:
        /*01d8*/ 	.word	index@(_ZN2at6native27unrolled_elementwise_kernelINS0_13BinaryFunctorIdddZZZNS0_21nextafter_kernel_cudaERNS_18TensorIteratorBaseEENKUlvE_clEvENKUlvE_clEvEUlddE_EESt5arrayIPcLm3EELi4E23TrivialOffsetCalculatorILi2EjESC_ILi1EjENS0_6memory12LoadWithCastILi2EEENSF_13StoreWithCastILi1EEEEEviT_T0_T2_T3_T4_T5_)
        /*01dc*/ 	.word	0x00000000


	//----- nvinfo : EIATTR_REGCOUNT
	.align		4
.L_129:
        /*01e0*/ 	.byte	0x04, 0x2f
        /*01e2*/ 	.short	(.L_131 - .L_130)
	.align		4
.L_130:
        /*01e4*/ 	.word	index@(_ZN2at6native18elementwise_kernelILi128ELi4EZNS0_15gpu_kernel_implINS0_13BinaryFunctorIdddZZZNS0_21nextafter_kernel_cudaERNS_18TensorIteratorBaseEENKUlvE_clEvENKUlvE_clEvEUlddE_EEEEvS5_RKT_EUliE_EEviT1_)
        /*01e8*/ 	.word	0x0000001c


	//----- nvinfo : EIATTR_FRAME_SIZE
	.align		4
.L_131:
        /*01ec*/ 	.byte	0x04, 0x11
        /*01ee*/ 	.short	(.L_133 - .L_132)
	.align		4
.L_132:
        /*01f0*/ 	.word	index@(_ZN2at6native18elementwise_kernelILi128ELi4EZNS0_15gpu_kernel_implINS0_13BinaryFunctorIdddZZZNS0_21nextafter_kernel_cudaERNS_18TensorIteratorBaseEENKUlvE_clEvENKUlvE_clEvEUlddE_EEEEvS5_RKT_EUliE_EEviT1_)
        /*01f4*/ 	.word	0x00000000


	//----- nvinfo : EIATTR_REGCOUNT
	.align		4
.L_133:
        /*01f8*/ 	.byte	0x04, 0x2f
        /*01fa*/ 	.short	(.L_135 - .L_134)
	.align		4
.L_134:
        /*01fc*/ 	.word	index@(_ZN2at6native29vectorized_elementwise_kernelILi8ENS0_13AUnaryFunctorIfffZZZNS0_21nextafter_kernel_cudaERNS_18TensorIteratorBaseEENKUlvE_clEvENKUlvE0_clEvEUlffE_EESt5arrayIPcLm2EEEEviT0_T1_)
        /*0200*/ 	.word	0x00000020


	//----- nvinfo : EIATTR_FRAME_SIZE
	.align		4
.L_135:
        /*0204*/ 	.byte	0x04, 0x11
        /*0206*/ 	.short	(.L_137 - .L_136)
	.align		4
.L_136:
        /*0208*/ 	.word	index@(_ZN2at6native29vectorized_elementwise_kernelILi8ENS0_13AUnaryFunctorIfffZZZNS0_21nextafter_kernel_cudaERNS_18TensorIteratorBaseEENKUlvE_clEvENKUlvE0_clEvEUlffE_EESt5arrayIPcLm2EEEEviT0_T1_)
        /*020c*/ 	.word	0x00000000


	//----- nvinfo : EIATTR_REGCOUNT
	.align		4
.L_137:
        /*0210*/ 	.byte	0x04, 0x2f
        /*0212*/ 	.short	(.L_139 - .L_138)
	.align		4
.L_138:
        /*0214*/ 	.word	index@(_ZN2at6native29vectorized_elementwise_kernelILi4ENS0_13AUnaryFunctorIfffZZZNS0_21nextafter_kernel_cudaERNS_18TensorIteratorBaseEENKUlvE_clEvENKUlvE0_clEvEUlffE_EESt5arrayIPcLm2EEEEviT0_T1_)
        /*0218*/ 	.word	0x00000020


	//----- nvinfo : EIATTR_FRAME_SIZE
	.align		4
.L_139:
        /*021c*/ 	.byte	0x04, 0x11
        /*021e*/ 	.short	(.L_141 - .L_140)
	.align		4
.L_140:
        /*0220*/ 	.word	index@(_ZN2at6native29vectorized_elementwise_kernelILi4ENS0_13AUnaryFunctorIfffZZZNS0_21nextafter_kernel_cudaERNS_18TensorIteratorBaseEENKUlvE_clEvENKUlvE0_clEvEUlffE_EESt5arrayIPcLm2EEEEviT0_T1_)
        /*0224*/ 	.word	0x00000000


	//----- nvinfo : EIATTR_REGCOUNT
	.align		4
.L_141:
        /*0228*/ 	.byte	0x04, 0x2f
        /*022a*/ 	.short	(.L_143 - .L_142)
	.align		4
.L_142:
        /*022c*/ 	.word	index@(_ZN2at6native29vectorized_elementwise_kernelILi2ENS0_13AUnaryFunctorIfffZZZNS0_21nextafter_kernel_cudaERNS_18TensorIteratorBaseEENKUlvE_clEvENKUlvE0_clEvEUlffE_EESt5arrayIPcLm2EEEEviT0_T1_)
        /*0230*/ 	.word	0x00000020


	//----- nvinfo : EIATTR_FRAME_SIZE
	.align		4
.L_143:
        /*0234*/ 	.byte	0x04, 0x11
        /*0236*/ 	.short	(.L_145 - .L_144)
	.align		4
.L_144:
        /*0238*/ 	.word	index@(_ZN2at6native29vectorized_elementwise_kernelILi2ENS0_13AUnaryFunctorIfffZZZNS0_21nextafter_kernel_cudaERNS_18TensorIteratorBaseEENKUlvE_clEvENKUlvE0_clEvEUlffE_EESt5arrayIPcLm2EEEEviT0_T1_)
        /*023c*/ 	.word	0x00000000


	//----- nvinfo : EIATTR_REGCOUNT
	.align		4
.L_145:
        /*0240*/ 	.byte	0x04, 0x2f
        /*0242*/ 	.short	(.L_147 - .L_146)
	.align		4
.L_146:
        /*0244*/ 	.word	index@(_ZN2at6native27unrolled_elementwise_kernelINS0_13AUnaryFunctorIfffZZZNS0_21nextafter_kernel_cudaERNS_18TensorIteratorBaseEENKUlvE_clEvENKUlvE0_clEvEUlffE_EESt5arrayIPcLm2EELi4E23TrivialOffsetCalculatorILi1EjESD_NS0_6memory15LoadWithoutCastENSE_16StoreWithoutCastEEEviT_T0_T2_T3_T4_T5_)
        /*0248*/ 	.word	0x00000018


	//----- nvinfo : EIATTR_FRAME_SIZE
	.align		4
.L_147:
        /*024c*/ 	.byte	0x04, 0x11
        /*024e*/ 	.short	(.L_149 - .L_148)
	.align		4
.L_148:
        /*0250*/ 	.word	index@(_ZN2at6native27unrolled_elementwise_kernelINS0_13AUnaryFunctorIfffZZZNS0_21nextafter_kernel_cudaERNS_18TensorIteratorBaseEENKUlvE_clEvENKUlvE0_clEvEUlffE_EESt5arrayIPcLm2EELi4E23TrivialOffsetCalculatorILi1EjESD_NS0_6memory15LoadWithoutCastENSE_16StoreWithoutCastEEEviT_T0_T2_T3_T4_T5_)
        /*0254*/ 	.word	0x00000000


	//----- nvinfo : EIATTR_REGCOUNT
	.align		4
.L_149:
        /*0258*/ 	.byte	0x04, 0x2f
        /*025a*/ 	.short	(.L_151 - .L_150)
	.align		4
.L_150:
        /*025c*/ 	.word	index@(_ZN2at6native18elementwise_kernelILi128ELi2EZNS0_22gpu_kernel_impl_nocastINS0_13AUnaryFunctorIfffZZZNS0_21nextafter_kernel_cudaERNS_18TensorIteratorBaseEENKUlvE_clEvENKUlvE0_clEvEUlffE_EEEEvS5_RKT_EUliE_EEviT1_)
        /*0260*/ 	.word	0x00000014


	//----- nvinfo : EIATTR_FRAME_SIZE
	.align		4
.L_151:
        /*0264*/ 	.byte	0x04, 0x11
        /*0266*/ 	.short	(.L_153 - .L_152)
	.align		4
.L_152:
        /*0268*/ 	.word	index@(_ZN2at6native18elementwise_kernelILi128ELi2EZNS0_22gpu_kernel_impl_nocastINS0_13AUnaryFunctorIfffZZZNS0_21nextafter_kernel_cudaERNS_18TensorIteratorBaseEENKUlvE_clEvENKUlvE0_clEvEUlffE_EEEEvS5_RKT_EUliE_EEviT1_)
        /*026c*/ 	.word	0x00000000


	//----- nvinfo : EIATTR_REGCOUNT
	.align		4
.L_153:
        /*0270*/ 	.byte	0x04, 0x2f
        /*0272*/ 	.short	(.L_155 - .L_154)
	.align		4
.L_154:
        /*0274*/ 	.word	index@(_ZN2at6native27unrolled_elementwise_kernelINS0_13AUnaryFunctorIfffZZZNS0_21nextafter_kernel_cudaERNS_18TensorIteratorBaseEENKUlvE_clEvENKUlvE0_clEvEUlffE_EESt5arrayIPcLm2EELi4E23TrivialOffsetCalculatorILi1EjESD_NS0_6memory12LoadWithCastILi1EEENSE_13StoreWithCastILi1EEEEEviT_T0_T2_T3_T4_T5_)
        /*0278*/ 	.word	0x0000001c


	//----- nvinfo : EIATTR_FRAME_SIZE
	.align		4
.L_155:
        /*027c*/ 	.byte	0x04, 0x11
        /*027e*/ 	.short	(.L_157 - .L_156)
	.align		4
.L_156:
        /*0280*/ 	.word	index@(_ZN2at6native27unrolled_elementwise_kernelINS0_13AUnaryFunctorIfffZZZNS0_21nextafter_kernel_cudaERNS_18TensorIteratorBaseEENKUlvE_clEvENKUlvE0_clEvEUlffE_EESt5arrayIPcLm2EELi4E23TrivialOffsetCalculatorILi1EjESD_NS0_6memory12LoadWithCastILi1EEENSE_13StoreWithCastILi1EEEEEviT_T0_T2_T3_T4_T5_)
        /*0284*/ 	.word	0x00000000


	//----- nvinfo : EIATTR_REGCOUNT
	.align		4
.L_157:
        /*0288*/ 	.byte	0x04, 0x2f
        /*028a*/ 	.short	(.L_159 - .L_158)
	.align		4
.L_158:
        /*028c*/ 	.word	index@(_ZN2at6native18elementwise_kernelILi128ELi4EZNS0_15gpu_kernel_implINS0_13AUnaryFunctorIfffZZZNS0_21nextafter_kernel_cudaERNS_18TensorIteratorBaseEENKUlvE_clEvENKUlvE0_clEvEUlffE_EEEEvS5_RKT_EUliE_EEviT1_)
        /*0290*/ 	.word	0x0000001a


	//----- nvinfo : EIATTR_FRAME_SIZE
	.align		4
.L_159:
        /*0294*/ 	.byte	0x04, 0x11
        /*0296*/ 	.short	(.L_161 - .L_160)
	.align		4
.L_160:
        /*0298*/ 	.word	index@(_ZN2at6native18elementwise_kernelILi128ELi4EZNS0_15gpu_kernel_implINS0_13AUnaryFunctorIfffZZZNS0_21nextafter_kernel_cudaERNS_18TensorIteratorBaseEENKUlvE_clEvENKUlvE0_clEvEUlffE_EEEEvS5_RKT_EUliE_EEviT1_)
        /*029c*/ 	.word	0x00000000


	//----- nvinfo : EIATTR_REGCOUNT
	.align		4
.L_161:
        /*02a0*/ 	.byte	0x04, 0x2f
        /*02a2*/ 	.short	(.L_163 - .L_162)
	.align		4
.L_162:
        /*02a4*/ 	.word	index@(_ZN2at6native29vectorized_elementwise_kernelILi8ENS0_13BUnaryFunctorIfffZZZNS0_21nextafter_kernel_cudaERNS_18TensorIteratorBaseEENKUlvE_clEvENKUlvE0_clEvEUlffE_EESt5arrayIPcLm2EEEEviT0_T1_)
        /*02a8*/ 	.word	0x00000020


	//----- nvinfo : EIATTR_FRAME_SIZE
	.align		4
.L_163:
        /*02ac*/ 	.byte	0x04, 0x11
        /*02ae*/ 	.short	(.L_165 - .L_164)
	.align		4
.L_164:
        /*02b0*/ 	.word	index@(_ZN2at6native29vectorized_elementwise_kernelILi8ENS0_13BUnaryFunctorIfffZZZNS0_21nextafter_kernel_cudaERNS_18TensorIteratorBaseEENKUlvE_clEvENKUlvE0_clEvEUlffE_EESt5arrayIPcLm2EEEEviT0_T1_)
        /*02b4*/ 	.word	0x00000000


	//----- nvinfo : EIATTR_REGCOUNT
	.align		4
.L_165:
        /*02b8*/ 	.byte	0x04, 0x2f
        /*02ba*/ 	.short	(.L_167 - .L_166)
	.align		4
.L_166:
        /*02bc*/ 	.word	index@(_ZN2at6native29vectorized_elementwise_kernelILi4ENS0_13BUnaryFunctorIfffZZZNS0_21nextafter_kernel_cudaERNS_18TensorIteratorBaseEENKUlvE_clEvENKUlvE0_clEvEUlffE_EESt5arrayIPcLm2EEEEviT0_T1_)
        /*02c0*/ 	.word	0x00000020


	//----- nvinfo : EIATTR_FRAME_SIZE
	.align		4
.L_167:
        /*02c4*/ 	.byte	0x04, 0x11
        /*02c6*/ 	.short	(.L_169 - .L_168)
	.align		4
.L_168:
        /*02c8*/ 	.word	index@(_ZN2at6native29vectorized_elementwise_kernelILi4ENS0_13BUnaryFunctorIfffZZZNS0_21nextafter_kernel_cudaERNS_18TensorIteratorBaseEENKUlvE_clEvENKUlvE0_clEvEUlffE_EESt5arrayIPcLm2EEEEviT0_T1_)
        /*02cc*/ 	.word	0x00000000


	//----- nvinfo : EIATTR_REGCOUNT
	.align		4
.L_169:
        /*02d0*/ 	.byte	0x04, 0x2f
        /*02d2*/ 	.short	(.L_171 - .L_170)
	.align		4
.L_170:
        /*02d4*/ 	.word	index@(_ZN2at6native29vectorized_elementwise_kernelILi2ENS0_13BUnaryFunctorIfffZZZNS0_21nextafter_kernel_cudaERNS_18TensorIteratorBaseEENKUlvE_clEvENKUlvE0_clEvEUlffE_EESt5arrayIPcLm2EEEEviT0_T1_)
        /*02d8*/ 	.word	0x00000020


	//----- nvinfo : EIATTR_FRAME_SIZE
	.align		4
.L_171:
        /*02dc*/ 	.byte	0x04, 0x11
        /*02de*/ 	.short	(.L_173 - .L_172)
	.align		4
.L_172:
        /*02e0*/ 	.word	index@(_ZN2at6native29vectorized_elementwise_kernelILi2ENS0_13BUnaryFunctorIfffZZZNS0_21nextafter_kernel_cudaERNS_18TensorIteratorBaseEENKUlvE_clEvENKUlvE0_clEvEUlffE_EESt5arrayIPcLm2EEEEviT0_T1_)
        /*02e4*/ 	.word	0x00000000


	//----- nvinfo : EIATTR_REGCOUNT
	.align		4
.L_173:
        /*02e8*/ 	.byte	0x04, 0x2f
        /*02ea*/ 	.short	(.L_175 - .L_174)
	.align		4
.L_174:
        /*02ec*/ 	.word	index@(_ZN2at6native27unrolled_elementwise_kernelINS0_13BUnaryFunctorIfffZZZNS0_21nextafter_kernel_cudaERNS_18TensorIteratorBaseEENKUlvE_clEvENKUlvE0_clEvEUlffE_EESt5arrayIPcLm2EELi4E23TrivialOffsetCalculatorILi1EjESD_NS0_6memory15LoadWithoutCastENSE_16StoreWithoutCastEEEviT_T0_T2_T3_T4_T5_)
        /*02f0*/ 	.word	0x00000018


	//----- nvinfo : EIATTR_FRAME_SIZE
	.align		4
.L_175:
        /*02f4*/ 	.byte	0x04, 0x11
        /*02f6*/ 	.short	(.L_177 - .L_176)
	.align		4
.L_176:
        /*02f8*/ 	.word	index@(_ZN2at6native27unrolled_elementwise_kernelINS0_13BUnaryFunctorIfffZZZNS0_21nextafter_kernel_cudaERNS_18TensorIteratorBaseEENKUlvE_clEvENKUlvE0_clEvEUlffE_EESt5arrayIPcLm2EELi4E23TrivialOffsetCalculatorILi1EjESD_NS0_6memory15LoadWithoutCastENSE_16StoreWithoutCastEEEviT_T0_T2_T3_T4_T5_)
        /*02fc*/ 	.word	0x00000000


	//----- nvinfo : EIATTR_REGCOUNT
	.align		4
.L_177:
        /*0300*/ 	.byte	0x04, 0x2f
        /*0302*/ 	.short	(.L_179 - .L_178)
	.align		4
.L_178:
        /*0304*/ 	.word	index@(_ZN2at6native18elementwise_kernelILi128ELi2EZNS0_22gpu_kernel_impl_nocastINS0_13BUnaryFunctorIfffZZZNS0_21nextafter_kernel_cudaERNS_18TensorIteratorBaseEENKUlvE_clEvENKUlvE0_clEvEUlffE_EEEEvS5_RKT_EUliE_EEviT1_)
        /*0308*/ 	.word	0x00000014


	//----- nvinfo : EIATTR_FRAME_SIZE
	.align		4
.L_179:
        /*030c*/ 	.byte	0x04, 0x11
        /*030e*/ 	.short	(.L_181 - .L_180)
	.align		4
.L_180:
        /*0310*/ 	.word	index@(_ZN2at6native18elementwise_kernelILi128ELi2EZNS0_22gpu_kernel_impl_nocastINS0_13BUnaryFunctorIfffZZZNS0_21nextafter_kernel_cudaERNS_18TensorIteratorBaseEENKUlvE_clEvENKUlvE0_clEvEUlffE_EEEEvS5_RKT_EUliE_EEviT1_)
        /*0314*/ 	.word	0x00000000


	//----- nvinfo : EIATTR_REGCOUNT
	.align		4
.L_181:
        /*0318*/ 	.byte	0x04, 0x2f
        /*031a*/ 	.short	(.L_183 - .L_182)
	.align		4
.L_182:
        /*031c*/ 	.word	index@(_ZN2at6native27unrolled_elementwise_kernelINS0_13BUnaryFunctorIfffZZZNS0_21nextafter_kernel_cudaERNS_18TensorIteratorBaseEENKUlvE_clEvENKUlvE0_clEvEUlffE_EESt5arrayIPcLm2EELi4E23TrivialOffsetCalculatorILi1EjESD_NS0_6memory12LoadWithCastILi1EEENSE_13StoreWithCastILi1EEEEEviT_T0_T2_T3_T4_T5_)
        /*0320*/ 	.word	0x0000001d


	//----- nvinfo : EIATTR_FRAME_SIZE
	.align		4
.L_183:
        /*0324*/ 	.byte	0x04, 0x11
        /*0326*/ 	.short	(.L_185 - .L_184)
	.align		4
.L_184:
        /*0328*/ 	.word	index@(_ZN2at6native27unrolled_elementwise_kernelINS0_13BUnaryFunctorIfffZZZNS0_21nextafter_kernel_cudaERNS_18TensorIteratorBaseEENKUlvE_clEvENKUlvE0_clEvEUlffE_EESt5arrayIPcLm2EELi4E23TrivialOffsetCalculatorILi1EjESD_NS0_6memory12LoadWithCastILi1EEENSE_13StoreWithCastILi1EEEEEviT_T0_T2_T3_T4_T5_)
        /*032c*/ 	.word	0x00000000


	//----- nvinfo : EIATTR_REGCOUNT
	.align		4
.L_185:
        /*0330*/ 	.byte	0x04, 0x2f
        /*0332*/ 	.short	(.L_187 - .L_186)
	.align		4
.L_186:
        /*0334*/ 	.word	index@(_ZN2at6native18elementwise_kernelILi128ELi4EZNS0_15gpu_kernel_implINS0_13BUnaryFunctorIfffZZZNS0_21nextafter_kernel_cudaERNS_18TensorIteratorBaseEENKUlvE_clEvENKUlvE0_clEvEUlffE_EEEEvS5_RKT_EUliE_EEviT1_)
        /*0338*/ 	.word	0x0000001a


	//----- nvinfo : EIATTR_FRAME_SIZE
	.align		4
.L_187:
        /*033c*/ 	.byte	0x04, 0x11
        /*033e*/ 	.short	(.L_189 - .L_188)
	.align		4
.L_188:
        /*0340*/ 	.word	index@(_ZN2at6native18elementwise_kernelILi128ELi4EZNS0_15gpu_kernel_implINS0_13BUnaryFunctorIfffZZZNS0_21nextafter_kernel_cudaERNS_18TensorIteratorBaseEENKUlvE_clEvENKUlvE0_clEvEUlffE_EEEEvS5_RKT_EUliE_EEviT1_)
        /*0344*/ 	.word	0x00000000


	//----- nvinfo : EIATTR_REGCOUNT
	.align		4
.L_189:
        /*0348*/ 	.byte	0x04, 0x2f
        /*034a*/ 	.short	(.L_191 - .L_190)
	.align		4
.L_190:
        /*034c*/ 	.word	index@(_ZN2at6native29vectorized_elementwise_kernelILi8ENS0_13BinaryFunctorIfffZZZNS0_21nextafter_kernel_cudaERNS_18TensorIteratorBaseEENKUlvE_clEvENKUlvE0_clEvEUlffE_EESt5arrayIPcLm3EEEEviT0_T1_)
        /*0350*/ 	.word	0x00000020


	//----- nvinfo : EIATTR_FRAME_SIZE
	.align		4
.L_191:
        /*0354*/ 	.byte	0x04, 0x11
        /*0356*/ 	.short	(.L_193 - .L_192)
	.align		4
.L_192:
        /*0358*/ 	.word	index@(_ZN2at6native29vectorized_elementwise_kernelILi8ENS0_13BinaryFunctorIfffZZZNS0_21nextafter_kernel_cudaERNS_18TensorIteratorBaseEENKUlvE_clEvENKUlvE0_clEvEUlffE_EESt5arrayIPcLm3EEEEviT0_T1_)
        /*035c*/ 	.word	0x00000000


	//----- nvinfo : EIATTR_REGCOUNT
	.align		4
.L_193:
        /*0360*/ 	.byte	0x04, 0x2f
        /*0362*/ 	.short	(.L_195 - .L_194)
	.align		4
.L_194:
        /*0364*/ 	.word	index@(_ZN2at6native29vectorized_elementwise_kernelILi4ENS0_13BinaryFunctorIfffZZZNS0_21nextafter_kernel_cudaERNS_18TensorIteratorBaseEENKUlvE_clEvENKUlvE0_clEvEUlffE_EESt5arrayIPcLm3EEEEviT0_T1_)
        /*0368*/ 	.word	0x00000020


	//----- nvinfo : EIATTR_FRAME_SIZE
	.align		4
.L_195:
        /*036c*/ 	.byte	0x04, 0x11
        /*036e*/ 	.short	(.L_197 - .L_196)
	.align		4
.L_196:
        /*0370*/ 	.word	index@(_ZN2at6native29vectorized_elementwise_kernelILi4ENS0_13BinaryFunctorIfffZZZNS0_21nextafter_kernel_cudaERNS_18TensorIteratorBaseEENKUlvE_clEvENKUlvE0_clEvEUlffE_EESt5arrayIPcLm3EEEEviT0_T1_)
        /*0374*/ 	.word	0x00000000


	//----- nvinfo : EIATTR_REGCOUNT
	.align		4
.L_197:
        /*0378*/ 	.byte	0x04, 0x2f
        /*037a*/ 	.short	(.L_199 - .L_198)
	.align		4
.L_198:
        /*037c*/ 	.word	index@(_ZN2at6native29vectorized_elementwise_kernelILi2ENS0_13BinaryFunctorIfffZZZNS0_21nextafter_kernel_cudaERNS_18TensorIteratorBaseEENKUlvE_clEvENKUlvE0_clEvEUlffE_EESt5arrayIPcLm3EEEEviT0_T1_)
        /*0380*/ 	.word	0x00000020


	//----- nvinfo : EIATTR_FRAME_SIZE
	.align		4
.L_199:
        /*0384*/ 	.byte	0x04, 0x11
        /*0386*/ 	.short	(.L_201 - .L_200)
	.align		4
.L_200:
        /*0388*/ 	.word	index@(_ZN2at6native29vectorized_elementwise_kernelILi2ENS0_13BinaryFunctorIfffZZZNS0_21nextafter_kernel_cudaERNS_18TensorIteratorBaseEENKUlvE_clEvENKUlvE0_clEvEUlffE_EESt5arrayIPcLm3EEEEviT0_T1_)
        /*038c*/ 	.word	0x00000000


	//----- nvinfo : EIATTR_REGCOUNT
	.align		4
.L_201:
        /*0390*/ 	.byte	0x04, 0x2f
        /*0392*/ 	.short	(.L_203 - .L_202)
	.align		4
.L_202:
        /*0394*/ 	.word	index@(_ZN2at6native27unrolled_elementwise_kernelINS0_13BinaryFunctorIfffZZZNS0_21nextafter_kernel_cudaERNS_18TensorIteratorBaseEENKUlvE_clEvENKUlvE0_clEvEUlffE_EESt5arrayIPcLm3EELi4E23TrivialOffsetCalculatorILi2EjESC_ILi1EjENS0_6memory15LoadWithoutCastENSF_16StoreWithoutCastEEEviT_T0_T2_T3_T4_T5_)
        /*0398*/ 	.word	0x0000001e


	//----- nvinfo : EIATTR_FRAME_SIZE
	.align		4
.L_203:
        /*039c*/ 	.byte	0x04, 0x11
        /*039e*/ 	.short	(.L_205 - .L_204)
	.align		4
.L_204:
        /*03a0*/ 	.word	index@(_ZN2at6native27unrolled_elementwise_kernelINS0_13BinaryFunctorIfffZZZNS0_21nextafter_kernel_cudaERNS_18TensorIteratorBaseEENKUlvE_clEvENKUlvE0_clEvEUlffE_EESt5arrayIPcLm3EELi4E23TrivialOffsetCalculatorILi2EjESC_ILi1EjENS0_6memory15LoadWithoutCastENSF_16StoreWithoutCastEEEviT_T0_T2_T3_T4_T5_)
        /*03a4*/ 	.word	0x00000000


	//----- nvinfo : EIATTR_REGCOUNT
	.align		4
.L_205:
        /*03a8*/ 	.byte	0x04, 0x2f
        /*03aa*/ 	.short	(.L_207 - .L_206)
	.align		4
.L_206:
        /*03ac*/ 	.word	index@(_ZN2at6native18elementwise_kernelILi128ELi2EZNS0_22gpu_kernel_impl_nocastINS0_13BinaryFunctorIfffZZZNS0_21nextafter_kernel_cudaERNS_18TensorIteratorBaseEENKUlvE_clEvENKUlvE0_clEvEUlffE_EEEEvS5_RKT_EUliE_EEviT1_)
        /*03b0*/ 	.word	0x00000012


	//----- nvinfo : EIATTR_FRAME_SIZE
	.align		4
.L_207:
        /*03b4*/ 	.byte	0x04, 0x11
        /*03b6*/ 	.short	(.L_209 - .L_208)
	.align		4
.L_208:
        /*03b8*/ 	.word	index@(_ZN2at6native18elementwise_kernelILi128ELi2EZNS0_22gpu_kernel_impl_nocastINS0_13BinaryFunctorIfffZZZNS0_21nextafter_kernel_cudaERNS_18TensorIteratorBaseEENKUlvE_clEvENKUlvE0_clEvEUlffE_EEEEvS5_RKT_EUliE_EEviT1_)
        /*03bc*/ 	.word	0x00000000


	//----- nvinfo : EIATTR_REGCOUNT
	.align		4
.L_209:
        /*03c0*/ 	.byte	0x04, 0x2f
        /*03c2*/ 	.short	(.L_211 - .L_210)
	.align		4
.L_210:
        /*03c4*/ 	.word	index@(_ZN2at6native27unrolled_elementwise_kernelINS0_13BinaryFunctorIfffZZZNS0_21nextafter_kernel_cudaERNS_18TensorIteratorBaseEENKUlvE_clEvENKUlvE0_clEvEUlffE_EESt5arrayIPcLm3EELi4E23TrivialOffsetCalculatorILi2EjESC_ILi1EjENS0_6memory12LoadWithCastILi2EEENSF_13StoreWithCastILi1EEEEEviT_T0_T2_T3_T4_T5_)
        /*03c8*/ 	.word	0x00000020


	//----- nvinfo : EIATTR_FRAME_SIZE
	.align		4
.L_211:
        /*03cc*/ 	.byte	0x04, 0x11
        /*03ce*/ 	.short	(.L_213 - .L_212)
	.align		4
.L_212:
        /*03d0*/ 	.word	index@(_ZN2at6native27unrolled_elementwise_kernelINS0_13BinaryFunctorIfffZZZNS0_21nextafter_kernel_cudaERNS_18TensorIteratorBaseEENKUlvE_clEvENKUlvE0_clEvEUlffE_EESt5arrayIPcLm3EELi4E23TrivialOffsetCalculatorILi2EjESC_ILi1EjENS0_6memory12LoadWithCastILi2EEENSF_13StoreWithCastILi1EEEEEviT_T0_T2_T3_T4_T5_)
        /*03d4*/ 	.word	0x00000000


	//----- nvinfo : EIATTR_REGCOUNT
	.align		4
.L_213:
        /*03d8*/ 	.byte	0x04, 0x2f
        /*03da*/ 	.short	(.L_215 - .L_214)
	.align		4
.L_214:
        /*03dc*/ 	.word	index@(_ZN2at6native18elementwise_kernelILi128ELi4EZNS0_15gpu_kernel_implINS0_13BinaryFunctorIfffZZZNS0_21nextafter_kernel_cudaERNS_18TensorIteratorBaseEENKUlvE_clEvENKUlvE0_clEvEUlffE_EEEEvS5_RKT_EUliE_EEviT1_)
        /*03e0*/ 	.word	0x0000001a


	//----- nvinfo : EIATTR_FRAME_SIZE
	.align		4
.L_215:
        /*03e4*/ 	.byte	0x04, 0x11
        /*03e6*/ 	.short	(.L_217 - .L_216)
	.align		4
.L_216:
        /*03e8*/ 	.word	index@(_ZN2at6native18elementwise_kernelILi128ELi4EZNS0_15gpu_kernel_implINS0_13BinaryFunctorIfffZZZNS0_21nextafter_kernel_cudaERNS_18TensorIteratorBaseEENKUlvE_clEvENKUlvE0_clEvEUlffE_EEEEvS5_RKT_EUliE_EEviT1_)
        /*03ec*/ 	.word	0x00000000


	//----- nvinfo : EIATTR_REGCOUNT
	.align		4
.L_217:
        /*03f0*/ 	.byte	0x04, 0x2f
        /*03f2*/ 	.short	(.L_219 - .L_218)
	.align		4
.L_218:
        /*03f4*/ 	.word	index@(_ZN2at6native29vectorized_elementwise_kernelILi8ENS0_13AUnaryFunctorIN3c108BFloat16ES4_S4_ZZZNS0_21nextafter_kernel_cudaERNS_18TensorIteratorBaseEENKUlvE_clEvENKUlvE1_clEvEUlS4_S4_E_EESt5arrayIPcLm2EEEEviT0_T1_)
        /*03f8*/ 	.word	0x00000020


	//----- nvinfo : EIATTR_FRAME_SIZE
	.align		4
.L_219:
        /*03fc*/ 	.byte	0x04, 0x11
        /*03fe*/ 	.short	(.L_221 - .L_220)
	.align		4
.L_220:
        /*0400*/ 	.word	index@(_ZN2at6native29vectorized_elementwise_kernelILi8ENS0_13AUnaryFunctorIN3c108BFloat16ES4_S4_ZZZNS0_21nextafter_kernel_cudaERNS_18TensorIteratorBaseEENKUlvE_clEvENKUlvE1_clEvEUlS4_S4_E_EESt5arrayIPcLm2EEEEviT0_T1_)
        /*0404*/ 	.word	0x00000000


	//----- nvinfo : EIATTR_REGCOUNT
	.align		4
.L_221:
        /*0408*/ 	.byte	0x04, 0x2f
        /*040a*/ 	.short	(.L_223 - .L_222)
	.align		4
.L_222:
        /*040c*/ 	.word	index@(_ZN2at6native29vectorized_elementwise_kernelILi4ENS0_13AUnaryFunctorIN3c108BFloat16ES4_S4_ZZZNS0_21nextafter_kernel_cudaERNS_18TensorIteratorBaseEENKUlvE_clEvENKUlvE1_clEvEUlS4_S4_E_EESt5arrayIPcLm2EEEEviT0_T1_)
        /*0410*/ 	.word	0x00000020


	//----- nvinfo : EIATTR_FRAME_SIZE
	.align		4
.L_223:
        /*0414*/ 	.byte	0x04, 0x11
        /*0416*/ 	.short	(.L_225 - .L_224)
	.align		4
.L_224:
        /*0418*/ 	.word	index@(_ZN2at6native29vectorized_elementwise_kernelILi4ENS0_13AUnaryFunctorIN3c108BFloat16ES4_S4_ZZZNS0_21nextafter_kernel_cudaERNS_18TensorIteratorBaseEENKUlvE_clEvENKUlvE1_clEvEUlS4_S4_E_EESt5arrayIPcLm2EEEEviT0_T1_)
        /*041c*/ 	.word	0x00000000


	//----- nvinfo : EIATTR_REGCOUNT
	.align		4
.L_225:
        /*0420*/ 	.byte	0x04, 0x2f
        /*0422*/ 	.short	(.L_227 - .L_226)
	.align		4
.L_226:
        /*0424*/ 	.word	index@(_ZN2at6native29vectorized_elementwise_kernelILi2ENS0_13AUnaryFunctorIN3c108BFloat16ES4_S4_ZZZNS0_21nextafter_kernel_cudaERNS_18TensorIteratorBaseEENKUlvE_clEvENKUlvE1_clEvEUlS4_S4_E_EESt5arrayIPcLm2EEEEviT0_T1_)
        /*0428*/ 	.word	0x00000020


	//----- nvinfo : EIATTR_FRAME_SIZE
	.align		4
.L_227:
        /*042c*/ 	.byte	0x04, 0x11
        /*042e*/ 	.short	(.L_229 - .L_228)
	.align		4
.L_228:
        /*0430*/ 	.word	index@(_ZN2at6native29vectorized_elementwise_kernelILi2ENS0_13AUnaryFunctorIN3c108BFloat16ES4_S4_ZZZNS0_21nextafter_kernel_cudaERNS_18TensorIteratorBaseEENKUlvE_clEvENKUlvE1_clEvEUlS4_S4_E_EESt5arrayIPcLm2EEEEviT0_T1_)
        /*0434*/ 	.word	0x00000000


	//----- nvinfo : EIATTR_REGCOUNT
	.align		4
.L_229:
        /*0438*/ 	.byte	0x04, 0x2f
        /*043a*/ 	.short	(.L_231 - .L_230)
	.align		4
.L_230:
        /*043c*/ 	.word	index@(_ZN2at6native27unrolled_elementwise_kernelINS0_13AUnaryFunctorIN3c108BFloat16ES4_S4_ZZZNS0_21nextafter_kernel_cudaERNS_18TensorIteratorBaseEENKUlvE_clEvENKUlvE1_clEvEUlS4_S4_E_EESt5arrayIPcLm2EELi4E23TrivialOffsetCalculatorILi1EjESF_NS0_6memory15LoadWithoutCastENSG_16StoreWithoutCastEEEviT_T0_T2_T3_T4_T5_)
        /*0440*/ 	.word	0x00000016


	//----- nvinfo : EIATTR_FRAME_SIZE
	.align		4
.L_231:
        /*0444*/ 	.byte	0x04, 0x11
        /*0446*/ 	.short	(.L_233 - .L_232)
	.align		4
.L_232:
        /*0448*/ 	.word	index@(_ZN2at6native27unrolled_elementwise_kernelINS0_13AUnaryFunctorIN3c108BFloat16ES4_S4_ZZZNS0_21nextafter_kernel_cudaERNS_18TensorIteratorBaseEENKUlvE_clEvENKUlvE1_clEvEUlS4_S4_E_EESt5arrayIPcLm2EELi4E23TrivialOffsetCalculatorILi1EjESF_NS0_6memory15LoadWithoutCastENSG_16StoreWithoutCastEEEviT_T0_T2_T3_T4_T5_)
        /*044c*/ 	.word	0x00000000


	//----- nvinfo : EIATTR_REGCOUNT
	.align		4
.L_233:
        /*0450*/ 	.byte	0x04, 0x2f
        /*0452*/ 	.short	(.L_235 - .L_234)
	.align		4
.L_234:
        /*0454*/ 	.word	index@(_ZN2at6native18elementwise_kernelILi128ELi4EZNS0_22gpu_kernel_impl_nocastINS0_13AUnaryFunctorIN3c108BFloat16ES5_S5_ZZZNS0_21nextafter_kernel_cudaERNS_18TensorIteratorBaseEENKUlvE_clEvENKUlvE1_clEvEUlS5_S5_E_EEEEvS7_RKT_EUliE_EEviT1_)
        /*0458*/ 	.word	0x00000012


	//----- nvinfo : EIATTR_FRAME_SIZE
	.align		4
.L_235:
        /*045c*/ 	.byte	0x04, 0x11
        /*045e*/ 	.short	(.L_237 - .L_236)
	.align		4
.L_236:
        /*0460*/ 	.word	index@(_ZN2at6native18elementwise_kernelILi128ELi4EZNS0_22gpu_kernel_impl_nocastINS0_13AUnaryFunctorIN3c108BFloat16ES5_S5_ZZZNS0_21nextafter_kernel_cudaERNS_18TensorIteratorBaseEENKUlvE_clEvENKUlvE1_clEvEUlS5_S5_E_EEEEvS7_RKT_EUliE_EEviT1_)
        /*0464*/ 	.word	0x00000000


	//----- nvinfo : EIATTR_REGCOUNT
	.align		4
.L_237:
        /*0468*/ 	.byte	0x04, 0x2f
        /*046a*/ 	.short	(.L_239 - .L_238)
	.align		4
.L_238:
        /*046c*/ 	.word	index@(_ZN2at6native27unrolled_elementwise_kernelINS0_13AUnaryFunctorIN3c108BFloat16ES4_S4_ZZZNS0_21nextafter_kernel_cudaERNS_18TensorIteratorBaseEENKUlvE_clEvENKUlvE1_clEvEUlS4_S4_E_EESt5arrayIPcLm2EELi4E23TrivialOffsetCalculatorILi1EjESF_NS0_6memory12LoadWithCastILi1EEENSG_13StoreWithCastILi1EEEEEviT_T0_T2_T3_T4_T5_)
        /*0470*/ 	.word	0x0000001c


	//----- nvinfo : EIATTR_FRAME_SIZE
	.align		4
.L_239:
        /*0474*/ 	.byte	0x04, 0x11
        /*0476*/ 	.short	(.L_241 - .L_240)
	.align		4
.L_240:
        /*0478*/ 	.word	index@(_ZN2at6native27unrolled_elementwise_kernelINS0_13AUnaryFunctorIN3c108BFloat16ES4_S4_ZZZNS0_21nextafter_kernel_cudaERNS_18TensorIteratorBaseEENKUlvE_clEvENKUlvE1_clEvEUlS4_S4_E_EESt5arrayIPcLm2EELi4E23TrivialOffsetCalculatorILi1EjESF_NS0_6memory12LoadWithCastILi1EEENSG_13StoreWithCastILi1EEEEEviT_T0_T2_T3_T4_T5_)
        /*047c*/ 	.word	0x00000000


	//----- nvinfo : EIATTR_REGCOUNT
	.align		4
.L_241:
        /*0480*/ 	.byte	0x04, 0x2f
        /*0482*/ 	.short	(.L_243 - .L_242)
	.align		4
.L_242:
        /*0484*/ 	.word	index@(_ZN2at6native18elementwise_kernelILi128ELi4EZNS0_15gpu_kernel_implINS0_13AUnaryFunctorIN3c108BFloat16ES5_S5_ZZZNS0_21nextafter_kernel_cudaERNS_18TensorIteratorBaseEENKUlvE_clEvENKUlvE1_clEvEUlS5_S5_E_EEEEvS7_RKT_EUliE_EEviT1_)
        /*0488*/ 	.word	0x0000001a


	//----- nvinfo : EIATTR_FRAME_SIZE
	.align		4
.L_243:
        /*048c*/ 	.byte	0x04, 0x11
        /*048e*/ 	.short	(.L_245 - .L_244)
	.align		4
.L_244:
        /*0490*/ 	.word	index@(_ZN2at6native18elementwise_kernelILi128ELi4EZNS0_15gpu_kernel_implINS0_13AUnaryFunctorIN3c108BFloat16ES5_S5_ZZZNS0_21nextafter_kernel_cudaERNS_18TensorIteratorBaseEENKUlvE_clEvENKUlvE1_clEvEUlS5_S5_E_EEEEvS7_RKT_EUliE_EEviT1_)
        /*0494*/ 	.word	0x00000000


	//----- nvinfo : EIATTR_REGCOUNT
	.align		4
.L_245:
        /*0498*/ 	.byte	0x04, 0x2f
        /*049a*/ 	.short	(.L_247 - .L_246)
	.align		4
.L_246:
        /*049c*/ 	.word	index@(_ZN2at6native29vectorized_elementwise_kernelILi8ENS0_13BUnaryFunctorIN3c108BFloat16ES4_S4_ZZZNS0_21nextafter_kernel_cudaERNS_18TensorIteratorBaseEENKUlvE_clEvENKUlvE1_clEvEUlS4_S4_E_EESt5arrayIPcLm2EEEEviT0_T1_)
        /*04a0*/ 	.word	0x00000020


	//----- nvinfo : EIATTR_FRAME_SIZE
	.align		4
.L_247:
        /*04a4*/ 	.byte	0x04, 0x11
        /*04a6*/ 	.short	(.L_249 - .L_248)
	.align		4
.L_248:
        /*04a8*/ 	.word	index@(_ZN2at6native29vectorized_elementwise_kernelILi8ENS0_13BUnaryFunctorIN3c108BFloat16ES4_S4_ZZZNS0_21nextafter_kernel_cudaERNS_18TensorIteratorBaseEENKUlvE_clEvENKUlvE1_clEvEUlS4_S4_E_EESt5arrayIPcLm2EEEEviT0_T1_)
        /*04ac*/ 	.word	0x00000000


	//----- nvinfo : EIATTR_REGCOUNT
	.align		4
.L_249:
        /*04b0*/ 	.byte	0x04, 0x2f
        /*04b2*/ 	.short	(.L_251 - .L_250)
	.align		4
.L_250:
        /*04b4*/ 	.word	index@(_ZN2at6native29vectorized_elementwise_kernelILi4ENS0_13BUnaryFunctorIN3c108BFloat16ES4_S4_ZZZNS0_21nextafter_kernel_cudaERNS_18TensorIteratorBaseEENKUlvE_clEvENKUlvE1_clEvEUlS4_S4_E_EESt5arrayIPcLm2EEEEviT0_T1_)
        /*04b8*/ 	.word	0x00000020


	//----- nvinfo : EIATTR_FRAME_SIZE
	.align		4
.L_251:
        /*04bc*/ 	.byte	0x04, 0x11
        /*04be*/ 	.short	(.L_253 - .L_252)
	.align		4
.L_252:
        /*04c0*/ 	.word	index@(_ZN2at6native29vectorized_elementwise_kernelILi4ENS0_13BUnaryFunctorIN3c108BFloat16ES4_S4_ZZZNS0_21nextafter_kernel_cudaERNS_18TensorIteratorBaseEENKUlvE_clEvENKUlvE1_clEvEUlS4_S4_E_EESt5arrayIPcLm2EEEEviT0_T1_)
        /*04c4*/ 	.word	0x00000000


	//----- nvinfo : EIATTR_REGCOUNT
	.align		4
.L_253:
        /*04c8*/ 	.byte	0x04, 0x2f
        /*04ca*/ 	.short	(.L_255 - .L_254)
	.align		4
.L_254:
        /*04cc*/ 	.word	index@(_ZN2at6native29vectorized_elementwise_kernelILi2ENS0_13BUnaryFunctorIN3c108BFloat16ES4_S4_ZZZNS0_21nextafter_kernel_cudaERNS_18TensorIteratorBaseEENKUlvE_clEvENKUlvE1_clEvEUlS4_S4_E_EESt5arrayIPcLm2EEEEviT0_T1_)
        /*04d0*/ 	.word	0x00000020


	//----- nvinfo : EIATTR_FRAME_SIZE
	.align		4
.L_255:
        /*04d4*/ 	.byte	0x04, 0x11
        /*04d6*/ 	.short	(.L_257 - .L_256)
	.align		4
.L_256:
        /*04d8*/ 	.word	index@(_ZN2at6native29vectorized_elementwise_kernelILi2ENS0_13BUnaryFunctorIN3c108BFloat16ES4_S4_ZZZNS0_21nextafter_kernel_cudaERNS_18TensorIteratorBaseEENKUlvE_clEvENKUlvE1_clEvEUlS4_S4_E_EESt5arrayIPcLm2EEEEviT0_T1_)
        /*04dc*/ 	.word	0x00000000


	//----- nvinfo : EIATTR_REGCOUNT
	.align		4
.L_257:
        /*04e0*/ 	.byte	0x04, 0x2f
        /*04e2*/ 	.short	(.L_259 - .L_258)
	.align		4
.L_258:
        /*04e4*/ 	.word	index@(_ZN2at6native27unrolled_elementwise_kernelINS0_13BUnaryFunctorIN3c108BFloat16ES4_S4_ZZZNS0_21nextafter_kernel_cudaERNS_18TensorIteratorBaseEENKUlvE_clEvENKUlvE1_clEvEUlS4_S4_E_EESt5arrayIPcLm2EELi4E23TrivialOffsetCalculatorILi1EjESF_NS0_6memory15LoadWithoutCastENSG_16StoreWithoutCastEEEviT_T0_T2_T3_T4_T5_)
        /*04e8*/ 	.word	0x00000016


	//----- nvinfo : EIATTR_FRAME_SIZE
	.align		4
.L_259:
        /*04ec*/ 	.byte	0x04, 0x11
        /*04ee*/ 	.short	(.L_261 - .L_260)
	.align		4
.L_260:
        /*04f0*/ 	.word	index@(_ZN2at6native27unrolled_elementwise_kernelINS0_13BUnaryFunctorIN3c108BFloat16ES4_S4_ZZZNS0_21nextafter_kernel_cudaERNS_18TensorIteratorBaseEENKUlvE_clEvENKUlvE1_clEvEUlS4_S4_E_EESt5arrayIPcLm2EELi4E23TrivialOffsetCalculatorILi1EjESF_NS0_6memory15LoadWithoutCastENSG_16StoreWithoutCastEEEviT_T0_T2_T3_T4_T5_)
        /*04f4*/ 	.word	0x00000000


	//----- nvinfo : EIATTR_REGCOUNT
	.align		4
.L_261:
        /*04f8*/ 	.byte	0x04, 0x2f
        /*04fa*/ 	.short	(.L_263 - .L_262)
	.align		4
.L_262:
        /*04fc*/ 	.word	index@(_ZN2at6native18elementwise_kernelILi128ELi4EZNS0_22gpu_kernel_impl_nocastINS0_13BUnaryFunctorIN3c108BFloat16ES5_S5_ZZZNS0_21nextafter_kernel_cudaERNS_18TensorIteratorBaseEENKUlvE_clEvENKUlvE1_clEvEUlS5_S5_E_EEEEvS7_RKT_EUliE_EEviT1_)
        /*0500*/ 	.word	0x00000012


	//----- nvinfo : EIATTR_FRAME_SIZE
	.align		4
.L_263:
        /*0504*/ 	.byte	0x04, 0x11
        /*0506*/ 	.short	(.L_265 - .L_264)
	.align		4
.L_264:
        /*0508*/ 	.word	index@(_ZN2at6native18elementwise_kernelILi128ELi4EZNS0_22gpu_kernel_impl_nocastINS0_13BUnaryFunctorIN3c108BFloat16ES5_S5_ZZZNS0_21nextafter_kernel_cudaERNS_18TensorIteratorBaseEENKUlvE_clEvENKUlvE1_clEvEUlS5_S5_E_EEEEvS7_RKT_EUliE_EEviT1_)
        /*050c*/ 	.word	0x00000000


	//----- nvinfo : EIATTR_REGCOUNT
	.align		4
.L_265:
        /*0510*/ 	.byte	0x04, 0x2f
        /*0512*/ 	.short	(.L_267 - .L_266)
	.align		4
.L_266:
        /*0514*/ 	.word	index@(_ZN2at6native27unrolled_elementwise_kernelINS0_13BUnaryFunctorIN3c108BFloat16ES4_S4_ZZZNS0_21nextafter_kernel_cudaERNS_18TensorIteratorBaseEENKUlvE_clEvENKUlvE1_clEvEUlS4_S4_E_EESt5arrayIPcLm2EELi4E23TrivialOffsetCalculatorILi1EjESF_NS0_6memory12LoadWithCastILi1EEENSG_13StoreWithCastILi1EEEEEviT_T0_T2_T3_T4_T5_)
        /*0518*/ 	.word	0x0000001c


	//----- nvinfo : EIATTR_FRAME_SIZE
	.align		4
.L_267:
        /*051c*/ 	.byte	0x04, 0x11
        /*051e*/ 	.short	(.L_269 - .L_268)
	.align		4
.L_268:
        /*0520*/ 	.word	index@(_ZN2at6native27unrolled_elementwise_kernelINS0_13BUnaryFunctorIN3c108BFloat16ES4_S4_ZZZNS0_21nextafter_kernel_cudaERNS_18TensorIteratorBaseEENKUlvE_clEvENKUlvE1_clEvEUlS4_S4_E_EESt5arrayIPcLm2EELi4E23TrivialOffsetCalculatorILi1EjESF_NS0_6memory12LoadWithCastILi1EEENSG_13StoreWithCastILi1EEEEEviT_T0_T2_T3_T4_T5_)
        /*0524*/ 	.word	0x00000000


	//----- nvinfo : EIATTR_REGCOUNT
	.align		4
.L_269:
        /*0528*/ 	.byte	0x04, 0x2f
        /*052a*/ 	.short	(.L_271 - .L_270)
	.align		4
.L_270:
        /*052c*/ 	.word	index@(_ZN2at6native18elementwise_kernelILi128ELi4EZNS0_15gpu_kernel_implINS0_13BUnaryFunctorIN3c108BFloat16ES5_S5_ZZZNS0_21nextafter_kernel_cudaERNS_18TensorIteratorBaseEENKUlvE_clEvENKUlvE1_clEvEUlS5_S5_E_EEEEvS7_RKT_EUliE_EEviT1_)
        /*0530*/ 	.word	0x0000001a


	//----- nvinfo : EIATTR_FRAME_SIZE
	.align		4
.L_271:
        /*0534*/ 	.byte	0x04, 0x11
        /*0536*/ 	.short	(.L_273 - .L_272)
	.align		4
.L_272:
        /*0538*/ 	.word	index@(_ZN2at6native18elementwise_kernelILi128ELi4EZNS0_15gpu_kernel_implINS0_13BUnaryFunctorIN3c108BFloat16ES5_S5_ZZZNS0_21nextafter_kernel_cudaERNS_18TensorIteratorBaseEENKUlvE_clEvENKUlvE1_clEvEUlS5_S5_E_EEEEvS7_RKT_EUliE_EEviT1_)
        /*053c*/ 	.word	0x00000000


	//----- nvinfo : EIATTR_REGCOUNT
	.align		4
.L_273:
        /*0540*/ 	.byte	0x04, 0x2f
        /*0542*/ 	.short	(.L_275 - .L_274)
	.align		4
.L_274:
        /*0544*/ 	.word	index@(_ZN2at6native29vectorized_elementwise_kernelILi8ENS0_13BinaryFunctorIN3c108BFloat16ES4_S4_ZZZNS0_21nextafter_kernel_cudaERNS_18TensorIteratorBaseEENKUlvE_clEvENKUlvE1_clEvEUlS4_S4_E_EESt5arrayIPcLm3EEEEviT0_T1_)
        /*0548*/ 	.word	0x00000020


	//----- nvinfo : EIATTR_FRAME_SIZE
	.align		4
.L_275:
        /*054c*/ 	.byte	0x04, 0x11
        /*054e*/ 	.short	(.L_277 - .L_276)
	.align		4
.L_276:
        /*0550*/ 	.word	index@(_ZN2at6native29vectorized_elementwise_kernelILi8ENS0_13BinaryFunctorIN3c108BFloat16ES4_S4_ZZZNS0_21nextafter_kernel_cudaERNS_18TensorIteratorBaseEENKUlvE_clEvENKUlvE1_clEvEUlS4_S4_E_EESt5arrayIPcLm3EEEEviT0_T1_)
        /*0554*/ 	.word	0x00000000


	//----- nvinfo : EIATTR_REGCOUNT
	.align		4
.L_277:
        /*0558*/ 	.byte	0x04, 0x2f
        /*055a*/ 	.short	(.L_279 - .L_278)
	.align		4
.L_278:
        /*055c*/ 	.word	index@(_ZN2at6native29vectorized_elementwise_kernelILi4ENS0_13BinaryFunctorIN3c108BFloat16ES4_S4_ZZZNS0_21nextafter_kernel_cudaERNS_18TensorIteratorBaseEENKUlvE_clEvENKUlvE1_clEvEUlS4_S4_E_EESt5arrayIPcLm3EEEEviT0_T1_)
        /*0560*/ 	.word	0x00000020


	//----- nvinfo : EIATTR_FRAME_SIZE
	.align		4
.L_279:
        /*0564*/ 	.byte	0x04, 0x11
        /*0566*/ 	.short	(.L_281 - .L_280)
	.align		4
.L_280:
        /*0568*/ 	.word	index@(_ZN2at6native29vectorized_elementwise_kernelILi4ENS0_13BinaryFunctorIN3c108BFloat16ES4_S4_ZZZNS0_21nextafter_kernel_cudaERNS_18TensorIteratorBaseEENKUlvE_clEvENKUlvE1_clEvEUlS4_S4_E_EESt5arrayIPcLm3EEEEviT0_T1_)
        /*056c*/ 	.word	0x00000000


	//----- nvinfo : EIATTR_REGCOUNT
	.align		4
.L_281:
        /*0570*/ 	.byte	0x04, 0x2f
        /*0572*/ 	.short	(.L_283 - .L_282)
	.align		4
.L_282:
        /*0574*/ 	.word	index@(_ZN2at6native29vectorized_elementwise_kernelILi2ENS0_13BinaryFunctorIN3c108BFloat16ES4_S4_ZZZNS0_21nextafter_kernel_cudaERNS_18TensorIteratorBaseEENKUlvE_clEvENKUlvE1_clEvEUlS4_S4_E_EESt5arrayIPcLm3EEEEviT0_T1_)
        /*0578*/ 	.word	0x00000020


	//----- nvinfo : EIATTR_FRAME_SIZE
	.align		4
.L_283:
        /*057c*/ 	.byte	0x04, 0x11
        /*057e*/ 	.short	(.L_285 - .L_284)
	.align		4
.L_284:
        /*0580*/ 	.word	index@(_ZN2at6native29vectorized_elementwise_kernelILi2ENS0_13BinaryFunctorIN3c108BFloat16ES4_S4_ZZZNS0_21nextafter_kernel_cudaERNS_18TensorIteratorBaseEENKUlvE_clEvENKUlvE1_clEvEUlS4_S4_E_EESt5arrayIPcLm3EEEEviT0_T1_)
        /*0584*/ 	.word	0x00000000


	//----- nvinfo : EIATTR_REGCOUNT
	.align		4
.L_285:
        /*0588*/ 	.byte	0x04, 0x2f
        /*058a*/ 	.short	(.L_287 - .L_286)
	.align		4
.L_286:
        /*058c*/ 	.word	index@(_ZN2at6native27unrolled_elementwise_kernelINS0_13BinaryFunctorIN3c108BFloat16ES4_S4_ZZZNS0_21nextafter_kernel_cudaERNS_18TensorIteratorBaseEENKUlvE_clEvENKUlvE1_clEvEUlS4_S4_E_EESt5arrayIPcLm3EELi4E23TrivialOffsetCalculatorILi2EjESE_ILi1EjENS0_6memory15LoadWithoutCastENSH_16StoreWithoutCastEEEviT_T0_T2_T3_T4_T5_)
        /*0590*/ 	.word	0x0000001e


	//----- nvinfo : EIATTR_FRAME_SIZE
	.align		4
.L_287:
        /*0594*/ 	.byte	0x04, 0x11
        /*0596*/ 	.short	(.L_289 - .L_288)
	.align		4
.L_288:
        /*0598*/ 	.word	index@(_ZN2at6native27unrolled_elementwise_kernelINS0_13BinaryFunctorIN3c108BFloat16ES4_S4_ZZZNS0_21nextafter_kernel_cudaERNS_18TensorIteratorBaseEENKUlvE_clEvENKUlvE1_clEvEUlS4_S4_E_EESt5arrayIPcLm3EELi4E23TrivialOffsetCalculatorILi2EjESE_ILi1EjENS0_6memory15LoadWithoutCastENSH_16StoreWithoutCastEEEviT_T0_T2_T3_T4_T5_)
        /*059c*/ 	.word	0x00000000


	//----- nvinfo : EIATTR_REGCOUNT
	.align		4
.L_289:
        /*05a0*/ 	.byte	0x04, 0x2f
        /*05a2*/ 	.short	(.L_291 - .L_290)
	.align		4
.L_290:
        /*05a4*/ 	.word	index@(_ZN2at6native18elementwise_kernelILi128ELi4EZNS0_22gpu_kernel_impl_nocastINS0_13BinaryFunctorIN3c108BFloat16ES5_S5_ZZZNS0_21nextafter_kernel_cudaERNS_18TensorIteratorBaseEENKUlvE_clEvENKUlvE1_clEvEUlS5_S5_E_EEEEvS7_RKT_EUliE_EEviT1_)
        /*05a8*/ 	.word	0x00000012


	//----- nvinfo : EIATTR_FRAME_SIZE
	.align		4
.L_291:
        /*05ac*/ 	.byte	0x04, 0x11
        /*05ae*/ 	.short	(.L_293 - .L_292)
	.align		4
.L_292:
        /*05b0*/ 	.word	index@(_ZN2at6native18elementwise_kernelILi128ELi4EZNS0_22gpu_kernel_impl_nocastINS0_13BinaryFunctorIN3c108BFloat16ES5_S5_ZZZNS0_21nextafter_kernel_cudaERNS_18TensorIteratorBaseEENKUlvE_clEvENKUlvE1_clEvEUlS5_S5_E_EEEEvS7_RKT_EUliE_EEviT1_)
        /*05b4*/ 	.word	0x00000000


	//----- nvinfo : EIATTR_REGCOUNT
	.align		4
.L_293:
        /*05b8*/ 	.byte	0x04, 0x2f
        /*05ba*/ 	.short	(.L_295 - .L_294)
	.align		4
.L_294:
        /*05bc*/ 	.word	index@(_ZN2at6native27unrolled_elementwise_kernelINS0_13BinaryFunctorIN3c108BFloat16ES4_S4_ZZZNS0_21nextafter_kernel_cudaERNS_18TensorIteratorBaseEENKUlvE_clEvENKUlvE1_clEvEUlS4_S4_E_EESt5arrayIPcLm3EELi4E23TrivialOffsetCalculatorILi2EjESE_ILi1EjENS0_6memory12LoadWithCastILi2EEENSH_13StoreWithCastILi1EEEEEviT_T0_T2_T3_T4_T5_)
        /*05c0*/ 	.word	0x00000020


	//----- nvinfo : EIATTR_FRAME_SIZE
	.align		4
.L_295:
        /*05c4*/ 	.byte	0x04, 0x11
        /*05c6*/ 	.short	(.L_297 - .L_296)
	.align		4
.L_296:
        /*05c8*/ 	.word	index@(_ZN2at6native27unrolled_elementwise_kernelINS0_13BinaryFunctorIN3c108BFloat16ES4_S4_ZZZNS0_21nextafter_kernel_cudaERNS_18TensorIteratorBaseEENKUlvE_clEvENKUlvE1_clEvEUlS4_S4_E_EESt5arrayIPcLm3EELi4E23TrivialOffsetCalculatorILi2EjESE_ILi1EjENS0_6memory12LoadWithCastILi2EEENSH_13StoreWithCastILi1EEEEEviT_T0_T2_T3_T4_T5_)
        /*05cc*/ 	.word	0x00000000


	//----- nvinfo : EIATTR_REGCOUNT
	.align		4
.L_297:
        /*05d0*/ 	.byte	0x04, 0x2f
        /*05d2*/ 	.short	(.L_299 - .L_298)
	.align		4
.L_298:
        /*05d4*/ 	.word	index@(_ZN2at6native18elementwise_kernelILi128ELi4EZNS0_15gpu_kernel_implINS0_13BinaryFunctorIN3c108BFloat16ES5_S5_ZZZNS0_21nextafter_kernel_cudaERNS_18TensorIteratorBaseEENKUlvE_clEvENKUlvE1_clEvEUlS5_S5_E_EEEEvS7_RKT_EUliE_EEviT1_)
        /*05d8*/ 	.word	0x0000001a


	//----- nvinfo : EIATTR_FRAME_SIZE
	.align		4
.L_299:
        /*05dc*/ 	.byte	0x04, 0x11
        /*05de*/ 	.short	(.L_301 - .L_300)
	.align		4
.L_300:
        /*05e0*/ 	.word	index@(_ZN2at6native18elementwise_kernelILi128ELi4EZNS0_15gpu_kernel_implINS0_13BinaryFunctorIN3c108BFloat16ES5_S5_ZZZNS0_21nextafter_kernel_cudaERNS_18TensorIteratorBaseEENKUlvE_clEvENKUlvE1_clEvEUlS5_S5_E_EEEEvS7_RKT_EUliE_EEviT1_)
        /*05e4*/ 	.word	0x00000000


	//----- nvinfo : EIATTR_REGCOUNT
	.align		4
.L_301:
        /*05e8*/ 	.byte	0x04, 0x2f
        /*05ea*/ 	.short	(.L_303 - .L_302)
	.align		4
.L_302:
        /*05ec*/ 	.word	index@(_ZN2at6native29vectorized_elementwise_kernelILi8ENS0_13AUnaryFunctorIN3c104HalfES4_S4_ZZZNS0_21nextafter_kernel_cudaERNS_18TensorIteratorBaseEENKUlvE_clEvENKUlvE2_clEvEUlS4_S4_E_EESt5arrayIPcLm2EEEEviT0_T1_)
        /*05f0*/ 	.word	0x00000020


	//----- nvinfo : EIATTR_FRAME_SIZE
	.align		4
.L_303:
        /*05f4*/ 	.byte	0x04, 0x11
        /*05f6*/ 	.short	(.L_305 - .L_304)
	.align		4
.L_304:
        /*05f8*/ 	.word	index@(_ZN2at6native29vectorized_elementwise_kernelILi8ENS0_13AUnaryFunctorIN3c104HalfES4_S4_ZZZNS0_21nextafter_kernel_cudaERNS_18TensorIteratorBaseEENKUlvE_clEvENKUlvE2_clEvEUlS4_S4_E_EESt5arrayIPcLm2EEEEviT0_T1_)
        /*05fc*/ 	.word	0x00000000


	//----- nvinfo : EIATTR_REGCOUNT
	.align		4
.L_305:
        /*0600*/ 	.byte	0x04, 0x2f
        /*0602*/ 	.short	(.L_307 - .L_306)
	.align		4
.L_306:
        /*0604*/ 	.word	index@(_ZN2at6native29vectorized_elementwise_kernelILi4ENS0_13AUnaryFunctorIN3c104HalfES4_S4_ZZZNS0_21nextafter_kernel_cudaERNS_18TensorIteratorBaseEENKUlvE_clEvENKUlvE2_clEvEUlS4_S4_E_EESt5arrayIPcLm2EEEEviT0_T1_)
        /*0608*/ 	.word	0x00000020


	//----- nvinfo : EIATTR_FRAME_SIZE
	.align		4
.L_307:
        /*060c*/ 	.byte	0x04, 0x11
        /*060e*/ 	.short	(.L_309 - .L_308)
	.align		4
.L_308:
        /*0610*/ 	.word	index@(_ZN2at6native29vectorized_elementwise_kernelILi4ENS0_13AUnaryFunctorIN3c104HalfES4_S4_ZZZNS0_21nextafter_kernel_cudaERNS_18TensorIteratorBaseEENKUlvE_clEvENKUlvE2_clEvEUlS4_S4_E_EESt5arrayIPcLm2EEEEviT0_T1_)
        /*0614*/ 	.word	0x00000000


	//----- nvinfo : EIATTR_REGCOUNT
	.align		4
.L_309:
        /*0618*/ 	.byte	0x04, 0x2f
        /*061a*/ 	.short	(.L_311 - .L_310)
	.align		4
.L_310:
        /*061c*/ 	.word	index@(_ZN2at6native29vectorized_elementwise_kernelILi2ENS0_13AUnaryFunctorIN3c104HalfES4_S4_ZZZNS0_21nextafter_kernel_cudaERNS_18TensorIteratorBaseEENKUlvE_clEvENKUlvE2_clEvEUlS4_S4_E_EESt5arrayIPcLm2EEEEviT0_T1_)
        /*0620*/ 	.word	0x00000020


	//----- nvinfo : EIATTR_FRAME_SIZE
	.align		4
.L_311:
        /*0624*/ 	.byte	0x04, 0x11
        /*0626*/ 	.short	(.L_313 - .L_312)
	.align		4
.L_312:
        /*0628*/ 	.word	index@(_ZN2at6native29vectorized_elementwise_kernelILi2ENS0_13AUnaryFunctorIN3c104HalfES4_S4_ZZZNS0_21nextafter_kernel_cudaERNS_18TensorIteratorBaseEENKUlvE_clEvENKUlvE2_clEvEUlS4_S4_E_EESt5arrayIPcLm2EEEEviT0_T1_)
        /*062c*/ 	.word	0x00000000


	//----- nvinfo : EIATTR_REGCOUNT
	.align		4
.L_313:
        /*0630*/ 	.byte	0x04, 0x2f
        /*0632*/ 	.short	(.L_315 - .L_314)
	.align		4
.L_314:
        /*0634*/ 	.word	index@(_ZN2at6native27unrolled_elementwise_kernelINS0_13AUnaryFunctorIN3c104HalfES4_S4_ZZZNS0_21nextafter_kernel_cudaERNS_18TensorIteratorBaseEENKUlvE_clEvENKUlvE2_clEvEUlS4_S4_E_EESt5arrayIPcLm2EELi4E23TrivialOffsetCalculatorILi1EjESF_NS0_6memory15LoadWithoutCastENSG_16StoreWithoutCastEEEviT_T0_T2_T3_T4_T5_)
        /*0638*/ 	.word	0x00000016


	//----- nvinfo : EIATTR_FRAME_SIZE
	.align		4
.L_315:
        /*063c*/ 	.byte	0x04, 0x11
        /*063e*/ 	.short	(.L_317 - .L_316)
	.align		4
.L_316:
        /*0640*/ 	.word	index@(_ZN2at6native27unrolled_elementwise_kernelINS0_13AUnaryFunctorIN3c104HalfES4_S4_ZZZNS0_21nextafter_kernel_cudaERNS_18TensorIteratorBaseEENKUlvE_clEvENKUlvE2_clEvEUlS4_S4_E_EESt5arrayIPcLm2EELi4E23TrivialOffsetCalculatorILi1EjESF_NS0_6memory15LoadWithoutCastENSG_16StoreWithoutCastEEEviT_T0_T2_T3_T4_T5_)
        /*0644*/ 	.word	0x00000000


	//----- nvinfo : EIATTR_REGCOUNT
	.align		4
.L_317:
        /*0648*/ 	.byte	0x04, 0x2f
        /*064a*/ 	.short	(.L_319 - .L_318)
	.align		4
.L_318:
        /*064c*/ 	.word	index@(_ZN2at6native18elementwise_kernelILi128ELi4EZNS0_22gpu_kernel_impl_nocastINS0_13AUnaryFunctorIN3c104HalfES5_S5_ZZZNS0_21nextafter_kernel_cudaERNS_18TensorIteratorBaseEENKUlvE_clEvENKUlvE2_clEvEUlS5_S5_E_EEEEvS7_RKT_EUliE_EEviT1_)
        /*0650*/ 	.word	0x00000014


	//----- nvinfo : EIATTR_FRAME_SIZE
	.align		4
.L_319:
        /*0654*/ 	.byte	0x04, 0x11
        /*0656*/ 	.short	(.L_321 - .L_320)
	.align		4
.L_320:
        /*0658*/ 	.word	index@(_ZN2at6native18elementwise_kernelILi128ELi4EZNS0_22gpu_kernel_impl_nocastINS0_13AUnaryFunctorIN3c104HalfES5_S5_ZZZNS0_21nextafter_kernel_cudaERNS_18TensorIteratorBaseEENKUlvE_clEvENKUlvE2_clEvEUlS5_S5_E_EEEEvS7_RKT_EUliE_EEviT1_)
        /*065c*/ 	.word	0x00000000


	//----- nvinfo : EIATTR_REGCOUNT
	.align		4
.L_321:
        /*0660*/ 	.byte	0x04, 0x2f
        /*0662*/ 	.short	(.L_323 - .L_322)
	.align		4
.L_322:
        /*0664*/ 	.word	index@(_ZN2at6native27unrolled_elementwise_kernelINS0_13AUnaryFunctorIN3c104HalfES4_S4_ZZZNS0_21nextafter_kernel_cudaERNS_18TensorIteratorBaseEENKUlvE_clEvENKUlvE2_clEvEUlS4_S4_E_EESt5arrayIPcLm2EELi4E23TrivialOffsetCalculatorILi1EjESF_NS0_6memory12LoadWithCastILi1EEENSG_13StoreWithCastILi1EEEEEviT_T0_T2_T3_T4_T5_)
        /*0668*/ 	.word	0x0000001c


	//----- nvinfo : EIATTR_FRAME_SIZE
	.align		4
.L_323:
        /*066c*/ 	.byte	0x04, 0x11
        /*066e*/ 	.short	(.L_325 - .L_324)
	.align		4
.L_324:
        /*0670*/ 	.word	index@(_ZN2at6native27unrolled_elementwise_kernelINS0_13AUnaryFunctorIN3c104HalfES4_S4_ZZZNS0_21nextafter_kernel_cudaERNS_18TensorIteratorBaseEENKUlvE_clEvENKUlvE2_clEvEUlS4_S4_E_EESt5arrayIPcLm2EELi4E23TrivialOffsetCalculatorILi1EjESF_NS0_6memory12LoadWithCastILi1EEENSG_13StoreWithCastILi1EEEEEviT_T0_T2_T3_T4_T5_)
        /*0674*/ 	.word	0x00000000


	//----- nvinfo : EIATTR_REGCOUNT
	.align		4
.L_325:
        /*0678*/ 	.byte	0x04, 0x2f
        /*067a*/ 	.short	(.L_327 - .L_326)
	.align		4
.L_326:
        /*067c*/ 	.word	index@(_ZN2at6native18elementwise_kernelILi128ELi4EZNS0_15gpu_kernel_implINS0_13AUnaryFunctorIN3c104HalfES5_S5_ZZZNS0_21nextafter_kernel_cudaERNS_18TensorIteratorBaseEENKUlvE_clEvENKUlvE2_clEvEUlS5_S5_E_EEEEvS7_RKT_EUliE_EEviT1_)
        /*0680*/ 	.word	0x0000001a


	//----- nvinfo : EIATTR_FRAME_SIZE
	.align		4
.L_327:
        /*0684*/ 	.byte	0x04, 0x11
        /*0686*/ 	.short	(.L_329 - .L_328)
	.align		4
.L_328:
        /*0688*/ 	.word	index@(_ZN2at6native18elementwise_kernelILi128ELi4EZNS0_15gpu_kernel_implINS0_13AUnaryFunctorIN3c104HalfES5_S5_ZZZNS0_21nextafter_kernel_cudaERNS_18TensorIteratorBaseEENKUlvE_clEvENKUlvE2_clEvEUlS5_S5_E_EEEEvS7_RKT_EUliE_EEviT1_)
        /*068c*/ 	.word	0x00000000


	//----- nvinfo : EIATTR_REGCOUNT
	.align		4
.L_329:
        /*0690*/ 	.byte	0x04, 0x2f
        /*0692*/ 	.short	(.L_331 - .L_330)
	.align		4
.L_330:
        /*0694*/ 	.word	index@(_ZN2at6native29vectorized_elementwise_kernelILi8ENS0_13BUnaryFunctorIN3c104HalfES4_S4_ZZZNS0_21nextafter_kernel_cudaERNS_18TensorIteratorBaseEENKUlvE_clEvENKUlvE2_clEvEUlS4_S4_E_EESt5arrayIPcLm2EEEEviT0_T1_)
        /*0698*/ 	.word	0x00000020


	//----- nvinfo : EIATTR_FRAME_SIZE
	.align		4
.L_331:
        /*069c*/ 	.byte	0x04, 0x11
        /*069e*/ 	.short	(.L_333 - .L_332)
	.align		4
.L_332:
        /*06a0*/ 	.word	index@(_ZN2at6native29vectorized_elementwise_kernelILi8ENS0_13BUnaryFunctorIN3c104HalfES4_S4_ZZZNS0_21nextafter_kernel_cudaERNS_18TensorIteratorBaseEENKUlvE_clEvENKUlvE2_clEvEUlS4_S4_E_EESt5arrayIPcLm2EEEEviT0_T1_)
        /*06a4*/ 	.word	0x00000000


	//----- nvinfo : EIATTR_REGCOUNT
	.align		4
.L_333:
        /*06a8*/ 	.byte	0x04, 0x2f
        /*06aa*/ 	.short	(.L_335 - .L_334)
	.align		4
.L_334:
        /*06ac*/ 	.word	index@(_ZN2at6native29vectorized_elementwise_kernelILi4ENS0_13BUnaryFunctorIN3c104HalfES4_S4_ZZZNS0_21nextafter_kernel_cudaERNS_18TensorIteratorBaseEENKUlvE_clEvENKUlvE2_clEvEUlS4_S4_E_EESt5arrayIPcLm2EEEEviT0_T1_)
        /*06b0*/ 	.word	0x00000020


	//----- nvinfo : EIATTR_FRAME_SIZE
	.align		4
.L_335:
        /*06b4*/ 	.byte	0x04, 0x11
        /*06b6*/ 	.short	(.L_337 - .L_336)
	.align		4
.L_336:
        /*06b8*/ 	.word	index@(_ZN2at6native29vectorized_elementwise_kernelILi4ENS0_13BUnaryFunctorIN3c104HalfES4_S4_ZZZNS0_21nextafter_kernel_cudaERNS_18TensorIteratorBaseEENKUlvE_clEvENKUlvE2_clEvEUlS4_S4_E_EESt5arrayIPcLm2EEEEviT0_T1_)
        /*06bc*/ 	.word	0x00000000


	//----- nvinfo : EIATTR_REGCOUNT
	.align		4
.L_337:
        /*06c0*/ 	.byte	0x04, 0x2f
        /*06c2*/ 	.short	(.L_339 - .L_338)
	.align		4
.L_338:
        /*06c4*/ 	.word	index@(_ZN2at6native29vectorized_elementwise_kernelILi2ENS0_13BUnaryFunctorIN3c104HalfES4_S4_ZZZNS0_21nextafter_kernel_cudaERNS_18TensorIteratorBaseEENKUlvE_clEvENKUlvE2_clEvEUlS4_S4_E_EESt5arrayIPcLm2EEEEviT0_T1_)
        /*06c8*/ 	.word	0x00000020


	//----- nvinfo : EIATTR_FRAME_SIZE
	.align		4
.L_339:
        /*06cc*/ 	.byte	0x04, 0x11
        /*06ce*/ 	.short	(.L_341 - .L_340)
	.align		4
.L_340:
        /*06d0*/ 	.word	index@(_ZN2at6native29vectorized_elementwise_kernelILi2ENS0_13BUnaryFunctorIN3c104HalfES4_S4_ZZZNS0_21nextafter_kernel_cudaERNS_18TensorIteratorBaseEENKUlvE_clEvENKUlvE2_clEvEUlS4_S4_E_EESt5arrayIPcLm2EEEEviT0_T1_)
        /*06d4*/ 	.word	0x00000000


	//----- nvinfo : EIATTR_REGCOUNT
	.align		4
.L_341:
        /*06d8*/ 	.byte	0x04, 0x2f
        /*06da*/ 	.short	(.L_343 - .L_342)
	.align		4
.L_342:
        /*06dc*/ 	.word	index@(_ZN2at6native27unrolled_elementwise_kernelINS0_13BUnaryFunctorIN3c104HalfES4_S4_ZZZNS0_21nextafter_kernel_cudaERNS_18TensorIteratorBaseEENKUlvE_clEvENKUlvE2_clEvEUlS4_S4_E_EESt5arrayIPcLm2EELi4E23TrivialOffsetCalculatorILi1EjESF_NS0_6memory15LoadWithoutCastENSG_16StoreWithoutCastEEEviT_T0_T2_T3_T4_T5_)
        /*06e0*/ 	.word	0x00000016


	//----- nvinfo : EIATTR_FRAME_SIZE
	.align		4
.L_343:
        /*06e4*/ 	.byte	0x04, 0x11
        /*06e6*/ 	.short	(.L_345 - .L_344)
	.align		4
.L_344:
        /*06e8*/ 	.word	index@(_ZN2at6native27unrolled_elementwise_kernelINS0_13BUnaryFunctorIN3c104HalfES4_S4_ZZZNS0_21nextafter_kernel_cudaERNS_18TensorIteratorBaseEENKUlvE_clEvENKUlvE2_clEvEUlS4_S4_E_EESt5arrayIPcLm2EELi4E23TrivialOffsetCalculatorILi1EjESF_NS0_6memory15LoadWithoutCastENSG_16StoreWithoutCastEEEviT_T0_T2_T3_T4_T5_)
        /*06ec*/ 	.word	0x00000000


	//----- nvinfo : EIATTR_REGCOUNT
	.align		4
.L_345:
        /*06f0*/ 	.byte	0x04, 0x2f
        /*06f2*/ 	.short	(.L_347 - .L_346)
	.align		4
.L_346:
        /*06f4*/ 	.word	index@(_ZN2at6native18elementwise_kernelILi128ELi4EZNS0_22gpu_kernel_impl_nocastINS0_13BUnaryFunctorIN3c104HalfES5_S5_ZZZNS0_21nextafter_kernel_cudaERNS_18TensorIteratorBaseEENKUlvE_clEvENKUlvE2_clEvEUlS5_S5_E_EEEEvS7_RKT_EUliE_EEviT1_)
        /*06f8*/ 	.word	0x00000014


	//----- nvinfo : EIATTR_FRAME_SIZE
	.align		4
.L_347:
        /*06fc*/ 	.byte	0x04, 0x11
        /*06fe*/ 	.short	(.L_349 - .L_348)
	.align		4
.L_348:
        /*0700*/ 	.word	index@(_ZN2at6native18elementwise_kernelILi128ELi4EZNS0_22gpu_kernel_impl_nocastINS0_13BUnaryFunctorIN3c104HalfES5_S5_ZZZNS0_21nextafter_kernel_cudaERNS_18TensorIteratorBaseEENKUlvE_clEvENKUlvE2_clEvEUlS5_S5_E_EEEEvS7_RKT_EUliE_EEviT1_)
        /*0704*/ 	.word	0x00000000


	//----- nvinfo : EIATTR_REGCOUNT
	.align		4
.L_349:
        /*0708*/ 	.byte	0x04, 0x2f
        /*070a*/ 	.short	(.L_351 - .L_350)
	.align		4
.L_350:
        /*070c*/ 	.word	index@(_ZN2at6native27unrolled_elementwise_kernelINS0_13BUnaryFunctorIN3c104HalfES4_S4_ZZZNS0_21nextafter_kernel_cudaERNS_18TensorIteratorBaseEENKUlvE_clEvENKUlvE2_clEvEUlS4_S4_E_EESt5arrayIPcLm2EELi4E23TrivialOffsetCalculatorILi1EjESF_NS0_6memory12LoadWithCastILi1EEENSG_13StoreWithCastILi1EEEEEviT_T0_T2_T3_T4_T5_)
        /*0710*/ 	.word	0x0000001c


	//----- nvinfo : EIATTR_FRAME_SIZE
	.align		4
.L_351:
        /*0714*/ 	.byte	0x04, 0x11
        /*0716*/ 	.short	(.L_353 - .L_352)
	.align		4
.L_352:
        /*0718*/ 	.word	index@(_ZN2at6native27unrolled_elementwise_kernelINS0_13BUnaryFunctorIN3c104HalfES4_S4_ZZZNS0_21nextafter_kernel_cudaERNS_18TensorIteratorBaseEENKUlvE_clEvENKUlvE2_clEvEUlS4_S4_E_EESt5arrayIPcLm2EELi4E23TrivialOffsetCalculatorILi1EjESF_NS0_6memory12LoadWithCastILi1EEENSG_13StoreWithCastILi1EEEEEviT_T0_T2_T3_T4_T5_)
        /*071c*/ 	.word	0x00000000


	//----- nvinfo : EIATTR_REGCOUNT
	.align		4
.L_353:
        /*0720*/ 	.byte	0x04, 0x2f
        /*0722*/ 	.short	(.L_355 - .L_354)
	.align		4
.L_354:
        /*0724*/ 	.word	index@(_ZN2at6native18elementwise_kernelILi128ELi4EZNS0_15gpu_kernel_implINS0_13BUnaryFunctorIN3c104HalfES5_S5_ZZZNS0_21nextafter_kernel_cudaERNS_18TensorIteratorBaseEENKUlvE_clEvENKUlvE2_clEvEUlS5_S5_E_EEEEvS7_RKT_EUliE_EEviT1_)
        /*0728*/ 	.word	0x0000001a


	//----- nvinfo : EIATTR_FRAME_SIZE
	.align		4
.L_355:
        /*072c*/ 	.byte	0x04, 0x11
        /*072e*/ 	.short	(.L_357 - .L_356)
	.align		4
.L_356:
        /*0730*/ 	.word	index@(_ZN2at6native18elementwise_kernelILi128ELi4EZNS0_15gpu_kernel_implINS0_13BUnaryFunctorIN3c104HalfES5_S5_ZZZNS0_21nextafter_kernel_cudaERNS_18TensorIteratorBaseEENKUlvE_clEvENKUlvE2_clEvEUlS5_S5_E_EEEEvS7_RKT_EUliE_EEviT1_)
        /*0734*/ 	.word	0x00000000


	//----- nvinfo : EIATTR_REGCOUNT
	.align		4
.L_357:
        /*0738*/ 	.byte	0x04, 0x2f
        /*073a*/ 	.short	(.L_359 - .L_358)
	.align		4
.L_358:
        /*073c*/ 	.word	index@(_ZN2at6native29vectorized_elementwise_kernelILi8ENS0_13BinaryFunctorIN3c104HalfES4_S4_ZZZNS0_21nextafter_kernel_cudaERNS_18TensorIteratorBaseEENKUlvE_clEvENKUlvE2_clEvEUlS4_S4_E_EESt5arrayIPcLm3EEEEviT0_T1_)
        /*0740*/ 	.word	0x00000020


	//----- nvinfo : EIATTR_FRAME_SIZE
	.align		4
.L_359:
        /*0744*/ 	.byte	0x04, 0x11
        /*0746*/ 	.short	(.L_361 - .L_360)
	.align		4
.L_360:
        /*0748*/ 	.word	index@(_ZN2at6native29vectorized_elementwise_kernelILi8ENS0_13BinaryFunctorIN3c104HalfES4_S4_ZZZNS0_21nextafter_kernel_cudaERNS_18TensorIteratorBaseEENKUlvE_clEvENKUlvE2_clEvEUlS4_S4_E_EESt5arrayIPcLm3EEEEviT0_T1_)
        /*074c*/ 	.word	0x00000000


	//----- nvinfo : EIATTR_REGCOUNT
	.align		4
.L_361:
        /*0750*/ 	.byte	0x04, 0x2f
        /*0752*/ 	.short	(.L_363 - .L_362)
	.align		4
.L_362:
        /*0754*/ 	.word	index@(_ZN2at6native29vectorized_elementwise_kernelILi4ENS0_13BinaryFunctorIN3c104HalfES4_S4_ZZZNS0_21nextafter_kernel_cudaERNS_18TensorIteratorBaseEENKUlvE_clEvENKUlvE2_clEvEUlS4_S4_E_EESt5arrayIPcLm3EEEEviT0_T1_)
        /*0758*/ 	.word	0x00000020


	//----- nvinfo : EIATTR_FRAME_SIZE
	.align		4
.L_363:
        /*075c*/ 	.byte	0x04, 0x11
        /*075e*/ 	.short	(.L_365 - .L_364)
	.align		4
.L_364:
        /*0760*/ 	.word	index@(_ZN2at6native29vectorized_elementwise_kernelILi4ENS0_13BinaryFunctorIN3c104HalfES4_S4_ZZZNS0_21nextafter_kernel_cudaERNS_18TensorIteratorBaseEENKUlvE_clEvENKUlvE2_clEvEUlS4_S4_E_EESt5arrayIPcLm3EEEEviT0_T1_)
        /*0764*/ 	.word	0x00000000


	//----- nvinfo : EIATTR_REGCOUNT
	.align		4
.L_365:
        /*0768*/ 	.byte	0x04, 0x2f
        /*076a*/ 	.short	(.L_367 - .L_366)
	.align		4
.L_366:
        /*076c*/ 	.word	index@(_ZN2at6native29vectorized_elementwise_kernelILi2ENS0_13BinaryFunctorIN3c104HalfES4_S4_ZZZNS0_21nextafter_kernel_cudaERNS_18TensorIteratorBaseEENKUlvE_clEvENKUlvE2_clEvEUlS4_S4_E_EESt5arrayIPcLm3EEEEviT0_T1_)
        /*0770*/ 	.word	0x00000020


	//----- nvinfo : EIATTR_FRAME_SIZE
	.align		4
.L_367:
        /*0774*/ 	.byte	0x04, 0x11
        /*0776*/ 	.short	(.L_369 - .L_368)
	.align		4
.L_368:
        /*0778*/ 	.word	index@(_ZN2at6native29vectorized_elementwise_kernelILi2ENS0_13BinaryFunctorIN3c104HalfES4_S4_ZZZNS0_21nextafter_kernel_cudaERNS_18TensorIteratorBaseEENKUlvE_clEvENKUlvE2_clEvEUlS4_S4_E_EESt5arrayIPcLm3EEEEviT0_T1_)
        /*077c*/ 	.word	0x00000000


	//----- nvinfo : EIATTR_REGCOUNT
	.align		4
.L_369:
        /*0780*/ 	.byte	0x04, 0x2f
        /*0782*/ 	.short	(.L_371 - .L_370)
	.align		4
.L_370:
        /*0784*/ 	.word	index@(_ZN2at6native27unrolled_elementwise_kernelINS0_13BinaryFunctorIN3c104HalfES4_S4_ZZZNS0_21nextafter_kernel_cudaERNS_18TensorIteratorBaseEENKUlvE_clEvENKUlvE2_clEvEUlS4_S4_E_EESt5arrayIPcLm3EELi4E23TrivialOffsetCalculatorILi2EjESE_ILi1EjENS0_6memory15LoadWithoutCastENSH_16StoreWithoutCastEEEviT_T0_T2_T3_T4_T5_)
        /*0788*/ 	.word	0x0000001e


	//----- nvinfo : EIATTR_FRAME_SIZE
	.align		4
.L_371:
        /*078c*/ 	.byte	0x04, 0x11
        /*078e*/ 	.short	(.L_373 - .L_372)
	.align		4
.L_372:
        /*0790*/ 	.word	index@(_ZN2at6native27unrolled_elementwise_kernelINS0_13BinaryFunctorIN3c104HalfES4_S4_ZZZNS0_21nextafter_kernel_cudaERNS_18TensorIteratorBaseEENKUlvE_clEvENKUlvE2_clEvEUlS4_S4_E_EESt5arrayIPcLm3EELi4E23TrivialOffsetCalculatorILi2EjESE_ILi1EjENS0_6memory15LoadWithoutCastENSH_16StoreWithoutCastEEEviT_T0_T2_T3_T4_T5_)
        /*0794*/ 	.word	0x00000000


	//----- nvinfo : EIATTR_REGCOUNT
	.align		4
.L_373:
        /*0798*/ 	.byte	0x04, 0x2f
        /*079a*/ 	.short	(.L_375 - .L_374)
	.align		4
.L_374:
        /*079c*/ 	.word	index@(_ZN2at6native18elementwise_kernelILi128ELi4EZNS0_22gpu_kernel_impl_nocastINS0_13BinaryFunctorIN3c104HalfES5_S5_ZZZNS0_21nextafter_kernel_cudaERNS_18TensorIteratorBaseEENKUlvE_clEvENKUlvE2_clEvEUlS5_S5_E_EEEEvS7_RKT_EUliE_EEviT1_)
        /*07a0*/ 	.word	0x00000012


	//----- nvinfo : EIATTR_FRAME_SIZE
	.align		4
.L_375:
        /*07a4*/ 	.byte	0x04, 0x11
        /*07a6*/ 	.short	(.L_377 - .L_376)
	.align		4
.L_376:
        /*07a8*/ 	.word	index@(_ZN2at6native18elementwise_kernelILi128ELi4EZNS0_22gpu_kernel_impl_nocastINS0_13BinaryFunctorIN3c104HalfES5_S5_ZZZNS0_21nextafter_kernel_cudaERNS_18TensorIteratorBaseEENKUlvE_clEvENKUlvE2_clEvEUlS5_S5_E_EEEEvS7_RKT_EUliE_EEviT1_)
        /*07ac*/ 	.word	0x00000000


	//----- nvinfo : EIATTR_REGCOUNT
	.align		4
.L_377:
        /*07b0*/ 	.byte	0x04, 0x2f
        /*07b2*/ 	.short	(.L_379 - .L_378)
	.align		4
.L_378:
        /*07b4*/ 	.word	index@(_ZN2at6native27unrolled_elementwise_kernelINS0_13BinaryFunctorIN3c104HalfES4_S4_ZZZNS0_21nextafter_kernel_cudaERNS_18TensorIteratorBaseEENKUlvE_clEvENKUlvE2_clEvEUlS4_S4_E_EESt5arrayIPcLm3EELi4E23TrivialOffsetCalculatorILi2EjESE_ILi1EjENS0_6memory12LoadWithCastILi2EEENSH_13StoreWithCastILi1EEEEEviT_T0_T2_T3_T4_T5_)
        /*07b8*/ 	.word	0x00000020


	//----- nvinfo : EIATTR_FRAME_SIZE
	.align		4
.L_379:
        /*07bc*/ 	.byte	0x04, 0x11
        /*07be*/ 	.short	(.L_381 - .L_380)
	.align		4
.L_380:
        /*07c0*/ 	.word	index@(_ZN2at6native27unrolled_elementwise_kernelINS0_13BinaryFunctorIN3c104HalfES4_S4_ZZZNS0_21nextafter_kernel_cudaERNS_18TensorIteratorBaseEENKUlvE_clEvENKUlvE2_clEvEUlS4_S4_E_EESt5arrayIPcLm3EELi4E23TrivialOffsetCalculatorILi2EjESE_ILi1EjENS0_6memory12LoadWithCastILi2EEENSH_13StoreWithCastILi1EEEEEviT_T0_T2_T3_T4_T5_)
        /*07c4*/ 	.word	0x00000000


	//----- nvinfo : EIATTR_REGCOUNT
	.align		4
.L_381:
        /*07c8*/ 	.byte	0x04, 0x2f
        /*07ca*/ 	.short	(.L_383 - .L_382)
	.align		4
.L_382:
        /*07cc*/ 	.word	index@(_ZN2at6native18elementwise_kernelILi128ELi4EZNS0_15gpu_kernel_implINS0_13BinaryFunctorIN3c104HalfES5_S5_ZZZNS0_21nextafter_kernel_cudaERNS_18TensorIteratorBaseEENKUlvE_clEvENKUlvE2_clEvEUlS5_S5_E_EEEEvS7_RKT_EUliE_EEviT1_)
        /*07d0*/ 	.word	0x0000001a


	//----- nvinfo : EIATTR_FRAME_SIZE
	.align		4
.L_383:
        /*07d4*/ 	.byte	0x04, 0x11
        /*07d6*/ 	.short	(.L_385 - .L_384)
	.align		4
.L_384:
        /*07d8*/ 	.word	index@(_ZN2at6native18elementwise_kernelILi128ELi4EZNS0_15gpu_kernel_implINS0_13BinaryFunctorIN3c104HalfES5_S5_ZZZNS0_21nextafter_kernel_cudaERNS_18TensorIteratorBaseEENKUlvE_clEvENKUlvE2_clEvEUlS5_S5_E_EEEEvS7_RKT_EUliE_EEviT1_)
        /*07dc*/ 	.word	0x00000000


	//----- nvinfo : EIATTR_REGCOUNT
	.align		4
.L_385:
        /*07e0*/ 	.byte	0x04, 0x2f
        /*07e2*/ 	.short	(.L_387 - .L_386)
	.align		4
.L_386:
        /*07e4*/ 	.word	index@(_ZN2at6native29vectorized_elementwise_kernelILi8ENS0_13AUnaryFunctorIhhhZZZNS0_21heaviside_kernel_cudaERNS_18TensorIteratorBaseEENKUlvE_clEvENKUlvE_clEvEUlhhE_EESt5arrayIPcLm2EEEEviT0_T1_)
        /*07e8*/ 	.word	0x00000020


	//----- nvinfo : EIATTR_FRAME_SIZE
	.align		4
.L_387:
        /*07ec*/ 	.byte	0x04, 0x11
        /*07ee*/ 	.short	(.L_389 - .L_388)
	.align		4
.L_388:
        /*07f0*/ 	.word	index@(_ZN2at6native29vectorized_elementwise_kernelILi8ENS0_13AUnaryFunctorIhhhZZZNS0_21heaviside_kernel_cudaERNS_18TensorIteratorBaseEENKUlvE_clEvENKUlvE_clEvEUlhhE_EESt5arrayIPcLm2EEEEviT0_T1_)
        /*07f4*/ 	.word	0x00000000


	//----- nvinfo : EIATTR_REGCOUNT
	.align		4
.L_389:
        /*07f8*/ 	.byte	0x04, 0x2f
        /*07fa*/ 	.short	(.L_391 - .L_390)
	.align		4
.L_390:
        /*07fc*/ 	.word	index@(_ZN2at6native29vectorized_elementwise_kernelILi4ENS0_13AUnaryFunctorIhhhZZZNS0_21heaviside_kernel_cudaERNS_18TensorIteratorBaseEENKUlvE_clEvENKUlvE_clEvEUlhhE_EESt5arrayIPcLm2EEEEviT0_T1_)
        /*0800*/ 	.word	0x00000020


	//----- nvinfo : EIATTR_FRAME_SIZE
	.align		4
.L_391:
        /*0804*/ 	.byte	0x04, 0x11
        /*0806*/ 	.short	(.L_393 - .L_392)
	.align		4
.L_392:
        /*0808*/ 	.word	index@(_ZN2at6native29vectorized_elementwise_kernelILi4ENS0_13AUnaryFunctorIhhhZZZNS0_21heaviside_kernel_cudaERNS_18TensorIteratorBaseEENKUlvE_clEvENKUlvE_clEvEUlhhE_EESt5arrayIPcLm2EEEEviT0_T1_)
        /*080c*/ 	.word	0x00000000


	//----- nvinfo : EIATTR_REGCOUNT
	.align		4
.L_393:
        /*0810*/ 	.byte	0x04, 0x2f
        /*0812*/ 	.short	(.L_395 - .L_394)
	.align		4
.L_394:
        /*0814*/ 	.word	index@(_ZN2at6native29vectorized_elementwise_kernelILi2ENS0_13AUnaryFunctorIhhhZZZNS0_21heaviside_kernel_cudaERNS_18TensorIteratorBaseEENKUlvE_clEvENKUlvE_clEvEUlhhE_EESt5arrayIPcLm2EEEEviT0_T1_)
        /*0818*/ 	.word	0x00000020


	//----- nvinfo : EIATTR_FRAME_SIZE
	.align		4
.L_395:
        /*081c*/ 	.byte	0x04, 0x11
        /*081e*/ 	.short	(.L_397 - .L_396)
	.align		4
.L_396:
        /*0820*/ 	.word	index@(_ZN2at6native29vectorized_elementwise_kernelILi2ENS0_13AUnaryFunctorIhhhZZZNS0_21heaviside_kernel_cudaERNS_18TensorIteratorBaseEENKUlvE_clEvENKUlvE_clEvEUlhhE_EESt5arrayIPcLm2EEEEviT0_T1_)
        /*0824*/ 	.word	0x00000000


	//----- nvinfo : EIATTR_REGCOUNT
	.align		4
.L_397:
        /*0828*/ 	.byte	0x04, 0x2f
        /*082a*/ 	.short	(.L_399 - .L_398)
	.align		4
.L_398:
        /*082c*/ 	.word	index@(_ZN2at6native27unrolled_elementwise_kernelINS0_13AUnaryFunctorIhhhZZZNS0_21heaviside_kernel_cudaERNS_18TensorIteratorBaseEENKUlvE_clEvENKUlvE_clEvEUlhhE_EESt5arrayIPcLm2EELi4E23TrivialOffsetCalculatorILi1EjESD_NS0_6memory15LoadWithoutCastENSE_16StoreWithoutCastEEEviT_T0_T2_T3_T4_T5_)
        /*0830*/ 	.word	0x00000014


	//----- nvinfo : EIATTR_FRAME_SIZE
	.align		4
.L_399:
        /*0834*/ 	.byte	0x04, 0x11
        /*0836*/ 	.short	(.L_401 - .L_400)
	.align		4
.L_400:
        /*0838*/ 	.word	index@(_ZN2at6native27unrolled_elementwise_kernelINS0_13AUnaryFunctorIhhhZZZNS0_21heaviside_kernel_cudaERNS_18TensorIteratorBaseEENKUlvE_clEvENKUlvE_clEvEUlhhE_EESt5arrayIPcLm2EELi4E23TrivialOffsetCalculatorILi1EjESD_NS0_6memory15LoadWithoutCastENSE_16StoreWithoutCastEEEviT_T0_T2_T3_T4_T5_)
        /*083c*/ 	.word	0x00000000


	//----- nvinfo : EIATTR_REGCOUNT
	.align		4
.L_401:
        /*0840*/ 	.byte	0x04, 0x2f
        /*0842*/ 	.short	(.L_403 - .L_402)
	.align		4
.L_402:
        /*0844*/ 	.word	index@(_ZN2at6native18elementwise_kernelILi128ELi4EZNS0_22gpu_kernel_impl_nocastINS0_13AUnaryFunctorIhhhZZZNS0_21heaviside_kernel_cudaERNS_18TensorIteratorBaseEENKUlvE_clEvENKUlvE_clEvEUlhhE_EEEEvS5_RKT_EUliE_EEviT1_)
        /*0848*/ 	.word	0x00000012


	//----- nvinfo : EIATTR_FRAME_SIZE
	.align		4
.L_403:
        /*084c*/ 	.byte	0x04, 0x11
        /*084e*/ 	.short	(.L_405 - .L_404)
	.align		4
.L_404:
        /*0850*/ 	.word	index@(_ZN2at6native18elementwise_kernelILi128ELi4EZNS0_22gpu_kernel_impl_nocastINS0_13AUnaryFunctorIhhhZZZNS0_21heaviside_kernel_cudaERNS_18TensorIteratorBaseEENKUlvE_clEvENKUlvE_clEvEUlhhE_EEEEvS5_RKT_EUliE_EEviT1_)
        /*0854*/ 	.word	0x00000000


	//----- nvinfo : EIATTR_REGCOUNT
	.align		4
.L_405:
        /*0858*/ 	.byte	0x04, 0x2f
        /*085a*/ 	.short	(.L_407 - .L_406)
	.align		4
.L_406:
        /*085c*/ 	.word	index@(_ZN2at6native27unrolled_elementwise_kernelINS0_13AUnaryFunctorIhhhZZZNS0_21heaviside_kernel_cudaERNS_18TensorIteratorBaseEENKUlvE_clEvENKUlvE_clEvEUlhhE_EESt5arrayIPcLm2EELi4E23TrivialOffsetCalculatorILi1EjESD_NS0_6memory12LoadWithCastILi1EEENSE_13StoreWithCastILi1EEEEEviT_T0_T2_T3_T4_T5_)
        /*0860*/ 	.word	0x0000001e


	//----- nvinfo : EIATTR_FRAME_SIZE
	.align		4
.L_407:
        /*0864*/ 	.byte	0x04, 0x11
        /*0866*/ 	.short	(.L_409 - .L_408)
	.align		4
.L_408:
        /*0868*/ 	.word	index@(_ZN2at6native27unrolled_elementwise_kernelINS0_13AUnaryFunctorIhhhZZZNS0_21heaviside_kernel_cudaERNS_18TensorIteratorBaseEENKUlvE_clEvENKUlvE_clEvEUlhhE_EESt5arrayIPcLm2EELi4E23TrivialOffsetCalculatorILi1EjESD_NS0_6memory12LoadWithCastILi1EEENSE_13StoreWithCastILi1EEEEEviT_T0_T2_T3_T4_T5_)
        /*086c*/ 	.word	0x00000000


	//----- nvinfo : EIATTR_REGCOUNT
	.align		4
.L_409:
        /*0870*/ 	.byte	0x04, 0x2f
        /*0872*/ 	.short	(.L_411 - .L_410)
	.align		4
.L_410:
        /*0874*/ 	.word	index@(_ZN2at6native18elementwise_kernelILi128ELi4EZNS0_15gpu_kernel_implINS0_13AUnaryFunctorIhhhZZZNS0_21heaviside_kernel_cudaERNS_18TensorIteratorBaseEENKUlvE_clEvENKUlvE_clEvEUlhhE_EEEEvS5_RKT_EUliE_EEviT1_)
        /*0878*/ 	.word	0x0000001a


	//----- nvinfo : EIATTR_FRAME_SIZE
	.align		4
.L_411:
        /*087c*/ 	.byte	0x04, 0x11
        /*087e*/ 	.short	(.L_413 - .L_412)
	.align		4
.L_412:
        /*0880*/ 	.word	index@(_ZN2at6native18elementwise_kernelILi128ELi4EZNS0_15gpu_kernel_implINS0_13AUnaryFunctorIhhhZZZNS0_21heaviside_kernel_cudaERNS_18TensorIteratorBaseEENKUlvE_clEvENKUlvE_clEvEUlhhE_EEEEvS5_RKT_EUliE_EEviT1_)
        /*0884*/ 	.word	0x00000000


	//----- nvinfo : EIATTR_REGCOUNT
	.align		4
.L_413:
        /*0888*/ 	.byte	0x04, 0x2f
        /*088a*/ 	.short	(.L_415 - .L_414)
	.align		4
.L_414:
        /*088c*/ 	.word	index@(_ZN2at6native29vectorized_elementwise_kernelILi8ENS0_13BUnaryFunctorIhhhZZZNS0_21heaviside_kernel_cudaERNS_18TensorIteratorBaseEENKUlvE_clEvENKUlvE_clEvEUlhhE_EESt5arrayIPcLm2EEEEviT0_T1_)
        /*0890*/ 	.word	0x00000020


	//----- nvinfo : EIATTR_FRAME_SIZE
	.align		4
.L_415:
        /*0894*/ 	.byte	0x04, 0x11
        /*0896*/ 	.short	(.L_417 - .L_416)
	.align		4
.L_416:
        /*0898*/ 	.word	index@(_ZN2at6native29vectorized_elementwise_kernelILi8ENS0_13BUnaryFunctorIhhhZZZNS0_21heaviside_kernel_cudaERNS_18TensorIteratorBaseEENKUlvE_clEvENKUlvE_clEvEUlhhE_EESt5arrayIPcLm2EEEEviT0_T1_)
        /*089c*/ 	.word	0x00000000


	//----- nvinfo : EIATTR_REGCOUNT
	.align		4
.L_417:
        /*08a0*/ 	.byte	0x04, 0x2f
        /*08a2*/ 	.short	(.L_419 - .L_418)
	.align		4
.L_418:
        /*08a4*/ 	.word	index@(_ZN2at6native29vectorized_elementwise_kernelILi4ENS0_13BUnaryFunctorIhhhZZZNS0_21heaviside_kernel_cudaERNS_18TensorIteratorBaseEENKUlvE_clEvENKUlvE_clEvEUlhhE_EESt5arrayIPcLm2EEEEviT0_T1_)
        /*08a8*/ 	.word	0x00000020


	//----- nvinfo : EIATTR_FRAME_SIZE
	.align		4
.L_419:
        /*08ac*/ 	.byte	0x04, 0x11
        /*08ae*/ 	.short	(.L_421 - .L_420)
	.align		4
.L_420:
        /*08b0*/ 	.word	index@(_ZN2at6native29vectorized_elementwise_kernelILi4ENS0_13BUnaryFunctorIhhhZZZNS0_21heaviside_kernel_cudaERNS_18TensorIteratorBaseEENKUlvE_clEvENKUlvE_clEvEUlhhE_EESt5arrayIPcLm2EEEEviT0_T1_)
        /*08b4*/ 	.word	0x00000000


	//----- nvinfo : EIATTR_REGCOUNT
	.align		4
.L_421:
        /*08b8*/ 	.byte	0x04, 0x2f
        /*08ba*/ 	.short	(.L_423 - .L_422)
	.align		4
.L_422:
        /*08bc*/ 	.word	index@(_ZN2at6native29vectorized_elementwise_kernelILi2ENS0_13BUnaryFunctorIhhhZZZNS0_21heaviside_kernel_cudaERNS_18TensorIteratorBaseEENKUlvE_clEvENKUlvE_clEvEUlhhE_EESt5arrayIPcLm2EEEEviT0_T1_)
        /*08c0*/ 	.word	0x00000020


	//----- nvinfo : EIATTR_FRAME_SIZE
	.align		4
.L_423:
        /*08c4*/ 	.byte	0x04, 0x11
        /*08c6*/ 	.short	(.L_425 - .L_424)
	.align		4
.L_424:
        /*08c8*/ 	.word	index@(_ZN2at6native29vectorized_elementwise_kernelILi2ENS0_13BUnaryFunctorIhhhZZZNS0_21heaviside_kernel_cudaERNS_18TensorIteratorBaseEENKUlvE_clEvENKUlvE_clEvEUlhhE_EESt5arrayIPcLm2EEEEviT0_T1_)
        /*08cc*/ 	.word	0x00000000


	//----- nvinfo : EIATTR_REGCOUNT
	.align		4
.L_425:
        /*08d0*/ 	.byte	0x04, 0x2f
        /*08d2*/ 	.short	(.L_427 - .L_426)
	.align		4
.L_426:
        /*08d4*/ 	.word	index@(_ZN2at6native27unrolled_elementwise_kernelINS0_13BUnaryFunctorIhhhZZZNS0_21heaviside_kernel_cudaERNS_18TensorIteratorBaseEENKUlvE_clEvENKUlvE_clEvEUlhhE_EESt5arrayIPcLm2EELi4E23TrivialOffsetCalculatorILi1EjESD_NS0_6memory15LoadWithoutCastENSE_16StoreWithoutCastEEEviT_T0_T2_T3_T4_T5_)
        /*08d8*/ 	.word	0x00000014


	//----- nvinfo : EIATTR_FRAME_SIZE
	.align		4
.L_427:
        /*08dc*/ 	.byte	0x04, 0x11
        /*08de*/ 	.short	(.L_429 - .L_428)
	.align		4
.L_428:
        /*08e0*/ 	.word	index@(_ZN2at6native27unrolled_elementwise_kernelINS0_13BUnaryFunctorIhhhZZZNS0_21heaviside_kernel_cudaERNS_18TensorIteratorBaseEENKUlvE_clEvENKUlvE_clEvEUlhhE_EESt5arrayIPcLm2EELi4E23TrivialOffsetCalculatorILi1EjESD_NS0_6memory15LoadWithoutCastENSE_16StoreWithoutCastEEEviT_T0_T2_T3_T4_T5_)
        /*08e4*/ 	.word	0x00000000


	//----- nvinfo : EIATTR_REGCOUNT
	.align		4
.L_429:
        /*08e8*/ 	.byte	0x04, 0x2f
        /*08ea*/ 	.short	(.L_431 - .L_430)
	.align		4
.L_430:
        /*08ec*/ 	.word	index@(_ZN2at6native18elementwise_kernelILi128ELi4EZNS0_22gpu_kernel_impl_nocastINS0_13BUnaryFunctorIhhhZZZNS0_21heaviside_kernel_cudaERNS_18TensorIteratorBaseEENKUlvE_clEvENKUlvE_clEvEUlhhE_EEEEvS5_RKT_EUliE_EEviT1_)
        /*08f0*/ 	.word	0x00000012


	//----- nvinfo : EIATTR_FRAME_SIZE
	.align		4
.L_431:
        /*08f4*/ 	.byte	0x04, 0x11
        /*08f6*/ 	.short	(.L_433 - .L_432)
	.align		4
.L_432:
        /*08f8*/ 	.word	index@(_ZN2at6native18elementwise_kernelILi128ELi4EZNS0_22gpu_kernel_impl_nocastINS0_13BUnaryFunctorIhhhZZZNS0_21heaviside_kernel_cudaERNS_18TensorIteratorBaseEENKUlvE_clEvENKUlvE_clEvEUlhhE_EEEEvS5_RKT_EUliE_EEviT1_)
        /*08fc*/ 	.word	0x00000000


	//----- nvinfo : EIATTR_REGCOUNT
	.align		4
.L_433:
        /*0900*/ 	.byte	0x04, 0x2f
        /*0902*/ 	.short	(.L_435 - .L_434)
	.align		4
.L_434:
        /*0904*/ 	.word	index@(_ZN2at6native27unrolled_elementwise_kernelINS0_13BUnaryFunctorIhhhZZZNS0_21heaviside_kernel_cudaERNS_18TensorIteratorBaseEENKUlvE_clEvENKUlvE_clEvEUlhhE_EESt5arrayIPcLm2EELi4E23TrivialOffsetCalculatorILi1EjESD_NS0_6memory12LoadWithCastILi1EEENSE_13StoreWithCastILi1EEEEEviT_T0_T2_T3_T4_T5_)
        /*0908*/ 	.word	0x0000001d


	//----- nvinfo : EIATTR_FRAME_SIZE
	.align		4
.L_435:
        /*090c*/ 	.byte	0x04, 0x11
        /*090e*/ 	.short	(.L_437 - .L_436)
	.align		4
.L_436:
        /*0910*/ 	.word	index@(_ZN2at6native27unrolled_elementwise_kernelINS0_13BUnaryFunctorIhhhZZZNS0_21heaviside_kernel_cudaERNS_18TensorIteratorBaseEENKUlvE_clEvENKUlvE_clEvEUlhhE_EESt5arrayIPcLm2EELi4E23TrivialOffsetCalculatorILi1EjESD_NS0_6memory12LoadWithCastILi1EEENSE_13StoreWithCastILi1EEEEEviT_T0_T2_T3_T4_T5_)
        /*0914*/ 	.word	0x00000000


	//----- nvinfo : EIATTR_REGCOUNT
	.align		4
.L_437:
        /*0918*/ 	.byte	0x04, 0x2f
        /*091a*/ 	.short	(.L_439 - .L_438)
	.align		4
.L_438:
        /*091c*/ 	.word	index@(_ZN2at6native18elementwise_kernelILi128ELi4EZNS0_15gpu_kernel_implINS0_13BUnaryFunctorIhhhZZZNS0_21heaviside_kernel_cudaERNS_18TensorIteratorBaseEENKUlvE_clEvENKUlvE_clEvEUlhhE_EEEEvS5_RKT_EUliE_EEviT1_)
        /*0920*/ 	.word	0x0000001a


	//----- nvinfo : EIATTR_FRAME_SIZE
	.align		4
.L_439:
        /*0924*/ 	.byte	0x04, 0x11
        /*0926*/ 	.short	(.L_441 - .L_440)
	.align		4
.L_440:
        /*0928*/ 	.word	index@(_ZN2at6native18elementwise_kernelILi128ELi4EZNS0_15gpu_kernel_implINS0_13BUnaryFunctorIhhhZZZNS0_21heaviside_kernel_cudaERNS_18TensorIteratorBaseEENKUlvE_clEvENKUlvE_clEvEUlhhE_EEEEvS5_RKT_EUliE_EEviT1_)
        /*092c*/ 	.word	0x00000000


	//----- nvinfo : EIATTR_REGCOUNT
	.align		4
.L_441:
        /*0930*/ 	.byte	0x04, 0x2f
        /*0932*/ 	.short	(.L_443 - .L_442)
	.align		4
.L_442:
        /*0934*/ 	.word	index@(_ZN2at6native29vectorized_elementwise_kernelILi8ENS0_13BinaryFunctorIhhhZZZNS0_21heaviside_kernel_cudaERNS_18TensorIteratorBaseEENKUlvE_clEvENKUlvE_clEvEUlhhE_EESt5arrayIPcLm3EEEEviT0_T1_)
        /*0938*/ 	.word	0x00000020


	//----- nvinfo : EIATTR_FRAME_SIZE
	.align		4
.L_443:
        /*093c*/ 	.byte	0x04, 0x11
        /*093e*/ 	.short	(.L_445 - .L_444)
	.align		4
.L_444:
        /*0940*/ 	.word	index@(_ZN2at6native29vectorized_elementwise_kernelILi8ENS0_13BinaryFunctorIhhhZZZNS0_21heaviside_kernel_cudaERNS_18TensorIteratorBaseEENKUlvE_clEvENKUlvE_clEvEUlhhE_EESt5arrayIPcLm3EEEEviT0_T1_)
        /*0944*/ 	.word	0x00000000


	//----- nvinfo : EIATTR_REGCOUNT
	.align		4
.L_445:
        /*0948*/ 	.byte	0x04, 0x2f
        /*094a*/ 	.short	(.L_447 - .L_446)
	.align		4
.L_446:
        /*094c*/ 	.word	index@(_ZN2at6native29vectorized_elementwise_kernelILi4ENS0_13BinaryFunctorIhhhZZZNS0_21heaviside_kernel_cudaERNS_18TensorIteratorBaseEENKUlvE_clEvENKUlvE_clEvEUlhhE_EESt5arrayIPcLm3EEEEviT0_T1_)
        /*0950*/ 	.word	0x00000020


	//----- nvinfo : EIATTR_FRAME_SIZE
	.align		4
.L_447:
        /*0954*/ 	.byte	0x04, 0x11
        /*0956*/ 	.short	(.L_449 - .L_448)
	.align		4
.L_448:
        /*0958*/ 	.word	index@(_ZN2at6native29vectorized_elementwise_kernelILi4ENS0_13BinaryFunctorIhhhZZZNS0_21heaviside_kernel_cudaERNS_18TensorIteratorBaseEENKUlvE_clEvENKUlvE_clEvEUlhhE_EESt5arrayIPcLm3EEEEviT0_T1_)
        /*095c*/ 	.word	0x00000000


	//----- nvinfo : EIATTR_REGCOUNT
	.align		4
.L_449:
        /*0960*/ 	.byte	0x04, 0x2f
        /*0962*/ 	.short	(.L_451 - .L_450)
	.align		4
.L_450:
        /*0964*/ 	.word	index@(_ZN2at6native29vectorized_elementwise_kernelILi2ENS0_13BinaryFunctorIhhhZZZNS0_21heaviside_kernel_cudaERNS_18TensorIteratorBaseEENKUlvE_clEvENKUlvE_clEvEUlhhE_EESt5arrayIPcLm3EEEEviT0_T1_)
        /*0968*/ 	.word	0x00000020


	//----- nvinfo : EIATTR_FRAME_SIZE
	.align		4
.L_451:
        /*096c*/ 	.byte	0x04, 0x11
        /*096e*/ 	.short	(.L_453 - .L_452)
	.align		4
.L_452:
        /*0970*/ 	.word	index@(_ZN2at6native29vectorized_elementwise_kernelILi2ENS0_13BinaryFunctorIhhhZZZNS0_21heaviside_kernel_cudaERNS_18TensorIteratorBaseEENKUlvE_clEvENKUlvE_clEvEUlhhE_EESt5arrayIPcLm3EEEEviT0_T1_)
        /*0974*/ 	.word	0x00000000


	//----- nvinfo : EIATTR_REGCOUNT
	.align		4
.L_453:
        /*0978*/ 	.byte	0x04, 0x2f
        /*097a*/ 	.short	(.L_455 - .L_454)
	.align		4
.L_454:
        /*097c*/ 	.word	index@(_ZN2at6native27unrolled_elementwise_kernelINS0_13BinaryFunctorIhhhZZZNS0_21heaviside_kernel_cudaERNS_18TensorIteratorBaseEENKUlvE_clEvENKUlvE_clEvEUlhhE_EESt5arrayIPcLm3EELi4E23TrivialOffsetCalculatorILi2EjESC_ILi1EjENS0_6memory15LoadWithoutCastENSF_16StoreWithoutCastEEEviT_T0_T2_T3_T4_T5_)
        /*0980*/ 	.word	0x0000001c


	//----- nvinfo : EIATTR_FRAME_SIZE
	.align		4
.L_455:
        /*0984*/ 	.byte	0x04, 0x11
        /*0986*/ 	.short	(.L_457 - .L_456)
	.align		4
.L_456:
        /*0988*/ 	.word	index@(_ZN2at6native27unrolled_elementwise_kernelINS0_13BinaryFunctorIhhhZZZNS0_21heaviside_kernel_cudaERNS_18TensorIteratorBaseEENKUlvE_clEvENKUlvE_clEvEUlhhE_EESt5arrayIPcLm3EELi4E23TrivialOffsetCalculatorILi2EjESC_ILi1EjENS0_6memory15LoadWithoutCastENSF_16StoreWithoutCastEEEviT_T0_T2_T3_T4_T5_)
        /*098c*/ 	.word	0x00000000


	//----- nvinfo : EIATTR_REGCOUNT
	.align		4
.L_457:
        /*0990*/ 	.byte	0x04, 0x2f
        /*0992*/ 	.short	(.L_459 - .L_458)
	.align		4
.L_458:
        /*0994*/ 	.word	index@(_ZN2at6native18elementwise_kernelILi128ELi4EZNS0_22gpu_kernel_impl_nocastINS0_13BinaryFunctorIhhhZZZNS0_21heaviside_kernel_cudaERNS_18TensorIteratorBaseEENKUlvE_clEvENKUlvE_clEvEUlhhE_EEEEvS5_RKT_EUliE_EEviT1_)
        /*0998*/ 	.word	0x00000012


	//----- nvinfo : EIATTR_FRAME_SIZE
	.align		4
.L_459:
        /*099c*/ 	.byte	0x04, 0x11
        /*099e*/ 	.short	(.L_461 - .L_460)
	.align		4
.L_460:
        /*09a0*/ 	.word	index@(_ZN2at6native18elementwise_kernelILi128ELi4EZNS0_22gpu_kernel_impl_nocastINS0_13BinaryFunctorIhhhZZZNS0_21heaviside_kernel_cudaERNS_18TensorIteratorBaseEENKUlvE_clEvENKUlvE_clEvEUlhhE_EEEEvS5_RKT_EUliE_EEviT1_)
        /*09a4*/ 	.word	0x00000000


	//----- nvinfo : EIATTR_REGCOUNT
	.align		4
.L_461:
        /*09a8*/ 	.byte	0x04, 0x2f
        /*09aa*/ 	.short	(.L_463 - .L_462)
	.align		4
.L_462:
        /*09ac*/ 	.word	index@(_ZN2at6native27unrolled_elementwise_kernelINS0_13BinaryFunctorIhhhZZZNS0_21heaviside_kernel_cudaERNS_18TensorIteratorBaseEENKUlvE_clEvENKUlvE_clEvEUlhhE_EESt5arrayIPcLm3EELi4E23TrivialOffsetCalculatorILi2EjESC_ILi1EjENS0_6memory12LoadWithCastILi2EEENSF_13StoreWithCastILi1EEEEEviT_T0_T2_T3_T4_T5_)
        /*09b0*/ 	.word	0x00000020


	//----- nvinfo : EIATTR_FRAME_SIZE
	.align		4
.L_463:
        /*09b4*/ 	.byte	0x04, 0x11
        /*09b6*/ 	.short	(.L_465 - .L_464)
	.align		4
.L_464:
        /*09b8*/ 	.word	index@(_ZN2at6native27unrolled_elementwise_kernelINS0_13BinaryFunctorIhhhZZZNS0_21heaviside_kernel_cudaERNS_18TensorIteratorBaseEENKUlvE_clEvENKUlvE_clEvEUlhhE_EESt5arrayIPcLm3EELi4E23TrivialOffsetCalculatorILi2EjESC_ILi1EjENS0_6memory12LoadWithCastILi2EEENSF_13StoreWithCastILi1EEEEEviT_T0_T2_T3_T4_T5_)
        /*09bc*/ 	.word	0x00000000


	//----- nvinfo : EIATTR_REGCOUNT
	.align		4
.L_465:
        /*09c0*/ 	.byte	0x04, 0x2f
        /*09c2*/ 	.short	(.L_467 - .L_466)
	.align		4
.L_466:
        /*09c4*/ 	.word	index@(_ZN2at6native18elementwise_kernelILi128ELi4EZNS0_15gpu_kernel_implINS0_13BinaryFunctorIhhhZZZNS0_21heaviside_kernel_cudaERNS_18TensorIteratorBaseEENKUlvE_clEvENKUlvE_clEvEUlhhE_EEEEvS5_RKT_EUliE_EEviT1_)
        /*09c8*/ 	.word	0x0000001a


	//----- nvinfo : EIATTR_FRAME_SIZE
	.align		4
.L_467:
        /*09cc*/ 	.byte	0x04, 0x11
        /*09ce*/ 	.short	(.L_469 - .L_468)
	.align		4
.L_468:
        /*09d0*/ 	.word	index@(_ZN2at6native18elementwise_kernelILi128ELi4EZNS0_15gpu_kernel_implINS0_13BinaryFunctorIhhhZZZNS0_21heaviside_kernel_cudaERNS_18TensorIteratorBaseEENKUlvE_clEvENKUlvE_clEvEUlhhE_EEEEvS5_RKT_EUliE_EEviT1_)
        /*09d4*/ 	.word	0x00000000


	//----- nvinfo : EIATTR_REGCOUNT
	.align		4
.L_469:
        /*09d8*/ 	.byte	0x04, 0x2f
        /*09da*/ 	.short	(.L_471 - .L_470)
	.align		4
.L_470:
        /*09dc*/ 	.word	index@(_ZN2at6native29vectorized_elementwise_kernelILi8ENS0_13AUnaryFunctorIaaaZZZNS0_21heaviside_kernel_cudaERNS_18TensorIteratorBaseEENKUlvE_clEvENKUlvE0_clEvEUlaaE_EESt5arrayIPcLm2EEEEviT0_T1_)
        /*09e0*/ 	.word	0x00000020


	//----- nvinfo : EIATTR_FRAME_SIZE
	.align		4
.L_471:
        /*09e4*/ 	.byte	0x04, 0x11
        /*09e6*/ 	.short	(.L_473 - .L_472)
	.align		4
.L_472:
        /*09e8*/ 	.word	index@(_ZN2at6native29vectorized_elementwise_kernelILi8ENS0_13AUnaryFunctorIaaaZZZNS0_21heaviside_kernel_cudaERNS_18TensorIteratorBaseEENKUlvE_clEvENKUlvE0_clEvEUlaaE_EESt5arrayIPcLm2EEEEviT0_T1_)
        /*09ec*/ 	.word	0x00000000


	//----- nvinfo : EIATTR_REGCOUNT
	.align		4
.L_473:
        /*09f0*/ 	.byte	0x04, 0x2f
        /*09f2*/ 	.short	(.L_475 - .L_474)
	.align		4
.L_474:
        /*09f4*/ 	.word	index@(_ZN2at6native29vectorized_elementwise_kernelILi4ENS0_13AUnaryFunctorIaaaZZZNS0_21heaviside_kernel_cudaERNS_18TensorIteratorBaseEENKUlvE_clEvENKUlvE0_clEvEUlaaE_EESt5arrayIPcLm2EEEEviT0_T1_)
        /*09f8*/ 	.word	0x00000020


	//----- nvinfo : EIATTR_FRAME_SIZE
	.align		4
.L_475:
        /*09fc*/ 	.byte	0x04, 0x11
        /*09fe*/ 	.short	(.L_477 - .L_476)
	.align		4
.L_476:
        /*0a00*/ 	.word	index@(_ZN2at6native29vectorized_elementwise_kernelILi4ENS0_13AUnaryFunctorIaaaZZZNS0_21heaviside_kernel_cudaERNS_18TensorIteratorBaseEENKUlvE_clEvENKUlvE0_clEvEUlaaE_EESt5arrayIPcLm2EEEEviT0_T1_)
        /*0a04*/ 	.word	0x00000000


	//----- nvinfo : EIATTR_REGCOUNT
	.align		4
.L_477:
        /*0a08*/ 	.byte	0x04, 0x2f
        /*0a0a*/ 	.short	(.L_479 - .L_478)
	.align		4
.L_478:
        /*0a0c*/ 	.word	index@(_ZN2at6native29vectorized_elementwise_kernelILi2ENS0_13AUnaryFunctorIaaaZZZNS0_21heaviside_kernel_cudaERNS_18TensorIteratorBaseEENKUlvE_clEvENKUlvE0_clEvEUlaaE_EESt5arrayIPcLm2EEEEviT0_T1_)
        /*0a10*/ 	.word	0x00000020


	//----- nvinfo : EIATTR_FRAME_SIZE
	.align		4
.L_479:
        /*0a14*/ 	.byte	0x04, 0x11
        /*0a16*/ 	.short	(.L_481 - .L_480)
	.align		4
.L_480:
        /*0a18*/ 	.word	index@(_ZN2at6native29vectorized_elementwise_kernelILi2ENS0_13AUnaryFunctorIaaaZZZNS0_21heaviside_kernel_cudaERNS_18TensorIteratorBaseEENKUlvE_clEvENKUlvE0_clEvEUlaaE_EESt5arrayIPcLm2EEEEviT0_T1_)
        /*0a1c*/ 	.word	0x00000000


	//----- nvinfo : EIATTR_REGCOUNT
	.align		4
.L_481:
        /*0a20*/ 	.byte	0x04, 0x2f
        /*0a22*/ 	.short	(.L_483 - .L_482)
	.align		4
.L_482:
        /*0a24*/ 	.word	index@(_ZN2at6native27unrolled_elementwise_kernelINS0_13AUnaryFunctorIaaaZZZNS0_21heaviside_kernel_cudaERNS_18TensorIteratorBaseEENKUlvE_clEvENKUlvE0_clEvEUlaaE_EESt5arrayIPcLm2EELi4E23TrivialOffsetCalculatorILi1EjESD_NS0_6memory15LoadWithoutCastENSE_16StoreWithoutCastEEEviT_T0_T2_T3_T4_T5_)
        /*0a28*/ 	.word	0x00000016


	//----- nvinfo : EIATTR_FRAME_SIZE
	.align		4
.L_483:
        /*0a2c*/ 	.byte	0x04, 0x11
        /*0a2e*/ 	.short	(.L_485 - .L_484)
	.align		4
.L_484:
        /*0a30*/ 	.word	index@(_ZN2at6native27unrolled_elementwise_kernelINS0_13AUnaryFunctorIaaaZZZNS0_21heaviside_kernel_cudaERNS_18TensorIteratorBaseEENKUlvE_clEvENKUlvE0_clEvEUlaaE_EESt5arrayIPcLm2EELi4E23TrivialOffsetCalculatorILi1EjESD_NS0_6memory15LoadWithoutCastENSE_16StoreWithoutCastEEEviT_T0_T2_T3_T4_T5_)
        /*0a34*/ 	.word	0x00000000


	//----- nvinfo : EIATTR_REGCOUNT
	.align		4
.L_485:
        /*0a38*/ 	.byte	0x04, 0x2f
        /*0a3a*/ 	.short	(.L_487 - .L_486)
	.align		4
.L_486:
        /*0a3c*/ 	.word	index@(_ZN2at6native18elementwise_kernelILi128ELi4EZNS0_22gpu_kernel_impl_nocastINS0_13AUnaryFunctorIaaaZZZNS0_21heaviside_kernel_cudaERNS_18TensorIteratorBaseEENKUlvE_clEvENKUlvE0_clEvEUlaaE_EEEEvS5_RKT_EUliE_EEviT1_)
        /*0a40*/ 	.word	0x00000012


	//----- nvinfo : EIATTR_FRAME_SIZE
	.align		4
.L_487:
        /*0a44*/ 	.byte	0x04, 0x11
        /*0a46*/ 	.short	(.L_489 - .L_488)
	.align		4
.L_488:
        /*0a48*/ 	.word	index@(_ZN2at6native18elementwise_kernelILi128ELi4EZNS0_22gpu_kernel_impl_nocastINS0_13AUnaryFunctorIaaaZZZNS0_21heaviside_kernel_cudaERNS_18TensorIteratorBaseEENKUlvE_clEvENKUlvE0_clEvEUlaaE_EEEEvS5_RKT_EUliE_EEviT1_)
        /*0a4c*/ 	.word	0x00000000


	//----- nvinfo : EIATTR_REGCOUNT
	.align		4
.L_489:
        /*0a50*/ 	.byte	0x04, 0x2f
        /*0a52*/ 	.short	(.L_491 - .L_490)
	.align		4
.L_490:
        /*0a54*/ 	.word	index@(_ZN2at6native27unrolled_elementwise_kernelINS0_13AUnaryFunctorIaaaZZZNS0_21heaviside_kernel_cudaERNS_18TensorIteratorBaseEENKUlvE_clEvENKUlvE0_clEvEUlaaE_EESt5arrayIPcLm2EELi4E23TrivialOffsetCalculatorILi1EjESD_NS0_6memory12LoadWithCastILi1EEENSE_13StoreWithCastILi1EEEEEviT_T0_T2_T3_T4_T5_)
        /*0a58*/ 	.word	0x0000001e


	//----- nvinfo : EIATTR_FRAME_SIZE
	.align		4
.L_491:
        /*0a5c*/ 	.byte	0x04, 0x11
        /*0a5e*/ 	.short	(.L_493 - .L_492)
	.align		4
.L_492:
        /*0a60*/ 	.word	index@(_ZN2at6native27unrolled_elementwise_kernelINS0_13AUnaryFunctorIaaaZZZNS0_21heaviside_kernel_cudaERNS_18TensorIteratorBaseEENKUlvE_clEvENKUlvE0_clEvEUlaaE_EESt5arrayIPcLm2EELi4E23TrivialOffsetCalculatorILi1EjESD_NS0_6memory12LoadWithCastILi1EEENSE_13StoreWithCastILi1EEEEEviT_T0_T2_T3_T4_T5_)
        /*0a64*/ 	.word	0x00000000


	//----- nvinfo : EIATTR_REGCOUNT
	.align		4
.L_493:
        /*0a68*/ 	.byte	0x04, 0x2f
        /*0a6a*/ 	.short	(.L_495 - .L_494)
	.align		4
.L_494:
        /*0a6c*/ 	.word	index@(_ZN2at6native18elementwise_kernelILi128ELi4EZNS0_15gpu_kernel_implINS0_13AUnaryFunctorIaaaZZZNS0_21heaviside_kernel_cudaERNS_18TensorIteratorBaseEENKUlvE_clEvENKUlvE0_clEvEUlaaE_EEEEvS5_RKT_EUliE_EEviT1_)
        /*0a70*/ 	.word	0x0000001a


	//----- nvinfo : EIATTR_FRAME_SIZE
	.align		4
.L_495:
        /*0a74*/ 	.byte	0x04, 0x11
        /*0a76*/ 	.short	(.L_497 - .L_496)
	.align		4
.L_496:
        /*0a78*/ 	.word	index@(_ZN2at6native18elementwise_kernelILi128ELi4EZNS0_15gpu_kernel_implINS0_13AUnaryFunctorIaaaZZZNS0_21heaviside_kernel_cudaERNS_18TensorIteratorBaseEENKUlvE_clEvENKUlvE0_clEvEUlaaE_EEEEvS5_RKT_EUliE_EEviT1_)
        /*0a7c*/ 	.word	0x00000000


	//----- nvinfo : EIATTR_REGCOUNT
	.align		4
.L_497:
        /*0a80*/ 	.byte	0x04, 0x2f
        /*0a82*/ 	.short	(.L_499 - .L_498)
	.align		4
.L_498:
        /*0a84*/ 	.word	index@(_ZN2at6native29vectorized_elementwise_kernelILi8ENS0_13BUnaryFunctorIaaaZZZNS0_21heaviside_kernel_cudaERNS_18TensorIteratorBaseEENKUlvE_clEvENKUlvE0_clEvEUlaaE_EESt5arrayIPcLm2EEEEviT0_T1_)
        /*0a88*/ 	.word	0x0000001d


	//----- nvinfo : EIATTR_FRAME_SIZE
	.align		4
.L_499:
        /*0a8c*/ 	.byte	0x04, 0x11
        /*0a8e*/ 	.short	(.L_501 - .L_500)
	.align		4
.L_500:
        /*0a90*/ 	.word	index@(_ZN2at6native29vectorized_elementwise_kernelILi8ENS0_13BUnaryFunctorIaaaZZZNS0_21heaviside_kernel_cudaERNS_18TensorIteratorBaseEENKUlvE_clEvENKUlvE0_clEvEUlaaE_EESt5arrayIPcLm2EEEEviT0_T1_)
        /*0a94*/ 	.word	0x00000000


	//----- nvinfo : EIATTR_REGCOUNT
	.align		4
.L_501:
        /*0a98*/ 	.byte	0x04, 0x2f
        /*0a9a*/ 	.short	(.L_503 - .L_502)
	.align		4
.L_502:
        /*0a9c*/ 	.word	index@(_ZN2at6native29vectorized_elementwise_kernelILi4ENS0_13BUnaryFunctorIaaaZZZNS0_21heaviside_kernel_cudaERNS_18TensorIteratorBaseEENKUlvE_clEvENKUlvE0_clEvEUlaaE_EESt5arrayIPcLm2EEEEviT0_T1_)
        /*0aa0*/ 	.word	0x0000001d


	//----- nvinfo : EIATTR_FRAME_SIZE
	.align		4
.L_503:
        /*0aa4*/ 	.byte	0x04, 0x11
        /*0aa6*/ 	.short	(.L_505 - .L_504)
	.align		4
.L_504:
        /*0aa8*/ 	.word	index@(_ZN2at6native29vectorized_elementwise_kernelILi4ENS0_13BUnaryFunctorIaaaZZZNS0_21heaviside_kernel_cudaERNS_18TensorIteratorBaseEENKUlvE_clEvENKUlvE0_clEvEUlaaE_EESt5arrayIPcLm2EEEEviT0_T1_)
        /*0aac*/ 	.word	0x00000000


	//----- nvinfo : EIATTR_REGCOUNT
	.align		4
.L_505:
        /*0ab0*/ 	.byte	0x04, 0x2f
        /*0ab2*/ 	.short	(.L_507 - .L_506)
	.align		4
.L_506:
        /*0ab4*/ 	.word	index@(_ZN2at6native29vectorized_elementwise_kernelILi2ENS0_13BUnaryFunctorIaaaZZZNS0_21heaviside_kernel_cudaERNS_18TensorIteratorBaseEENKUlvE_clEvENKUlvE0_clEvEUlaaE_EESt5arrayIPcLm2EEEEviT0_T1_)
        /*0ab8*/ 	.word	0x0000001d


	//----- nvinfo : EIATTR_FRAME_SIZE
	.align		4
.L_507:
        /*0abc*/ 	.byte	0x04, 0x11
        /*0abe*/ 	.short	(.L_509 - .L_508)
	.align		4
.L_508:
        /*0ac0*/ 	.word	index@(_ZN2at6native29vectorized_elementwise_kernelILi2ENS0_13BUnaryFunctorIaaaZZZNS0_21heaviside_kernel_cudaERNS_18TensorIteratorBaseEENKUlvE_clEvENKUlvE0_clEvEUlaaE_EESt5arrayIPcLm2EEEEviT0_T1_)
        /*0ac4*/ 	.word	0x00000000


	//----- nvinfo : EIATTR_REGCOUNT
	.align		4
.L_509:
        /*0ac8*/ 	.byte	0x04, 0x2f
        /*0aca*/ 	.short	(.L_511 - .L_510)
	.align		4
.L_510:
        /*0acc*/ 	.word	index@(_ZN2at6native27unrolled_elementwise_kernelINS0_13BUnaryFunctorIaaaZZZNS0_21heaviside_kernel_cudaERNS_18TensorIteratorBaseEENKUlvE_clEvENKUlvE0_clEvEUlaaE_EESt5arrayIPcLm2EELi4E23TrivialOffsetCalculatorILi1EjESD_NS0_6memory15LoadWithoutCastENSE_16StoreWithoutCastEEEviT_T0_T2_T3_T4_T5_)
        /*0ad0*/ 	.word	0x00000015


	//----- nvinfo : EIATTR_FRAME_SIZE
	.align		4
.L_511:
        /*0ad4*/ 	.byte	0x04, 0x11
        /*0ad6*/ 	.short	(.L_513 - .L_512)
	.align		4
.L_512:
        /*0ad8*/ 	.word	index@(_ZN2at6native27unrolled_elementwise_kernelINS0_13BUnaryFunctorIaaaZZZNS0_21heaviside_kernel_cudaERNS_18TensorIteratorBaseEENKUlvE_clEvENKUlvE0_clEvEUlaaE_EESt5arrayIPcLm2EELi4E23TrivialOffsetCalculatorILi1EjESD_NS0_6memory15LoadWithoutCastENSE_16StoreWithoutCastEEEviT_T0_T2_T3_T4_T5_)
        /*0adc*/ 	.word	0x00000000


	//----- nvinfo : EIATTR_REGCOUNT
	.align		4
.L_513:
        /*0ae0*/ 	.byte	0x04, 0x2f
        /*0ae2*/ 	.short	(.L_515 - .L_514)
	.align		4
.L_514:
        /*0ae4*/ 	.word	index@(_ZN2at6native18elementwise_kernelILi128ELi4EZNS0_22gpu_kernel_impl_nocastINS0_13BUnaryFunctorIaaaZZZNS0_21heaviside_kernel_cudaERNS_18TensorIteratorBaseEENKUlvE_clEvENKUlvE0_clEvEUlaaE_EEEEvS5_RKT_EUliE_EEviT1_)
        /*0ae8*/ 	.word	0x00000012


	//----- nvinfo : EIATTR_FRAME_SIZE
	.align		4
.L_515:
        /*0aec*/ 	.byte	0x04, 0x11
        /*0aee*/ 	.short	(.L_517 - .L_516)
	.align		4
.L_516:
        /*0af0*/ 	.word	index@(_ZN2at6native18elementwise_kernelILi128ELi4EZNS0_22gpu_kernel_impl_nocastINS0_13BUnaryFunctorIaaaZZZNS0_21heaviside_kernel_cudaERNS_18TensorIteratorBaseEENKUlvE_clEvENKUlvE0_clEvEUlaaE_EEEEvS5_RKT_EUliE_EEviT1_)
        /*0af4*/ 	.word	0x00000000


	//----- nvinfo : EIATTR_REGCOUNT
	.align		4
.L_517:
        /*0af8*/ 	.byte	0x04, 0x2f
        /*0afa*/ 	.short	(.L_519 - .L_518)
	.align		4
.L_518:
        /*0afc*/ 	.word	index@(_ZN2at6native27unrolled_elementwise_kernelINS0_13BUnaryFunctorIaaaZZZNS0_21heaviside_kernel_cudaERNS_18TensorIteratorBaseEENKUlvE_clEvENKUlvE0_clEvEUlaaE_EESt5arrayIPcLm2EELi4E23TrivialOffsetCalculatorILi1EjESD_NS0_6memory12LoadWithCastILi1EEENSE_13StoreWithCastILi1EEEEEviT_T0_T2_T3_T4_T5_)
        /*0b00*/ 	.word	0x0000001d


	//----- nvinfo : EIATTR_FRAME_SIZE
	.align		4
.L_519:
        /*0b04*/ 	.byte	0x04, 0x11
        /*0b06*/ 	.short	(.L_521 - .L_520)
	.align		4
.L_520:
        /*0b08*/ 	.word	index@(_ZN2at6native27unrolled_elementwise_kernelINS0_13BUnaryFunctorIaaaZZZNS0_21heaviside_kernel_cudaERNS_18TensorIteratorBaseEENKUlvE_clEvENKUlvE0_clEvEUlaaE_EESt5arrayIPcLm2EELi4E23TrivialOffsetCalculatorILi1EjESD_NS0_6memory12LoadWithCastILi1EEENSE_13StoreWithCastILi1EEEEEviT_T0_T2_T3_T4_T5_)
        /*0b0c*/ 	.word	0x00000000


	//----- nvinfo : EIATTR_REGCOUNT
	.align		4
.L_521:
        /*0b10*/ 	.byte	0x04, 0x2f
        /*0b12*/ 	.short	(.L_523 - .L_522)
	.align		4
.L_522:
        /*0b14*/ 	.word	index@(_ZN2at6native18elementwise_kernelILi128ELi4EZNS0_15gpu_kernel_implINS0_13BUnaryFunctorIaaaZZZNS0_21heaviside_kernel_cudaERNS_18TensorIteratorBaseEENKUlvE_clEvENKUlvE0_clEvEUlaaE_EEEEvS5_RKT_EUliE_EEviT1_)
        /*0b18*/ 	.word	0x0000001a


	//----- nvinfo : EIATTR_FRAME_SIZE
	.align		4
.L_523:
        /*0b1c*/ 	.byte	0x04, 0x11
        /*0b1e*/ 	.short	(.L_525 - .L_524)
	.align		4
.L_524:
        /*0b20*/ 	.word	index@(_ZN2at6native18elementwise_kernelILi128ELi4EZNS0_15gpu_kernel_implINS0_13BUnaryFunctorIaaaZZZNS0_21heaviside_kernel_cudaERNS_18TensorIteratorBaseEENKUlvE_clEvENKUlvE0_clEvEUlaaE_EEEEvS5_RKT_EUliE_EEviT1_)
        /*0b24*/ 	.word	0x00000000


	//----- nvinfo : EIATTR_REGCOUNT
	.align		4
.L_525:
        /*0b28*/ 	.byte	0x04, 0x2f
        /*0b2a*/ 	.short	(.L_527 - .L_526)
	.align		4
.L_526:
        /*0b2c*/ 	.word	index@(_ZN2at6native29vectorized_elementwise_kernelILi8ENS0_13BinaryFunctorIaaaZZZNS0_21heaviside_kernel_cudaERNS_18TensorIteratorBaseEENKUlvE_clEvENKUlvE0_clEvEUlaaE_EESt5arrayIPcLm3EEEEviT0_T1_)
        /*0b30*/ 	.word	0x00000020


	//----- nvinfo : EIATTR_FRAME_SIZE
	.align		4
.L_527:
        /*0b34*/ 	.byte	0x04, 0x11
        /*0b36*/ 	.short	(.L_529 - .L_528)
	.align		4
.L_528:
        /*0b38*/ 	.word	index@(_ZN2at6native29vectorized_elementwise_kernelILi8ENS0_13BinaryFunctorIaaaZZZNS0_21heaviside_kernel_cudaERNS_18TensorIteratorBaseEENKUlvE_clEvENKUlvE0_clEvEUlaaE_EESt5arrayIPcLm3EEEEviT0_T1_)
        /*0b3c*/ 	.word	0x00000000


	//----- nvinfo : EIATTR_REGCOUNT
	.align		4
.L_529:
        /*0b40*/ 	.byte	0x04, 0x2f
        /*0b42*/ 	.short	(.L_531 - .L_530)
	.align		4
.L_530:
        /*0b44*/ 	.word	index@(_ZN2at6native29vectorized_elementwise_kernelILi4ENS0_13BinaryFunctorIaaaZZZNS0_21heaviside_kernel_cudaERNS_18TensorIteratorBaseEENKUlvE_clEvENKUlvE0_clEvEUlaaE_EESt5arrayIPcLm3EEEEviT0_T1_)
        /*0b48*/ 	.word	0x00000020


	//----- nvinfo : EIATTR_FRAME_SIZE
	.align		4
.L_531:
        /*0b4c*/ 	.byte	0x04, 0x11
        /*0b4e*/ 	.short	(.L_533 - .L_532)
	.align		4
.L_532:
        /*0b50*/ 	.word	index@(_ZN2at6native29vectorized_elementwise_kernelILi4ENS0_13BinaryFunctorIaaaZZZNS0_21heaviside_kernel_cudaERNS_18TensorIteratorBaseEENKUlvE_clEvENKUlvE0_clEvEUlaaE_EESt5arrayIPcLm3EEEEviT0_T1_)
        /*0b54*/ 	.word	0x00000000


	//----- nvinfo : EIATTR_REGCOUNT
	.align		4
.L_533:
        /*0b58*/ 	.byte	0x04, 0x2f
        /*0b5a*/ 	.short	(.L_535 - .L_534)
	.align		4
.L_534:
        /*0b5c*/ 	.word	index@(_ZN2at6native29vectorized_elementwise_kernelILi2ENS0_13BinaryFunctorIaaaZZZNS0_21heaviside_kernel_cudaERNS_18TensorIteratorBaseEENKUlvE_clEvENKUlvE0_clEvEUlaaE_EESt5arrayIPcLm3EEEEviT0_T1_)
        /*0b60*/ 	.word	0x00000020


	//----- nvinfo : EIATTR_FRAME_SIZE
	.align		4
.L_535:
        /*0b64*/ 	.byte	0x04, 0x11
        /*0b66*/ 	.short	(.L_537 - .L_536)
	.align		4
.L_536:
        /*0b68*/ 	.word	index@(_ZN2at6native29vectorized_elementwise_kernelILi2ENS0_13BinaryFunctorIaaaZZZNS0_21heaviside_kernel_cudaERNS_18TensorIteratorBaseEENKUlvE_clEvENKUlvE0_clEvEUlaaE_EESt5arrayIPcLm3EEEEviT0_T1_)
        /*0b6c*/ 	.word	0x00000000


	//----- nvinfo : EIATTR_REGCOUNT
	.align		4
.L_537:
        /*0b70*/ 	.byte	0x04, 0x2f
        /*0b72*/ 	.short	(.L_539 - .L_538)
	.align		4
.L_538:
        /*0b74*/ 	.word	index@(_ZN2at6native27unrolled_elementwise_kernelINS0_13BinaryFunctorIaaaZZZNS0_21heaviside_kernel_cudaERNS_18TensorIteratorBaseEENKUlvE_clEvENKUlvE0_clEvEUlaaE_EESt5arrayIPcLm3EELi4E23TrivialOffsetCalculatorILi2EjESC_ILi1EjENS0_6memory15LoadWithoutCastENSF_16StoreWithoutCastEEEviT_T0_T2_T3_T4_T5_)
        /*0b78*/ 	.word	0x0000001c


	//----- nvinfo : EIATTR_FRAME_SIZE
	.align		4
.L_539:
        /*0b7c*/ 	.byte	0x04, 0x11
        /*0b7e*/ 	.short	(.L_541 - .L_540)
	.align		4
.L_540:
        /*0b80*/ 	.word	index@(_ZN2at6native27unrolled_elementwise_kernelINS0_13BinaryFunctorIaaaZZZNS0_21heaviside_kernel_cudaERNS_18TensorIteratorBaseEENKUlvE_clEvENKUlvE0_clEvEUlaaE_EESt5arrayIPcLm3EELi4E23TrivialOffsetCalculatorILi2EjESC_ILi1EjENS0_6memory15LoadWithoutCastENSF_16StoreWithoutCastEEEviT_T0_T2_T3_T4_T5_)
        /*0b84*/ 	.word	0x00000000


	//----- nvinfo : EIATTR_REGCOUNT
	.align		4
.L_541:
        /*0b88*/ 	.byte	0x04, 0x2f
        /*0b8a*/ 	.short	(.L_543 - .L_542)
	.align		4
.L_542:
        /*0b8c*/ 	.word	index@(_ZN2at6native18elementwise_kernelILi128ELi4EZNS0_22gpu_kernel_impl_nocastINS0_13BinaryFunctorIaaaZZZNS0_21heaviside_kernel_cudaERNS_18TensorIteratorBaseEENKUlvE_clEvENKUlvE0_clEvEUlaaE_EEEEvS5_RKT_EUliE_EEviT1_)
        /*0b90*/ 	.word	0x00000012


	//----- nvinfo : EIATTR_FRAME_SIZE
	.align		4
.L_543:
        /*0b94*/ 	.byte	0x04, 0x11
        /*0b96*/ 	.short	(.L_545 - .L_544)
	.align		4
.L_544:
        /*0b98*/ 	.word	index@(_ZN2at6native18elementwise_kernelILi128ELi4EZNS0_22gpu_kernel_impl_nocastINS0_13BinaryFunctorIaaaZZZNS0_21heaviside_kernel_cudaERNS_18TensorIteratorBaseEENKUlvE_clEvENKUlvE0_clEvEUlaaE_EEEEvS5_RKT_EUliE_EEviT1_)
        /*0b9c*/ 	.word	0x00000000


	//----- nvinfo : EIATTR_REGCOUNT
	.align		4
.L_545:
        /*0ba0*/ 	.byte	0x04, 0x2f
        /*0ba2*/ 	.short	(.L_547 - .L_546)
	.align		4
.L_546:
        /*0ba4*/ 	.word	index@(_ZN2at6native27unrolled_elementwise_kernelINS0_13BinaryFunctorIaaaZZZNS0_21heaviside_kernel_cudaERNS_18TensorIteratorBaseEENKUlvE_clEvENKUlvE0_clEvEUlaaE_EESt5arrayIPcLm3EELi4E23TrivialOffsetCalculatorILi2EjESC_ILi1EjENS0_6memory12LoadWithCastILi2EEENSF_13StoreWithCastILi1EEEEEviT_T0_T2_T3_T4_T5_)
        /*0ba8*/ 	.word	0x0000001f


	//----- nvinfo : EIATTR_FRAME_SIZE
	.align		4
.L_547:
        /*0bac*/ 	.byte	0x04, 0x11
        /*0bae*/ 	.short	(.L_549 - .L_548)
	.align		4
.L_548:
        /*0bb0*/ 	.word	index@(_ZN2at6native27unrolled_elementwise_kernelINS0_13BinaryFunctorIaaaZZZNS0_21heaviside_kernel_cudaERNS_18TensorIteratorBaseEENKUlvE_clEvENKUlvE0_clEvEUlaaE_EESt5arrayIPcLm3EELi4E23TrivialOffsetCalculatorILi2EjESC_ILi1EjENS0_6memory12LoadWithCastILi2EEENSF_13StoreWithCastILi1EEEEEviT_T0_T2_T3_T4_T5_)
        /*0bb4*/ 	.word	0x00000000


	//----- nvinfo : EIATTR_REGCOUNT
	.align		4
.L_549:
        /*0bb8*/ 	.byte	0x04, 0x2f
        /*0bba*/ 	.short	(.L_551 - .L_550)
	.align		4
.L_550:
        /*0bbc*/ 	.word	index@(_ZN2at6native18elementwise_kernelILi128ELi4EZNS0_15gpu_kernel_implINS0_13BinaryFunctorIaaaZZZNS0_21heaviside_kernel_cudaERNS_18TensorIteratorBaseEENKUlvE_clEvENKUlvE0_clEvEUlaaE_EEEEvS5_RKT_EUliE_EEviT1_)
        /*0bc0*/ 	.word	0x0000001a


	//----- nvinfo : EIATTR_FRAME_SIZE
	.align		4
.L_551:
        /*0bc4*/ 	.byte	0x04, 0x11
        /*0bc6*/ 	.short	(.L_553 - .L_552)
	.align		4
.L_552:
        /*0bc8*/ 	.word	index@(_ZN2at6native18elementwise_kernelILi128ELi4EZNS0_15gpu_kernel_implINS0_13BinaryFunctorIaaaZZZNS0_21heaviside_kernel_cudaERNS_18TensorIteratorBaseEENKUlvE_clEvENKUlvE0_clEvEUlaaE_EEEEvS5_RKT_EUliE_EEviT1_)
        /*0bcc*/ 	.word	0x00000000


	//----- nvinfo : EIATTR_REGCOUNT
	.align		4
.L_553:
        /*0bd0*/ 	.byte	0x04, 0x2f
        /*0bd2*/ 	.short	(.L_555 - .L_554)
	.align		4
.L_554:
        /*0bd4*/ 	.word	index@(_ZN2at6native29vectorized_elementwise_kernelILi8ENS0_13AUnaryFunctorIiiiZZZNS0_21heaviside_kernel_cudaERNS_18TensorIteratorBaseEENKUlvE_clEvENKUlvE1_clEvEUliiE_EESt5arrayIPcLm2EEEEviT0_T1_)
        /*0bd8*/ 	.word	0x00000020


	//----- nvinfo : EIATTR_FRAME_SIZE
	.align		4
.L_555:
        /*0bdc*/ 	.byte	0x04, 0x11
        /*0bde*/ 	.short	(.L_557 - .L_556)
	.align		4
.L_556:
        /*0be0*/ 	.word	index@(_ZN2at6native29vectorized_elementwise_kernelILi8ENS0_13AUnaryFunctorIiiiZZZNS0_21heaviside_kernel_cudaERNS_18TensorIteratorBaseEENKUlvE_clEvENKUlvE1_clEvEUliiE_EESt5arrayIPcLm2EEEEviT0_T1_)
        /*0be4*/ 	.word	0x00000000


	//----- nvinfo : EIATTR_REGCOUNT
	.align		4
.L_557:
        /*0be8*/ 	.byte	0x04, 0x2f
        /*0bea*/ 	.short	(.L_559 - .L_558)
	.align		4
.L_558:
        /*0bec*/ 	.word	index@(_ZN2at6native29vectorized_elementwise_kernelILi4ENS0_13AUnaryFunctorIiiiZZZNS0_21heaviside_kernel_cudaERNS_18TensorIteratorBaseEENKUlvE_clEvENKUlvE1_clEvEUliiE_EESt5arrayIPcLm2EEEEviT0_T1_)
        /*0bf0*/ 	.word	0x00000020


	//----- nvinfo : EIATTR_FRAME_SIZE
	.align		4
.L_559:
        /*0bf4*/ 	.byte	0x04, 0x11
        /*0bf6*/ 	.short	(.L_561 - .L_560)
	.align		4
.L_560:
        /*0bf8*/ 	.word	index@(_ZN2at6native29vectorized_elementwise_kernelILi4ENS0_13AUnaryFunctorIiiiZZZNS0_21heaviside_kernel_cudaERNS_18TensorIteratorBaseEENKUlvE_clEvENKUlvE1_clEvEUliiE_EESt5arrayIPcLm2EEEEviT0_T1_)
        /*0bfc*/ 	.word	0x00000000


	//----- nvinfo : EIATTR_REGCOUNT
	.align		4
.L_561:
        /*0c00*/ 	.byte	0x04, 0x2f
        /*0c02*/ 	.short	(.L_563 - .L_562)
	.align		4
.L_562:
        /*0c04*/ 	.word	index@(_ZN2at6native29vectorized_elementwise_kernelILi2ENS0_13AUnaryFunctorIiiiZZZNS0_21heaviside_kernel_cudaERNS_18TensorIteratorBaseEENKUlvE_clEvENKUlvE1_clEvEUliiE_EESt5arrayIPcLm2EEEEviT0_T1_)
        /*0c08*/ 	.word	0x00000020


	//----- nvinfo : EIATTR_FRAME_SIZE
	.align		4
.L_563:
        /*0c0c*/ 	.byte	0x04, 0x11
        /*0c0e*/ 	.short	(.L_565 - .L_564)
	.align		4
.L_564:
        /*0c10*/ 	.word	index@(_ZN2at6native29vectorized_elementwise_kernelILi2ENS0_13AUnaryFunctorIiiiZZZNS0_21heaviside_kernel_cudaERNS_18TensorIteratorBaseEENKUlvE_clEvENKUlvE1_clEvEUliiE_EESt5arrayIPcLm2EEEEviT0_T1_)
        /*0c14*/ 	.word	0x00000000


	//----- nvinfo : EIATTR_REGCOUNT
	.align		4
.L_565:
        /*0c18*/ 	.byte	0x04, 0x2f
        /*0c1a*/ 	.short	(.L_567 - .L_566)
	.align		4
.L_566:
        /*0c1c*/ 	.word	index@(_ZN2at6native27unrolled_elementwise_kernelINS0_13AUnaryFunctorIiiiZZZNS0_21heaviside_kernel_cudaERNS_18TensorIteratorBaseEENKUlvE_clEvENKUlvE1_clEvEUliiE_EESt5arrayIPcLm2EELi4E23TrivialOffsetCalculatorILi1EjESD_NS0_6memory15LoadWithoutCastENSE_16StoreWithoutCastEEEviT_T0_T2_T3_T4_T5_)
        /*0c20*/ 	.word	0x00000014


	//----- nvinfo : EIATTR_FRAME_SIZE
	.align		4
.L_567:
        /*0c24*/ 	.byte	0x04, 0x11
        /*0c26*/ 	.short	(.L_569 - .L_568)
	.align		4
.L_568:
        /*0c28*/ 	.word	index@(_ZN2at6native27unrolled_elementwise_kernelINS0_13AUnaryFunctorIiiiZZZNS0_21heaviside_kernel_cudaERNS_18TensorIteratorBaseEENKUlvE_clEvENKUlvE1_clEvEUliiE_EESt5arrayIPcLm2EELi4E23TrivialOffsetCalculatorILi1EjESD_NS0_6memory15LoadWithoutCastENSE_16StoreWithoutCastEEEviT_T0_T2_T3_T4_T5_)
        /*0c2c*/ 	.word	0x00000000


	//----- nvinfo : EIATTR_REGCOUNT
	.align		4
.L_569:
        /*0c30*/ 	.byte	0x04, 0x2f
        /*0c32*/ 	.short	(.L_571 - .L_570)
	.align		4
.L_570:
        /*0c34*/ 	.word	index@(_ZN2at6native18elementwise_kernelILi128ELi2EZNS0_22gpu_kernel_impl_nocastINS0_13AUnaryFunctorIiiiZZZNS0_21heaviside_kernel_cudaERNS_18TensorIteratorBaseEENKUlvE_clEvENKUlvE1_clEvEUliiE_EEEEvS5_RKT_EUliE_EEviT1_)
        /*0c38*/ 	.word	0x00000012


	//----- nvinfo : EIATTR_FRAME_SIZE
	.align		4
.L_571:
        /*0c3c*/ 	.byte	0x04, 0x11
        /*0c3e*/ 	.short	(.L_573 - .L_572)
	.align		4
.L_572:
        /*0c40*/ 	.word	index@(_ZN2at6native18elementwise_kernelILi128ELi2EZNS0_22gpu_kernel_impl_nocastINS0_13AUnaryFunctorIiiiZZZNS0_21heaviside_kernel_cudaERNS_18TensorIteratorBaseEENKUlvE_clEvENKUlvE1_clEvEUliiE_EEEEvS5_RKT_EUliE_EEviT1_)
        /*0c44*/ 	.word	0x00000000


	//----- nvinfo : EIATTR_REGCOUNT
	.align		4
.L_573:
        /*0c48*/ 	.byte	0x04, 0x2f
        /*0c4a*/ 	.short	(.L_575 - .L_574)
	.align		4
.L_574:
        /*0c4c*/ 	.word	index@(_ZN2at6native27unrolled_elementwise_kernelINS0_13AUnaryFunctorIiiiZZZNS0_21heaviside_kernel_cudaERNS_18TensorIteratorBaseEENKUlvE_clEvENKUlvE1_clEvEUliiE_EESt5arrayIPcLm2EELi4E23TrivialOffsetCalculatorILi1EjESD_NS0_6memory12LoadWithCastILi1EEENSE_13StoreWithCastILi1EEEEEviT_T0_T2_T3_T4_T5_)
        /*0c50*/ 	.word	0x0000001e


	//----- nvinfo : EIATTR_FRAME_SIZE
	.align		4
.L_575:
        /*0c54*/ 	.byte	0x04, 0x11
        /*0c56*/ 	.short	(.L_577 - .L_576)
	.align		4
.L_576:
        /*0c58*/ 	.word	index@(_ZN2at6native27unrolled_elementwise_kernelINS0_13AUnaryFunctorIiiiZZZNS0_21heaviside_kernel_cudaERNS_18TensorIteratorBaseEENKUlvE_clEvENKUlvE1_clEvEUliiE_EESt5arrayIPcLm2EELi4E23TrivialOffsetCalculatorILi1EjESD_NS0_6memory12LoadWithCastILi1EEENSE_13StoreWithCastILi1EEEEEviT_T0_T2_T3_T4_T5_)
        /*0c5c*/ 	.word	0x00000000


	//----- nvinfo : EIATTR_REGCOUNT
	.align		4
.L_577:
        /*0c60*/ 	.byte	0x04, 0x2f
        /*0c62*/ 	.short	(.L_579 - .L_578)
	.align		4
.L_578:
        /*0c64*/ 	.word	index@(_ZN2at6native18elementwise_kernelILi128ELi4EZNS0_15gpu_kernel_implINS0_13AUnaryFunctorIiiiZZZNS0_21heaviside_kernel_cudaERNS_18TensorIteratorBaseEENKUlvE_clEvENKUlvE1_clEvEUliiE_EEEEvS5_RKT_EUliE_EEviT1_)
        /*0c68*/ 	.word	0x0000001a


	//----- nvinfo : EIATTR_FRAME_SIZE
	.align		4
.L_579:
        /*0c6c*/ 	.byte	0x04, 0x11
        /*0c6e*/ 	.short	(.L_581 - .L_580)
	.align		4
.L_580:
        /*0c70*/ 	.word	index@(_ZN2at6native18elementwise_kernelILi128ELi4EZNS0_15gpu_kernel_implINS0_13AUnaryFunctorIiiiZZZNS0_21heaviside_kernel_cudaERNS_18TensorIteratorBaseEENKUlvE_clEvENKUlvE1_clEvEUliiE_EEEEvS5_RKT_EUliE_EEviT1_)
        /*0c74*/ 	.word	0x00000000


	//----- nvinfo : EIATTR_REGCOUNT
	.align		4
.L_581:
        /*0c78*/ 	.byte	0x04, 0x2f
        /*0c7a*/ 	.short	(.L_583 - .L_582)
	.align		4
.L_582:
        /*0c7c*/ 	.word	index@(_ZN2at6native29vectorized_elementwise_kernelILi8ENS0_13BUnaryFunctorIiiiZZZNS0_21heaviside_kernel_cudaERNS_18TensorIteratorBaseEENKUlvE_clEvENKUlvE1_clEvEUliiE_EESt5arrayIPcLm2EEEEviT0_T1_)
        /*0c80*/ 	.word	0x00000020


	//----- nvinfo : EIATTR_FRAME_SIZE
	.align		4
.L_583:
        /*0c84*/ 	.byte	0x04, 0x11
        /*0c86*/ 	.short	(.L_585 - .L_584)
	.align		4
.L_584:
        /*0c88*/ 	.word	index@(_ZN2at6native29vectorized_elementwise_kernelILi8ENS0_13BUnaryFunctorIiiiZZZNS0_21heaviside_kernel_cudaERNS_18TensorIteratorBaseEENKUlvE_clEvENKUlvE1_clEvEUliiE_EESt5arrayIPcLm2EEEEviT0_T1_)
        /*0c8c*/ 	.word	0x00000000


	//----- nvinfo : EIATTR_REGCOUNT
	.align		4
.L_585:
        /*0c90*/ 	.byte	0x04, 0x2f
        /*0c92*/ 	.short	(.L_587 - .L_586)
	.align		4
.L_586:
        /*0c94*/ 	.word	index@(_ZN2at6native29vectorized_elementwise_kernelILi4ENS0_13BUnaryFunctorIiiiZZZNS0_21heaviside_kernel_cudaERNS_18TensorIteratorBaseEENKUlvE_clEvENKUlvE1_clEvEUliiE_EESt5arrayIPcLm2EEEEviT0_T1_)
        /*0c98*/ 	.word	0x00000020


	//----- nvinfo : EIATTR_FRAME_SIZE
	.align		4
.L_587:
        /*0c9c*/ 	.byte	0x04, 0x11
        /*0c9e*/ 	.short	(.L_589 - .L_588)
	.align		4
.L_588:
        /*0ca0*/ 	.word	index@(_ZN2at6native29vectorized_elementwise_kernelILi4ENS0_13BUnaryFunctorIiiiZZZNS0_21heaviside_kernel_cudaERNS_18TensorIteratorBaseEENKUlvE_clEvENKUlvE1_clEvEUliiE_EESt5arrayIPcLm2EEEEviT0_T1_)
        /*0ca4*/ 	.word	0x00000000


	//----- nvinfo : EIATTR_REGCOUNT
	.align		4
.L_589:
        /*0ca8*/ 	.byte	0x04, 0x2f
        /*0caa*/ 	.short	(.L_591 - .L_590)
	.align		4
.L_590:
        /*0cac*/ 	.word	index@(_ZN2at6native29vectorized_elementwise_kernelILi2ENS0_13BUnaryFunctorIiiiZZZNS0_21heaviside_kernel_cudaERNS_18TensorIteratorBaseEENKUlvE_clEvENKUlvE1_clEvEUliiE_EESt5arrayIPcLm2EEEEviT0_T1_)
        /*0cb0*/ 	.word	0x00000020


	//----- nvinfo : EIATTR_FRAME_SIZE
	.align		4
.L_591:
        /*0cb4*/ 	.byte	0x04, 0x11
        /*0cb6*/ 	.short	(.L_593 - .L_592)
	.align		4
.L_592:
        /*0cb8*/ 	.word	index@(_ZN2at6native29vectorized_elementwise_kernelILi2ENS0_13BUnaryFunctorIiiiZZZNS0_21heaviside_kernel_cudaERNS_18TensorIteratorBaseEENKUlvE_clEvENKUlvE1_clEvEUliiE_EESt5arrayIPcLm2EEEEviT0_T1_)
        /*0cbc*/ 	.word	0x00000000


	//----- nvinfo : EIATTR_REGCOUNT
	.align		4
.L_593:
        /*0cc0*/ 	.byte	0x04, 0x2f
        /*0cc2*/ 	.short	(.L_595 - .L_594)
	.align		4
.L_594:
        /*0cc4*/ 	.word	index@(_ZN2at6native27unrolled_elementwise_kernelINS0_13BUnaryFunctorIiiiZZZNS0_21heaviside_kernel_cudaERNS_18TensorIteratorBaseEENKUlvE_clEvENKUlvE1_clEvEUliiE_EESt5arrayIPcLm2EELi4E23TrivialOffsetCalculatorILi1EjESD_NS0_6memory15LoadWithoutCastENSE_16StoreWithoutCastEEEviT_T0_T2_T3_T4_T5_)
        /*0cc8*/ 	.word	0x00000014


	//----- nvinfo : EIATTR_FRAME_SIZE
	.align		4
.L_595:
        /*0ccc*/ 	.byte	0x04, 0x11
        /*0cce*/ 	.short	(.L_597 - .L_596)
	.align		4
.L_596:
        /*0cd0*/ 	.word	index@(_ZN2at6native27unrolled_elementwise_kernelINS0_13BUnaryFunctorIiiiZZZNS0_21heaviside_kernel_cudaERNS_18TensorIteratorBaseEENKUlvE_clEvENKUlvE1_clEvEUliiE_EESt5arrayIPcLm2EELi4E23TrivialOffsetCalculatorILi1EjESD_NS0_6memory15LoadWithoutCastENSE_16StoreWithoutCastEEEviT_T0_T2_T3_T4_T5_)
        /*0cd4*/ 	.word	0x00000000


	//----- nvinfo : EIATTR_REGCOUNT
	.align		4
.L_597:
        /*0cd8*/ 	.byte	0x04, 0x2f
        /*0cda*/ 	.short	(.L_599 - .L_598)
	.align		4
.L_598:
        /*0cdc*/ 	.word	index@(_ZN2at6native18elementwise_kernelILi128ELi2EZNS0_22gpu_kernel_impl_nocastINS0_13BUnaryFunctorIiiiZZZNS0_21heaviside_kernel_cudaERNS_18TensorIteratorBaseEENKUlvE_clEvENKUlvE1_clEvEUliiE_EEEEvS5_RKT_EUliE_EEviT1_)
        /*0ce0*/ 	.word	0x00000012


	//----- nvinfo : EIATTR_FRAME_SIZE
	.align		4
.L_599:
        /*0ce4*/ 	.byte	0x04, 0x11
        /*0ce6*/ 	.short	(.L_601 - .L_600)
	.align		4
.L_600:
        /*0ce8*/ 	.word	index@(_ZN2at6native18elementwise_kernelILi128ELi2EZNS0_22gpu_kernel_impl_nocastINS0_13BUnaryFunctorIiiiZZZNS0_21heaviside_kernel_cudaERNS_18TensorIteratorBaseEENKUlvE_clEvENKUlvE1_clEvEUliiE_EEEEvS5_RKT_EUliE_EEviT1_)
        /*0cec*/ 	.word	0x00000000


	//----- nvinfo : EIATTR_REGCOUNT
	.align		4
.L_601:
        /*0cf0*/ 	.byte	0x04, 0x2f
        /*0cf2*/ 	.short	(.L_603 - .L_602)
	.align		4
.L_602:
        /*0cf4*/ 	.word	index@(_ZN2at6native27unrolled_elementwise_kernelINS0_13BUnaryFunctorIiiiZZZNS0_21heaviside_kernel_cudaERNS_18TensorIteratorBaseEENKUlvE_clEvENKUlvE1_clEvEUliiE_EESt5arrayIPcLm2EELi4E23TrivialOffsetCalculatorILi1EjESD_NS0_6memory12LoadWithCastILi1EEENSE_13StoreWithCastILi1EEEEEviT_T0_T2_T3_T4_T5_)
        /*0cf8*/ 	.word	0x0000001c


	//----- nvinfo : EIATTR_FRAME_SIZE
	.align		4
.L_603:
        /*0cfc*/ 	.byte	0x04, 0x11
        /*0cfe*/ 	.short	(.L_605 - .L_604)
	.align		4
.L_604:
        /*0d00*/ 	.word	index@(_ZN2at6native27unrolled_elementwise_kernelINS0_13BUnaryFunctorIiiiZZZNS0_21heaviside_kernel_cudaERNS_18TensorIteratorBaseEENKUlvE_clEvENKUlvE1_clEvEUliiE_EESt5arrayIPcLm2EELi4E23TrivialOffsetCalculatorILi1EjESD_NS0_6memory12LoadWithCastILi1EEENSE_13StoreWithCastILi1EEEEEviT_T0_T2_T3_T4_T5_)
        /*0d04*/ 	.word	0x00000000


	//----- nvinfo : EIATTR_REGCOUNT
	.align		4
.L_605:
        /*0d08*/ 	.byte	0x04, 0x2f
        /*0d0a*/ 	.short	(.L_607 - .L_606)
	.align		4
.L_606:
        /*0d0c*/ 	.word	index@(_ZN2at6native18elementwise_kernelILi128ELi4EZNS0_15gpu_kernel_implINS0_13BUnaryFunctorIiiiZZZNS0_21heaviside_kernel_cudaERNS_18TensorIteratorBaseEENKUlvE_clEvENKUlvE1_clEvEUliiE_EEEEvS5_RKT_EUliE_EEviT1_)
        /*0d10*/ 	.word	0x0000001a


	//----- nvinfo : EIATTR_FRAME_SIZE
	.align		4
.L_607:
        /*0d14*/ 	.byte	0x04, 0x11
        /*0d16*/ 	.short	(.L_609 - .L_608)
	.align		4
.L_608:
        /*0d18*/ 	.word	index@(_ZN2at6native18elementwise_kernelILi128ELi4EZNS0_15gpu_kernel_implINS0_13BUnaryFunctorIiiiZZZNS0_21heaviside_kernel_cudaERNS_18TensorIteratorBaseEENKUlvE_clEvENKUlvE1_clEvEUliiE_EEEEvS5_RKT_EUliE_EEviT1_)
        /*0d1c*/ 	.word	0x00000000


	//----- nvinfo : EIATTR_REGCOUNT
	.align		4
.L_609:
        /*0d20*/ 	.byte	0x04, 0x2f
        /*0d22*/ 	.short	(.L_611 - .L_610)
	.align		4
.L_610:
        /*0d24*/ 	.word	index@(_ZN2at6native29vectorized_elementwise_kernelILi8ENS0_13BinaryFunctorIiiiZZZNS0_21heaviside_kernel_cudaERNS_18TensorIteratorBaseEENKUlvE_clEvENKUlvE1_clEvEUliiE_EESt5arrayIPcLm3EEEEviT0_T1_)
        /*0d28*/ 	.word	0x00000020


	//----- nvinfo : EIATTR_FRAME_SIZE
	.align		4
.L_611:
        /*0d2c*/ 	.byte	0x04, 0x11
        /*0d2e*/ 	.short	(.L_613 - .L_612)
	.align		4
.L_612:
        /*0d30*/ 	.word	index@(_ZN2at6native29vectorized_elementwise_kernelILi8ENS0_13BinaryFunctorIiiiZZZNS0_21heaviside_kernel_cudaERNS_18TensorIteratorBaseEENKUlvE_clEvENKUlvE1_clEvEUliiE_EESt5arrayIPcLm3EEEEviT0_T1_)
        /*0d34*/ 	.word	0x00000000


	//----- nvinfo : EIATTR_REGCOUNT
	.align		4
.L_613:
        /*0d38*/ 	.byte	0x04, 0x2f
        /*0d3a*/ 	.short	(.L_615 - .L_614)
	.align		4
.L_614:
        /*0d3c*/ 	.word	index@(_ZN2at6native29vectorized_elementwise_kernelILi4ENS0_13BinaryFunctorIiiiZZZNS0_21heaviside_kernel_cudaERNS_18TensorIteratorBaseEENKUlvE_clEvENKUlvE1_clEvEUliiE_EESt5arrayIPcLm3EEEEviT0_T1_)
        /*0d40*/ 	.word	0x00000020


	//----- nvinfo : EIATTR_FRAME_SIZE
	.align		4
.L_615:
        /*0d44*/ 	.byte	0x04, 0x11
        /*0d46*/ 	.short	(.L_617 - .L_616)
	.align		4
.L_616:
        /*0d48*/ 	.word	index@(_ZN2at6native29vectorized_elementwise_kernelILi4ENS0_13BinaryFunctorIiiiZZZNS0_21heaviside_kernel_cudaERNS_18TensorIteratorBaseEENKUlvE_clEvENKUlvE1_clEvEUliiE_EESt5arrayIPcLm3EEEEviT0_T1_)
        /*0d4c*/ 	.word	0x00000000


	//----- nvinfo : EIATTR_REGCOUNT
	.align		4
.L_617:
        /*0d50*/ 	.byte	0x04, 0x2f
        /*0d52*/ 	.short	(.L_619 - .L_618)
	.align		4
.L_618:
        /*0d54*/ 	.word	index@(_ZN2at6native29vectorized_elementwise_kernelILi2ENS0_13BinaryFunctorIiiiZZZNS0_21heaviside_kernel_cudaERNS_18TensorIteratorBaseEENKUlvE_clEvENKUlvE1_clEvEUliiE_EESt5arrayIPcLm3EEEEviT0_T1_)
        /*0d58*/ 	.word	0x00000020


	//----- nvinfo : EIATTR_FRAME_SIZE
	.align		4
.L_619:
        /*0d5c*/ 	.byte	0x04, 0x11
        /*0d5e*/ 	.short	(.L_621 - .L_620)
	.align		4
.L_620:
        /*0d60*/ 	.word	index@(_ZN2at6native29vectorized_elementwise_kernelILi2ENS0_13BinaryFunctorIiiiZZZNS0_21heaviside_kernel_cudaERNS_18TensorIteratorBaseEENKUlvE_clEvENKUlvE1_clEvEUliiE_EESt5arrayIPcLm3EEEEviT0_T1_)
        /*0d64*/ 	.word	0x00000000


	//----- nvinfo : EIATTR_REGCOUNT
	.align		4
.L_621:
        /*0d68*/ 	.byte	0x04, 0x2f
        /*0d6a*/ 	.short	(.L_623 - .L_622)
	.align		4
.L_622:
        /*0d6c*/ 	.word	index@(_ZN2at6native27unrolled_elementwise_kernelINS0_13BinaryFunctorIiiiZZZNS0_21heaviside_kernel_cudaERNS_18TensorIteratorBaseEENKUlvE_clEvENKUlvE1_clEvEUliiE_EESt5arrayIPcLm3EELi4E23TrivialOffsetCalculatorILi2EjESC_ILi1EjENS0_6memory15LoadWithoutCastENSF_16StoreWithoutCastEEEviT_T0_T2_T3_T4_T5_)
        /*0d70*/ 	.word	0x0000001c


	//----- nvinfo : EIATTR_FRAME_SIZE
	.align		4
.L_623:
        /*0d74*/ 	.byte	0x04, 0x11
        /*0d76*/ 	.short	(.L_625 - .L_624)
	.align		4
.L_624:
        /*0d78*/ 	.word	index@(_ZN2at6native27unrolled_elementwise_kernelINS0_13BinaryFunctorIiiiZZZNS0_21heaviside_kernel_cudaERNS_18TensorIteratorBaseEENKUlvE_clEvENKUlvE1_clEvEUliiE_EESt5arrayIPcLm3EELi4E23TrivialOffsetCalculatorILi2EjESC_ILi1EjENS0_6memory15LoadWithoutCastENSF_16StoreWithoutCastEEEviT_T0_T2_T3_T4_T5_)
        /*0d7c*/ 	.word	0x00000000


	//----- nvinfo : EIATTR_REGCOUNT
	.align		4
.L_625:
        /*0d80*/ 	.byte	0x04, 0x2f
        /*0d82*/ 	.short	(.L_627 - .L_626)
	.align		4
.L_626:
        /*0d84*/ 	.word	index@(_ZN2at6native18elementwise_kernelILi128ELi2EZNS0_22gpu_kernel_impl_nocastINS0_13BinaryFunctorIiiiZZZNS0_21heaviside_kernel_cudaERNS_18TensorIteratorBaseEENKUlvE_clEvENKUlvE1_clEvEUliiE_EEEEvS5_RKT_EUliE_EEviT1_)
        /*0d88*/ 	.word	0x00000012


	//----- nvinfo : EIATTR_FRAME_SIZE
	.align		4
.L_627:
        /*0d8c*/ 	.byte	0x04, 0x11
        /*0d8e*/ 	.short	(.L_629 - .L_628)
	.align		4
.L_628:
        /*0d90*/ 	.word	index@(_ZN2at6native18elementwise_kernelILi128ELi2EZNS0_22gpu_kernel_impl_nocastINS0_13BinaryFunctorIiiiZZZNS0_21heaviside_kernel_cudaERNS_18TensorIteratorBaseEENKUlvE_clEvENKUlvE1_clEvEUliiE_EEEEvS5_RKT_EUliE_EEviT1_)
        /*0d94*/ 	.word	0x00000000


	//----- nvinfo : EIATTR_REGCOUNT
	.align		4
.L_629:
        /*0d98*/ 	.byte	0x04, 0x2f
        /*0d9a*/ 	.short	(.L_631 - .L_630)
	.align		4
.L_630:
        /*0d9c*/ 	.word	index@(_ZN2at6native27unrolled_elementwise_kernelINS0_13BinaryFunctorIiiiZZZNS0_21heaviside_kernel_cudaERNS_18TensorIteratorBaseEENKUlvE_clEvENKUlvE1_clEvEUliiE_EESt5arrayIPcLm3EELi4E23TrivialOffsetCalculatorILi2EjESC_ILi1EjENS0_6memory12LoadWithCastILi2EEENSF_13StoreWithCastILi1EEEEEviT_T0_T2_T3_T4_T5_)
        /*0da0*/ 	.word	0x00000020


	//----- nvinfo : EIATTR_FRAME_SIZE
	.align		4
.L_631:
        /*0da4*/ 	.byte	0x04, 0x11
        /*0da6*/ 	.short	(.L_633 - .L_632)
	.align		4
.L_632:
        /*0da8*/ 	.word	index@(_ZN2at6native27unrolled_elementwise_kernelINS0_13BinaryFunctorIiiiZZZNS0_21heaviside_kernel_cudaERNS_18TensorIteratorBaseEENKUlvE_clEvENKUlvE1_clEvEUliiE_EESt5arrayIPcLm3EELi4E23TrivialOffsetCalculatorILi2EjESC_ILi1EjENS0_6memory12LoadWithCastILi2EEENSF_13StoreWithCastILi1EEEEEviT_T0_T2_T3_T4_T5_)
        /*0dac*/ 	.word	0x00000000


	//----- nvinfo : EIATTR_REGCOUNT
	.align		4
.L_633:
        /*0db0*/ 	.byte	0x04, 0x2f
        /*0db2*/ 	.short	(.L_635 - .L_634)
	.align		4
.L_634:
        /*0db4*/ 	.word	index@(_ZN2at6native18elementwise_kernelILi128ELi4EZNS0_15gpu_kernel_implINS0_13BinaryFunctorIiiiZZZNS0_21heaviside_kernel_cudaERNS_18TensorIteratorBaseEENKUlvE_clEvENKUlvE1_clEvEUliiE_EEEEvS5_RKT_EUliE_EEviT1_)
        /*0db8*/ 	.word	0x0000001a


	//----- nvinfo : EIATTR_FRAME_SIZE
	.align		4
.L_635:
        /*0dbc*/ 	.byte	0x04, 0x11
        /*0dbe*/ 	.short	(.L_637 - .L_636)
	.align		4
.L_636:
        /*0dc0*/ 	.word	index@(_ZN2at6native18elementwise_kernelILi128ELi4EZNS0_15gpu_kernel_implINS0_13BinaryFunctorIiiiZZZNS0_21heaviside_kernel_cudaERNS_18TensorIteratorBaseEENKUlvE_clEvENKUlvE1_clEvEUliiE_EEEEvS5_RKT_EUliE_EEviT1_)
        /*0dc4*/ 	.word	0x00000000


	//----- nvinfo : EIATTR_REGCOUNT
	.align		4
.L_637:
        /*0dc8*/ 	.byte	0x04, 0x2f
        /*0dca*/ 	.short	(.L_639 - .L_638)
	.align		4
.L_638:
        /*0dcc*/ 	.word	index@(_ZN2at6native29vectorized_elementwise_kernelILi8ENS0_13AUnaryFunctorIlllZZZNS0_21heaviside_kernel_cudaERNS_18TensorIteratorBaseEENKUlvE_clEvENKUlvE2_clEvEUlllE_EESt5arrayIPcLm2EEEEviT0_T1_)
        /*0dd0*/ 	.word	0x00000020


	//----- nvinfo : EIATTR_FRAME_SIZE
	.align		4
.L_639:
        /*0dd4*/ 	.byte	0x04, 0x11
        /*0dd6*/ 	.short	(.L_641 - .L_640)
	.align		4
.L_640:
        /*0dd8*/ 	.word	index@(_ZN2at6native29vectorized_elementwise_kernelILi8ENS0_13AUnaryFunctorIlllZZZNS0_21heaviside_kernel_cudaERNS_18TensorIteratorBaseEENKUlvE_clEvENKUlvE2_clEvEUlllE_EESt5arrayIPcLm2EEEEviT0_T1_)
        /*0ddc*/ 	.word	0x00000000


	//----- nvinfo : EIATTR_REGCOUNT
	.align		4
.L_641:
        /*0de0*/ 	.byte	0x04, 0x2f
        /*0de2*/ 	.short	(.L_643 - .L_642)
	.align		4
.L_642:
        /*0de4*/ 	.word	index@(_ZN2at6native29vectorized_elementwise_kernelILi4ENS0_13AUnaryFunctorIlllZZZNS0_21heaviside_kernel_cudaERNS_18TensorIteratorBaseEENKUlvE_clEvENKUlvE2_clEvEUlllE_EESt5arrayIPcLm2EEEEviT0_T1_)
        /*0de8*/ 	.word	0x00000020


	//----- nvinfo : EIATTR_FRAME_SIZE
	.align		4
.L_643:
        /*0dec*/ 	.byte	0x04, 0x11
        /*0dee*/ 	.short	(.L_645 - .L_644)
	.align		4
.L_644:
        /*0df0*/ 	.word	index@(_ZN2at6native29vectorized_elementwise_kernelILi4ENS0_13AUnaryFunctorIlllZZZNS0_21heaviside_kernel_cudaERNS_18TensorIteratorBaseEENKUlvE_clEvENKUlvE2_clEvEUlllE_EESt5arrayIPcLm2EEEEviT0_T1_)
        /*0df4*/ 	.word	0x00000000


	//----- nvinfo : EIATTR_REGCOUNT
	.align		4
.L_645:
        /*0df8*/ 	.byte	0x04, 0x2f
        /*0dfa*/ 	.short	(.L_647 - .L_646)
	.align		4
.L_646:
        /*0dfc*/ 	.word	index@(_ZN2at6native29vectorized_elementwise_kernelILi2ENS0_13AUnaryFunctorIlllZZZNS0_21heaviside_kernel_cudaERNS_18TensorIteratorBaseEENKUlvE_clEvENKUlvE2_clEvEUlllE_EESt5arrayIPcLm2EEEEviT0_T1_)
        /*0e00*/ 	.word	0x00000020


	//----- nvinfo : EIATTR_FRAME_SIZE
	.align		4
.L_647:
        /*0e04*/ 	.byte	0x04, 0x11
        /*0e06*/ 	.short	(.L_649 - .L_648)
	.align		4
.L_648:
        /*0e08*/ 	.word	index@(_ZN2at6native29vectorized_elementwise_kernelILi2ENS0_13AUnaryFunctorIlllZZZNS0_21heaviside_kernel_cudaERNS_18TensorIteratorBaseEENKUlvE_clEvENKUlvE2_clEvEUlllE_EESt5arrayIPcLm2EEEEviT0_T1_)
        /*0e0c*/ 	.word	0x00000000


	//----- nvinfo : EIATTR_REGCOUNT
	.align		4
.L_649:
        /*0e10*/ 	.byte	0x04, 0x2f
        /*0e12*/ 	.short	(.L_651 - .L_650)
	.align		4
.L_650:
        /*0e14*/ 	.word	index@(_ZN2at6native27unrolled_elementwise_kernelINS0_13AUnaryFunctorIlllZZZNS0_21heaviside_kernel_cudaERNS_18TensorIteratorBaseEENKUlvE_clEvENKUlvE2_clEvEUlllE_EESt5arrayIPcLm2EELi4E23TrivialOffsetCalculatorILi1EjESD_NS0_6memory15LoadWithoutCastENSE_16StoreWithoutCastEEEviT_T0_T2_T3_T4_T5_)
        /*0e18*/ 	.word	0x00000016


	//----- nvinfo : EIATTR_FRAME_SIZE
	.align		4
.L_651:
        /*0e1c*/ 	.byte	0x04, 0x11
        /*0e1e*/ 	.short	(.L_653 - .L_652)
	.align		4
.L_652:
        /*0e20*/ 	.word	index@(_ZN2at6native27unrolled_elementwise_kernelINS0_13AUnaryFunctorIlllZZZNS0_21heaviside_kernel_cudaERNS_18TensorIteratorBaseEENKUlvE_clEvENKUlvE2_clEvEUlllE_EESt5arrayIPcLm2EELi4E23TrivialOffsetCalculatorILi1EjESD_NS0_6memory15LoadWithoutCastENSE_16StoreWithoutCastEEEviT_T0_T2_T3_T4_T5_)
        /*0e24*/ 	.word	0x00000000


	//----- nvinfo : EIATTR_REGCOUNT
	.align		4
.L_653:
        /*0e28*/ 	.byte	0x04, 0x2f
        /*0e2a*/ 	.short	(.L_655 - .L_654)
	.align		4
.L_654:
        /*0e2c*/ 	.word	index@(_ZN2at6native18elementwise_kernelILi128ELi2EZNS0_22gpu_kernel_impl_nocastINS0_13AUnaryFunctorIlllZZZNS0_21heaviside_kernel_cudaERNS_18TensorIteratorBaseEENKUlvE_clEvENKUlvE2_clEvEUlllE_EEEEvS5_RKT_EUliE_EEviT1_)
        /*0e30*/ 	.word	0x00000012


	//----- nvinfo : EIATTR_FRAME_SIZE
	.align		4
.L_655:
        /*0e34*/ 	.byte	0x04, 0x11
        /*0e36*/ 	.short	(.L_657 - .L_656)
	.align		4
.L_656:
        /*0e38*/ 	.word	index@(_ZN2at6native18elementwise_kernelILi128ELi2EZNS0_22gpu_kernel_impl_nocastINS0_13AUnaryFunctorIlllZZZNS0_21heaviside_kernel_cudaERNS_18TensorIteratorBaseEENKUlvE_clEvENKUlvE2_clEvEUlllE_EEEEvS5_RKT_EUliE_EEviT1_)
        /*0e3c*/ 	.word	0x00000000


	//----- nvinfo : EIATTR_REGCOUNT
	.align		4
.L_657:
        /*0e40*/ 	.byte	0x04, 0x2f
        /*0e42*/ 	.short	(.L_659 - .L_658)
	.align		4
.L_658:
        /*0e44*/ 	.word	index@(_ZN2at6native27unrolled_elementwise_kernelINS0_13AUnaryFunctorIlllZZZNS0_21heaviside_kernel_cudaERNS_18TensorIteratorBaseEENKUlvE_clEvENKUlvE2_clEvEUlllE_EESt5arrayIPcLm2EELi4E23TrivialOffsetCalculatorILi1EjESD_NS0_6memory12LoadWithCastILi1EEENSE_13StoreWithCastILi1EEEEEviT_T0_T2_T3_T4_T5_)
        /*0e48*/ 	.word	0x00000020


	//----- nvinfo : EIATTR_FRAME_SIZE
	.align		4
.L_659:
        /*0e4c*/ 	.byte	0x04, 0x11
        /*0e4e*/ 	.short	(.L_661 - .L_660)
	.align		4
.L_660:
        /*0e50*/ 	.word	index@(_ZN2at6native27unrolled_elementwise_kernelINS0_13AUnaryFunctorIlllZZZNS0_21heaviside_kernel_cudaERNS_18TensorIteratorBaseEENKUlvE_clEvENKUlvE2_clEvEUlllE_EESt5arrayIPcLm2EELi4E23TrivialOffsetCalculatorILi1EjESD_NS0_6memory12LoadWithCastILi1EEENSE_13StoreWithCastILi1EEEEEviT_T0_T2_T3_T4_T5_)
        /*0e54*/ 	.word	0x00000000


	//----- nvinfo : EIATTR_REGCOUNT
	.align		4
.L_661:
        /*0e58*/ 	.byte	0x04, 0x2f
        /*0e5a*/ 	.short	(.L_663 - .L_662)
	.align		4
.L_662:
        /*0e5c*/ 	.word	index@(_ZN2at6native18elementwise_kernelILi128ELi4EZNS0_15gpu_kernel_implINS0_13AUnaryFunctorIlllZZZNS0_21heaviside_kernel_cudaERNS_18TensorIteratorBaseEENKUlvE_clEvENKUlvE2_clEvEUlllE_EEEEvS5_RKT_EUliE_EEviT1_)
        /*0e60*/ 	.word	0x0000001a


	//----- nvinfo : EIATTR_FRAME_SIZE
	.align		4
.L_663:
        /*0e64*/ 	.byte	0x04, 0x11
        /*0e66*/ 	.short	(.L_665 - .L_664)
	.align		4
.L_664:
        /*0e68*/ 	.word	index@(_ZN2at6native18elementwise_kernelILi128ELi4EZNS0_15gpu_kernel_implINS0_13AUnaryFunctorIlllZZZNS0_21heaviside_kernel_cudaERNS_18TensorIteratorBaseEENKUlvE_clEvENKUlvE2_clEvEUlllE_EEEEvS5_RKT_EUliE_EEviT1_)
        /*0e6c*/ 	.word	0x00000000


	//----- nvinfo : EIATTR_REGCOUNT
	.align		4
.L_665:
        /*0e70*/ 	.byte	0x04, 0x2f
        /*0e72*/ 	.short	(.L_667 - .L_666)
	.align		4
.L_666:
        /*0e74*/ 	.word	index@(_ZN2at6native29vectorized_elementwise_kernelILi8ENS0_13BUnaryFunctorIlllZZZNS0_21heaviside_kernel_cudaERNS_18TensorIteratorBaseEENKUlvE_clEvENKUlvE2_clEvEUlllE_EESt5arrayIPcLm2EEEEviT0_T1_)
        /*0e78*/ 	.word	0x00000020


	//----- nvinfo : EIATTR_FRAME_SIZE
	.align		4
.L_667:
        /*0e7c*/ 	.byte	0x04, 0x11
        /*0e7e*/ 	.short	(.L_669 - .L_668)
	.align		4
.L_668:
        /*0e80*/ 	.word	index@(_ZN2at6native29vectorized_elementwise_kernelILi8ENS0_13BUnaryFunctorIlllZZZNS0_21heaviside_kernel_cudaERNS_18TensorIteratorBaseEENKUlvE_clEvENKUlvE2_clEvEUlllE_EESt5arrayIPcLm2EEEEviT0_T1_)
        /*0e84*/ 	.word	0x00000000


	//----- nvinfo : EIATTR_REGCOUNT
	.align		4
.L_669:
        /*0e88*/ 	.byte	0x04, 0x2f
        /*0e8a*/ 	.short	(.L_671 - .L_670)
	.align		4
.L_670:
        /*0e8c*/ 	.word	index@(_ZN2at6native29vectorized_elementwise_kernelILi4ENS0_13BUnaryFunctorIlllZZZNS0_21heaviside_kernel_cudaERNS_18TensorIteratorBaseEENKUlvE_clEvENKUlvE2_clEvEUlllE_EESt5arrayIPcLm2EEEEviT0_T1_)
        /*0e90*/ 	.word	0x00000020


	//----- nvinfo : EIATTR_FRAME_SIZE
	.align		4
.L_671:
        /*0e94*/ 	.byte	0x04, 0x11
        /*0e96*/ 	.short	(.L_673 - .L_672)
	.align		4
.L_672:
        /*0e98*/ 	.word	index@(_ZN2at6native29vectorized_elementwise_kernelILi4ENS0_13BUnaryFunctorIlllZZZNS0_21heaviside_kernel_cudaERNS_18TensorIteratorBaseEENKUlvE_clEvENKUlvE2_clEvEUlllE_EESt5arrayIPcLm2EEEEviT0_T1_)
        /*0e9c*/ 	.word	0x00000000


	//----- nvinfo : EIATTR_REGCOUNT
	.align		4
.L_673:
        /*0ea0*/ 	.byte	0x04, 0x2f
        /*0ea2*/ 	.short	(.L_675 - .L_674)
	.align		4
.L_674:
        /*0ea4*/ 	.word	index@(_ZN2at6native29vectorized_elementwise_kernelILi2ENS0_13BUnaryFunctorIlllZZZNS0_21heaviside_kernel_cudaERNS_18TensorIteratorBaseEENKUlvE_clEvENKUlvE2_clEvEUlllE_EESt5arrayIPcLm2EEEEviT0_T1_)
        /*0ea8*/ 	.word	0x00000020


	//----- nvinfo : EIATTR_FRAME_SIZE
	.align		4
.L_675:
        /*0eac*/ 	.byte	0x04, 0x11
        /*0eae*/ 	.short	(.L_677 - .L_676)
	.align		4
.L_676:
        /*0eb0*/ 	.word	index@(_ZN2at6native29vectorized_elementwise_kernelILi2ENS0_13BUnaryFunctorIlllZZZNS0_21heaviside_kernel_cudaERNS_18TensorIteratorBaseEENKUlvE_clEvENKUlvE2_clEvEUlllE_EESt5arrayIPcLm2EEEEviT0_T1_)
        /*0eb4*/ 	.word	0x00000000


	//----- nvinfo : EIATTR_REGCOUNT
	.align		4
.L_677:
        /*0eb8*/ 	.byte	0x04, 0x2f
        /*0eba*/ 	.short	(.L_679 - .L_678)
	.align		4
.L_678:
        /*0ebc*/ 	.word	index@(_ZN2at6native27unrolled_elementwise_kernelINS0_13BUnaryFunctorIlllZZZNS0_21heaviside_kernel_cudaERNS_18TensorIteratorBaseEENKUlvE_clEvENKUlvE2_clEvEUlllE_EESt5arrayIPcLm2EELi4E23TrivialOffsetCalculatorILi1EjESD_NS0_6memory15LoadWithoutCastENSE_16StoreWithoutCastEEEviT_T0_T2_T3_T4_T5_)
        /*0ec0*/ 	.word	0x00000018


	//----- nvinfo : EIATTR_FRAME_SIZE
	.align		4
.L_679:
        /*0ec4*/ 	.byte	0x04, 0x11
        /*0ec6*/ 	.short	(.L_681 - .L_680)
	.align		4
.L_680:
        /*0ec8*/ 	.word	index@(_ZN2at6native27unrolled_elementwise_kernelINS0_13BUnaryFunctorIlllZZZNS0_21heaviside_kernel_cudaERNS_18TensorIteratorBaseEENKUlvE_clEvENKUlvE2_clEvEUlllE_EESt5arrayIPcLm2EELi4E23TrivialOffsetCalculatorILi1EjESD_NS0_6memory15LoadWithoutCastENSE_16StoreWithoutCastEEEviT_T0_T2_T3_T4_T5_)
        /*0ecc*/ 	.word	0x00000000


	//----- nvinfo : EIATTR_REGCOUNT
	.align		4
.L_681:
        /*0ed0*/ 	.byte	0x04, 0x2f
        /*0ed2*/ 	.short	(.L_683 - .L_682)
	.align		4
.L_682:
        /*0ed4*/ 	.word	index@(_ZN2at6native18elementwise_kernelILi128ELi2EZNS0_22gpu_kernel_impl_nocastINS0_13BUnaryFunctorIlllZZZNS0_21heaviside_kernel_cudaERNS_18TensorIteratorBaseEENKUlvE_clEvENKUlvE2_clEvEUlllE_EEEEvS5_RKT_EUliE_EEviT1_)
        /*0ed8*/ 	.word	0x00000012


	//----- nvinfo : EIATTR_FRAME_SIZE
	.align		4
.L_683:
        /*0edc*/ 	.byte	0x04, 0x11
        /*0ede*/ 	.short	(.L_685 - .L_684)
	.align		4
.L_684:
        /*0ee0*/ 	.word	index@(_ZN2at6native18elementwise_kernelILi128ELi2EZNS0_22gpu_kernel_impl_nocastINS0_13BUnaryFunctorIlllZZZNS0_21heaviside_kernel_cudaERNS_18TensorIteratorBaseEENKUlvE_clEvENKUlvE2_clEvEUlllE_EEEEvS5_RKT_EUliE_EEviT1_)
        /*0ee4*/ 	.word	0x00000000


	//----- nvinfo : EIATTR_REGCOUNT
	.align		4
.L_685:
        /*0ee8*/ 	.byte	0x04, 0x2f
        /*0eea*/ 	.short	(.L_687 - .L_686)
	.align		4
.L_686:
        /*0eec*/ 	.word	index@(_ZN2at6native27unrolled_elementwise_kernelINS0_13BUnaryFunctorIlllZZZNS0_21heaviside_kernel_cudaERNS_18TensorIteratorBaseEENKUlvE_clEvENKUlvE2_clEvEUlllE_EESt5arrayIPcLm2EELi4E23TrivialOffsetCalculatorILi1EjESD_NS0_6memory12LoadWithCastILi1EEENSE_13StoreWithCastILi1EEEEEviT_T0_T2_T3_T4_T5_)
        /*0ef0*/ 	.word	0x00000020


	//----- nvinfo : EIATTR_FRAME_SIZE
	.align		4
.L_687:
        /*0ef4*/ 	.byte	0x04, 0x11
        /*0ef6*/ 	.short	(.L_689 - .L_688)
	.align		4
.L_688:
        /*0ef8*/ 	.word	index@(_ZN2at6native27unrolled_elementwise_kernelINS0_13BUnaryFunctorIlllZZZNS0_21heaviside_kernel_cudaERNS_18TensorIteratorBaseEENKUlvE_clEvENKUlvE2_clEvEUlllE_EESt5arrayIPcLm2EELi4E23TrivialOffsetCalculatorILi1EjESD_NS0_6memory12LoadWithCastILi1EEENSE_13StoreWithCastILi1EEEEEviT_T0_T2_T3_T4_T5_)
        /*0efc*/ 	.word	0x00000000


	//----- nvinfo : EIATTR_REGCOUNT
	.align		4
.L_689:
        /*0f00*/ 	.byte	0x04, 0x2f
        /*0f02*/ 	.short	(.L_691 - .L_690)
	.align		4
.L_690:
        /*0f04*/ 	.word	index@(_ZN2at6native18elementwise_kernelILi128ELi4EZNS0_15gpu_kernel_implINS0_13BUnaryFunctorIlllZZZNS0_21heaviside_kernel_cudaERNS_18TensorIteratorBaseEENKUlvE_clEvENKUlvE2_clEvEUlllE_EEEEvS5_RKT_EUliE_EEviT1_)
        /*0f08*/ 	.word	0x0000001a


	//----- nvinfo : EIATTR_FRAME_SIZE
	.align		4
.L_691:
        /*0f0c*/ 	.byte	0x04, 0x11
        /*0f0e*/ 	.short	(.L_693 - .L_692)
	.align		4
.L_692:
        /*0f10*/ 	.word	index@(_ZN2at6native18elementwise_kernelILi128ELi4EZNS0_15gpu_kernel_implINS0_13BUnaryFunctorIlllZZZNS0_21heaviside_kernel_cudaERNS_18TensorIteratorBaseEENKUlvE_clEvENKUlvE2_clEvEUlllE_EEEEvS5_RKT_EUliE_EEviT1_)
        /*0f14*/ 	.word	0x00000000


	//----- nvinfo : EIATTR_REGCOUNT
	.align		4
.L_693:
        /*0f18*/ 	.byte	0x04, 0x2f
        /*0f1a*/ 	.short	(.L_695 - .L_694)
	.align		4
.L_694:
        /*0f1c*/ 	.word	index@(_ZN2at6native29vectorized_elementwise_kernelILi8ENS0_13BinaryFunctorIlllZZZNS0_21heaviside_kernel_cudaERNS_18TensorIteratorBaseEENKUlvE_clEvENKUlvE2_clEvEUlllE_EESt5arrayIPcLm3EEEEviT0_T1_)
        /*0f20*/ 	.word	0x00000028


	//----- nvinfo : EIATTR_FRAME_SIZE
	.align		4
.L_695:
        /*0f24*/ 	.byte	0x04, 0x11
        /*0f26*/ 	.short	(.L_697 - .L_696)
	.align		4
.L_696:
        /*0f28*/ 	.word	index@(_ZN2at6native29vectorized_elementwise_kernelILi8ENS0_13BinaryFunctorIlllZZZNS0_21heaviside_kernel_cudaERNS_18TensorIteratorBaseEENKUlvE_clEvENKUlvE2_clEvEUlllE_EESt5arrayIPcLm3EEEEviT0_T1_)
        /*0f2c*/ 	.word	0x00000000


	//----- nvinfo : EIATTR_REGCOUNT
	.align		4
.L_697:
        /*0f30*/ 	.byte	0x04, 0x2f
        /*0f32*/ 	.short	(.L_699 - .L_698)
	.align		4
.L_698:
        /*0f34*/ 	.word	index@(_ZN2at6native29vectorized_elementwise_kernelILi4ENS0_13BinaryFunctorIlllZZZNS0_21heaviside_kernel_cudaERNS_18TensorIteratorBaseEENKUlvE_clEvENKUlvE2_clEvEUlllE_EESt5arrayIPcLm3EEEEviT0_T1_)
        /*0f38*/ 	.word	0x00000028


	//----- nvinfo : EIATTR_FRAME_SIZE
	.align		4
.L_699:
        /*0f3c*/ 	.byte	0x04, 0x11
        /*0f3e*/ 	.short	(.L_701 - .L_700)
	.align		4
.L_700:
        /*0f40*/ 	.word	index@(_ZN2at6native29vectorized_elementwise_kernelILi4ENS0_13BinaryFunctorIlllZZZNS0_21heaviside_kernel_cudaERNS_18TensorIteratorBaseEENKUlvE_clEvENKUlvE2_clEvEUlllE_EESt5arrayIPcLm3EEEEviT0_T1_)
        /*0f44*/ 	.word	0x00000000


	//----- nvinfo : EIATTR_REGCOUNT
	.align		4
.L_701:
        /*0f48*/ 	.byte	0x04, 0x2f
        /*0f4a*/ 	.short	(.L_703 - .L_702)
	.align		4
.L_702:
        /*0f4c*/ 	.word	index@(_ZN2at6native29vectorized_elementwise_kernelILi2ENS0_13BinaryFunctorIlllZZZNS0_21heaviside_kernel_cudaERNS_18TensorIteratorBaseEENKUlvE_clEvENKUlvE2_clEvEUlllE_EESt5arrayIPcLm3EEEEviT0_T1_)
        /*0f50*/ 	.word	0x00000028


	//----- nvinfo : EIATTR_FRAME_SIZE
	.align		4
.L_703:
        /*0f54*/ 	.byte	0x04, 0x11
        /*0f56*/ 	.short	(.L_705 - .L_704)
	.align		4
.L_704:
        /*0f58*/ 	.word	index@(_ZN2at6native29vectorized_elementwise_kernelILi2ENS0_13BinaryFunctorIlllZZZNS0_21heaviside_kernel_cudaERNS_18TensorIteratorBaseEENKUlvE_clEvENKUlvE2_clEvEUlllE_EESt5arrayIPcLm3EEEEviT0_T1_)
        /*0f5c*/ 	.word	0x00000000


	//----- nvinfo : EIATTR_REGCOUNT
	.align		4
.L_705:
        /*0f60*/ 	.byte	0x04, 0x2f
        /*0f62*/ 	.short	(.L_707 - .L_706)
	.align		4
.L_706:
        /*0f64*/ 	.word	index@(_ZN2at6native27unrolled_elementwise_kernelINS0_13BinaryFunctorIlllZZZNS0_21heaviside_kernel_cudaERNS_18TensorIteratorBaseEENKUlvE_clEvENKUlvE2_clEvEUlllE_EESt5arrayIPcLm3EELi4E23TrivialOffsetCalculatorILi2EjESC_ILi1EjENS0_6memory15LoadWithoutCastENSF_16StoreWithoutCastEEEviT_T0_T2_T3_T4_T5_)
        /*0f68*/ 	.word	0x00000020


	//----- nvinfo : EIATTR_FRAME_SIZE
	.align		4
.L_707:
        /*0f6c*/ 	.byte	0x04, 0x11
        /*0f6e*/ 	.short	(.L_709 - .L_708)
	.align		4
.L_708:
        /*0f70*/ 	.word	index@(_ZN2at6native27unrolled_elementwise_kernelINS0_13BinaryFunctorIlllZZZNS0_21heaviside_kernel_cudaERNS_18TensorIteratorBaseEENKUlvE_clEvENKUlvE2_clEvEUlllE_EESt5arrayIPcLm3EELi4E23TrivialOffsetCalculatorILi2EjESC_ILi1EjENS0_6memory15LoadWithoutCastENSF_16StoreWithoutCastEEEviT_T0_T2_T3_T4_T5_)
        /*0f74*/ 	.word	0x00000000


	//----- nvinfo : EIATTR_REGCOUNT
	.align		4
.L_709:
        /*0f78*/ 	.byte	0x04, 0x2f
        /*0f7a*/ 	.short	(.L_711 - .L_710)
	.align		4
.L_710:
        /*0f7c*/ 	.word	index@(_ZN2at6native18elementwise_kernelILi128ELi2EZNS0_22gpu_kernel_impl_nocastINS0_13BinaryFunctorIlllZZZNS0_21heaviside_kernel_cudaERNS_18TensorIteratorBaseEENKUlvE_clEvENKUlvE2_clEvEUlllE_EEEEvS5_RKT_EUliE_EEviT1_)
        /*0f80*/ 	.word	0x00000012


	//----- nvinfo : EIATTR_FRAME_SIZE
	.align		4
.L_711:
        /*0f84*/ 	.byte	0x04, 0x11
        /*0f86*/ 	.short	(.L_713 - .L_712)
	.align		4
.L_712:
        /*0f88*/ 	.word	index@(_ZN2at6native18elementwise_kernelILi128ELi2EZNS0_22gpu_kernel_impl_nocastINS0_13BinaryFunctorIlllZZZNS0_21heaviside_kernel_cudaERNS_18TensorIteratorBaseEENKUlvE_clEvENKUlvE2_clEvEUlllE_EEEEvS5_RKT_EUliE_EEviT1_)
        /*0f8c*/ 	.word	0x00000000


	//----- nvinfo : EIATTR_REGCOUNT
	.align		4
.L_713:
        /*0f90*/ 	.byte	0x04, 0x2f
        /*0f92*/ 	.short	(.L_715 - .L_714)
	.align		4
.L_714:
        /*0f94*/ 	.word	index@(_ZN2at6native27unrolled_elementwise_kernelINS0_13BinaryFunctorIlllZZZNS0_21heaviside_kernel_cudaERNS_18TensorIteratorBaseEENKUlvE_clEvENKUlvE2_clEvEUlllE_EESt5arrayIPcLm3EELi4E23TrivialOffsetCalculatorILi2EjESC_ILi1EjENS0_6memory12LoadWithCastILi2EEENSF_13StoreWithCastILi1EEEEEviT_T0_T2_T3_T4_T5_)
        /*0f98*/ 	.word	0x00000028


	//----- nvinfo : EIATTR_FRAME_SIZE
	.align		4
.L_715:
        /*0f9c*/ 	.byte	0x04, 0x11
        /*0f9e*/ 	.short	(.L_717 - .L_716)
	.align		4
.L_716:
        /*0fa0*/ 	.word	index@(_ZN2at6native27unrolled_elementwise_kernelINS0_13BinaryFunctorIlllZZZNS0_21heaviside_kernel_cudaERNS_18TensorIteratorBaseEENKUlvE_clEvENKUlvE2_clEvEUlllE_EESt5arrayIPcLm3EELi4E23TrivialOffsetCalculatorILi2EjESC_ILi1EjENS0_6memory12LoadWithCastILi2EEENSF_13StoreWithCastILi1EEEEEviT_T0_T2_T3_T4_T5_)
        /*0fa4*/ 	.word	0x00000000


	//----- nvinfo : EIATTR_REGCOUNT
	.align		4
.L_717:
        /*0fa8*/ 	.byte	0x04, 0x2f
        /*0faa*/ 	.short	(.L_719 - .L_718)
	.align		4
.L_718:
        /*0fac*/ 	.word	index@(_ZN2at6native18elementwise_kernelILi128ELi4EZNS0_15gpu_kernel_implINS0_13BinaryFunctorIlllZZZNS0_21heaviside_kernel_cudaERNS_18TensorIteratorBaseEENKUlvE_clEvENKUlvE2_clEvEUlllE_EEEEvS5_RKT_EUliE_EEviT1_)
        /*0fb0*/ 	.word	0x0000001c


	//----- nvinfo : EIATTR_FRAME_SIZE
	.align		4
.L_719:
        /*0fb4*/ 	.byte	0x04, 0x11
        /*0fb6*/ 	.short	(.L_721 - .L_720)
	.align		4
.L_720:
        /*0fb8*/ 	.word	index@(_ZN2at6native18elementwise_kernelILi128ELi4EZNS0_15gpu_kernel_implINS0_13BinaryFunctorIlllZZZNS0_21heaviside_kernel_cudaERNS_18TensorIteratorBaseEENKUlvE_clEvENKUlvE2_clEvEUlllE_EEEEvS5_RKT_EUliE_EEviT1_)
        /*0fbc*/ 	.word	0x00000000


	//----- nvinfo : EIATTR_REGCOUNT
	.align		4
.L_721:
        /*0fc0*/ 	.byte	0x04, 0x2f
        /*0fc2*/ 	.short	(.L_723 - .L_722)
	.align		4
.L_722:
        /*0fc4*/ 	.word	index@(_ZN2at6native29vectorized_elementwise_kernelILi8ENS0_13AUnaryFunctorIsssZZZNS0_21heaviside_kernel_cudaERNS_18TensorIteratorBaseEENKUlvE_clEvENKUlvE3_clEvEUlssE_EESt5arrayIPcLm2EEEEviT0_T1_)
        /*0fc8*/ 	.word	0x00000020


	//----- nvinfo : EIATTR_FRAME_SIZE
	.align		4
.L_723:
        /*0fcc*/ 	.byte	0x04, 0x11
        /*0fce*/ 	.short	(.L_725 - .L_724)
	.align		4
.L_724:
        /*0fd0*/ 	.word	index@(_ZN2at6native29vectorized_elementwise_kernelILi8ENS0_13AUnaryFunctorIsssZZZNS0_21heaviside_kernel_cudaERNS_18TensorIteratorBaseEENKUlvE_clEvENKUlvE3_clEvEUlssE_EESt5arrayIPcLm2EEEEviT0_T1_)
        /*0fd4*/ 	.word	0x00000000


	//----- nvinfo : EIATTR_REGCOUNT
	.align		4
.L_725:
        /*0fd8*/ 	.byte	0x04, 0x2f
        /*0fda*/ 	.short	(.L_727 - .L_726)
	.align		4
.L_726:
        /*0fdc*/ 	.word	index@(_ZN2at6native29vectorized_elementwise_kernelILi4ENS0_13AUnaryFunctorIsssZZZNS0_21heaviside_kernel_cudaERNS_18TensorIteratorBaseEENKUlvE_clEvENKUlvE3_clEvEUlssE_EESt5arrayIPcLm2EEEEviT0_T1_)
        /*0fe0*/ 	.word	0x00000020


	//----- nvinfo : EIATTR_FRAME_SIZE
	.align		4
.L_727:
        /*0fe4*/ 	.byte	0x04, 0x11
        /*0fe6*/ 	.short	(.L_729 - .L_728)
	.align		4
.L_728:
        /*0fe8*/ 	.word	index@(_ZN2at6native29vectorized_elementwise_kernelILi4ENS0_13AUnaryFunctorIsssZZZNS0_21heaviside_kernel_cudaERNS_18TensorIteratorBaseEENKUlvE_clEvENKUlvE3_clEvEUlssE_EESt5arrayIPcLm2EEEEviT0_T1_)
        /*0fec*/ 	.word	0x00000000


	//----- nvinfo : EIATTR_REGCOUNT
	.align		4
.L_729:
        /*0ff0*/ 	.byte	0x04, 0x2f
        /*0ff2*/ 	.short	(.L_731 - .L_730)
	.align		4
.L_730:
        /*0ff4*/ 	.word	index@(_ZN2at6native29vectorized_elementwise_kernelILi2ENS0_13AUnaryFunctorIsssZZZNS0_21heaviside_kernel_cudaERNS_18TensorIteratorBaseEENKUlvE_clEvENKUlvE3_clEvEUlssE_EESt5arrayIPcLm2EEEEviT0_T1_)
        /*0ff8*/ 	.word	0x00000020


	//----- nvinfo : EIATTR_FRAME_SIZE
	.align		4
.L_731:
        /*0ffc*/ 	.byte	0x04, 0x11
        /*0ffe*/ 	.short	(.L_733 - .L_732)
	.align		4
.L_732:
        /*1000*/ 	.word	index@(_ZN2at6native29vectorized_elementwise_kernelILi2ENS0_13AUnaryFunctorIsssZZZNS0_21heaviside_kernel_cudaERNS_18TensorIteratorBaseEENKUlvE_clEvENKUlvE3_clEvEUlssE_EESt5arrayIPcLm2EEEEviT0_T1_)
        /*1004*/ 	.word	0x00000000


	//----- nvinfo : EIATTR_REGCOUNT
	.align		4
.L_733:
        /*1008*/ 	.byte	0x04, 0x2f
        /*100a*/ 	.short	(.L_735 - .L_734)
	.align		4
.L_734:
        /*100c*/ 	.word	index@(_ZN2at6native27unrolled_elementwise_kernelINS0_13AUnaryFunctorIsssZZZNS0_21heaviside_kernel_cudaERNS_18TensorIteratorBaseEENKUlvE_clEvENKUlvE3_clEvEUlssE_EESt5arrayIPcLm2EELi4E23TrivialOffsetCalculatorILi1EjESD_NS0_6memory15LoadWithoutCastENSE_16StoreWithoutCastEEEviT_T0_T2_T3_T4_T5_)
        /*1010*/ 	.word	0x00000014


	//----- nvinfo : EIATTR_FRAME_SIZE
	.align		4
.L_735:
        /*1014*/ 	.byte	0x04, 0x11
        /*1016*/ 	.short	(.L_737 - .L_736)
	.align		4
.L_736:
        /*1018*/ 	.word	index@(_ZN2at6native27unrolled_elementwise_kernelINS0_13AUnaryFunctorIsssZZZNS0_21heaviside_kernel_cudaERNS_18TensorIteratorBaseEENKUlvE_clEvENKUlvE3_clEvEUlssE_EESt5arrayIPcLm2EELi4E23TrivialOffsetCalculatorILi1EjESD_NS0_6memory15LoadWithoutCastENSE_16StoreWithoutCastEEEviT_T0_T2_T3_T4_T5_)
        /*101c*/ 	.word	0x00000000


	//----- nvinfo : EIATTR_REGCOUNT
	.align		4
.L_737:
        /*1020*/ 	.byte	0x04, 0x2f
        /*1022*/ 	.short	(.L_739 - .L_738)
	.align		4
.L_738:
        /*1024*/ 	.word	index@(_ZN2at6native18elementwise_kernelILi128ELi4EZNS0_22gpu_kernel_impl_nocastINS0_13AUnaryFunctorIsssZZZNS0_21heaviside_kernel_cudaERNS_18TensorIteratorBaseEENKUlvE_clEvENKUlvE3_clEvEUlssE_EEEEvS5_RKT_EUliE_EEviT1_)
        /*1028*/ 	.word	0x00000012


	//----- nvinfo : EIATTR_FRAME_SIZE
	.align		4
.L_739:
        /*102c*/ 	.byte	0x04, 0x11
        /*102e*/ 	.short	(.L_741 - .L_740)
	.align		4
.L_740:
        /*1030*/ 	.word	index@(_ZN2at6native18elementwise_kernelILi128ELi4EZNS0_22gpu_kernel_impl_nocastINS0_13AUnaryFunctorIsssZZZNS0_21heaviside_kernel_cudaERNS_18TensorIteratorBaseEENKUlvE_clEvENKUlvE3_clEvEUlssE_EEEEvS5_RKT_EUliE_EEviT1_)
        /*1034*/ 	.word	0x00000000


	//----- nvinfo : EIATTR_REGCOUNT
	.align		4
.L_741:
        /*1038*/ 	.byte	0x04, 0x2f
        /*103a*/ 	.short	(.L_743 - .L_742)
	.align		4
.L_742:
        /*103c*/ 	.word	index@(_ZN2at6native27unrolled_elementwise_kernelINS0_13AUnaryFunctorIsssZZZNS0_21heaviside_kernel_cudaERNS_18TensorIteratorBaseEENKUlvE_clEvENKUlvE3_clEvEUlssE_EESt5arrayIPcLm2EELi4E23TrivialOffsetCalculatorILi1EjESD_NS0_6memory12LoadWithCastILi1EEENSE_13StoreWithCastILi1EEEEEviT_T0_T2_T3_T4_T5_)
        /*1040*/ 	.word	0x0000001e


	//----- nvinfo : EIATTR_FRAME_SIZE
	.align		4
.L_743:
        /*1044*/ 	.byte	0x04, 0x11
        /*1046*/ 	.short	(.L_745 - .L_744)
	.align		4
.L_744:
        /*1048*/ 	.word	index@(_ZN2at6native27unrolled_elementwise_kernelINS0_13AUnaryFunctorIsssZZZNS0_21heaviside_kernel_cudaERNS_18TensorIteratorBaseEENKUlvE_clEvENKUlvE3_clEvEUlssE_EESt5arrayIPcLm2EELi4E23TrivialOffsetCalculatorILi1EjESD_NS0_6memory12LoadWithCastILi1EEENSE_13StoreWithCastILi1EEEEEviT_T0_T2_T3_T4_T5_)
        /*104c*/ 	.word	0x00000000


	//----- nvinfo : EIATTR_REGCOUNT
	.align		4
.L_745:
        /*1050*/ 	.byte	0x04, 0x2f
        /*1052*/ 	.short	(.L_747 - .L_746)
	.align		4
.L_746:
        /*1054*/ 	.word	index@(_ZN2at6native18elementwise_kernelILi128ELi4EZNS0_15gpu_kernel_implINS0_13AUnaryFunctorIsssZZZNS0_21heaviside_kernel_cudaERNS_18TensorIteratorBaseEENKUlvE_clEvENKUlvE3_clEvEUlssE_EEEEvS5_RKT_EUliE_EEviT1_)
        /*1058*/ 	.word	0x0000001a


	//----- nvinfo : EIATTR_FRAME_SIZE
	.align		4
.L_747:
        /*105c*/ 	.byte	0x04, 0x11
        /*105e*/ 	.short	(.L_749 - .L_748)
	.align		4
.L_748:
        /*1060*/ 	.word	index@(_ZN2at6native18elementwise_kernelILi128ELi4EZNS0_15gpu_kernel_implINS0_13AUnaryFunctorIsssZZZNS0_21heaviside_kernel_cudaERNS_18TensorIteratorBaseEENKUlvE_clEvENKUlvE3_clEvEUlssE_EEEEvS5_RKT_EUliE_EEviT1_)
        /*1064*/ 	.word	0x00000000


	//----- nvinfo : EIATTR_REGCOUNT
	.align		4
.L_749:
        /*1068*/ 	.byte	0x04, 0x2f
        /*106a*/ 	.short	(.L_751 - .L_750)
	.align		4
.L_750:
        /*106c*/ 	.word	index@(_ZN2at6native29vectorized_elementwise_kernelILi8ENS0_13BUnaryFunctorIsssZZZNS0_21heaviside_kernel_cudaERNS_18TensorIteratorBaseEENKUlvE_clEvENKUlvE3_clEvEUlssE_EESt5arrayIPcLm2EEEEviT0_T1_)
        /*1070*/ 	.word	0x00000020


	//----- nvinfo : EIATTR_FRAME_SIZE
	.align		4
.L_751:
        /*1074*/ 	.byte	0x04, 0x11
        /*1076*/ 	.short	(.L_753 - .L_752)
	.align		4
.L_752:
        /*1078*/ 	.word	index@(_ZN2at6native29vectorized_elementwise_kernelILi8ENS0_13BUnaryFunctorIsssZZZNS0_21heaviside_kernel_cudaERNS_18TensorIteratorBaseEENKUlvE_clEvENKUlvE3_clEvEUlssE_EESt5arrayIPcLm2EEEEviT0_T1_)
        /*107c*/ 	.word	0x00000000


	//----- nvinfo : EIATTR_REGCOUNT
	.align		4
.L_753:
        /*1080*/ 	.byte	0x04, 0x2f
        /*1082*/ 	.short	(.L_755 - .L_754)
	.align		4
.L_754:
        /*1084*/ 	.word	index@(_ZN2at6native29vectorized_elementwise_kernelILi4ENS0_13BUnaryFunctorIsssZZZNS0_21heaviside_kernel_cudaERNS_18TensorIteratorBaseEENKUlvE_clEvENKUlvE3_clEvEUlssE_EESt5arrayIPcLm2EEEEviT0_T1_)
        /*1088*/ 	.word	0x00000020


	//----- nvinfo : EIATTR_FRAME_SIZE
	.align		4
.L_755:
        /*108c*/ 	.byte	0x04, 0x11
        /*108e*/ 	.short	(.L_757 - .L_756)
	.align		4
.L_756:
        /*1090*/ 	.word	index@(_ZN2at6native29vectorized_elementwise_kernelILi4ENS0_13BUnaryFunctorIsssZZZNS0_21heaviside_kernel_cudaERNS_18TensorIteratorBaseEENKUlvE_clEvENKUlvE3_clEvEUlssE_EESt5arrayIPcLm2EEEEviT0_T1_)
        /*1094*/ 	.word	0x00000000


	//----- nvinfo : EIATTR_REGCOUNT
	.align		4
.L_757:
        /*1098*/ 	.byte	0x04, 0x2f
        /*109a*/ 	.short	(.L_759 - .L_758)
	.align		4
.L_758:
        /*109c*/ 	.word	index@(_ZN2at6native29vectorized_elementwise_kernelILi2ENS0_13BUnaryFunctorIsssZZZNS0_21heaviside_kernel_cudaERNS_18TensorIteratorBaseEENKUlvE_clEvENKUlvE3_clEvEUlssE_EESt5arrayIPcLm2EEEEviT0_T1_)
        /*10a0*/ 	.word	0x00000020


	//----- nvinfo : EIATTR_FRAME_SIZE
	.align		4
.L_759:
        /*10a4*/ 	.byte	0x04, 0x11
        /*10a6*/ 	.short	(.L_761 - .L_760)
	.align		4
.L_760:
        /*10a8*/ 	.word	index@(_ZN2at6native29vectorized_elementwise_kernelILi2ENS0_13BUnaryFunctorIsssZZZNS0_21heaviside_kernel_cudaERNS_18TensorIteratorBaseEENKUlvE_clEvENKUlvE3_clEvEUlssE_EESt5arrayIPcLm2EEEEviT0_T1_)
        /*10ac*/ 	.word	0x00000000


	//----- nvinfo : EIATTR_REGCOUNT
	.align		4
.L_761:
        /*10b0*/ 	.byte	0x04, 0x2f
        /*10b2*/ 	.short	(.L_763 - .L_762)
	.align		4
.L_762:
        /*10b4*/ 	.word	index@(_ZN2at6native27unrolled_elementwise_kernelINS0_13BUnaryFunctorIsssZZZNS0_21heaviside_kernel_cudaERNS_18TensorIteratorBaseEENKUlvE_clEvENKUlvE3_clEvEUlssE_EESt5arrayIPcLm2EELi4E23TrivialOffsetCalculatorILi1EjESD_NS0_6memory15LoadWithoutCastENSE_16StoreWithoutCastEEEviT_T0_T2_T3_T4_T5_)
        /*10b8*/ 	.word	0x00000013


	//----- nvinfo : EIATTR_FRAME_SIZE
	.align		4
.L_763:
        /*10bc*/ 	.byte	0x04, 0x11
        /*10be*/ 	.short	(.L_765 - .L_764)
	.align		4
.L_764:
        /*10c0*/ 	.word	index@(_ZN2at6native27unrolled_elementwise_kernelINS0_13BUnaryFunctorIsssZZZNS0_21heaviside_kernel_cudaERNS_18TensorIteratorBaseEENKUlvE_clEvENKUlvE3_clEvEUlssE_EESt5arrayIPcLm2EELi4E23TrivialOffsetCalculatorILi1EjESD_NS0_6memory15LoadWithoutCastENSE_16StoreWithoutCastEEEviT_T0_T2_T3_T4_T5_)
        /*10c4*/ 	.word	0x00000000


	//----- nvinfo : EIATTR_REGCOUNT
	.align		4
.L_765:
        /*10c8*/ 	.byte	0x04, 0x2f
        /*10ca*/ 	.short	(.L_767 - .L_766)
	.align		4
.L_766:
        /*10cc*/ 	.word	index@(_ZN2at6native18elementwise_kernelILi128ELi4EZNS0_22gpu_kernel_impl_nocastINS0_13BUnaryFunctorIsssZZZNS0_21heaviside_kernel_cudaERNS_18TensorIteratorBaseEENKUlvE_clEvENKUlvE3_clEvEUlssE_EEEEvS5_RKT_EUliE_EEviT1_)
        /*10d0*/ 	.word	0x00000012


	//----- nvinfo : EIATTR_FRAME_SIZE
	.align		4
.L_767:
        /*10d4*/ 	.byte	0x04, 0x11
        /*10d6*/ 	.short	(.L_769 - .L_768)
	.align		4
.L_768:
        /*10d8*/ 	.word	index@(_ZN2at6native18elementwise_kernelILi128ELi4EZNS0_22gpu_kernel_impl_nocastINS0_13BUnaryFunctorIsssZZZNS0_21heaviside_kernel_cudaERNS_18TensorIteratorBaseEENKUlvE_clEvENKUlvE3_clEvEUlssE_EEEEvS5_RKT_EUliE_EEviT1_)
        /*10dc*/ 	.word	0x00000000


	//----- nvinfo : EIATTR_REGCOUNT
	.align		4
.L_769:
        /*10e0*/ 	.byte	0x04, 0x2f
        /*10e2*/ 	.short	(.L_771 - .L_770)
	.align		4
.L_770:
        /*10e4*/ 	.word	index@(_ZN2at6native27unrolled_elementwise_kernelINS0_13BUnaryFunctorIsssZZZNS0_21heaviside_kernel_cudaERNS_18TensorIteratorBaseEENKUlvE_clEvENKUlvE3_clEvEUlssE_EESt5arrayIPcLm2EELi4E23TrivialOffsetCalculatorILi1EjESD_NS0_6memory12LoadWithCastILi1EEENSE_13StoreWithCastILi1EEEEEviT_T0_T2_T3_T4_T5_)
        /*10e8*/ 	.word	0x0000001d


	//----- nvinfo : EIATTR_FRAME_SIZE
	.align		4
.L_771:
        /*10ec*/ 	.byte	0x04, 0x11
        /*10ee*/ 	.short	(.L_773 - .L_772)
	.align		4
.L_772:
        /*10f0*/ 	.word	index@(_ZN2at6native27unrolled_elementwise_kernelINS0_13BUnaryFunctorIsssZZZNS0_21heaviside_kernel_cudaERNS_18TensorIteratorBaseEENKUlvE_clEvENKUlvE3_clEvEUlssE_EESt5arrayIPcLm2EELi4E23TrivialOffsetCalculatorILi1EjESD_NS0_6memory12LoadWithCastILi1EEENSE_13StoreWithCastILi1EEEEEviT_T0_T2_T3_T4_T5_)
        /*10f4*/ 	.word	0x00000000


	//----- nvinfo : EIATTR_REGCOUNT
	.align		4
.L_773:
        /*10f8*/ 	.byte	0x04, 0x2f
        /*10fa*/ 	.short	(.L_775 - .L_774)
	.align		4
.L_774:
        /*10fc*/ 	.word	index@(_ZN2at6native18elementwise_kernelILi128ELi4EZNS0_15gpu_kernel_implINS0_13BUnaryFunctorIsssZZZNS0_21heaviside_kernel_cudaERNS_18TensorIteratorBaseEENKUlvE_clEvENKUlvE3_clEvEUlssE_EEEEvS5_RKT_EUliE_EEviT1_)
        /*1100*/ 	.word	0x0000001a


	//----- nvinfo : EIATTR_FRAME_SIZE
	.align		4
.L_775:
        /*1104*/ 	.byte	0x04, 0x11
        /*1106*/ 	.short	(.L_777 - .L_776)
	.align		4
.L_776:
        /*1108*/ 	.word	index@(_ZN2at6native18elementwise_kernelILi128ELi4EZNS0_15gpu_kernel_implINS0_13BUnaryFunctorIsssZZZNS0_21heaviside_kernel_cudaERNS_18TensorIteratorBaseEENKUlvE_clEvENKUlvE3_clEvEUlssE_EEEEvS5_RKT_EUliE_EEviT1_)
        /*110c*/ 	.word	0x00000000


	//----- nvinfo : EIATTR_REGCOUNT
	.align		4
.L_777:
        /*1110*/ 	.byte	0x04, 0x2f
        /*1112*/ 	.short	(.L_779 - .L_778)
	.align		4
.L_778:
        /*1114*/ 	.word	index@(_ZN2at6native29vectorized_elementwise_kernelILi8ENS0_13BinaryFunctorIsssZZZNS0_21heaviside_kernel_cudaERNS_18TensorIteratorBaseEENKUlvE_clEvENKUlvE3_clEvEUlssE_EESt5arrayIPcLm3EEEEviT0_T1_)
        /*1118*/ 	.word	0x00000020


	//----- nvinfo : EIATTR_FRAME_SIZE
	.align		4
.L_779:
        /*111c*/ 	.byte	0x04, 0x11
        /*111e*/ 	.short	(.L_781 - .L_780)
	.align		4
.L_780:
        /*1120*/ 	.word	index@(_ZN2at6native29vectorized_elementwise_kernelILi8ENS0_13BinaryFunctorIsssZZZNS0_21heaviside_kernel_cudaERNS_18TensorIteratorBaseEENKUlvE_clEvENKUlvE3_clEvEUlssE_EESt5arrayIPcLm3EEEEviT0_T1_)
        /*1124*/ 	.word	0x00000000


	//----- nvinfo : EIATTR_REGCOUNT
	.align		4
.L_781:
        /*1128*/ 	.byte	0x04, 0x2f
        /*112a*/ 	.short	(.L_783 - .L_782)
	.align		4
.L_782:
        /*112c*/ 	.word	index@(_ZN2at6native29vectorized_elementwise_kernelILi4ENS0_13BinaryFunctorIsssZZZNS0_21heaviside_kernel_cudaERNS_18TensorIteratorBaseEENKUlvE_clEvENKUlvE3_clEvEUlssE_EESt5arrayIPcLm3EEEEviT0_T1_)
        /*1130*/ 	.word	0x00000020


	//----- nvinfo : EIATTR_FRAME_SIZE
	.align		4
.L_783:
        /*1134*/ 	.byte	0x04, 0x11
        /*1136*/ 	.short	(.L_785 - .L_784)
	.align		4
.L_784:
        /*1138*/ 	.word	index@(_ZN2at6native29vectorized_elementwise_kernelILi4ENS0_13BinaryFunctorIsssZZZNS0_21heaviside_kernel_cudaERNS_18TensorIteratorBaseEENKUlvE_clEvENKUlvE3_clEvEUlssE_EESt5arrayIPcLm3EEEEviT0_T1_)
        /*113c*/ 	.word	0x00000000


	//----- nvinfo : EIATTR_REGCOUNT
	.align		4
.L_785:
        /*1140*/ 	.byte	0x04, 0x2f
        /*1142*/ 	.short	(.L_787 - .L_786)
	.align		4
.L_786:
        /*1144*/ 	.word	index@(_ZN2at6native29vectorized_elementwise_kernelILi2ENS0_13BinaryFunctorIsssZZZNS0_21heaviside_kernel_cudaERNS_18TensorIteratorBaseEENKUlvE_clEvENKUlvE3_clEvEUlssE_EESt5arrayIPcLm3EEEEviT0_T1_)
        /*1148*/ 	.word	0x00000020


	//----- nvinfo : EIATTR_FRAME_SIZE
	.align		4
.L_787:
        /*114c*/ 	.byte	0x04, 0x11
        /*114e*/ 	.short	(.L_789 - .L_788)
	.align		4
.L_788:
        /*1150*/ 	.word	index@(_ZN2at6native29vectorized_elementwise_kernelILi2ENS0_13BinaryFunctorIsssZZZNS0_21heaviside_kernel_cudaERNS_18TensorIteratorBaseEENKUlvE_clEvENKUlvE3_clEvEUlssE_EESt5arrayIPcLm3EEEEviT0_T1_)
        /*1154*/ 	.word	0x00000000


	//----- nvinfo : EIATTR_REGCOUNT
	.align		4
.L_789:
        /*1158*/ 	.byte	0x04, 0x2f
        /*115a*/ 	.short	(.L_791 - .L_790)
	.align		4
.L_790:
        /*115c*/ 	.word	index@(_ZN2at6native27unrolled_elementwise_kernelINS0_13BinaryFunctorIsssZZZNS0_21heaviside_kernel_cudaERNS_18TensorIteratorBaseEENKUlvE_clEvENKUlvE3_clEvEUlssE_EESt5arrayIPcLm3EELi4E23TrivialOffsetCalculatorILi2EjESC_ILi1EjENS0_6memory15LoadWithoutCastENSF_16StoreWithoutCastEEEviT_T0_T2_T3_T4_T5_)
        /*1160*/ 	.word	0x0000001e


	//----- nvinfo : EIATTR_FRAME_SIZE
	.align		4
.L_791:
        /*1164*/ 	.byte	0x04, 0x11
        /*1166*/ 	.short	(.L_793 - .L_792)
	.align		4
.L_792:
        /*1168*/ 	.word	index@(_ZN2at6native27unrolled_elementwise_kernelINS0_13BinaryFunctorIsssZZZNS0_21heaviside_kernel_cudaERNS_18TensorIteratorBaseEENKUlvE_clEvENKUlvE3_clEvEUlssE_EESt5arrayIPcLm3EELi4E23TrivialOffsetCalculatorILi2EjESC_ILi1EjENS0_6memory15LoadWithoutCastENSF_16StoreWithoutCastEEEviT_T0_T2_T3_T4_T5_)
        /*116c*/ 	.word	0x00000000


	//----- nvinfo : EIATTR_REGCOUNT
	.align		4
.L_793:
        /*1170*/ 	.byte	0x04, 0x2f
        /*1172*/ 	.short	(.L_795 - .L_794)
	.align		4
.L_794:
        /*1174*/ 	.word	index@(_ZN2at6native18elementwise_kernelILi128ELi4EZNS0_22gpu_kernel_impl_nocastINS0_13BinaryFunctorIsssZZZNS0_21heaviside_kernel_cudaERNS_18TensorIteratorBaseEENKUlvE_clEvENKUlvE3_clEvEUlssE_EEEEvS5_RKT_EUliE_EEviT1_)
        /*1178*/ 	.word	0x00000012


	//----- nvinfo : EIATTR_FRAME_SIZE
	.align		4
.L_795:
        /*117c*/ 	.byte	0x04, 0x11
        /*117e*/ 	.short	(.L_797 - .L_796)
	.align		4
.L_796:
        /*1180*/ 	.word	index@(_ZN2at6native18elementwise_kernelILi128ELi4EZNS0_22gpu_kernel_impl_nocastINS0_13BinaryFunctorIsssZZZNS0_21heaviside_kernel_cudaERNS_18TensorIteratorBaseEENKUlvE_clEvENKUlvE3_clEvEUlssE_EEEEvS5_RKT_EUliE_EEviT1_)
        /*1184*/ 	.word	0x00000000


	//----- nvinfo : EIATTR_REGCOUNT
	.align		4
.L_797:
        /*1188*/ 	.byte	0x04, 0x2f
        /*118a*/ 	.short	(.L_799 - .L_798)
	.align		4
.L_798:
        /*118c*/ 	.word	index@(_ZN2at6native27unrolled_elementwise_kernelINS0_13BinaryFunctorIsssZZZNS0_21heaviside_kernel_cudaERNS_18TensorIteratorBaseEENKUlvE_clEvENKUlvE3_clEvEUlssE_EESt5arrayIPcLm3EELi4E23TrivialOffsetCalculatorILi2EjESC_ILi1EjENS0_6memory12LoadWithCastILi2EEENSF_13StoreWithCastILi1EEEEEviT_T0_T2_T3_T4_T5_)
        /*1190*/ 	.word	0x0000001f


	//----- nvinfo : EIATTR_FRAME_SIZE
	.align		4
.L_799:
        /*1194*/ 	.byte	0x04, 0x11
        /*1196*/ 	.short	(.L_801 - .L_800)
	.align		4
.L_800:
        /*1198*/ 	.word	index@(_ZN2at6native27unrolled_elementwise_kernelINS0_13BinaryFunctorIsssZZZNS0_21heaviside_kernel_cudaERNS_18TensorIteratorBaseEENKUlvE_clEvENKUlvE3_clEvEUlssE_EESt5arrayIPcLm3EELi4E23TrivialOffsetCalculatorILi2EjESC_ILi1EjENS0_6memory12LoadWithCastILi2EEENSF_13StoreWithCastILi1EEEEEviT_T0_T2_T3_T4_T5_)
        /*119c*/ 	.word	0x00000000


	//----- nvinfo : EIATTR_REGCOUNT
	.align		4
.L_801:
        /*11a0*/ 	.byte	0x04, 0x2f
        /*11a2*/ 	.short	(.L_803 - .L_802)
	.align		4
.L_802:
        /*11a4*/ 	.word	index@(_ZN2at6native18elementwise_kernelILi128ELi4EZNS0_15gpu_kernel_implINS0_13BinaryFunctorIsssZZZNS0_21heaviside_kernel_cudaERNS_18TensorIteratorBaseEENKUlvE_clEvENKUlvE3_clEvEUlssE_EEEEvS5_RKT_EUliE_EEviT1_)
        /*11a8*/ 	.word	0x0000001a


	//----- nvinfo : EIATTR_FRAME_SIZE
	.align		4
.L_803:
        /*11ac*/ 	.byte	0x04, 0x11
        /*11ae*/ 	.short	(.L_805 - .L_804)
	.align		4
.L_804:
        /*11b0*/ 	.word	index@(_ZN2at6native18elementwise_kernelILi128ELi4EZNS0_15gpu_kernel_implINS0_13BinaryFunctorIsssZZZNS0_21heaviside_kernel_cudaERNS_18TensorIteratorBaseEENKUlvE_clEvENKUlvE3_clEvEUlssE_EEEEvS5_RKT_EUliE_EEviT1_)
        /*11b4*/ 	.word	0x00000000


	//----- nvinfo : EIATTR_REGCOUNT
	.align		4
.L_805:
        /*11b8*/ 	.byte	0x04, 0x2f
        /*11ba*/ 	.short	(.L_807 - .L_806)
	.align		4
.L_806:
        /*11bc*/ 	.word	index@(_ZN2at6native29vectorized_elementwise_kernelILi8ENS0_13AUnaryFunctorIdddZZZNS0_21heaviside_kernel_cudaERNS_18TensorIteratorBaseEENKUlvE_clEvENKUlvE4_clEvEUlddE_EESt5arrayIPcLm2EEEEviT0_T1_)
        /*11c0*/ 	.word	0x00000020


	//----- nvinfo : EIATTR_FRAME_SIZE
	.align		4
.L_807:
        /*11c4*/ 	.byte	0x04, 0x11
        /*11c6*/ 	.short	(.L_809 - .L_808)
	.align		4
.L_808:
        /*11c8*/ 	.word	index@(_ZN2at6native29vectorized_elementwise_kernelILi8ENS0_13AUnaryFunctorIdddZZZNS0_21heaviside_kernel_cudaERNS_18TensorIteratorBaseEENKUlvE_clEvENKUlvE4_clEvEUlddE_EESt5arrayIPcLm2EEEEviT0_T1_)
        /*11cc*/ 	.word	0x00000000


	//----- nvinfo : EIATTR_REGCOUNT
	.align		4
.L_809:
        /*11d0*/ 	.byte	0x04, 0x2f
        /*11d2*/ 	.short	(.L_811 - .L_810)
	.align		4
.L_810:
        /*11d4*/ 	.word	index@(_ZN2at6native29vectorized_elementwise_kernelILi4ENS0_13AUnaryFunctorIdddZZZNS0_21heaviside_kernel_cudaERNS_18TensorIteratorBaseEENKUlvE_clEvENKUlvE4_clEvEUlddE_EESt5arrayIPcLm2EEEEviT0_T1_)
        /*11d8*/ 	.word	0x00000020


	//----- nvinfo : EIATTR_FRAME_SIZE
	.align		4
.L_811:
        /*11dc*/ 	.byte	0x04, 0x11
        /*11de*/ 	.short	(.L_813 - .L_812)
	.align		4
.L_812:
        /*11e0*/ 	.word	index@(_ZN2at6native29vectorized_elementwise_kernelILi4ENS0_13AUnaryFunctorIdddZZZNS0_21heaviside_kernel_cudaERNS_18TensorIteratorBaseEENKUlvE_clEvENKUlvE4_clEvEUlddE_EESt5arrayIPcLm2EEEEviT0_T1_)
        /*11e4*/ 	.word	0x00000000


	//----- nvinfo : EIATTR_REGCOUNT
	.align		4
.L_813:
        /*11e8*/ 	.byte	0x04, 0x2f
        /*11ea*/ 	.short	(.L_815 - .L_814)
	.align		4
.L_814:
        /*11ec*/ 	.word	index@(_ZN2at6native29vectorized_elementwise_kernelILi2ENS0_13AUnaryFunctorIdddZZZNS0_21heaviside_kernel_cudaERNS_18TensorIteratorBaseEENKUlvE_clEvENKUlvE4_clEvEUlddE_EESt5arrayIPcLm2EEEEviT0_T1_)
        /*11f0*/ 	.word	0x00000020


	//----- nvinfo : EIATTR_FRAME_SIZE
	.align		4
.L_815:
        /*11f4*/ 	.byte	0x04, 0x11
        /*11f6*/ 	.short	(.L_817 - .L_816)
	.align		4
.L_816:
        /*11f8*/ 	.word	index@(_ZN2at6native29vectorized_elementwise_kernelILi2ENS0_13AUnaryFunctorIdddZZZNS0_21heaviside_kernel_cudaERNS_18TensorIteratorBaseEENKUlvE_clEvENKUlvE4_clEvEUlddE_EESt5arrayIPcLm2EEEEviT0_T1_)
        /*11fc*/ 	.word	0x00000000


	//----- nvinfo : EIATTR_REGCOUNT
	.align		4
.L_817:
        /*1200*/ 	.byte	0x04, 0x2f
        /*1202*/ 	.short	(.L_819 - .L_818)
	.align		4
.L_818:
        /*1204*/ 	.word	index@(_ZN2at6native27unrolled_elementwise_kernelINS0_13AUnaryFunctorIdddZZZNS0_21heaviside_kernel_cudaERNS_18TensorIteratorBaseEENKUlvE_clEvENKUlvE4_clEvEUlddE_EESt5arrayIPcLm2EELi4E23TrivialOffsetCalculatorILi1EjESD_NS0_6memory15LoadWithoutCastENSE_16StoreWithoutCastEEEviT_T0_T2_T3_T4_T5_)
        /*1208*/ 	.word	0x0000001a


	//----- nvinfo : EIATTR_FRAME_SIZE
	.align		4
.L_819:
        /*120c*/ 	.byte	0x04, 0x11
        /*120e*/ 	.short	(.L_821 - .L_820)
	.align		4
.L_820:
        /*1210*/ 	.word	index@(_ZN2at6native27unrolled_elementwise_kernelINS0_13AUnaryFunctorIdddZZZNS0_21heaviside_kernel_cudaERNS_18TensorIteratorBaseEENKUlvE_clEvENKUlvE4_clEvEUlddE_EESt5arrayIPcLm2EELi4E23TrivialOffsetCalculatorILi1EjESD_NS0_6memory15LoadWithoutCastENSE_16StoreWithoutCastEEEviT_T0_T2_T3_T4_T5_)
        /*1214*/ 	.word	0x00000000


	//----- nvinfo : EIATTR_REGCOUNT
	.align		4
.L_821:
        /*1218*/ 	.byte	0x04, 0x2f
        /*121a*/ 	.short	(.L_823 - .L_822)
	.align		4
.L_822:
        /*121c*/ 	.word	index@(_ZN2at6native18elementwise_kernelILi128ELi2EZNS0_22gpu_kernel_impl_nocastINS0_13AUnaryFunctorIdddZZZNS0_21heaviside_kernel_cudaERNS_18TensorIteratorBaseEENKUlvE_clEvENKUlvE4_clEvEUlddE_EEEEvS5_RKT_EUliE_EEviT1_)
        /*1220*/ 	.word	0x00000012


	//----- nvinfo : EIATTR_FRAME_SIZE
	.align		4
.L_823:
        /*1224*/ 	.byte	0x04, 0x11
        /*1226*/ 	.short	(.L_825 - .L_824)
	.align		4
.L_824:
        /*1228*/ 	.word	index@(_ZN2at6native18elementwise_kernelILi128ELi2EZNS0_22gpu_kernel_impl_nocastINS0_13AUnaryFunctorIdddZZZNS0_21heaviside_kernel_cudaERNS_18TensorIteratorBaseEENKUlvE_clEvENKUlvE4_clEvEUlddE_EEEEvS5_RKT_EUliE_EEviT1_)
        /*122c*/ 	.word	0x00000000


	//----- nvinfo : EIATTR_REGCOUNT
	.align		4
.L_825:
        /*1230*/ 	.byte	0x04, 0x2f
        /*1232*/ 	.short	(.L_827 - .L_826)
	.align		4
.L_826:
        /*1234*/ 	.word	index@(_ZN2at6native27unrolled_elementwise_kernelINS0_13AUnaryFunctorIdddZZZNS0_21heaviside_kernel_cudaERNS_18TensorIteratorBaseEENKUlvE_clEvENKUlvE4_clEvEUlddE_EESt5arrayIPcLm2EELi4E23TrivialOffsetCalculatorILi1EjESD_NS0_6memory12LoadWithCastILi1EEENSE_13StoreWithCastILi1EEEEEviT_T0_T2_T3_T4_T5_)
        /*1238*/ 	.word	0x00000026


	//----- nvinfo : EIATTR_FRAME_SIZE
	.align		4
.L_827:
        /*123c*/ 	.byte	0x04, 0x11
        /*123e*/ 	.short	(.L_829 - .L_828)
	.align		4
.L_828:
        /*1240*/ 	.word	index@(_ZN2at6native27unrolled_elementwise_kernelINS0_13AUnaryFunctorIdddZZZNS0_21heaviside_kernel_cudaERNS_18TensorIteratorBaseEENKUlvE_clEvENKUlvE4_clEvEUlddE_EESt5arrayIPcLm2EELi4E23TrivialOffsetCalculatorILi1EjESD_NS0_6memory12LoadWithCastILi1EEENSE_13StoreWithCastILi1EEEEEviT_T0_T2_T3_T4_T5_)
        /*1244*/ 	.word	0x00000000


	//----- nvinfo : EIATTR_REGCOUNT
	.align		4
.L_829:
        /*1248*/ 	.byte	0x04, 0x2f
        /*124a*/ 	.short	(.L_831 - .L_830)
	.align		4
.L_830:
        /*124c*/ 	.word	index@(_ZN2at6native18elementwise_kernelILi128ELi4EZNS0_15gpu_kernel_implINS0_13AUnaryFunctorIdddZZZNS0_21heaviside_kernel_cudaERNS_18TensorIteratorBaseEENKUlvE_clEvENKUlvE4_clEvEUlddE_EEEEvS5_RKT_EUliE_EEviT1_)
        /*1250*/ 	.word	0x0000001a


	//----- nvinfo : EIATTR_FRAME_SIZE
	.align		4
.L_831:
        /*1254*/ 	.byte	0x04, 0x11
        /*1256*/ 	.short	(.L_833 - .L_832)
	.align		4
.L_832:
        /*1258*/ 	.word	index@(_ZN2at6native18elementwise_kernelILi128ELi4EZNS0_15gpu_kernel_implINS0_13AUnaryFunctorIdddZZZNS0_21heaviside_kernel_cudaERNS_18TensorIteratorBaseEENKUlvE_clEvENKUlvE4_clEvEUlddE_EEEEvS5_RKT_EUliE_EEviT1_)
        /*125c*/ 	.word	0x00000000


	//----- nvinfo : EIATTR_REGCOUNT
	.align		4
.L_833:
        /*1260*/ 	.byte	0x04, 0x2f
        /*1262*/ 	.short	(.L_835 - .L_834)
	.align		4
.L_834:
        /*1264*/ 	.word	index@(_ZN2at6native29vectorized_elementwise_kernelILi8ENS0_13BUnaryFunctorIdddZZZNS0_21heaviside_kernel_cudaERNS_18TensorIteratorBaseEENKUlvE_clEvENKUlvE4_clEvEUlddE_EESt5arrayIPcLm2EEEEviT0_T1_)
        /*1268*/ 	.word	0x00000020


	//----- nvinfo : EIATTR_FRAME_SIZE
	.align		4
.L_835:
        /*126c*/ 	.byte	0x04, 0x11
        /*126e*/ 	.short	(.L_837 - .L_836)
	.align		4
.L_836:
        /*1270*/ 	.word	index@(_ZN2at6native29vectorized_elementwise_kernelILi8ENS0_13BUnaryFunctorIdddZZZNS0_21heaviside_kernel_cudaERNS_18TensorIteratorBaseEENKUlvE_clEvENKUlvE4_clEvEUlddE_EESt5arrayIPcLm2EEEEviT0_T1_)
        /*1274*/ 	.word	0x00000000


	//----- nvinfo : EIATTR_REGCOUNT
	.align		4
.L_837:
        /*1278*/ 	.byte	0x04, 0x2f
        /*127a*/ 	.short	(.L_839 - .L_838)
	.align		4
.L_838:
        /*127c*/ 	.word	index@(_ZN2at6native29vectorized_elementwise_kernelILi4ENS0_13BUnaryFunctorIdddZZZNS0_21heaviside_kernel_cudaERNS_18TensorIteratorBaseEENKUlvE_clEvENKUlvE4_clEvEUlddE_EESt5arrayIPcLm2EEEEviT0_T1_)
        /*1280*/ 	.word	0x00000020


	//----- nvinfo : EIATTR_FRAME_SIZE
	.align		4
.L_839:
        /*1284*/ 	.byte	0x04, 0x11
        /*1286*/ 	.short	(.L_841 - .L_840)
	.align		4
.L_840:
        /*1288*/ 	.word	index@(_ZN2at6native29vectorized_elementwise_kernelILi4ENS0_13BUnaryFunctorIdddZZZNS0_21heaviside_kernel_cudaERNS_18TensorIteratorBaseEENKUlvE_clEvENKUlvE4_clEvEUlddE_EESt5arrayIPcLm2EEEEviT0_T1_)
        /*128c*/ 	.word	0x00000000


	//----- nvinfo : EIATTR_REGCOUNT
	.align		4
.L_841:
        /*1290*/ 	.byte	0x04, 0x2f
        /*1292*/ 	.short	(.L_843 - .L_842)
	.align		4
.L_842:
        /*1294*/ 	.word	index@(_ZN2at6native29vectorized_elementwise_kernelILi2ENS0_13BUnaryFunctorIdddZZZNS0_21heaviside_kernel_cudaERNS_18TensorIteratorBaseEENKUlvE_clEvENKUlvE4_clEvEUlddE_EESt5arrayIPcLm2EEEEviT0_T1_)
        /*1298*/ 	.word	0x00000020


	//----- nvinfo : EIATTR_FRAME_SIZE
	.align		4
.L_843:
        /*129c*/ 	.byte	0x04, 0x11
        /*129e*/ 	.short	(.L_845 - .L_844)
	.align		4
.L_844:
        /*12a0*/ 	.word	index@(_ZN2at6native29vectorized_elementwise_kernelILi2ENS0_13BUnaryFunctorIdddZZZNS0_21heaviside_kernel_cudaERNS_18TensorIteratorBaseEENKUlvE_clEvENKUlvE4_clEvEUlddE_EESt5arrayIPcLm2EEEEviT0_T1_)
        /*12a4*/ 	.word	0x00000000


	//----- nvinfo : EIATTR_REGCOUNT
	.align		4
.L_845:
        /*12a8*/ 	.byte	0x04, 0x2f
        /*12aa*/ 	.short	(.L_847 - .L_846)
	.align		4
.L_846:
        /*12ac*/ 	.word	index@(_ZN2at6native27unrolled_elementwise_kernelINS0_13BUnaryFunctorIdddZZZNS0_21heaviside_kernel_cudaERNS_18TensorIteratorBaseEENKUlvE_clEvENKUlvE4_clEvEUlddE_EESt5arrayIPcLm2EELi4E23TrivialOffsetCalculatorILi1EjESD_NS0_6memory15LoadWithoutCastENSE_16StoreWithoutCastEEEviT_T0_T2_T3_T4_T5_)
        /*12b0*/ 	.word	0x00000018


	//----- nvinfo : EIATTR_FRAME_SIZE
	.align		4
.L_847:
        /*12b4*/ 	.byte	0x04, 0x11
        /*12b6*/ 	.short	(.L_849 - .L_848)
	.align		4
.L_848:
        /*12b8*/ 	.word	index@(_ZN2at6native27unrolled_elementwise_kernelINS0_13BUnaryFunctorIdddZZZNS0_21heaviside_kernel_cudaERNS_18TensorIteratorBaseEENKUlvE_clEvENKUlvE4_clEvEUlddE_EESt5arrayIPcLm2EELi4E23TrivialOffsetCalculatorILi1EjESD_NS0_6memory15LoadWithoutCastENSE_16StoreWithoutCastEEEviT_T0_T2_T3_T4_T5_)
        /*12bc*/ 	.word	0x00000000


	//----- nvinfo : EIATTR_REGCOUNT
	.align		4
.L_849:
        /*12c0*/ 	.byte	0x04, 0x2f
        /*12c2*/ 	.short	(.L_851 - .L_850)
	.align		4
.L_850:
        /*12c4*/ 	.word	index@(_ZN2at6native18elementwise_kernelILi128ELi2EZNS0_22gpu_kernel_impl_nocastINS0_13BUnaryFunctorIdddZZZNS0_21heaviside_kernel_cudaERNS_18TensorIteratorBaseEENKUlvE_clEvENKUlvE4_clEvEUlddE_EEEEvS5_RKT_EUliE_EEviT1_)
        /*12c8*/ 	.word	0x00000012


	//----- nvinfo : EIATTR_FRAME_SIZE
	.align		4
.L_851:
        /*12cc*/ 	.byte	0x04, 0x11
        /*12ce*/ 	.short	(.L_853 - .L_852)
	.align		4
.L_852:
        /*12d0*/ 	.word	index@(_ZN2at6native18elementwise_kernelILi128ELi2EZNS0_22gpu_kernel_impl_nocastINS0_13BUnaryFunctorIdddZZZNS0_21heaviside_kernel_cudaERNS_18TensorIteratorBaseEENKUlvE_clEvENKUlvE4_clEvEUlddE_EEEEvS5_RKT_EUliE_EEviT1_)
        /*12d4*/ 	.word	0x00000000


	//----- nvinfo : EIATTR_REGCOUNT
	.align		4
.L_853:
        /*12d8*/ 	.byte	0x04, 0x2f
        /*12da*/ 	.short	(.L_855 - .L_854)
	.align		4
.L_854:
        /*12dc*/ 	.word	index@(_ZN2at6native27unrolled_elementwise_kernelINS0_13BUnaryFunctorIdddZZZNS0_21heaviside_kernel_cudaERNS_18TensorIteratorBaseEENKUlvE_clEvENKUlvE4_clEvEUlddE_EESt5arrayIPcLm2EELi4E23TrivialOffsetCalculatorILi1EjESD_NS0_6memory12LoadWithCastILi1EEENSE_13StoreWithCastILi1EEEEEviT_T0_T2_T3_T4_T5_)
        /*12e0*/ 	.word	0x00000022


	//----- nvinfo : EIATTR_FRAME_SIZE
	.align		4
.L_855:
        /*12e4*/ 	.byte	0x04, 0x11
        /*12e6*/ 	.short	(.L_857 - .L_856)
	.align		4
.L_856:
        /*12e8*/ 	.word	index@(_ZN2at6native27unrolled_elementwise_kernelINS0_13BUnaryFunctorIdddZZZNS0_21heaviside_kernel_cudaERNS_18TensorIteratorBaseEENKUlvE_clEvENKUlvE4_clEvEUlddE_EESt5arrayIPcLm2EELi4E23TrivialOffsetCalculatorILi1EjESD_NS0_6memory12LoadWithCastILi1EEENSE_13StoreWithCastILi1EEEEEviT_T0_T2_T3_T4_T5_)
        /*12ec*/ 	.word	0x00000000


	//----- nvinfo : EIATTR_REGCOUNT
	.align		4
.L_857:
        /*12f0*/ 	.byte	0x04, 0x2f
        /*12f2*/ 	.short	(.L_859 - .L_858)
	.align		4
.L_858:
        /*12f4*/ 	.word	index@(_ZN2at6native18elementwise_kernelILi128ELi4EZNS0_15gpu_kernel_implINS0_13BUnaryFunctorIdddZZZNS0_21heaviside_kernel_cudaERNS_18TensorIteratorBaseEENKUlvE_clEvENKUlvE4_clEvEUlddE_EEEEvS5_RKT_EUliE_EEviT1_)
        /*12f8*/ 	.word	0x0000001a


	//----- nvinfo : EIATTR_FRAME_SIZE
	.align		4
.L_859:
        /*12fc*/ 	.byte	0x04, 0x11
        /*12fe*/ 	.short	(.L_861 - .L_860)
	.align		4
.L_860:
        /*1300*/ 	.word	index@(_ZN2at6native18elementwise_kernelILi128ELi4EZNS0_15gpu_kernel_implINS0_13BUnaryFunctorIdddZZZNS0_21heaviside_kernel_cudaERNS_18TensorIteratorBaseEENKUlvE_clEvENKUlvE4_clEvEUlddE_EEEEvS5_RKT_EUliE_EEviT1_)
        /*1304*/ 	.word	0x00000000


	//----- nvinfo : EIATTR_REGCOUNT
	.align		4
.L_861:
        /*1308*/ 	.byte	0x04, 0x2f
        /*130a*/ 	.short	(.L_863 - .L_862)
	.align		4
.L_862:
        /*130c*/ 	.word	index@(_ZN2at6native29vectorized_elementwise_kernelILi8ENS0_13BinaryFunctorIdddZZZNS0_21heaviside_kernel_cudaERNS_18TensorIteratorBaseEENKUlvE_clEvENKUlvE4_clEvEUlddE_EESt5arrayIPcLm3EEEEviT0_T1_)
        /*1310*/ 	.word	0x00000020


	//----- nvinfo : EIATTR_FRAME_SIZE
	.align		4
.L_863:
        /*1314*/ 	.byte	0x04, 0x11
        /*1316*/ 	.short	(.L_865 - .L_864)
	.align		4
.L_864:
        /*1318*/ 	.word	index@(_ZN2at6native29vectorized_elementwise_kernelILi8ENS0_13BinaryFunctorIdddZZZNS0_21heaviside_kernel_cudaERNS_18TensorIteratorBaseEENKUlvE_clEvENKUlvE4_clEvEUlddE_EESt5arrayIPcLm3EEEEviT0_T1_)
        /*131c*/ 	.word	0x00000000


	//----- nvinfo : EIATTR_REGCOUNT
	.align		4
.L_865:
        /*1320*/ 	.byte	0x04, 0x2f
        /*1322*/ 	.short	(.L_867 - .L_866)
	.align		4
.L_866:
        /*1324*/ 	.word	index@(_ZN2at6native29vectorized_elementwise_kernelILi4ENS0_13BinaryFunctorIdddZZZNS0_21heaviside_kernel_cudaERNS_18TensorIteratorBaseEENKUlvE_clEvENKUlvE4_clEvEUlddE_EESt5arrayIPcLm3EEEEviT0_T1_)
        /*1328*/ 	.word	0x00000020


	//----- nvinfo : EIATTR_FRAME_SIZE
	.align		4
.L_867:
        /*132c*/ 	.byte	0x04, 0x11
        /*132e*/ 	.short	(.L_869 - .L_868)
	.align		4
.L_868:
        /*1330*/ 	.word	index@(_ZN2at6native29vectorized_elementwise_kernelILi4ENS0_13BinaryFunctorIdddZZZNS0_21heaviside_kernel_cudaERNS_18TensorIteratorBaseEENKUlvE_clEvENKUlvE4_clEvEUlddE_EESt5arrayIPcLm3EEEEviT0_T1_)
        /*1334*/ 	.word	0x00000000


	//----- nvinfo : EIATTR_REGCOUNT
	.align		4
.L_869:
        /*1338*/ 	.byte	0x04, 0x2f
        /*133a*/ 	.short	(.L_871 - .L_870)
	.align		4
.L_870:
        /*133c*/ 	.word	index@(_ZN2at6native29vectorized_elementwise_kernelILi2ENS0_13BinaryFunctorIdddZZZNS0_21heaviside_kernel_cudaERNS_18TensorIteratorBaseEENKUlvE_clEvENKUlvE4_clEvEUlddE_EESt5arrayIPcLm3EEEEviT0_T1_)
        /*1340*/ 	.word	0x00000020


	//----- nvinfo : EIATTR_FRAME_SIZE
	.align		4
.L_871:
        /*1344*/ 	.byte	0x04, 0x11
        /*1346*/ 	.short	(.L_873 - .L_872)
	.align		4
.L_872:
        /*1348*/ 	.word	index@(_ZN2at6native29vectorized_elementwise_kernelILi2ENS0_13BinaryFunctorIdddZZZNS0_21heaviside_kernel_cudaERNS_18TensorIteratorBaseEENKUlvE_clEvENKUlvE4_clEvEUlddE_EESt5arrayIPcLm3EEEEviT0_T1_)
        /*134c*/ 	.word	0x00000000


	//----- nvinfo : EIATTR_REGCOUNT
	.align		4
.L_873:
        /*1350*/ 	.byte	0x04, 0x2f
        /*1352*/ 	.short	(.L_875 - .L_874)
	.align		4
.L_874:
        /*1354*/ 	.word	index@(_ZN2at6native27unrolled_elementwise_kernelINS0_13BinaryFunctorIdddZZZNS0_21heaviside_kernel_cudaERNS_18TensorIteratorBaseEENKUlvE_clEvENKUlvE4_clEvEUlddE_EESt5arrayIPcLm3EELi4E23TrivialOffsetCalculatorILi2EjESC_ILi1EjENS0_6memory15LoadWithoutCastENSF_16StoreWithoutCastEEEviT_T0_T2_T3_T4_T5_)
        /*1358*/ 	.word	0x00000020


	//----- nvinfo : EIATTR_FRAME_SIZE
	.align		4
.L_875:
        /*135c*/ 	.byte	0x04, 0x11
        /*135e*/ 	.short	(.L_877 - .L_876)
	.align		4
.L_876:
        /*1360*/ 	.word	index@(_ZN2at6native27unrolled_elementwise_kernelINS0_13BinaryFunctorIdddZZZNS0_21heaviside_kernel_cudaERNS_18TensorIteratorBaseEENKUlvE_clEvENKUlvE4_clEvEUlddE_EESt5arrayIPcLm3EELi4E23TrivialOffsetCalculatorILi2EjESC_ILi1EjENS0_6memory15LoadWithoutCastENSF_16StoreWithoutCastEEEviT_T0_T2_T3_T4_T5_)
        /*1364*/ 	.word	0x00000000


	//----- nvinfo : EIATTR_REGCOUNT
	.align		4
.L_877:
        /*1368*/ 	.byte	0x04, 0x2f
        /*136a*/ 	.short	(.L_879 - .L_878)
	.align		4
.L_878:
        /*136c*/ 	.word	index@(_ZN2at6native18elementwise_kernelILi128ELi2EZNS0_22gpu_kernel_impl_nocastINS0_13BinaryFunctorIdddZZZNS0_21heaviside_kernel_cudaERNS_18TensorIteratorBaseEENKUlvE_clEvENKUlvE4_clEvEUlddE_EEEEvS5_RKT_EUliE_EEviT1_)
        /*1370*/ 	.word	0x00000012


	//----- nvinfo : EIATTR_FRAME_SIZE
	.align		4
.L_879:
        /*1374*/ 	.byte	0x04, 0x11
        /*1376*/ 	.short	(.L_881 - .L_880)
	.align		4
.L_880:
        /*1378*/ 	.word	index@(_ZN2at6native18elementwise_kernelILi128ELi2EZNS0_22gpu_kernel_impl_nocastINS0_13BinaryFunctorIdddZZZNS0_21heaviside_kernel_cudaERNS_18TensorIteratorBaseEENKUlvE_clEvENKUlvE4_clEvEUlddE_EEEEvS5_RKT_EUliE_EEviT1_)
        /*137c*/ 	.word	0x00000000


	//----- nvinfo : EIATTR_REGCOUNT
	.align		4
.L_881:
        /*1380*/ 	.byte	0x04, 0x2f
        /*1382*/ 	.short	(.L_883 - .L_882)
	.align		4
.L_882:
        /*1384*/ 	.word	index@(_ZN2at6native27unrolled_elementwise_kernelINS0_13BinaryFunctorIdddZZZNS0_21heaviside_kernel_cudaERNS_18TensorIteratorBaseEENKUlvE_clEvENKUlvE4_clEvEUlddE_EESt5arrayIPcLm3EELi4E23TrivialOffsetCalculatorILi2EjESC_ILi1EjENS0_6memory12LoadWithCastILi2EEENSF_13StoreWithCastILi1EEEEEviT_T0_T2_T3_T4_T5_)
        /*1388*/ 	.word	0x00000028


	//----- nvinfo : EIATTR_FRAME_SIZE
	.align		4
.L_883:
        /*138c*/ 	.byte	0x04, 0x11
        /*138e*/ 	.short	(.L_885 - .L_884)
	.align		4
.L_884:
        /*1390*/ 	.word	index@(_ZN2at6native27unrolled_elementwise_kernelINS0_13BinaryFunctorIdddZZZNS0_21heaviside_kernel_cudaERNS_18TensorIteratorBaseEENKUlvE_clEvENKUlvE4_clEvEUlddE_EESt5arrayIPcLm3EELi4E23TrivialOffsetCalculatorILi2EjESC_ILi1EjENS0_6memory12LoadWithCastILi2EEENSF_13StoreWithCastILi1EEEEEviT_T0_T2_T3_T4_T5_)
        /*1394*/ 	.word	0x00000000


	//----- nvinfo : EIATTR_REGCOUNT
	.align		4
.L_885:
        /*1398*/ 	.byte	0x04, 0x2f
        /*139a*/ 	.short	(.L_887 - .L_886)
	.align		4
.L_886:
        /*139c*/ 	.word	index@(_ZN2at6native18elementwise_kernelILi128ELi4EZNS0_15gpu_kernel_implINS0_13BinaryFunctorIdddZZZNS0_21heaviside_kernel_cudaERNS_18TensorIteratorBaseEENKUlvE_clEvENKUlvE4_clEvEUlddE_EEEEvS5_RKT_EUliE_EEviT1_)
        /*13a0*/ 	.word	0x0000001c


	//----- nvinfo : EIATTR_FRAME_SIZE
	.align		4
.L_887:
        /*13a4*/ 	.byte	0x04, 0x11
        /*13a6*/ 	.short	(.L_889 - .L_888)
	.align		4
.L_888:
        /*13a8*/ 	.word	index@(_ZN2at6native18elementwise_kernelILi128ELi4EZNS0_15gpu_kernel_implINS0_13BinaryFunctorIdddZZZNS0_21heaviside_kernel_cudaERNS_18TensorIteratorBaseEENKUlvE_clEvENKUlvE4_clEvEUlddE_EEEEvS5_RKT_EUliE_EEviT1_)
        /*13ac*/ 	.word	0x00000000


	//----- nvinfo : EIATTR_REGCOUNT
	.align		4
.L_889:
        /*13b0*/ 	.byte	0x04, 0x2f
        /*13b2*/ 	.short	(.L_891 - .L_890)
	.align		4
.L_890:
        /*13b4*/ 	.word	index@(_ZN2at6native29vectorized_elementwise_kernelILi8ENS0_13AUnaryFunctorIfffZZZNS0_21heaviside_kernel_cudaERNS_18TensorIteratorBaseEENKUlvE_clEvENKUlvE5_clEvEUlffE_EESt5arrayIPcLm2EEEEviT0_T1_)
        /*13b8*/ 	.word	0x00000020


	//----- nvinfo : EIATTR_FRAME_SIZE
	.align		4
.L_891:
        /*13bc*/ 	.byte	0x04, 0x11
        /*13be*/ 	.short	(.L_893 - .L_892)
	.align		4
.L_892:
        /*13c0*/ 	.word	index@(_ZN2at6native29vectorized_elementwise_kernelILi8ENS0_13AUnaryFunctorIfffZZZNS0_21heaviside_kernel_cudaERNS_18TensorIteratorBaseEENKUlvE_clEvENKUlvE5_clEvEUlffE_EESt5arrayIPcLm2EEEEviT0_T1_)
        /*13c4*/ 	.word	0x00000000


	//----- nvinfo : EIATTR_REGCOUNT
	.align		4
.L_893:
        /*13c8*/ 	.byte	0x04, 0x2f
        /*13ca*/ 	.short	(.L_895 - .L_894)
	.align		4
.L_894:
        /*13cc*/ 	.word	index@(_ZN2at6native29vectorized_elementwise_kernelILi4ENS0_13AUnaryFunctorIfffZZZNS0_21heaviside_kernel_cudaERNS_18TensorIteratorBaseEENKUlvE_clEvENKUlvE5_clEvEUlffE_EESt5arrayIPcLm2EEEEviT0_T1_)
        /*13d0*/ 	.word	0x00000020


	//----- nvinfo : EIATTR_FRAME_SIZE
	.align		4
.L_895:
        /*13d4*/ 	.byte	0x04, 0x11
        /*13d6*/ 	.short	(.L_897 - .L_896)
	.align		4
.L_896:
        /*13d8*/ 	.word	index@(_ZN2at6native29vectorized_elementwise_kernelILi4ENS0_13AUnaryFunctorIfffZZZNS0_21heaviside_kernel_cudaERNS_18TensorIteratorBaseEENKUlvE_clEvENKUlvE5_clEvEUlffE_EESt5arrayIPcLm2EEEEviT0_T1_)
        /*13dc*/ 	.word	0x00000000


	//----- nvinfo : EIATTR_REGCOUNT
	.align		4
.L_897:
        /*13e0*/ 	.byte	0x04, 0x2f
        /*13e2*/ 	.short	(.L_899 - .L_898)
	.align		4
.L_898:
        /*13e4*/ 	.word	index@(_ZN2at6native29vectorized_elementwise_kernelILi2ENS0_13AUnaryFunctorIfffZZZNS0_21heaviside_kernel_cudaERNS_18TensorIteratorBaseEENKUlvE_clEvENKUlvE5_clEvEUlffE_EESt5arrayIPcLm2EEEEviT0_T1_)
        /*13e8*/ 	.word	0x00000020


	//----- nvinfo : EIATTR_FRAME_SIZE
	.align		4
.L_899:
        /*13ec*/ 	.byte	0x04, 0x11
        /*13ee*/ 	.short	(.L_901 - .L_900)
	.align		4
.L_900:
        /*13f0*/ 	.word	index@(_ZN2at6native29vectorized_elementwise_kernelILi2ENS0_13AUnaryFunctorIfffZZZNS0_21heaviside_kernel_cudaERNS_18TensorIteratorBaseEENKUlvE_clEvENKUlvE5_clEvEUlffE_EESt5arrayIPcLm2EEEEviT0_T1_)
        /*13f4*/ 	.word	0x00000000


	//----- nvinfo : EIATTR_REGCOUNT
	.align		4
.L_901:
        /*13f8*/ 	.byte	0x04, 0x2f
        /*13fa*/ 	.short	(.L_903 - .L_902)
	.align		4
.L_902:
        /*13fc*/ 	.word	index@(_ZN2at6native27unrolled_elementwise_kernelINS0_13AUnaryFunctorIfffZZZNS0_21heaviside_kernel_cudaERNS_18TensorIteratorBaseEENKUlvE_clEvENKUlvE5_clEvEUlffE_EESt5arrayIPcLm2EELi4E23TrivialOffsetCalculatorILi1EjESD_NS0_6memory15LoadWithoutCastENSE_16StoreWithoutCastEEEviT_T0_T2_T3_T4_T5_)
        /*1400*/ 	.word	0x00000016


	//----- nvinfo : EIATTR_FRAME_SIZE
	.align		4
.L_903:
        /*1404*/ 	.byte	0x04, 0x11
        /*1406*/ 	.short	(.L_905 - .L_904)
	.align		4
.L_904:
        /*1408*/ 	.word	index@(_ZN2at6native27unrolled_elementwise_kernelINS0_13AUnaryFunctorIfffZZZNS0_21heaviside_kernel_cudaERNS_18TensorIteratorBaseEENKUlvE_clEvENKUlvE5_clEvEUlffE_EESt5arrayIPcLm2EELi4E23TrivialOffsetCalculatorILi1EjESD_NS0_6memory15LoadWithoutCastENSE_16StoreWithoutCastEEEviT_T0_T2_T3_T4_T5_)
        /*140c*/ 	.word	0x00000000


	//----- nvinfo : EIATTR_REGCOUNT
	.align		4
.L_905:
        /*1410*/ 	.byte	0x04, 0x2f
        /*1412*/ 	.short	(.L_907 - .L_906)
	.align		4
.L_906:
        /*1414*/ 	.word	index@(_ZN2at6native18elementwise_kernelILi128ELi2EZNS0_22gpu_kernel_impl_nocastINS0_13AUnaryFunctorIfffZZZNS0_21heaviside_kernel_cudaERNS_18TensorIteratorBaseEENKUlvE_clEvENKUlvE5_clEvEUlffE_EEEEvS5_RKT_EUliE_EEviT1_)
        /*1418*/ 	.word	0x00000012


	//----- nvinfo : EIATTR_FRAME_SIZE
	.align		4
.L_907:
        /*141c*/ 	.byte	0x04, 0x11
        /*141e*/ 	.short	(.L_909 - .L_908)
	.align		4
.L_908:
        /*1420*/ 	.word	index@(_ZN2at6native18elementwise_kernelILi128ELi2EZNS0_22gpu_kernel_impl_nocastINS0_13AUnaryFunctorIfffZZZNS0_21heaviside_kernel_cudaERNS_18TensorIteratorBaseEENKUlvE_clEvENKUlvE5_clEvEUlffE_EEEEvS5_RKT_EUliE_EEviT1_)
        /*1424*/ 	.word	0x00000000


	//----- nvinfo : EIATTR_REGCOUNT
	.align		4
.L_909:
        /*1428*/ 	.byte	0x04, 0x2f
        /*142a*/ 	.short	(.L_911 - .L_910)
	.align		4
.L_910:
        /*142c*/ 	.word	index@(_ZN2at6native27unrolled_elementwise_kernelINS0_13AUnaryFunctorIfffZZZNS0_21heaviside_kernel_cudaERNS_18TensorIteratorBaseEENKUlvE_clEvENKUlvE5_clEvEUlffE_EESt5arrayIPcLm2EELi4E23TrivialOffsetCalculatorILi1EjESD_NS0_6memory12LoadWithCastILi1EEENSE_13StoreWithCastILi1EEEEEviT_T0_T2_T3_T4_T5_)
        /*1430*/ 	.word	0x0000001e


	//----- nvinfo : EIATTR_FRAME_SIZE
	.align		4
.L_911:
        /*1434*/ 	.byte	0x04, 0x11
        /*1436*/ 	.short	(.L_913 - .L_912)
	.align		4
.L_912:
        /*1438*/ 	.word	index@(_ZN2at6native27unrolled_elementwise_kernelINS0_13AUnaryFunctorIfffZZZNS0_21heaviside_kernel_cudaERNS_18TensorIteratorBaseEENKUlvE_clEvENKUlvE5_clEvEUlffE_EESt5arrayIPcLm2EELi4E23TrivialOffsetCalculatorILi1EjESD_NS0_6memory12LoadWithCastILi1EEENSE_13StoreWithCastILi1EEEEEviT_T0_T2_T3_T4_T5_)
        /*143c*/ 	.word	0x00000000


	//----- nvinfo : EIATTR_REGCOUNT
	.align		4
.L_913:
        /*1440*/ 	.byte	0x04, 0x2f
        /*1442*/ 	.short	(.L_915 - .L_914)
	.align		4
.L_914:
        /*1444*/ 	.word	index@(_ZN2at6native18elementwise_kernelILi128ELi4EZNS0_15gpu_kernel_implINS0_13AUnaryFunctorIfffZZZNS0_21heaviside_kernel_cudaERNS_18TensorIteratorBaseEENKUlvE_clEvENKUlvE5_clEvEUlffE_EEEEvS5_RKT_EUliE_EEviT1_)
        /*1448*/ 	.word	0x0000001a


	//----- nvinfo : EIATTR_FRAME_SIZE
	.align		4
.L_915:
        /*144c*/ 	.byte	0x04, 0x11
        /*144e*/ 	.short	(.L_917 - .L_916)
	.align		4
.L_916:
        /*1450*/ 	.word	index@(_ZN2at6native18elementwise_kernelILi128ELi4EZNS0_15gpu_kernel_implINS0_13AUnaryFunctorIfffZZZNS0_21heaviside_kernel_cudaERNS_18TensorIteratorBaseEENKUlvE_clEvENKUlvE5_clEvEUlffE_EEEEvS5_RKT_EUliE_EEviT1_)
        /*1454*/ 	.word	0x00000000


	//----- nvinfo : EIATTR_REGCOUNT
	.align		4
.L_917:
        /*1458*/ 	.byte	0x04, 0x2f
        /*145a*/ 	.short	(.L_919 - .L_918)
	.align		4
.L_918:
        /*145c*/ 	.word	index@(_ZN2at6native29vectorized_elementwise_kernelILi8ENS0_13BUnaryFunctorIfffZZZNS0_21heaviside_kernel_cudaERNS_18TensorIteratorBaseEENKUlvE_clEvENKUlvE5_clEvEUlffE_EESt5arrayIPcLm2EEEEviT0_T1_)
        /*1460*/ 	.word	0x00000020


	//----- nvinfo : EIATTR_FRAME_SIZE
	.align		4
.L_919:
        /*1464*/ 	.byte	0x04, 0x11
        /*1466*/ 	.short	(.L_921 - .L_920)
	.align		4
.L_920:
        /*1468*/ 	.word	index@(_ZN2at6native29vectorized_elementwise_kernelILi8ENS0_13BUnaryFunctorIfffZZZNS0_21heaviside_kernel_cudaERNS_18TensorIteratorBaseEENKUlvE_clEvENKUlvE5_clEvEUlffE_EESt5arrayIPcLm2EEEEviT0_T1_)
        /*146c*/ 	.word	0x00000000


	//----- nvinfo : EIATTR_REGCOUNT
	.align		4
.L_921:
        /*1470*/ 	.byte	0x04, 0x2f
        /*1472*/ 	.short	(.L_923 - .L_922)
	.align		4
.L_922:
        /*1474*/ 	.word	index@(_ZN2at6native29vectorized_elementwise_kernelILi4ENS0_13BUnaryFunctorIfffZZZNS0_21heaviside_kernel_cudaERNS_18TensorIteratorBaseEENKUlvE_clEvENKUlvE5_clEvEUlffE_EESt5arrayIPcLm2EEEEviT0_T1_)
        /*1478*/ 	.word	0x00000020


	//----- nvinfo : EIATTR_FRAME_SIZE
	.align		4
.L_923:
        /*147c*/ 	.byte	0x04, 0x11
        /*147e*/ 	.short	(.L_925 - .L_924)
	.align		4
.L_924:
        /*1480*/ 	.word	index@(_ZN2at6native29vectorized_elementwise_kernelILi4ENS0_13BUnaryFunctorIfffZZZNS0_21heaviside_kernel_cudaERNS_18TensorIteratorBaseEENKUlvE_clEvENKUlvE5_clEvEUlffE_EESt5arrayIPcLm2EEEEviT0_T1_)
        /*1484*/ 	.word	0x00000000


	//----- nvinfo : EIATTR_REGCOUNT
	.align		4
.L_925:
        /*1488*/ 	.byte	0x04, 0x2f
        /*148a*/ 	.short	(.L_927 - .L_926)
	.align		4
.L_926:
        /*148c*/ 	.word	index@(_ZN2at6native29vectorized_elementwise_kernelILi2ENS0_13BUnaryFunctorIfffZZZNS0_21heaviside_kernel_cudaERNS_18TensorIteratorBaseEENKUlvE_clEvENKUlvE5_clEvEUlffE_EESt5arrayIPcLm2EEEEviT0_T1_)
        /*1490*/ 	.word	0x00000020


	//----- nvinfo : EIATTR_FRAME_SIZE
	.align		4
.L_927:
        /*1494*/ 	.byte	0x04, 0x11
        /*1496*/ 	.short	(.L_929 - .L_928)
	.align		4
.L_928:
        /*1498*/ 	.word	index@(_ZN2at6native29vectorized_elementwise_kernelILi2ENS0_13BUnaryFunctorIfffZZZNS0_21heaviside_kernel_cudaERNS_18TensorIteratorBaseEENKUlvE_clEvENKUlvE5_clEvEUlffE_EESt5arrayIPcLm2EEEEviT0_T1_)
        /*149c*/ 	.word	0x00000000


	//----- nvinfo : EIATTR_REGCOUNT
	.align		4
.L_929:
        /*14a0*/ 	.byte	0x04, 0x2f
        /*14a2*/ 	.short	(.L_931 - .L_930)
	.align		4
.L_930:
        /*14a4*/ 	.word	index@(_ZN2at6native27unrolled_elementwise_kernelINS0_13BUnaryFunctorIfffZZZNS0_21heaviside_kernel_cudaERNS_18TensorIteratorBaseEENKUlvE_clEvENKUlvE5_clEvEUlffE_EESt5arrayIPcLm2EELi4E23TrivialOffsetCalculatorILi1EjESD_NS0_6memory15LoadWithoutCastENSE_16StoreWithoutCastEEEviT_T0_T2_T3_T4_T5_)
        /*14a8*/ 	.word	0x00000016


	//----- nvinfo : EIATTR_FRAME_SIZE
	.align		4
.L_931:
        /*14ac*/ 	.byte	0x04, 0x11
        /*14ae*/ 	.short	(.L_933 - .L_932)
	.align		4
.L_932:
        /*14b0*/ 	.word	index@(_ZN2at6native27unrolled_elementwise_kernelINS0_13BUnaryFunctorIfffZZZNS0_21heaviside_kernel_cudaERNS_18TensorIteratorBaseEENKUlvE_clEvENKUlvE5_clEvEUlffE_EESt5arrayIPcLm2EELi4E23TrivialOffsetCalculatorILi1EjESD_NS0_6memory15LoadWithoutCastENSE_16StoreWithoutCastEEEviT_T0_T2_T3_T4_T5_)
        /*14b4*/ 	.word	0x00000000


	//----- nvinfo : EIATTR_REGCOUNT
	.align		4
.L_933:
        /*14b8*/ 	.byte	0x04, 0x2f
        /*14ba*/ 	.short	(.L_935 - .L_934)
	.align		4
.L_934:
        /*14bc*/ 	.word	index@(_ZN2at6native18elementwise_kernelILi128ELi2EZNS0_22gpu_kernel_impl_nocastINS0_13BUnaryFunctorIfffZZZNS0_21heaviside_kernel_cudaERNS_18TensorIteratorBaseEENKUlvE_clEvENKUlvE5_clEvEUlffE_EEEEvS5_RKT_EUliE_EEviT1_)
        /*14c0*/ 	.word	0x00000012


	//----- nvinfo : EIATTR_FRAME_SIZE
	.align		4
.L_935:
        /*14c4*/ 	.byte	0x04, 0x11
        /*14c6*/ 	.short	(.L_937 - .L_936)
	.align		4
.L_936:
        /*14c8*/ 	.word	index@(_ZN2at6native18elementwise_kernelILi128ELi2EZNS0_22gpu_kernel_impl_nocastINS0_13BUnaryFunctorIfffZZZNS0_21heaviside_kernel_cudaERNS_18TensorIteratorBaseEENKUlvE_clEvENKUlvE5_clEvEUlffE_EEEEvS5_RKT_EUliE_EEviT1_)
        /*14cc*/ 	.word	0x00000000


	//----- nvinfo : EIATTR_REGCOUNT
	.align		4
.L_937:
        /*14d0*/ 	.byte	0x04, 0x2f
        /*14d2*/ 	.short	(.L_939 - .L_938)
	.align		4
.L_938:
        /*14d4*/ 	.word	index@(_ZN2at6native27unrolled_elementwise_kernelINS0_13BUnaryFunctorIfffZZZNS0_21heaviside_kernel_cudaERNS_18TensorIteratorBaseEENKUlvE_clEvENKUlvE5_clEvEUlffE_EESt5arrayIPcLm2EELi4E23TrivialOffsetCalculatorILi1EjESD_NS0_6memory12LoadWithCastILi1EEENSE_13StoreWithCastILi1EEEEEviT_T0_T2_T3_T4_T5_)
        /*14d8*/ 	.word	0x0000001c


	//----- nvinfo : EIATTR_FRAME_SIZE
	.align		4
.L_939:
        /*14dc*/ 	.byte	0x04, 0x11
        /*14de*/ 	.short	(.L_941 - .L_940)
	.align		4
.L_940:
        /*14e0*/ 	.word	index@(_ZN2at6native27unrolled_elementwise_kernelINS0_13BUnaryFunctorIfffZZZNS0_21heaviside_kernel_cudaERNS_18TensorIteratorBaseEENKUlvE_clEvENKUlvE5_clEvEUlffE_EESt5arrayIPcLm2EELi4E23TrivialOffsetCalculatorILi1EjESD_NS0_6memory12LoadWithCastILi1EEENSE_13StoreWithCastILi1EEEEEviT_T0_T2_T3_T4_T5_)
        /*14e4*/ 	.word	0x00000000


	//----- nvinfo : EIATTR_REGCOUNT
	.align		4
.L_941:
        /*14e8*/ 	.byte	0x04, 0x2f
        /*14ea*/ 	.short	(.L_943 - .L_942)
	.align		4
.L_942:
        /*14ec*/ 	.word	index@(_ZN2at6native18elementwise_kernelILi128ELi4EZNS0_15gpu_kernel_implINS0_13BUnaryFunctorIfffZZZNS0_21heaviside_kernel_cudaERNS_18TensorIteratorBaseEENKUlvE_clEvENKUlvE5_clEvEUlffE_EEEEvS5_RKT_EUliE_EEviT1_)
        /*14f0*/ 	.word	0x0000001a


	//----- nvinfo : EIATTR_FRAME_SIZE
	.align		4
.L_943:
        /*14f4*/ 	.byte	0x04, 0x11
        /*14f6*/ 	.short	(.L_945 - .L_944)
	.align		4
.L_944:
        /*14f8*/ 	.word	index@(_ZN2at6native18elementwise_kernelILi128ELi4EZNS0_15gpu_kernel_implINS0_13BUnaryFunctorIfffZZZNS0_21heaviside_kernel_cudaERNS_18TensorIteratorBaseEENKUlvE_clEvENKUlvE5_clEvEUlffE_EEEEvS5_RKT_EUliE_EEviT1_)
        /*14fc*/ 	.word	0x00000000


	//----- nvinfo : EIATTR_REGCOUNT
	.align		4
.L_945:
        /*1500*/ 	.byte	0x04, 0x2f
        /*1502*/ 	.short	(.L_947 - .L_946)
	.align		4
.L_946:
        /*1504*/ 	.word	index@(_ZN2at6native29vectorized_elementwise_kernelILi8ENS0_13BinaryFunctorIfffZZZNS0_21heaviside_kernel_cudaERNS_18TensorIteratorBaseEENKUlvE_clEvENKUlvE5_clEvEUlffE_EESt5arrayIPcLm3EEEEviT0_T1_)
        /*1508*/ 	.word	0x00000020


	//----- nvinfo : EIATTR_FRAME_SIZE
	.align		4
.L_947:
        /*150c*/ 	.byte	0x04, 0x11
        /*150e*/ 	.short	(.L_949 - .L_948)
	.align		4
.L_948:
        /*1510*/ 	.word	index@(_ZN2at6native29vectorized_elementwise_kernelILi8ENS0_13BinaryFunctorIfffZZZNS0_21heaviside_kernel_cudaERNS_18TensorIteratorBaseEENKUlvE_clEvENKUlvE5_clEvEUlffE_EESt5arrayIPcLm3EEEEviT0_T1_)
        /*1514*/ 	.word	0x00000000


	//----- nvinfo : EIATTR_REGCOUNT
	.align		4
.L_949:
        /*1518*/ 	.byte	0x04, 0x2f
        /*151a*/ 	.short	(.L_951 - .L_950)
	.align		4
.L_950:
        /*151c*/ 	.word	index@(_ZN2at6native29vectorized_elementwise_kernelILi4ENS0_13BinaryFunctorIfffZZZNS0_21heaviside_kernel_cudaERNS_18TensorIteratorBaseEENKUlvE_clEvENKUlvE5_clEvEUlffE_EESt5arrayIPcLm3EEEEviT0_T1_)
        /*1520*/ 	.word	0x00000020


	//----- nvinfo : EIATTR_FRAME_SIZE
	.align		4
.L_951:
        /*1524*/ 	.byte	0x04, 0x11
        /*1526*/ 	.short	(.L_953 - .L_952)
	.align		4
.L_952:
        /*1528*/ 	.word	index@(_ZN2at6native29vectorized_elementwise_kernelILi4ENS0_13BinaryFunctorIfffZZZNS0_21heaviside_kernel_cudaERNS_18TensorIteratorBaseEENKUlvE_clEvENKUlvE5_clEvEUlffE_EESt5arrayIPcLm3EEEEviT0_T1_)
        /*152c*/ 	.word	0x00000000


	//----- nvinfo : EIATTR_REGCOUNT
	.align		4
.L_953:
        /*1530*/ 	.byte	0x04, 0x2f
        /*1532*/ 	.short	(.L_955 - .L_954)
	.align		4
.L_954:
        /*1534*/ 	.word	index@(_ZN2at6native29vectorized_elementwise_kernelILi2ENS0_13BinaryFunctorIfffZZZNS0_21heaviside_kernel_cudaERNS_18TensorIteratorBaseEENKUlvE_clEvENKUlvE5_clEvEUlffE_EESt5arrayIPcLm3EEEEviT0_T1_)
        /*1538*/ 	.word	0x00000020


	//----- nvinfo : EIATTR_FRAME_SIZE
	.align		4
.L_955:
        /*153c*/ 	.byte	0x04, 0x11
        /*153e*/ 	.short	(.L_957 - .L_956)
	.align		4
.L_956:
        /*1540*/ 	.word	index@(_ZN2at6native29vectorized_elementwise_kernelILi2ENS0_13BinaryFunctorIfffZZZNS0_21heaviside_kernel_cudaERNS_18TensorIteratorBaseEENKUlvE_clEvENKUlvE5_clEvEUlffE_EESt5arrayIPcLm3EEEEviT0_T1_)
        /*1544*/ 	.word	0x00000000


	//----- nvinfo : EIATTR_REGCOUNT
	.align		4
.L_957:
        /*1548*/ 	.byte	0x04, 0x2f
        /*154a*/ 	.short	(.L_959 - .L_958)
	.align		4
.L_958:
        /*154c*/ 	.word	index@(_ZN2at6native27unrolled_elementwise_kernelINS0_13BinaryFunctorIfffZZZNS0_21heaviside_kernel_cudaERNS_18TensorIteratorBaseEENKUlvE_clEvENKUlvE5_clEvEUlffE_EESt5arrayIPcLm3EELi4E23TrivialOffsetCalculatorILi2EjESC_ILi1EjENS0_6memory15LoadWithoutCastENSF_16StoreWithoutCastEEEviT_T0_T2_T3_T4_T5_)
        /*1550*/ 	.word	0x0000001c


	//----- nvinfo : EIATTR_FRAME_SIZE
	.align		4
.L_959:
        /*1554*/ 	.byte	0x04, 0x11
        /*1556*/ 	.short	(.L_961 - .L_960)
	.align		4
.L_960:
        /*1558*/ 	.word	index@(_ZN2at6native27unrolled_elementwise_kernelINS0_13BinaryFunctorIfffZZZNS0_21heaviside_kernel_cudaERNS_18TensorIteratorBaseEENKUlvE_clEvENKUlvE5_clEvEUlffE_EESt5arrayIPcLm3EELi4E23TrivialOffsetCalculatorILi2EjESC_ILi1EjENS0_6memory15LoadWithoutCastENSF_16StoreWithoutCastEEEviT_T0_T2_T3_T4_T5_)
        /*155c*/ 	.word	0x00000000


	//----- nvinfo : EIATTR_REGCOUNT
	.align		4
.L_961:
        /*1560*/ 	.byte	0x04, 0x2f
        /*1562*/ 	.short	(.L_963 - .L_962)
	.align		4
.L_962:
        /*1564*/ 	.word	index@(_ZN2at6native18elementwise_kernelILi128ELi2EZNS0_22gpu_kernel_impl_nocastINS0_13BinaryFunctorIfffZZZNS0_21heaviside_kernel_cudaERNS_18TensorIteratorBaseEENKUlvE_clEvENKUlvE5_clEvEUlffE_EEEEvS5_RKT_EUliE_EEviT1_)
        /*1568*/ 	.word	0x00000012


	//----- nvinfo : EIATTR_FRAME_SIZE
	.align		4
.L_963:
        /*156c*/ 	.byte	0x04, 0x11
        /*156e*/ 	.short	(.L_965 - .L_964)
	.align		4
.L_964:
        /*1570*/ 	.word	index@(_ZN2at6native18elementwise_kernelILi128ELi2EZNS0_22gpu_kernel_impl_nocastINS0_13BinaryFunctorIfffZZZNS0_21heaviside_kernel_cudaERNS_18TensorIteratorBaseEENKUlvE_clEvENKUlvE5_clEvEUlffE_EEEEvS5_RKT_EUliE_EEviT1_)
        /*1574*/ 	.word	0x00000000


	//----- nvinfo : EIATTR_REGCOUNT
	.align		4
.L_965:
        /*1578*/ 	.byte	0x04, 0x2f
        /*157a*/ 	.short	(.L_967 - .L_966)
	.align		4
.L_966:
        /*157c*/ 	.word	index@(_ZN2at6native27unrolled_elementwise_kernelINS0_13BinaryFunctorIfffZZZNS0_21heaviside_kernel_cudaERNS_18TensorIteratorBaseEENKUlvE_clEvENKUlvE5_clEvEUlffE_EESt5arrayIPcLm3EELi4E23TrivialOffsetCalculatorILi2EjESC_ILi1EjENS0_6memory12LoadWithCastILi2EEENSF_13StoreWithCastILi1EEEEEviT_T0_T2_T3_T4_T5_)
        /*1580*/ 	.word	0x00000020


	//----- nvinfo : EIATTR_FRAME_SIZE
	.align		4
.L_967:
        /*1584*/ 	.byte	0x04, 0x11
        /*1586*/ 	.short	(.L_969 - .L_968)
	.align		4
.L_968:
        /*1588*/ 	.word	index@(_ZN2at6native27unrolled_elementwise_kernelINS0_13BinaryFunctorIfffZZZNS0_21heaviside_kernel_cudaERNS_18TensorIteratorBaseEENKUlvE_clEvENKUlvE5_clEvEUlffE_EESt5arrayIPcLm3EELi4E23TrivialOffsetCalculatorILi2EjESC_ILi1EjENS0_6memory12LoadWithCastILi2EEENSF_13StoreWithCastILi1EEEEEviT_T0_T2_T3_T4_T5_)
        /*158c*/ 	.word	0x00000000


	//----- nvinfo : EIATTR_REGCOUNT
	.align		4
.L_969:
        /*1590*/ 	.byte	0x04, 0x2f
        /*1592*/ 	.short	(.L_971 - .L_970)
	.align		4
.L_970:
        /*1594*/ 	.word	index@(_ZN2at6native18elementwise_kernelILi128ELi4EZNS0_15gpu_kernel_implINS0_13BinaryFunctorIfffZZZNS0_21heaviside_kernel_cudaERNS_18TensorIteratorBaseEENKUlvE_clEvENKUlvE5_clEvEUlffE_EEEEvS5_RKT_EUliE_EEviT1_)
        /*1598*/ 	.word	0x0000001a


	//----- nvinfo : EIATTR_FRAME_SIZE
	.align		4
.L_971:
        /*159c*/ 	.byte	0x04, 0x11
        /*159e*/ 	.short	(.L_973 - .L_972)
	.align		4
.L_972:
        /*15a0*/ 	.word	index@(_ZN2at6native18elementwise_kernelILi128ELi4EZNS0_15gpu_kernel_implINS0_13BinaryFunctorIfffZZZNS0_21heaviside_kernel_cudaERNS_18TensorIteratorBaseEENKUlvE_clEvENKUlvE5_clEvEUlffE_EEEEvS5_RKT_EUliE_EEviT1_)
        /*15a4*/ 	.word	0x00000000


	//----- nvinfo : EIATTR_REGCOUNT
	.align		4
.L_973:
        /*15a8*/ 	.byte	0x04, 0x2f
        /*15aa*/ 	.short	(.L_975 - .L_974)
	.align		4
.L_974:
        /*15ac*/ 	.word	index@(_ZN2at6native29vectorized_elementwise_kernelILi8ENS0_13AUnaryFunctorIN3c104HalfES4_S4_ZZZNS0_21heaviside_kernel_cudaERNS_18TensorIteratorBaseEENKUlvE_clEvENKUlvE6_clEvEUlS4_S4_E_EESt5arrayIPcLm2EEEEviT0_T1_)
        /*15b0*/ 	.word	0x0000001a


	//----- nvinfo : EIATTR_FRAME_SIZE
	.align		4
.L_975:
        /*15b4*/ 	.byte	0x04, 0x11
        /*15b6*/ 	.short	(.L_977 - .L_976)
	.align		4
.L_976:
        /*15b8*/ 	.word	index@(_ZN2at6native29vectorized_elementwise_kernelILi8ENS0_13AUnaryFunctorIN3c104HalfES4_S4_ZZZNS0_21heaviside_kernel_cudaERNS_18TensorIteratorBaseEENKUlvE_clEvENKUlvE6_clEvEUlS4_S4_E_EESt5arrayIPcLm2EEEEviT0_T1_)
        /*15bc*/ 	.word	0x00000000


	//----- nvinfo : EIATTR_REGCOUNT
	.align		4
.L_977:
        /*15c0*/ 	.byte	0x04, 0x2f
        /*15c2*/ 	.short	(.L_979 - .L_978)
	.align		4
.L_978:
        /*15c4*/ 	.word	index@(_ZN2at6native29vectorized_elementwise_kernelILi4ENS0_13AUnaryFunctorIN3c104HalfES4_S4_ZZZNS0_21heaviside_kernel_cudaERNS_18TensorIteratorBaseEENKUlvE_clEvENKUlvE6_clEvEUlS4_S4_E_EESt5arrayIPcLm2EEEEviT0_T1_)
        /*15c8*/ 	.word	0x0000001a


	//----- nvinfo : EIATTR_FRAME_SIZE
	.align		4
.L_979:
        /*15cc*/ 	.byte	0x04, 0x11
        /*15ce*/ 	.short	(.L_981 - .L_980)
	.align		4
.L_980:
        /*15d0*/ 	.word	index@(_ZN2at6native29vectorized_elementwise_kernelILi4ENS0_13AUnaryFunctorIN3c104HalfES4_S4_ZZZNS0_21heaviside_kernel_cudaERNS_18TensorIteratorBaseEENKUlvE_clEvENKUlvE6_clEvEUlS4_S4_E_EESt5arrayIPcLm2EEEEviT0_T1_)
        /*15d4*/ 	.word	0x00000000


	//----- nvinfo : EIATTR_REGCOUNT
	.align		4
.L_981:
        /*15d8*/ 	.byte	0x04, 0x2f
        /*15da*/ 	.short	(.L_983 - .L_982)
	.align		4
.L_982:
        /*15dc*/ 	.word	index@(_ZN2at6native29vectorized_elementwise_kernelILi2ENS0_13AUnaryFunctorIN3c104HalfES4_S4_ZZZNS0_21heaviside_kernel_cudaERNS_18TensorIteratorBaseEENKUlvE_clEvENKUlvE6_clEvEUlS4_S4_E_EESt5arrayIPcLm2EEEEviT0_T1_)
        /*15e0*/ 	.word	0x0000001a


	//----- nvinfo : EIATTR_FRAME_SIZE
	.align		4
.L_983:
        /*15e4*/ 	.byte	0x04, 0x11
        /*15e6*/ 	.short	(.L_985 - .L_984)
	.align		4
.L_984:
        /*15e8*/ 	.word	index@(_ZN2at6native29vectorized_elementwise_kernelILi2ENS0_13AUnaryFunctorIN3c104HalfES4_S4_ZZZNS0_21heaviside_kernel_cudaERNS_18TensorIteratorBaseEENKUlvE_clEvENKUlvE6_clEvEUlS4_S4_E_EESt5arrayIPcLm2EEEEviT0_T1_)
        /*15ec*/ 	.word	0x00000000


	//----- nvinfo : EIATTR_REGCOUNT
	.align		4
.L_985:
        /*15f0*/ 	.byte	0x04, 0x2f
        /*15f2*/ 	.short	(.L_987 - .L_986)
	.align		4
.L_986:
        /*15f4*/ 	.word	index@(_ZN2at6native27unrolled_elementwise_kernelINS0_13AUnaryFunctorIN3c104HalfES4_S4_ZZZNS0_21heaviside_kernel_cudaERNS_18TensorIteratorBaseEENKUlvE_clEvENKUlvE6_clEvEUlS4_S4_E_EESt5arrayIPcLm2EELi4E23TrivialOffsetCalculatorILi1EjESF_NS0_6memory15LoadWithoutCastENSG_16StoreWithoutCastEEEviT_T0_T2_T3_T4_T5_)
        /*15f8*/ 	.word	0x00000014


	//----- nvinfo : EIATTR_FRAME_SIZE
	.align		4
.L_987:
        /*15fc*/ 	.byte	0x04, 0x11
        /*15fe*/ 	.short	(.L_989 - .L_988)
	.align		4
.L_988:
        /*1600*/ 	.word	index@(_ZN2at6native27unrolled_elementwise_kernelINS0_13AUnaryFunctorIN3c104HalfES4_S4_ZZZNS0_21heaviside_kernel_cudaERNS_18TensorIteratorBaseEENKUlvE_clEvENKUlvE6_clEvEUlS4_S4_E_EESt5arrayIPcLm2EELi4E23TrivialOffsetCalculatorILi1EjESF_NS0_6memory15LoadWithoutCastENSG_16StoreWithoutCastEEEviT_T0_T2_T3_T4_T5_)
        /*1604*/ 	.word	0x00000000


	//----- nvinfo : EIATTR_REGCOUNT
	.align		4
.L_989:
        /*1608*/ 	.byte	0x04, 0x2f
        /*160a*/ 	.short	(.L_991 - .L_990)
	.align		4
.L_990:
        /*160c*/ 	.word	index@(_ZN2at6native18elementwise_kernelILi128ELi4EZNS0_22gpu_kernel_impl_nocastINS0_13AUnaryFunctorIN3c104HalfES5_S5_ZZZNS0_21heaviside_kernel_cudaERNS_18TensorIteratorBaseEENKUlvE_clEvENKUlvE6_clEvEUlS5_S5_E_EEEEvS7_RKT_EUliE_EEviT1_)
        /*1610*/ 	.word	0x00000012


	//----- nvinfo : EIATTR_FRAME_SIZE
	.align		4
.L_991:
        /*1614*/ 	.byte	0x04, 0x11
        /*1616*/ 	.short	(.L_993 - .L_992)
	.align		4
.L_992:
        /*1618*/ 	.word	index@(_ZN2at6native18elementwise_kernelILi128ELi4EZNS0_22gpu_kernel_impl_nocastINS0_13AUnaryFunctorIN3c104HalfES5_S5_ZZZNS0_21heaviside_kernel_cudaERNS_18TensorIteratorBaseEENKUlvE_clEvENKUlvE6_clEvEUlS5_S5_E_EEEEvS7_RKT_EUliE_EEviT1_)
        /*161c*/ 	.word	0x00000000


	//----- nvinfo : EIATTR_REGCOUNT
	.align		4
.L_993:
        /*1620*/ 	.byte	0x04, 0x2f
        /*1622*/ 	.short	(.L_995 - .L_994)
	.align		4
.L_994:
        /*1624*/ 	.word	index@(_ZN2at6native27unrolled_elementwise_kernelINS0_13AUnaryFunctorIN3c104HalfES4_S4_ZZZNS0_21heaviside_kernel_cudaERNS_18TensorIteratorBaseEENKUlvE_clEvENKUlvE6_clEvEUlS4_S4_E_EESt5arrayIPcLm2EELi4E23TrivialOffsetCalculatorILi1EjESF_NS0_6memory12LoadWithCastILi1EEENSG_13StoreWithCastILi1EEEEEviT_T0_T2_T3_T4_T5_)
        /*1628*/ 	.word	0x0000001c


	//----- nvinfo : EIATTR_FRAME_SIZE
	.align		4
.L_995:
        /*162c*/ 	.byte	0x04, 0x11
        /*162e*/ 	.short	(.L_997 - .L_996)
	.align		4
.L_996:
        /*1630*/ 	.word	index@(_ZN2at6native27unrolled_elementwise_kernelINS0_13AUnaryFunctorIN3c104HalfES4_S4_ZZZNS0_21heaviside_kernel_cudaERNS_18TensorIteratorBaseEENKUlvE_clEvENKUlvE6_clEvEUlS4_S4_E_EESt5arrayIPcLm2EELi4E23TrivialOffsetCalculatorILi1EjESF_NS0_6memory12LoadWithCastILi1EEENSG_13StoreWithCastILi1EEEEEviT_T0_T2_T3_T4_T5_)
        /*1634*/ 	.word	0x00000000


	//----- nvinfo : EIATTR_REGCOUNT
	.align		4
.L_997:
        /*1638*/ 	.byte	0x04, 0x2f
        /*163a*/ 	.short	(.L_999 - .L_998)
	.align		4
.L_998:
        /*163c*/ 	.word	index@(_ZN2at6native18elementwise_kernelILi128ELi4EZNS0_15gpu_kernel_implINS0_13AUnaryFunctorIN3c104HalfES5_S5_ZZZNS0_21heaviside_kernel_cudaERNS_18TensorIteratorBaseEENKUlvE_clEvENKUlvE6_clEvEUlS5_S5_E_EEEEvS7_RKT_EUliE_EEviT1_)
        /*1640*/ 	.word	0x0000001a


	//----- nvinfo : EIATTR_FRAME_SIZE
	.align		4
.L_999:
        /*1644*/ 	.byte	0x04, 0x11
        /*1646*/ 	.short	(.L_1001 - .L_1000)
	.align		4
.L_1000:
        /*1648*/ 	.word	index@(_ZN2at6native18elementwise_kernelILi128ELi4EZNS0_15gpu_kernel_implINS0_13AUnaryFunctorIN3c104HalfES5_S5_ZZZNS0_21heaviside_kernel_cudaERNS_18TensorIteratorBaseEENKUlvE_clEvENKUlvE6_clEvEUlS5_S5_E_EEEEvS7_RKT_EUliE_EEviT1_)
        /*164c*/ 	.word	0x00000000


	//----- nvinfo : EIATTR_REGCOUNT
	.align		4
.L_1001:
        /*1650*/ 	.byte	0x04, 0x2f
        /*1652*/ 	.short	(.L_1003 - .L_1002)
	.align		4
.L_1002:
        /*1654*/ 	.word	index@(_ZN2at6native29vectorized_elementwise_kernelILi8ENS0_13BUnaryFunctorIN3c104HalfES4_S4_ZZZNS0_21heaviside_kernel_cudaERNS_18TensorIteratorBaseEENKUlvE_clEvENKUlvE6_clEvEUlS4_S4_E_EESt5arrayIPcLm2EEEEviT0_T1_)
        /*1658*/ 	.word	0x00000020


	//----- nvinfo : EIATTR_FRAME_SIZE
	.align		4
.L_1003:
        /*165c*/ 	.byte	0x04, 0x11
        /*165e*/ 	.short	(.L_1005 - .L_1004)
	.align		4
.L_1004:
        /*1660*/ 	.word	index@(_ZN2at6native29vectorized_elementwise_kernelILi8ENS0_13BUnaryFunctorIN3c104HalfES4_S4_ZZZNS0_21heaviside_kernel_cudaERNS_18TensorIteratorBaseEENKUlvE_clEvENKUlvE6_clEvEUlS4_S4_E_EESt5arrayIPcLm2EEEEviT0_T1_)
        /*1664*/ 	.word	0x00000000


	//----- nvinfo : EIATTR_REGCOUNT
	.align		4
.L_1005:
        /*1668*/ 	.byte	0x04, 0x2f
        /*166a*/ 	.short	(.L_1007 - .L_1006)
	.align		4
.L_1006:
        /*166c*/ 	.word	index@(_ZN2at6native29vectorized_elementwise_kernelILi4ENS0_13BUnaryFunctorIN3c104HalfES4_S4_ZZZNS0_21heaviside_kernel_cudaERNS_18TensorIteratorBaseEENKUlvE_clEvENKUlvE6_clEvEUlS4_S4_E_EESt5arrayIPcLm2EEEEviT0_T1_)
        /*1670*/ 	.word	0x00000020


	//----- nvinfo : EIATTR_FRAME_SIZE
	.align		4
.L_1007:
        /*1674*/ 	.byte	0x04, 0x11
        /*1676*/ 	.short	(.L_1009 - .L_1008)
	.align		4
.L_1008:
        /*1678*/ 	.word	index@(_ZN2at6native29vectorized_elementwise_kernelILi4ENS0_13BUnaryFunctorIN3c104HalfES4_S4_ZZZNS0_21heaviside_kernel_cudaERNS_18TensorIteratorBaseEENKUlvE_clEvENKUlvE6_clEvEUlS4_S4_E_EESt5arrayIPcLm2EEEEviT0_T1_)
        /*167c*/ 	.word	0x00000000


	//----- nvinfo : EIATTR_REGCOUNT
	.align		4
.L_1009:
        /*1680*/ 	.byte	0x04, 0x2f
        /*1682*/ 	.short	(.L_1011 - .L_1010)
	.align		4
.L_1010:
        /*1684*/ 	.word	index@(_ZN2at6native29vectorized_elementwise_kernelILi2ENS0_13BUnaryFunctorIN3c104HalfES4_S4_ZZZNS0_21heaviside_kernel_cudaERNS_18TensorIteratorBaseEENKUlvE_clEvENKUlvE6_clEvEUlS4_S4_E_EESt5arrayIPcLm2EEEEviT0_T1_)
        /*1688*/ 	.word	0x00000020


	//----- nvinfo : EIATTR_FRAME_SIZE
	.align		4
.L_1011:
        /*168c*/ 	.byte	0x04, 0x11
        /*168e*/ 	.short	(.L_1013 - .L_1012)
	.align		4
.L_1012:
        /*1690*/ 	.word	index@(_ZN2at6native29vectorized_elementwise_kernelILi2ENS0_13BUnaryFunctorIN3c104HalfES4_S4_ZZZNS0_21heaviside_kernel_cudaERNS_18TensorIteratorBaseEENKUlvE_clEvENKUlvE6_clEvEUlS4_S4_E_EESt5arrayIPcLm2EEEEviT0_T1_)
        /*1694*/ 	.word	0x00000000


	//----- nvinfo : EIATTR_REGCOUNT
	.align		4
.L_1013:
        /*1698*/ 	.byte	0x04, 0x2f
        /*169a*/ 	.short	(.L_1015 - .L_1014)
	.align		4
.L_1014:
        /*169c*/ 	.word	index@(_ZN2at6native27unrolled_elementwise_kernelINS0_13BUnaryFunctorIN3c104HalfES4_S4_ZZZNS0_21heaviside_kernel_cudaERNS_18TensorIteratorBaseEENKUlvE_clEvENKUlvE6_clEvEUlS4_S4_E_EESt5arrayIPcLm2EELi4E23TrivialOffsetCalculatorILi1EjESF_NS0_6memory15LoadWithoutCastENSG_16StoreWithoutCastEEEviT_T0_T2_T3_T4_T5_)
        /*16a0*/ 	.word	0x00000018


	//----- nvinfo : EIATTR_FRAME_SIZE
	.align		4
.L_1015:
        /*16a4*/ 	.byte	0x04, 0x11
        /*16a6*/ 	.short	(.L_1017 - .L_1016)
	.align		4
.L_1016:
        /*16a8*/ 	.word	index@(_ZN2at6native27unrolled_elementwise_kernelINS0_13BUnaryFunctorIN3c104HalfES4_S4_ZZZNS0_21heaviside_kernel_cudaERNS_18TensorIteratorBaseEENKUlvE_clEvENKUlvE6_clEvEUlS4_S4_E_EESt5arrayIPcLm2EELi4E23TrivialOffsetCalculatorILi1EjESF_NS0_6memory15LoadWithoutCastENSG_16StoreWithoutCastEEEviT_T0_T2_T3_T4_T5_)
        /*16ac*/ 	.word	0x00000000


	//----- nvinfo : EIATTR_REGCOUNT
	.align		4
.L_1017:
        /*16b0*/ 	.byte	0x04, 0x2f
        /*16b2*/ 	.short	(.L_1019 - .L_1018)
	.align		4
.L_1018:
        /*16b4*/ 	.word	index@(_ZN2at6native18elementwise_kernelILi128ELi4EZNS0_22gpu_kernel_impl_nocastINS0_13BUnaryFunctorIN3c104HalfES5_S5_ZZZNS0_21heaviside_kernel_cudaERNS_18TensorIteratorBaseEENKUlvE_clEvENKUlvE6_clEvEUlS5_S5_E_EEEEvS7_RKT_EUliE_EEviT1_)
        /*16b8*/ 	.word	0x00000012


	//----- nvinfo : EIATTR_FRAME_SIZE
	.align		4
.L_1019:
        /*16bc*/ 	.byte	0x04, 0x11
        /*16be*/ 	.short	(.L_1021 - .L_1020)
	.align		4
.L_1020:
        /*16c0*/ 	.word	index@(_ZN2at6native18elementwise_kernelILi128ELi4EZNS0_22gpu_kernel_impl_nocastINS0_13BUnaryFunctorIN3c104HalfES5_S5_ZZZNS0_21heaviside_kernel_cudaERNS_18TensorIteratorBaseEENKUlvE_clEvENKUlvE6_clEvEUlS5_S5_E_EEEEvS7_RKT_EUliE_EEviT1_)
        /*16c4*/ 	.word	0x00000000


	//----- nvinfo : EIATTR_REGCOUNT
	.align		4
.L_1021:
        /*16c8*/ 	.byte	0x04, 0x2f
        /*16ca*/ 	.short	(.L_1023 - .L_1022)
	.align		4
.L_1022:
        /*16cc*/ 	.word	index@(_ZN2at6native27unrolled_elementwise_kernelINS0_13BUnaryFunctorIN3c104HalfES4_S4_ZZZNS0_21heaviside_kernel_cudaERNS_18TensorIteratorBaseEENKUlvE_clEvENKUlvE6_clEvEUlS4_S4_E_EESt5arrayIPcLm2EELi4E23TrivialOffsetCalculatorILi1EjESF_NS0_6memory12LoadWithCastILi1EEENSG_13StoreWithCastILi1EEEEEviT_T0_T2_T3_T4_T5_)
        /*16d0*/ 	.word	0x0000001c


	//----- nvinfo : EIATTR_FRAME_SIZE
	.align		4
.L_1023:
        /*16d4*/ 	.byte	0x04, 0x11
        /*16d6*/ 	.short	(.L_1025 - .L_1024)
	.align		4
.L_1024:
        /*16d8*/ 	.word	index@(_ZN2at6native27unrolled_elementwise_kernelINS0_13BUnaryFunctorIN3c104HalfES4_S4_ZZZNS0_21heaviside_kernel_cudaERNS_18TensorIteratorBaseEENKUlvE_clEvENKUlvE6_clEvEUlS4_S4_E_EESt5arrayIPcLm2EELi4E23TrivialOffsetCalculatorILi1EjESF_NS0_6memory12LoadWithCastILi1EEENSG_13StoreWithCastILi1EEEEEviT_T0_T2_T3_T4_T5_)
        /*16dc*/ 	.word	0x00000000


	//----- nvinfo : EIATTR_REGCOUNT
	.align		4
.L_1025:
        /*16e0*/ 	.byte	0x04, 0x2f
        /*16e2*/ 	.short	(.L_1027 - .L_1026)
	.align		4
.L_1026:
        /*16e4*/ 	.word	index@(_ZN2at6native18elementwise_kernelILi128ELi4EZNS0_15gpu_kernel_implINS0_13BUnaryFunctorIN3c104HalfES5_S5_ZZZNS0_21heaviside_kernel_cudaERNS_18TensorIteratorBaseEENKUlvE_clEvENKUlvE6_clEvEUlS5_S5_E_EEEEvS7_RKT_EUliE_EEviT1_)
        /*16e8*/ 	.word	0x0000001a


	//----- nvinfo : EIATTR_FRAME_SIZE
	.align		4
.L_1027:
        /*16ec*/ 	.byte	0x04, 0x11
        /*16ee*/ 	.short	(.L_1029 - .L_1028)
	.align		4
.L_1028:
        /*16f0*/ 	.word	index@(_ZN2at6native18elementwise_kernelILi128ELi4EZNS0_15gpu_kernel_implINS0_13BUnaryFunctorIN3c104HalfES5_S5_ZZZNS0_21heaviside_kernel_cudaERNS_18TensorIteratorBaseEENKUlvE_clEvENKUlvE6_clEvEUlS5_S5_E_EEEEvS7_RKT_EUliE_EEviT1_)
        /*16f4*/ 	.word	0x00000000


	//----- nvinfo : EIATTR_REGCOUNT
	.align		4
.L_1029:
        /*16f8*/ 	.byte	0x04, 0x2f
        /*16fa*/ 	.short	(.L_1031 - .L_1030)
	.align		4
.L_1030:
        /*16fc*/ 	.word	index@(_ZN2at6native29vectorized_elementwise_kernelILi8ENS0_13BinaryFunctorIN3c104HalfES4_S4_ZZZNS0_21heaviside_kernel_cudaERNS_18TensorIteratorBaseEENKUlvE_clEvENKUlvE6_clEvEUlS4_S4_E_EESt5arrayIPcLm3EEEEviT0_T1_)
        /*1700*/ 	.word	0x00000020


	//----- nvinfo : EIATTR_FRAME_SIZE
	.align		4
.L_1031:
        /*1704*/ 	.byte	0x04, 0x11
        /*1706*/ 	.short	(.L_1033 - .L_1032)
	.align		4
.L_1032:
        /*1708*/ 	.word	index@(_ZN2at6native29vectorized_elementwise_kernelILi8ENS0_13BinaryFunctorIN3c104HalfES4_S4_ZZZNS0_21heaviside_kernel_cudaERNS_18TensorIteratorBaseEENKUlvE_clEvENKUlvE6_clEvEUlS4_S4_E_EESt5arrayIPcLm3EEEEviT0_T1_)
        /*170c*/ 	.word	0x00000000


	//----- nvinfo : EIATTR_REGCOUNT
	.align		4
.L_1033:
        /*1710*/ 	.byte	0x04, 0x2f
        /*1712*/ 	.short	(.L_1035 - .L_1034)
	.align		4
.L_1034:
        /*1714*/ 	.word	index@(_ZN2at6native29vectorized_elementwise_kernelILi4ENS0_13BinaryFunctorIN3c104HalfES4_S4_ZZZNS0_21heaviside_kernel_cudaERNS_18TensorIteratorBaseEENKUlvE_clEvENKUlvE6_clEvEUlS4_S4_E_EESt5arrayIPcLm3EEEEviT0_T1_)
        /*1718*/ 	.word	0x00000020


	//----- nvinfo : EIATTR_FRAME_SIZE
	.align		4
.L_1035:
        /*171c*/ 	.byte	0x04, 0x11
        /*171e*/ 	.short	(.L_1037 - .L_1036)
	.align		4
.L_1036:
        /*1720*/ 	.word	index@(_ZN2at6native29vectorized_elementwise_kernelILi4ENS0_13BinaryFunctorIN3c104HalfES4_S4_ZZZNS0_21heaviside_kernel_cudaERNS_18TensorIteratorBaseEENKUlvE_clEvENKUlvE6_clEvEUlS4_S4_E_EESt5arrayIPcLm3EEEEviT0_T1_)
        /*1724*/ 	.word	0x00000000


	//----- nvinfo : EIATTR_REGCOUNT
	.align		4
.L_1037:
        /*1728*/ 	.byte	0x04, 0x2f
        /*172a*/ 	.short	(.L_1039 - .L_1038)
	.align		4
.L_1038:
        /*172c*/ 	.word	index@(_ZN2at6native29vectorized_elementwise_kernelILi2ENS0_13BinaryFunctorIN3c104HalfES4_S4_ZZZNS0_21heaviside_kernel_cudaERNS_18TensorIteratorBaseEENKUlvE_clEvENKUlvE6_clEvEUlS4_S4_E_EESt5arrayIPcLm3EEEEviT0_T1_)
        /*1730*/ 	.word	0x00000020


	//----- nvinfo : EIATTR_FRAME_SIZE
	.align		4
.L_1039:
        /*1734*/ 	.byte	0x04, 0x11
        /*1736*/ 	.short	(.L_1041 - .L_1040)
	.align		4
.L_1040:
        /*1738*/ 	.word	index@(_ZN2at6native29vectorized_elementwise_kernelILi2ENS0_13BinaryFunctorIN3c104HalfES4_S4_ZZZNS0_21heaviside_kernel_cudaERNS_18TensorIteratorBaseEENKUlvE_clEvENKUlvE6_clEvEUlS4_S4_E_EESt5arrayIPcLm3EEEEviT0_T1_)
        /*173c*/ 	.word	0x00000000


	//----- nvinfo : EIATTR_REGCOUNT
	.align		4
.L_1041:
        /*1740*/ 	.byte	0x04, 0x2f
        /*1742*/ 	.short	(.L_1043 - .L_1042)
	.align		4
.L_1042:
        /*1744*/ 	.word	index@(_ZN2at6native27unrolled_elementwise_kernelINS0_13BinaryFunctorIN3c104HalfES4_S4_ZZZNS0_21heaviside_kernel_cudaERNS_18TensorIteratorBaseEENKUlvE_clEvENKUlvE6_clEvEUlS4_S4_E_EESt5arrayIPcLm3EELi4E23TrivialOffsetCalculatorILi2EjESE_ILi1EjENS0_6memory15LoadWithoutCastENSH_16StoreWithoutCastEEEviT_T0_T2_T3_T4_T5_)
        /*1748*/ 	.word	0x0000001c


	//----- nvinfo : EIATTR_FRAME_SIZE
	.align		4
.L_1043:
        /*174c*/ 	.byte	0x04, 0x11
        /*174e*/ 	.short	(.L_1045 - .L_1044)
	.align		4
.L_1044:
        /*1750*/ 	.word	index@(_ZN2at6native27unrolled_elementwise_kernelINS0_13BinaryFunctorIN3c104HalfES4_S4_ZZZNS0_21heaviside_kernel_cudaERNS_18TensorIteratorBaseEENKUlvE_clEvENKUlvE6_clEvEUlS4_S4_E_EESt5arrayIPcLm3EELi4E23TrivialOffsetCalculatorILi2EjESE_ILi1EjENS0_6memory15LoadWithoutCastENSH_16StoreWithoutCastEEEviT_T0_T2_T3_T4_T5_)
        /*1754*/ 	.word	0x00000000


	//----- nvinfo : EIATTR_REGCOUNT
	.align		4
.L_1045:
        /*1758*/ 	.byte	0x04, 0x2f
        /*175a*/ 	.short	(.L_1047 - .L_1046)
	.align		4
.L_1046:
        /*175c*/ 	.word	index@(_ZN2at6native18elementwise_kernelILi128ELi4EZNS0_22gpu_kernel_impl_nocastINS0_13BinaryFunctorIN3c104HalfES5_S5_ZZZNS0_21heaviside_kernel_cudaERNS_18TensorIteratorBaseEENKUlvE_clEvENKUlvE6_clEvEUlS5_S5_E_EEEEvS7_RKT_EUliE_EEviT1_)
        /*1760*/ 	.word	0x00000012


	//----- nvinfo : EIATTR_FRAME_SIZE
	.align		4
.L_1047:
        /*1764*/ 	.byte	0x04, 0x11
        /*1766*/ 	.short	(.L_1049 - .L_1048)
	.align		4
.L_1048:
        /*1768*/ 	.word	index@(_ZN2at6native18elementwise_kernelILi128ELi4EZNS0_22gpu_kernel_impl_nocastINS0_13BinaryFunctorIN3c104HalfES5_S5_ZZZNS0_21heaviside_kernel_cudaERNS_18TensorIteratorBaseEENKUlvE_clEvENKUlvE6_clEvEUlS5_S5_E_EEEEvS7_RKT_EUliE_EEviT1_)
        /*176c*/ 	.word	0x00000000


	//----- nvinfo : EIATTR_REGCOUNT
	.align		4
.L_1049:
        /*1770*/ 	.byte	0x04, 0x2f
        /*1772*/ 	.short	(.L_1051 - .L_1050)
	.align		4
.L_1050:
        /*1774*/ 	.word	index@(_ZN2at6native27unrolled_elementwise_kernelINS0_13BinaryFunctorIN3c104HalfES4_S4_ZZZNS0_21heaviside_kernel_cudaERNS_18TensorIteratorBaseEENKUlvE_clEvENKUlvE6_clEvEUlS4_S4_E_EESt5arrayIPcLm3EELi4E23TrivialOffsetCalculatorILi2EjESE_ILi1EjENS0_6memory12LoadWithCastILi2EEENSH_13StoreWithCastILi1EEEEEviT_T0_T2_T3_T4_T5_)
        /*1778*/ 	.word	0x00000020


	//----- nvinfo : EIATTR_FRAME_SIZE
	.align		4
.L_1051:
        /*177c*/ 	.byte	0x04, 0x11
        /*177e*/ 	.short	(.L_1053 - .L_1052)
	.align		4
.L_1052:
        /*1780*/ 	.word	index@(_ZN2at6native27unrolled_elementwise_kernelINS0_13BinaryFunctorIN3c104HalfES4_S4_ZZZNS0_21heaviside_kernel_cudaERNS_18TensorIteratorBaseEENKUlvE_clEvENKUlvE6_clEvEUlS4_S4_E_EESt5arrayIPcLm3EELi4E23TrivialOffsetCalculatorILi2EjESE_ILi1EjENS0_6memory12LoadWithCastILi2EEENSH_13StoreWithCastILi1EEEEEviT_T0_T2_T3_T4_T5_)
        /*1784*/ 	.word	0x00000000


	//----- nvinfo : EIATTR_REGCOUNT
	.align		4
.L_1053:
        /*1788*/ 	.byte	0x04, 0x2f
        /*178a*/ 	.short	(.L_1055 - .L_1054)
	.align		4
.L_1054:
        /*178c*/ 	.word	index@(_ZN2at6native18elementwise_kernelILi128ELi4EZNS0_15gpu_kernel_implINS0_13BinaryFunctorIN3c104HalfES5_S5_ZZZNS0_21heaviside_kernel_cudaERNS_18TensorIteratorBaseEENKUlvE_clEvENKUlvE6_clEvEUlS5_S5_E_EEEEvS7_RKT_EUliE_EEviT1_)
        /*1790*/ 	.word	0x0000001a


	//----- nvinfo : EIATTR_FRAME_SIZE
	.align		4
.L_1055:
        /*1794*/ 	.byte	0x04, 0x11
        /*1796*/ 	.short	(.L_1057 - .L_1056)
	.align		4
.L_1056:
        /*1798*/ 	.word	index@(_ZN2at6native18elementwise_kernelILi128ELi4EZNS0_15gpu_kernel_implINS0_13BinaryFunctorIN3c104HalfES5_S5_ZZZNS0_21heaviside_kernel_cudaERNS_18TensorIteratorBaseEENKUlvE_clEvENKUlvE6_clEvEUlS5_S5_E_EEEEvS7_RKT_EUliE_EEviT1_)
        /*179c*/ 	.word	0x00000000


	//----- nvinfo : EIATTR_REGCOUNT
	.align		4
.L_1057:
        /*17a0*/ 	.byte	0x04, 0x2f
        /*17a2*/ 	.short	(.L_1059 - .L_1058)
	.align		4
.L_1058:
        /*17a4*/ 	.word	index@(_ZN2at6native29vectorized_elementwise_kernelILi8ENS0_13AUnaryFunctorIbbbZZZNS0_21heaviside_kernel_cudaERNS_18TensorIteratorBaseEENKUlvE_clEvENKUlvE7_clEvEUlbbE_EESt5arrayIPcLm2EEEEviT0_T1_)
        /*17a8*/ 	.word	0x0000001a


	//----- nvinfo : EIATTR_FRAME_SIZE
	.align		4
.L_1059:
        /*17ac*/ 	.byte	0x04, 0x11
        /*17ae*/ 	.short	(.L_1061 - .L_1060)
	.align		4
.L_1060:
        /*17b0*/ 	.word	index@(_ZN2at6native29vectorized_elementwise_kernelILi8ENS0_13AUnaryFunctorIbbbZZZNS0_21heaviside_kernel_cudaERNS_18TensorIteratorBaseEENKUlvE_clEvENKUlvE7_clEvEUlbbE_EESt5arrayIPcLm2EEEEviT0_T1_)
        /*17b4*/ 	.word	0x00000000


	//----- nvinfo : EIATTR_REGCOUNT
	.align		4
.L_1061:
        /*17b8*/ 	.byte	0x04, 0x2f
        /*17ba*/ 	.short	(.L_1063 - .L_1062)
	.align		4
.L_1062:
        /*17bc*/ 	.word	index@(_ZN2at6native29vectorized_elementwise_kernelILi4ENS0_13AUnaryFunctorIbbbZZZNS0_21heaviside_kernel_cudaERNS_18TensorIteratorBaseEENKUlvE_clEvENKUlvE7_clEvEUlbbE_EESt5arrayIPcLm2EEEEviT0_T1_)
        /*17c0*/ 	.word	0x0000001a


	//----- nvinfo : EIATTR_FRAME_SIZE
	.align		4
.L_1063:
        /*17c4*/ 	.byte	0x04, 0x11
        /*17c6*/ 	.short	(.L_1065 - .L_1064)
	.align		4
.L_1064:
        /*17c8*/ 	.word	index@(_ZN2at6native29vectorized_elementwise_kernelILi4ENS0_13AUnaryFunctorIbbbZZZNS0_21heaviside_kernel_cudaERNS_18TensorIteratorBaseEENKUlvE_clEvENKUlvE7_clEvEUlbbE_EESt5arrayIPcLm2EEEEviT0_T1_)
        /*17cc*/ 	.word	0x00000000


	//----- nvinfo : EIATTR_REGCOUNT
	.align		4
.L_1065:
        /*17d0*/ 	.byte	0x04, 0x2f
        /*17d2*/ 	.short	(.L_1067 - .L_1066)
	.align		4
.L_1066:
        /*17d4*/ 	.word	index@(_ZN2at6native29vectorized_elementwise_kernelILi2ENS0_13AUnaryFunctorIbbbZZZNS0_21heaviside_kernel_cudaERNS_18TensorIteratorBaseEENKUlvE_clEvENKUlvE7_clEvEUlbbE_EESt5arrayIPcLm2EEEEviT0_T1_)
        /*17d8*/ 	.word	0x0000001a


	//----- nvinfo : EIATTR_FRAME_SIZE
	.align		4
.L_1067:
        /*17dc*/ 	.byte	0x04, 0x11
        /*17de*/ 	.short	(.L_1069 - .L_1068)
	.align		4
.L_1068:
        /*17e0*/ 	.word	index@(_ZN2at6native29vectorized_elementwise_kernelILi2ENS0_13AUnaryFunctorIbbbZZZNS0_21heaviside_kernel_cudaERNS_18TensorIteratorBaseEENKUlvE_clEvENKUlvE7_clEvEUlbbE_EESt5arrayIPcLm2EEEEviT0_T1_)
        /*17e4*/ 	.word	0x00000000


	//----- nvinfo : EIATTR_REGCOUNT
	.align		4
.L_1069:
        /*17e8*/ 	.byte	0x04, 0x2f
        /*17ea*/ 	.short	(.L_1071 - .L_1070)
	.align		4
.L_1070:
        /*17ec*/ 	.word	index@(_ZN2at6native27unrolled_elementwise_kernelINS0_13AUnaryFunctorIbbbZZZNS0_21heaviside_kernel_cudaERNS_18TensorIteratorBaseEENKUlvE_clEvENKUlvE7_clEvEUlbbE_EESt5arrayIPcLm2EELi4E23TrivialOffsetCalculatorILi1EjESD_NS0_6memory15LoadWithoutCastENSE_16StoreWithoutCastEEEviT_T0_T2_T3_T4_T5_)
        /*17f0*/ 	.word	0x00000014


	//----- nvinfo : EIATTR_FRAME_SIZE
	.align		4
.L_1071:
        /*17f4*/ 	.byte	0x04, 0x11
        /*17f6*/ 	.short	(.L_1073 - .L_1072)
	.align		4
.L_1072:
        /*17f8*/ 	.word	index@(_ZN2at6native27unrolled_elementwise_kernelINS0_13AUnaryFunctorIbbbZZZNS0_21heaviside_kernel_cudaERNS_18TensorIteratorBaseEENKUlvE_clEvENKUlvE7_clEvEUlbbE_EESt5arrayIPcLm2EELi4E23TrivialOffsetCalculatorILi1EjESD_NS0_6memory15LoadWithoutCastENSE_16StoreWithoutCastEEEviT_T0_T2_T3_T4_T5_)
        /*17fc*/ 	.word	0x00000000


	//----- nvinfo : EIATTR_REGCOUNT
	.align		4
.L_1073:
        /*1800*/ 	.byte	0x04, 0x2f
        /*1802*/ 	.short	(.L_1075 - .L_1074)
	.align		4
.L_1074:
        /*1804*/ 	.word	index@(_ZN2at6native18elementwise_kernelILi128ELi4EZNS0_22gpu_kernel_impl_nocastINS0_13AUnaryFunctorIbbbZZZNS0_21heaviside_kernel_cudaERNS_18TensorIteratorBaseEENKUlvE_clEvENKUlvE7_clEvEUlbbE_EEEEvS5_RKT_EUliE_EEviT1_)
        /*1808*/ 	.word	0x00000012


	//----- nvinfo : EIATTR_FRAME_SIZE
	.align		4
.L_1075:
        /*180c*/ 	.byte	0x04, 0x11
        /*180e*/ 	.short	(.L_1077 - .L_1076)
	.align		4
.L_1076:
        /*1810*/ 	.word	index@(_ZN2at6native18elementwise_kernelILi128ELi4EZNS0_22gpu_kernel_impl_nocastINS0_13AUnaryFunctorIbbbZZZNS0_21heaviside_kernel_cudaERNS_18TensorIteratorBaseEENKUlvE_clEvENKUlvE7_clEvEUlbbE_EEEEvS5_RKT_EUliE_EEviT1_)
        /*1814*/ 	.word	0x00000000


	//----- nvinfo : EIATTR_REGCOUNT
	.align		4
.L_1077:
        /*1818*/ 	.byte	0x04, 0x2f
        /*181a*/ 	.short	(.L_1079 - .L_1078)
	.align		4
.L_1078:
        /*181c*/ 	.word	index@(_ZN2at6native27unrolled_elementwise_kernelINS0_13AUnaryFunctorIbbbZZZNS0_21heaviside_kernel_cudaERNS_18TensorIteratorBaseEENKUlvE_clEvENKUlvE7_clEvEUlbbE_EESt5arrayIPcLm2EELi4E23TrivialOffsetCalculatorILi1EjESD_NS0_6memory12LoadWithCastILi1EEENSE_13StoreWithCastILi1EEEEEviT_T0_T2_T3_T4_T5_)
        /*1820*/ 	.word	0x0000001c


	//----- nvinfo : EIATTR_FRAME_SIZE
	.align		4
.L_1079:
        /*1824*/ 	.byte	0x04, 0x11
        /*1826*/ 	.short	(.L_1081 - .L_1080)
	.align		4
.L_1080:
        /*1828*/ 	.word	index@(_ZN2at6native27unrolled_elementwise_kernelINS0_13AUnaryFunctorIbbbZZZNS0_21heaviside_kernel_cudaERNS_18TensorIteratorBaseEENKUlvE_clEvENKUlvE7_clEvEUlbbE_EESt5arrayIPcLm2EELi4E23TrivialOffsetCalculatorILi1EjESD_NS0_6memory12LoadWithCastILi1EEENSE_13StoreWithCastILi1EEEEEviT_T0_T2_T3_T4_T5_)
        /*182c*/ 	.word	0x00000000


	//----- nvinfo : EIATTR_REGCOUNT
	.align		4
.L_1081:
        /*1830*/ 	.byte	0x04, 0x2f
        /*1832*/ 	.short	(.L_1083 - .L_1082)
	.align		4
.L_1082:
        /*1834*/ 	.word	index@(_ZN2at6native18elementwise_kernelILi128ELi4EZNS0_15gpu_kernel_implINS0_13AUnaryFunctorIbbbZZZNS0_21heaviside_kernel_cudaERNS_18TensorIteratorBaseEENKUlvE_clEvENKUlvE7_clEvEUlbbE_EEEEvS5_RKT_EUliE_EEviT1_)
        /*1838*/ 	.word	0x0000001a


	//----- nvinfo : EIATTR_FRAME_SIZE
	.align		4
.L_1083:
        /*183c*/ 	.byte	0x04, 0x11
        /*183e*/ 	.short	(.L_1085 - .L_1084)
	.align		4
.L_1084:
        /*1840*/ 	.word	index@(_ZN2at6native18elementwise_kernelILi128ELi4EZNS0_15gpu_kernel_implINS0_13AUnaryFunctorIbbbZZZNS0_21heaviside_kernel_cudaERNS_18TensorIteratorBaseEENKUlvE_clEvENKUlvE7_clEvEUlbbE_EEEEvS5_RKT_EUliE_EEviT1_)
        /*1844*/ 	.word	0x00000000


	//----- nvinfo : EIATTR_REGCOUNT
	.align		4
.L_1085:
        /*1848*/ 	.byte	0x04, 0x2f
        /*184a*/ 	.short	(.L_1087 - .L_1086)
	.align		4
.L_1086:
        /*184c*/ 	.word	index@(_ZN2at6native29vectorized_elementwise_kernelILi8ENS0_13BUnaryFunctorIbbbZZZNS0_21heaviside_kernel_cudaERNS_18TensorIteratorBaseEENKUlvE_clEvENKUlvE7_clEvEUlbbE_EESt5arrayIPcLm2EEEEviT0_T1_)
        /*1850*/ 	.word	0x0000001e


	//----- nvinfo : EIATTR_FRAME_SIZE
	.align		4
.L_1087:
        /*1854*/ 	.byte	0x04, 0x11
        /*1856*/ 	.short	(.L_1089 - .L_1088)
	.align		4
.L_1088:
        /*1858*/ 	.word	index@(_ZN2at6native29vectorized_elementwise_kernelILi8ENS0_13BUnaryFunctorIbbbZZZNS0_21heaviside_kernel_cudaERNS_18TensorIteratorBaseEENKUlvE_clEvENKUlvE7_clEvEUlbbE_EESt5arrayIPcLm2EEEEviT0_T1_)
        /*185c*/ 	.word	0x00000000


	//----- nvinfo : EIATTR_REGCOUNT
	.align		4
.L_1089:
        /*1860*/ 	.byte	0x04, 0x2f
        /*1862*/ 	.short	(.L_1091 - .L_1090)
	.align		4
.L_1090:
        /*1864*/ 	.word	index@(_ZN2at6native29vectorized_elementwise_kernelILi4ENS0_13BUnaryFunctorIbbbZZZNS0_21heaviside_kernel_cudaERNS_18TensorIteratorBaseEENKUlvE_clEvENKUlvE7_clEvEUlbbE_EESt5arrayIPcLm2EEEEviT0_T1_)
        /*1868*/ 	.word	0x0000001e


	//----- nvinfo : EIATTR_FRAME_SIZE
	.align		4
.L_1091:
        /*186c*/ 	.byte	0x04, 0x11
        /*186e*/ 	.short	(.L_1093 - .L_1092)
	.align		4
.L_1092:
        /*1870*/ 	.word	index@(_ZN2at6native29vectorized_elementwise_kernelILi4ENS0_13BUnaryFunctorIbbbZZZNS0_21heaviside_kernel_cudaERNS_18TensorIteratorBaseEENKUlvE_clEvENKUlvE7_clEvEUlbbE_EESt5arrayIPcLm2EEEEviT0_T1_)
        /*1874*/ 	.word	0x00000000


	//----- nvinfo : EIATTR_REGCOUNT
	.align		4
.L_1093:
        /*1878*/ 	.byte	0x04, 0x2f
        /*187a*/ 	.short	(.L_1095 - .L_1094)
	.align		4
.L_1094:
        /*187c*/ 	.word	index@(_ZN2at6native29vectorized_elementwise_kernelILi2ENS0_13BUnaryFunctorIbbbZZZNS0_21heaviside_kernel_cudaERNS_18TensorIteratorBaseEENKUlvE_clEvENKUlvE7_clEvEUlbbE_EESt5arrayIPcLm2EEEEviT0_T1_)
        /*1880*/ 	.word	0x0000001e


	//----- nvinfo : EIATTR_FRAME_SIZE
	.align		4
.L_1095:
        /*1884*/ 	.byte	0x04, 0x11
        /*1886*/ 	.short	(.L_1097 - .L_1096)
	.align		4
.L_1096:
        /*1888*/ 	.word	index@(_ZN2at6native29vectorized_elementwise_kernelILi2ENS0_13BUnaryFunctorIbbbZZZNS0_21heaviside_kernel_cudaERNS_18TensorIteratorBaseEENKUlvE_clEvENKUlvE7_clEvEUlbbE_EESt5arrayIPcLm2EEEEviT0_T1_)
        /*188c*/ 	.word	0x00000000


	//----- nvinfo : EIATTR_REGCOUNT
	.align		4
.L_1097:
        /*1890*/ 	.byte	0x04, 0x2f
        /*1892*/ 	.short	(.L_1099 - .L_1098)
	.align		4
.L_1098:
        /*1894*/ 	.word	index@(_ZN2at6native27unrolled_elementwise_kernelINS0_13BUnaryFunctorIbbbZZZNS0_21heaviside_kernel_cudaERNS_18TensorIteratorBaseEENKUlvE_clEvENKUlvE7_clEvEUlbbE_EESt5arrayIPcLm2EELi4E23TrivialOffsetCalculatorILi1EjESD_NS0_6memory15LoadWithoutCastENSE_16StoreWithoutCastEEEviT_T0_T2_T3_T4_T5_)
        /*1898*/ 	.word	0x00000016


	//----- nvinfo : EIATTR_FRAME_SIZE
	.align		4
.L_1099:
        /*189c*/ 	.byte	0x04, 0x11
        /*189e*/ 	.short	(.L_1101 - .L_1100)
	.align		4
.L_1100:
        /*18a0*/ 	.word	index@(_ZN2at6native27unrolled_elementwise_kernelINS0_13BUnaryFunctorIbbbZZZNS0_21heaviside_kernel_cudaERNS_18TensorIteratorBaseEENKUlvE_clEvENKUlvE7_clEvEUlbbE_EESt5arrayIPcLm2EELi4E23TrivialOffsetCalculatorILi1EjESD_NS0_6memory15LoadWithoutCastENSE_16StoreWithoutCastEEEviT_T0_T2_T3_T4_T5_)
        /*18a4*/ 	.word	0x00000000


	//----- nvinfo : EIATTR_REGCOUNT
	.align		4
.L_1101:
        /*18a8*/ 	.byte	0x04, 0x2f
        /*18aa*/ 	.short	(.L_1103 - .L_1102)
	.align		4
.L_1102:
        /*18ac*/ 	.word	index@(_ZN2at6native18elementwise_kernelILi128ELi4EZNS0_22gpu_kernel_impl_nocastINS0_13BUnaryFunctorIbbbZZZNS0_21heaviside_kernel_cudaERNS_18TensorIteratorBaseEENKUlvE_clEvENKUlvE7_clEvEUlbbE_EEEEvS5_RKT_EUliE_EEviT1_)
        /*18b0*/ 	.word	0x00000012


	//----- nvinfo : EIATTR_FRAME_SIZE
	.align		4
.L_1103:
        /*18b4*/ 	.byte	0x04, 0x11
        /*18b6*/ 	.short	(.L_1105 - .L_1104)
	.align		4
.L_1104:
        /*18b8*/ 	.word	index@(_ZN2at6native18elementwise_kernelILi128ELi4EZNS0_22gpu_kernel_impl_nocastINS0_13BUnaryFunctorIbbbZZZNS0_21heaviside_kernel_cudaERNS_18TensorIteratorBaseEENKUlvE_clEvENKUlvE7_clEvEUlbbE_EEEEvS5_RKT_EUliE_EEviT1_)
        /*18bc*/ 	.word	0x00000000


	//----- nvinfo : EIATTR_REGCOUNT
	.align		4
.L_1105:
        /*18c0*/ 	.byte	0x04, 0x2f
        /*18c2*/ 	.short	(.L_1107 - .L_1106)
	.align		4
.L_1106:
        /*18c4*/ 	.word	index@(_ZN2at6native27unrolled_elementwise_kernelINS0_13BUnaryFunctorIbbbZZZNS0_21heaviside_kernel_cudaERNS_18TensorIteratorBaseEENKUlvE_clEvENKUlvE7_clEvEUlbbE_EESt5arrayIPcLm2EELi4E23TrivialOffsetCalculatorILi1EjESD_NS0_6memory12LoadWithCastILi1EEENSE_13StoreWithCastILi1EEEEEviT_T0_T2_T3_T4_T5_)
        /*18c8*/ 	.word	0x0000001e


	//----- nvinfo : EIATTR_FRAME_SIZE
	.align		4
.L_1107:
        /*18cc*/ 	.byte	0x04, 0x11
        /*18ce*/ 	.short	(.L_1109 - .L_1108)
	.align		4
.L_1108:
        /*18d0*/ 	.word	index@(_ZN2at6native27unrolled_elementwise_kernelINS0_13BUnaryFunctorIbbbZZZNS0_21heaviside_kernel_cudaERNS_18TensorIteratorBaseEENKUlvE_clEvENKUlvE7_clEvEUlbbE_EESt5arrayIPcLm2EELi4E23TrivialOffsetCalculatorILi1EjESD_NS0_6memory12LoadWithCastILi1EEENSE_13StoreWithCastILi1EEEEEviT_T0_T2_T3_T4_T5_)
        /*18d4*/ 	.word	0x00000000


	//----- nvinfo : EIATTR_REGCOUNT
	.align		4
.L_1109:
        /*18d8*/ 	.byte	0x04, 0x2f
        /*18da*/ 	.short	(.L_1111 - .L_1110)
	.align		4
.L_1110:
        /*18dc*/ 	.word	index@(_ZN2at6native18elementwise_kernelILi128ELi4EZNS0_15gpu_kernel_implINS0_13BUnaryFunctorIbbbZZZNS0_21heaviside_kernel_cudaERNS_18TensorIteratorBaseEENKUlvE_clEvENKUlvE7_clEvEUlbbE_EEEEvS5_RKT_EUliE_EEviT1_)
        /*18e0*/ 	.word	0x0000001a


	//----- nvinfo : EIATTR_FRAME_SIZE
	.align		4
.L_1111:
        /*18e4*/ 	.byte	0x04, 0x11
        /*18e6*/ 	.short	(.L_1113 - .L_1112)
	.align		4
.L_1112:
        /*18e8*/ 	.word	index@(_ZN2at6native18elementwise_kernelILi128ELi4EZNS0_15gpu_kernel_implINS0_13BUnaryFunctorIbbbZZZNS0_21heaviside_kernel_cudaERNS_18TensorIteratorBaseEENKUlvE_clEvENKUlvE7_clEvEUlbbE_EEEEvS5_RKT_EUliE_EEviT1_)
        /*18ec*/ 	.word	0x00000000


	//----- nvinfo : EIATTR_REGCOUNT
	.align		4
.L_1113:
        /*18f0*/ 	.byte	0x04, 0x2f
        /*18f2*/ 	.short	(.L_1115 - .L_1114)
	.align		4
.L_1114:
        /*18f4*/ 	.word	index@(_ZN2at6native29vectorized_elementwise_kernelILi8ENS0_13BinaryFunctorIbbbZZZNS0_21heaviside_kernel_cudaERNS_18TensorIteratorBaseEENKUlvE_clEvENKUlvE7_clEvEUlbbE_EESt5arrayIPcLm3EEEEviT0_T1_)
        /*18f8*/ 	.word	0x00000020


	//----- nvinfo : EIATTR_FRAME_SIZE
	.align		4
.L_1115:
        /*18fc*/ 	.byte	0x04, 0x11
        /*18fe*/ 	.short	(.L_1117 - .L_1116)
	.align		4
.L_1116:
        /*1900*/ 	.word	index@(_ZN2at6native29vectorized_elementwise_kernelILi8ENS0_13BinaryFunctorIbbbZZZNS0_21heaviside_kernel_cudaERNS_18TensorIteratorBaseEENKUlvE_clEvENKUlvE7_clEvEUlbbE_EESt5arrayIPcLm3EEEEviT0_T1_)
        /*1904*/ 	.word	0x00000000


	//----- nvinfo : EIATTR_REGCOUNT
	.align		4
.L_1117:
        /*1908*/ 	.byte	0x04, 0x2f
        /*190a*/ 	.short	(.L_1119 - .L_1118)
	.align		4
.L_1118:
        /*190c*/ 	.word	index@(_ZN2at6native29vectorized_elementwise_kernelILi4ENS0_13BinaryFunctorIbbbZZZNS0_21heaviside_kernel_cudaERNS_18TensorIteratorBaseEENKUlvE_clEvENKUlvE7_clEvEUlbbE_EESt5arrayIPcLm3EEEEviT0_T1_)
        /*1910*/ 	.word	0x00000020


	//----- nvinfo : EIATTR_FRAME_SIZE
	.align		4
.L_1119:
        /*1914*/ 	.byte	0x04, 0x11
        /*1916*/ 	.short	(.L_1121 - .L_1120)
	.align		4
.L_1120:
        /*1918*/ 	.word	index@(_ZN2at6native29vectorized_elementwise_kernelILi4ENS0_13BinaryFunctorIbbbZZZNS0_21heaviside_kernel_cudaERNS_18TensorIteratorBaseEENKUlvE_clEvENKUlvE7_clEvEUlbbE_EESt5arrayIPcLm3EEEEviT0_T1_)
        /*191c*/ 	.word	0x00000000


	//----- nvinfo : EIATTR_REGCOUNT
	.align		4
.L_1121:
        /*1920*/ 	.byte	0x04, 0x2f
        /*1922*/ 	.short	(.L_1123 - .L_1122)
	.align		4
.L_1122:
        /*1924*/ 	.word	index@(_ZN2at6native29vectorized_elementwise_kernelILi2ENS0_13BinaryFunctorIbbbZZZNS0_21heaviside_kernel_cudaERNS_18TensorIteratorBaseEENKUlvE_clEvENKUlvE7_clEvEUlbbE_EESt5arrayIPcLm3EEEEviT0_T1_)
        /*1928*/ 	.word	0x00000020


	//----- nvinfo : EIATTR_FRAME_SIZE
	.align		4
.L_1123:
        /*192c*/ 	.byte	0x04, 0x11
        /*192e*/ 	.short	(.L_1125 - .L_1124)
	.align		4
.L_1124:
        /*1930*/ 	.word	index@(_ZN2at6native29vectorized_elementwise_kernelILi2ENS0_13BinaryFunctorIbbbZZZNS0_21heaviside_kernel_cudaERNS_18TensorIteratorBaseEENKUlvE_clEvENKUlvE7_clEvEUlbbE_EESt5arrayIPcLm3EEEEviT0_T1_)
        /*1934*/ 	.word	0x00000000


	//----- nvinfo : EIATTR_REGCOUNT
	.align		4
.L_1125:
        /*1938*/ 	.byte	0x04, 0x2f
        /*193a*/ 	.short	(.L_1127 - .L_1126)
	.align		4
.L_1126:
        /*193c*/ 	.word	index@(_ZN2at6native27unrolled_elementwise_kernelINS0_13BinaryFunctorIbbbZZZNS0_21heaviside_kernel_cudaERNS_18TensorIteratorBaseEENKUlvE_clEvENKUlvE7_clEvEUlbbE_EESt5arrayIPcLm3EELi4E23TrivialOffsetCalculatorILi2EjESC_ILi1EjENS0_6memory15LoadWithoutCastENSF_16StoreWithoutCastEEEviT_T0_T2_T3_T4_T5_)
        /*1940*/ 	.word	0x0000001c


	//----- nvinfo : EIATTR_FRAME_SIZE
	.align		4
.L_1127:
        /*1944*/ 	.byte	0x04, 0x11
        /*1946*/ 	.short	(.L_1129 - .L_1128)
	.align		4
.L_1128:
        /*1948*/ 	.word	index@(_ZN2at6native27unrolled_elementwise_kernelINS0_13BinaryFunctorIbbbZZZNS0_21heaviside_kernel_cudaERNS_18TensorIteratorBaseEENKUlvE_clEvENKUlvE7_clEvEUlbbE_EESt5arrayIPcLm3EELi4E23TrivialOffsetCalculatorILi2EjESC_ILi1EjENS0_6memory15LoadWithoutCastENSF_16StoreWithoutCastEEEviT_T0_T2_T3_T4_T5_)
        /*194c*/ 	.word	0x00000000


	//----- nvinfo : EIATTR_REGCOUNT
	.align		4
.L_1129:
        /*1950*/ 	.byte	0x04, 0x2f
        /*1952*/ 	.short	(.L_1131 - .L_1130)
	.align		4
.L_1130:
        /*1954*/ 	.word	index@(_ZN2at6native18elementwise_kernelILi128ELi4EZNS0_22gpu_kernel_impl_nocastINS0_13BinaryFunctorIbbbZZZNS0_21heaviside_kernel_cudaERNS_18TensorIteratorBaseEENKUlvE_clEvENKUlvE7_clEvEUlbbE_EEEEvS5_RKT_EUliE_EEviT1_)
        /*1958*/ 	.word	0x00000012


	//----- nvinfo : EIATTR_FRAME_SIZE
	.align		4
.L_1131:
        /*195c*/ 	.byte	0x04, 0x11
        /*195e*/ 	.short	(.L_1133 - .L_1132)
	.align		4
.L_1132:
        /*1960*/ 	.word	index@(_ZN2at6native18elementwise_kernelILi128ELi4EZNS0_22gpu_kernel_impl_nocastINS0_13BinaryFunctorIbbbZZZNS0_21heaviside_kernel_cudaERNS_18TensorIteratorBaseEENKUlvE_clEvENKUlvE7_clEvEUlbbE_EEEEvS5_RKT_EUliE_EEviT1_)
        /*1964*/ 	.word	0x00000000


	//----- nvinfo : EIATTR_REGCOUNT
	.align		4
.L_1133:
        /*1968*/ 	.byte	0x04, 0x2f
        /*196a*/ 	.short	(.L_1135 - .L_1134)
	.align		4
.L_1134:
        /*196c*/ 	.word	index@(_ZN2at6native27unrolled_elementwise_kernelINS0_13BinaryFunctorIbbbZZZNS0_21heaviside_kernel_cudaERNS_18TensorIteratorBaseEENKUlvE_clEvENKUlvE7_clEvEUlbbE_EESt5arrayIPcLm3EELi4E23TrivialOffsetCalculatorILi2EjESC_ILi1EjENS0_6memory12LoadWithCastILi2EEENSF_13StoreWithCastILi1EEEEEviT_T0_T2_T3_T4_T5_)
        /*1970*/ 	.word	0x0000001e


	//----- nvinfo : EIATTR_FRAME_SIZE
	.align		4
.L_1135:
        /*1974*/ 	.byte	0x04, 0x11
        /*1976*/ 	.short	(.L_1137 - .L_1136)
	.align		4
.L_1136:
        /*1978*/ 	.word	index@(_ZN2at6native27unrolled_elementwise_kernelINS0_13BinaryFunctorIbbbZZZNS0_21heaviside_kernel_cudaERNS_18TensorIteratorBaseEENKUlvE_clEvENKUlvE7_clEvEUlbbE_EESt5arrayIPcLm3EELi4E23TrivialOffsetCalculatorILi2EjESC_ILi1EjENS0_6memory12LoadWithCastILi2EEENSF_13StoreWithCastILi1EEEEEviT_T0_T2_T3_T4_T5_)
        /*197c*/ 	.word	0x00000000


	//----- nvinfo : EIATTR_REGCOUNT
	.align		4
.L_1137:
        /*1980*/ 	.byte	0x04, 0x2f
        /*1982*/ 	.short	(.L_1139 - .L_1138)
	.align		4
.L_1138:
        /*1984*/ 	.word	index@(_ZN2at6native18elementwise_kernelILi128ELi4EZNS0_15gpu_kernel_implINS0_13BinaryFunctorIbbbZZZNS0_21heaviside_kernel_cudaERNS_18TensorIteratorBaseEENKUlvE_clEvENKUlvE7_clEvEUlbbE_EEEEvS5_RKT_EUliE_EEviT1_)
        /*1988*/ 	.word	0x0000001a


	//----- nvinfo : EIATTR_FRAME_SIZE
	.align		4
.L_1139:
        /*198c*/ 	.byte	0x04, 0x11
        /*198e*/ 	.short	(.L_1141 - .L_1140)
	.align		4
.L_1140:
        /*1990*/ 	.word	index@(_ZN2at6native18elementwise_kernelILi128ELi4EZNS0_15gpu_kernel_implINS0_13BinaryFunctorIbbbZZZNS0_21heaviside_kernel_cudaERNS_18TensorIteratorBaseEENKUlvE_clEvENKUlvE7_clEvEUlbbE_EEEEvS5_RKT_EUliE_EEviT1_)
        /*1994*/ 	.word	0x00000000


	//----- nvinfo : EIATTR_REGCOUNT
	.align		4
.L_1141:
        /*1998*/ 	.byte	0x04, 0x2f
        /*199a*/ 	.short	(.L_1143 - .L_1142)
	.align		4
.L_1142:
        /*199c*/ 	.word	index@(_ZN2at6native29vectorized_elementwise_kernelILi8ENS0_13AUnaryFunctorIN3c108BFloat16ES4_S4_ZZZNS0_21heaviside_kernel_cudaERNS_18TensorIteratorBaseEENKUlvE_clEvENKUlvE8_clEvEUlS4_S4_E_EESt5arrayIPcLm2EEEEviT0_T1_)
        /*19a0*/ 	.word	0x00000018


	//----- nvinfo : EIATTR_FRAME_SIZE
	.align		4
.L_1143:
        /*19a4*/ 	.byte	0x04, 0x11
        /*19a6*/ 	.short	(.L_1145 - .L_1144)
	.align		4
.L_1144:
        /*19a8*/ 	.word	index@(_ZN2at6native29vectorized_elementwise_kernelILi8ENS0_13AUnaryFunctorIN3c108BFloat16ES4_S4_ZZZNS0_21heaviside_kernel_cudaERNS_18TensorIteratorBaseEENKUlvE_clEvENKUlvE8_clEvEUlS4_S4_E_EESt5arrayIPcLm2EEEEviT0_T1_)
        /*19ac*/ 	.word	0x00000000


	//----- nvinfo : EIATTR_REGCOUNT
	.align		4
.L_1145:
        /*19b0*/ 	.byte	0x04, 0x2f
        /*19b2*/ 	.short	(.L_1147 - .L_1146)
	.align		4
.L_1146:
        /*19b4*/ 	.word	index@(_ZN2at6native29vectorized_elementwise_kernelILi4ENS0_13AUnaryFunctorIN3c108BFloat16ES4_S4_ZZZNS0_21heaviside_kernel_cudaERNS_18TensorIteratorBaseEENKUlvE_clEvENKUlvE8_clEvEUlS4_S4_E_EESt5arrayIPcLm2EEEEviT0_T1_)
        /*19b8*/ 	.word	0x00000018


	//----- nvinfo : EIATTR_FRAME_SIZE
	.align		4
.L_1147:
        /*19bc*/ 	.byte	0x04, 0x11
        /*19be*/ 	.short	(.L_1149 - .L_1148)
	.align		4
.L_1148:
        /*19c0*/ 	.word	index@(_ZN2at6native29vectorized_elementwise_kernelILi4ENS0_13AUnaryFunctorIN3c108BFloat16ES4_S4_ZZZNS0_21heaviside_kernel_cudaERNS_18TensorIteratorBaseEENKUlvE_clEvENKUlvE8_clEvEUlS4_S4_E_EESt5arrayIPcLm2EEEEviT0_T1_)
        /*19c4*/ 	.word	0x00000000


	//----- nvinfo : EIATTR_REGCOUNT
	.align		4
.L_1149:
        /*19c8*/ 	.byte	0x04, 0x2f
        /*19ca*/ 	.short	(.L_1151 - .L_1150)
	.align		4
.L_1150:
        /*19cc*/ 	.word	index@(_ZN2at6native29vectorized_elementwise_kernelILi2ENS0_13AUnaryFunctorIN3c108BFloat16ES4_S4_ZZZNS0_21heaviside_kernel_cudaERNS_18TensorIteratorBaseEENKUlvE_clEvENKUlvE8_clEvEUlS4_S4_E_EESt5arrayIPcLm2EEEEviT0_T1_)
        /*19d0*/ 	.word	0x00000018


	//----- nvinfo : EIATTR_FRAME_SIZE
	.align		4
.L_1151:
        /*19d4*/ 	.byte	0x04, 0x11
        /*19d6*/ 	.short	(.L_1153 - .L_1152)
	.align		4
.L_1152:
        /*19d8*/ 	.word	index@(_ZN2at6native29vectorized_elementwise_kernelILi2ENS0_13AUnaryFunctorIN3c108BFloat16ES4_S4_ZZZNS0_21heaviside_kernel_cudaERNS_18TensorIteratorBaseEENKUlvE_clEvENKUlvE8_clEvEUlS4_S4_E_EESt5arrayIPcLm2EEEEviT0_T1_)
        /*19dc*/ 	.word	0x00000000


	//----- nvinfo : EIATTR_REGCOUNT
	.align		4
.L_1153:
        /*19e0*/ 	.byte	0x04, 0x2f
        /*19e2*/ 	.short	(.L_1155 - .L_1154)
	.align		4
.L_1154:
        /*19e4*/ 	.word	index@(_ZN2at6native27unrolled_elementwise_kernelINS0_13AUnaryFunctorIN3c108BFloat16ES4_S4_ZZZNS0_21heaviside_kernel_cudaERNS_18TensorIteratorBaseEENKUlvE_clEvENKUlvE8_clEvEUlS4_S4_E_EESt5arrayIPcLm2EELi4E23TrivialOffsetCalculatorILi1EjESF_NS0_6memory15LoadWithoutCastENSG_16StoreWithoutCastEEEviT_T0_T2_T3_T4_T5_)
        /*19e8*/ 	.word	0x00000014


	//----- nvinfo : EIATTR_FRAME_SIZE
	.align		4
.L_1155:
        /*19ec*/ 	.byte	0x04, 0x11
        /*19ee*/ 	.short	(.L_1157 - .L_1156)
	.align		4
.L_1156:
        /*19f0*/ 	.word	index@(_ZN2at6native27unrolled_elementwise_kernelINS0_13AUnaryFunctorIN3c108BFloat16ES4_S4_ZZZNS0_21heaviside_kernel_cudaERNS_18TensorIteratorBaseEENKUlvE_clEvENKUlvE8_clEvEUlS4_S4_E_EESt5arrayIPcLm2EELi4E23TrivialOffsetCalculatorILi1EjESF_NS0_6memory15LoadWithoutCastENSG_16StoreWithoutCastEEEviT_T0_T2_T3_T4_T5_)
        /*19f4*/ 	.word	0x00000000


	//----- nvinfo : EIATTR_REGCOUNT
	.align		4
.L_1157:
        /*19f8*/ 	.byte	0x04, 0x2f
        /*19fa*/ 	.short	(.L_1159 - .L_1158)
	.align		4
.L_1158:
        /*19fc*/ 	.word	index@(_ZN2at6native18elementwise_kernelILi128ELi4EZNS0_22gpu_kernel_impl_nocastINS0_13AUnaryFunctorIN3c108BFloat16ES5_S5_ZZZNS0_21heaviside_kernel_cudaERNS_18TensorIteratorBaseEENKUlvE_clEvENKUlvE8_clEvEUlS5_S5_E_EEEEvS7_RKT_EUliE_EEviT1_)
        /*1a00*/ 	.word	0x00000012


	//----- nvinfo : EIATTR_FRAME_SIZE
	.align		4
.L_1159:
        /*1a04*/ 	.byte	0x04, 0x11
        /*1a06*/ 	.short	(.L_1161 - .L_1160)
	.align		4
.L_1160:
        /*1a08*/ 	.word	index@(_ZN2at6native18elementwise_kernelILi128ELi4EZNS0_22gpu_kernel_impl_nocastINS0_13AUnaryFunctorIN3c108BFloat16ES5_S5_ZZZNS0_21heaviside_kernel_cudaERNS_18TensorIteratorBaseEENKUlvE_clEvENKUlvE8_clEvEUlS5_S5_E_EEEEvS7_RKT_EUliE_EEviT1_)
        /*1a0c*/ 	.word	0x00000000


	//----- nvinfo : EIATTR_REGCOUNT
	.align		4
.L_1161:
        /*1a10*/ 	.byte	0x04, 0x2f
        /*1a12*/ 	.short	(.L_1163 - .L_1162)
	.align		4
.L_1162:
        /*1a14*/ 	.word	index@(_ZN2at6native27unrolled_elementwise_kernelINS0_13AUnaryFunctorIN3c108BFloat16ES4_S4_ZZZNS0_21heaviside_kernel_cudaERNS_18TensorIteratorBaseEENKUlvE_clEvENKUlvE8_clEvEUlS4_S4_E_EESt5arrayIPcLm2EELi4E23TrivialOffsetCalculatorILi1EjESF_NS0_6memory12LoadWithCastILi1EEENSG_13StoreWithCastILi1EEEEEviT_T0_T2_T3_T4_T5_)
        /*1a18*/ 	.word	0x0000001c


	//----- nvinfo : EIATTR_FRAME_SIZE
	.align		4
.L_1163:
        /*1a1c*/ 	.byte	0x04, 0x11
        /*1a1e*/ 	.short	(.L_1165 - .L_1164)
	.align		4
.L_1164:
        /*1a20*/ 	.word	index@(_ZN2at6native27unrolled_elementwise_kernelINS0_13AUnaryFunctorIN3c108BFloat16ES4_S4_ZZZNS0_21heaviside_kernel_cudaERNS_18TensorIteratorBaseEENKUlvE_clEvENKUlvE8_clEvEUlS4_S4_E_EESt5arrayIPcLm2EELi4E23TrivialOffsetCalculatorILi1EjESF_NS0_6memory12LoadWithCastILi1EEENSG_13StoreWithCastILi1EEEEEviT_T0_T2_T3_T4_T5_)
        /*1a24*/ 	.word	0x00000000


	//----- nvinfo : EIATTR_REGCOUNT
	.align		4
.L_1165:
        /*1a28*/ 	.byte	0x04, 0x2f
        /*1a2a*/ 	.short	(.L_1167 - .L_1166)
	.align		4
.L_1166:
        /*1a2c*/ 	.word	index@(_ZN2at6native18elementwise_kernelILi128ELi4EZNS0_15gpu_kernel_implINS0_13AUnaryFunctorIN3c108BFloat16ES5_S5_ZZZNS0_21heaviside_kernel_cudaERNS_18TensorIteratorBaseEENKUlvE_clEvENKUlvE8_clEvEUlS5_S5_E_EEEEvS7_RKT_EUliE_EEviT1_)
        /*1a30*/ 	.word	0x0000001a


	//----- nvinfo : EIATTR_FRAME_SIZE
	.align		4
.L_1167:
        /*1a34*/ 	.byte	0x04, 0x11
        /*1a36*/ 	.short	(.L_1169 - .L_1168)
	.align		4
.L_1168:
        /*1a38*/ 	.word	index@(_ZN2at6native18elementwise_kernelILi128ELi4EZNS0_15gpu_kernel_implINS0_13AUnaryFunctorIN3c108BFloat16ES5_S5_ZZZNS0_21heaviside_kernel_cudaERNS_18TensorIteratorBaseEENKUlvE_clEvENKUlvE8_clEvEUlS5_S5_E_EEEEvS7_RKT_EUliE_EEviT1_)
        /*1a3c*/ 	.word	0x00000000


	//----- nvinfo : EIATTR_REGCOUNT
	.align		4
.L_1169:
        /*1a40*/ 	.byte	0x04, 0x2f
        /*1a42*/ 	.short	(.L_1171 - .L_1170)
	.align		4
.L_1170:
        /*1a44*/ 	.word	index@(_ZN2at6native29vectorized_elementwise_kernelILi8ENS0_13BUnaryFunctorIN3c108BFloat16ES4_S4_ZZZNS0_21heaviside_kernel_cudaERNS_18TensorIteratorBaseEENKUlvE_clEvENKUlvE8_clEvEUlS4_S4_E_EESt5arrayIPcLm2EEEEviT0_T1_)
        /*1a48*/ 	.word	0x00000020


	//----- nvinfo : EIATTR_FRAME_SIZE
	.align		4
.L_1171:
        /*1a4c*/ 	.byte	0x04, 0x11
        /*1a4e*/ 	.short	(.L_1173 - .L_1172)
	.align		4
.L_1172:
        /*1a50*/ 	.word	index@(_ZN2at6native29vectorized_elementwise_kernelILi8ENS0_13BUnaryFunctorIN3c108BFloat16ES4_S4_ZZZNS0_21heaviside_kernel_cudaERNS_18TensorIteratorBaseEENKUlvE_clEvENKUlvE8_clEvEUlS4_S4_E_EESt5arrayIPcLm2EEEEviT0_T1_)
        /*1a54*/ 	.word	0x00000000


	//----- nvinfo : EIATTR_REGCOUNT
	.align		4
.L_1173:
        /*1a58*/ 	.byte	0x04, 0x2f
        /*1a5a*/ 	.short	(.L_1175 - .L_1174)
	.align		4
.L_1174:
        /*1a5c*/ 	.word	index@(_ZN2at6native29vectorized_elementwise_kernelILi4ENS0_13BUnaryFunctorIN3c108BFloat16ES4_S4_ZZZNS0_21heaviside_kernel_cudaERNS_18TensorIteratorBaseEENKUlvE_clEvENKUlvE8_clEvEUlS4_S4_E_EESt5arrayIPcLm2EEEEviT0_T1_)
        /*1a60*/ 	.word	0x00000020


	//----- nvinfo : EIATTR_FRAME_SIZE
	.align		4
.L_1175:
        /*1a64*/ 	.byte	0x04, 0x11
        /*1a66*/ 	.short	(.L_1177 - .L_1176)
	.align		4
.L_1176:
        /*1a68*/ 	.word	index@(_ZN2at6native29vectorized_elementwise_kernelILi4ENS0_13BUnaryFunctorIN3c108BFloat16ES4_S4_ZZZNS0_21heaviside_kernel_cudaERNS_18TensorIteratorBaseEENKUlvE_clEvENKUlvE8_clEvEUlS4_S4_E_EESt5arrayIPcLm2EEEEviT0_T1_)
        /*1a6c*/ 	.word	0x00000000


	//----- nvinfo : EIATTR_REGCOUNT
	.align		4
.L_1177:
        /*1a70*/ 	.byte	0x04, 0x2f
        /*1a72*/ 	.short	(.L_1179 - .L_1178)
	.align		4
.L_1178:
        /*1a74*/ 	.word	index@(_ZN2at6native29vectorized_elementwise_kernelILi2ENS0_13BUnaryFunctorIN3c108BFloat16ES4_S4_ZZZNS0_21heaviside_kernel_cudaERNS_18TensorIteratorBaseEENKUlvE_clEvENKUlvE8_clEvEUlS4_S4_E_EESt5arrayIPcLm2EEEEviT0_T1_)
        /*1a78*/ 	.word	0x00000020


	//----- nvinfo : EIATTR_FRAME_SIZE
	.align		4
.L_1179:
        /*1a7c*/ 	.byte	0x04, 0x11
        /*1a7e*/ 	.short	(.L_1181 - .L_1180)
	.align		4
.L_1180:
        /*1a80*/ 	.word	index@(_ZN2at6native29vectorized_elementwise_kernelILi2ENS0_13BUnaryFunctorIN3c108BFloat16ES4_S4_ZZZNS0_21heaviside_kernel_cudaERNS_18TensorIteratorBaseEENKUlvE_clEvENKUlvE8_clEvEUlS4_S4_E_EESt5arrayIPcLm2EEEEviT0_T1_)
        /*1a84*/ 	.word	0x00000000


	//----- nvinfo : EIATTR_REGCOUNT
	.align		4
.L_1181:
        /*1a88*/ 	.byte	0x04, 0x2f
        /*1a8a*/ 	.short	(.L_1183 - .L_1182)
	.align		4
.L_1182:
        /*1a8c*/ 	.word	index@(_ZN2at6native27unrolled_elementwise_kernelINS0_13BUnaryFunctorIN3c108BFloat16ES4_S4_ZZZNS0_21heaviside_kernel_cudaERNS_18TensorIteratorBaseEENKUlvE_clEvENKUlvE8_clEvEUlS4_S4_E_EESt5arrayIPcLm2EELi4E23TrivialOffsetCalculatorILi1EjESF_NS0_6memory15LoadWithoutCastENSG_16StoreWithoutCastEEEviT_T0_T2_T3_T4_T5_)
        /*1a90*/ 	.word	0x00000018


	//----- nvinfo : EIATTR_FRAME_SIZE
	.align		4
.L_1183:
        /*1a94*/ 	.byte	0x04, 0x11
        /*1a96*/ 	.short	(.L_1185 - .L_1184)
	.align		4
.L_1184:
        /*1a98*/ 	.word	index@(_ZN2at6native27unrolled_elementwise_kernelINS0_13BUnaryFunctorIN3c108BFloat16ES4_S4_ZZZNS0_21heaviside_kernel_cudaERNS_18TensorIteratorBaseEENKUlvE_clEvENKUlvE8_clEvEUlS4_S4_E_EESt5arrayIPcLm2EELi4E23TrivialOffsetCalculatorILi1EjESF_NS0_6memory15LoadWithoutCastENSG_16StoreWithoutCastEEEviT_T0_T2_T3_T4_T5_)
        /*1a9c*/ 	.word	0x00000000


	//----- nvinfo : EIATTR_REGCOUNT
	.align		4
.L_1185:
        /*1aa0*/ 	.byte	0x04, 0x2f
        /*1aa2*/ 	.short	(.L_1187 - .L_1186)
	.align		4
.L_1186:
        /*1aa4*/ 	.word	index@(_ZN2at6native18elementwise_kernelILi128ELi4EZNS0_22gpu_kernel_impl_nocastINS0_13BUnaryFunctorIN3c108BFloat16ES5_S5_ZZZNS0_21heaviside_kernel_cudaERNS_18TensorIteratorBaseEENKUlvE_clEvENKUlvE8_clEvEUlS5_S5_E_EEEEvS7_RKT_EUliE_EEviT1_)
        /*1aa8*/ 	.word	0x00000012


	//----- nvinfo : EIATTR_FRAME_SIZE
	.align		4
.L_1187:
        /*1aac*/ 	.byte	0x04, 0x11
        /*1aae*/ 	.short	(.L_1189 - .L_1188)
	.align		4
.L_1188:
        /*1ab0*/ 	.word	index@(_ZN2at6native18elementwise_kernelILi128ELi4EZNS0_22gpu_kernel_impl_nocastINS0_13BUnaryFunctorIN3c108BFloat16ES5_S5_ZZZNS0_21heaviside_kernel_cudaERNS_18TensorIteratorBaseEENKUlvE_clEvENKUlvE8_clEvEUlS5_S5_E_EEEEvS7_RKT_EUliE_EEviT1_)
        /*1ab4*/ 	.word	0x00000000


	//----- nvinfo : EIATTR_REGCOUNT
	.align		4
.L_1189:
        /*1ab8*/ 	.byte	0x04, 0x2f
        /*1aba*/ 	.short	(.L_1191 - .L_1190)
	.align		4
.L_1190:
        /*1abc*/ 	.word	index@(_ZN2at6native27unrolled_elementwise_kernelINS0_13BUnaryFunctorIN3c108BFloat16ES4_S4_ZZZNS0_21heaviside_kernel_cudaERNS_18TensorIteratorBaseEENKUlvE_clEvENKUlvE8_clEvEUlS4_S4_E_EESt5arrayIPcLm2EELi4E23TrivialOffsetCalculatorILi1EjESF_NS0_6memory12LoadWithCastILi1EEENSG_13StoreWithCastILi1EEEEEviT_T0_T2_T3_T4_T5_)
        /*1ac0*/ 	.word	0x0000001c


	//----- nvinfo : EIATTR_FRAME_SIZE
	.align		4
.L_1191:
        /*1ac4*/ 	.byte	0x04, 0x11
        /*1ac6*/ 	.short	(.L_1193 - .L_1192)
	.align		4
.L_1192:
        /*1ac8*/ 	.word	index@(_ZN2at6native27unrolled_elementwise_kernelINS0_13BUnaryFunctorIN3c108BFloat16ES4_S4_ZZZNS0_21heaviside_kernel_cudaERNS_18TensorIteratorBaseEENKUlvE_clEvENKUlvE8_clEvEUlS4_S4_E_EESt5arrayIPcLm2EELi4E23TrivialOffsetCalculatorILi1EjESF_NS0_6memory12LoadWithCastILi1EEENSG_13StoreWithCastILi1EEEEEviT_T0_T2_T3_T4_T5_)
        /*1acc*/ 	.word	0x00000000


	//----- nvinfo : EIATTR_REGCOUNT
	.align		4
.L_1193:
        /*1ad0*/ 	.byte	0x04, 0x2f
        /*1ad2*/ 	.short	(.L_1195 - .L_1194)
	.align		4
.L_1194:
        /*1ad4*/ 	.word	index@(_ZN2at6native18elementwise_kernelILi128ELi4EZNS0_15gpu_kernel_implINS0_13BUnaryFunctorIN3c108BFloat16ES5_S5_ZZZNS0_21heaviside_kernel_cudaERNS_18TensorIteratorBaseEENKUlvE_clEvENKUlvE8_clEvEUlS5_S5_E_EEEEvS7_RKT_EUliE_EEviT1_)
        /*1ad8*/ 	.word	0x0000001a


	//----- nvinfo : EIATTR_FRAME_SIZE
	.align		4
.L_1195:
        /*1adc*/ 	.byte	0x04, 0x11
        /*1ade*/ 	.short	(.L_1197 - .L_1196)
	.align		4
.L_1196:
        /*1ae0*/ 	.word	index@(_ZN2at6native18elementwise_kernelILi128ELi4EZNS0_15gpu_kernel_implINS0_13BUnaryFunctorIN3c108BFloat16ES5_S5_ZZZNS0_21heaviside_kernel_cudaERNS_18TensorIteratorBaseEENKUlvE_clEvENKUlvE8_clEvEUlS5_S5_E_EEEEvS7_RKT_EUliE_EEviT1_)
        /*1ae4*/ 	.word	0x00000000


	//----- nvinfo : EIATTR_REGCOUNT
	.align		4
.L_1197:
        /*1ae8*/ 	.byte	0x04, 0x2f
        /*1aea*/ 	.short	(.L_1199 - .L_1198)
	.align		4
.L_1198:
        /*1aec*/ 	.word	index@(_ZN2at6native29vectorized_elementwise_kernelILi8ENS0_13BinaryFunctorIN3c108BFloat16ES4_S4_ZZZNS0_21heaviside_kernel_cudaERNS_18TensorIteratorBaseEENKUlvE_clEvENKUlvE8_clEvEUlS4_S4_E_EESt5arrayIPcLm3EEEEviT0_T1_)
        /*1af0*/ 	.word	0x00000020


	//----- nvinfo : EIATTR_FRAME_SIZE
	.align		4
.L_1199:
        /*1af4*/ 	.byte	0x04, 0x11
        /*1af6*/ 	.short	(.L_1201 - .L_1200)
	.align		4
.L_1200:
        /*1af8*/ 	.word	index@(_ZN2at6native29vectorized_elementwise_kernelILi8ENS0_13BinaryFunctorIN3c108BFloat16ES4_S4_ZZZNS0_21heaviside_kernel_cudaERNS_18TensorIteratorBaseEENKUlvE_clEvENKUlvE8_clEvEUlS4_S4_E_EESt5arrayIPcLm3EEEEviT0_T1_)
        /*1afc*/ 	.word	0x00000000


	//----- nvinfo : EIATTR_REGCOUNT
	.align		4
.L_1201:
        /*1b00*/ 	.byte	0x04, 0x2f
        /*1b02*/ 	.short	(.L_1203 - .L_1202)
	.align		4
.L_1202:
        /*1b04*/ 	.word	index@(_ZN2at6native29vectorized_elementwise_kernelILi4ENS0_13BinaryFunctorIN3c108BFloat16ES4_S4_ZZZNS0_21heaviside_kernel_cudaERNS_18TensorIteratorBaseEENKUlvE_clEvENKUlvE8_clEvEUlS4_S4_E_EESt5arrayIPcLm3EEEEviT0_T1_)
        /*1b08*/ 	.word	0x00000020


	//----- nvinfo : EIATTR_FRAME_SIZE
	.align		4
.L_1203:
        /*1b0c*/ 	.byte	0x04, 0x11
        /*1b0e*/ 	.short	(.L_1205 - .L_1204)
	.align		4
.L_1204:
        /*1b10*/ 	.word	index@(_ZN2at6native29vectorized_elementwise_kernelILi4ENS0_13BinaryFunctorIN3c108BFloat16ES4_S4_ZZZNS0_21heaviside_kernel_cudaERNS_18TensorIteratorBaseEENKUlvE_clEvENKUlvE8_clEvEUlS4_S4_E_EESt5arrayIPcLm3EEEEviT0_T1_)
        /*1b14*/ 	.word	0x00000000


	//----- nvinfo : EIATTR_REGCOUNT
	.align		4
.L_1205:
        /*1b18*/ 	.byte	0x04, 0x2f
        /*1b1a*/ 	.short	(.L_1207 - .L_1206)
	.align		4
.L_1206:
        /*1b1c*/ 	.word	index@(_ZN2at6native29vectorized_elementwise_kernelILi2ENS0_13BinaryFunctorIN3c108BFloat16ES4_S4_ZZZNS0_21heaviside_kernel_cudaERNS_18TensorIteratorBaseEENKUlvE_clEvENKUlvE8_clEvEUlS4_S4_E_EESt5arrayIPcLm3EEEEviT0_T1_)
        /*1b20*/ 	.word	0x00000020


	//----- nvinfo : EIATTR_FRAME_SIZE
	.align		4
.L_1207:
        /*1b24*/ 	.byte	0x04, 0x11
        /*1b26*/ 	.short	(.L_1209 - .L_1208)
	.align		4
.L_1208:
        /*1b28*/ 	.word	index@(_ZN2at6native29vectorized_elementwise_kernelILi2ENS0_13BinaryFunctorIN3c108BFloat16ES4_S4_ZZZNS0_21heaviside_kernel_cudaERNS_18TensorIteratorBaseEENKUlvE_clEvENKUlvE8_clEvEUlS4_S4_E_EESt5arrayIPcLm3EEEEviT0_T1_)
        /*1b2c*/ 	.word	0x00000000


	//----- nvinfo : EIATTR_REGCOUNT
	.align		4
.L_1209:
        /*1b30*/ 	.byte	0x04, 0x2f
        /*1b32*/ 	.short	(.L_1211 - .L_1210)
	.align		4
.L_1210:
        /*1b34*/ 	.word	index@(_ZN2at6native27unrolled_elementwise_kernelINS0_13BinaryFunctorIN3c108BFloat16ES4_S4_ZZZNS0_21heaviside_kernel_cudaERNS_18TensorIteratorBaseEENKUlvE_clEvENKUlvE8_clEvEUlS4_S4_E_EESt5arrayIPcLm3EELi4E23TrivialOffsetCalculatorILi2EjESE_ILi1EjENS0_6memory15LoadWithoutCastENSH_16StoreWithoutCastEEEviT_T0_T2_T3_T4_T5_)
        /*1b38*/ 	.word	0x0000001c


	//----- nvinfo : EIATTR_FRAME_SIZE
	.align		4
.L_1211:
        /*1b3c*/ 	.byte	0x04, 0x11
        /*1b3e*/ 	.short	(.L_1213 - .L_1212)
	.align		4
.L_1212:
        /*1b40*/ 	.word	index@(_ZN2at6native27unrolled_elementwise_kernelINS0_13BinaryFunctorIN3c108BFloat16ES4_S4_ZZZNS0_21heaviside_kernel_cudaERNS_18TensorIteratorBaseEENKUlvE_clEvENKUlvE8_clEvEUlS4_S4_E_EESt5arrayIPcLm3EELi4E23TrivialOffsetCalculatorILi2EjESE_ILi1EjENS0_6memory15LoadWithoutCastENSH_16StoreWithoutCastEEEviT_T0_T2_T3_T4_T5_)
        /*1b44*/ 	.word	0x00000000


	//----- nvinfo : EIATTR_REGCOUNT
	.align		4
.L_1213:
        /*1b48*/ 	.byte	0x04, 0x2f
        /*1b4a*/ 	.short	(.L_1215 - .L_1214)
	.align		4
.L_1214:
        /*1b4c*/ 	.word	index@(_ZN2at6native18elementwise_kernelILi128ELi4EZNS0_22gpu_kernel_impl_nocastINS0_13BinaryFunctorIN3c108BFloat16ES5_S5_ZZZNS0_21heaviside_kernel_cudaERNS_18TensorIteratorBaseEENKUlvE_clEvENKUlvE8_clEvEUlS5_S5_E_EEEEvS7_RKT_EUliE_EEviT1_)
        /*1b50*/ 	.word	0x00000012


	//----- nvinfo : EIATTR_FRAME_SIZE
	.align		4
.L_1215:
        /*1b54*/ 	.byte	0x04, 0x11
        /*1b56*/ 	.short	(.L_1217 - .L_1216)
	.align		4
.L_1216:
        /*1b58*/ 	.word	index@(_ZN2at6native18elementwise_kernelILi128ELi4EZNS0_22gpu_kernel_impl_nocastINS0_13BinaryFunctorIN3c108BFloat16ES5_S5_ZZZNS0_21heaviside_kernel_cudaERNS_18TensorIteratorBaseEENKUlvE_clEvENKUlvE8_clEvEUlS5_S5_E_EEEEvS7_RKT_EUliE_EEviT1_)
        /*1b5c*/ 	.word	0x00000000


	//----- nvinfo : EIATTR_REGCOUNT
	.align		4
.L_1217:
        /*1b60*/ 	.byte	0x04, 0x2f
        /*1b62*/ 	.short	(.L_1219 - .L_1218)
	.align		4
.L_1218:
        /*1b64*/ 	.word	index@(_ZN2at6native27unrolled_elementwise_kernelINS0_13BinaryFunctorIN3c108BFloat16ES4_S4_ZZZNS0_21heaviside_kernel_cudaERNS_18TensorIteratorBaseEENKUlvE_clEvENKUlvE8_clEvEUlS4_S4_E_EESt5arrayIPcLm3EELi4E23TrivialOffsetCalculatorILi2EjESE_ILi1EjENS0_6memory12LoadWithCastILi2EEENSH_13StoreWithCastILi1EEEEEviT_T0_T2_T3_T4_T5_)
        /*1b68*/ 	.word	0x00000020


	//----- nvinfo : EIATTR_FRAME_SIZE
	.align		4
.L_1219:
        /*1b6c*/ 	.byte	0x04, 0x11
        /*1b6e*/ 	.short	(.L_1221 - .L_1220)
	.align		4
.L_1220:
        /*1b70*/ 	.word	index@(_ZN2at6native27unrolled_elementwise_kernelINS0_13BinaryFunctorIN3c108BFloat16ES4_S4_ZZZNS0_21heaviside_kernel_cudaERNS_18TensorIteratorBaseEENKUlvE_clEvENKUlvE8_clEvEUlS4_S4_E_EESt5arrayIPcLm3EELi4E23TrivialOffsetCalculatorILi2EjESE_ILi1EjENS0_6memory12LoadWithCastILi2EEENSH_13StoreWithCastILi1EEEEEviT_T0_T2_T3_T4_T5_)
        /*1b74*/ 	.word	0x00000000


	//----- nvinfo : EIATTR_REGCOUNT
	.align		4
.L_1221:
        /*1b78*/ 	.byte	0x04, 0x2f
        /*1b7a*/ 	.short	(.L_1223 - .L_1222)
	.align		4
.L_1222:
        /*1b7c*/ 	.word	index@(_ZN2at6native18elementwise_kernelILi128ELi4EZNS0_15gpu_kernel_implINS0_13BinaryFunctorIN3c108BFloat16ES5_S5_ZZZNS0_21heaviside_kernel_cudaERNS_18TensorIteratorBaseEENKUlvE_clEvENKUlvE8_clEvEUlS5_S5_E_EEEEvS7_RKT_EUliE_EEviT1_)
        /*1b80*/ 	.word	0x0000001a


	//----- nvinfo : EIATTR_FRAME_SIZE
	.align		4
.L_1223:
        /*1b84*/ 	.byte	0x04, 0x11
        /*1b86*/ 	.short	(.L_1225 - .L_1224)
	.align		4
.L_1224:
        /*1b88*/ 	.word	index@(_ZN2at6native18elementwise_kernelILi128ELi4EZNS0_15gpu_kernel_implINS0_13BinaryFunctorIN3c108BFloat16ES5_S5_ZZZNS0_21heaviside_kernel_cudaERNS_18TensorIteratorBaseEENKUlvE_clEvENKUlvE8_clEvEUlS5_S5_E_EEEEvS7_RKT_EUliE_EEviT1_)
        /*1b8c*/ 	.word	0x00000000


	//----- nvinfo : EIATTR_MIN_STACK_SIZE
	.align		4
.L_1225:
        /*1b90*/ 	.byte	0x04, 0x12
        /*1b92*/ 	.short	(.L_1227 - .L_1226)
	.align		4
.L_1226:
        /*1b94*/ 	.word	index@(_ZN2at6native18elementwise_kernelILi128ELi4EZNS0_15gpu_kernel_implINS0_13BinaryFunctorIN3c108BFloat16ES5_S5_ZZZNS0_21heaviside_kernel_cudaERNS_18TensorIteratorBaseEENKUlvE_clEvENKUlvE8_clEvEUlS5_S5_E_EEEEvS7_RKT_EUliE_EEviT1_)
        /*1b98*/ 	.word	0x00000000


	//----- nvinfo : EIATTR_MIN_STACK_SIZE
	.align		4
.L_1227:
        /*1b9c*/ 	.byte	0x04, 0x12
        /*1b9e*/ 	.short	(.L_1229 - .L_1228)
	.align		4
.L_1228:
        /*1ba0*/ 	.word	index@(_ZN2at6native27unrolled_elementwise_kernelINS0_13BinaryFunctorIN3c108BFloat16ES4_S4_ZZZNS0_21heaviside_kernel_cudaERNS_18TensorIteratorBaseEENKUlvE_clEvENKUlvE8_clEvEUlS4_S4_E_EESt5arrayIPcLm3EELi4E23TrivialOffsetCalculatorILi2EjESE_ILi1EjENS0_6memory12LoadWithCastILi2EEENSH_13StoreWithCastILi1EEEEEviT_T0_T2_T3_T4_T5_)
        /*1ba4*/ 	.word	0x00000000


	//----- nvinfo : EIATTR_MIN_STACK_SIZE
	.align		4
.L_1229:
        /*1ba8*/ 	.byte	0x04, 0x12
        /*1baa*/ 	.short	(.L_1231 - .L_1230)
	.align		4
.L_1230:
        /*1bac*/ 	.word	index@(_ZN2at6native18elementwise_kernelILi128ELi4EZNS0_22gpu_kernel_impl_nocastINS0_13BinaryFunctorIN3c108BFloat16ES5_S5_ZZZNS0_21heaviside_kernel_cudaERNS_18TensorIteratorBaseEENKUlvE_clEvENKUlvE8_clEvEUlS5_S5_E_EEEEvS7_RKT_EUliE_EEviT1_)
        /*1bb0*/ 	.word	0x00000000


	//----- nvinfo : EIATTR_MIN_STACK_SIZE
	.align		4
.L_1231:
        /*1bb4*/ 	.byte	0x04, 0x12
        /*1bb6*/ 	.short	(.L_1233 - .L_1232)
	.align		4
.L_1232:
        /*1bb8*/ 	.word	index@(_ZN2at6native27unrolled_elementwise_kernelINS0_13BinaryFunctorIN3c108BFloat16ES4_S4_ZZZNS0_21heaviside_kernel_cudaERNS_18TensorIteratorBaseEENKUlvE_clEvENKUlvE8_clEvEUlS4_S4_E_EESt5arrayIPcLm3EELi4E23TrivialOffsetCalculatorILi2EjESE_ILi1EjENS0_6memory15LoadWithoutCastENSH_16StoreWithoutCastEEEviT_T0_T2_T3_T4_T5_)
        /*1bbc*/ 	.word	0x00000000


	//----- nvinfo : EIATTR_MIN_STACK_SIZE
	.align		4
.L_1233:
        /*1bc0*/ 	.byte	0x04, 0x12
        /*1bc2*/ 	.short	(.L_1235 - .L_1234)
	.align		4
.L_1234:
        /*1bc4*/ 	.word	index@(_ZN2at6native29vectorized_elementwise_kernelILi2ENS0_13BinaryFunctorIN3c108BFloat16ES4_S4_ZZZNS0_21heaviside_kernel_cudaERNS_18TensorIteratorBaseEENKUlvE_clEvENKUlvE8_clEvEUlS4_S4_E_EESt5arrayIPcLm3EEEEviT0_T1_)
        /*1bc8*/ 	.word	0x00000000


	//----- nvinfo : EIATTR_MIN_STACK_SIZE
	.align		4
.L_1235:
        /*1bcc*/ 	.byte	0x04, 0x12
        /*1bce*/ 	.short	(.L_1237 - .L_1236)
	.align		4
.L_1236:
        /*1bd0*/ 	.word	index@(_ZN2at6native29vectorized_elementwise_kernelILi4ENS0_13BinaryFunctorIN3c108BFloat16ES4_S4_ZZZNS0_21heaviside_kernel_cudaERNS_18TensorIteratorBaseEENKUlvE_clEvENKUlvE8_clEvEUlS4_S4_E_EESt5arrayIPcLm3EEEEviT0_T1_)
        /*1bd4*/ 	.word	0x00000000


	//----- nvinfo : EIATTR_MIN_STACK_SIZE
	.align		4
.L_1237:
        /*1bd8*/ 	.byte	0x04, 0x12
        /*1bda*/ 	.short	(.L_1239 - .L_1238)
	.align		4
.L_1238:
        /*1bdc*/ 	.word	index@(_ZN2at6native29vectorized_elementwise_kernelILi8ENS0_13BinaryFunctorIN3c108BFloat16ES4_S4_ZZZNS0_21heaviside_kernel_cudaERNS_18TensorIteratorBaseEENKUlvE_clEvENKUlvE8_clEvEUlS4_S4_E_EESt5arrayIPcLm3EEEEviT0_T1_)
        /*1be0*/ 	.word	0x00000000


	//----- nvinfo : EIATTR_MIN_STACK_SIZE
	.align		4
.L_1239:
        /*1be4*/ 	.byte	0x04, 0x12
        /*1be6*/ 	.short	(.L_1241 - .L_1240)
	.align		4
.L_1240:
        /*1be8*/ 	.word	index@(_ZN2at6native18elementwise_kernelILi128ELi4EZNS0_15gpu_kernel_implINS0_13BUnaryFunctorIN3c108BFloat16ES5_S5_ZZZNS0_21heaviside_kernel_cudaERNS_18TensorIteratorBaseEENKUlvE_clEvENKUlvE8_clEvEUlS5_S5_E_EEEEvS7_RKT_EUliE_EEviT1_)
        /*1bec*/ 	.word	0x00000000


	//----- nvinfo : EIATTR_MIN_STACK_SIZE
	.align		4
.L_1241:
        /*1bf0*/ 	.byte	0x04, 0x12
        /*1bf2*/ 	.short	(.L_1243 - .L_1242)
	.align		4
.L_1242:
        /*1bf4*/ 	.word	index@(_ZN2at6native27unrolled_elementwise_kernelINS0_13BUnaryFunctorIN3c108BFloat16ES4_S4_ZZZNS0_21heaviside_kernel_cudaERNS_18TensorIteratorBaseEENKUlvE_clEvENKUlvE8_clEvEUlS4_S4_E_EESt5arrayIPcLm2EELi4E23TrivialOffsetCalculatorILi1EjESF_NS0_6memory12LoadWithCastILi1EEENSG_13StoreWithCastILi1EEEEEviT_T0_T2_T3_T4_T5_)
        /*1bf8*/ 	.word	0x00000000


	//----- nvinfo : EIATTR_MIN_STACK_SIZE
	.align		4
.L_1243:
        /*1bfc*/ 	.byte	0x04, 0x12
        /*1bfe*/ 	.short	(.L_1245 - .L_1244)
	.align		4
.L_1244:
        /*1c00*/ 	.word	index@(_ZN2at6native18elementwise_kernelILi128ELi4EZNS0_22gpu_kernel_impl_nocastINS0_13BUnaryFunctorIN3c108BFloat16ES5_S5_ZZZNS0_21heaviside_kernel_cudaERNS_18TensorIteratorBaseEENKUlvE_clEvENKUlvE8_clEvEUlS5_S5_E_EEEEvS7_RKT_EUliE_EEviT1_)
        /*1c04*/ 	.word	0x00000000


	//----- nvinfo : EIATTR_MIN_STACK_SIZE
	.align		4
.L_1245:
        /*1c08*/ 	.byte	0x04, 0x12
        /*1c0a*/ 	.short	(.L_1247 - .L_1246)
	.align		4
.L_1246:
        /*1c0c*/ 	.word	index@(_ZN2at6native27unrolled_elementwise_kernelINS0_13BUnaryFunctorIN3c108BFloat16ES4_S4_ZZZNS0_21heaviside_kernel_cudaERNS_18TensorIteratorBaseEENKUlvE_clEvENKUlvE8_clEvEUlS4_S4_E_EESt5arrayIPcLm2EELi4E23TrivialOffsetCalculatorILi1EjESF_NS0_6memory15LoadWithoutCastENSG_16StoreWithoutCastEEEviT_T0_T2_T3_T4_T5_)
        /*1c10*/ 	.word	0x00000000


	//----- nvinfo : EIATTR_MIN_STACK_SIZE
	.align		4
.L_1247:
        /*1c14*/ 	.byte	0x04, 0x12
        /*1c16*/ 	.short	(.L_1249 - .L_1248)
	.align		4
.L_1248:
        /*1c18*/ 	.word	index@(_ZN2at6native29vectorized_elementwise_kernelILi2ENS0_13BUnaryFunctorIN3c108BFloat16ES4_S4_ZZZNS0_21heaviside_kernel_cudaERNS_18TensorIteratorBaseEENKUlvE_clEvENKUlvE8_clEvEUlS4_S4_E_EESt5arrayIPcLm2EEEEviT0_T1_)
        /*1c1c*/ 	.word	0x00000000


	//----- nvinfo : EIATTR_MIN_STACK_SIZE
	.align		4
.L_1249:
        /*1c20*/ 	.byte	0x04, 0x12
        /*1c22*/ 	.short	(.L_1251 - .L_1250)
	.align		4
.L_1250:
        /*1c24*/ 	.word	index@(_ZN2at6native29vectorized_elementwise_kernelILi4ENS0_13BUnaryFunctorIN3c108BFloat16ES4_S4_ZZZNS0_21heaviside_kernel_cudaERNS_18TensorIteratorBaseEENKUlvE_clEvENKUlvE8_clEvEUlS4_S4_E_EESt5arrayIPcLm2EEEEviT0_T1_)
        /*1c28*/ 	.word	0x00000000


	//----- nvinfo : EIATTR_MIN_STACK_SIZE
	.align		4
.L_1251:
        /*1c2c*/ 	.byte	0x04, 0x12
        /*1c2e*/ 	.short	(.L_1253 - .L_1252)
	.align		4
.L_1252:
        /*1c30*/ 	.word	index@(_ZN2at6native29vectorized_elementwise_kernelILi8ENS0_13BUnaryFunctorIN3c108BFloat16ES4_S4_ZZZNS0_21heaviside_kernel_cudaERNS_18TensorIteratorBaseEENKUlvE_clEvENKUlvE8_clEvEUlS4_S4_E_EESt5arrayIPcLm2EEEEviT0_T1_)
        /*1c34*/ 	.word	0x00000000


	//----- nvinfo : EIATTR_MIN_STACK_SIZE
	.align		4
.L_1253:
        /*1c38*/ 	.byte	0x04, 0x12
        /*1c3a*/ 	.short	(.L_1255 - .L_1254)
	.align		4
.L_1254:
        /*1c3c*/ 	.word	index@(_ZN2at6native18elementwise_kernelILi128ELi4EZNS0_15gpu_kernel_implINS0_13AUnaryFunctorIN3c108BFloat16ES5_S5_ZZZNS0_21heaviside_kernel_cudaERNS_18TensorIteratorBaseEENKUlvE_clEvENKUlvE8_clEvEUlS5_S5_E_EEEEvS7_RKT_EUliE_EEviT1_)
        /*1c40*/ 	.word	0x00000000


	//----- nvinfo : EIATTR_MIN_STACK_SIZE
	.align		4
.L_1255:
        /*1c44*/ 	.byte	0x04, 0x12
        /*1c46*/ 	.short	(.L_1257 - .L_1256)
	.align		4
.L_1256:
        /*1c48*/ 	.word	index@(_ZN2at6native27unrolled_elementwise_kernelINS0_13AUnaryFunctorIN3c108BFloat16ES4_S4_ZZZNS0_21heaviside_kernel_cudaERNS_18TensorIteratorBaseEENKUlvE_clEvENKUlvE8_clEvEUlS4_S4_E_EESt5arrayIPcLm2EELi4E23TrivialOffsetCalculatorILi1EjESF_NS0_6memory12LoadWithCastILi1EEENSG_13StoreWithCastILi1EEEEEviT_T0_T2_T3_T4_T5_)
        /*1c4c*/ 	.word	0x00000000


	//----- nvinfo : EIATTR_MIN_STACK_SIZE
	.align		4
.L_1257:
        /*1c50*/ 	.byte	0x04, 0x12
        /*1c52*/ 	.short	(.L_1259 - .L_1258)
	.align		4
.L_1258:
        /*1c54*/ 	.word	index@(_ZN2at6native18elementwise_kernelILi128ELi4EZNS0_22gpu_kernel_impl_nocastINS0_13AUnaryFunctorIN3c108BFloat16ES5_S5_ZZZNS0_21heaviside_kernel_cudaERNS_18TensorIteratorBaseEENKUlvE_clEvENKUlvE8_clEvEUlS5_S5_E_EEEEvS7_RKT_EUliE_EEviT1_)
        /*1c58*/ 	.word	0x00000000


	//----- nvinfo : EIATTR_MIN_STACK_SIZE
	.align		4
.L_1259:
        /*1c5c*/ 	.byte	0x04, 0x12
        /*1c5e*/ 	.short	(.L_1261 - .L_1260)
	.align		4
.L_1260:
        /*1c60*/ 	.word	index@(_ZN2at6native27unrolled_elementwise_kernelINS0_13AUnaryFunctorIN3c108BFloat16ES4_S4_ZZZNS0_21heaviside_kernel_cudaERNS_18TensorIteratorBaseEENKUlvE_clEvENKUlvE8_clEvEUlS4_S4_E_EESt5arrayIPcLm2EELi4E23TrivialOffsetCalculatorILi1EjESF_NS0_6memory15LoadWithoutCastENSG_16StoreWithoutCastEEEviT_T0_T2_T3_T4_T5_)
        /*1c64*/ 	.word	0x00000000


	//----- nvinfo : EIATTR_MIN_STACK_SIZE
	.align		4
.L_1261:
        /*1c68*/ 	.byte	0x04, 0x12
        /*1c6a*/ 	.short	(.L_1263 - .L_1262)
	.align		4
.L_1262:
        /*1c6c*/ 	.word	index@(_ZN2at6native29vectorized_elementwise_kernelILi2ENS0_13AUnaryFunctorIN3c108BFloat16ES4_S4_ZZZNS0_21heaviside_kernel_cudaERNS_18TensorIteratorBaseEENKUlvE_clEvENKUlvE8_clEvEUlS4_S4_E_EESt5arrayIPcLm2EEEEviT0_T1_)
        /*1c70*/ 	.word	0x00000000


	//----- nvinfo : EIATTR_MIN_STACK_SIZE
	.align		4
.L_1263:
        /*1c74*/ 	.byte	0x04, 0x12
        /*1c76*/ 	.short	(.L_1265 - .L_1264)
	.align		4
.L_1264:
        /*1c78*/ 	.word	index@(_ZN2at6native29vectorized_elementwise_kernelILi4ENS0_13AUnaryFunctorIN3c108BFloat16ES4_S4_ZZZNS0_21heaviside_kernel_cudaERNS_18TensorIteratorBaseEENKUlvE_clEvENKUlvE8_clEvEUlS4_S4_E_EESt5arrayIPcLm2EEEEviT0_T1_)
        /*1c7c*/ 	.word	0x00000000


	//----- nvinfo : EIATTR_MIN_STACK_SIZE
	.align		4
.L_1265:
        /*1c80*/ 	.byte	0x04, 0x12
        /*1c82*/ 	.short	(.L_1267 - .L_1266)
	.align		4
.L_1266:
        /*1c84*/ 	.word	index@(_ZN2at6native29vectorized_elementwise_kernelILi8ENS0_13AUnaryFunctorIN3c108BFloat16ES4_S4_ZZZNS0_21heaviside_kernel_cudaERNS_18TensorIteratorBaseEENKUlvE_clEvENKUlvE8_clEvEUlS4_S4_E_EESt5arrayIPcLm2EEEEviT0_T1_)
        /*1c88*/ 	.word	0x00000000


	//----- nvinfo : EIATTR_MIN_STACK_SIZE
	.align		4
.L_1267:
        /*1c8c*/ 	.byte	0x04, 0x12
        /*1c8e*/ 	.short	(.L_1269 - .L_1268)
	.align		4
.L_1268:
        /*1c90*/ 	.word	index@(_ZN2at6native18elementwise_kernelILi128ELi4EZNS0_15gpu_kernel_implINS0_13BinaryFunctorIbbbZZZNS0_21heaviside_kernel_cudaERNS_18TensorIteratorBaseEENKUlvE_clEvENKUlvE7_clEvEUlbbE_EEEEvS5_RKT_EUliE_EEviT1_)
        /*1c94*/ 	.word	0x00000000


	//----- nvinfo : EIATTR_MIN_STACK_SIZE
	.align		4
.L_1269:
        /*1c98*/ 	.byte	0x04, 0x12
        /*1c9a*/ 	.short	(.L_1271 - .L_1270)
	.align		4
.L_1270:
        /*1c9c*/ 	.word	index@(_ZN2at6native27unrolled_elementwise_kernelINS0_13BinaryFunctorIbbbZZZNS0_21heaviside_kernel_cudaERNS_18TensorIteratorBaseEENKUlvE_clEvENKUlvE7_clEvEUlbbE_EESt5arrayIPcLm3EELi4E23TrivialOffsetCalculatorILi2EjESC_ILi1EjENS0_6memory12LoadWithCastILi2EEENSF_13StoreWithCastILi1EEEEEviT_T0_T2_T3_T4_T5_)
        /*1ca0*/ 	.word	0x00000000


	//----- nvinfo : EIATTR_MIN_STACK_SIZE
	.align		4
.L_1271:
        /*1ca4*/ 	.byte	0x04, 0x12
        /*1ca6*/ 	.short	(.L_1273 - .L_1272)
	.align		4
.L_1272:
        /*1ca8*/ 	.word	index@(_ZN2at6native18elementwise_kernelILi128ELi4EZNS0_22gpu_kernel_impl_nocastINS0_13BinaryFunctorIbbbZZZNS0_21heaviside_kernel_cudaERNS_18TensorIteratorBaseEENKUlvE_clEvENKUlvE7_clEvEUlbbE_EEEEvS5_RKT_EUliE_EEviT1_)
        /*1cac*/ 	.word	0x00000000


	//----- nvinfo : EIATTR_MIN_STACK_SIZE
	.align		4
.L_1273:
        /*1cb0*/ 	.byte	0x04, 0x12
        /*1cb2*/ 	.short	(.L_1275 - .L_1274)
	.align		4
.L_1274:
        /*1cb4*/ 	.word	index@(_ZN2at6native27unrolled_elementwise_kernelINS0_13BinaryFunctorIbbbZZZNS0_21heaviside_kernel_cudaERNS_18TensorIteratorBaseEENKUlvE_clEvENKUlvE7_clEvEUlbbE_EESt5arrayIPcLm3EELi4E23TrivialOffsetCalculatorILi2EjESC_ILi1EjENS0_6memory15LoadWithoutCastENSF_16StoreWithoutCastEEEviT_T0_T2_T3_T4_T5_)
        /*1cb8*/ 	.word	0x00000000


	//----- nvinfo : EIATTR_MIN_STACK_SIZE
	.align		4
.L_1275:
        /*1cbc*/ 	.byte	0x04, 0x12
        /*1cbe*/ 	.short	(.L_1277 - .L_1276)
	.align		4
.L_1276:
        /*1cc0*/ 	.word	index@(_ZN2at6native29vectorized_elementwise_kernelILi2ENS0_13BinaryFunctorIbbbZZZNS0_21heaviside_kernel_cudaERNS_18TensorIteratorBaseEENKUlvE_clEvENKUlvE7_clEvEUlbbE_EESt5arrayIPcLm3EEEEviT0_T1_)
        /*1cc4*/ 	.word	0x00000000


	//----- nvinfo : EIATTR_MIN_STACK_SIZE
	.align		4
.L_1277:
        /*1cc8*/ 	.byte	0x04, 0x12
        /*1cca*/ 	.short	(.L_1279 - .L_1278)
	.align		4
.L_1278:
        /*1ccc*/ 	.word	index@(_ZN2at6native29vectorized_elementwise_kernelILi4ENS0_13BinaryFunctorIbbbZZZNS0_21heaviside_kernel_cudaERNS_18TensorIteratorBaseEENKUlvE_clEvENKUlvE7_clEvEUlbbE_EESt5arrayIPcLm3EEEEviT0_T1_)
        /*1cd0*/ 	.word	0x00000000


	//----- nvinfo : EIATTR_MIN_STACK_SIZE
	.align		4
.L_1279:
        /*1cd4*/ 	.byte	0x04, 0x12
        /*1cd6*/ 	.short	(.L_1281 - .L_1280)
	.align		4
.L_1280:
        /*1cd8*/ 	.word	index@(_ZN2at6native29vectorized_elementwise_kernelILi8ENS0_13BinaryFunctorIbbbZZZNS0_21heaviside_kernel_cudaERNS_18TensorIteratorBaseEENKUlvE_clEvENKUlvE7_clEvEUlbbE_EESt5arrayIPcLm3EEEEviT0_T1_)
        /*1cdc*/ 	.word	0x00000000


	//----- nvinfo : EIATTR_MIN_STACK_SIZE
	.align		4
.L_1281:
        /*1ce0*/ 	.byte	0x04, 0x12
        /*1ce2*/ 	.short	(.L_1283 - .L_1282)
	.align		4
.L_1282:
        /*1ce4*/ 	.word	index@(_ZN2at6native18elementwise_kernelILi128ELi4EZNS0_15gpu_kernel_implINS0_13BUnaryFunctorIbbbZZZNS0_21heaviside_kernel_cudaERNS_18TensorIteratorBaseEENKUlvE_clEvENKUlvE7_clEvEUlbbE_EEEEvS5_RKT_EUliE_EEviT1_)
        /*1ce8*/ 	.word	0x00000000


	//----- nvinfo : EIATTR_MIN_STACK_SIZE
	.align		4
.L_1283:
        /*1cec*/ 	.byte	0x04, 0x12
        /*1cee*/ 	.short	(.L_1285 - .L_1284)
	.align		4
.L_1284:
        /*1cf0*/ 	.word	index@(_ZN2at6native27unrolled_elementwise_kernelINS0_13BUnaryFunctorIbbbZZZNS0_21heaviside_kernel_cudaERNS_18TensorIteratorBaseEENKUlvE_clEvENKUlvE7_clEvEUlbbE_EESt5arrayIPcLm2EELi4E23TrivialOffsetCalculatorILi1EjESD_NS0_6memory12LoadWithCastILi1EEENSE_13StoreWithCastILi1EEEEEviT_T0_T2_T3_T4_T5_)
        /*1cf4*/ 	.word	0x00000000


	//----- nvinfo : EIATTR_MIN_STACK_SIZE
	.align		4
.L_1285:
        /*1cf8*/ 	.byte	0x04, 0x12
        /*1cfa*/ 	.short	(.L_1287 - .L_1286)
	.align		4
.L_1286:
        /*1cfc*/ 	.word	index@(_ZN2at6native18elementwise_kernelILi128ELi4EZNS0_22gpu_kernel_impl_nocastINS0_13BUnaryFunctorIbbbZZZNS0_21heaviside_kernel_cudaERNS_18TensorIteratorBaseEENKUlvE_clEvENKUlvE7_clEvEUlbbE_EEEEvS5_RKT_EUliE_EEviT1_)
        /*1d00*/ 	.word	0x00000000


	//----- nvinfo : EIATTR_MIN_STACK_SIZE
	.align		4
.L_1287:
        /*1d04*/ 	.byte	0x04, 0x12
        /*1d06*/ 	.short	(.L_1289 - .L_1288)
	.align		4
.L_1288:
        /*1d08*/ 	.word	index@(_ZN2at6native27unrolled_elementwise_kernelINS0_13BUnaryFunctorIbbbZZZNS0_21heaviside_kernel_cudaERNS_18TensorIteratorBaseEENKUlvE_clEvENKUlvE7_clEvEUlbbE_EESt5arrayIPcLm2EELi4E23TrivialOffsetCalculatorILi1EjESD_NS0_6memory15LoadWithoutCastENSE_16StoreWithoutCastEEEviT_T0_T2_T3_T4_T5_)
        /*1d0c*/ 	.word	0x00000000


	//----- nvinfo : EIATTR_MIN_STACK_SIZE
	.align		4
.L_1289:
        /*1d10*/ 	.byte	0x04, 0x12
        /*1d12*/ 	.short	(.L_1291 - .L_1290)
	.align		4
.L_1290:
        /*1d14*/ 	.word	index@(_ZN2at6native29vectorized_elementwise_kernelILi2ENS0_13BUnaryFunctorIbbbZZZNS0_21heaviside_kernel_cudaERNS_18TensorIteratorBaseEENKUlvE_clEvENKUlvE7_clEvEUlbbE_EESt5arrayIPcLm2EEEEviT0_T1_)
        /*1d18*/ 	.word	0x00000000


	//----- nvinfo : EIATTR_MIN_STACK_SIZE
	.align		4
.L_1291:
        /*1d1c*/ 	.byte	0x04, 0x12
        /*1d1e*/ 	.short	(.L_1293 - .L_1292)
	.align		4
.L_1292:
        /*1d20*/ 	.word	index@(_ZN2at6native29vectorized_elementwise_kernelILi4ENS0_13BUnaryFunctorIbbbZZZNS0_21heaviside_kernel_cudaERNS_18TensorIteratorBaseEENKUlvE_clEvENKUlvE7_clEvEUlbbE_EESt5arrayIPcLm2EEEEviT0_T1_)
        /*1d24*/ 	.word	0x00000000


	//----- nvinfo : EIATTR_MIN_STACK_SIZE
	.align		4
.L_1293:
        /*1d28*/ 	.byte	0x04, 0x12
        /*1d2a*/ 	.short	(.L_1295 - .L_1294)
	.align		4
.L_1294:
        /*1d2c*/ 	.word	index@(_ZN2at6native29vectorized_elementwise_kernelILi8ENS0_13BUnaryFunctorIbbbZZZNS0_21heaviside_kernel_cudaERNS_18TensorIteratorBaseEENKUlvE_clEvENKUlvE7_clEvEUlbbE_EESt5arrayIPcLm2EEEEviT0_T1_)
        /*1d30*/ 	.word	0x00000000


	//----- nvinfo : EIATTR_MIN_STACK_SIZE
	.align		4
.L_1295:
        /*1d34*/ 	.byte	0x04, 0x12
        /*1d36*/ 	.short	(.L_1297 - .L_1296)
	.align		4
.L_1296:
        /*1d38*/ 	.word	index@(_ZN2at6native18elementwise_kernelILi128ELi4EZNS0_15gpu_kernel_implINS0_13AUnaryFunctorIbbbZZZNS0_21heaviside_kernel_cudaERNS_18TensorIteratorBaseEENKUlvE_clEvENKUlvE7_clEvEUlbbE_EEEEvS5_RKT_EUliE_EEviT1_)
        /*1d3c*/ 	.word	0x00000000


	//----- nvinfo : EIATTR_MIN_STACK_SIZE
	.align		4
.L_1297:
        /*1d40*/ 	.byte	0x04, 0x12
        /*1d42*/ 	.short	(.L_1299 - .L_1298)
	.align		4
.L_1298:
        /*1d44*/ 	.word	index@(_ZN2at6native27unrolled_elementwise_kernelINS0_13AUnaryFunctorIbbbZZZNS0_21heaviside_kernel_cudaERNS_18TensorIteratorBaseEENKUlvE_clEvENKUlvE7_clEvEUlbbE_EESt5arrayIPcLm2EELi4E23TrivialOffsetCalculatorILi1EjESD_NS0_6memory12LoadWithCastILi1EEENSE_13StoreWithCastILi1EEEEEviT_T0_T2_T3_T4_T5_)
        /*1d48*/ 	.word	0x00000000


	//----- nvinfo : EIATTR_MIN_STACK_SIZE
	.align		4
.L_1299:
        /*1d4c*/ 	.byte	0x04, 0x12
        /*1d4e*/ 	.short	(.L_1301 - .L_1300)
	.align		4
.L_1300:
        /*1d50*/ 	.word	index@(_ZN2at6native18elementwise_kernelILi128ELi4EZNS0_22gpu_kernel_impl_nocastINS0_13AUnaryFunctorIbbbZZZNS0_21heaviside_kernel_cudaERNS_18TensorIteratorBaseEENKUlvE_clEvENKUlvE7_clEvEUlbbE_EEEEvS5_RKT_EUliE_EEviT1_)
        /*1d54*/ 	.word	0x00000000


	//----- nvinfo : EIATTR_MIN_STACK_SIZE
	.align		4
.L_1301:
        /*1d58*/ 	.byte	0x04, 0x12
        /*1d5a*/ 	.short	(.L_1303 - .L_1302)
	.align		4
.L_1302:
        /*1d5c*/ 	.word	index@(_ZN2at6native27unrolled_elementwise_kernelINS0_13AUnaryFunctorIbbbZZZNS0_21heaviside_kernel_cudaERNS_18TensorIteratorBaseEENKUlvE_clEvENKUlvE7_clEvEUlbbE_EESt5arrayIPcLm2EELi4E23TrivialOffsetCalculatorILi1EjESD_NS0_6memory15LoadWithoutCastENSE_16StoreWithoutCastEEEviT_T0_T2_T3_T4_T5_)
        /*1d60*/ 	.word	0x00000000


	//----- nvinfo : EIATTR_MIN_STACK_SIZE
	.align		4
.L_1303:
        /*1d64*/ 	.byte	0x04, 0x12
        /*1d66*/ 	.short	(.L_1305 - .L_1304)
	.align		4
.L_1304:
        /*1d68*/ 	.word	index@(_ZN2at6native29vectorized_elementwise_kernelILi2ENS0_13AUnaryFunctorIbbbZZZNS0_21heaviside_kernel_cudaERNS_18TensorIteratorBaseEENKUlvE_clEvENKUlvE7_clEvEUlbbE_EESt5arrayIPcLm2EEEEviT0_T1_)
        /*1d6c*/ 	.word	0x00000000


	//----- nvinfo : EIATTR_MIN_STACK_SIZE
	.align		4
.L_1305:
        /*1d70*/ 	.byte	0x04, 0x12
        /*1d72*/ 	.short	(.L_1307 - .L_1306)
	.align		4
.L_1306:
        /*1d74*/ 	.word	index@(_ZN2at6native29vectorized_elementwise_kernelILi4ENS0_13AUnaryFunctorIbbbZZZNS0_21heaviside_kernel_cudaERNS_18TensorIteratorBaseEENKUlvE_clEvENKUlvE7_clEvEUlbbE_EESt5arrayIPcLm2EEEEviT0_T1_)
        /*1d78*/ 	.word	0x00000000


	//----- nvinfo : EIATTR_MIN_STACK_SIZE
	.align		4
.L_1307:
        /*1d7c*/ 	.byte	0x04, 0x12
        /*1d7e*/ 	.short	(.L_1309 - .L_1308)
	.align		4
.L_1308:
        /*1d80*/ 	.word	index@(_ZN2at6native29vectorized_elementwise_kernelILi8ENS0_13AUnaryFunctorIbbbZZZNS0_21heaviside_kernel_cudaERNS_18TensorIteratorBaseEENKUlvE_clEvENKUlvE7_clEvEUlbbE_EESt5arrayIPcLm2EEEEviT0_T1_)
        /*1d84*/ 	.word	0x00000000


	//----- nvinfo : EIATTR_MIN_STACK_SIZE
	.align		4
.L_1309:
        /*1d88*/ 	.byte	0x04, 0x12
        /*1d8a*/ 	.short	(.L_1311 - .L_1310)
	.align		4
.L_1310:
        /*1d8c*/ 	.word	index@(_ZN2at6native18elementwise_kernelILi128ELi4EZNS0_15gpu_kernel_implINS0_13BinaryFunctorIN3c104HalfES5_S5_ZZZNS0_21heaviside_kernel_cudaERNS_18TensorIteratorBaseEENKUlvE_clEvENKUlvE6_clEvEUlS5_S5_E_EEEEvS7_RKT_EUliE_EEviT1_)
        /*1d90*/ 	.word	0x00000000


	//----- nvinfo : EIATTR_MIN_STACK_SIZE
	.align		4
.L_1311:
        /*1d94*/ 	.byte	0x04, 0x12
        /*1d96*/ 	.short	(.L_1313 - .L_1312)
	.align		4
.L_1312:
        /*1d98*/ 	.word	index@(_ZN2at6native27unrolled_elementwise_kernelINS0_13BinaryFunctorIN3c104HalfES4_S4_ZZZNS0_21heaviside_kernel_cudaERNS_18TensorIteratorBaseEENKUlvE_clEvENKUlvE6_clEvEUlS4_S4_E_EESt5arrayIPcLm3EELi4E23TrivialOffsetCalculatorILi2EjESE_ILi1EjENS0_6memory12LoadWithCastILi2EEENSH_13StoreWithCastILi1EEEEEviT_T0_T2_T3_T4_T5_)
        /*1d9c*/ 	.word	0x00000000


	//----- nvinfo : EIATTR_MIN_STACK_SIZE
	.align		4
.L_1313:
        /*1da0*/ 	.byte	0x04, 0x12
        /*1da2*/ 	.short	(.L_1315 - .L_1314)
	.align		4
.L_1314:
        /*1da4*/ 	.word	index@(_ZN2at6native18elementwise_kernelILi128ELi4EZNS0_22gpu_kernel_impl_nocastINS0_13BinaryFunctorIN3c104HalfES5_S5_ZZZNS0_21heaviside_kernel_cudaERNS_18TensorIteratorBaseEENKUlvE_clEvENKUlvE6_clEvEUlS5_S5_E_EEEEvS7_RKT_EUliE_EEviT1_)
        /*1da8*/ 	.word	0x00000000


	//----- nvinfo : EIATTR_MIN_STACK_SIZE
	.align		4
.L_1315:
        /*1dac*/ 	.byte	0x04, 0x12
        /*1dae*/ 	.short	(.L_1317 - .L_1316)
	.align		4
.L_1316:
        /*1db0*/ 	.word	index@(_ZN2at6native27unrolled_elementwise_kernelINS0_13BinaryFunctorIN3c104HalfES4_S4_ZZZNS0_21heaviside_kernel_cudaERNS_18TensorIteratorBaseEENKUlvE_clEvENKUlvE6_clEvEUlS4_S4_E_EESt5arrayIPcLm3EELi4E23TrivialOffsetCalculatorILi2EjESE_ILi1EjENS0_6memory15LoadWithoutCastENSH_16StoreWithoutCastEEEviT_T0_T2_T3_T4_T5_)
        /*1db4*/ 	.word	0x00000000


	//----- nvinfo : EIATTR_MIN_STACK_SIZE
	.align		4
.L_1317:
        /*1db8*/ 	.byte	0x04, 0x12
        /*1dba*/ 	.short	(.L_1319 - .L_1318)
	.align		4
.L_1318:
        /*1dbc*/ 	.word	index@(_ZN2at6native29vectorized_elementwise_kernelILi2ENS0_13BinaryFunctorIN3c104HalfES4_S4_ZZZNS0_21heaviside_kernel_cudaERNS_18TensorIteratorBaseEENKUlvE_clEvENKUlvE6_clEvEUlS4_S4_E_EESt5arrayIPcLm3EEEEviT0_T1_)
        /*1dc0*/ 	.word	0x00000000


	//----- nvinfo : EIATTR_MIN_STACK_SIZE
	.align		4
.L_1319:
        /*1dc4*/ 	.byte	0x04, 0x12
        /*1dc6*/ 	.short	(.L_1321 - .L_1320)
	.align		4
.L_1320:
        /*1dc8*/ 	.word	index@(_ZN2at6native29vectorized_elementwise_kernelILi4ENS0_13BinaryFunctorIN3c104HalfES4_S4_ZZZNS0_21heaviside_kernel_cudaERNS_18TensorIteratorBaseEENKUlvE_clEvENKUlvE6_clEvEUlS4_S4_E_EESt5arrayIPcLm3EEEEviT0_T1_)
        /*1dcc*/ 	.word	0x00000000


	//----- nvinfo : EIATTR_MIN_STACK_SIZE
	.align		4
.L_1321:
        /*1dd0*/ 	.byte	0x04, 0x12
        /*1dd2*/ 	.short	(.L_1323 - .L_1322)
	.align		4
.L_1322:
        /*1dd4*/ 	.word	index@(_ZN2at6native29vectorized_elementwise_kernelILi8ENS0_13BinaryFunctorIN3c104HalfES4_S4_ZZZNS0_21heaviside_kernel_cudaERNS_18TensorIteratorBaseEENKUlvE_clEvENKUlvE6_clEvEUlS4_S4_E_EESt5arrayIPcLm3EEEEviT0_T1_)
        /*1dd8*/ 	.word	0x00000000


	//----- nvinfo : EIATTR_MIN_STACK_SIZE
	.align		4
.L_1323:
        /*1ddc*/ 	.byte	0x04, 0x12
        /*1dde*/ 	.short	(.L_1325 - .L_1324)
	.align		4
.L_1324:
        /*1de0*/ 	.word	index@(_ZN2at6native18elementwise_kernelILi128ELi4EZNS0_15gpu_kernel_implINS0_13BUnaryFunctorIN3c104HalfES5_S5_ZZZNS0_21heaviside_kernel_cudaERNS_18TensorIteratorBaseEENKUlvE_clEvENKUlvE6_clEvEUlS5_S5_E_EEEEvS7_RKT_EUliE_EEviT1_)
        /*1de4*/ 	.word	0x00000000


	//----- nvinfo : EIATTR_MIN_STACK_SIZE
	.align		4
.L_1325:
        /*1de8*/ 	.byte	0x04, 0x12
        /*1dea*/ 	.short	(.L_1327 - .L_1326)
	.align		4
.L_1326:
        /*1dec*/ 	.word	index@(_ZN2at6native27unrolled_elementwise_kernelINS0_13BUnaryFunctorIN3c104HalfES4_S4_ZZZNS0_21heaviside_kernel_cudaERNS_18TensorIteratorBaseEENKUlvE_clEvENKUlvE6_clEvEUlS4_S4_E_EESt5arrayIPcLm2EELi4E23TrivialOffsetCalculatorILi1EjESF_NS0_6memory12LoadWithCastILi1EEENSG_13StoreWithCastILi1EEEEEviT_T0_T2_T3_T4_T5_)
        /*1df0*/ 	.word	0x00000000


	//----- nvinfo : EIATTR_MIN_STACK_SIZE
	.align		4
.L_1327:
        /*1df4*/ 	.byte	0x04, 0x12
        /*1df6*/ 	.short	(.L_1329 - .L_1328)
	.align		4
.L_1328:
        /*1df8*/ 	.word	index@(_ZN2at6native18elementwise_kernelILi128ELi4EZNS0_22gpu_kernel_impl_nocastINS0_13BUnaryFunctorIN3c104HalfES5_S5_ZZZNS0_21heaviside_kernel_cudaERNS_18TensorIteratorBaseEENKUlvE_clEvENKUlvE6_clEvEUlS5_S5_E_EEEEvS7_RKT_EUliE_EEviT1_)
        /*1dfc*/ 	.word	0x00000000


	//----- nvinfo : EIATTR_MIN_STACK_SIZE
	.align		4
.L_1329:
        /*1e00*/ 	.byte	0x04, 0x12
        /*1e02*/ 	.short	(.L_1331 - .L_1330)
	.align		4
.L_1330:
        /*1e04*/ 	.word	index@(_ZN2at6native27unrolled_elementwise_kernelINS0_13BUnaryFunctorIN3c104HalfES4_S4_ZZZNS0_21heaviside_kernel_cudaERNS_18TensorIteratorBaseEENKUlvE_clEvENKUlvE6_clEvEUlS4_S4_E_EESt5arrayIPcLm2EELi4E23TrivialOffsetCalculatorILi1EjESF_NS0_6memory15LoadWithoutCastENSG_16StoreWithoutCastEEEviT_T0_T2_T3_T4_T5_)
        /*1e08*/ 	.word	0x00000000


	//----- nvinfo : EIATTR_MIN_STACK_SIZE
	.align		4
.L_1331:
        /*1e0c*/ 	.byte	0x04, 0x12
        /*1e0e*/ 	.short	(.L_1333 - .L_1332)
	.align		4
.L_1332:
        /*1e10*/ 	.word	index@(_ZN2at6native29vectorized_elementwise_kernelILi2ENS0_13BUnaryFunctorIN3c104HalfES4_S4_ZZZNS0_21heaviside_kernel_cudaERNS_18TensorIteratorBaseEENKUlvE_clEvENKUlvE6_clEvEUlS4_S4_E_EESt5arrayIPcLm2EEEEviT0_T1_)
        /*1e14*/ 	.word	0x00000000


	//----- nvinfo : EIATTR_MIN_STACK_SIZE
	.align		4
.L_1333:
        /*1e18*/ 	.byte	0x04, 0x12
        /*1e1a*/ 	.short	(.L_1335 - .L_1334)
	.align		4
.L_1334:
        /*1e1c*/ 	.word	index@(_ZN2at6native29vectorized_elementwise_kernelILi4ENS0_13BUnaryFunctorIN3c104HalfES4_S4_ZZZNS0_21heaviside_kernel_cudaERNS_18TensorIteratorBaseEENKUlvE_clEvENKUlvE6_clEvEUlS4_S4_E_EESt5arrayIPcLm2EEEEviT0_T1_)
        /*1e20*/ 	.word	0x00000000


	//----- nvinfo : EIATTR_MIN_STACK_SIZE
	.align		4
.L_1335:
        /*1e24*/ 	.byte	0x04, 0x12
        /*1e26*/ 	.short	(.L_1337 - .L_1336)
	.align		4
.L_1336:
        /*1e28*/ 	.word	index@(_ZN2at6native29vectorized_elementwise_kernelILi8ENS0_13BUnaryFunctorIN3c104HalfES4_S4_ZZZNS0_21heaviside_kernel_cudaERNS_18TensorIteratorBaseEENKUlvE_clEvENKUlvE6_clEvEUlS4_S4_E_EESt5arrayIPcLm2EEEEviT0_T1_)
        /*1e2c*/ 	.word	0x00000000


	//----- nvinfo : EIATTR_MIN_STACK_SIZE
	.align		4
.L_1337:
        /*1e30*/ 	.byte	0x04, 0x12
        /*1e32*/ 	.short	(.L_1339 - .L_1338)
	.align		4
.L_1338:
        /*1e34*/ 	.word	index@(_ZN2at6native18elementwise_kernelILi128ELi4EZNS0_15gpu_kernel_implINS0_13AUnaryFunctorIN3c104HalfES5_S5_ZZZNS0_21heaviside_kernel_cudaERNS_18TensorIteratorBaseEENKUlvE_clEvENKUlvE6_clEvEUlS5_S5_E_EEEEvS7_RKT_EUliE_EEviT1_)
        /*1e38*/ 	.word	0x00000000


	//----- nvinfo : EIATTR_MIN_STACK_SIZE
	.align		4
.L_1339:
        /*1e3c*/ 	.byte	0x04, 0x12
        /*1e3e*/ 	.short	(.L_1341 - .L_1340)
	.align		4
.L_1340:
        /*1e40*/ 	.word	index@(_ZN2at6native27unrolled_elementwise_kernelINS0_13AUnaryFunctorIN3c104HalfES4_S4_ZZZNS0_21heaviside_kernel_cudaERNS_18TensorIteratorBaseEENKUlvE_clEvENKUlvE6_clEvEUlS4_S4_E_EESt5arrayIPcLm2EELi4E23TrivialOffsetCalculatorILi1EjESF_NS0_6memory12LoadWithCastILi1EEENSG_13StoreWithCastILi1EEEEEviT_T0_T2_T3_T4_T5_)
        /*1e44*/ 	.word	0x00000000


	//----- nvinfo : EIATTR_MIN_STACK_SIZE
	.align		4
.L_1341:
        /*1e48*/ 	.byte	0x04, 0x12
        /*1e4a*/ 	.short	(.L_1343 - .L_1342)
	.align		4
.L_1342:
        /*1e4c*/ 	.word	index@(_ZN2at6native18elementwise_kernelILi128ELi4EZNS0_22gpu_kernel_impl_nocastINS0_13AUnaryFunctorIN3c104HalfES5_S5_ZZZNS0_21heaviside_kernel_cudaERNS_18TensorIteratorBaseEENKUlvE_clEvENKUlvE6_clEvEUlS5_S5_E_EEEEvS7_RKT_EUliE_EEviT1_)
        /*1e50*/ 	.word	0x00000000


	//----- nvinfo : EIATTR_MIN_STACK_SIZE
	.align		4
.L_1343:
        /*1e54*/ 	.byte	0x04, 0x12
        /*1e56*/ 	.short	(.L_1345 - .L_1344)
	.align		4
.L_1344:
        /*1e58*/ 	.word	index@(_ZN2at6native27unrolled_elementwise_kernelINS0_13AUnaryFunctorIN3c104HalfES4_S4_ZZZNS0_21heaviside_kernel_cudaERNS_18TensorIteratorBaseEENKUlvE_clEvENKUlvE6_clEvEUlS4_S4_E_EESt5arrayIPcLm2EELi4E23TrivialOffsetCalculatorILi1EjESF_NS0_6memory15LoadWithoutCastENSG_16StoreWithoutCastEEEviT_T0_T2_T3_T4_T5_)
        /*1e5c*/ 	.word	0x00000000


	//----- nvinfo : EIATTR_MIN_STACK_SIZE
	.align		4
.L_1345:
        /*1e60*/ 	.byte	0x04, 0x12
        /*1e62*/ 	.short	(.L_1347 - .L_1346)
	.align		4
.L_1346:
        /*1e64*/ 	.word	index@(_ZN2at6native29vectorized_elementwise_kernelILi2ENS0_13AUnaryFunctorIN3c104HalfES4_S4_ZZZNS0_21heaviside_kernel_cudaERNS_18TensorIteratorBaseEENKUlvE_clEvENKUlvE6_clEvEUlS4_S4_E_EESt5arrayIPcLm2EEEEviT0_T1_)
        /*1e68*/ 	.word	0x00000000


	//----- nvinfo : EIATTR_MIN_STACK_SIZE
	.align		4
.L_1347:
        /*1e6c*/ 	.byte	0x04, 0x12
        /*1e6e*/ 	.short	(.L_1349 - .L_1348)
	.align		4
.L_1348:
        /*1e70*/ 	.word	index@(_ZN2at6native29vectorized_elementwise_kernelILi4ENS0_13AUnaryFunctorIN3c104HalfES4_S4_ZZZNS0_21heaviside_kernel_cudaERNS_18TensorIteratorBaseEENKUlvE_clEvENKUlvE6_clEvEUlS4_S4_E_EESt5arrayIPcLm2EEEEviT0_T1_)
        /*1e74*/ 	.word	0x00000000


	//----- nvinfo : EIATTR_MIN_STACK_SIZE
	.align		4
.L_1349:
        /*1e78*/ 	.byte	0x04, 0x12
        /*1e7a*/ 	.short	(.L_1351 - .L_1350)
	.align		4
.L_1350:
        /*1e7c*/ 	.word	index@(_ZN2at6native29vectorized_elementwise_kernelILi8ENS0_13AUnaryFunctorIN3c104HalfES4_S4_ZZZNS0_21heaviside_kernel_cudaERNS_18TensorIteratorBaseEENKUlvE_clEvENKUlvE6_clEvEUlS4_S4_E_EESt5arrayIPcLm2EEEEviT0_T1_)
        /*1e80*/ 	.word	0x00000000


	//----- nvinfo : EIATTR_MIN_STACK_SIZE
	.align		4
.L_1351:
        /*1e84*/ 	.byte	0x04, 0x12
        /*1e86*/ 	.short	(.L_1353 - .L_1352)
	.align		4
.L_1352:
        /*1e88*/ 	.word	index@(_ZN2at6native18elementwise_kernelILi128ELi4EZNS0_15gpu_kernel_implINS0_13BinaryFunctorIfffZZZNS0_21heaviside_kernel_cudaERNS_18TensorIteratorBaseEENKUlvE_clEvENKUlvE5_clEvEUlffE_EEEEvS5_RKT_EUliE_EEviT1_)
        /*1e8c*/ 	.word	0x00000000


	//----- nvinfo : EIATTR_MIN_STACK_SIZE
	.align		4
.L_1353:
        /*1e90*/ 	.byte	0x04, 0x12
        /*1e92*/ 	.short	(.L_1355 - .L_1354)
	.align		4
.L_1354:
        /*1e94*/ 	.word	index@(_ZN2at6native27unrolled_elementwise_kernelINS0_13BinaryFunctorIfffZZZNS0_21heaviside_kernel_cudaERNS_18TensorIteratorBaseEENKUlvE_clEvENKUlvE5_clEvEUlffE_EESt5arrayIPcLm3EELi4E23TrivialOffsetCalculatorILi2EjESC_ILi1EjENS0_6memory12LoadWithCastILi2EEENSF_13StoreWithCastILi1EEEEEviT_T0_T2_T3_T4_T5_)
        /*1e98*/ 	.word	0x00000000


	//----- nvinfo : EIATTR_MIN_STACK_SIZE
	.align		4
.L_1355:
        /*1e9c*/ 	.byte	0x04, 0x12
        /*1e9e*/ 	.short	(.L_1357 - .L_1356)
	.align		4
.L_1356:
        /*1ea0*/ 	.word	index@(_ZN2at6native18elementwise_kernelILi128ELi2EZNS0_22gpu_kernel_impl_nocastINS0_13BinaryFunctorIfffZZZNS0_21heaviside_kernel_cudaERNS_18TensorIteratorBaseEENKUlvE_clEvENKUlvE5_clEvEUlffE_EEEEvS5_RKT_EUliE_EEviT1_)
        /*1ea4*/ 	.word	0x00000000


	//----- nvinfo : EIATTR_MIN_STACK_SIZE
	.align		4
.L_1357:
        /*1ea8*/ 	.byte	0x04, 0x12
        /*1eaa*/ 	.short	(.L_1359 - .L_1358)
	.align		4
.L_1358:
        /*1eac*/ 	.word	index@(_ZN2at6native27unrolled_elementwise_kernelINS0_13BinaryFunctorIfffZZZNS0_21heaviside_kernel_cudaERNS_18TensorIteratorBaseEENKUlvE_clEvENKUlvE5_clEvEUlffE_EESt5arrayIPcLm3EELi4E23TrivialOffsetCalculatorILi2EjESC_ILi1EjENS0_6memory15LoadWithoutCastENSF_16StoreWithoutCastEEEviT_T0_T2_T3_T4_T5_)
        /*1eb0*/ 	.word	0x00000000


	//----- nvinfo : EIATTR_MIN_STACK_SIZE
	.align		4
.L_1359:
        /*1eb4*/ 	.byte	0x04, 0x12
        /*1eb6*/ 	.short	(.L_1361 - .L_1360)
	.align		4
.L_1360:
        /*1eb8*/ 	.word	index@(_ZN2at6native29vectorized_elementwise_kernelILi2ENS0_13BinaryFunctorIfffZZZNS0_21heaviside_kernel_cudaERNS_18TensorIteratorBaseEENKUlvE_clEvENKUlvE5_clEvEUlffE_EESt5arrayIPcLm3EEEEviT0_T1_)
        /*1ebc*/ 	.word	0x00000000


	//----- nvinfo : EIATTR_MIN_STACK_SIZE
	.align		4
.L_1361:
        /*1ec0*/ 	.byte	0x04, 0x12
        /*1ec2*/ 	.short	(.L_1363 - .L_1362)
	.align		4
.L_1362:
        /*1ec4*/ 	.word	index@(_ZN2at6native29vectorized_elementwise_kernelILi4ENS0_13BinaryFunctorIfffZZZNS0_21heaviside_kernel_cudaERNS_18TensorIteratorBaseEENKUlvE_clEvENKUlvE5_clEvEUlffE_EESt5arrayIPcLm3EEEEviT0_T1_)
        /*1ec8*/ 	.word	0x00000000


	//----- nvinfo : EIATTR_MIN_STACK_SIZE
	.align		4
.L_1363:
        /*1ecc*/ 	.byte	0x04, 0x12
        /*1ece*/ 	.short	(.L_1365 - .L_1364)
	.align		4
.L_1364:
        /*1ed0*/ 	.word	index@(_ZN2at6native29vectorized_elementwise_kernelILi8ENS0_13BinaryFunctorIfffZZZNS0_21heaviside_kernel_cudaERNS_18TensorIteratorBaseEENKUlvE_clEvENKUlvE5_clEvEUlffE_EESt5arrayIPcLm3EEEEviT0_T1_)
        /*1ed4*/ 	.word	0x00000000


	//----- nvinfo : EIATTR_MIN_STACK_SIZE
	.align		4
.L_1365:
        /*1ed8*/ 	.byte	0x04, 0x12
        /*1eda*/ 	.short	(.L_1367 - .L_1366)
	.align		4
.L_1366:
        /*1edc*/ 	.word	index@(_ZN2at6native18elementwise_kernelILi128ELi4EZNS0_15gpu_kernel_implINS0_13BUnaryFunctorIfffZZZNS0_21heaviside_kernel_cudaERNS_18TensorIteratorBaseEENKUlvE_clEvENKUlvE5_clEvEUlffE_EEEEvS5_RKT_EUliE_EEviT1_)
        /*1ee0*/ 	.word	0x00000000


	//----- nvinfo : EIATTR_MIN_STACK_SIZE
	.align		4
.L_1367:
        /*1ee4*/ 	.byte	0x04, 0x12
        /*1ee6*/ 	.short	(.L_1369 - .L_1368)
	.align		4
.L_1368:
        /*1ee8*/ 	.word	index@(_ZN2at6native27unrolled_elementwise_kernelINS0_13BUnaryFunctorIfffZZZNS0_21heaviside_kernel_cudaERNS_18TensorIteratorBaseEENKUlvE_clEvENKUlvE5_clEvEUlffE_EESt5arrayIPcLm2EELi4E23TrivialOffsetCalculatorILi1EjESD_NS0_6memory12LoadWithCastILi1EEENSE_13StoreWithCastILi1EEEEEviT_T0_T2_T3_T4_T5_)
        /*1eec*/ 	.word	0x00000000


	//----- nvinfo : EIATTR_MIN_STACK_SIZE
	.align		4
.L_1369:
        /*1ef0*/ 	.byte	0x04, 0x12
        /*1ef2*/ 	.short	(.L_1371 - .L_1370)
	.align		4
.L_1370:
        /*1ef4*/ 	.word	index@(_ZN2at6native18elementwise_kernelILi128ELi2EZNS0_22gpu_kernel_impl_nocastINS0_13BUnaryFunctorIfffZZZNS0_21heaviside_kernel_cudaERNS_18TensorIteratorBaseEENKUlvE_clEvENKUlvE5_clEvEUlffE_EEEEvS5_RKT_EUliE_EEviT1_)
        /*1ef8*/ 	.word	0x00000000


	//----- nvinfo : EIATTR_MIN_STACK_SIZE
	.align		4
.L_1371:
        /*1efc*/ 	.byte	0x04, 0x12
        /*1efe*/ 	.short	(.L_1373 - .L_1372)
	.align		4
.L_1372:
        /*1f00*/ 	.word	index@(_ZN2at6native27unrolled_elementwise_kernelINS0_13BUnaryFunctorIfffZZZNS0_21heaviside_kernel_cudaERNS_18TensorIteratorBaseEENKUlvE_clEvENKUlvE5_clEvEUlffE_EESt5arrayIPcLm2EELi4E23TrivialOffsetCalculatorILi1EjESD_NS0_6memory15LoadWithoutCastENSE_16StoreWithoutCastEEEviT_T0_T2_T3_T4_T5_)
        /*1f04*/ 	.word	0x00000000


	//----- nvinfo : EIATTR_MIN_STACK_SIZE
	.align		4
.L_1373:
        /*1f08*/ 	.byte	0x04, 0x12
        /*1f0a*/ 	.short	(.L_1375 - .L_1374)
	.align		4
.L_1374:
        /*1f0c*/ 	.word	index@(_ZN2at6native29vectorized_elementwise_kernelILi2ENS0_13BUnaryFunctorIfffZZZNS0_21heaviside_kernel_cudaERNS_18TensorIteratorBaseEENKUlvE_clEvENKUlvE5_clEvEUlffE_EESt5arrayIPcLm2EEEEviT0_T1_)
        /*1f10*/ 	.word	0x00000000


	//----- nvinfo : EIATTR_MIN_STACK_SIZE
	.align		4
.L_1375:
        /*1f14*/ 	.byte	0x04, 0x12
        /*1f16*/ 	.short	(.L_1377 - .L_1376)
	.align		4
.L_1376:
        /*1f18*/ 	.word	index@(_ZN2at6native29vectorized_elementwise_kernelILi4ENS0_13BUnaryFunctorIfffZZZNS0_21heaviside_kernel_cudaERNS_18TensorIteratorBaseEENKUlvE_clEvENKUlvE5_clEvEUlffE_EESt5arrayIPcLm2EEEEviT0_T1_)
        /*1f1c*/ 	.word	0x00000000


	//----- nvinfo : EIATTR_MIN_STACK_SIZE
	.align		4
.L_1377:
        /*1f20*/ 	.byte	0x04, 0x12
        /*1f22*/ 	.short	(.L_1379 - .L_1378)
	.align		4
.L_1378:
        /*1f24*/ 	.word	index@(_ZN2at6native29vectorized_elementwise_kernelILi8ENS0_13BUnaryFunctorIfffZZZNS0_21heaviside_kernel_cudaERNS_18TensorIteratorBaseEENKUlvE_clEvENKUlvE5_clEvEUlffE_EESt5arrayIPcLm2EEEEviT0_T1_)
        /*1f28*/ 	.word	0x00000000


	//----- nvinfo : EIATTR_MIN_STACK_SIZE
	.align		4
.L_1379:
        /*1f2c*/ 	.byte	0x04, 0x12
        /*1f2e*/ 	.short	(.L_1381 - .L_1380)
	.align		4
.L_1380:
        /*1f30*/ 	.word	index@(_ZN2at6native18elementwise_kernelILi128ELi4EZNS0_15gpu_kernel_implINS0_13AUnaryFunctorIfffZZZNS0_21heaviside_kernel_cudaERNS_18TensorIteratorBaseEENKUlvE_clEvENKUlvE5_clEvEUlffE_EEEEvS5_RKT_EUliE_EEviT1_)
        /*1f34*/ 	.word	0x00000000


	//----- nvinfo : EIATTR_MIN_STACK_SIZE
	.align		4
.L_1381:
        /*1f38*/ 	.byte	0x04, 0x12
        /*1f3a*/ 	.short	(.L_1383 - .L_1382)
	.align		4
.L_1382:
        /*1f3c*/ 	.word	index@(_ZN2at6native27unrolled_elementwise_kernelINS0_13AUnaryFunctorIfffZZZNS0_21heaviside_kernel_cudaERNS_18TensorIteratorBaseEENKUlvE_clEvENKUlvE5_clEvEUlffE_EESt5arrayIPcLm2EELi4E23TrivialOffsetCalculatorILi1EjESD_NS0_6memory12LoadWithCastILi1EEENSE_13StoreWithCastILi1EEEEEviT_T0_T2_T3_T4_T5_)
        /*1f40*/ 	.word	0x00000000


	//----- nvinfo : EIATTR_MIN_STACK_SIZE
	.align		4
.L_1383:
        /*1f44*/ 	.byte	0x04, 0x12
        /*1f46*/ 	.short	(.L_1385 - .L_1384)
	.align		4
.L_1384:
        /*1f48*/ 	.word	index@(_ZN2at6native18elementwise_kernelILi128ELi2EZNS0_22gpu_kernel_impl_nocastINS0_13AUnaryFunctorIfffZZZNS0_21heaviside_kernel_cudaERNS_18TensorIteratorBaseEENKUlvE_clEvENKUlvE5_clEvEUlffE_EEEEvS5_RKT_EUliE_EEviT1_)
        /*1f4c*/ 	.word	0x00000000


	//----- nvinfo : EIATTR_MIN_STACK_SIZE
	.align		4
.L_1385:
        /*1f50*/ 	.byte	0x04, 0x12
        /*1f52*/ 	.short	(.L_1387 - .L_1386)
	.align		4
.L_1386:
        /*1f54*/ 	.word	index@(_ZN2at6native27unrolled_elementwise_kernelINS0_13AUnaryFunctorIfffZZZNS0_21heaviside_kernel_cudaERNS_18TensorIteratorBaseEENKUlvE_clEvENKUlvE5_clEvEUlffE_EESt5arrayIPcLm2EELi4E23TrivialOffsetCalculatorILi1EjESD_NS0_6memory15LoadWithoutCastENSE_16StoreWithoutCastEEEviT_T0_T2_T3_T4_T5_)
        /*1f58*/ 	.word	0x00000000


	//----- nvinfo : EIATTR_MIN_STACK_SIZE
	.align		4
.L_1387:
        /*1f5c*/ 	.byte	0x04, 0x12
        /*1f5e*/ 	.short	(.L_1389 - .L_1388)
	.align		4
.L_1388:
        /*1f60*/ 	.word	index@(_ZN2at6native29vectorized_elementwise_kernelILi2ENS0_13AUnaryFunctorIfffZZZNS0_21heaviside_kernel_cudaERNS_18TensorIteratorBaseEENKUlvE_clEvENKUlvE5_clEvEUlffE_EESt5arrayIPcLm2EEEEviT0_T1_)
        /*1f64*/ 	.word	0x00000000


	//----- nvinfo : EIATTR_MIN_STACK_SIZE
	.align		4
.L_1389:
        /*1f68*/ 	.byte	0x04, 0x12
        /*1f6a*/ 	.short	(.L_1391 - .L_1390)
	.align		4
.L_1390:
        /*1f6c*/ 	.word	index@(_ZN2at6native29vectorized_elementwise_kernelILi4ENS0_13AUnaryFunctorIfffZZZNS0_21heaviside_kernel_cudaERNS_18TensorIteratorBaseEENKUlvE_clEvENKUlvE5_clEvEUlffE_EESt5arrayIPcLm2EEEEviT0_T1_)
        /*1f70*/ 	.word	0x00000000


	//----- nvinfo : EIATTR_MIN_STACK_SIZE
	.align		4
.L_1391:
        /*1f74*/ 	.byte	0x04, 0x12
        /*1f76*/ 	.short	(.L_1393 - .L_1392)
	.align		4
.L_1392:
        /*1f78*/ 	.word	index@(_ZN2at6native29vectorized_elementwise_kernelILi8ENS0_13AUnaryFunctorIfffZZZNS0_21heaviside_kernel_cudaERNS_18TensorIteratorBaseEENKUlvE_clEvENKUlvE5_clEvEUlffE_EESt5arrayIPcLm2EEEEviT0_T1_)
        /*1f7c*/ 	.word	0x00000000


	//----- nvinfo : EIATTR_MIN_STACK_SIZE
	.align		4
.L_1393:
        /*1f80*/ 	.byte	0x04, 0x12
        /*1f82*/ 	.short	(.L_1395 - .L_1394)
	.align		4
.L_1394:
        /*1f84*/ 	.word	index@(_ZN2at6native18elementwise_kernelILi128ELi4EZNS0_15gpu_kernel_implINS0_13BinaryFunctorIdddZZZNS0_21heaviside_kernel_cudaERNS_18TensorIteratorBaseEENKUlvE_clEvENKUlvE4_clEvEUlddE_EEEEvS5_RKT_EUliE_EEviT1_)
        /*1f88*/ 	.word	0x00000000


	//----- nvinfo : EIATTR_MIN_STACK_SIZE
	.align		4
.L_1395:
        /*1f8c*/ 	.byte	0x04, 0x12
        /*1f8e*/ 	.short	(.L_1397 - .L_1396)
	.align		4
.L_1396:
        /*1f90*/ 	.word	index@(_ZN2at6native27unrolled_elementwise_kernelINS0_13BinaryFunctorIdddZZZNS0_21heaviside_kernel_cudaERNS_18TensorIteratorBaseEENKUlvE_clEvENKUlvE4_clEvEUlddE_EESt5arrayIPcLm3EELi4E23TrivialOffsetCalculatorILi2EjESC_ILi1EjENS0_6memory12LoadWithCastILi2EEENSF_13StoreWithCastILi1EEEEEviT_T0_T2_T3_T4_T5_)
        /*1f94*/ 	.word	0x00000000


	//----- nvinfo : EIATTR_MIN_STACK_SIZE
	.align		4
.L_1397:
        /*1f98*/ 	.byte	0x04, 0x12
        /*1f9a*/ 	.short	(.L_1399 - .L_1398)
	.align		4
.L_1398:
        /*1f9c*/ 	.word	index@(_ZN2at6native18elementwise_kernelILi128ELi2EZNS0_22gpu_kernel_impl_nocastINS0_13BinaryFunctorIdddZZZNS0_21heaviside_kernel_cudaERNS_18TensorIteratorBaseEENKUlvE_clEvENKUlvE4_clEvEUlddE_EEEEvS5_RKT_EUliE_EEviT1_)
        /*1fa0*/ 	.word	0x00000000


	//----- nvinfo : EIATTR_MIN_STACK_SIZE
	.align		4
.L_1399:
        /*1fa4*/ 	.byte	0x04, 0x12
        /*1fa6*/ 	.short	(.L_1401 - .L_1400)
	.align		4
.L_1400:
        /*1fa8*/ 	.word	index@(_ZN2at6native27unrolled_elementwise_kernelINS0_13BinaryFunctorIdddZZZNS0_21heaviside_kernel_cudaERNS_18TensorIteratorBaseEENKUlvE_clEvENKUlvE4_clEvEUlddE_EESt5arrayIPcLm3EELi4E23TrivialOffsetCalculatorILi2EjESC_ILi1EjENS0_6memory15LoadWithoutCastENSF_16StoreWithoutCastEEEviT_T0_T2_T3_T4_T5_)
        /*1fac*/ 	.word	0x00000000


	//----- nvinfo : EIATTR_MIN_STACK_SIZE
	.align		4
.L_1401:
        /*1fb0*/ 	.byte	0x04, 0x12
        /*1fb2*/ 	.short	(.L_1403 - .L_1402)
	.align		4
.L_1402:
        /*1fb4*/ 	.word	index@(_ZN2at6native29vectorized_elementwise_kernelILi2ENS0_13BinaryFunctorIdddZZZNS0_21heaviside_kernel_cudaERNS_18TensorIteratorBaseEENKUlvE_clEvENKUlvE4_clEvEUlddE_EESt5arrayIPcLm3EEEEviT0_T1_)
        /*1fb8*/ 	.word	0x00000000


	//----- nvinfo : EIATTR_MIN_STACK_SIZE
	.align		4
.L_1403:
        /*1fbc*/ 	.byte	0x04, 0x12
        /*1fbe*/ 	.short	(.L_1405 - .L_1404)
	.align		4
.L_1404:
        /*1fc0*/ 	.word	index@(_ZN2at6native29vectorized_elementwise_kernelILi4ENS0_13BinaryFunctorIdddZZZNS0_21heaviside_kernel_cudaERNS_18TensorIteratorBaseEENKUlvE_clEvENKUlvE4_clEvEUlddE_EESt5arrayIPcLm3EEEEviT0_T1_)
        /*1fc4*/ 	.word	0x00000000


	//----- nvinfo : EIATTR_MIN_STACK_SIZE
	.align		4
.L_1405:
        /*1fc8*/ 	.byte	0x04, 0x12
        /*1fca*/ 	.short	(.L_1407 - .L_1406)
	.align		4
.L_1406:
        /*1fcc*/ 	.word	index@(_ZN2at6native29vectorized_elementwise_kernelILi8ENS0_13BinaryFunctorIdddZZZNS0_21heaviside_kernel_cudaERNS_18TensorIteratorBaseEENKUlvE_clEvENKUlvE4_clEvEUlddE_EESt5arrayIPcLm3EEEEviT0_T1_)
        /*1fd0*/ 	.word	0x00000000


	//----- nvinfo : EIATTR_MIN_STACK_SIZE
	.align		4
.L_1407:
        /*1fd4*/ 	.byte	0x04, 0x12
        /*1fd6*/ 	.short	(.L_1409 - .L_1408)
	.align		4
.L_1408:
        /*1fd8*/ 	.word	index@(_ZN2at6native18elementwise_kernelILi128ELi4EZNS0_15gpu_kernel_implINS0_13BUnaryFunctorIdddZZZNS0_21heaviside_kernel_cudaERNS_18TensorIteratorBaseEENKUlvE_clEvENKUlvE4_clEvEUlddE_EEEEvS5_RKT_EUliE_EEviT1_)
        /*1fdc*/ 	.word	0x00000000


	//----- nvinfo : EIATTR_MIN_STACK_SIZE
	.align		4
.L_1409:
        /*1fe0*/ 	.byte	0x04, 0x12
        /*1fe2*/ 	.short	(.L_1411 - .L_1410)
	.align		4
.L_1410:
        /*1fe4*/ 	.word	index@(_ZN2at6native27unrolled_elementwise_kernelINS0_13BUnaryFunctorIdddZZZNS0_21heaviside_kernel_cudaERNS_18TensorIteratorBaseEENKUlvE_clEvENKUlvE4_clEvEUlddE_EESt5arrayIPcLm2EELi4E23TrivialOffsetCalculatorILi1EjESD_NS0_6memory12LoadWithCastILi1EEENSE_13StoreWithCastILi1EEEEEviT_T0_T2_T3_T4_T5_)
        /*1fe8*/ 	.word	0x00000000


	//----- nvinfo : EIATTR_MIN_STACK_SIZE
	.align		4
.L_1411:
        /*1fec*/ 	.byte	0x04, 0x12
        /*1fee*/ 	.short	(.L_1413 - .L_1412)
	.align		4
.L_1412:
        /*1ff0*/ 	.word	index@(_ZN2at6native18elementwise_kernelILi128ELi2EZNS0_22gpu_kernel_impl_nocastINS0_13BUnaryFunctorIdddZZZNS0_21heaviside_kernel_cudaERNS_18TensorIteratorBaseEENKUlvE_clEvENKUlvE4_clEvEUlddE_EEEEvS5_RKT_EUliE_EEviT1_)
        /*1ff4*/ 	.word	0x00000000


	//----- nvinfo : EIATTR_MIN_STACK_SIZE
	.align		4
.L_1413:
        /*1ff8*/ 	.byte	0x04, 0x12
        /*1ffa*/ 	.short	(.L_1415 - .L_1414)
	.align		4
.L_1414:
        /*1ffc*/ 	.word	index@(_ZN2at6native27unrolled_elementwise_kernelINS0_13BUnaryFunctorIdddZZZNS0_21heaviside_kernel_cudaERNS_18TensorIteratorBaseEENKUlvE_clEvENKUlvE4_clEvEUlddE_EESt5arrayIPcLm2EELi4E23TrivialOffsetCalculatorILi1EjESD_NS0_6memory15LoadWithoutCastENSE_16StoreWithoutCastEEEviT_T0_T2_T3_T4_T5_)
        /*2000*/ 	.word	0x00000000


	//----- nvinfo : EIATTR_MIN_STACK_SIZE
	.align		4
.L_1415:
        /*2004*/ 	.byte	0x04, 0x12
        /*2006*/ 	.short	(.L_1417 - .L_1416)
	.align		4
.L_1416:
        /*2008*/ 	.word	index@(_ZN2at6native29vectorized_elementwise_kernelILi2ENS0_13BUnaryFunctorIdddZZZNS0_21heaviside_kernel_cudaERNS_18TensorIteratorBaseEENKUlvE_clEvENKUlvE4_clEvEUlddE_EESt5arrayIPcLm2EEEEviT0_T1_)
        /*200c*/ 	.word	0x00000000


	//----- nvinfo : EIATTR_MIN_STACK_SIZE
	.align		4
.L_1417:
        /*2010*/ 	.byte	0x04, 0x12
        /*2012*/ 	.short	(.L_1419 - .L_1418)
	.align		4
.L_1418:
        /*2014*/ 	.word	index@(_ZN2at6native29vectorized_elementwise_kernelILi4ENS0_13BUnaryFunctorIdddZZZNS0_21heaviside_kernel_cudaERNS_18TensorIteratorBaseEENKUlvE_clEvENKUlvE4_clEvEUlddE_EESt5arrayIPcLm2EEEEviT0_T1_)
        /*2018*/ 	.word	0x00000000


	//----- nvinfo : EIATTR_MIN_STACK_SIZE
	.align		4
.L_1419:
        /*201c*/ 	.byte	0x04, 0x12
        /*201e*/ 	.short	(.L_1421 - .L_1420)
	.align		4
.L_1420:
        /*2020*/ 	.word	index@(_ZN2at6native29vectorized_elementwise_kernelILi8ENS0_13BUnaryFunctorIdddZZZNS0_21heaviside_kernel_cudaERNS_18TensorIteratorBaseEENKUlvE_clEvENKUlvE4_clEvEUlddE_EESt5arrayIPcLm2EEEEviT0_T1_)
        /*2024*/ 	.word	0x00000000


	//----- nvinfo : EIATTR_MIN_STACK_SIZE
	.align		4
.L_1421:
        /*2028*/ 	.byte	0x04, 0x12
        /*202a*/ 	.short	(.L_1423 - .L_1422)
	.align		4
.L_1422:
        /*202c*/ 	.word	index@(_ZN2at6native18elementwise_kernelILi128ELi4EZNS0_15gpu_kernel_implINS0_13AUnaryFunctorIdddZZZNS0_21heaviside_kernel_cudaERNS_18TensorIteratorBaseEENKUlvE_clEvENKUlvE4_clEvEUlddE_EEEEvS5_RKT_EUliE_EEviT1_)
        /*2030*/ 	.word	0x00000000


	//----- nvinfo : EIATTR_MIN_STACK_SIZE
	.align		4
.L_1423:
        /*2034*/ 	.byte	0x04, 0x12
        /*2036*/ 	.short	(.L_1425 - .L_1424)
	.align		4
.L_1424:
        /*2038*/ 	.word	index@(_ZN2at6native27unrolled_elementwise_kernelINS0_13AUnaryFunctorIdddZZZNS0_21heaviside_kernel_cudaERNS_18TensorIteratorBaseEENKUlvE_clEvENKUlvE4_clEvEUlddE_EESt5arrayIPcLm2EELi4E23TrivialOffsetCalculatorILi1EjESD_NS0_6memory12LoadWithCastILi1EEENSE_13StoreWithCastILi1EEEEEviT_T0_T2_T3_T4_T5_)
        /*203c*/ 	.word	0x00000000


	//----- nvinfo : EIATTR_MIN_STACK_SIZE
	.align		4
.L_1425:
        /*2040*/ 	.byte	0x04, 0x12
        /*2042*/ 	.short	(.L_1427 - .L_1426)
	.align		4
.L_1426:
        /*2044*/ 	.word	index@(_ZN2at6native18elementwise_kernelILi128ELi2EZNS0_22gpu_kernel_impl_nocastINS0_13AUnaryFunctorIdddZZZNS0_21heaviside_kernel_cudaERNS_18TensorIteratorBaseEENKUlvE_clEvENKUlvE4_clEvEUlddE_EEEEvS5_RKT_EUliE_EEviT1_)
        /*2048*/ 	.word	0x00000000


	//----- nvinfo : EIATTR_MIN_STACK_SIZE
	.align		4
.L_1427:
        /*204c*/ 	.byte	0x04, 0x12
        /*204e*/ 	.short	(.L_1429 - .L_1428)
	.align		4
.L_1428:
        /*2050*/ 	.word	index@(_ZN2at6native27unrolled_elementwise_kernelINS0_13AUnaryFunctorIdddZZZNS0_21heaviside_kernel_cudaERNS_18TensorIteratorBaseEENKUlvE_clEvENKUlvE4_clEvEUlddE_EESt5arrayIPcLm2EELi4E23TrivialOffsetCalculatorILi1EjESD_NS0_6memory15LoadWithoutCastENSE_16StoreWithoutCastEEEviT_T0_T2_T3_T4_T5_)
        /*2054*/ 	.word	0x00000000


	//----- nvinfo : EIATTR_MIN_STACK_SIZE
	.align		4
.L_1429:
        /*2058*/ 	.byte	0x04, 0x12
        /*205a*/ 	.short	(.L_1431 - .L_1430)
	.align		4
.L_1430:
        /*205c*/ 	.word	index@(_ZN2at6native29vectorized_elementwise_kernelILi2ENS0_13AUnaryFunctorIdddZZZNS0_21heaviside_kernel_cudaERNS_18TensorIteratorBaseEENKUlvE_clEvENKUlvE4_clEvEUlddE_EESt5arrayIPcLm2EEEEviT0_T1_)
        /*2060*/ 	.word	0x00000000


	//----- nvinfo : EIATTR_MIN_STACK_SIZE
	.align		4
.L_1431:
        /*2064*/ 	.byte	0x04, 0x12
        /*2066*/ 	.short	(.L_1433 - .L_1432)
	.align		4
.L_1432:
        /*2068*/ 	.word	index@(_ZN2at6native29vectorized_elementwise_kernelILi4ENS0_13AUnaryFunctorIdddZZZNS0_21heaviside_kernel_cudaERNS_18TensorIteratorBaseEENKUlvE_clEvENKUlvE4_clEvEUlddE_EESt5arrayIPcLm2EEEEviT0_T1_)
        /*206c*/ 	.word	0x00000000


	//----- nvinfo : EIATTR_MIN_STACK_SIZE
	.align		4
.L_1433:
        /*2070*/ 	.byte	0x04, 0x12
        /*2072*/ 	.short	(.L_1435 - .L_1434)
	.align		4
.L_1434:
        /*2074*/ 	.word	index@(_ZN2at6native29vectorized_elementwise_kernelILi8ENS0_13AUnaryFunctorIdddZZZNS0_21heaviside_kernel_cudaERNS_18TensorIteratorBaseEENKUlvE_clEvENKUlvE4_clEvEUlddE_EESt5arrayIPcLm2EEEEviT0_T1_)
        /*2078*/ 	.word	0x00000000


	//----- nvinfo : EIATTR_MIN_STACK_SIZE
	.align		4
.L_1435:
        /*207c*/ 	.byte	0x04, 0x12
        /*207e*/ 	.short	(.L_1437 - .L_1436)
	.align		4
.L_1436:
        /*2080*/ 	.word	index@(_ZN2at6native18elementwise_kernelILi128ELi4EZNS0_15gpu_kernel_implINS0_13BinaryFunctorIsssZZZNS0_21heaviside_kernel_cudaERNS_18TensorIteratorBaseEENKUlvE_clEvENKUlvE3_clEvEUlssE_EEEEvS5_RKT_EUliE_EEviT1_)
        /*2084*/ 	.word	0x00000000


	//----- nvinfo : EIATTR_MIN_STACK_SIZE
	.align		4
.L_1437:
        /*2088*/ 	.byte	0x04, 0x12
        /*208a*/ 	.short	(.L_1439 - .L_1438)
	.align		4
.L_1438:
        /*208c*/ 	.word	index@(_ZN2at6native27unrolled_elementwise_kernelINS0_13BinaryFunctorIsssZZZNS0_21heaviside_kernel_cudaERNS_18TensorIteratorBaseEENKUlvE_clEvENKUlvE3_clEvEUlssE_EESt5arrayIPcLm3EELi4E23TrivialOffsetCalculatorILi2EjESC_ILi1EjENS0_6memory12LoadWithCastILi2EEENSF_13StoreWithCastILi1EEEEEviT_T0_T2_T3_T4_T5_)
        /*2090*/ 	.word	0x00000000


	//----- nvinfo : EIATTR_MIN_STACK_SIZE
	.align		4
.L_1439:
        /*2094*/ 	.byte	0x04, 0x12
        /*2096*/ 	.short	(.L_1441 - .L_1440)
	.align		4
.L_1440:
        /*2098*/ 	.word	index@(_ZN2at6native18elementwise_kernelILi128ELi4EZNS0_22gpu_kernel_impl_nocastINS0_13BinaryFunctorIsssZZZNS0_21heaviside_kernel_cudaERNS_18TensorIteratorBaseEENKUlvE_clEvENKUlvE3_clEvEUlssE_EEEEvS5_RKT_EUliE_EEviT1_)
        /*209c*/ 	.word	0x00000000


	//----- nvinfo : EIATTR_MIN_STACK_SIZE
	.align		4
.L_1441:
        /*20a0*/ 	.byte	0x04, 0x12
        /*20a2*/ 	.short	(.L_1443 - .L_1442)
	.align		4
.L_1442:
        /*20a4*/ 	.word	index@(_ZN2at6native27unrolled_elementwise_kernelINS0_13BinaryFunctorIsssZZZNS0_21heaviside_kernel_cudaERNS_18TensorIteratorBaseEENKUlvE_clEvENKUlvE3_clEvEUlssE_EESt5arrayIPcLm3EELi4E23TrivialOffsetCalculatorILi2EjESC_ILi1EjENS0_6memory15LoadWithoutCastENSF_16StoreWithoutCastEEEviT_T0_T2_T3_T4_T5_)
        /*20a8*/ 	.word	0x00000000


	//----- nvinfo : EIATTR_MIN_STACK_SIZE
	.align		4
.L_1443:
        /*20ac*/ 	.byte	0x04, 0x12
        /*20ae*/ 	.short	(.L_1445 - .L_1444)
	.align		4
.L_1444:
        /*20b0*/ 	.word	index@(_ZN2at6native29vectorized_elementwise_kernelILi2ENS0_13BinaryFunctorIsssZZZNS0_21heaviside_kernel_cudaERNS_18TensorIteratorBaseEENKUlvE_clEvENKUlvE3_clEvEUlssE_EESt5arrayIPcLm3EEEEviT0_T1_)
        /*20b4*/ 	.word	0x00000000


	//----- nvinfo : EIATTR_MIN_STACK_SIZE
	.align		4
.L_1445:
        /*20b8*/ 	.byte	0x04, 0x12
        /*20ba*/ 	.short	(.L_1447 - .L_1446)
	.align		4
.L_1446:
        /*20bc*/ 	.word	index@(_ZN2at6native29vectorized_elementwise_kernelILi4ENS0_13BinaryFunctorIsssZZZNS0_21heaviside_kernel_cudaERNS_18TensorIteratorBaseEENKUlvE_clEvENKUlvE3_clEvEUlssE_EESt5arrayIPcLm3EEEEviT0_T1_)
        /*20c0*/ 	.word	0x00000000


	//----- nvinfo : EIATTR_MIN_STACK_SIZE
	.align		4
.L_1447:
        /*20c4*/ 	.byte	0x04, 0x12
        /*20c6*/ 	.short	(.L_1449 - .L_1448)
	.align		4
.L_1448:
        /*20c8*/ 	.word	index@(_ZN2at6native29vectorized_elementwise_kernelILi8ENS0_13BinaryFunctorIsssZZZNS0_21heaviside_kernel_cudaERNS_18TensorIteratorBaseEENKUlvE_clEvENKUlvE3_clEvEUlssE_EESt5arrayIPcLm3EEEEviT0_T1_)
        /*20cc*/ 	.word	0x00000000


	//----- nvinfo : EIATTR_MIN_STACK_SIZE
	.align		4
.L_1449:
        /*20d0*/ 	.byte	0x04, 0x12
        /*20d2*/ 	.short	(.L_1451 - .L_1450)
	.align		4
.L_1450:
        /*20d4*/ 	.word	index@(_ZN2at6native18elementwise_kernelILi128ELi4EZNS0_15gpu_kernel_implINS0_13BUnaryFunctorIsssZZZNS0_21heaviside_kernel_cudaERNS_18TensorIteratorBaseEENKUlvE_clEvENKUlvE3_clEvEUlssE_EEEEvS5_RKT_EUliE_EEviT1_)
        /*20d8*/ 	.word	0x00000000


	//----- nvinfo : EIATTR_MIN_STACK_SIZE
	.align		4
.L_1451:
        /*20dc*/ 	.byte	0x04, 0x12
        /*20de*/ 	.short	(.L_1453 - .L_1452)
	.align		4
.L_1452:
        /*20e0*/ 	.word	index@(_ZN2at6native27unrolled_elementwise_kernelINS0_13BUnaryFunctorIsssZZZNS0_21heaviside_kernel_cudaERNS_18TensorIteratorBaseEENKUlvE_clEvENKUlvE3_clEvEUlssE_EESt5arrayIPcLm2EELi4E23TrivialOffsetCalculatorILi1EjESD_NS0_6memory12LoadWithCastILi1EEENSE_13StoreWithCastILi1EEEEEviT_T0_T2_T3_T4_T5_)
        /*20e4*/ 	.word	0x00000000


	//----- nvinfo : EIATTR_MIN_STACK_SIZE
	.align		4
.L_1453:
        /*20e8*/ 	.byte	0x04, 0x12
        /*20ea*/ 	.short	(.L_1455 - .L_1454)
	.align		4
.L_1454:
        /*20ec*/ 	.word	index@(_ZN2at6native18elementwise_kernelILi128ELi4EZNS0_22gpu_kernel_impl_nocastINS0_13BUnaryFunctorIsssZZZNS0_21heaviside_kernel_cudaERNS_18TensorIteratorBaseEENKUlvE_clEvENKUlvE3_clEvEUlssE_EEEEvS5_RKT_EUliE_EEviT1_)
        /*20f0*/ 	.word	0x00000000


	//----- nvinfo : EIATTR_MIN_STACK_SIZE
	.align		4
.L_1455:
        /*20f4*/ 	.byte	0x04, 0x12
        /*20f6*/ 	.short	(.L_1457 - .L_1456)
	.align		4
.L_1456:
        /*20f8*/ 	.word	index@(_ZN2at6native27unrolled_elementwise_kernelINS0_13BUnaryFunctorIsssZZZNS0_21heaviside_kernel_cudaERNS_18TensorIteratorBaseEENKUlvE_clEvENKUlvE3_clEvEUlssE_EESt5arrayIPcLm2EELi4E23TrivialOffsetCalculatorILi1EjESD_NS0_6memory15LoadWithoutCastENSE_16StoreWithoutCastEEEviT_T0_T2_T3_T4_T5_)
        /*20fc*/ 	.word	0x00000000


	//----- nvinfo : EIATTR_MIN_STACK_SIZE
	.align		4
.L_1457:
        /*2100*/ 	.byte	0x04, 0x12
        /*2102*/ 	.short	(.L_1459 - .L_1458)
	.align		4
.L_1458:
        /*2104*/ 	.word	index@(_ZN2at6native29vectorized_elementwise_kernelILi2ENS0_13BUnaryFunctorIsssZZZNS0_21heaviside_kernel_cudaERNS_18TensorIteratorBaseEENKUlvE_clEvENKUlvE3_clEvEUlssE_EESt5arrayIPcLm2EEEEviT0_T1_)
        /*2108*/ 	.word	0x00000000


	//----- nvinfo : EIATTR_MIN_STACK_SIZE
	.align		4
.L_1459:
        /*210c*/ 	.byte	0x04, 0x12
        /*210e*/ 	.short	(.L_1461 - .L_1460)
	.align		4
.L_1460:
        /*2110*/ 	.word	index@(_ZN2at6native29vectorized_elementwise_kernelILi4ENS0_13BUnaryFunctorIsssZZZNS0_21heaviside_kernel_cudaERNS_18TensorIteratorBaseEENKUlvE_clEvENKUlvE3_clEvEUlssE_EESt5arrayIPcLm2EEEEviT0_T1_)
        /*2114*/ 	.word	0x00000000


	//----- nvinfo : EIATTR_MIN_STACK_SIZE
	.align		4
.L_1461:
        /*2118*/ 	.byte	0x04, 0x12
        /*211a*/ 	.short	(.L_1463 - .L_1462)
	.align		4
.L_1462:
        /*211c*/ 	.word	index@(_ZN2at6native29vectorized_elementwise_kernelILi8ENS0_13BUnaryFunctorIsssZZZNS0_21heaviside_kernel_cudaERNS_18TensorIteratorBaseEENKUlvE_clEvENKUlvE3_clEvEUlssE_EESt5arrayIPcLm2EEEEviT0_T1_)
        /*2120*/ 	.word	0x00000000


	//----- nvinfo : EIATTR_MIN_STACK_SIZE
	.align		4
.L_1463:
        /*2124*/ 	.byte	0x04, 0x12
        /*2126*/ 	.short	(.L_1465 - .L_1464)
	.align		4
.L_1464:
        /*2128*/ 	.word	index@(_ZN2at6native18elementwise_kernelILi128ELi4EZNS0_15gpu_kernel_implINS0_13AUnaryFunctorIsssZZZNS0_21heaviside_kernel_cudaERNS_18TensorIteratorBaseEENKUlvE_clEvENKUlvE3_clEvEUlssE_EEEEvS5_RKT_EUliE_EEviT1_)
        /*212c*/ 	.word	0x00000000


	//----- nvinfo : EIATTR_MIN_STACK_SIZE
	.align		4
.L_1465:
        /*2130*/ 	.byte	0x04, 0x12
        /*2132*/ 	.short	(.L_1467 - .L_1466)
	.align		4
.L_1466:
        /*2134*/ 	.word	index@(_ZN2at6native27unrolled_elementwise_kernelINS0_13AUnaryFunctorIsssZZZNS0_21heaviside_kernel_cudaERNS_18TensorIteratorBaseEENKUlvE_clEvENKUlvE3_clEvEUlssE_EESt5arrayIPcLm2EELi4E23TrivialOffsetCalculatorILi1EjESD_NS0_6memory12LoadWithCastILi1EEENSE_13StoreWithCastILi1EEEEEviT_T0_T2_T3_T4_T5_)
        /*2138*/ 	.word	0x00000000


	//----- nvinfo : EIATTR_MIN_STACK_SIZE
	.align		4
.L_1467:
        /*213c*/ 	.byte	0x04, 0x12
        /*213e*/ 	.short	(.L_1469 - .L_1468)
	.align		4
.L_1468:
        /*2140*/ 	.word	index@(_ZN2at6native18elementwise_kernelILi128ELi4EZNS0_22gpu_kernel_impl_nocastINS0_13AUnaryFunctorIsssZZZNS0_21heaviside_kernel_cudaERNS_18TensorIteratorBaseEENKUlvE_clEvENKUlvE3_clEvEUlssE_EEEEvS5_RKT_EUliE_EEviT1_)
        /*2144*/ 	.word	0x00000000


	//----- nvinfo : EIATTR_MIN_STACK_SIZE
	.align		4
.L_1469:
        /*2148*/ 	.byte	0x04, 0x12
        /*214a*/ 	.short	(.L_1471 - .L_1470)
	.align		4
.L_1470:
        /*214c*/ 	.word	index@(_ZN2at6native27unrolled_elementwise_kernelINS0_13AUnaryFunctorIsssZZZNS0_21heaviside_kernel_cudaERNS_18TensorIteratorBaseEENKUlvE_clEvENKUlvE3_clEvEUlssE_EESt5arrayIPcLm2EELi4E23TrivialOffsetCalculatorILi1EjESD_NS0_6memory15LoadWithoutCastENSE_16StoreWithoutCastEEEviT_T0_T2_T3_T4_T5_)
        /*2150*/ 	.word	0x00000000


	//----- nvinfo : EIATTR_MIN_STACK_SIZE
	.align		4
.L_1471:
        /*2154*/ 	.byte	0x04, 0x12
        /*2156*/ 	.short	(.L_1473 - .L_1472)
	.align		4
.L_1472:
        /*2158*/ 	.word	index@(_ZN2at6native29vectorized_elementwise_kernelILi2ENS0_13AUnaryFunctorIsssZZZNS0_21heaviside_kernel_cudaERNS_18TensorIteratorBaseEENKUlvE_clEvENKUlvE3_clEvEUlssE_EESt5arrayIPcLm2EEEEviT0_T1_)
        /*215c*/ 	.word	0x00000000


	//----- nvinfo : EIATTR_MIN_STACK_SIZE
	.align		4
.L_1473:
        /*2160*/ 	.byte	0x04, 0x12
        /*2162*/ 	.short	(.L_1475 - .L_1474)
	.align		4
.L_1474:
        /*2164*/ 	.word	index@(_ZN2at6native29vectorized_elementwise_kernelILi4ENS0_13AUnaryFunctorIsssZZZNS0_21heaviside_kernel_cudaERNS_18TensorIteratorBaseEENKUlvE_clEvENKUlvE3_clEvEUlssE_EESt5arrayIPcLm2EEEEviT0_T1_)
        /*2168*/ 	.word	0x00000000


	//----- nvinfo : EIATTR_MIN_STACK_SIZE
	.align		4
.L_1475:
        /*216c*/ 	.byte	0x04, 0x12
        /*216e*/ 	.short	(.L_1477 - .L_1476)
	.align		4
.L_1476:
        /*2170*/ 	.word	index@(_ZN2at6native29vectorized_elementwise_kernelILi8ENS0_13AUnaryFunctorIsssZZZNS0_21heaviside_kernel_cudaERNS_18TensorIteratorBaseEENKUlvE_clEvENKUlvE3_clEvEUlssE_EESt5arrayIPcLm2EEEEviT0_T1_)
        /*2174*/ 	.word	0x00000000


	//----- nvinfo : EIATTR_MIN_STACK_SIZE
	.align		4
.L_1477:
        /*2178*/ 	.byte	0x04, 0x12
        /*217a*/ 	.short	(.L_1479 - .L_1478)
	.align		4
.L_1478:
        /*217c*/ 	.word	index@(_ZN2at6native18elementwise_kernelILi128ELi4EZNS0_15gpu_kernel_implINS0_13BinaryFunctorIlllZZZNS0_21heaviside_kernel_cudaERNS_18TensorIteratorBaseEENKUlvE_clEvENKUlvE2_clEvEUlllE_EEEEvS5_RKT_EUliE_EEviT1_)
        /*2180*/ 	.word	0x00000000


	//----- nvinfo : EIATTR_MIN_STACK_SIZE
	.align		4
.L_1479:
        /*2184*/ 	.byte	0x04, 0x12
        /*2186*/ 	.short	(.L_1481 - .L_1480)
	.align		4
.L_1480:
        /*2188*/ 	.word	index@(_ZN2at6native27unrolled_elementwise_kernelINS0_13BinaryFunctorIlllZZZNS0_21heaviside_kernel_cudaERNS_18TensorIteratorBaseEENKUlvE_clEvENKUlvE2_clEvEUlllE_EESt5arrayIPcLm3EELi4E23TrivialOffsetCalculatorILi2EjESC_ILi1EjENS0_6memory12LoadWithCastILi2EEENSF_13StoreWithCastILi1EEEEEviT_T0_T2_T3_T4_T5_)
        /*218c*/ 	.word	0x00000000


	//----- nvinfo : EIATTR_MIN_STACK_SIZE
	.align		4
.L_1481:
        /*2190*/ 	.byte	0x04, 0x12
        /*2192*/ 	.short	(.L_1483 - .L_1482)
	.align		4
.L_1482:
        /*2194*/ 	.word	index@(_ZN2at6native18elementwise_kernelILi128ELi2EZNS0_22gpu_kernel_impl_nocastINS0_13BinaryFunctorIlllZZZNS0_21heaviside_kernel_cudaERNS_18TensorIteratorBaseEENKUlvE_clEvENKUlvE2_clEvEUlllE_EEEEvS5_RKT_EUliE_EEviT1_)
        /*2198*/ 	.word	0x00000000


	//----- nvinfo : EIATTR_MIN_STACK_SIZE
	.align		4
.L_1483:
        /*219c*/ 	.byte	0x04, 0x12
        /*219e*/ 	.short	(.L_1485 - .L_1484)
	.align		4
.L_1484:
        /*21a0*/ 	.word	index@(_ZN2at6native27unrolled_elementwise_kernelINS0_13BinaryFunctorIlllZZZNS0_21heaviside_kernel_cudaERNS_18TensorIteratorBaseEENKUlvE_clEvENKUlvE2_clEvEUlllE_EESt5arrayIPcLm3EELi4E23TrivialOffsetCalculatorILi2EjESC_ILi1EjENS0_6memory15LoadWithoutCastENSF_16StoreWithoutCastEEEviT_T0_T2_T3_T4_T5_)
        /*21a4*/ 	.word	0x00000000


	//----- nvinfo : EIATTR_MIN_STACK_SIZE
	.align		4
.L_1485:
        /*21a8*/ 	.byte	0x04, 0x12
        /*21aa*/ 	.short	(.L_1487 - .L_1486)
	.align		4
.L_1486:
        /*21ac*/ 	.word	index@(_ZN2at6native29vectorized_elementwise_kernelILi2ENS0_13BinaryFunctorIlllZZZNS0_21heaviside_kernel_cudaERNS_18TensorIteratorBaseEENKUlvE_clEvENKUlvE2_clEvEUlllE_EESt5arrayIPcLm3EEEEviT0_T1_)
        /*21b0*/ 	.word	0x00000000


	//----- nvinfo : EIATTR_MIN_STACK_SIZE
	.align		4
.L_1487:
        /*21b4*/ 	.byte	0x04, 0x12
        /*21b6*/ 	.short	(.L_1489 - .L_1488)
	.align		4
.L_1488:
        /*21b8*/ 	.word	index@(_ZN2at6native29vectorized_elementwise_kernelILi4ENS0_13BinaryFunctorIlllZZZNS0_21heaviside_kernel_cudaERNS_18TensorIteratorBaseEENKUlvE_clEvENKUlvE2_clEvEUlllE_EESt5arrayIPcLm3EEEEviT0_T1_)
        /*21bc*/ 	.word	0x00000000


	//----- nvinfo : EIATTR_MIN_STACK_SIZE
	.align		4
.L_1489:
        /*21c0*/ 	.byte	0x04, 0x12
        /*21c2*/ 	.short	(.L_1491 - .L_1490)
	.align		4
.L_1490:
        /*21c4*/ 	.word	index@(_ZN2at6native29vectorized_elementwise_kernelILi8ENS0_13BinaryFunctorIlllZZZNS0_21heaviside_kernel_cudaERNS_18TensorIteratorBaseEENKUlvE_clEvENKUlvE2_clEvEUlllE_EESt5arrayIPcLm3EEEEviT0_T1_)
        /*21c8*/ 	.word	0x00000000


	//----- nvinfo : EIATTR_MIN_STACK_SIZE
	.align		4
.L_1491:
        /*21cc*/ 	.byte	0x04, 0x12
        /*21ce*/ 	.short	(.L_1493 - .L_1492)
	.align		4
.L_1492:
        /*21d0*/ 	.word	index@(_ZN2at6native18elementwise_kernelILi128ELi4EZNS0_15gpu_kernel_implINS0_13BUnaryFunctorIlllZZZNS0_21heaviside_kernel_cudaERNS_18TensorIteratorBaseEENKUlvE_clEvENKUlvE2_clEvEUlllE_EEEEvS5_RKT_EUliE_EEviT1_)
        /*21d4*/ 	.word	0x00000000


	//----- nvinfo : EIATTR_MIN_STACK_SIZE
	.align		4
.L_1493:
        /*21d8*/ 	.byte	0x04, 0x12
        /*21da*/ 	.short	(.L_1495 - .L_1494)
	.align		4
.L_1494:
        /*21dc*/ 	.word	index@(_ZN2at6native27unrolled_elementwise_kernelINS0_13BUnaryFunctorIlllZZZNS0_21heaviside_kernel_cudaERNS_18TensorIteratorBaseEENKUlvE_clEvENKUlvE2_clEvEUlllE_EESt5arrayIPcLm2EELi4E23TrivialOffsetCalculatorILi1EjESD_NS0_6memory12LoadWithCastILi1EEENSE_13StoreWithCastILi1EEEEEviT_T0_T2_T3_T4_T5_)
        /*21e0*/ 	.word	0x00000000


	//----- nvinfo : EIATTR_MIN_STACK_SIZE
	.align		4
.L_1495:
        /*21e4*/ 	.byte	0x04, 0x12
        /*21e6*/ 	.short	(.L_1497 - .L_1496)
	.align		4
.L_1496:
        /*21e8*/ 	.word	index@(_ZN2at6native18elementwise_kernelILi128ELi2EZNS0_22gpu_kernel_impl_nocastINS0_13BUnaryFunctorIlllZZZNS0_21heaviside_kernel_cudaERNS_18TensorIteratorBaseEENKUlvE_clEvENKUlvE2_clEvEUlllE_EEEEvS5_RKT_EUliE_EEviT1_)
        /*21ec*/ 	.word	0x00000000


	//----- nvinfo : EIATTR_MIN_STACK_SIZE
	.align		4
.L_1497:
        /*21f0*/ 	.byte	0x04, 0x12
        /*21f2*/ 	.short	(.L_1499 - .L_1498)
	.align		4
.L_1498:
        /*21f4*/ 	.word	index@(_ZN2at6native27unrolled_elementwise_kernelINS0_13BUnaryFunctorIlllZZZNS0_21heaviside_kernel_cudaERNS_18TensorIteratorBaseEENKUlvE_clEvENKUlvE2_clEvEUlllE_EESt5arrayIPcLm2EELi4E23TrivialOffsetCalculatorILi1EjESD_NS0_6memory15LoadWithoutCastENSE_16StoreWithoutCastEEEviT_T0_T2_T3_T4_T5_)
        /*21f8*/ 	.word	0x00000000


	//----- nvinfo : EIATTR_MIN_STACK_SIZE
	.align		4
.L_1499:
        /*21fc*/ 	.byte	0x04, 0x12
        /*21fe*/ 	.short	(.L_1501 - .L_1500)
	.align		4
.L_1500:
        /*2200*/ 	.word	index@(_ZN2at6native29vectorized_elementwise_kernelILi2ENS0_13BUnaryFunctorIlllZZZNS0_21heaviside_kernel_cudaERNS_18TensorIteratorBaseEENKUlvE_clEvENKUlvE2_clEvEUlllE_EESt5arrayIPcLm2EEEEviT0_T1_)
        /*2204*/ 	.word	0x00000000


	//----- nvinfo : EIATTR_MIN_STACK_SIZE
	.align		4
.L_1501:
        /*2208*/ 	.byte	0x04, 0x12
        /*220a*/ 	.short	(.L_1503 - .L_1502)
	.align		4
.L_1502:
        /*220c*/ 	.word	index@(_ZN2at6native29vectorized_elementwise_kernelILi4ENS0_13BUnaryFunctorIlllZZZNS0_21heaviside_kernel_cudaERNS_18TensorIteratorBaseEENKUlvE_clEvENKUlvE2_clEvEUlllE_EESt5arrayIPcLm2EEEEviT0_T1_)
        /*2210*/ 	.word	0x00000000


	//----- nvinfo : EIATTR_MIN_STACK_SIZE
	.align		4
.L_1503:
        /*2214*/ 	.byte	0x04, 0x12
        /*2216*/ 	.short	(.L_1505 - .L_1504)
	.align		4
.L_1504:
        /*2218*/ 	.word	index@(_ZN2at6native29vectorized_elementwise_kernelILi8ENS0_13BUnaryFunctorIlllZZZNS0_21heaviside_kernel_cudaERNS_18TensorIteratorBaseEENKUlvE_clEvENKUlvE2_clEvEUlllE_EESt5arrayIPcLm2EEEEviT0_T1_)
        /*221c*/ 	.word	0x00000000


	//----- nvinfo : EIATTR_MIN_STACK_SIZE
	.align		4
.L_1505:
        /*2220*/ 	.byte	0x04, 0x12
        /*2222*/ 	.short	(.L_1507 - .L_1506)
	.align		4
.L_1506:
        /*2224*/ 	.word	index@(_ZN2at6native18elementwise_kernelILi128ELi4EZNS0_15gpu_kernel_implINS0_13AUnaryFunctorIlllZZZNS0_21heaviside_kernel_cudaERNS_18TensorIteratorBaseEENKUlvE_clEvENKUlvE2_clEvEUlllE_EEEEvS5_RKT_EUliE_EEviT1_)
        /*2228*/ 	.word	0x00000000


	//----- nvinfo : EIATTR_MIN_STACK_SIZE
	.align		4
.L_1507:
        /*222c*/ 	.byte	0x04, 0x12
        /*222e*/ 	.short	(.L_1509 - .L_1508)
	.align		4
.L_1508:
        /*2230*/ 	.word	index@(_ZN2at6native27unrolled_elementwise_kernelINS0_13AUnaryFunctorIlllZZZNS0_21heaviside_kernel_cudaERNS_18TensorIteratorBaseEENKUlvE_clEvENKUlvE2_clEvEUlllE_EESt5arrayIPcLm2EELi4E23TrivialOffsetCalculatorILi1EjESD_NS0_6memory12LoadWithCastILi1EEENSE_13StoreWithCastILi1EEEEEviT_T0_T2_T3_T4_T5_)
        /*2234*/ 	.word	0x00000000


	//----- nvinfo : EIATTR_MIN_STACK_SIZE
	.align		4
.L_1509:
        /*2238*/ 	.byte	0x04, 0x12
        /*223a*/ 	.short	(.L_1511 - .L_1510)
	.align		4
.L_1510:
        /*223c*/ 	.word	index@(_ZN2at6native18elementwise_kernelILi128ELi2EZNS0_22gpu_kernel_impl_nocastINS0_13AUnaryFunctorIlllZZZNS0_21heaviside_kernel_cudaERNS_18TensorIteratorBaseEENKUlvE_clEvENKUlvE2_clEvEUlllE_EEEEvS5_RKT_EUliE_EEviT1_)
        /*2240*/ 	.word	0x00000000


	//----- nvinfo : EIATTR_MIN_STACK_SIZE
	.align		4
.L_1511:
        /*2244*/ 	.byte	0x04, 0x12
        /*2246*/ 	.short	(.L_1513 - .L_1512)
	.align		4
.L_1512:
        /*2248*/ 	.word	index@(_ZN2at6native27unrolled_elementwise_kernelINS0_13AUnaryFunctorIlllZZZNS0_21heaviside_kernel_cudaERNS_18TensorIteratorBaseEENKUlvE_clEvENKUlvE2_clEvEUlllE_EESt5arrayIPcLm2EELi4E23TrivialOffsetCalculatorILi1EjESD_NS0_6memory15LoadWithoutCastENSE_16StoreWithoutCastEEEviT_T0_T2_T3_T4_T5_)
        /*224c*/ 	.word	0x00000000


	//----- nvinfo : EIATTR_MIN_STACK_SIZE
	.align		4
.L_1513:
        /*2250*/ 	.byte	0x04, 0x12
        /*2252*/ 	.short	(.L_1515 - .L_1514)
	.align		4
.L_1514:
        /*2254*/ 	.word	index@(_ZN2at6native29vectorized_elementwise_kernelILi2ENS0_13AUnaryFunctorIlllZZZNS0_21heaviside_kernel_cudaERNS_18TensorIteratorBaseEENKUlvE_clEvENKUlvE2_clEvEUlllE_EESt5arrayIPcLm2EEEEviT0_T1_)
        /*2258*/ 	.word	0x00000000


	//----- nvinfo : EIATTR_MIN_STACK_SIZE
	.align		4
.L_1515:
        /*225c*/ 	.byte	0x04, 0x12
        /*225e*/ 	.short	(.L_1517 - .L_1516)
	.align		4
.L_1516:
        /*2260*/ 	.word	index@(_ZN2at6native29vectorized_elementwise_kernelILi4ENS0_13AUnaryFunctorIlllZZZNS0_21heaviside_kernel_cudaERNS_18TensorIteratorBaseEENKUlvE_clEvENKUlvE2_clEvEUlllE_EESt5arrayIPcLm2EEEEviT0_T1_)
        /*2264*/ 	.word	0x00000000


	//----- nvinfo : EIATTR_MIN_STACK_SIZE
	.align		4
.L_1517:
        /*2268*/ 	.byte	0x04, 0x12
        /*226a*/ 	.short	(.L_1519 - .L_1518)
	.align		4
.L_1518:
        /*226c*/ 	.word	index@(_ZN2at6native29vectorized_elementwise_kernelILi8ENS0_13AUnaryFunctorIlllZZZNS0_21heaviside_kernel_cudaERNS_18TensorIteratorBaseEENKUlvE_clEvENKUlvE2_clEvEUlllE_EESt5arrayIPcLm2EEEEviT0_T1_)
        /*2270*/ 	.word	0x00000000


	//----- nvinfo : EIATTR_MIN_STACK_SIZE
	.align		4
.L_1519:
        /*2274*/ 	.byte	0x04, 0x12
        /*2276*/ 	.short	(.L_1521 - .L_1520)
	.align		4
.L_1520:
        /*2278*/ 	.word	index@(_ZN2at6native18elementwise_kernelILi128ELi4EZNS0_15gpu_kernel_implINS0_13BinaryFunctorIiiiZZZNS0_21heaviside_kernel_cudaERNS_18TensorIteratorBaseEENKUlvE_clEvENKUlvE1_clEvEUliiE_EEEEvS5_RKT_EUliE_EEviT1_)
        /*227c*/ 	.word	0x00000000


	//----- nvinfo : EIATTR_MIN_STACK_SIZE
	.align		4
.L_1521:
        /*2280*/ 	.byte	0x04, 0x12
        /*2282*/ 	.short	(.L_1523 - .L_1522)
	.align		4
.L_1522:
        /*2284*/ 	.word	index@(_ZN2at6native27unrolled_elementwise_kernelINS0_13BinaryFunctorIiiiZZZNS0_21heaviside_kernel_cudaERNS_18TensorIteratorBaseEENKUlvE_clEvENKUlvE1_clEvEUliiE_EESt5arrayIPcLm3EELi4E23TrivialOffsetCalculatorILi2EjESC_ILi1EjENS0_6memory12LoadWithCastILi2EEENSF_13StoreWithCastILi1EEEEEviT_T0_T2_T3_T4_T5_)
        /*2288*/ 	.word	0x00000000


	//----- nvinfo : EIATTR_MIN_STACK_SIZE
	.align		4
.L_1523:
        /*228c*/ 	.byte	0x04, 0x12
        /*228e*/ 	.short	(.L_1525 - .L_1524)
	.align		4
.L_1524:
        /*2290*/ 	.word	index@(_ZN2at6native18elementwise_kernelILi128ELi2EZNS0_22gpu_kernel_impl_nocastINS0_13BinaryFunctorIiiiZZZNS0_21heaviside_kernel_cudaERNS_18TensorIteratorBaseEENKUlvE_clEvENKUlvE1_clEvEUliiE_EEEEvS5_RKT_EUliE_EEviT1_)
        /*2294*/ 	.word	0x00000000


	//----- nvinfo : EIATTR_MIN_STACK_SIZE
	.align		4
.L_1525:
        /*2298*/ 	.byte	0x04, 0x12
        /*229a*/ 	.short	(.L_1527 - .L_1526)
	.align		4
.L_1526:
        /*229c*/ 	.word	index@(_ZN2at6native27unrolled_elementwise_kernelINS0_13BinaryFunctorIiiiZZZNS0_21heaviside_kernel_cudaERNS_18TensorIteratorBaseEENKUlvE_clEvENKUlvE1_clEvEUliiE_EESt5arrayIPcLm3EELi4E23TrivialOffsetCalculatorILi2EjESC_ILi1EjENS0_6memory15LoadWithoutCastENSF_16StoreWithoutCastEEEviT_T0_T2_T3_T4_T5_)
        /*22a0*/ 	.word	0x00000000


	//----- nvinfo : EIATTR_MIN_STACK_SIZE
	.align		4
.L_1527:
        /*22a4*/ 	.byte	0x04, 0x12
        /*22a6*/ 	.short	(.L_1529 - .L_1528)
	.align		4
.L_1528:
        /*22a8*/ 	.word	index@(_ZN2at6native29vectorized_elementwise_kernelILi2ENS0_13BinaryFunctorIiiiZZZNS0_21heaviside_kernel_cudaERNS_18TensorIteratorBaseEENKUlvE_clEvENKUlvE1_clEvEUliiE_EESt5arrayIPcLm3EEEEviT0_T1_)
        /*22ac*/ 	.word	0x00000000


	//----- nvinfo : EIATTR_MIN_STACK_SIZE
	.align		4
.L_1529:
        /*22b0*/ 	.byte	0x04, 0x12
        /*22b2*/ 	.short	(.L_1531 - .L_1530)
	.align		4
.L_1530:
        /*22b4*/ 	.word	index@(_ZN2at6native29vectorized_elementwise_kernelILi4ENS0_13BinaryFunctorIiiiZZZNS0_21heaviside_kernel_cudaERNS_18TensorIteratorBaseEENKUlvE_clEvENKUlvE1_clEvEUliiE_EESt5arrayIPcLm3EEEEviT0_T1_)
        /*22b8*/ 	.word	0x00000000


	//----- nvinfo : EIATTR_MIN_STACK_SIZE
	.align		4
.L_1531:
        /*22bc*/ 	.byte	0x04, 0x12
        /*22be*/ 	.short	(.L_1533 - .L_1532)
	.align		4
.L_1532:
        /*22c0*/ 	.word	index@(_ZN2at6native29vectorized_elementwise_kernelILi8ENS0_13BinaryFunctorIiiiZZZNS0_21heaviside_kernel_cudaERNS_18TensorIteratorBaseEENKUlvE_clEvENKUlvE1_clEvEUliiE_EESt5arrayIPcLm3EEEEviT0_T1_)
        /*22c4*/ 	.word	0x00000000


	//----- nvinfo : EIATTR_MIN_STACK_SIZE
	.align		4
.L_1533:
        /*22c8*/ 	.byte	0x04, 0x12
        /*22ca*/ 	.short	(.L_1535 - .L_1534)
	.align		4
.L_1534:
        /*22cc*/ 	.word	index@(_ZN2at6native18elementwise_kernelILi128ELi4EZNS0_15gpu_kernel_implINS0_13BUnaryFunctorIiiiZZZNS0_21heaviside_kernel_cudaERNS_18TensorIteratorBaseEENKUlvE_clEvENKUlvE1_clEvEUliiE_EEEEvS5_RKT_EUliE_EEviT1_)
        /*22d0*/ 	.word	0x00000000


	//----- nvinfo : EIATTR_MIN_STACK_SIZE
	.align		4
.L_1535:
        /*22d4*/ 	.byte	0x04, 0x12
        /*22d6*/ 	.short	(.L_1537 - .L_1536)
	.align		4
.L_1536:
        /*22d8*/ 	.word	index@(_ZN2at6native27unrolled_elementwise_kernelINS0_13BUnaryFunctorIiiiZZZNS0_21heaviside_kernel_cudaERNS_18TensorIteratorBaseEENKUlvE_clEvENKUlvE1_clEvEUliiE_EESt5arrayIPcLm2EELi4E23TrivialOffsetCalculatorILi1EjESD_NS0_6memory12LoadWithCastILi1EEENSE_13StoreWithCastILi1EEEEEviT_T0_T2_T3_T4_T5_)
        /*22dc*/ 	.word	0x00000000


	//----- nvinfo : EIATTR_MIN_STACK_SIZE
	.align		4
.L_1537:
        /*22e0*/ 	.byte	0x04, 0x12
        /*22e2*/ 	.short	(.L_1539 - .L_1538)
	.align		4
.L_1538:
        /*22e4*/ 	.word	index@(_ZN2at6native18elementwise_kernelILi128ELi2EZNS0_22gpu_kernel_impl_nocastINS0_13BUnaryFunctorIiiiZZZNS0_21heaviside_kernel_cudaERNS_18TensorIteratorBaseEENKUlvE_clEvENKUlvE1_clEvEUliiE_EEEEvS5_RKT_EUliE_EEviT1_)
        /*22e8*/ 	.word	0x00000000


	//----- nvinfo : EIATTR_MIN_STACK_SIZE
	.align		4
.L_1539:
        /*22ec*/ 	.byte	0x04, 0x12
        /*22ee*/ 	.short	(.L_1541 - .L_1540)
	.align		4
.L_1540:
        /*22f0*/ 	.word	index@(_ZN2at6native27unrolled_elementwise_kernelINS0_13BUnaryFunctorIiiiZZZNS0_21heaviside_kernel_cudaERNS_18TensorIteratorBaseEENKUlvE_clEvENKUlvE1_clEvEUliiE_EESt5arrayIPcLm2EELi4E23TrivialOffsetCalculatorILi1EjESD_NS0_6memory15LoadWithoutCastENSE_16StoreWithoutCastEEEviT_T0_T2_T3_T4_T5_)
        /*22f4*/ 	.word	0x00000000


	//----- nvinfo : EIATTR_MIN_STACK_SIZE
	.align		4
.L_1541:
        /*22f8*/ 	.byte	0x04, 0x12
        /*22fa*/ 	.short	(.L_1543 - .L_1542)
	.align		4
.L_1542:
        /*22fc*/ 	.word	index@(_ZN2at6native29vectorized_elementwise_kernelILi2ENS0_13BUnaryFunctorIiiiZZZNS0_21heaviside_kernel_cudaERNS_18TensorIteratorBaseEENKUlvE_clEvENKUlvE1_clEvEUliiE_EESt5arrayIPcLm2EEEEviT0_T1_)
        /*2300*/ 	.word	0x00000000


	//----- nvinfo : EIATTR_MIN_STACK_SIZE
	.align		4
.L_1543:
        /*2304*/ 	.byte	0x04, 0x12
        /*2306*/ 	.short	(.L_1545 - .L_1544)
	.align		4
.L_1544:
        /*2308*/ 	.word	index@(_ZN2at6native29vectorized_elementwise_kernelILi4ENS0_13BUnaryFunctorIiiiZZZNS0_21heaviside_kernel_cudaERNS_18TensorIteratorBaseEENKUlvE_clEvENKUlvE1_clEvEUliiE_EESt5arrayIPcLm2EEEEviT0_T1_)
        /*230c*/ 	.word	0x00000000


	//----- nvinfo : EIATTR_MIN_STACK_SIZE
	.align		4
.L_1545:
        /*2310*/ 	.byte	0x04, 0x12
        /*2312*/ 	.short	(.L_1547 - .L_1546)
	.align		4
.L_1546:
        /*2314*/ 	.word	index@(_ZN2at6native29vectorized_elementwise_kernelILi8ENS0_13BUnaryFunctorIiiiZZZNS0_21heaviside_kernel_cudaERNS_18TensorIteratorBaseEENKUlvE_clEvENKUlvE1_clEvEUliiE_EESt5arrayIPcLm2EEEEviT0_T1_)
        /*2318*/ 	.word	0x00000000


	//----- nvinfo : EIATTR_MIN_STACK_SIZE
	.align		4
.L_1547:
        /*231c*/ 	.byte	0x04, 0x12
        /*231e*/ 	.short	(.L_1549 - .L_1548)
	.align		4
.L_1548:
        /*2320*/ 	.word	index@(_ZN2at6native18elementwise_kernelILi128ELi4EZNS0_15gpu_kernel_implINS0_13AUnaryFunctorIiiiZZZNS0_21heaviside_kernel_cudaERNS_18TensorIteratorBaseEENKUlvE_clEvENKUlvE1_clEvEUliiE_EEEEvS5_RKT_EUliE_EEviT1_)
        /*2324*/ 	.word	0x00000000


	//----- nvinfo : EIATTR_MIN_STACK_SIZE
	.align		4
.L_1549:
        /*2328*/ 	.byte	0x04, 0x12
        /*232a*/ 	.short	(.L_1551 - .L_1550)
	.align		4
.L_1550:
        /*232c*/ 	.word	index@(_ZN2at6native27unrolled_elementwise_kernelINS0_13AUnaryFunctorIiiiZZZNS0_21heaviside_kernel_cudaERNS_18TensorIteratorBaseEENKUlvE_clEvENKUlvE1_clEvEUliiE_EESt5arrayIPcLm2EELi4E23TrivialOffsetCalculatorILi1EjESD_NS0_6memory12LoadWithCastILi1EEENSE_13StoreWithCastILi1EEEEEviT_T0_T2_T3_T4_T5_)
        /*2330*/ 	.word	0x00000000


	//----- nvinfo : EIATTR_MIN_STACK_SIZE
	.align		4
.L_1551:
        /*2334*/ 	.byte	0x04, 0x12
        /*2336*/ 	.short	(.L_1553 - .L_1552)
	.align		4
.L_1552:
        /*2338*/ 	.word	index@(_ZN2at6native18elementwise_kernelILi128ELi2EZNS0_22gpu_kernel_impl_nocastINS0_13AUnaryFunctorIiiiZZZNS0_21heaviside_kernel_cudaERNS_18TensorIteratorBaseEENKUlvE_clEvENKUlvE1_clEvEUliiE_EEEEvS5_RKT_EUliE_EEviT1_)
        /*233c*/ 	.word	0x00000000


	//----- nvinfo : EIATTR_MIN_STACK_SIZE
	.align		4
.L_1553:
        /*2340*/ 	.byte	0x04, 0x12
        /*2342*/ 	.short	(.L_1555 - .L_1554)
	.align		4
.L_1554:
        /*2344*/ 	.word	index@(_ZN2at6native27unrolled_elementwise_kernelINS0_13AUnaryFunctorIiiiZZZNS0_21heaviside_kernel_cudaERNS_18TensorIteratorBaseEENKUlvE_clEvENKUlvE1_clEvEUliiE_EESt5arrayIPcLm2EELi4E23TrivialOffsetCalculatorILi1EjESD_NS0_6memory15LoadWithoutCastENSE_16StoreWithoutCastEEEviT_T0_T2_T3_T4_T5_)
        /*2348*/ 	.word	0x00000000


	//----- nvinfo : EIATTR_MIN_STACK_SIZE
	.align		4
.L_1555:
        /*234c*/ 	.byte	0x04, 0x12
        /*234e*/ 	.short	(.L_1557 - .L_1556)
	.align		4
.L_1556:
        /*2350*/ 	.word	index@(_ZN2at6native29vectorized_elementwise_kernelILi2ENS0_13AUnaryFunctorIiiiZZZNS0_21heaviside_kernel_cudaERNS_18TensorIteratorBaseEENKUlvE_clEvENKUlvE1_clEvEUliiE_EESt5arrayIPcLm2EEEEviT0_T1_)
        /*2354*/ 	.word	0x00000000


	//----- nvinfo : EIATTR_MIN_STACK_SIZE
	.align		4
.L_1557:
        /*2358*/ 	.byte	0x04, 0x12
        /*235a*/ 	.short	(.L_1559 - .L_1558)
	.align		4
.L_1558:
        /*235c*/ 	.word	index@(_ZN2at6native29vectorized_elementwise_kernelILi4ENS0_13AUnaryFunctorIiiiZZZNS0_21heaviside_kernel_cudaERNS_18TensorIteratorBaseEENKUlvE_clEvENKUlvE1_clEvEUliiE_EESt5arrayIPcLm2EEEEviT0_T1_)
        /*2360*/ 	.word	0x00000000


	//----- nvinfo : EIATTR_MIN_STACK_SIZE
	.align		4
.L_1559:
        /*2364*/ 	.byte	0x04, 0x12
        /*2366*/ 	.short	(.L_1561 - .L_1560)
	.align		4
.L_1560:
        /*2368*/ 	.word	index@(_ZN2at6native29vectorized_elementwise_kernelILi8ENS0_13AUnaryFunctorIiiiZZZNS0_21heaviside_kernel_cudaERNS_18TensorIteratorBaseEENKUlvE_clEvENKUlvE1_clEvEUliiE_EESt5arrayIPcLm2EEEEviT0_T1_)
        /*236c*/ 	.word	0x00000000


	//----- nvinfo : EIATTR_MIN_STACK_SIZE
	.align		4
.L_1561:
        /*2370*/ 	.byte	0x04, 0x12
        /*2372*/ 	.short	(.L_1563 - .L_1562)
	.align		4
.L_1562:
        /*2374*/ 	.word	index@(_ZN2at6native18elementwise_kernelILi128ELi4EZNS0_15gpu_kernel_implINS0_13BinaryFunctorIaaaZZZNS0_21heaviside_kernel_cudaERNS_18TensorIteratorBaseEENKUlvE_clEvENKUlvE0_clEvEUlaaE_EEEEvS5_RKT_EUliE_EEviT1_)
        /*2378*/ 	.word	0x00000000


	//----- nvinfo : EIATTR_MIN_STACK_SIZE
	.align		4
.L_1563:
        /*237c*/ 	.byte	0x04, 0x12
        /*237e*/ 	.short	(.L_1565 - .L_1564)
	.align		4
.L_1564:
        /*2380*/ 	.word	index@(_ZN2at6native27unrolled_elementwise_kernelINS0_13BinaryFunctorIaaaZZZNS0_21heaviside_kernel_cudaERNS_18TensorIteratorBaseEENKUlvE_clEvENKUlvE0_clEvEUlaaE_EESt5arrayIPcLm3EELi4E23TrivialOffsetCalculatorILi2EjESC_ILi1EjENS0_6memory12LoadWithCastILi2EEENSF_13StoreWithCastILi1EEEEEviT_T0_T2_T3_T4_T5_)
        /*2384*/ 	.word	0x00000000


	//----- nvinfo : EIATTR_MIN_STACK_SIZE
	.align		4
.L_1565:
        /*2388*/ 	.byte	0x04, 0x12
        /*238a*/ 	.short	(.L_1567 - .L_1566)
	.align		4
.L_1566:
        /*238c*/ 	.word	index@(_ZN2at6native18elementwise_kernelILi128ELi4EZNS0_22gpu_kernel_impl_nocastINS0_13BinaryFunctorIaaaZZZNS0_21heaviside_kernel_cudaERNS_18TensorIteratorBaseEENKUlvE_clEvENKUlvE0_clEvEUlaaE_EEEEvS5_RKT_EUliE_EEviT1_)
        /*2390*/ 	.word	0x00000000


	//----- nvinfo : EIATTR_MIN_STACK_SIZE
	.align		4
.L_1567:
        /*2394*/ 	.byte	0x04, 0x12
        /*2396*/ 	.short	(.L_1569 - .L_1568)
	.align		4
.L_1568:
        /*2398*/ 	.word	index@(_ZN2at6native27unrolled_elementwise_kernelINS0_13BinaryFunctorIaaaZZZNS0_21heaviside_kernel_cudaERNS_18TensorIteratorBaseEENKUlvE_clEvENKUlvE0_clEvEUlaaE_EESt5arrayIPcLm3EELi4E23TrivialOffsetCalculatorILi2EjESC_ILi1EjENS0_6memory15LoadWithoutCastENSF_16StoreWithoutCastEEEviT_T0_T2_T3_T4_T5_)
        /*239c*/ 	.word	0x00000000


	//----- nvinfo : EIATTR_MIN_STACK_SIZE
	.align		4
.L_1569:
        /*23a0*/ 	.byte	0x04, 0x12
        /*23a2*/ 	.short	(.L_1571 - .L_1570)
	.align		4
.L_1570:
        /*23a4*/ 	.word	index@(_ZN2at6native29vectorized_elementwise_kernelILi2ENS0_13BinaryFunctorIaaaZZZNS0_21heaviside_kernel_cudaERNS_18TensorIteratorBaseEENKUlvE_clEvENKUlvE0_clEvEUlaaE_EESt5arrayIPcLm3EEEEviT0_T1_)
        /*23a8*/ 	.word	0x00000000


	//----- nvinfo : EIATTR_MIN_STACK_SIZE
	.align		4
.L_1571:
        /*23ac*/ 	.byte	0x04, 0x12
        /*23ae*/ 	.short	(.L_1573 - .L_1572)
	.align		4
.L_1572:
        /*23b0*/ 	.word	index@(_ZN2at6native29vectorized_elementwise_kernelILi4ENS0_13BinaryFunctorIaaaZZZNS0_21heaviside_kernel_cudaERNS_18TensorIteratorBaseEENKUlvE_clEvENKUlvE0_clEvEUlaaE_EESt5arrayIPcLm3EEEEviT0_T1_)
        /*23b4*/ 	.word	0x00000000


	//----- nvinfo : EIATTR_MIN_STACK_SIZE
	.align		4
.L_1573:
        /*23b8*/ 	.byte	0x04, 0x12
        /*23ba*/ 	.short	(.L_1575 - .L_1574)
	.align		4
.L_1574:
        /*23bc*/ 	.word	index@(_ZN2at6native29vectorized_elementwise_kernelILi8ENS0_13BinaryFunctorIaaaZZZNS0_21heaviside_kernel_cudaERNS_18TensorIteratorBaseEENKUlvE_clEvENKUlvE0_clEvEUlaaE_EESt5arrayIPcLm3EEEEviT0_T1_)
        /*23c0*/ 	.word	0x00000000


	//----- nvinfo : EIATTR_MIN_STACK_SIZE
	.align		4
.L_1575:
        /*23c4*/ 	.byte	0x04, 0x12
        /*23c6*/ 	.short	(.L_1577 - .L_1576)
	.align		4
.L_1576:
        /*23c8*/ 	.word	index@(_ZN2at6native18elementwise_kernelILi128ELi4EZNS0_15gpu_kernel_implINS0_13BUnaryFunctorIaaaZZZNS0_21heaviside_kernel_cudaERNS_18TensorIteratorBaseEENKUlvE_clEvENKUlvE0_clEvEUlaaE_EEEEvS5_RKT_EUliE_EEviT1_)
        /*23cc*/ 	.word	0x00000000


	//----- nvinfo : EIATTR_MIN_STACK_SIZE
	.align		4
.L_1577:
        /*23d0*/ 	.byte	0x04, 0x12
        /*23d2*/ 	.short	(.L_1579 - .L_1578)
	.align		4
.L_1578:
        /*23d4*/ 	.word	index@(_ZN2at6native27unrolled_elementwise_kernelINS0_13BUnaryFunctorIaaaZZZNS0_21heaviside_kernel_cudaERNS_18TensorIteratorBaseEENKUlvE_clEvENKUlvE0_clEvEUlaaE_EESt5arrayIPcLm2EELi4E23TrivialOffsetCalculatorILi1EjESD_NS0_6memory12LoadWithCastILi1EEENSE_13StoreWithCastILi1EEEEEviT_T0_T2_T3_T4_T5_)
        /*23d8*/ 	.word	0x00000000


	//----- nvinfo : EIATTR_MIN_STACK_SIZE
	.align		4
.L_1579:
        /*23dc*/ 	.byte	0x04, 0x12
        /*23de*/ 	.short	(.L_1581 - .L_1580)
	.align		4
.L_1580:
        /*23e0*/ 	.word	index@(_ZN2at6native18elementwise_kernelILi128ELi4EZNS0_22gpu_kernel_impl_nocastINS0_13BUnaryFunctorIaaaZZZNS0_21heaviside_kernel_cudaERNS_18TensorIteratorBaseEENKUlvE_clEvENKUlvE0_clEvEUlaaE_EEEEvS5_RKT_EUliE_EEviT1_)
        /*23e4*/ 	.word	0x00000000


	//----- nvinfo : EIATTR_MIN_STACK_SIZE
	.align		4
.L_1581:
        /*23e8*/ 	.byte	0x04, 0x12
        /*23ea*/ 	.short	(.L_1583 - .L_1582)
	.align		4
.L_1582:
        /*23ec*/ 	.word	index@(_ZN2at6native27unrolled_elementwise_kernelINS0_13BUnaryFunctorIaaaZZZNS0_21heaviside_kernel_cudaERNS_18TensorIteratorBaseEENKUlvE_clEvENKUlvE0_clEvEUlaaE_EESt5arrayIPcLm2EELi4E23TrivialOffsetCalculatorILi1EjESD_NS0_6memory15LoadWithoutCastENSE_16StoreWithoutCastEEEviT_T0_T2_T3_T4_T5_)
        /*23f0*/ 	.word	0x00000000


	//----- nvinfo : EIATTR_MIN_STACK_SIZE
	.align		4
.L_1583:
        /*23f4*/ 	.byte	0x04, 0x12
        /*23f6*/ 	.short	(.L_1585 - .L_1584)
	.align		4
.L_1584:
        /*23f8*/ 	.word	index@(_ZN2at6native29vectorized_elementwise_kernelILi2ENS0_13BUnaryFunctorIaaaZZZNS0_21heaviside_kernel_cudaERNS_18TensorIteratorBaseEENKUlvE_clEvENKUlvE0_clEvEUlaaE_EESt5arrayIPcLm2EEEEviT0_T1_)
        /*23fc*/ 	.word	0x00000000


	//----- nvinfo : EIATTR_MIN_STACK_SIZE
	.align		4
.L_1585:
        /*2400*/ 	.byte	0x04, 0x12
        /*2402*/ 	.short	(.L_1587 - .L_1586)
	.align		4
.L_1586:
        /*2404*/ 	.word	index@(_ZN2at6native29vectorized_elementwise_kernelILi4ENS0_13BUnaryFunctorIaaaZZZNS0_21heaviside_kernel_cudaERNS_18TensorIteratorBaseEENKUlvE_clEvENKUlvE0_clEvEUlaaE_EESt5arrayIPcLm2EEEEviT0_T1_)
        /*2408*/ 	.word	0x00000000


	//----- nvinfo : EIATTR_MIN_STACK_SIZE
	.align		4
.L_1587:
        /*240c*/ 	.byte	0x04, 0x12
        /*240e*/ 	.short	(.L_1589 - .L_1588)
	.align		4
.L_1588:
        /*2410*/ 	.word	index@(_ZN2at6native29vectorized_elementwise_kernelILi8ENS0_13BUnaryFunctorIaaaZZZNS0_21heaviside_kernel_cudaERNS_18TensorIteratorBaseEENKUlvE_clEvENKUlvE0_clEvEUlaaE_EESt5arrayIPcLm2EEEEviT0_T1_)
        /*2414*/ 	.word	0x00000000


	//----- nvinfo : EIATTR_MIN_STACK_SIZE
	.align		4
.L_1589:
        /*2418*/ 	.byte	0x04, 0x12
        /*241a*/ 	.short	(.L_1591 - .L_1590)
	.align		4
.L_1590:
        /*241c*/ 	.word	index@(_ZN2at6native18elementwise_kernelILi128ELi4EZNS0_15gpu_kernel_implINS0_13AUnaryFunctorIaaaZZZNS0_21heaviside_kernel_cudaERNS_18TensorIteratorBaseEENKUlvE_clEvENKUlvE0_clEvEUlaaE_EEEEvS5_RKT_EUliE_EEviT1_)
        /*2420*/ 	.word	0x00000000


	//----- nvinfo : EIATTR_MIN_STACK_SIZE
	.align		4
.L_1591:
        /*2424*/ 	.byte	0x04, 0x12
        /*2426*/ 	.short	(.L_1593 - .L_1592)
	.align		4
.L_1592:
        /*2428*/ 	.word	index@(_ZN2at6native27unrolled_elementwise_kernelINS0_13AUnaryFunctorIaaaZZZNS0_21heaviside_kernel_cudaERNS_18TensorIteratorBaseEENKUlvE_clEvENKUlvE0_clEvEUlaaE_EESt5arrayIPcLm2EELi4E23TrivialOffsetCalculatorILi1EjESD_NS0_6memory12LoadWithCastILi1EEENSE_13StoreWithCastILi1EEEEEviT_T0_T2_T3_T4_T5_)
        /*242c*/ 	.word	0x00000000


	//----- nvinfo : EIATTR_MIN_STACK_SIZE
	.align		4
.L_1593:
        /*2430*/ 	.byte	0x04, 0x12
        /*2432*/ 	.short	(.L_1595 - .L_1594)
	.align		4
.L_1594:
        /*2434*/ 	.word	index@(_ZN2at6native18elementwise_kernelILi128ELi4EZNS0_22gpu_kernel_impl_nocastINS0_13AUnaryFunctorIaaaZZZNS0_21heaviside_kernel_cudaERNS_18TensorIteratorBaseEENKUlvE_clEvENKUlvE0_clEvEUlaaE_EEEEvS5_RKT_EUliE_EEviT1_)
        /*2438*/ 	.word	0x00000000


	//----- nvinfo : EIATTR_MIN_STACK_SIZE
	.align		4
.L_1595:
        /*243c*/ 	.byte	0x04, 0x12
        /*243e*/ 	.short	(.L_1597 - .L_1596)
	.align		4
.L_1596:
        /*2440*/ 	.word	index@(_ZN2at6native27unrolled_elementwise_kernelINS0_13AUnaryFunctorIaaaZZZNS0_21heaviside_kernel_cudaERNS_18TensorIteratorBaseEENKUlvE_clEvENKUlvE0_clEvEUlaaE_EESt5arrayIPcLm2EELi4E23TrivialOffsetCalculatorILi1EjESD_NS0_6memory15LoadWithoutCastENSE_16StoreWithoutCastEEEviT_T0_T2_T3_T4_T5_)
        /*2444*/ 	.word	0x00000000


	//----- nvinfo : EIATTR_MIN_STACK_SIZE
	.align		4
.L_1597:
        /*2448*/ 	.byte	0x04, 0x12
        /*244a*/ 	.short	(.L_1599 - .L_1598)
	.align		4
.L_1598:
        /*244c*/ 	.word	index@(_ZN2at6native29vectorized_elementwise_kernelILi2ENS0_13AUnaryFunctorIaaaZZZNS0_21heaviside_kernel_cudaERNS_18TensorIteratorBaseEENKUlvE_clEvENKUlvE0_clEvEUlaaE_EESt5arrayIPcLm2EEEEviT0_T1_)
        /*2450*/ 	.word	0x00000000


	//----- nvinfo : EIATTR_MIN_STACK_SIZE
	.align		4
.L_1599:
        /*2454*/ 	.byte	0x04, 0x12
        /*2456*/ 	.short	(.L_1601 - .L_1600)
	.align		4
.L_1600:
        /*2458*/ 	.word	index@(_ZN2at6native29vectorized_elementwise_kernelILi4ENS0_13AUnaryFunctorIaaaZZZNS0_21heaviside_kernel_cudaERNS_18TensorIteratorBaseEENKUlvE_clEvENKUlvE0_clEvEUlaaE_EESt5arrayIPcLm2EEEEviT0_T1_)
        /*245c*/ 	.word	0x00000000


	//----- nvinfo : EIATTR_MIN_STACK_SIZE
	.align		4
.L_1601:
        /*2460*/ 	.byte	0x04, 0x12
        /*2462*/ 	.short	(.L_1603 - .L_1602)
	.align		4
.L_1602:
        /*2464*/ 	.word	index@(_ZN2at6native29vectorized_elementwise_kernelILi8ENS0_13AUnaryFunctorIaaaZZZNS0_21heaviside_kernel_cudaERNS_18TensorIteratorBaseEENKUlvE_clEvENKUlvE0_clEvEUlaaE_EESt5arrayIPcLm2EEEEviT0_T1_)
        /*2468*/ 	.word	0x00000000


	//----- nvinfo : EIATTR_MIN_STACK_SIZE
	.align		4
.L_1603:
        /*246c*/ 	.byte	0x04, 0x12
        /*246e*/ 	.short	(.L_1605 - .L_1604)
	.align		4
.L_1604:
        /*2470*/ 	.word	index@(_ZN2at6native18elementwise_kernelILi128ELi4EZNS0_15gpu_kernel_implINS0_13BinaryFunctorIhhhZZZNS0_21heaviside_kernel_cudaERNS_18TensorIteratorBaseEENKUlvE_clEvENKUlvE_clEvEUlhhE_EEEEvS5_RKT_EUliE_EEviT1_)
        /*2474*/ 	.word	0x00000000


	//----- nvinfo : EIATTR_MIN_STACK_SIZE
	.align		4
.L_1605:
        /*2478*/ 	.byte	0x04, 0x12
        /*247a*/ 	.short	(.L_1607 - .L_1606)
	.align		4
.L_1606:
        /*247c*/ 	.word	index@(_ZN2at6native27unrolled_elementwise_kernelINS0_13BinaryFunctorIhhhZZZNS0_21heaviside_kernel_cudaERNS_18TensorIteratorBaseEENKUlvE_clEvENKUlvE_clEvEUlhhE_EESt5arrayIPcLm3EELi4E23TrivialOffsetCalculatorILi2EjESC_ILi1EjENS0_6memory12LoadWithCastILi2EEENSF_13StoreWithCastILi1EEEEEviT_T0_T2_T3_T4_T5_)
        /*2480*/ 	.word	0x00000000


	//----- nvinfo : EIATTR_MIN_STACK_SIZE
	.align		4
.L_1607:
        /*2484*/ 	.byte	0x04, 0x12
        /*2486*/ 	.short	(.L_1609 - .L_1608)
	.align		4
.L_1608:
        /*2488*/ 	.word	index@(_ZN2at6native18elementwise_kernelILi128ELi4EZNS0_22gpu_kernel_impl_nocastINS0_13BinaryFunctorIhhhZZZNS0_21heaviside_kernel_cudaERNS_18TensorIteratorBaseEENKUlvE_clEvENKUlvE_clEvEUlhhE_EEEEvS5_RKT_EUliE_EEviT1_)
        /*248c*/ 	.word	0x00000000


	//----- nvinfo : EIATTR_MIN_STACK_SIZE
	.align		4
.L_1609:
        /*2490*/ 	.byte	0x04, 0x12
        /*2492*/ 	.short	(.L_1611 - .L_1610)
	.align		4
.L_1610:
        /*2494*/ 	.word	index@(_ZN2at6native27unrolled_elementwise_kernelINS0_13BinaryFunctorIhhhZZZNS0_21heaviside_kernel_cudaERNS_18TensorIteratorBaseEENKUlvE_clEvENKUlvE_clEvEUlhhE_EESt5arrayIPcLm3EELi4E23TrivialOffsetCalculatorILi2EjESC_ILi1EjENS0_6memory15LoadWithoutCastENSF_16StoreWithoutCastEEEviT_T0_T2_T3_T4_T5_)
        /*2498*/ 	.word	0x00000000


	//----- nvinfo : EIATTR_MIN_STACK_SIZE
	.align		4
.L_1611:
        /*249c*/ 	.byte	0x04, 0x12
        /*249e*/ 	.short	(.L_1613 - .L_1612)
	.align		4
.L_1612:
        /*24a0*/ 	.word	index@(_ZN2at6native29vectorized_elementwise_kernelILi2ENS0_13BinaryFunctorIhhhZZZNS0_21heaviside_kernel_cudaERNS_18TensorIteratorBaseEENKUlvE_clEvENKUlvE_clEvEUlhhE_EESt5arrayIPcLm3EEEEviT0_T1_)
        /*24a4*/ 	.word	0x00000000


	//----- nvinfo : EIATTR_MIN_STACK_SIZE
	.align		4
.L_1613:
        /*24a8*/ 	.byte	0x04, 0x12
        /*24aa*/ 	.short	(.L_1615 - .L_1614)
	.align		4
.L_1614:
        /*24ac*/ 	.word	index@(_ZN2at6native29vectorized_elementwise_kernelILi4ENS0_13BinaryFunctorIhhhZZZNS0_21heaviside_kernel_cudaERNS_18TensorIteratorBaseEENKUlvE_clEvENKUlvE_clEvEUlhhE_EESt5arrayIPcLm3EEEEviT0_T1_)
        /*24b0*/ 	.word	0x00000000


	//----- nvinfo : EIATTR_MIN_STACK_SIZE
	.align		4
.L_1615:
        /*24b4*/ 	.byte	0x04, 0x12
        /*24b6*/ 	.short	(.L_1617 - .L_1616)
	.align		4
.L_1616:
        /*24b8*/ 	.word	index@(_ZN2at6native29vectorized_elementwise_kernelILi8ENS0_13BinaryFunctorIhhhZZZNS0_21heaviside_kernel_cudaERNS_18TensorIteratorBaseEENKUlvE_clEvENKUlvE_clEvEUlhhE_EESt5arrayIPcLm3EEEEviT0_T1_)
        /*24bc*/ 	.word	0x00000000


	//----- nvinfo : EIATTR_MIN_STACK_SIZE
	.align		4
.L_1617:
        /*24c0*/ 	.byte	0x04, 0x12
        /*24c2*/ 	.short	(.L_1619 - .L_1618)
	.align		4
.L_1618:
        /*24c4*/ 	.word	index@(_ZN2at6native18elementwise_kernelILi128ELi4EZNS0_15gpu_kernel_implINS0_13BUnaryFunctorIhhhZZZNS0_21heaviside_kernel_cudaERNS_18TensorIteratorBaseEENKUlvE_clEvENKUlvE_clEvEUlhhE_EEEEvS5_RKT_EUliE_EEviT1_)
        /*24c8*/ 	.word	0x00000000


	//----- nvinfo : EIATTR_MIN_STACK_SIZE
	.align		4
.L_1619:
        /*24cc*/ 	.byte	0x04, 0x12
        /*24ce*/ 	.short	(.L_1621 - .L_1620)
	.align		4
.L_1620:
        /*24d0*/ 	.word	index@(_ZN2at6native27unrolled_elementwise_kernelINS0_13BUnaryFunctorIhhhZZZNS0_21heaviside_kernel_cudaERNS_18TensorIteratorBaseEENKUlvE_clEvENKUlvE_clEvEUlhhE_EESt5arrayIPcLm2EELi4E23TrivialOffsetCalculatorILi1EjESD_NS0_6memory12LoadWithCastILi1EEENSE_13StoreWithCastILi1EEEEEviT_T0_T2_T3_T4_T5_)
        /*24d4*/ 	.word	0x00000000


	//----- nvinfo : EIATTR_MIN_STACK_SIZE
	.align		4
.L_1621:
        /*24d8*/ 	.byte	0x04, 0x12
        /*24da*/ 	.short	(.L_1623 - .L_1622)
	.align		4
.L_1622:
        /*24dc*/ 	.word	index@(_ZN2at6native18elementwise_kernelILi128ELi4EZNS0_22gpu_kernel_impl_nocastINS0_13BUnaryFunctorIhhhZZZNS0_21heaviside_kernel_cudaERNS_18TensorIteratorBaseEENKUlvE_clEvENKUlvE_clEvEUlhhE_EEEEvS5_RKT_EUliE_EEviT1_)
        /*24e0*/ 	.word	0x00000000


	//----- nvinfo : EIATTR_MIN_STACK_SIZE
	.align		4
.L_1623:
        /*24e4*/ 	.byte	0x04, 0x12
        /*24e6*/ 	.short	(.L_1625 - .L_1624)
	.align		4
.L_1624:
        /*24e8*/ 	.word	index@(_ZN2at6native27unrolled_elementwise_kernelINS0_13BUnaryFunctorIhhhZZZNS0_21heaviside_kernel_cudaERNS_18TensorIteratorBaseEENKUlvE_clEvENKUlvE_clEvEUlhhE_EESt5arrayIPcLm2EELi4E23TrivialOffsetCalculatorILi1EjESD_NS0_6memory15LoadWithoutCastENSE_16StoreWithoutCastEEEviT_T0_T2_T3_T4_T5_)
        /*24ec*/ 	.word	0x00000000


	//----- nvinfo : EIATTR_MIN_STACK_SIZE
	.align		4
.L_1625:
        /*24f0*/ 	.byte	0x04, 0x12
        /*24f2*/ 	.short	(.L_1627 - .L_1626)
	.align		4
.L_1626:
        /*24f4*/ 	.word	index@(_ZN2at6native29vectorized_elementwise_kernelILi2ENS0_13BUnaryFunctorIhhhZZZNS0_21heaviside_kernel_cudaERNS_18TensorIteratorBaseEENKUlvE_clEvENKUlvE_clEvEUlhhE_EESt5arrayIPcLm2EEEEviT0_T1_)
        /*24f8*/ 	.word	0x00000000


	//----- nvinfo : EIATTR_MIN_STACK_SIZE
	.align		4
.L_1627:
        /*24fc*/ 	.byte	0x04, 0x12
        /*24fe*/ 	.short	(.L_1629 - .L_1628)
	.align		4
.L_1628:
        /*2500*/ 	.word	index@(_ZN2at6native29vectorized_elementwise_kernelILi4ENS0_13BUnaryFunctorIhhhZZZNS0_21heaviside_kernel_cudaERNS_18TensorIteratorBaseEENKUlvE_clEvENKUlvE_clEvEUlhhE_EESt5arrayIPcLm2EEEEviT0_T1_)
        /*2504*/ 	.word	0x00000000


	//----- nvinfo : EIATTR_MIN_STACK_SIZE
	.align		4
.L_1629:
        /*2508*/ 	.byte	0x04, 0x12
        /*250a*/ 	.short	(.L_1631 - .L_1630)
	.align		4
.L_1630:
        /*250c*/ 	.word	index@(_ZN2at6native29vectorized_elementwise_kernelILi8ENS0_13BUnaryFunctorIhhhZZZNS0_21heaviside_kernel_cudaERNS_18TensorIteratorBaseEENKUlvE_clEvENKUlvE_clEvEUlhhE_EESt5arrayIPcLm2EEEEviT0_T1_)
        /*2510*/ 	.word	0x00000000


	//----- nvinfo : EIATTR_MIN_STACK_SIZE
	.align		4
.L_1631:
        /*2514*/ 	.byte	0x04, 0x12
        /*2516*/ 	.short	(.L_1633 - .L_1632)
	.align		4
.L_1632:
        /*2518*/ 	.word	index@(_ZN2at6native18elementwise_kernelILi128ELi4EZNS0_15gpu_kernel_implINS0_13AUnaryFunctorIhhhZZZNS0_21heaviside_kernel_cudaERNS_18TensorIteratorBaseEENKUlvE_clEvENKUlvE_clEvEUlhhE_EEEEvS5_RKT_EUliE_EEviT1_)
        /*251c*/ 	.word	0x00000000


	//----- nvinfo : EIATTR_MIN_STACK_SIZE
	.align		4
.L_1633:
        /*2520*/ 	.byte	0x04, 0x12
        /*2522*/ 	.short	(.L_1635 - .L_1634)
	.align		4
.L_1634:
        /*2524*/ 	.word	index@(_ZN2at6native27unrolled_elementwise_kernelINS0_13AUnaryFunctorIhhhZZZNS0_21heaviside_kernel_cudaERNS_18TensorIteratorBaseEENKUlvE_clEvENKUlvE_clEvEUlhhE_EESt5arrayIPcLm2EELi4E23TrivialOffsetCalculatorILi1EjESD_NS0_6memory12LoadWithCastILi1EEENSE_13StoreWithCastILi1EEEEEviT_T0_T2_T3_T4_T5_)
        /*2528*/ 	.word	0x00000000


	//----- nvinfo : EIATTR_MIN_STACK_SIZE
	.align		4
.L_1635:
        /*252c*/ 	.byte	0x04, 0x12
        /*252e*/ 	.short	(.L_1637 - .L_1636)
	.align		4
.L_1636:
        /*2530*/ 	.word	index@(_ZN2at6native18elementwise_kernelILi128ELi4EZNS0_22gpu_kernel_impl_nocastINS0_13AUnaryFunctorIhhhZZZNS0_21heaviside_kernel_cudaERNS_18TensorIteratorBaseEENKUlvE_clEvENKUlvE_clEvEUlhhE_EEEEvS5_RKT_EUliE_EEviT1_)
        /*2534*/ 	.word	0x00000000


	//----- nvinfo : EIATTR_MIN_STACK_SIZE
	.align		4
.L_1637:
        /*2538*/ 	.byte	0x04, 0x12
        /*253a*/ 	.short	(.L_1639 - .L_1638)
	.align		4
.L_1638:
        /*253c*/ 	.word	index@(_ZN2at6native27unrolled_elementwise_kernelINS0_13AUnaryFunctorIhhhZZZNS0_21heaviside_kernel_cudaERNS_18TensorIteratorBaseEENKUlvE_clEvENKUlvE_clEvEUlhhE_EESt5arrayIPcLm2EELi4E23TrivialOffsetCalculatorILi1EjESD_NS0_6memory15LoadWithoutCastENSE_16StoreWithoutCastEEEviT_T0_T2_T3_T4_T5_)
        /*2540*/ 	.word	0x00000000


	//----- nvinfo : EIATTR_MIN_STACK_SIZE
	.align		4
.L_1639:
        /*2544*/ 	.byte	0x04, 0x12
        /*2546*/ 	.short	(.L_1641 - .L_1640)
	.align		4
.L_1640:
        /*2548*/ 	.word	index@(_ZN2at6native29vectorized_elementwise_kernelILi2ENS0_13AUnaryFunctorIhhhZZZNS0_21heaviside_kernel_cudaERNS_18TensorIteratorBaseEENKUlvE_clEvENKUlvE_clEvEUlhhE_EESt5arrayIPcLm2EEEEviT0_T1_)
        /*254c*/ 	.word	0x00000000


	//----- nvinfo : EIATTR_MIN_STACK_SIZE
	.align		4
.L_1641:
        /*2550*/ 	.byte	0x04, 0x12
        /*2552*/ 	.short	(.L_1643 - .L_1642)
	.align		4
.L_1642:
        /*2554*/ 	.word	index@(_ZN2at6native29vectorized_elementwise_kernelILi4ENS0_13AUnaryFunctorIhhhZZZNS0_21heaviside_kernel_cudaERNS_18TensorIteratorBaseEENKUlvE_clEvENKUlvE_clEvEUlhhE_EESt5arrayIPcLm2EEEEviT0_T1_)
        /*2558*/ 	.word	0x00000000


	//----- nvinfo : EIATTR_MIN_STACK_SIZE
	.align		4
.L_1643:
        /*255c*/ 	.byte	0x04, 0x12
        /*255e*/ 	.short	(.L_1645 - .L_1644)
	.align		4
.L_1644:
        /*2560*/ 	.word	index@(_ZN2at6native29vectorized_elementwise_kernelILi8ENS0_13AUnaryFunctorIhhhZZZNS0_21heaviside_kernel_cudaERNS_18TensorIteratorBaseEENKUlvE_clEvENKUlvE_clEvEUlhhE_EESt5arrayIPcLm2EEEEviT0_T1_)
        /*2564*/ 	.word	0x00000000


	//----- nvinfo : EIATTR_MIN_STACK_SIZE
	.align		4
.L_1645:
        /*2568*/ 	.byte	0x04, 0x12
        /*256a*/ 	.short	(.L_1647 - .L_1646)
	.align		4
.L_1646:
        /*256c*/ 	.word	index@(_ZN2at6native18elementwise_kernelILi128ELi4EZNS0_15gpu_kernel_implINS0_13BinaryFunctorIN3c104HalfES5_S5_ZZZNS0_21nextafter_kernel_cudaERNS_18TensorIteratorBaseEENKUlvE_clEvENKUlvE2_clEvEUlS5_S5_E_EEEEvS7_RKT_EUliE_EEviT1_)
        /*2570*/ 	.word	0x00000000


	//----- nvinfo : EIATTR_MIN_STACK_SIZE
	.align		4
.L_1647:
        /*2574*/ 	.byte	0x04, 0x12
        /*2576*/ 	.short	(.L_1649 - .L_1648)
	.align		4
.L_1648:
        /*2578*/ 	.word	index@(_ZN2at6native27unrolled_elementwise_kernelINS0_13BinaryFunctorIN3c104HalfES4_S4_ZZZNS0_21nextafter_kernel_cudaERNS_18TensorIteratorBaseEENKUlvE_clEvENKUlvE2_clEvEUlS4_S4_E_EESt5arrayIPcLm3EELi4E23TrivialOffsetCalculatorILi2EjESE_ILi1EjENS0_6memory12LoadWithCastILi2EEENSH_13StoreWithCastILi1EEEEEviT_T0_T2_T3_T4_T5_)
        /*257c*/ 	.word	0x00000000


	//----- nvinfo : EIATTR_MIN_STACK_SIZE
	.align		4
.L_1649:
        /*2580*/ 	.byte	0x04, 0x12
        /*2582*/ 	.short	(.L_1651 - .L_1650)
	.align		4
.L_1650:
        /*2584*/ 	.word	index@(_ZN2at6native18elementwise_kernelILi128ELi4EZNS0_22gpu_kernel_impl_nocastINS0_13BinaryFunctorIN3c104HalfES5_S5_ZZZNS0_21nextafter_kernel_cudaERNS_18TensorIteratorBaseEENKUlvE_clEvENKUlvE2_clEvEUlS5_S5_E_EEEEvS7_RKT_EUliE_EEviT1_)
        /*2588*/ 	.word	0x00000000


	//----- nvinfo : EIATTR_MIN_STACK_SIZE
	.align		4
.L_1651:
        /*258c*/ 	.byte	0x04, 0x12
        /*258e*/ 	.short	(.L_1653 - .L_1652)
	.align		4
.L_1652:
        /*2590*/ 	.word	index@(_ZN2at6native27unrolled_elementwise_kernelINS0_13BinaryFunctorIN3c104HalfES4_S4_ZZZNS0_21nextafter_kernel_cudaERNS_18TensorIteratorBaseEENKUlvE_clEvENKUlvE2_clEvEUlS4_S4_E_EESt5arrayIPcLm3EELi4E23TrivialOffsetCalculatorILi2EjESE_ILi1EjENS0_6memory15LoadWithoutCastENSH_16StoreWithoutCastEEEviT_T0_T2_T3_T4_T5_)
        /*2594*/ 	.word	0x00000000


	//----- nvinfo : EIATTR_MIN_STACK_SIZE
	.align		4
.L_1653:
        /*2598*/ 	.byte	0x04, 0x12
        /*259a*/ 	.short	(.L_1655 - .L_1654)
	.align		4
.L_1654:
        /*259c*/ 	.word	index@(_ZN2at6native29vectorized_elementwise_kernelILi2ENS0_13BinaryFunctorIN3c104HalfES4_S4_ZZZNS0_21nextafter_kernel_cudaERNS_18TensorIteratorBaseEENKUlvE_clEvENKUlvE2_clEvEUlS4_S4_E_EESt5arrayIPcLm3EEEEviT0_T1_)
        /*25a0*/ 	.word	0x00000000


	//----- nvinfo : EIATTR_MIN_STACK_SIZE
	.align		4
.L_1655:
        /*25a4*/ 	.byte	0x04, 0x12
        /*25a6*/ 	.short	(.L_1657 - .L_1656)
	.align		4
.L_1656:
        /*25a8*/ 	.word	index@(_ZN2at6native29vectorized_elementwise_kernelILi4ENS0_13BinaryFunctorIN3c104HalfES4_S4_ZZZNS0_21nextafter_kernel_cudaERNS_18TensorIteratorBaseEENKUlvE_clEvENKUlvE2_clEvEUlS4_S4_E_EESt5arrayIPcLm3EEEEviT0_T1_)
        /*25ac*/ 	.word	0x00000000


	//----- nvinfo : EIATTR_MIN_STACK_SIZE
	.align		4
.L_1657:
        /*25b0*/ 	.byte	0x04, 0x12
        /*25b2*/ 	.short	(.L_1659 - .L_1658)
	.align		4
.L_1658:
        /*25b4*/ 	.word	index@(_ZN2at6native29vectorized_elementwise_kernelILi8ENS0_13BinaryFunctorIN3c104HalfES4_S4_ZZZNS0_21nextafter_kernel_cudaERNS_18TensorIteratorBaseEENKUlvE_clEvENKUlvE2_clEvEUlS4_S4_E_EESt5arrayIPcLm3EEEEviT0_T1_)
        /*25b8*/ 	.word	0x00000000


	//----- nvinfo : EIATTR_MIN_STACK_SIZE
	.align		4
.L_1659:
        /*25bc*/ 	.byte	0x04, 0x12
        /*25be*/ 	.short	(.L_1661 - .L_1660)
	.align		4
.L_1660:
        /*25c0*/ 	.word	index@(_ZN2at6native18elementwise_kernelILi128ELi4EZNS0_15gpu_kernel_implINS0_13BUnaryFunctorIN3c104HalfES5_S5_ZZZNS0_21nextafter_kernel_cudaERNS_18TensorIteratorBaseEENKUlvE_clEvENKUlvE2_clEvEUlS5_S5_E_EEEEvS7_RKT_EUliE_EEviT1_)
        /*25c4*/ 	.word	0x00000000


	//----- nvinfo : EIATTR_MIN_STACK_SIZE
	.align		4
.L_1661:
        /*25c8*/ 	.byte	0x04, 0x12
        /*25ca*/ 	.short	(.L_1663 - .L_1662)
	.align		4
.L_1662:
        /*25cc*/ 	.word	index@(_ZN2at6native27unrolled_elementwise_kernelINS0_13BUnaryFunctorIN3c104HalfES4_S4_ZZZNS0_21nextafter_kernel_cudaERNS_18TensorIteratorBaseEENKUlvE_clEvENKUlvE2_clEvEUlS4_S4_E_EESt5arrayIPcLm2EELi4E23TrivialOffsetCalculatorILi1EjESF_NS0_6memory12LoadWithCastILi1EEENSG_13StoreWithCastILi1EEEEEviT_T0_T2_T3_T4_T5_)
        /*25d0*/ 	.word	0x00000000


	//----- nvinfo : EIATTR_MIN_STACK_SIZE
	.align		4
.L_1663:
        /*25d4*/ 	.byte	0x04, 0x12
        /*25d6*/ 	.short	(.L_1665 - .L_1664)
	.align		4
.L_1664:
        /*25d8*/ 	.word	index@(_ZN2at6native18elementwise_kernelILi128ELi4EZNS0_22gpu_kernel_impl_nocastINS0_13BUnaryFunctorIN3c104HalfES5_S5_ZZZNS0_21nextafter_kernel_cudaERNS_18TensorIteratorBaseEENKUlvE_clEvENKUlvE2_clEvEUlS5_S5_E_EEEEvS7_RKT_EUliE_EEviT1_)
        /*25dc*/ 	.word	0x00000000


	//----- nvinfo : EIATTR_MIN_STACK_SIZE
	.align		4
.L_1665:
        /*25e0*/ 	.byte	0x04, 0x12
        /*25e2*/ 	.short	(.L_1667 - .L_1666)
	.align		4
.L_1666:
        /*25e4*/ 	.word	index@(_ZN2at6native27unrolled_elementwise_kernelINS0_13BUnaryFunctorIN3c104HalfES4_S4_ZZZNS0_21nextafter_kernel_cudaERNS_18TensorIteratorBaseEENKUlvE_clEvENKUlvE2_clEvEUlS4_S4_E_EESt5arrayIPcLm2EELi4E23TrivialOffsetCalculatorILi1EjESF_NS0_6memory15LoadWithoutCastENSG_16StoreWithoutCastEEEviT_T0_T2_T3_T4_T5_)
        /*25e8*/ 	.word	0x00000000


	//----- nvinfo : EIATTR_MIN_STACK_SIZE
	.align		4
.L_1667:
        /*25ec*/ 	.byte	0x04, 0x12
        /*25ee*/ 	.short	(.L_1669 - .L_1668)
	.align		4
.L_1668:
        /*25f0*/ 	.word	index@(_ZN2at6native29vectorized_elementwise_kernelILi2ENS0_13BUnaryFunctorIN3c104HalfES4_S4_ZZZNS0_21nextafter_kernel_cudaERNS_18TensorIteratorBaseEENKUlvE_clEvENKUlvE2_clEvEUlS4_S4_E_EESt5arrayIPcLm2EEEEviT0_T1_)
        /*25f4*/ 	.word	0x00000000


	//----- nvinfo : EIATTR_MIN_STACK_SIZE
	.align		4
.L_1669:
        /*25f8*/ 	.byte	0x04, 0x12
        /*25fa*/ 	.short	(.L_1671 - .L_1670)
	.align		4
.L_1670:
        /*25fc*/ 	.word	index@(_ZN2at6native29vectorized_elementwise_kernelILi4ENS0_13BUnaryFunctorIN3c104HalfES4_S4_ZZZNS0_21nextafter_kernel_cudaERNS_18TensorIteratorBaseEENKUlvE_clEvENKUlvE2_clEvEUlS4_S4_E_EESt5arrayIPcLm2EEEEviT0_T1_)
        /*2600*/ 	.word	0x00000000


	//----- nvinfo : EIATTR_MIN_STACK_SIZE
	.align		4
.L_1671:
        /*2604*/ 	.byte	0x04, 0x12
        /*2606*/ 	.short	(.L_1673 - .L_1672)
	.align		4
.L_1672:
        /*2608*/ 	.word	index@(_ZN2at6native29vectorized_elementwise_kernelILi8ENS0_13BUnaryFunctorIN3c104HalfES4_S4_ZZZNS0_21nextafter_kernel_cudaERNS_18TensorIteratorBaseEENKUlvE_clEvENKUlvE2_clEvEUlS4_S4_E_EESt5arrayIPcLm2EEEEviT0_T1_)
        /*260c*/ 	.word	0x00000000


	//----- nvinfo : EIATTR_MIN_STACK_SIZE
	.align		4
.L_1673:
        /*2610*/ 	.byte	0x04, 0x12
        /*2612*/ 	.short	(.L_1675 - .L_1674)
	.align		4
.L_1674:
        /*2614*/ 	.word	index@(_ZN2at6native18elementwise_kernelILi128ELi4EZNS0_15gpu_kernel_implINS0_13AUnaryFunctorIN3c104HalfES5_S5_ZZZNS0_21nextafter_kernel_cudaERNS_18TensorIteratorBaseEENKUlvE_clEvENKUlvE2_clEvEUlS5_S5_E_EEEEvS7_RKT_EUliE_EEviT1_)
        /*2618*/ 	.word	0x00000000


	//----- nvinfo : EIATTR_MIN_STACK_SIZE
	.align		4
.L_1675:
        /*261c*/ 	.byte	0x04, 0x12
        /*261e*/ 	.short	(.L_1677 - .L_1676)
	.align		4
.L_1676:
        /*2620*/ 	.word	index@(_ZN2at6native27unrolled_elementwise_kernelINS0_13AUnaryFunctorIN3c104HalfES4_S4_ZZZNS0_21nextafter_kernel_cudaERNS_18TensorIteratorBaseEENKUlvE_clEvENKUlvE2_clEvEUlS4_S4_E_EESt5arrayIPcLm2EELi4E23TrivialOffsetCalculatorILi1EjESF_NS0_6memory12LoadWithCastILi1EEENSG_13StoreWithCastILi1EEEEEviT_T0_T2_T3_T4_T5_)
        /*2624*/ 	.word	0x00000000


	//----- nvinfo : EIATTR_MIN_STACK_SIZE
	.align		4
.L_1677:
        /*2628*/ 	.byte	0x04, 0x12
        /*262a*/ 	.short	(.L_1679 - .L_1678)
	.align		4
.L_1678:
        /*262c*/ 	.word	index@(_ZN2at6native18elementwise_kernelILi128ELi4EZNS0_22gpu_kernel_impl_nocastINS0_13AUnaryFunctorIN3c104HalfES5_S5_ZZZNS0_21nextafter_kernel_cudaERNS_18TensorIteratorBaseEENKUlvE_clEvENKUlvE2_clEvEUlS5_S5_E_EEEEvS7_RKT_EUliE_EEviT1_)
        /*2630*/ 	.word	0x00000000


	//----- nvinfo : EIATTR_MIN_STACK_SIZE
	.align		4
.L_1679:
        /*2634*/ 	.byte	0x04, 0x12
        /*2636*/ 	.short	(.L_1681 - .L_1680)
	.align		4
.L_1680:
        /*2638*/ 	.word	index@(_ZN2at6native27unrolled_elementwise_kernelINS0_13AUnaryFunctorIN3c104HalfES4_S4_ZZZNS0_21nextafter_kernel_cudaERNS_18TensorIteratorBaseEENKUlvE_clEvENKUlvE2_clEvEUlS4_S4_E_EESt5arrayIPcLm2EELi4E23TrivialOffsetCalculatorILi1EjESF_NS0_6memory15LoadWithoutCastENSG_16StoreWithoutCastEEEviT_T0_T2_T3_T4_T5_)
        /*263c*/ 	.word	0x00000000


	//----- nvinfo : EIATTR_MIN_STACK_SIZE
	.align		4
.L_1681:
        /*2640*/ 	.byte	0x04, 0x12
        /*2642*/ 	.short	(.L_1683 - .L_1682)
	.align		4
.L_1682:
        /*2644*/ 	.word	index@(_ZN2at6native29vectorized_elementwise_kernelILi2ENS0_13AUnaryFunctorIN3c104HalfES4_S4_ZZZNS0_21nextafter_kernel_cudaERNS_18TensorIteratorBaseEENKUlvE_clEvENKUlvE2_clEvEUlS4_S4_E_EESt5arrayIPcLm2EEEEviT0_T1_)
        /*2648*/ 	.word	0x00000000


	//----- nvinfo : EIATTR_MIN_STACK_SIZE
	.align		4
.L_1683:
        /*264c*/ 	.byte	0x04, 0x12
        /*264e*/ 	.short	(.L_1685 - .L_1684)
	.align		4
.L_1684:
        /*2650*/ 	.word	index@(_ZN2at6native29vectorized_elementwise_kernelILi4ENS0_13AUnaryFunctorIN3c104HalfES4_S4_ZZZNS0_21nextafter_kernel_cudaERNS_18TensorIteratorBaseEENKUlvE_clEvENKUlvE2_clEvEUlS4_S4_E_EESt5arrayIPcLm2EEEEviT0_T1_)
        /*2654*/ 	.word	0x00000000


	//----- nvinfo : EIATTR_MIN_STACK_SIZE
	.align		4
.L_1685:
        /*2658*/ 	.byte	0x04, 0x12
        /*265a*/ 	.short	(.L_1687 - .L_1686)
	.align		4
.L_1686:
        /*265c*/ 	.word	index@(_ZN2at6native29vectorized_elementwise_kernelILi8ENS0_13AUnaryFunctorIN3c104HalfES4_S4_ZZZNS0_21nextafter_kernel_cudaERNS_18TensorIteratorBaseEENKUlvE_clEvENKUlvE2_clEvEUlS4_S4_E_EESt5arrayIPcLm2EEEEviT0_T1_)
        /*2660*/ 	.word	0x00000000


	//----- nvinfo : EIATTR_MIN_STACK_SIZE
	.align		4
.L_1687:
        /*2664*/ 	.byte	0x04, 0x12
        /*2666*/ 	.short	(.L_1689 - .L_1688)
	.align		4
.L_1688:
        /*2668*/ 	.word	index@(_ZN2at6native18elementwise_kernelILi128ELi4EZNS0_15gpu_kernel_implINS0_13BinaryFunctorIN3c108BFloat16ES5_S5_ZZZNS0_21nextafter_kernel_cudaERNS_18TensorIteratorBaseEENKUlvE_clEvENKUlvE1_clEvEUlS5_S5_E_EEEEvS7_RKT_EUliE_EEviT1_)
        /*266c*/ 	.word	0x00000000


	//----- nvinfo : EIATTR_MIN_STACK_SIZE
	.align		4
.L_1689:
        /*2670*/ 	.byte	0x04, 0x12
        /*2672*/ 	.short	(.L_1691 - .L_1690)
	.align		4
.L_1690:
        /*2674*/ 	.word	index@(_ZN2at6native27unrolled_elementwise_kernelINS0_13BinaryFunctorIN3c108BFloat16ES4_S4_ZZZNS0_21nextafter_kernel_cudaERNS_18TensorIteratorBaseEENKUlvE_clEvENKUlvE1_clEvEUlS4_S4_E_EESt5arrayIPcLm3EELi4E23TrivialOffsetCalculatorILi2EjESE_ILi1EjENS0_6memory12LoadWithCastILi2EEENSH_13StoreWithCastILi1EEEEEviT_T0_T2_T3_T4_T5_)
        /*2678*/ 	.word	0x00000000


	//----- nvinfo : EIATTR_MIN_STACK_SIZE
	.align		4
.L_1691:
        /*267c*/ 	.byte	0x04, 0x12
        /*267e*/ 	.short	(.L_1693 - .L_1692)
	.align		4
.L_1692:
        /*2680*/ 	.word	index@(_ZN2at6native18elementwise_kernelILi128ELi4EZNS0_22gpu_kernel_impl_nocastINS0_13BinaryFunctorIN3c108BFloat16ES5_S5_ZZZNS0_21nextafter_kernel_cudaERNS_18TensorIteratorBaseEENKUlvE_clEvENKUlvE1_clEvEUlS5_S5_E_EEEEvS7_RKT_EUliE_EEviT1_)
        /*2684*/ 	.word	0x00000000


	//----- nvinfo : EIATTR_MIN_STACK_SIZE
	.align		4
.L_1693:
        /*2688*/ 	.byte	0x04, 0x12
        /*268a*/ 	.short	(.L_1695 - .L_1694)
	.align		4
.L_1694:
        /*268c*/ 	.word	index@(_ZN2at6native27unrolled_elementwise_kernelINS0_13BinaryFunctorIN3c108BFloat16ES4_S4_ZZZNS0_21nextafter_kernel_cudaERNS_18TensorIteratorBaseEENKUlvE_clEvENKUlvE1_clEvEUlS4_S4_E_EESt5arrayIPcLm3EELi4E23TrivialOffsetCalculatorILi2EjESE_ILi1EjENS0_6memory15LoadWithoutCastENSH_16StoreWithoutCastEEEviT_T0_T2_T3_T4_T5_)
        /*2690*/ 	.word	0x00000000


	//----- nvinfo : EIATTR_MIN_STACK_SIZE
	.align		4
.L_1695:
        /*2694*/ 	.byte	0x04, 0x12
        /*2696*/ 	.short	(.L_1697 - .L_1696)
	.align		4
.L_1696:
        /*2698*/ 	.word	index@(_ZN2at6native29vectorized_elementwise_kernelILi2ENS0_13BinaryFunctorIN3c108BFloat16ES4_S4_ZZZNS0_21nextafter_kernel_cudaERNS_18TensorIteratorBaseEENKUlvE_clEvENKUlvE1_clEvEUlS4_S4_E_EESt5arrayIPcLm3EEEEviT0_T1_)
        /*269c*/ 	.word	0x00000000


	//----- nvinfo : EIATTR_MIN_STACK_SIZE
	.align		4
.L_1697:
        /*26a0*/ 	.byte	0x04, 0x12
        /*26a2*/ 	.short	(.L_1699 - .L_1698)
	.align		4
.L_1698:
        /*26a4*/ 	.word	index@(_ZN2at6native29vectorized_elementwise_kernelILi4ENS0_13BinaryFunctorIN3c108BFloat16ES4_S4_ZZZNS0_21nextafter_kernel_cudaERNS_18TensorIteratorBaseEENKUlvE_clEvENKUlvE1_clEvEUlS4_S4_E_EESt5arrayIPcLm3EEEEviT0_T1_)
        /*26a8*/ 	.word	0x00000000


	//----- nvinfo : EIATTR_MIN_STACK_SIZE
	.align		4
.L_1699:
        /*26ac*/ 	.byte	0x04, 0x12
        /*26ae*/ 	.short	(.L_1701 - .L_1700)
	.align		4
.L_1700:
        /*26b0*/ 	.word	index@(_ZN2at6native29vectorized_elementwise_kernelILi8ENS0_13BinaryFunctorIN3c108BFloat16ES4_S4_ZZZNS0_21nextafter_kernel_cudaERNS_18TensorIteratorBaseEENKUlvE_clEvENKUlvE1_clEvEUlS4_S4_E_EESt5arrayIPcLm3EEEEviT0_T1_)
        /*26b4*/ 	.word	0x00000000


	//----- nvinfo : EIATTR_MIN_STACK_SIZE
	.align		4
.L_1701:
        /*26b8*/ 	.byte	0x04, 0x12
        /*26ba*/ 	.short	(.L_1703 - .L_1702)
	.align		4
.L_1702:
        /*26bc*/ 	.word	index@(_ZN2at6native18elementwise_kernelILi128ELi4EZNS0_15gpu_kernel_implINS0_13BUnaryFunctorIN3c108BFloat16ES5_S5_ZZZNS0_21nextafter_kernel_cudaERNS_18TensorIteratorBaseEENKUlvE_clEvENKUlvE1_clEvEUlS5_S5_E_EEEEvS7_RKT_EUliE_EEviT1_)
        /*26c0*/ 	.word	0x00000000


	//----- nvinfo : EIATTR_MIN_STACK_SIZE
	.align		4
.L_1703:
        /*26c4*/ 	.byte	0x04, 0x12
        /*26c6*/ 	.short	(.L_1705 - .L_1704)
	.align		4
.L_1704:
        /*26c8*/ 	.word	index@(_ZN2at6native27unrolled_elementwise_kernelINS0_13BUnaryFunctorIN3c108BFloat16ES4_S4_ZZZNS0_21nextafter_kernel_cudaERNS_18TensorIteratorBaseEENKUlvE_clEvENKUlvE1_clEvEUlS4_S4_E_EESt5arrayIPcLm2EELi4E23TrivialOffsetCalculatorILi1EjESF_NS0_6memory12LoadWithCastILi1EEENSG_13StoreWithCastILi1EEEEEviT_T0_T2_T3_T4_T5_)
        /*26cc*/ 	.word	0x00000000


	//----- nvinfo : EIATTR_MIN_STACK_SIZE
	.align		4
.L_1705:
        /*26d0*/ 	.byte	0x04, 0x12
        /*26d2*/ 	.short	(.L_1707 - .L_1706)
	.align		4
.L_1706:
        /*26d4*/ 	.word	index@(_ZN2at6native18elementwise_kernelILi128ELi4EZNS0_22gpu_kernel_impl_nocastINS0_13BUnaryFunctorIN3c108BFloat16ES5_S5_ZZZNS0_21nextafter_kernel_cudaERNS_18TensorIteratorBaseEENKUlvE_clEvENKUlvE1_clEvEUlS5_S5_E_EEEEvS7_RKT_EUliE_EEviT1_)
        /*26d8*/ 	.word	0x00000000


	//----- nvinfo : EIATTR_MIN_STACK_SIZE
	.align		4
.L_1707:
        /*26dc*/ 	.byte	0x04, 0x12
        /*26de*/ 	.short	(.L_1709 - .L_1708)
	.align		4
.L_1708:
        /*26e0*/ 	.word	index@(_ZN2at6native27unrolled_elementwise_kernelINS0_13BUnaryFunctorIN3c108BFloat16ES4_S4_ZZZNS0_21nextafter_kernel_cudaERNS_18TensorIteratorBaseEENKUlvE_clEvENKUlvE1_clEvEUlS4_S4_E_EESt5arrayIPcLm2EELi4E23TrivialOffsetCalculatorILi1EjESF_NS0_6memory15LoadWithoutCastENSG_16StoreWithoutCastEEEviT_T0_T2_T3_T4_T5_)
        /*26e4*/ 	.word	0x00000000


	//----- nvinfo : EIATTR_MIN_STACK_SIZE
	.align		4
.L_1709:
        /*26e8*/ 	.byte	0x04, 0x12
        /*26ea*/ 	.short	(.L_1711 - .L_1710)
	.align		4
.L_1710:
        /*26ec*/ 	.word	index@(_ZN2at6native29vectorized_elementwise_kernelILi2ENS0_13BUnaryFunctorIN3c108BFloat16ES4_S4_ZZZNS0_21nextafter_kernel_cudaERNS_18TensorIteratorBaseEENKUlvE_clEvENKUlvE1_clEvEUlS4_S4_E_EESt5arrayIPcLm2EEEEviT0_T1_)
        /*26f0*/ 	.word	0x00000000


	//----- nvinfo : EIATTR_MIN_STACK_SIZE
	.align		4
.L_1711:
        /*26f4*/ 	.byte	0x04, 0x12
        /*26f6*/ 	.short	(.L_1713 - .L_1712)
	.align		4
.L_1712:
        /*26f8*/ 	.word	index@(_ZN2at6native29vectorized_elementwise_kernelILi4ENS0_13BUnaryFunctorIN3c108BFloat16ES4_S4_ZZZNS0_21nextafter_kernel_cudaERNS_18TensorIteratorBaseEENKUlvE_clEvENKUlvE1_clEvEUlS4_S4_E_EESt5arrayIPcLm2EEEEviT0_T1_)
        /*26fc*/ 	.word	0x00000000


	//----- nvinfo : EIATTR_MIN_STACK_SIZE
	.align		4
.L_1713:
        /*2700*/ 	.byte	0x04, 0x12
        /*2702*/ 	.short	(.L_1715 - .L_1714)
	.align		4
.L_1714:
        /*2704*/ 	.word	index@(_ZN2at6native29vectorized_elementwise_kernelILi8ENS0_13BUnaryFunctorIN3c108BFloat16ES4_S4_ZZZNS0_21nextafter_kernel_cudaERNS_18TensorIteratorBaseEENKUlvE_clEvENKUlvE1_clEvEUlS4_S4_E_EESt5arrayIPcLm2EEEEviT0_T1_)
        /*2708*/ 	.word	0x00000000


	//----- nvinfo : EIATTR_MIN_STACK_SIZE
	.align		4
.L_1715:
        /*270c*/ 	.byte	0x04, 0x12
        /*270e*/ 	.short	(.L_1717 - .L_1716)
	.align		4
.L_1716:
        /*2710*/ 	.word	index@(_ZN2at6native18elementwise_kernelILi128ELi4EZNS0_15gpu_kernel_implINS0_13AUnaryFunctorIN3c108BFloat16ES5_S5_ZZZNS0_21nextafter_kernel_cudaERNS_18TensorIteratorBaseEENKUlvE_clEvENKUlvE1_clEvEUlS5_S5_E_EEEEvS7_RKT_EUliE_EEviT1_)
        /*2714*/ 	.word	0x00000000


	//----- nvinfo : EIATTR_MIN_STACK_SIZE
	.align		4
.L_1717:
        /*2718*/ 	.byte	0x04, 0x12
        /*271a*/ 	.short	(.L_1719 - .L_1718)
	.align		4
.L_1718:
        /*271c*/ 	.word	index@(_ZN2at6native27unrolled_elementwise_kernelINS0_13AUnaryFunctorIN3c108BFloat16ES4_S4_ZZZNS0_21nextafter_kernel_cudaERNS_18TensorIteratorBaseEENKUlvE_clEvENKUlvE1_clEvEUlS4_S4_E_EESt5arrayIPcLm2EELi4E23TrivialOffsetCalculatorILi1EjESF_NS0_6memory12LoadWithCastILi1EEENSG_13StoreWithCastILi1EEEEEviT_T0_T2_T3_T4_T5_)
        /*2720*/ 	.word	0x00000000


	//----- nvinfo : EIATTR_MIN_STACK_SIZE
	.align		4
.L_1719:
        /*2724*/ 	.byte	0x04, 0x12
        /*2726*/ 	.short	(.L_1721 - .L_1720)
	.align		4
.L_1720:
        /*2728*/ 	.word	index@(_ZN2at6native18elementwise_kernelILi128ELi4EZNS0_22gpu_kernel_impl_nocastINS0_13AUnaryFunctorIN3c108BFloat16ES5_S5_ZZZNS0_21nextafter_kernel_cudaERNS_18TensorIteratorBaseEENKUlvE_clEvENKUlvE1_clEvEUlS5_S5_E_EEEEvS7_RKT_EUliE_EEviT1_)
        /*272c*/ 	.word	0x00000000


	//----- nvinfo : EIATTR_MIN_STACK_SIZE
	.align		4
.L_1721:
        /*2730*/ 	.byte	0x04, 0x12
        /*2732*/ 	.short	(.L_1723 - .L_1722)
	.align		4
.L_1722:
        /*2734*/ 	.word	index@(_ZN2at6native27unrolled_elementwise_kernelINS0_13AUnaryFunctorIN3c108BFloat16ES4_S4_ZZZNS0_21nextafter_kernel_cudaERNS_18TensorIteratorBaseEENKUlvE_clEvENKUlvE1_clEvEUlS4_S4_E_EESt5arrayIPcLm2EELi4E23TrivialOffsetCalculatorILi1EjESF_NS0_6memory15LoadWithoutCastENSG_16StoreWithoutCastEEEviT_T0_T2_T3_T4_T5_)
        /*2738*/ 	.word	0x00000000


	//----- nvinfo : EIATTR_MIN_STACK_SIZE
	.align		4
.L_1723:
        /*273c*/ 	.byte	0x04, 0x12
        /*273e*/ 	.short	(.L_1725 - .L_1724)
	.align		4
.L_1724:
        /*2740*/ 	.word	index@(_ZN2at6native29vectorized_elementwise_kernelILi2ENS0_13AUnaryFunctorIN3c108BFloat16ES4_S4_ZZZNS0_21nextafter_kernel_cudaERNS_18TensorIteratorBaseEENKUlvE_clEvENKUlvE1_clEvEUlS4_S4_E_EESt5arrayIPcLm2EEEEviT0_T1_)
        /*2744*/ 	.word	0x00000000


	//----- nvinfo : EIATTR_MIN_STACK_SIZE
	.align		4
.L_1725:
        /*2748*/ 	.byte	0x04, 0x12
        /*274a*/ 	.short	(.L_1727 - .L_1726)
	.align		4
.L_1726:
        /*274c*/ 	.word	index@(_ZN2at6native29vectorized_elementwise_kernelILi4ENS0_13AUnaryFunctorIN3c108BFloat16ES4_S4_ZZZNS0_21nextafter_kernel_cudaERNS_18TensorIteratorBaseEENKUlvE_clEvENKUlvE1_clEvEUlS4_S4_E_EESt5arrayIPcLm2EEEEviT0_T1_)
        /*2750*/ 	.word	0x00000000


	//----- nvinfo : EIATTR_MIN_STACK_SIZE
	.align		4
.L_1727:
        /*2754*/ 	.byte	0x04, 0x12
        /*2756*/ 	.short	(.L_1729 - .L_1728)
	.align		4
.L_1728:
        /*2758*/ 	.word	index@(_ZN2at6native29vectorized_elementwise_kernelILi8ENS0_13AUnaryFunctorIN3c108BFloat16ES4_S4_ZZZNS0_21nextafter_kernel_cudaERNS_18TensorIteratorBaseEENKUlvE_clEvENKUlvE1_clEvEUlS4_S4_E_EESt5arrayIPcLm2EEEEviT0_T1_)
        /*275c*/ 	.word	0x00000000


	//----- nvinfo : EIATTR_MIN_STACK_SIZE
	.align		4
.L_1729:
        /*2760*/ 	.byte	0x04, 0x12
        /*2762*/ 	.short	(.L_1731 - .L_1730)
	.align		4
.L_1730:
        /*2764*/ 	.word	index@(_ZN2at6native18elementwise_kernelILi128ELi4EZNS0_15gpu_kernel_implINS0_13BinaryFunctorIfffZZZNS0_21nextafter_kernel_cudaERNS_18TensorIteratorBaseEENKUlvE_clEvENKUlvE0_clEvEUlffE_EEEEvS5_RKT_EUliE_EEviT1_)
        /*2768*/ 	.word	0x00000000


	//----- nvinfo : EIATTR_MIN_STACK_SIZE
	.align		4
.L_1731:
        /*276c*/ 	.byte	0x04, 0x12
        /*276e*/ 	.short	(.L_1733 - .L_1732)
	.align		4
.L_1732:
        /*2770*/ 	.word	index@(_ZN2at6native27unrolled_elementwise_kernelINS0_13BinaryFunctorIfffZZZNS0_21nextafter_kernel_cudaERNS_18TensorIteratorBaseEENKUlvE_clEvENKUlvE0_clEvEUlffE_EESt5arrayIPcLm3EELi4E23TrivialOffsetCalculatorILi2EjESC_ILi1EjENS0_6memory12LoadWithCastILi2EEENSF_13StoreWithCastILi1EEEEEviT_T0_T2_T3_T4_T5_)
        /*2774*/ 	.word	0x00000000


	//----- nvinfo : EIATTR_MIN_STACK_SIZE
	.align		4
.L_1733:
        /*2778*/ 	.byte	0x04, 0x12
        /*277a*/ 	.short	(.L_1735 - .L_1734)
	.align		4
.L_1734:
        /*277c*/ 	.word	index@(_ZN2at6native18elementwise_kernelILi128ELi2EZNS0_22gpu_kernel_impl_nocastINS0_13BinaryFunctorIfffZZZNS0_21nextafter_kernel_cudaERNS_18TensorIteratorBaseEENKUlvE_clEvENKUlvE0_clEvEUlffE_EEEEvS5_RKT_EUliE_EEviT1_)
        /*2780*/ 	.word	0x00000000


	//----- nvinfo : EIATTR_MIN_STACK_SIZE
	.align		4
.L_1735:
        /*2784*/ 	.byte	0x04, 0x12
        /*2786*/ 	.short	(.L_1737 - .L_1736)
	.align		4
.L_1736:
        /*2788*/ 	.word	index@(_ZN2at6native27unrolled_elementwise_kernelINS0_13BinaryFunctorIfffZZZNS0_21nextafter_kernel_cudaERNS_18TensorIteratorBaseEENKUlvE_clEvENKUlvE0_clEvEUlffE_EESt5arrayIPcLm3EELi4E23TrivialOffsetCalculatorILi2EjESC_ILi1EjENS0_6memory15LoadWithoutCastENSF_16StoreWithoutCastEEEviT_T0_T2_T3_T4_T5_)
        /*278c*/ 	.word	0x00000000


	//----- nvinfo : EIATTR_MIN_STACK_SIZE
	.align		4
.L_1737:
        /*2790*/ 	.byte	0x04, 0x12
        /*2792*/ 	.short	(.L_1739 - .L_1738)
	.align		4
.L_1738:
        /*2794*/ 	.word	index@(_ZN2at6native29vectorized_elementwise_kernelILi2ENS0_13BinaryFunctorIfffZZZNS0_21nextafter_kernel_cudaERNS_18TensorIteratorBaseEENKUlvE_clEvENKUlvE0_clEvEUlffE_EESt5arrayIPcLm3EEEEviT0_T1_)
        /*2798*/ 	.word	0x00000000


	//----- nvinfo : EIATTR_MIN_STACK_SIZE
	.align		4
.L_1739:
        /*279c*/ 	.byte	0x04, 0x12
        /*279e*/ 	.short	(.L_1741 - .L_1740)
	.align		4
.L_1740:
        /*27a0*/ 	.word	index@(_ZN2at6native29vectorized_elementwise_kernelILi4ENS0_13BinaryFunctorIfffZZZNS0_21nextafter_kernel_cudaERNS_18TensorIteratorBaseEENKUlvE_clEvENKUlvE0_clEvEUlffE_EESt5arrayIPcLm3EEEEviT0_T1_)
        /*27a4*/ 	.word	0x00000000


	//----- nvinfo : EIATTR_MIN_STACK_SIZE
	.align		4
.L_1741:
        /*27a8*/ 	.byte	0x04, 0x12
        /*27aa*/ 	.short	(.L_1743 - .L_1742)
	.align		4
.L_1742:
        /*27ac*/ 	.word	index@(_ZN2at6native29vectorized_elementwise_kernelILi8ENS0_13BinaryFunctorIfffZZZNS0_21nextafter_kernel_cudaERNS_18TensorIteratorBaseEENKUlvE_clEvENKUlvE0_clEvEUlffE_EESt5arrayIPcLm3EEEEviT0_T1_)
        /*27b0*/ 	.word	0x00000000


	//----- nvinfo : EIATTR_MIN_STACK_SIZE
	.align		4
.L_1743:
        /*27b4*/ 	.byte	0x04, 0x12
        /*27b6*/ 	.short	(.L_1745 - .L_1744)
	.align		4
.L_1744:
        /*27b8*/ 	.word	index@(_ZN2at6native18elementwise_kernelILi128ELi4EZNS0_15gpu_kernel_implINS0_13BUnaryFunctorIfffZZZNS0_21nextafter_kernel_cudaERNS_18TensorIteratorBaseEENKUlvE_clEvENKUlvE0_clEvEUlffE_EEEEvS5_RKT_EUliE_EEviT1_)
        /*27bc*/ 	.word	0x00000000


	//----- nvinfo : EIATTR_MIN_STACK_SIZE
	.align		4
.L_1745:
        /*27c0*/ 	.byte	0x04, 0x12
        /*27c2*/ 	.short	(.L_1747 - .L_1746)
	.align		4
.L_1746:
        /*27c4*/ 	.word	index@(_ZN2at6native27unrolled_elementwise_kernelINS0_13BUnaryFunctorIfffZZZNS0_21nextafter_kernel_cudaERNS_18TensorIteratorBaseEENKUlvE_clEvENKUlvE0_clEvEUlffE_EESt5arrayIPcLm2EELi4E23TrivialOffsetCalculatorILi1EjESD_NS0_6memory12LoadWithCastILi1EEENSE_13StoreWithCastILi1EEEEEviT_T0_T2_T3_T4_T5_)
        /*27c8*/ 	.word	0x00000000


	//----- nvinfo : EIATTR_MIN_STACK_SIZE
	.align		4
.L_1747:
        /*27cc*/ 	.byte	0x04, 0x12
        /*27ce*/ 	.short	(.L_1749 - .L_1748)
	.align		4
.L_1748:
        /*27d0*/ 	.word	index@(_ZN2at6native18elementwise_kernelILi128ELi2EZNS0_22gpu_kernel_impl_nocastINS0_13BUnaryFunctorIfffZZZNS0_21nextafter_kernel_cudaERNS_18TensorIteratorBaseEENKUlvE_clEvENKUlvE0_clEvEUlffE_EEEEvS5_RKT_EUliE_EEviT1_)
        /*27d4*/ 	.word	0x00000000


	//----- nvinfo : EIATTR_MIN_STACK_SIZE
	.align		4
.L_1749:
        /*27d8*/ 	.byte	0x04, 0x12
        /*27da*/ 	.short	(.L_1751 - .L_1750)
	.align		4
.L_1750:
        /*27dc*/ 	.word	index@(_ZN2at6native27unrolled_elementwise_kernelINS0_13BUnaryFunctorIfffZZZNS0_21nextafter_kernel_cudaERNS_18TensorIteratorBaseEENKUlvE_clEvENKUlvE0_clEvEUlffE_EESt5arrayIPcLm2EELi4E23TrivialOffsetCalculatorILi1EjESD_NS0_6memory15LoadWithoutCastENSE_16StoreWithoutCastEEEviT_T0_T2_T3_T4_T5_)
        /*27e0*/ 	.word	0x00000000


	//----- nvinfo : EIATTR_MIN_STACK_SIZE
	.align		4
.L_1751:
        /*27e4*/ 	.byte	0x04, 0x12
        /*27e6*/ 	.short	(.L_1753 - .L_1752)
	.align		4
.L_1752:
        /*27e8*/ 	.word	index@(_ZN2at6native29vectorized_elementwise_kernelILi2ENS0_13BUnaryFunctorIfffZZZNS0_21nextafter_kernel_cudaERNS_18TensorIteratorBaseEENKUlvE_clEvENKUlvE0_clEvEUlffE_EESt5arrayIPcLm2EEEEviT0_T1_)
        /*27ec*/ 	.word	0x00000000


	//----- nvinfo : EIATTR_MIN_STACK_SIZE
	.align		4
.L_1753:
        /*27f0*/ 	.byte	0x04, 0x12
        /*27f2*/ 	.short	(.L_1755 - .L_1754)
	.align		4
.L_1754:
        /*27f4*/ 	.word	index@(_ZN2at6native29vectorized_elementwise_kernelILi4ENS0_13BUnaryFunctorIfffZZZNS0_21nextafter_kernel_cudaERNS_18TensorIteratorBaseEENKUlvE_clEvENKUlvE0_clEvEUlffE_EESt5arrayIPcLm2EEEEviT0_T1_)
        /*27f8*/ 	.word	0x00000000


	//----- nvinfo : EIATTR_MIN_STACK_SIZE
	.align		4
.L_1755:
        /*27fc*/ 	.byte	0x04, 0x12
        /*27fe*/ 	.short	(.L_1757 - .L_1756)
	.align		4
.L_1756:
        /*2800*/ 	.word	index@(_ZN2at6native29vectorized_elementwise_kernelILi8ENS0_13BUnaryFunctorIfffZZZNS0_21nextafter_kernel_cudaERNS_18TensorIteratorBaseEENKUlvE_clEvENKUlvE0_clEvEUlffE_EESt5arrayIPcLm2EEEEviT0_T1_)
        /*2804*/ 	.word	0x00000000


	//----- nvinfo : EIATTR_MIN_STACK_SIZE
	.align		4
.L_1757:
        /*2808*/ 	.byte	0x04, 0x12
        /*280a*/ 	.short	(.L_1759 - .L_1758)
	.align		4
.L_1758:
        /*280c*/ 	.word	index@(_ZN2at6native18elementwise_kernelILi128ELi4EZNS0_15gpu_kernel_implINS0_13AUnaryFunctorIfffZZZNS0_21nextafter_kernel_cudaERNS_18TensorIteratorBaseEENKUlvE_clEvENKUlvE0_clEvEUlffE_EEEEvS5_RKT_EUliE_EEviT1_)
        /*2810*/ 	.word	0x00000000


	//----- nvinfo : EIATTR_MIN_STACK_SIZE
	.align		4
.L_1759:
        /*2814*/ 	.byte	0x04, 0x12
        /*2816*/ 	.short	(.L_1761 - .L_1760)
	.align		4
.L_1760:
        /*2818*/ 	.word	index@(_ZN2at6native27unrolled_elementwise_kernelINS0_13AUnaryFunctorIfffZZZNS0_21nextafter_kernel_cudaERNS_18TensorIteratorBaseEENKUlvE_clEvENKUlvE0_clEvEUlffE_EESt5arrayIPcLm2EELi4E23TrivialOffsetCalculatorILi1EjESD_NS0_6memory12LoadWithCastILi1EEENSE_13StoreWithCastILi1EEEEEviT_T0_T2_T3_T4_T5_)
        /*281c*/ 	.word	0x00000000


	//----- nvinfo : EIATTR_MIN_STACK_SIZE
	.align		4
.L_1761:
        /*2820*/ 	.byte	0x04, 0x12
        /*2822*/ 	.short	(.L_1763 - .L_1762)
	.align		4
.L_1762:
        /*2824*/ 	.word	index@(_ZN2at6native18elementwise_kernelILi128ELi2EZNS0_22gpu_kernel_impl_nocastINS0_13AUnaryFunctorIfffZZZNS0_21nextafter_kernel_cudaERNS_18TensorIteratorBaseEENKUlvE_clEvENKUlvE0_clEvEUlffE_EEEEvS5_RKT_EUliE_EEviT1_)
        /*2828*/ 	.word	0x00000000


	//----- nvinfo : EIATTR_MIN_STACK_SIZE
	.align		4
.L_1763:
        /*282c*/ 	.byte	0x04, 0x12
        /*282e*/ 	.short	(.L_1765 - .L_1764)
	.align		4
.L_1764:
        /*2830*/ 	.word	index@(_ZN2at6native27unrolled_elementwise_kernelINS0_13AUnaryFunctorIfffZZZNS0_21nextafter_kernel_cudaERNS_18TensorIteratorBaseEENKUlvE_clEvENKUlvE0_clEvEUlffE_EESt5arrayIPcLm2EELi4E23TrivialOffsetCalculatorILi1EjESD_NS0_6memory15LoadWithoutCastENSE_16StoreWithoutCastEEEviT_T0_T2_T3_T4_T5_)
        /*2834*/ 	.word	0x00000000


	//----- nvinfo : EIATTR_MIN_STACK_SIZE
	.align		4
.L_1765:
        /*2838*/ 	.byte	0x04, 0x12
        /*283a*/ 	.short	(.L_1767 - .L_1766)
	.align		4
.L_1766:
        /*283c*/ 	.word	index@(_ZN2at6native29vectorized_elementwise_kernelILi2ENS0_13AUnaryFunctorIfffZZZNS0_21nextafter_kernel_cudaERNS_18TensorIteratorBaseEENKUlvE_clEvENKUlvE0_clEvEUlffE_EESt5arrayIPcLm2EEEEviT0_T1_)
        /*2840*/ 	.word	0x00000000


	//----- nvinfo : EIATTR_MIN_STACK_SIZE
	.align		4
.L_1767:
        /*2844*/ 	.byte	0x04, 0x12
        /*2846*/ 	.short	(.L_1769 - .L_1768)
	.align		4
.L_1768:
        /*2848*/ 	.word	index@(_ZN2at6native29vectorized_elementwise_kernelILi4ENS0_13AUnaryFunctorIfffZZZNS0_21nextafter_kernel_cudaERNS_18TensorIteratorBaseEENKUlvE_clEvENKUlvE0_clEvEUlffE_EESt5arrayIPcLm2EEEEviT0_T1_)
        /*284c*/ 	.word	0x00000000


	//----- nvinfo : EIATTR_MIN_STACK_SIZE
	.align		4
.L_1769:
        /*2850*/ 	.byte	0x04, 0x12
        /*2852*/ 	.short	(.L_1771 - .L_1770)
	.align		4
.L_1770:
        /*2854*/ 	.word	index@(_ZN2at6native29vectorized_elementwise_kernelILi8ENS0_13AUnaryFunctorIfffZZZNS0_21nextafter_kernel_cudaERNS_18TensorIteratorBaseEENKUlvE_clEvENKUlvE0_clEvEUlffE_EESt5arrayIPcLm2EEEEviT0_T1_)
        /*2858*/ 	.word	0x00000000


	//----- nvinfo : EIATTR_MIN_STACK_SIZE
	.align		4
.L_1771:
        /*285c*/ 	.byte	0x04, 0x12
        /*285e*/ 	.short	(.L_1773 - .L_1772)
	.align		4
.L_1772:
        /*2860*/ 	.word	index@(_ZN2at6native18elementwise_kernelILi128ELi4EZNS0_15gpu_kernel_implINS0_13BinaryFunctorIdddZZZNS0_21nextafter_kernel_cudaERNS_18TensorIteratorBaseEENKUlvE_clEvENKUlvE_clEvEUlddE_EEEEvS5_RKT_EUliE_EEviT1_)
        /*2864*/ 	.word	0x00000000


	//----- nvinfo : EIATTR_MIN_STACK_SIZE
	.align		4
.L_1773:
        /*2868*/ 	.byte	0x04, 0x12
        /*286a*/ 	.short	(.L_1775 - .L_1774)
	.align		4
.L_1774:
        /*286c*/ 	.word	index@(_ZN2at6native27unrolled_elementwise_kernelINS0_13BinaryFunctorIdddZZZNS0_21nextafter_kernel_cudaERNS_18TensorIteratorBaseEENKUlvE_clEvENKUlvE_clEvEUlddE_EESt5arrayIPcLm3EELi4E23TrivialOffsetCalculatorILi2EjESC_ILi1EjENS0_6memory12LoadWithCastILi2EEENSF_13StoreWithCastILi1EEEEEviT_T0_T2_T3_T4_T5_)
        /*2870*/ 	.word	0x00000000


	//----- nvinfo : EIATTR_MIN_STACK_SIZE
	.align		4
.L_1775:
        /*2874*/ 	.byte	0x04, 0x12
        /*2876*/ 	.short	(.L_1777 - .L_1776)
	.align		4
.L_1776:
        /*2878*/ 	.word	index@(_ZN2at6native18elementwise_kernelILi128ELi2EZNS0_22gpu_kernel_impl_nocastINS0_13BinaryFunctorIdddZZZNS0_21nextafter_kernel_cudaERNS_18TensorIteratorBaseEENKUlvE_clEvENKUlvE_clEvEUlddE_EEEEvS5_RKT_EUliE_EEviT1_)
        /*287c*/ 	.word	0x00000000


	//----- nvinfo : EIATTR_MIN_STACK_SIZE
	.align		4
.L_1777:
        /*2880*/ 	.byte	0x04, 0x12
        /*2882*/ 	.short	(.L_1779 - .L_1778)
	.align		4
.L_1778:
        /*2884*/ 	.word	index@(_ZN2at6native27unrolled_elementwise_kernelINS0_13BinaryFunctorIdddZZZNS0_21nextafter_kernel_cudaERNS_18TensorIteratorBaseEENKUlvE_clEvENKUlvE_clEvEUlddE_EESt5arrayIPcLm3EELi4E23TrivialOffsetCalculatorILi2EjESC_ILi1EjENS0_6memory15LoadWithoutCastENSF_16StoreWithoutCastEEEviT_T0_T2_T3_T4_T5_)
        /*2888*/ 	.word	0x00000000


	//----- nvinfo : EIATTR_MIN_STACK_SIZE
	.align		4
.L_1779:
        /*288c*/ 	.byte	0x04, 0x12
        /*288e*/ 	.short	(.L_1781 - .L_1780)
	.align		4
.L_1780:
        /*2890*/ 	.word	index@(_ZN2at6native29vectorized_elementwise_kernelILi2ENS0_13BinaryFunctorIdddZZZNS0_21nextafter_kernel_cudaERNS_18TensorIteratorBaseEENKUlvE_clEvENKUlvE_clEvEUlddE_EESt5arrayIPcLm3EEEEviT0_T1_)
        /*2894*/ 	.word	0x00000000


	//----- nvinfo : EIATTR_MIN_STACK_SIZE
	.align		4
.L_1781:
        /*2898*/ 	.byte	0x04, 0x12
        /*289a*/ 	.short	(.L_1783 - .L_1782)
	.align		4
.L_1782:
        /*289c*/ 	.word	index@(_ZN2at6native29vectorized_elementwise_kernelILi4ENS0_13BinaryFunctorIdddZZZNS0_21nextafter_kernel_cudaERNS_18TensorIteratorBaseEENKUlvE_clEvENKUlvE_clEvEUlddE_EESt5arrayIPcLm3EEEEviT0_T1_)
        /*28a0*/ 	.word	0x00000000


	//----- nvinfo : EIATTR_MIN_STACK_SIZE
	.align		4
.L_1783:
        /*28a4*/ 	.byte	0x04, 0x12
        /*28a6*/ 	.short	(.L_1785 - .L_1784)
	.align		4
.L_1784:
        /*28a8*/ 	.word	index@(_ZN2at6native29vectorized_elementwise_kernelILi8ENS0_13BinaryFunctorIdddZZZNS0_21nextafter_kernel_cudaERNS_18TensorIteratorBaseEENKUlvE_clEvENKUlvE_clEvEUlddE_EESt5arrayIPcLm3EEEEviT0_T1_)
        /*28ac*/ 	.word	0x00000000


	//----- nvinfo : EIATTR_MIN_STACK_SIZE
	.align		4
.L_1785:
        /*28b0*/ 	.byte	0x04, 0x12
        /*28b2*/ 	.short	(.L_1787 - .L_1786)
	.align		4
.L_1786:
        /*28b4*/ 	.word	index@(_ZN2at6native18elementwise_kernelILi128ELi4EZNS0_15gpu_kernel_implINS0_13BUnaryFunctorIdddZZZNS0_21nextafter_kernel_cudaERNS_18TensorIteratorBaseEENKUlvE_clEvENKUlvE_clEvEUlddE_EEEEvS5_RKT_EUliE_EEviT1_)
        /*28b8*/ 	.word	0x00000000


	//----- nvinfo : EIATTR_MIN_STACK_SIZE
	.align		4
.L_1787:
        /*28bc*/ 	.byte	0x04, 0x12
        /*28be*/ 	.short	(.L_1789 - .L_1788)
	.align		4
.L_1788:
        /*28c0*/ 	.word	index@(_ZN2at6native27unrolled_elementwise_kernelINS0_13BUnaryFunctorIdddZZZNS0_21nextafter_kernel_cudaERNS_18TensorIteratorBaseEENKUlvE_clEvENKUlvE_clEvEUlddE_EESt5arrayIPcLm2EELi4E23TrivialOffsetCalculatorILi1EjESD_NS0_6memory12LoadWithCastILi1EEENSE_13StoreWithCastILi1EEEEEviT_T0_T2_T3_T4_T5_)
        /*28c4*/ 	.word	0x00000000


	//----- nvinfo : EIATTR_MIN_STACK_SIZE
	.align		4
.L_1789:
        /*28c8*/ 	.byte	0x04, 0x12
        /*28ca*/ 	.short	(.L_1791 - .L_1790)
	.align		4
.L_1790:
        /*28cc*/ 	.word	index@(_ZN2at6native18elementwise_kernelILi128ELi2EZNS0_22gpu_kernel_impl_nocastINS0_13BUnaryFunctorIdddZZZNS0_21nextafter_kernel_cudaERNS_18TensorIteratorBaseEENKUlvE_clEvENKUlvE_clEvEUlddE_EEEEvS5_RKT_EUliE_EEviT1_)
        /*28d0*/ 	.word	0x00000000


	//----- nvinfo : EIATTR_MIN_STACK_SIZE
	.align		4
.L_1791:
        /*28d4*/ 	.byte	0x04, 0x12
        /*28d6*/ 	.short	(.L_1793 - .L_1792)
	.align		4
.L_1792:
        /*28d8*/ 	.word	index@(_ZN2at6native27unrolled_elementwise_kernelINS0_13BUnaryFunctorIdddZZZNS0_21nextafter_kernel_cudaERNS_18TensorIteratorBaseEENKUlvE_clEvENKUlvE_clEvEUlddE_EESt5arrayIPcLm2EELi4E23TrivialOffsetCalculatorILi1EjESD_NS0_6memory15LoadWithoutCastENSE_16StoreWithoutCastEEEviT_T0_T2_T3_T4_T5_)
        /*28dc*/ 	.word	0x00000000


	//----- nvinfo : EIATTR_MIN_STACK_SIZE
	.align		4
.L_1793:
        /*28e0*/ 	.byte	0x04, 0x12
        /*28e2*/ 	.short	(.L_1795 - .L_1794)
	.align		4
.L_1794:
        /*28e4*/ 	.word	index@(_ZN2at6native29vectorized_elementwise_kernelILi2ENS0_13BUnaryFunctorIdddZZZNS0_21nextafter_kernel_cudaERNS_18TensorIteratorBaseEENKUlvE_clEvENKUlvE_clEvEUlddE_EESt5arrayIPcLm2EEEEviT0_T1_)
        /*28e8*/ 	.word	0x00000000


	//----- nvinfo : EIATTR_MIN_STACK_SIZE
	.align		4
.L_1795:
        /*28ec*/ 	.byte	0x04, 0x12
        /*28ee*/ 	.short	(.L_1797 - .L_1796)
	.align		4
.L_1796:
        /*28f0*/ 	.word	index@(_ZN2at6native29vectorized_elementwise_kernelILi4ENS0_13BUnaryFunctorIdddZZZNS0_21nextafter_kernel_cudaERNS_18TensorIteratorBaseEENKUlvE_clEvENKUlvE_clEvEUlddE_EESt5arrayIPcLm2EEEEviT0_T1_)
        /*28f4*/ 	.word	0x00000000


	//----- nvinfo : EIATTR_MIN_STACK_SIZE
	.align		4
.L_1797:
        /*28f8*/ 	.byte	0x04, 0x12
        /*28fa*/ 	.short	(.L_1799 - .L_1798)
	.align		4
.L_1798:
        /*28fc*/ 	.word	index@(_ZN2at6native29vectorized_elementwise_kernelILi8ENS0_13BUnaryFunctorIdddZZZNS0_21nextafter_kernel_cudaERNS_18TensorIteratorBaseEENKUlvE_clEvENKUlvE_clEvEUlddE_EESt5arrayIPcLm2EEEEviT0_T1_)
        /*2900*/ 	.word	0x00000000


	//----- nvinfo : EIATTR_MIN_STACK_SIZE
	.align		4
.L_1799:
        /*2904*/ 	.byte	0x04, 0x12
        /*2906*/ 	.short	(.L_1801 - .L_1800)
	.align		4
.L_1800:
        /*2908*/ 	.word	index@(_ZN2at6native18elementwise_kernelILi128ELi4EZNS0_15gpu_kernel_implINS0_13AUnaryFunctorIdddZZZNS0_21nextafter_kernel_cudaERNS_18TensorIteratorBaseEENKUlvE_clEvENKUlvE_clEvEUlddE_EEEEvS5_RKT_EUliE_EEviT1_)
        /*290c*/ 	.word	0x00000000


	//----- nvinfo : EIATTR_MIN_STACK_SIZE
	.align		4
.L_1801:
        /*2910*/ 	.byte	0x04, 0x12
        /*2912*/ 	.short	(.L_1803 - .L_1802)
	.align		4
.L_1802:
        /*2914*/ 	.word	index@(_ZN2at6native27unrolled_elementwise_kernelINS0_13AUnaryFunctorIdddZZZNS0_21nextafter_kernel_cudaERNS_18TensorIteratorBaseEENKUlvE_clEvENKUlvE_clEvEUlddE_EESt5arrayIPcLm2EELi4E23TrivialOffsetCalculatorILi1EjESD_NS0_6memory12LoadWithCastILi1EEENSE_13StoreWithCastILi1EEEEEviT_T0_T2_T3_T4_T5_)
        /*2918*/ 	.word	0x00000000


	//----- nvinfo : EIATTR_MIN_STACK_SIZE
	.align		4
.L_1803:
        /*291c*/ 	.byte	0x04, 0x12
        /*291e*/ 	.short	(.L_1805 - .L_1804)
	.align		4
.L_1804:
        /*2920*/ 	.word	index@(_ZN2at6native18elementwise_kernelILi128ELi2EZNS0_22gpu_kernel_impl_nocastINS0_13AUnaryFunctorIdddZZZNS0_21nextafter_kernel_cudaERNS_18TensorIteratorBaseEENKUlvE_clEvENKUlvE_clEvEUlddE_EEEEvS5_RKT_EUliE_EEviT1_)
        /*2924*/ 	.word	0x00000000


	//----- nvinfo : EIATTR_MIN_STACK_SIZE
	.align		4
.L_1805:
        /*2928*/ 	.byte	0x04, 0x12
        /*292a*/ 	.short	(.L_1807 - .L_1806)
	.align		4
.L_1806:
        /*292c*/ 	.word	index@(_ZN2at6native27unrolled_elementwise_kernelINS0_13AUnaryFunctorIdddZZZNS0_21nextafter_kernel_cudaERNS_18TensorIteratorBaseEENKUlvE_clEvENKUlvE_clEvEUlddE_EESt5arrayIPcLm2EELi4E23TrivialOffsetCalculatorILi1EjESD_NS0_6memory15LoadWithoutCastENSE_16StoreWithoutCastEEEviT_T0_T2_T3_T4_T5_)
        /*2930*/ 	.word	0x00000000


	//----- nvinfo : EIATTR_MIN_STACK_SIZE
	.align		4
.L_1807:
        /*2934*/ 	.byte	0x04, 0x12
        /*2936*/ 	.short	(.L_1809 - .L_1808)
	.align		4
.L_1808:
        /*2938*/ 	.word	index@(_ZN2at6native29vectorized_elementwise_kernelILi2ENS0_13AUnaryFunctorIdddZZZNS0_21nextafter_kernel_cudaERNS_18TensorIteratorBaseEENKUlvE_clEvENKUlvE_clEvEUlddE_EESt5arrayIPcLm2EEEEviT0_T1_)
        /*293c*/ 	.word	0x00000000


	//----- nvinfo : EIATTR_MIN_STACK_SIZE
	.align		4
.L_1809:
        /*2940*/ 	.byte	0x04, 0x12
        /*2942*/ 	.short	(.L_1811 - .L_1810)
	.align		4
.L_1810:
        /*2944*/ 	.word	index@(_ZN2at6native29vectorized_elementwise_kernelILi4ENS0_13AUnaryFunctorIdddZZZNS0_21nextafter_kernel_cudaERNS_18TensorIteratorBaseEENKUlvE_clEvENKUlvE_clEvEUlddE_EESt5arrayIPcLm2EEEEviT0_T1_)
        /*2948*/ 	.word	0x00000000


	//----- nvinfo : EIATTR_MIN_STACK_SIZE
	.align		4
.L_1811:
        /*294c*/ 	.byte	0x04, 0x12
        /*294e*/ 	.short	(.L_1813 - .L_1812)
	.align		4
.L_1812:
        /*2950*/ 	.word	index@(_ZN2at6native29vectorized_elementwise_kernelILi8ENS0_13AUnaryFunctorIdddZZZNS0_21nextafter_kernel_cudaERNS_18TensorIteratorBaseEENKUlvE_clEvENKUlvE_clEvEUlddE_EESt5arrayIPcLm2EEEEviT0_T1_)
        /*2954*/ 	.word	0x00000000
.L_1813:


//--------------------- .nv.compat                --------------------------
	.section	.nv.compat,"",@"SHT_CUDA_COMPAT_INFO"
	.align	4
        /*0000*/ 	.byte	0x02, 0x09, 0x00, 0x00, 0x02, 0x02, 0x01, 0x00, 0x02, 0x05, 0x05, 0x00, 0x03, 0x07, 0x01, 0x01
        /*0010*/ 	.byte	0x02, 0x03, 0x00, 0x00, 0x02, 0x06, 0x01, 0x00, 0x04, 0x0b, 0x08, 0x00, 0x00, 0x00, 0x00, 0x00
        /*0020*/ 	.byte	0x00, 0x00, 0x00, 0x00


//--------------------- .nv.info._ZN2at6native18elementwise_kernelILi128ELi4EZNS0_15gpu_kernel_implINS0_13BinaryFunctorIN3c108BFloat16ES5_S5_ZZZNS0_21heaviside_kernel_cudaERNS_18TensorIteratorBaseEENKUlvE_clEvENKUlvE8_clEvEUlS5_S5_E_EEEEvS7_RKT_EUliE_EEviT1_ --------------------------
	.section	.nv.info._ZN2at6native18elementwise_kernelILi128ELi4EZNS0_15gpu_kernel_implINS0_13BinaryFunctorIN3c108BFloat16ES5_S5_ZZZNS0_21heaviside_kernel_cudaERNS_18TensorIteratorBaseEENKUlvE_clEvENKUlvE8_clEvEUlS5_S5_E_EEEEvS7_RKT_EUliE_EEviT1_,"",@"SHT_CUDA_INFO"
	.sectionflags	@""
	.align	4


	//----- nvinfo : EIATTR_CUDA_API_VERSION
	.align		4
        /*0000*/ 	.byte	0x04, 0x37
        /*0002*/ 	.short	(.L_1815 - .L_1814)
.L_1814:
        /*0004*/ 	.word	0x00000082


	//----- nvinfo : EIATTR_KPARAM_INFO
	.align		4
.L_1815:
        /*0008*/ 	.byte	0x04, 0x17
        /*000a*/ 	.short	(.L_1817 - .L_1816)
.L_1816:
        /*000c*/ 	.word	0x00000000
        /*0010*/ 	.short	0x0001
        /*0012*/ 	.short	0x0008
        /*0014*/ 	.byte	0x00, 0xf0, 0x21, 0x0a


	//----- nvinfo : EIATTR_KPARAM_INFO
	.align		4
.L_1817:
        /*0018*/ 	.byte	0x04, 0x17
        /*001a*/ 	.short	(.L_1819 - .L_1818)
.L_1818:
        /*001c*/ 	.word	0x00000000
        /*0020*/ 	.short	0x0000
        /*0022*/ 	.short	0x0000
        /*0024*/ 	.byte	0x00, 0xf0, 0x11, 0x00


	//----- nvinfo : EIATTR_SPARSE_MMA_MASK
	.align		4
.L_1819:
        /*0028*/ 	.byte	0x03, 0x50
        /*002a*/ 	.short	0x0000


	//----- nvinfo : EIATTR_MAXREG_COUNT
	.align		4
        /*002c*/ 	.byte	0x03, 0x1b
        /*002e*/ 	.short	0x0080


	//----- nvinfo : EIATTR_EXTERNS
	.align		4
        /*0030*/ 	.byte	0x04, 0x0f
        /*0032*/ 	.short	(.L_1821 - .L_1820)


	//   ....[0]....
	.align		4
.L_1820:
        /*0034*/ 	.word	index@(__assertfail)


	//----- nvinfo : EIATTR_MERCURY_ISA_VERSION
	.align		4
.L_1821:
        /*0038*/ 	.byte	0x03, 0x5f
        /*003a*/ 	.short	0x0101


	//----- nvinfo : EIATTR_SYSCALL_OFFSETS
	.align		4
        /*003c*/ 	.byte	0x04, 0x46
        /*003e*/ 	.short	(.L_1823 - .L_1822)


	//   ....[0]....
.L_1822:
        /*0040*/ 	.word	0x000026f0


	//   ....[1]....
        /*0044*/ 	.word	0x00003790


	//   ....[2]....
        /*0048*/ 	.word	0x00004760


	//   ....[3]....
        /*004c*/ 	.word	0x00006ea0


	//   ....[4]....
        /*0050*/ 	.word	0x00007f40


	//   ....[5]....
        /*0054*/ 	.word	0x00008f10


	//   ....[6]....
        /*0058*/ 	.word	0x0000b640


	//   ....[7]....
        /*005c*/ 	.word	0x0000c6e0


	//   ....[8]....
        /*0060*/ 	.word	0x0000d6b0


	//   ....[9]....
        /*0064*/ 	.word	0x0000fdd0


	//   ....[10]....
        /*0068*/ 	.word	0x00010e70


	//   ....[11]....
        /*006c*/ 	.word	0x00011e40


	//----- nvinfo : EIATTR_EXIT_INSTR_OFFSETS
	.align		4
.L_1823:
        /*0070*/ 	.byte	0x04, 0x1c
        /*0072*/ 	.short	(.L_1825 - .L_1824)


	//   ....[0]....
.L_1824:
        /*0074*/ 	.word	0x0000d780


	//   ....[1]....
        /*0078*/ 	.word	0x00011070


	//   ....[2]....
        /*007c*/ 	.word	0x000110b0


	//   ....[3]....
        /*0080*/ 	.word	0x00011150


	//   ....[4]....
        /*0084*/ 	.word	0x00011190


	//   ....[5]....
        /*0088*/ 	.word	0x000111d0


	//   ....[6]....
        /*008c*/ 	.word	0x00011260


	//   ....[7]....
        /*0090*/ 	.word	0x000112a0


	//   ....[8]....
        /*0094*/ 	.word	0x00011340


	//   ....[9]....
        /*0098*/ 	.word	0x00011390


	//   ....[10]....
        /*009c*/ 	.word	0x000113e0


	//   ....[11]....
        /*00a0*/ 	.word	0x000114b0


	//   ....[12]....
        /*00a4*/ 	.word	0x00011510


	//   ....[13]....
        /*00a8*/ 	.word	0x000116a0


	//   ....[14]....
        /*00ac*/ 	.word	0x00011800


	//   ....[15]....
        /*00b0*/ 	.word	0x00011820


	//   ....[16]....
        /*00b4*/ 	.word	0x000118e0


	//   ....[17]....
        /*00b8*/ 	.word	0x00011a60


	//   ....[18]....
        /*00bc*/ 	.word	0x00011be0


	//   ....[19]....
        /*00c0*/ 	.word	0x00011d40


	//   ....[20]....
        /*00c4*/ 	.word	0x00011e50


	//   ....[21]....
        /*00c8*/ 	.word	0x00011e90


	//   ....[22]....
        /*00cc*/ 	.word	0x00011ed0


	//----- nvinfo : EIATTR_MAX_THREADS
	.align		4
.L_1825:
        /*00d0*/ 	.byte	0x04, 0x05
        /*00d2*/ 	.short	(.L_1827 - .L_1826)
.L_1826:
        /*00d4*/ 	.word	0x00000080
        /*00d8*/ 	.word	0x00000001
        /*00dc*/ 	.word	0x00000001


	//----- nvinfo : EIATTR_CRS_STACK_SIZE
	.align		4
.L_1827:
        /*00e0*/ 	.byte	0x04, 0x1e
        /*00e2*/ 	.short	(.L_1829 - .L_1828)
.L_1828:
        /*00e4*/ 	.word	0x00000000


	//----- nvinfo : EIATTR_CBANK_PARAM_SIZE
	.align		4
.L_1829:
        /*00e8*/ 	.byte	0x03, 0x19
        /*00ea*/ 	.short	0x0290


	//----- nvinfo : EIATTR_PARAM_CBANK
	.align		4
        /*00ec*/ 	.byte	0x04, 0x0a
        /*00ee*/ 	.short	(.L_1831 - .L_1830)
	.align		4
.L_1830:
        /*00f0*/ 	.word	index@(.nv.constant0._ZN2at6native18elementwise_kernelILi128ELi4EZNS0_15gpu_kernel_implINS0_13BinaryFunctorIN3c108BFloat16ES5_S5_ZZZNS0_21heaviside_kernel_cudaERNS_18TensorIteratorBaseEENKUlvE_clEvENKUlvE8_clEvEUlS5_S5_E_EEEEvS7_RKT_EUliE_EEviT1_)
        /*00f4*/ 	.short	0x0210
        /*00f6*/ 	.short	0x0290


	//----- nvinfo : EIATTR_SW_WAR
	.align		4
.L_1831:
        /*00f8*/ 	.byte	0x04, 0x36
        /*00fa*/ 	.short	(.L_1833 - .L_1832)
.L_1832:
        /*00fc*/ 	.word	0x00000008
.L_1833:


//--------------------- .nv.info._ZN2at6native27unrolled_elementwise_kernelINS0_13BinaryFunctorIN3c108BFloat16ES4_S4_ZZZNS0_21heaviside_kernel_cudaERNS_18TensorIteratorBaseEENKUlvE_clEvENKUlvE8_clEvEUlS4_S4_E_EESt5arrayIPcLm3EELi4E23TrivialOffsetCalculatorILi2EjESE_ILi1EjENS0_6memory12LoadWithCastILi2EEENSH_13StoreWithCastILi1EEEEEviT_T0_T2_T3_T4_T5_ --------------------------
	.section	.nv.info._ZN2at6native27unrolled_elementwise_kernelINS0_13BinaryFunctorIN3c108BFloat16ES4_S4_ZZZNS0_21heaviside_kernel_cudaERNS_18TensorIteratorBaseEENKUlvE_clEvENKUlvE8_clEvEUlS4_S4_E_EESt5arrayIPcLm3EELi4E23TrivialOffsetCalculatorILi2EjESE_ILi1EjENS0_6memory12LoadWithCastILi2EEENSH_13StoreWithCastILi1EEEEEviT_T0_T2_T3_T4_T5_,"",@"SHT_CUDA_INFO"
	.sectionflags	@""
	.align	4


	//----- nvinfo : EIATTR_CUDA_API_VERSION
	.align		4
        /*0000*/ 	.byte	0x04, 0x37
        /*0002*/ 	.short	(.L_1835 - .L_1834)
.L_1834:
        /*0004*/ 	.word	0x00000082


	//----- nvinfo : EIATTR_KPARAM_INFO
	.align		4
.L_1835:
        /*0008*/ 	.byte	0x04, 0x17
        /*000a*/ 	.short	(.L_1837 - .L_1836)
.L_1836:
        /*000c*/ 	.word	0x00000000
        /*0010*/ 	.short	0x0006
        /*0012*/ 	.short	0x0030
        /*0014*/ 	.byte	0x00, 0xf0, 0x21, 0x00


	//----- nvinfo : EIATTR_KPARAM_INFO
	.align		4
.L_1837:
        /*0018*/ 	.byte	0x04, 0x17
        /*001a*/ 	.short	(.L_1839 - .L_1838)
.L_1838:
        /*001c*/ 	.word	0x00000000
        /*0020*/ 	.short	0x0005
        /*0022*/ 	.short	0x0024
        /*0024*/ 	.byte	0x00, 0xf0, 0x31, 0x00


	//----- nvinfo : EIATTR_KPARAM_INFO
	.align		4
.L_1839:
        /*0028*/ 	.byte	0x04, 0x17
        /*002a*/ 	.short	(.L_1841 - .L_1840)
.L_1840:
        /*002c*/ 	.word	0x00000000
        /*0030*/ 	.short	0x0004
        /*0032*/ 	.short	0x0021
        /*0034*/ 	.byte	0x00, 0xf0, 0x05, 0x00


	//----- nvinfo : EIATTR_KPARAM_INFO
	.align		4
.L_1841:
        /*0038*/ 	.byte	0x04, 0x17
        /*003a*/ 	.short	(.L_1843 - .L_1842)
.L_1842:
        /*003c*/ 	.word	0x00000000
        /*0040*/ 	.short	0x0003
        /*0042*/ 	.short	0x0020
        /*0044*/ 	.byte	0x00, 0xf0, 0x05, 0x00


	//----- nvinfo : EIATTR_KPARAM_INFO
	.align		4
.L_1843:
        /*0048*/ 	.byte	0x04, 0x17
        /*004a*/ 	.short	(.L_1845 - .L_1844)
.L_1844:
        /*004c*/ 	.word	0x00000000
        /*0050*/ 	.short	0x0002
        /*0052*/ 	.short	0x0008
        /*0054*/ 	.byte	0x00, 0xf0, 0x61, 0x00


	//----- nvinfo : EIATTR_KPARAM_INFO
	.align		4
.L_1845:
        /*0058*/ 	.byte	0x04, 0x17
        /*005a*/ 	.short	(.L_1847 - .L_1846)
.L_1846:
        /*005c*/ 	.word	0x00000000
        /*0060*/ 	.short	0x0001
        /*0062*/ 	.short	0x0004
        /*0064*/ 	.byte	0x00, 0xf0, 0x05, 0x00


	//----- nvinfo : EIATTR_KPARAM_INFO
	.align		4
.L_1847:
        /*0068*/ 	.byte	0x04, 0x17
        /*006a*/ 	.short	(.L_1849 - .L_1848)
.L_1848:
        /*006c*/ 	.word	0x00000000
        /*0070*/ 	.short	0x0000
        /*0072*/ 	.short	0x0000
        /*0074*/ 	.byte	0x00, 0xf0, 0x11, 0x00


	//----- nvinfo : EIATTR_SPARSE_MMA_MASK
	.align		4
.L_1849:
        /*0078*/ 	.byte	0x03, 0x50
        /*007a*/ 	.short	0x0000


	//----- nvinfo : EIATTR_MAXREG_COUNT
	.align		4
        /*007c*/ 	.byte	0x03, 0x1b
        /*007e*/ 	.short	0x00ff


	//----- nvinfo : EIATTR_EXTERNS
	.align		4
        /*0080*/ 	.byte	0x04, 0x0f
        /*0082*/ 	.short	(.L_1851 - .L_1850)


	//   ....[0]....
	.align		4
.L_1850:
        /*0084*/ 	.word	index@(__assertfail)


	//----- nvinfo : EIATTR_MERCURY_ISA_VERSION
	.align		4
.L_1851:
        /*0088*/ 	.byte	0x03, 0x5f
        /*008a*/ 	.short	0x0101


	//----- nvinfo : EIATTR_SYSCALL_OFFSETS
	.align		4
        /*008c*/ 	.byte	0x04, 0x46
        /*008e*/ 	.short	(.L_1853 - .L_1852)


	//   ....[0]....
.L_1852:
        /*0090*/ 	.word	0x000010f0


	//   ....[1]....
        /*0094*/ 	.word	0x000021b0


	//   ....[2]....
        /*0098*/ 	.word	0x000032f0


	//   ....[3]....
        /*009c*/ 	.word	0x000043b0


	//   ....[4]....
        /*00a0*/ 	.word	0x00005500


	//   ....[5]....
        /*00a4*/ 	.word	0x000065d0


	//   ....[6]....
        /*00a8*/ 	.word	0x00007700


	//   ....[7]....
        /*00ac*/ 	.word	0x000087d0


	//   ....[8]....
        /*00b0*/ 	.word	0x00009b00


	//   ....[9]....
        /*00b4*/ 	.word	0x0000ab20


	//   ....[10]....
        /*00b8*/ 	.word	0x0000bb00


	//   ....[11]....
        /*00bc*/ 	.word	0x0000cae0


	//----- nvinfo : EIATTR_EXIT_INSTR_OFFSETS
	.align		4
.L_1853:
        /*00c0*/ 	.byte	0x04, 0x1c
        /*00c2*/ 	.short	(.L_1855 - .L_1854)


	//   ....[0]....
.L_1854:
        /*00c4*/ 	.word	0x0000bbc0


	//   ....[1]....
        /*00c8*/ 	.word	0x0000bd10


	//   ....[2]....
        /*00cc*/ 	.word	0x0000bd50


	//   ....[3]....
        /*00d0*/ 	.word	0x0000bdf0


	//   ....[4]....
        /*00d4*/ 	.word	0x0000be30


	//   ....[5]....
        /*00d8*/ 	.word	0x0000be70


	//   ....[6]....
        /*00dc*/ 	.word	0x0000bf00


	//   ....[7]....
        /*00e0*/ 	.word	0x0000bf40


	//   ....[8]....
        /*00e4*/ 	.word	0x0000bfe0


	//   ....[9]....
        /*00e8*/ 	.word	0x0000c030


	//   ....[10]....
        /*00ec*/ 	.word	0x0000c080


	//   ....[11]....
        /*00f0*/ 	.word	0x0000c150


	//   ....[12]....
        /*00f4*/ 	.word	0x0000c1b0


	//   ....[13]....
        /*00f8*/ 	.word	0x0000c340


	//   ....[14]....
        /*00fc*/ 	.word	0x0000c4a0


	//   ....[15]....
        /*0100*/ 	.word	0x0000c4c0


	//   ....[16]....
        /*0104*/ 	.word	0x0000c580


	//   ....[17]....
        /*0108*/ 	.word	0x0000c700


	//   ....[18]....
        /*010c*/ 	.word	0x0000c880


	//   ....[19]....
        /*0110*/ 	.word	0x0000c9e0


	//   ....[20]....
        /*0114*/ 	.word	0x0000caf0


	//   ....[21]....
        /*0118*/ 	.word	0x0000cb30


	//   ....[22]....
        /*011c*/ 	.word	0x0000cb70


	//----- nvinfo : EIATTR_MAX_THREADS
	.align		4
.L_1855:
        /*0120*/ 	.byte	0x04, 0x05
        /*0122*/ 	.short	(.L_1857 - .L_1856)
.L_1856:
        /*0124*/ 	.word	0x00000080
        /*0128*/ 	.word	0x00000001
        /*012c*/ 	.word	0x00000001


	//----- nvinfo : EIATTR_CRS_STACK_SIZE
	.align		4
.L_1857:
        /*0130*/ 	.byte	0x04, 0x1e
        /*0132*/ 	.short	(.L_1859 - .L_1858)
.L_1858:
        /*0134*/ 	.word	0x00000000


	//----- nvinfo : EIATTR_CBANK_PARAM_SIZE
	.align		4
.L_1859:
        /*0138*/ 	.byte	0x03, 0x19
        /*013a*/ 	.short	0x0038


	//----- nvinfo : EIATTR_PARAM_CBANK
	.align		4
        /*013c*/ 	.byte	0x04, 0x0a
        /*013e*/ 	.short	(.L_1861 - .L_1860)
	.align		4
.L_1860:
        /*0140*/ 	.word	index@(.nv.constant0._ZN2at6native27unrolled_elementwise_kernelINS0_13BinaryFunctorIN3c108BFloat16ES4_S4_ZZZNS0_21heaviside_kernel_cudaERNS_18TensorIteratorBaseEENKUlvE_clEvENKUlvE8_clEvEUlS4_S4_E_EESt5arrayIPcLm3EELi4E23TrivialOffsetCalculatorILi2EjESE_ILi1EjENS0_6memory12LoadWithCastILi2EEENSH_13StoreWithCastILi1EEEEEviT_T0_T2_T3_T4_T5_)
        /*0144*/ 	.short	0x0210
        /*0146*/ 	.short	0x0038


	//----- nvinfo : EIATTR_SW_WAR
	.align		4
.L_1861:
        /*0148*/ 	.byte	0x04, 0x36
        /*014a*/ 	.short	(.L_1863 - .L_1862)
.L_1862:
        /*014c*/ 	.word	0x00000008
.L_1863:


//--------------------- .nv.info._ZN2at6native18elementwise_kernelILi128ELi4EZNS0_22gpu_kernel_impl_nocastINS0_13BinaryFunctorIN3c108BFloat16ES5_S5_ZZZNS0_21heaviside_kernel_cudaERNS_18TensorIteratorBaseEENKUlvE_clEvENKUlvE8_clEvEUlS5_S5_E_EEEEvS7_RKT_EUliE_EEviT1_ --------------------------
	.section	.nv.info._ZN2at6native18elementwise_kernelILi128ELi4EZNS0_22gpu_kernel_impl_nocastINS0_13BinaryFunctorIN3c108BFloat16ES5_S5_ZZZNS0_21heaviside_kernel_cudaERNS_18TensorIteratorBaseEENKUlvE_clEvENKUlvE8_clEvEUlS5_S5_E_EEEEvS7_RKT_EUliE_EEviT1_,"",@"SHT_CUDA_INFO"
	.sectionflags	@""
	.align	4


	//----- nvinfo : EIATTR_CUDA_API_VERSION
	.align		4
        /*0000*/ 	.byte	0x04, 0x37
        /*0002*/ 	.short	(.L_1865 - .L_1864)
.L_1864:
        /*0004*/ 	.word	0x00000082


	//----- nvinfo : EIATTR_KPARAM_INFO
	.align		4
.L_1865:
        /*0008*/ 	.byte	0x04, 0x17
        /*000a*/ 	.short	(.L_1867 - .L_1866)
.L_1866:
        /*000c*/ 	.word	0x00000000
        /*0010*/ 	.short	0x0001
        /*0012*/ 	.short	0x0008
        /*0014*/ 	.byte	0x00, 0xf0, 0x21, 0x0a


	//----- nvinfo : EIATTR_KPARAM_INFO
	.align		4
.L_1867:
        /*0018*/ 	.byte	0x04, 0x17
        /*001a*/ 	.short	(.L_1869 - .L_1868)
.L_1868:
        /*001c*/ 	.word	0x00000000
        /*0020*/ 	.short	0x0000
        /*0022*/ 	.short	0x0000
        /*0024*/ 	.byte	0x00, 0xf0, 0x11, 0x00


	//----- nvinfo : EIATTR_SPARSE_MMA_MASK
	.align		4
.L_1869:
        /*0028*/ 	.byte	0x03, 0x50
        /*002a*/ 	.short	0x0000


	//----- nvinfo : EIATTR_MAXREG_COUNT
	.align		4
        /*002c*/ 	.byte	0x03, 0x1b
        /*002e*/ 	.short	0x0080


	//----- nvinfo : EIATTR_MERCURY_ISA_VERSION
	.align		4
        /*0030*/ 	.byte	0x03, 0x5f
        /*0032*/ 	.short	0x0101


	//----- nvinfo : EIATTR_EXIT_INSTR_OFFSETS
	.align		4
        /*0034*/ 	.byte	0x04, 0x1c
        /*0036*/ 	.short	(.L_1871 - .L_1870)


	//   ....[0]....
.L_1870:
        /*0038*/ 	.word	0x000046b0


	//   ....[1]....
        /*003c*/ 	.word	0x00005de0


	//----- nvinfo : EIATTR_MAX_THREADS
	.align		4
.L_1871:
        /*0040*/ 	.byte	0x04, 0x05
        /*0042*/ 	.short	(.L_1873 - .L_1872)
.L_1872:
        /*0044*/ 	.word	0x00000080
        /*0048*/ 	.word	0x00000001
        /*004c*/ 	.word	0x00000001


	//----- nvinfo : EIATTR_CRS_STACK_SIZE
	.align		4
.L_1873:
        /*0050*/ 	.byte	0x04, 0x1e
        /*0052*/ 	.short	(.L_1875 - .L_1874)
.L_1874:
        /*0054*/ 	.word	0x00000000


	//----- nvinfo : EIATTR_CBANK_PARAM_SIZE
	.align		4
.L_1875:
        /*0058*/ 	.byte	0x03, 0x19
        /*005a*/ 	.short	0x0290


	//----- nvinfo : EIATTR_PARAM_CBANK
	.align		4
        /*005c*/ 	.byte	0x04, 0x0a
        /*005e*/ 	.short	(.L_1877 - .L_1876)
	.align		4
.L_1876:
        /*0060*/ 	.word	index@(.nv.constant0._ZN2at6native18elementwise_kernelILi128ELi4EZNS0_22gpu_kernel_impl_nocastINS0_13BinaryFunctorIN3c108BFloat16ES5_S5_ZZZNS0_21heaviside_kernel_cudaERNS_18TensorIteratorBaseEENKUlvE_clEvENKUlvE8_clEvEUlS5_S5_E_EEEEvS7_RKT_EUliE_EEviT1_)
        /*0064*/ 	.short	0x0210
        /*0066*/ 	.short	0x0290


	//----- nvinfo : EIATTR_SW_WAR
	.align		4
.L_1877:
        /*0068*/ 	.byte	0x04, 0x36
        /*006a*/ 	.short	(.L_1879 - .L_1878)
.L_1878:
        /*006c*/ 	.word	0x00000008
.L_1879:


//--------------------- .nv.info._ZN2at6native27unrolled_elementwise_kernelINS0_13BinaryFunctorIN3c108BFloat16ES4_S4_ZZZNS0_21heaviside_kernel_cudaERNS_18TensorIteratorBaseEENKUlvE_clEvENKUlvE8_clEvEUlS4_S4_E_EESt5arrayIPcLm3EELi4E23TrivialOffsetCalculatorILi2EjESE_ILi1EjENS0_6memory15LoadWithoutCastENSH_16StoreWithoutCastEEEviT_T0_T2_T3_T4_T5_ --------------------------
	.section	.nv.info._ZN2at6native27unrolled_elementwise_kernelINS0_13BinaryFunctorIN3c108BFloat16ES4_S4_ZZZNS0_21heaviside_kernel_cudaERNS_18TensorIteratorBaseEENKUlvE_clEvENKUlvE8_clEvEUlS4_S4_E_EESt5arrayIPcLm3EELi4E23TrivialOffsetCalculatorILi2EjESE_ILi1EjENS0_6memory15LoadWithoutCastENSH_16StoreWithoutCastEEEviT_T0_T2_T3_T4_T5_,"",@"SHT_CUDA_INFO"
	.sectionflags	@""
	.align	4


	//----- nvinfo : EIATTR_CUDA_API_VERSION
	.align		4
        /*0000*/ 	.byte	0x04, 0x37
        /*0002*/ 	.short	(.L_1881 - .L_1880)
.L_1880:
        /*0004*/ 	.word	0x00000082


	//----- nvinfo : EIATTR_KPARAM_INFO
	.align		4
.L_1881:
        /*0008*/ 	.byte	0x04, 0x17
        /*000a*/ 	.short	(.L_1883 - .L_1882)
.L_1882:
        /*000c*/ 	.word	0x00000000
        /*0010*/ 	.short	0x0006
        /*0012*/ 	.short	0x0023
        /*0014*/ 	.byte	0x00, 0xf0, 0x05, 0x00


	//----- nvinfo : EIATTR_KPARAM_INFO
	.align		4
.L_1883:
        /*0018*/ 	.byte	0x04, 0x17
        /*001a*/ 	.short	(.L_1885 - .L_1884)
.L_1884:
        /*001c*/ 	.word	0x00000000
        /*0020*/ 	.short	0x0005
        /*0022*/ 	.short	0x0022
        /*0024*/ 	.byte	0x00, 0xf0, 0x05, 0x00


	//----- nvinfo : EIATTR_KPARAM_INFO
	.align		4
.L_1885:
        /*0028*/ 	.byte	0x04, 0x17
        /*002a*/ 	.short	(.L_1887 - .L_1886)
.L_1886:
        /*002c*/ 	.word	0x00000000
        /*0030*/ 	.short	0x0004
        /*0032*/ 	.short	0x0021
        /*0034*/ 	.byte	0x00, 0xf0, 0x05, 0x00


	//----- nvinfo : EIATTR_KPARAM_INFO
	.align		4
.L_1887:
        /*0038*/ 	.byte	0x04, 0x17
        /*003a*/ 	.short	(.L_1889 - .L_1888)
.L_1888:
        /*003c*/ 	.word	0x00000000
        /*0040*/ 	.short	0x0003
        /*0042*/ 	.short	0x0020
        /*0044*/ 	.byte	0x00, 0xf0, 0x05, 0x00


	//----- nvinfo : EIATTR_KPARAM_INFO
	.align		4
.L_1889:
        /*0048*/ 	.byte	0x04, 0x17
        /*004a*/ 	.short	(.L_1891 - .L_1890)
.L_1890:
        /*004c*/ 	.word	0x00000000
        /*0050*/ 	.short	0x0002
        /*0052*/ 	.short	0x0008
        /*0054*/ 	.byte	0x00, 0xf0, 0x61, 0x00


	//----- nvinfo : EIATTR_KPARAM_INFO
	.align		4
.L_1891:
        /*0058*/ 	.byte	0x04, 0x17
        /*005a*/ 	.short	(.L_1893 - .L_1892)
.L_1892:
        /*005c*/ 	.word	0x00000000
        /*0060*/ 	.short	0x0001
        /*0062*/ 	.short	0x0004
        /*0064*/ 	.byte	0x00, 0xf0, 0x05, 0x00


	//----- nvinfo : EIATTR_KPARAM_INFO
	.align		4
.L_1893:
        /*0068*/ 	.byte	0x04, 0x17
        /*006a*/ 	.short	(.L_1895 - .L_1894)
.L_1894:
        /*006c*/ 	.word	0x00000000
        /*0070*/ 	.short	0x0000
        /*0072*/ 	.short	0x0000
        /*0074*/ 	.byte	0x00, 0xf0, 0x11, 0x00


	//----- nvinfo : EIATTR_SPARSE_MMA_MASK
	.align		4
.L_1895:
        /*0078*/ 	.byte	0x03, 0x50
        /*007a*/ 	.short	0x0000


	//----- nvinfo : EIATTR_MAXREG_COUNT
	.align		4
        /*007c*/ 	.byte	0x03, 0x1b
        /*007e*/ 	.short	0x00ff


	//----- nvinfo : EIATTR_MERCURY_ISA_VERSION
	.align		4
        /*0080*/ 	.byte	0x03, 0x5f
        /*0082*/ 	.short	0x0101


	//----- nvinfo : EIATTR_EXIT_INSTR_OFFSETS
	.align		4
        /*0084*/ 	.byte	0x04, 0x1c
        /*0086*/ 	.short	(.L_1897 - .L_1896)


	//   ....[0]....
.L_1896:
        /*0088*/ 	.word	0x000005e0


	//   ....[1]....
        /*008c*/ 	.word	0x00000670


	//----- nvinfo : EIATTR_MAX_THREADS
	.align		4
.L_1897:
        /*0090*/ 	.byte	0x04, 0x05
        /*0092*/ 	.short	(.L_1899 - .L_1898)
.L_1898:
        /*0094*/ 	.word	0x00000080
        /*0098*/ 	.word	0x00000001
        /*009c*/ 	.word	0x00000001


	//----- nvinfo : EIATTR_CRS_STACK_SIZE
	.align		4
.L_1899:
        /*00a0*/ 	.byte	0x04, 0x1e
        /*00a2*/ 	.short	(.L_1901 - .L_1900)
.L_1900:
        /*00a4*/ 	.word	0x00000000


	//----- nvinfo : EIATTR_CBANK_PARAM_SIZE
	.align		4
.L_1901:
        /*00a8*/ 	.byte	0x03, 0x19
        /*00aa*/ 	.short	0x0024


	//----- nvinfo : EIATTR_PARAM_CBANK
	.align		4
        /*00ac*/ 	.byte	0x04, 0x0a
        /*00ae*/ 	.short	(.L_1903 - .L_1902)
	.align		4
.L_1902:
        /*00b0*/ 	.word	index@(.nv.constant0._ZN2at6native27unrolled_elementwise_kernelINS0_13BinaryFunctorIN3c108BFloat16ES4_S4_ZZZNS0_21heaviside_kernel_cudaERNS_18TensorIteratorBaseEENKUlvE_clEvENKUlvE8_clEvEUlS4_S4_E_EESt5arrayIPcLm3EELi4E23TrivialOffsetCalculatorILi2EjESE_ILi1EjENS0_6memory15LoadWithoutCastENSH_16StoreWithoutCastEEEviT_T0_T2_T3_T4_T5_)
        /*00b4*/ 	.short	0x0210
        /*00b6*/ 	.short	0x0024


	//----- nvinfo : EIATTR_SW_WAR
	.align		4
.L_1903:
        /*00b8*/ 	.byte	0x04, 0x36
        /*00ba*/ 	.short	(.L_1905 - .L_1904)
.L_1904:
        /*00bc*/ 	.word	0x00000008
.L_1905:


//--------------------- .nv.info._ZN2at6native29vectorized_elementwise_kernelILi2ENS0_13BinaryFunctorIN3c108BFloat16ES4_S4_ZZZNS0_21heaviside_kernel_cudaERNS_18TensorIteratorBaseEENKUlvE_clEvENKUlvE8_clEvEUlS4_S4_E_EESt5arrayIPcLm3EEEEviT0_T1_ --------------------------
	.section	.nv.info._ZN2at6native29vectorized_elementwise_kernelILi2ENS0_13BinaryFunctorIN3c108BFloat16ES4_S4_ZZZNS0_21heaviside_kernel_cudaERNS_18TensorIteratorBaseEENKUlvE_clEvENKUlvE8_clEvEUlS4_S4_E_EESt5arrayIPcLm3EEEEviT0_T1_,"",@"SHT_CUDA_INFO"
	.sectionflags	@""
	.align	4


	//----- nvinfo : EIATTR_CUDA_API_VERSION
	.align		4
        /*0000*/ 	.byte	0x04, 0x37
        /*0002*/ 	.short	(.L_1907 - .L_1906)
.L_1906:
        /*0004*/ 	.word	0x00000082


	//----- nvinfo : EIATTR_KPARAM_INFO
	.align		4
.L_1907:
        /*0008*/ 	.byte	0x04, 0x17
        /*000a*/ 	.short	(.L_1909 - .L_1908)
.L_1908:
        /*000c*/ 	.word	0x00000000
        /*0010*/ 	.short	0x0002
        /*0012*/ 	.short	0x0008
        /*0014*/ 	.byte	0x00, 0xf0, 0x61, 0x00


	//----- nvinfo : EIATTR_KPARAM_INFO
	.align		4
.L_1909:
        /*0018*/ 	.byte	0x04, 0x17
        /*001a*/ 	.short	(.L_1911 - .L_1910)
.L_1910:
        /*001c*/ 	.word	0x00000000
        /*0020*/ 	.short	0x0001
        /*0022*/ 	.short	0x0004
        /*0024*/ 	.byte	0x00, 0xf0, 0x05, 0x00


	//----- nvinfo : EIATTR_KPARAM_INFO
	.align		4
.L_1911:
        /*0028*/ 	.byte	0x04, 0x17
        /*002a*/ 	.short	(.L_1913 - .L_1912)
.L_1912:
        /*002c*/ 	.word	0x00000000
        /*0030*/ 	.short	0x0000
        /*0032*/ 	.short	0x0000
        /*0034*/ 	.byte	0x00, 0xf0, 0x11, 0x00


	//----- nvinfo : EIATTR_SPARSE_MMA_MASK
	.align		4
.L_1913:
        /*0038*/ 	.byte	0x03, 0x50
        /*003a*/ 	.short	0x0000


	//----- nvinfo : EIATTR_MAXREG_COUNT
	.align		4
        /*003c*/ 	.byte	0x03, 0x1b
        /*003e*/ 	.short	0x00ff


	//----- nvinfo : EIATTR_MERCURY_ISA_VERSION
	.align		4
        /*0040*/ 	.byte	0x03, 0x5f
        /*0042*/ 	.short	0x0101


	//----- nvinfo : EIATTR_EXIT_INSTR_OFFSETS
	.align		4
        /*0044*/ 	.byte	0x04, 0x1c
        /*0046*/ 	.short	(.L_1915 - .L_1914)


	//   ....[0]....
.L_1914:
        /*0048*/ 	.word	0x000004b0


	//   ....[1]....
        /*004c*/ 	.word	0x00001110


	//   ....[2]....
        /*0050*/ 	.word	0x00001160


	//----- nvinfo : EIATTR_MAX_THREADS
	.align		4
.L_1915:
        /*0054*/ 	.byte	0x04, 0x05
        /*0056*/ 	.short	(.L_1917 - .L_1916)
.L_1916:
        /*0058*/ 	.word	0x00000080
        /*005c*/ 	.word	0x00000001
        /*0060*/ 	.word	0x00000001


	//----- nvinfo : EIATTR_CRS_STACK_SIZE
	.align		4
.L_1917:
        /*0064*/ 	.byte	0x04, 0x1e
        /*0066*/ 	.short	(.L_1919 - .L_1918)
.L_1918:
        /*0068*/ 	.word	0x00000000


	//----- nvinfo : EIATTR_CBANK_PARAM_SIZE
	.align		4
.L_1919:
        /*006c*/ 	.byte	0x03, 0x19
        /*006e*/ 	.short	0x0020


	//----- nvinfo : EIATTR_PARAM_CBANK
	.align		4
        /*0070*/ 	.byte	0x04, 0x0a
        /*0072*/ 	.short	(.L_1921 - .L_1920)
	.align		4
.L_1920:
        /*0074*/ 	.word	index@(.nv.constant0._ZN2at6native29vectorized_elementwise_kernelILi2ENS0_13BinaryFunctorIN3c108BFloat16ES4_S4_ZZZNS0_21heaviside_kernel_cudaERNS_18TensorIteratorBaseEENKUlvE_clEvENKUlvE8_clEvEUlS4_S4_E_EESt5arrayIPcLm3EEEEviT0_T1_)
        /*0078*/ 	.short	0x0210
        /*007a*/ 	.short	0x0020


	//----- nvinfo : EIATTR_SW_WAR
	.align		4
.L_1921:
        /*007c*/ 	.byte	0x04, 0x36
        /*007e*/ 	.short	(.L_1923 - .L_1922)
.L_1922:
        /*0080*/ 	.word	0x00000008
.L_1923:


//--------------------- .nv.info._ZN2at6native29vectorized_elementwise_kernelILi4ENS0_13BinaryFunctorIN3c108BFloat16ES4_S4_ZZZNS0_21heaviside_kernel_cudaERNS_18TensorIteratorBaseEENKUlvE_clEvENKUlvE8_clEvEUlS4_S4_E_EESt5arrayIPcLm3EEEEviT0_T1_ --------------------------
	.section	.nv.info._ZN2at6native29vectorized_elementwise_kernelILi4ENS0_13BinaryFunctorIN3c108BFloat16ES4_S4_ZZZNS0_21heaviside_kernel_cudaERNS_18TensorIteratorBaseEENKUlvE_clEvENKUlvE8_clEvEUlS4_S4_E_EESt5arrayIPcLm3EEEEviT0_T1_,"",@"SHT_CUDA_INFO"
	.sectionflags	@""
	.align	4


	//----- nvinfo : EIATTR_CUDA_API_VERSION
	.align		4
        /*0000*/ 	.byte	0x04, 0x37
        /*0002*/ 	.short	(.L_1925 - .L_1924)
.L_1924:
        /*0004*/ 	.word	0x00000082


	//----- nvinfo : EIATTR_KPARAM_INFO
	.align		4
.L_1925:
        /*0008*/ 	.byte	0x04, 0x17
        /*000a*/ 	.short	(.L_1927 - .L_1926)
.L_1926:
        /*000c*/ 	.word	0x00000000
        /*0010*/ 	.short	0x0002
        /*0012*/ 	.short	0x0008
        /*0014*/ 	.byte	0x00, 0xf0, 0x61, 0x00


	//----- nvinfo : EIATTR_KPARAM_INFO
	.align		4
.L_1927:
        /*0018*/ 	.byte	0x04, 0x17
        /*001a*/ 	.short	(.L_1929 - .L_1928)
.L_1928:
        /*001c*/ 	.word	0x00000000
        /*0020*/ 	.short	0x0001
        /*0022*/ 	.short	0x0004
        /*0024*/ 	.byte	0x00, 0xf0, 0x05, 0x00


	//----- nvinfo : EIATTR_KPARAM_INFO
	.align		4
.L_1929:
        /*0028*/ 	.byte	0x04, 0x17
        /*002a*/ 	.short	(.L_1931 - .L_1930)
.L_1930:
        /*002c*/ 	.word	0x00000000
        /*0030*/ 	.short	0x0000
        /*0032*/ 	.short	0x0000
        /*0034*/ 	.byte	0x00, 0xf0, 0x11, 0x00


	//----- nvinfo : EIATTR_SPARSE_MMA_MASK
	.align		4
.L_1931:
        /*0038*/ 	.byte	0x03, 0x50
        /*003a*/ 	.short	0x0000


	//----- nvinfo : EIATTR_MAXREG_COUNT
	.align		4
        /*003c*/ 	.byte	0x03, 0x1b
        /*003e*/ 	.short	0x00ff


	//----- nvinfo : EIATTR_MERCURY_ISA_VERSION
	.align		4
        /*0040*/ 	.byte	0x03, 0x5f
        /*0042*/ 	.short	0x0101


	//----- nvinfo : EIATTR_EXIT_INSTR_OFFSETS
	.align		4
        /*0044*/ 	.byte	0x04, 0x1c
        /*0046*/ 	.short	(.L_1933 - .L_1932)


	//   ....[0]....
.L_1932:
        /*0048*/ 	.word	0x00000460


	//   ....[1]....
        /*004c*/ 	.word	0x000010c0


	//   ....[2]....
        /*0050*/ 	.word	0x00001110


	//----- nvinfo : EIATTR_MAX_THREADS
	.align		4
.L_1933:
        /*0054*/ 	.byte	0x04, 0x05
        /*0056*/ 	.short	(.L_1935 - .L_1934)
.L_1934:
        /*0058*/ 	.word	0x00000080
        /*005c*/ 	.word	0x00000001
        /*0060*/ 	.word	0x00000001


	//----- nvinfo : EIATTR_CRS_STACK_SIZE
	.align		4
.L_1935:
        /*0064*/ 	.byte	0x04, 0x1e
        /*0066*/ 	.short	(.L_1937 - .L_1936)
.L_1936:
        /*0068*/ 	.word	0x00000000


	//----- nvinfo : EIATTR_CBANK_PARAM_SIZE
	.align		4
.L_1937:
        /*006c*/ 	.byte	0x03, 0x19
        /*006e*/ 	.short	0x0020


	//----- nvinfo : EIATTR_PARAM_CBANK
	.align		4
        /*0070*/ 	.byte	0x04, 0x0a
        /*0072*/ 	.short	(.L_1939 - .L_1938)
	.align		4
.L_1938:
        /*0074*/ 	.word	index@(.nv.constant0._ZN2at6native29vectorized_elementwise_kernelILi4ENS0_13BinaryFunctorIN3c108BFloat16ES4_S4_ZZZNS0_21heaviside_kernel_cudaERNS_18TensorIteratorBaseEENKUlvE_clEvENKUlvE8_clEvEUlS4_S4_E_EESt5arrayIPcLm3EEEEviT0_T1_)
        /*0078*/ 	.short	0x0210
        /*007a*/ 	.short	0x0020


	//----- nvinfo : EIATTR_SW_WAR
	.align		4
.L_1939:
        /*007c*/ 	.byte	0x04, 0x36
        /*007e*/ 	.short	(.L_1941 - .L_1940)
.L_1940:
        /*0080*/ 	.word	0x00000008
.L_1941:


//--------------------- .nv.info._ZN2at6native29vectorized_elementwise_kernelILi8ENS0_13BinaryFunctorIN3c108BFloat16ES4_S4_ZZZNS0_21heaviside_kernel_cudaERNS_18TensorIteratorBaseEENKUlvE_clEvENKUlvE8_clEvEUlS4_S4_E_EESt5arrayIPcLm3EEEEviT0_T1_ --------------------------
	.section	.nv.info._ZN2at6native29vectorized_elementwise_kernelILi8ENS0_13BinaryFunctorIN3c108BFloat16ES4_S4_ZZZNS0_21heaviside_kernel_cudaERNS_18TensorIteratorBaseEENKUlvE_clEvENKUlvE8_clEvEUlS4_S4_E_EESt5arrayIPcLm3EEEEviT0_T1_,"",@"SHT_CUDA_INFO"
	.sectionflags	@""
	.align	4


	//----- nvinfo : EIATTR_CUDA_API_VERSION
	.align		4
        /*0000*/ 	.byte	0x04, 0x37
        /*0002*/ 	.short	(.L_1943 - .L_1942)
.L_1942:
        /*0004*/ 	.word	0x00000082


	//----- nvinfo : EIATTR_KPARAM_INFO
	.align		4
.L_1943:
        /*0008*/ 	.byte	0x04, 0x17
        /*000a*/ 	.short	(.L_1945 - .L_1944)
.L_1944:
        /*000c*/ 	.word	0x00000000
        /*0010*/ 	.short	0x0002
        /*0012*/ 	.short	0x0008
        /*0014*/ 	.byte	0x00, 0xf0, 0x61, 0x00


	//----- nvinfo : EIATTR_KPARAM_INFO
	.align		4
.L_1945:
        /*0018*/ 	.byte	0x04, 0x17
        /*001a*/ 	.short	(.L_1947 - .L_1946)
.L_1946:
        /*001c*/ 	.word	0x00000000
        /*0020*/ 	.short	0x0001
        /*0022*/ 	.short	0x0004
        /*0024*/ 	.byte	0x00, 0xf0, 0x05, 0x00


	//----- nvinfo : EIATTR_KPARAM_INFO
	.align		4
.L_1947:
        /*0028*/ 	.byte	0x04, 0x17
        /*002a*/ 	.short	(.L_1949 - .L_1948)
.L_1948:
        /*002c*/ 	.word	0x00000000
        /*0030*/ 	.short	0x0000
        /*0032*/ 	.short	0x0000
        /*0034*/ 	.byte	0x00, 0xf0, 0x11, 0x00


	//----- nvinfo : EIATTR_SPARSE_MMA_MASK
	.align		4
.L_1949:
        /*0038*/ 	.byte	0x03, 0x50
        /*003a*/ 	.short	0x0000


	//----- nvinfo : EIATTR_MAXREG_COUNT
	.align		4
        /*003c*/ 	.byte	0x03, 0x1b
        /*003e*/ 	.short	0x00ff


	//----- nvinfo : EIATTR_MERCURY_ISA_VERSION
	.align		4
        /*0040*/ 	.byte	0x03, 0x5f
        /*0042*/ 	.short	0x0101


	//----- nvinfo : EIATTR_EXIT_INSTR_OFFSETS
	.align		4
        /*0044*/ 	.byte	0x04, 0x1c
        /*0046*/ 	.short	(.L_1951 - .L_1950)


	//   ....[0]....
.L_1950:
        /*0048*/ 	.word	0x00000420


	//   ....[1]....
        /*004c*/ 	.word	0x00001080


	//   ....[2]....
        /*0050*/ 	.word	0x000010d0


	//----- nvinfo : EIATTR_MAX_THREADS
	.align		4
.L_1951:
        /*0054*/ 	.byte	0x04, 0x05
        /*0056*/ 	.short	(.L_1953 - .L_1952)
.L_1952:
        /*0058*/ 	.word	0x00000080
        /*005c*/ 	.word	0x00000001
        /*0060*/ 	.word	0x00000001


	//----- nvinfo : EIATTR_CRS_STACK_SIZE
	.align		4
.L_1953:
        /*0064*/ 	.byte	0x04, 0x1e
        /*0066*/ 	.short	(.L_1955 - .L_1954)
.L_1954:
        /*0068*/ 	.word	0x00000000


	//----- nvinfo : EIATTR_CBANK_PARAM_SIZE
	.align		4
.L_1955:
        /*006c*/ 	.byte	0x03, 0x19
        /*006e*/ 	.short	0x0020


	//----- nvinfo : EIATTR_PARAM_CBANK
	.align		4
        /*0070*/ 	.byte	0x04, 0x0a
        /*0072*/ 	.short	(.L_1957 - .L_1956)
	.align		4
.L_1956:
        /*0074*/ 	.word	index@(.nv.constant0._ZN2at6native29vectorized_elementwise_kernelILi8ENS0_13BinaryFunctorIN3c108BFloat16ES4_S4_ZZZNS0_21heaviside_kernel_cudaERNS_18TensorIteratorBaseEENKUlvE_clEvENKUlvE8_clEvEUlS4_S4_E_EESt5arrayIPcLm3EEEEviT0_T1_)
        /*0078*/ 	.short	0x0210
        /*007a*/ 	.short	0x0020


	//----- nvinfo : EIATTR_SW_WAR
	.align		4
.L_1957:
        /*007c*/ 	.byte	0x04, 0x36
        /*007e*/ 	.short	(.L_1959 - .L_1958)
.L_1958:
        /*0080*/ 	.word	0x00000008
.L_1959:


//--------------------- .nv.info._ZN2at6native18elementwise_kernelILi128ELi4EZNS0_15gpu_kernel_implINS0_13BUnaryFunctorIN3c108BFloat16ES5_S5_ZZZNS0_21heaviside_kernel_cudaERNS_18TensorIteratorBaseEENKUlvE_clEvENKUlvE8_clEvEUlS5_S5_E_EEEEvS7_RKT_EUliE_EEviT1_ --------------------------
	.section	.nv.info._ZN2at6native18elementwise_kernelILi128ELi4EZNS0_15gpu_kernel_implINS0_13BUnaryFunctorIN3c108BFloat16ES5_S5_ZZZNS0_21heaviside_kernel_cudaERNS_18TensorIteratorBaseEENKUlvE_clEvENKUlvE8_clEvEUlS5_S5_E_EEEEvS7_RKT_EUliE_EEviT1_,"",@"SHT_CUDA_INFO"
	.sectionflags	@""
	.align	4


	//----- nvinfo : EIATTR_CUDA_API_VERSION
	.align		4
        /*0000*/ 	.byte	0x04, 0x37
        /*0002*/ 	.short	(.L_1961 - .L_1960)
.L_1960:
        /*0004*/ 	.word	0x00000082


	//----- nvinfo : EIATTR_KPARAM_INFO
	.align		4
.L_1961:
        /*0008*/ 	.byte	0x04, 0x17
        /*000a*/ 	.short	(.L_1963 - .L_1962)
.L_1962:
        /*000c*/ 	.word	0x00000000
        /*0010*/ 	.short	0x0001
        /*0012*/ 	.short	0x0008
        /*0014*/ 	.byte	0x00, 0xf0, 0x61, 0x08


	//----- nvinfo : EIATTR_KPARAM_INFO
	.align		4
.L_1963:
        /*0018*/ 	.byte	0x04, 0x17
        /*001a*/ 	.short	(.L_1965 - .L_1964)
.L_1964:
        /*001c*/ 	.word	0x00000000
        /*0020*/ 	.short	0x0000
        /*0022*/ 	.short	0x0000
        /*0024*/ 	.byte	0x00, 0xf0, 0x11, 0x00


	//----- nvinfo : EIATTR_SPARSE_MMA_MASK
	.align		4
.L_1965:
        /*0028*/ 	.byte	0x03, 0x50
        /*002a*/ 	.short	0x0000


	//----- nvinfo : EIATTR_MAXREG_COUNT
	.align		4
        /*002c*/ 	.byte	0x03, 0x1b
        /*002e*/ 	.short	0x0080


	//----- nvinfo : EIATTR_EXTERNS
	.align		4
        /*0030*/ 	.byte	0x04, 0x0f
        /*0032*/ 	.short	(.L_1967 - .L_1966)


	//   ....[0]....
	.align		4
.L_1966:
        /*0034*/ 	.word	index@(__assertfail)


	//----- nvinfo : EIATTR_MERCURY_ISA_VERSION
	.align		4
.L_1967:
        /*0038*/ 	.byte	0x03, 0x5f
        /*003a*/ 	.short	0x0101


	//----- nvinfo : EIATTR_SYSCALL_OFFSETS
	.align		4
        /*003c*/ 	.byte	0x04, 0x46
        /*003e*/ 	.short	(.L_1969 - .L_1968)


	//   ....[0]....
.L_1968:
        /*0040*/ 	.word	0x000022d0


	//   ....[1]....
        /*0044*/ 	.word	0x000032a0


	//   ....[2]....
        /*0048*/ 	.word	0x000055d0


	//   ....[3]....
        /*004c*/ 	.word	0x000065a0


	//   ....[4]....
        /*0050*/ 	.word	0x000088c0


	//   ....[5]....
        /*0054*/ 	.word	0x00009890


	//   ....[6]....
        /*0058*/ 	.word	0x0000bba0


	//   ....[7]....
        /*005c*/ 	.word	0x0000cb70


	//----- nvinfo : EIATTR_EXIT_INSTR_OFFSETS
	.align		4
.L_1969:
        /*0060*/ 	.byte	0x04, 0x1c
        /*0062*/ 	.short	(.L_1971 - .L_1970)


	//   ....[0]....
.L_1970:
        /*0064*/ 	.word	0x00009960


	//   ....[1]....
        /*0068*/ 	.word	0x0000bda0


	//   ....[2]....
        /*006c*/ 	.word	0x0000bde0


	//   ....[3]....
        /*0070*/ 	.word	0x0000be80


	//   ....[4]....
        /*0074*/ 	.word	0x0000bec0


	//   ....[5]....
        /*0078*/ 	.word	0x0000bf00


	//   ....[6]....
        /*007c*/ 	.word	0x0000bf90


	//   ....[7]....
        /*0080*/ 	.word	0x0000bfd0


	//   ....[8]....
        /*0084*/ 	.word	0x0000c070


	//   ....[9]....
        /*0088*/ 	.word	0x0000c0c0


	//   ....[10]....
        /*008c*/ 	.word	0x0000c110


	//   ....[11]....
        /*0090*/ 	.word	0x0000c1e0


	//   ....[12]....
        /*0094*/ 	.word	0x0000c240


	//   ....[13]....
        /*0098*/ 	.word	0x0000c3d0


	//   ....[14]....
        /*009c*/ 	.word	0x0000c530


	//   ....[15]....
        /*00a0*/ 	.word	0x0000c550


	//   ....[16]....
        /*00a4*/ 	.word	0x0000c610


	//   ....[17]....
        /*00a8*/ 	.word	0x0000c790


	//   ....[18]....
        /*00ac*/ 	.word	0x0000c910


	//   ....[19]....
        /*00b0*/ 	.word	0x0000ca70


	//   ....[20]....
        /*00b4*/ 	.word	0x0000cb80


	//   ....[21]....
        /*00b8*/ 	.word	0x0000cbc0


	//   ....[22]....
        /*00bc*/ 	.word	0x0000cc00


	//----- nvinfo : EIATTR_MAX_THREADS
	.align		4
.L_1971:
        /*00c0*/ 	.byte	0x04, 0x05
        /*00c2*/ 	.short	(.L_1973 - .L_1972)
.L_1972:
        /*00c4*/ 	.word	0x00000080
        /*00c8*/ 	.word	0x00000001
        /*00cc*/ 	.word	0x00000001


	//----- nvinfo : EIATTR_CRS_STACK_SIZE
	.align		4
.L_1973:
        /*00d0*/ 	.byte	0x04, 0x1e
        /*00d2*/ 	.short	(.L_1975 - .L_1974)
.L_1974:
        /*00d4*/ 	.word	0x00000000


	//----- nvinfo : EIATTR_CBANK_PARAM_SIZE
	.align		4
.L_1975:
        /*00d8*/ 	.byte	0x03, 0x19
        /*00da*/ 	.short	0x0220


	//----- nvinfo : EIATTR_PARAM_CBANK
	.align		4
        /*00dc*/ 	.byte	0x04, 0x0a
        /*00de*/ 	.short	(.L_1977 - .L_1976)
	.align		4
.L_1976:
        /*00e0*/ 	.word	index@(.nv.constant0._ZN2at6native18elementwise_kernelILi128ELi4EZNS0_15gpu_kernel_implINS0_13BUnaryFunctorIN3c108BFloat16ES5_S5_ZZZNS0_21heaviside_kernel_cudaERNS_18TensorIteratorBaseEENKUlvE_clEvENKUlvE8_clEvEUlS5_S5_E_EEEEvS7_RKT_EUliE_EEviT1_)
        /*00e4*/ 	.short	0x0210
        /*00e6*/ 	.short	0x0220


	//----- nvinfo : EIATTR_SW_WAR
	.align		4
.L_1977:
        /*00e8*/ 	.byte	0x04, 0x36
        /*00ea*/ 	.short	(.L_1979 - .L_1978)
.L_1978:
        /*00ec*/ 	.word	0x00000008
.L_1979:


//--------------------- .nv.info._ZN2at6native27unrolled_elementwise_kernelINS0_13BUnaryFunctorIN3c108BFloat16ES4_S4_ZZZNS0_21heaviside_kernel_cudaERNS_18TensorIteratorBaseEENKUlvE_clEvENKUlvE8_clEvEUlS4_S4_E_EESt5arrayIPcLm2EELi4E23TrivialOffsetCalculatorILi1EjESF_NS0_6memory12LoadWithCastILi1EEENSG_13StoreWithCastILi1EEEEEviT_T0_T2_T3_T4_T5_ --------------------------
	.section	.nv.info._ZN2at6native27unrolled_elementwise_kernelINS0_13BUnaryFunctorIN3c108BFloat16ES4_S4_ZZZNS0_21heaviside_kernel_cudaERNS_18TensorIteratorBaseEENKUlvE_clEvENKUlvE8_clEvEUlS4_S4_E_EESt5arrayIPcLm2EELi4E23TrivialOffsetCalculatorILi1EjESF_NS0_6memory12LoadWithCastILi1EEENSG_13StoreWithCastILi1EEEEEviT_T0_T2_T3_T4_T5_,"",@"SHT_CUDA_INFO"
	.sectionflags	@""
	.align	4


	//----- nvinfo : EIATTR_CUDA_API_VERSION
	.align		4
        /*0000*/ 	.byte	0x04, 0x37
        /*0002*/ 	.short	(.L_1981 - .L_1980)
.L_1980:
        /*0004*/ 	.word	0x00000082


	//----- nvinfo : EIATTR_KPARAM_INFO
	.align		4
.L_1981:
        /*0008*/ 	.byte	0x04, 0x17
        /*000a*/ 	.short	(.L_1983 - .L_1982)
.L_1982:
        /*000c*/ 	.word	0x00000000
        /*0010*/ 	.short	0x0006
        /*0012*/ 	.short	0x0024
        /*0014*/ 	.byte	0x00, 0xf0, 0x21, 0x00


	//----- nvinfo : EIATTR_KPARAM_INFO
	.align		4
.L_1983:
        /*0018*/ 	.byte	0x04, 0x17
        /*001a*/ 	.short	(.L_1985 - .L_1984)
.L_1984:
        /*001c*/ 	.word	0x00000000
        /*0020*/ 	.short	0x0005
        /*0022*/ 	.short	0x001c
        /*0024*/ 	.byte	0x00, 0xf0, 0x21, 0x00


	//----- nvinfo : EIATTR_KPARAM_INFO
	.align		4
.L_1985:
        /*0028*/ 	.byte	0x04, 0x17
        /*002a*/ 	.short	(.L_1987 - .L_1986)
.L_1986:
        /*002c*/ 	.word	0x00000000
        /*0030*/ 	.short	0x0004
        /*0032*/ 	.short	0x0019
        /*0034*/ 	.byte	0x00, 0xf0, 0x05, 0x00


	//----- nvinfo : EIATTR_KPARAM_INFO
	.align		4
.L_1987:
        /*0038*/ 	.byte	0x04, 0x17
        /*003a*/ 	.short	(.L_1989 - .L_1988)
.L_1988:
        /*003c*/ 	.word	0x00000000
        /*0040*/ 	.short	0x0003
        /*0042*/ 	.short	0x0018
        /*0044*/ 	.byte	0x00, 0xf0, 0x05, 0x00


	//----- nvinfo : EIATTR_KPARAM_INFO
	.align		4
.L_1989:
        /*0048*/ 	.byte	0x04, 0x17
        /*004a*/ 	.short	(.L_1991 - .L_1990)
.L_1990:
        /*004c*/ 	.word	0x00000000
        /*0050*/ 	.short	0x0002
        /*0052*/ 	.short	0x0008
        /*0054*/ 	.byte	0x00, 0xf0, 0x41, 0x00


	//----- nvinfo : EIATTR_KPARAM_INFO
	.align		4
.L_1991:
        /*0058*/ 	.byte	0x04, 0x17
        /*005a*/ 	.short	(.L_1993 - .L_1992)
.L_1992:
        /*005c*/ 	.word	0x00000000
        /*0060*/ 	.short	0x0001
        /*0062*/ 	.short	0x0004
        /*0064*/ 	.byte	0x00, 0xf0, 0x11, 0x00


	//----- nvinfo : EIATTR_KPARAM_INFO
	.align		4
.L_1993:
        /*0068*/ 	.byte	0x04, 0x17
        /*006a*/ 	.short	(.L_1995 - .L_1994)
.L_1994:
        /*006c*/ 	.word	0x00000000
        /*0070*/ 	.short	0x0000
        /*0072*/ 	.short	0x0000
        /*0074*/ 	.byte	0x00, 0xf0, 0x11, 0x00


	//----- nvinfo : EIATTR_SPARSE_MMA_MASK
	.align		4
.L_1995:
        /*0078*/ 	.byte	0x03, 0x50
        /*007a*/ 	.short	0x0000


	//----- nvinfo : EIATTR_MAXREG_COUNT
	.align		4
        /*007c*/ 	.byte	0x03, 0x1b
        /*007e*/ 	.short	0x00ff


	//----- nvinfo : EIATTR_EXTERNS
	.align		4
        /*0080*/ 	.byte	0x04, 0x0f
        /*0082*/ 	.short	(.L_1997 - .L_1996)


	//   ....[0]....
	.align		4
.L_1996:
        /*0084*/ 	.word	index@(__assertfail)


	//----- nvinfo : EIATTR_MERCURY_ISA_VERSION
	.align		4
.L_1997:
        /*0088*/ 	.byte	0x03, 0x5f
        /*008a*/ 	.short	0x0101


	//----- nvinfo : EIATTR_SYSCALL_OFFSETS
	.align		4
        /*008c*/ 	.byte	0x04, 0x46
        /*008e*/ 	.short	(.L_1999 - .L_1998)


	//   ....[0]....
.L_1998:
        /*0090*/ 	.word	0x00001100


	//   ....[1]....
        /*0094*/ 	.word	0x00002240


	//   ....[2]....
        /*0098*/ 	.word	0x00003390


	//   ....[3]....
        /*009c*/ 	.word	0x000044b0


	//   ....[4]....
        /*00a0*/ 	.word	0x000058c0


	//   ....[5]....
        /*00a4*/ 	.word	0x000068e0


	//   ....[6]....
        /*00a8*/ 	.word	0x000078c0


	//   ....[7]....
        /*00ac*/ 	.word	0x000088a0


	//----- nvinfo : EIATTR_EXIT_INSTR_OFFSETS
	.align		4
.L_1999:
        /*00b0*/ 	.byte	0x04, 0x1c
        /*00b2*/ 	.short	(.L_2001 - .L_2000)


	//   ....[0]....
.L_2000:
        /*00b4*/ 	.word	0x00007980


	//   ....[1]....
        /*00b8*/ 	.word	0x00007ad0


	//   ....[2]....
        /*00bc*/ 	.word	0x00007b10


	//   ....[3]....
        /*00c0*/ 	.word	0x00007bb0


	//   ....[4]....
        /*00c4*/ 	.word	0x00007bf0


	//   ....[5]....
        /*00c8*/ 	.word	0x00007c30


	//   ....[6]....
        /*00cc*/ 	.word	0x00007cc0


	//   ....[7]....
        /*00d0*/ 	.word	0x00007d00


	//   ....[8]....
        /*00d4*/ 	.word	0x00007da0


	//   ....[9]....
        /*00d8*/ 	.word	0x00007df0


	//   ....[10]....
        /*00dc*/ 	.word	0x00007e40


	//   ....[11]....
        /*00e0*/ 	.word	0x00007f10


	//   ....[12]....
        /*00e4*/ 	.word	0x00007f70


	//   ....[13]....
        /*00e8*/ 	.word	0x00008100


	//   ....[14]....
        /*00ec*/ 	.word	0x00008260


	//   ....[15]....
        /*00f0*/ 	.word	0x00008280


	//   ....[16]....
        /*00f4*/ 	.word	0x00008340


	//   ....[17]....
        /*00f8*/ 	.word	0x000084c0


	//   ....[18]....
        /*00fc*/ 	.word	0x00008640


	//   ....[19]....
        /*0100*/ 	.word	0x000087a0


	//   ....[20]....
        /*0104*/ 	.word	0x000088b0


	//   ....[21]....
        /*0108*/ 	.word	0x000088f0


	//   ....[22]....
        /*010c*/ 	.word	0x00008930


	//----- nvinfo : EIATTR_MAX_THREADS
	.align		4
.L_2001:
        /*0110*/ 	.byte	0x04, 0x05
        /*0112*/ 	.short	(.L_2003 - .L_2002)
.L_2002:
        /*0114*/ 	.word	0x00000080
        /*0118*/ 	.word	0x00000001
        /*011c*/ 	.word	0x00000001


	//----- nvinfo : EIATTR_CRS_STACK_SIZE
	.align		4
.L_2003:
        /*0120*/ 	.byte	0x04, 0x1e
        /*0122*/ 	.short	(.L_2005 - .L_2004)
.L_2004:
        /*0124*/ 	.word	0x00000000


	//----- nvinfo : EIATTR_CBANK_PARAM_SIZE
	.align		4
.L_2005:
        /*0128*/ 	.byte	0x03, 0x19
        /*012a*/ 	.short	0x002c


	//----- nvinfo : EIATTR_PARAM_CBANK
	.align		4
        /*012c*/ 	.byte	0x04, 0x0a
        /*012e*/ 	.short	(.L_2007 - .L_2006)
	.align		4
.L_2006:
        /*0130*/ 	.word	index@(.nv.constant0._ZN2at6native27unrolled_elementwise_kernelINS0_13BUnaryFunctorIN3c108BFloat16ES4_S4_ZZZNS0_21heaviside_kernel_cudaERNS_18TensorIteratorBaseEENKUlvE_clEvENKUlvE8_clEvEUlS4_S4_E_EESt5arrayIPcLm2EELi4E23TrivialOffsetCalculatorILi1EjESF_NS0_6memory12LoadWithCastILi1EEENSG_13StoreWithCastILi1EEEEEviT_T0_T2_T3_T4_T5_)
        /*0134*/ 	.short	0x0210
        /*0136*/ 	.short	0x002c


	//----- nvinfo : EIATTR_SW_WAR
	.align		4
.L_2007:
        /*0138*/ 	.byte	0x04, 0x36
        /*013a*/ 	.short	(.L_2009 - .L_2008)
.L_2008:
        /*013c*/ 	.word	0x00000008
.L_2009:


//--------------------- .nv.info._ZN2at6native18elementwise_kernelILi128ELi4EZNS0_22gpu_kernel_impl_nocastINS0_13BUnaryFunctorIN3c108BFloat16ES5_S5_ZZZNS0_21heaviside_kernel_cudaERNS_18TensorIteratorBaseEENKUlvE_clEvENKUlvE8_clEvEUlS5_S5_E_EEEEvS7_RKT_EUliE_EEviT1_ --------------------------
	.section	.nv.info._ZN2at6native18elementwise_kernelILi128ELi4EZNS0_22gpu_kernel_impl_nocastINS0_13BUnaryFunctorIN3c108BFloat16ES5_S5_ZZZNS0_21heaviside_kernel_cudaERNS_18TensorIteratorBaseEENKUlvE_clEvENKUlvE8_clEvEUlS5_S5_E_EEEEvS7_RKT_EUliE_EEviT1_,"",@"SHT_CUDA_INFO"
	.sectionflags	@""
	.align	4


	//----- nvinfo : EIATTR_CUDA_API_VERSION
	.align		4
        /*0000*/ 	.byte	0x04, 0x37
        /*0002*/ 	.short	(.L_2011 - .L_2010)
.L_2010:
        /*0004*/ 	.word	0x00000082


	//----- nvinfo : EIATTR_KPARAM_INFO
	.align		4
.L_2011:
        /*0008*/ 	.byte	0x04, 0x17
        /*000a*/ 	.short	(.L_2013 - .L_2012)
.L_2012:
        /*000c*/ 	.word	0x00000000
        /*0010*/ 	.short	0x0001
        /*0012*/ 	.short	0x0008
        /*0014*/ 	.byte	0x00, 0xf0, 0x61, 0x08


	//----- nvinfo : EIATTR_KPARAM_INFO
	.align		4
.L_2013:
        /*0018*/ 	.byte	0x04, 0x17
        /*001a*/ 	.short	(.L_2015 - .L_2014)
.L_2014:
        /*001c*/ 	.word	0x00000000
        /*0020*/ 	.short	0x0000
        /*0022*/ 	.short	0x0000
        /*0024*/ 	.byte	0x00, 0xf0, 0x11, 0x00


	//----- nvinfo : EIATTR_SPARSE_MMA_MASK
	.align		4
.L_2015:
        /*0028*/ 	.byte	0x03, 0x50
        /*002a*/ 	.short	0x0000


	//----- nvinfo : EIATTR_MAXREG_COUNT
	.align		4
        /*002c*/ 	.byte	0x03, 0x1b
        /*002e*/ 	.short	0x0080


	//----- nvinfo : EIATTR_MERCURY_ISA_VERSION
	.align		4
        /*0030*/ 	.byte	0x03, 0x5f
        /*0032*/ 	.short	0x0101


	//----- nvinfo : EIATTR_EXIT_INSTR_OFFSETS
	.align		4
        /*0034*/ 	.byte	0x04, 0x1c
        /*0036*/ 	.short	(.L_2017 - .L_2016)


	//   ....[0]....
.L_2016:
        /*0038*/ 	.word	0x00003cb0


	//   ....[1]....
        /*003c*/ 	.word	0x00005070


	//----- nvinfo : EIATTR_MAX_THREADS
	.align		4
.L_2017:
        /*0040*/ 	.byte	0x04, 0x05
        /*0042*/ 	.short	(.L_2019 - .L_2018)
.L_2018:
        /*0044*/ 	.word	0x00000080
        /*0048*/ 	.word	0x00000001
        /*004c*/ 	.word	0x00000001


	//----- nvinfo : EIATTR_CRS_STACK_SIZE
	.align		4
.L_2019:
        /*0050*/ 	.byte	0x04, 0x1e
        /*0052*/ 	.short	(.L_2021 - .L_2020)
.L_2020:
        /*0054*/ 	.word	0x00000000


	//----- nvinfo : EIATTR_CBANK_PARAM_SIZE
	.align		4
.L_2021:
        /*0058*/ 	.byte	0x03, 0x19
        /*005a*/ 	.short	0x0220


	//----- nvinfo : EIATTR_PARAM_CBANK
	.align		4
        /*005c*/ 	.byte	0x04, 0x0a
        /*005e*/ 	.short	(.L_2023 - .L_2022)
	.align		4
.L_2022:
        /*0060*/ 	.word	index@(.nv.constant0._ZN2at6native18elementwise_kernelILi128ELi4EZNS0_22gpu_kernel_impl_nocastINS0_13BUnaryFunctorIN3c108BFloat16ES5_S5_ZZZNS0_21heaviside_kernel_cudaERNS_18TensorIteratorBaseEENKUlvE_clEvENKUlvE8_clEvEUlS5_S5_E_EEEEvS7_RKT_EUliE_EEviT1_)
        /*0064*/ 	.short	0x0210
        /*0066*/ 	.short	0x0220


	//----- nvinfo : EIATTR_SW_WAR
	.align		4
.L_2023:
        /*0068*/ 	.byte	0x04, 0x36
        /*006a*/ 	.short	(.L_2025 - .L_2024)
.L_2024:
        /*006c*/ 	.word	0x00000008
.L_2025:


//--------------------- .nv.info._ZN2at6native27unrolled_elementwise_kernelINS0_13BUnaryFunctorIN3c108BFloat16ES4_S4_ZZZNS0_21heaviside_kernel_cudaERNS_18TensorIteratorBaseEENKUlvE_clEvENKUlvE8_clEvEUlS4_S4_E_EESt5arrayIPcLm2EELi4E23TrivialOffsetCalculatorILi1EjESF_NS0_6memory15LoadWithoutCastENSG_16StoreWithoutCastEEEviT_T0_T2_T3_T4_T5_ --------------------------
	.section	.nv.info._ZN2at6native27unrolled_elementwise_kernelINS0_13BUnaryFunctorIN3c108BFloat16ES4_S4_ZZZNS0_21heaviside_kernel_cudaERNS_18TensorIteratorBaseEENKUlvE_clEvENKUlvE8_clEvEUlS4_S4_E_EESt5arrayIPcLm2EELi4E23TrivialOffsetCalculatorILi1EjESF_NS0_6memory15LoadWithoutCastENSG_16StoreWithoutCastEEEviT_T0_T2_T3_T4_T5_,"",@"SHT_CUDA_INFO"
	.sectionflags	@""
	.align	4


	//----- nvinfo : EIATTR_CUDA_API_VERSION
	.align		4
        /*0000*/ 	.byte	0x04, 0x37
        /*0002*/ 	.short	(.L_2027 - .L_2026)
.L_2026:
        /*0004*/ 	.word	0x00000082


	//----- nvinfo : EIATTR_KPARAM_INFO
	.align		4
.L_2027:
        /*0008*/ 	.byte	0x04, 0x17
        /*000a*/ 	.short	(.L_2029 - .L_2028)
.L_2028:
        /*000c*/ 	.word	0x00000000
        /*0010*/ 	.short	0x0006
        /*0012*/ 	.short	0x001b
        /*0014*/ 	.byte	0x00, 0xf0, 0x05, 0x00


	//----- nvinfo : EIATTR_KPARAM_INFO
	.align		4
.L_2029:
        /*0018*/ 	.byte	0x04, 0x17
        /*001a*/ 	.short	(.L_2031 - .L_2030)
.L_2030:
        /*001c*/ 	.word	0x00000000
        /*0020*/ 	.short	0x0005
        /*0022*/ 	.short	0x001a
        /*0024*/ 	.byte	0x00, 0xf0, 0x05, 0x00


	//----- nvinfo : EIATTR_KPARAM_INFO
	.align		4
.L_2031:
        /*0028*/ 	.byte	0x04, 0x17
        /*002a*/ 	.short	(.L_2033 - .L_2032)
.L_2032:
        /*002c*/ 	.word	0x00000000
        /*0030*/ 	.short	0x0004
        /*0032*/ 	.short	0x0019
        /*0034*/ 	.byte	0x00, 0xf0, 0x05, 0x00


	//----- nvinfo : EIATTR_KPARAM_INFO
	.align		4
.L_2033:
        /*0038*/ 	.byte	0x04, 0x17
        /*003a*/ 	.short	(.L_2035 - .L_2034)
.L_2034:
        /*003c*/ 	.word	0x00000000
        /*0040*/ 	.short	0x0003
        /*0042*/ 	.short	0x0018
        /*0044*/ 	.byte	0x00, 0xf0, 0x05, 0x00


	//----- nvinfo : EIATTR_KPARAM_INFO
	.align		4
.L_2035:
        /*0048*/ 	.byte	0x04, 0x17
        /*004a*/ 	.short	(.L_2037 - .L_2036)
.L_2036:
        /*004c*/ 	.word	0x00000000
        /*0050*/ 	.short	0x0002
        /*0052*/ 	.short	0x0008
        /*0054*/ 	.byte	0x00, 0xf0, 0x41, 0x00


	//----- nvinfo : EIATTR_KPARAM_INFO
	.align		4
.L_2037:
        /*0058*/ 	.byte	0x04, 0x17
        /*005a*/ 	.short	(.L_2039 - .L_2038)
.L_2038:
        /*005c*/ 	.word	0x00000000
        /*0060*/ 	.short	0x0001
        /*0062*/ 	.short	0x0004
        /*0064*/ 	.byte	0x00, 0xf0, 0x11, 0x00


	//----- nvinfo : EIATTR_KPARAM_INFO
	.align		4
.L_2039:
        /*0068*/ 	.byte	0x04, 0x17
        /*006a*/ 	.short	(.L_2041 - .L_2040)
.L_2040:
        /*006c*/ 	.word	0x00000000
        /*0070*/ 	.short	0x0000
        /*0072*/ 	.short	0x0000
        /*0074*/ 	.byte	0x00, 0xf0, 0x11, 0x00


	//----- nvinfo : EIATTR_SPARSE_MMA_MASK
	.align		4
.L_2041:
        /*0078*/ 	.byte	0x03, 0x50
        /*007a*/ 	.short	0x0000


	//----- nvinfo : EIATTR_MAXREG_COUNT
	.align		4
        /*007c*/ 	.byte	0x03, 0x1b
        /*007e*/ 	.short	0x00ff


	//----- nvinfo : EIATTR_MERCURY_ISA_VERSION
	.align		4
        /*0080*/ 	.byte	0x03, 0x5f
        /*0082*/ 	.short	0x0101


	//----- nvinfo : EIATTR_EXIT_INSTR_OFFSETS
	.align		4
        /*0084*/ 	.byte	0x04, 0x1c
        /*0086*/ 	.short	(.L_2043 - .L_2042)


	//   ....[0]....
.L_2042:
        /*0088*/ 	.word	0x000005b0


	//   ....[1]....
        /*008c*/ 	.word	0x00000640


	//----- nvinfo : EIATTR_MAX_THREADS
	.align		4
.L_2043:
        /*0090*/ 	.byte	0x04, 0x05
        /*0092*/ 	.short	(.L_2045 - .L_2044)
.L_2044:
        /*0094*/ 	.word	0x00000080
        /*0098*/ 	.word	0x00000001
        /*009c*/ 	.word	0x00000001


	//----- nvinfo : EIATTR_CRS_STACK_SIZE
	.align		4
.L_2045:
        /*00a0*/ 	.byte	0x04, 0x1e
        /*00a2*/ 	.short	(.L_2047 - .L_2046)
.L_2046:
        /*00a4*/ 	.word	0x00000000


	//----- nvinfo : EIATTR_CBANK_PARAM_SIZE
	.align		4
.L_2047:
        /*00a8*/ 	.byte	0x03, 0x19
        /*00aa*/ 	.short	0x001c


	//----- nvinfo : EIATTR_PARAM_CBANK
	.align		4
        /*00ac*/ 	.byte	0x04, 0x0a
        /*00ae*/ 	.short	(.L_2049 - .L_2048)
	.align		4
.L_2048:
        /*00b0*/ 	.word	index@(.nv.constant0._ZN2at6native27unrolled_elementwise_kernelINS0_13BUnaryFunctorIN3c108BFloat16ES4_S4_ZZZNS0_21heaviside_kernel_cudaERNS_18TensorIteratorBaseEENKUlvE_clEvENKUlvE8_clEvEUlS4_S4_E_EESt5arrayIPcLm2EELi4E23TrivialOffsetCalculatorILi1EjESF_NS0_6memory15LoadWithoutCastENSG_16StoreWithoutCastEEEviT_T0_T2_T3_T4_T5_)
        /*00b4*/ 	.short	0x0210
        /*00b6*/ 	.short	0x001c


	//----- nvinfo : EIATTR_SW_WAR
	.align		4
.L_2049:
        /*00b8*/ 	.byte	0x04, 0x36
        /*00ba*/ 	.short	(.L_2051 - .L_2050)
.L_2050:
        /*00bc*/ 	.word	0x00000008
.L_2051:


//--------------------- .nv.info._ZN2at6native29vectorized_elementwise_kernelILi2ENS0_13BUnaryFunctorIN3c108BFloat16ES4_S4_ZZZNS0_21heaviside_kernel_cudaERNS_18TensorIteratorBaseEENKUlvE_clEvENKUlvE8_clEvEUlS4_S4_E_EESt5arrayIPcLm2EEEEviT0_T1_ --------------------------
	.section	.nv.info._ZN2at6native29vectorized_elementwise_kernelILi2ENS0_13BUnaryFunctorIN3c108BFloat16ES4_S4_ZZZNS0_21heaviside_kernel_cudaERNS_18TensorIteratorBaseEENKUlvE_clEvENKUlvE8_clEvEUlS4_S4_E_EESt5arrayIPcLm2EEEEviT0_T1_,"",@"SHT_CUDA_INFO"
	.sectionflags	@""
	.align	4


	//----- nvinfo : EIATTR_CUDA_API_VERSION
	.align		4
        /*0000*/ 	.byte	0x04, 0x37
        /*0002*/ 	.short	(.L_2053 - .L_2052)
.L_2052:
        /*0004*/ 	.word	0x00000082


	//----- nvinfo : EIATTR_KPARAM_INFO
	.align		4
.L_2053:
        /*0008*/ 	.byte	0x04, 0x17
        /*000a*/ 	.short	(.L_2055 - .L_2054)
.L_2054:
        /*000c*/ 	.word	0x00000000
        /*0010*/ 	.short	0x0002
        /*0012*/ 	.short	0x0008
        /*0014*/ 	.byte	0x00, 0xf0, 0x41, 0x00


	//----- nvinfo : EIATTR_KPARAM_INFO
	.align		4
.L_2055:
        /*0018*/ 	.byte	0x04, 0x17
        /*001a*/ 	.short	(.L_2057 - .L_2056)
.L_2056:
        /*001c*/ 	.word	0x00000000
        /*0020*/ 	.short	0x0001
        /*0022*/ 	.short	0x0004
        /*0024*/ 	.byte	0x00, 0xf0, 0x11, 0x00


	//----- nvinfo : EIATTR_KPARAM_INFO
	.align		4
.L_2057:
        /*0028*/ 	.byte	0x04, 0x17
        /*002a*/ 	.short	(.L_2059 - .L_2058)
.L_2058:
        /*002c*/ 	.word	0x00000000
        /*0030*/ 	.short	0x0000
        /*0032*/ 	.short	0x0000
        /*0034*/ 	.byte	0x00, 0xf0, 0x11, 0x00


	//----- nvinfo : EIATTR_SPARSE_MMA_MASK
	.align		4
.L_2059:
        /*0038*/ 	.byte	0x03, 0x50
        /*003a*/ 	.short	0x0000


	//----- nvinfo : EIATTR_MAXREG_COUNT
	.align		4
        /*003c*/ 	.byte	0x03, 0x1b
        /*003e*/ 	.short	0x00ff


	//----- nvinfo : EIATTR_MERCURY_ISA_VERSION
	.align		4
        /*0040*/ 	.byte	0x03, 0x5f
        /*0042*/ 	.short	0x0101


	//----- nvinfo : EIATTR_EXIT_INSTR_OFFSETS
	.align		4
        /*0044*/ 	.byte	0x04, 0x1c
        /*0046*/ 	.short	(.L_2061 - .L_2060)


	//   ....[0]....
.L_2060:
        /*0048*/ 	.word	0x00000500


	//   ....[1]....
        /*004c*/ 	.word	0x00001110


	//   ....[2]....
        /*0050*/ 	.word	0x00001160


	//----- nvinfo : EIATTR_MAX_THREADS
	.align		4
.L_2061:
        /*0054*/ 	.byte	0x04, 0x05
        /*0056*/ 	.short	(.L_2063 - .L_2062)
.L_2062:
        /*0058*/ 	.word	0x00000080
        /*005c*/ 	.word	0x00000001
        /*0060*/ 	.word	0x00000001


	//----- nvinfo : EIATTR_CRS_STACK_SIZE
	.align		4
.L_2063:
        /*0064*/ 	.byte	0x04, 0x1e
        /*0066*/ 	.short	(.L_2065 - .L_2064)
.L_2064:
        /*0068*/ 	.word	0x00000000


	//----- nvinfo : EIATTR_CBANK_PARAM_SIZE
	.align		4
.L_2065:
        /*006c*/ 	.byte	0x03, 0x19
        /*006e*/ 	.short	0x0018


	//----- nvinfo : EIATTR_PARAM_CBANK
	.align		4
        /*0070*/ 	.byte	0x04, 0x0a
        /*0072*/ 	.short	(.L_2067 - .L_2066)
	.align		4
.L_2066:
        /*0074*/ 	.word	index@(.nv.constant0._ZN2at6native29vectorized_elementwise_kernelILi2ENS0_13BUnaryFunctorIN3c108BFloat16ES4_S4_ZZZNS0_21heaviside_kernel_cudaERNS_18TensorIteratorBaseEENKUlvE_clEvENKUlvE8_clEvEUlS4_S4_E_EESt5arrayIPcLm2EEEEviT0_T1_)
        /*0078*/ 	.short	0x0210
        /*007a*/ 	.short	0x0018


	//----- nvinfo : EIATTR_SW_WAR
	.align		4
.L_2067:
        /*007c*/ 	.byte	0x04, 0x36
        /*007e*/ 	.short	(.L_2069 - .L_2068)
.L_2068:
        /*0080*/ 	.word	0x00000008
.L_2069:


//--------------------- .nv.info._ZN2at6native29vectorized_elementwise_kernelILi4ENS0_13BUnaryFunctorIN3c108BFloat16ES4_S4_ZZZNS0_21heaviside_kernel_cudaERNS_18TensorIteratorBaseEENKUlvE_clEvENKUlvE8_clEvEUlS4_S4_E_EESt5arrayIPcLm2EEEEviT0_T1_ --------------------------
	.section	.nv.info._ZN2at6native29vectorized_elementwise_kernelILi4ENS0_13BUnaryFunctorIN3c108BFloat16ES4_S4_ZZZNS0_21heaviside_kernel_cudaERNS_18TensorIteratorBaseEENKUlvE_clEvENKUlvE8_clEvEUlS4_S4_E_EESt5arrayIPcLm2EEEEviT0_T1_,"",@"SHT_CUDA_INFO"
	.sectionflags	@""
	.align	4


	//----- nvinfo : EIATTR_CUDA_API_VERSION
	.align		4
        /*0000*/ 	.byte	0x04, 0x37
        /*0002*/ 	.short	(.L_2071 - .L_2070)
.L_2070:
        /*0004*/ 	.word	0x00000082


	//----- nvinfo : EIATTR_KPARAM_INFO
	.align		4
.L_2071:
        /*0008*/ 	.byte	0x04, 0x17
        /*000a*/ 	.short	(.L_2073 - .L_2072)
.L_2072:
        /*000c*/ 	.word	0x00000000
        /*0010*/ 	.short	0x0002
        /*0012*/ 	.short	0x0008
        /*0014*/ 	.byte	0x00, 0xf0, 0x41, 0x00


	//----- nvinfo : EIATTR_KPARAM_INFO
	.align		4
.L_2073:
        /*0018*/ 	.byte	0x04, 0x17
        /*001a*/ 	.short	(.L_2075 - .L_2074)
.L_2074:
        /*001c*/ 	.word	0x00000000
        /*0020*/ 	.short	0x0001
        /*0022*/ 	.short	0x0004
        /*0024*/ 	.byte	0x00, 0xf0, 0x11, 0x00


	//----- nvinfo : EIATTR_KPARAM_INFO
	.align		4
.L_2075:
        /*0028*/ 	.byte	0x04, 0x17
        /*002a*/ 	.short	(.L_2077 - .L_2076)
.L_2076:
        /*002c*/ 	.word	0x00000000
        /*0030*/ 	.short	0x0000
        /*0032*/ 	.short	0x0000
        /*0034*/ 	.byte	0x00, 0xf0, 0x11, 0x00


	//----- nvinfo : EIATTR_SPARSE_MMA_MASK
	.align		4
.L_2077:
        /*0038*/ 	.byte	0x03, 0x50
        /*003a*/ 	.short	0x0000


	//----- nvinfo : EIATTR_MAXREG_COUNT
	.align		4
        /*003c*/ 	.byte	0x03, 0x1b
        /*003e*/ 	.short	0x00ff


	//----- nvinfo : EIATTR_MERCURY_ISA_VERSION
	.align		4
        /*0040*/ 	.byte	0x03, 0x5f
        /*0042*/ 	.short	0x0101


	//----- nvinfo : EIATTR_EXIT_INSTR_OFFSETS
	.align		4
        /*0044*/ 	.byte	0x04, 0x1c
        /*0046*/ 	.short	(.L_2079 - .L_2078)


	//   ....[0]....
.L_2078:
        /*0048*/ 	.word	0x000004c0


	//   ....[1]....
        /*004c*/ 	.word	0x000010d0


	//   ....[2]....
        /*0050*/ 	.word	0x00001120


	//----- nvinfo : EIATTR_MAX_THREADS
	.align		4
.L_2079:
        /*0054*/ 	.byte	0x04, 0x05
        /*0056*/ 	.short	(.L_2081 - .L_2080)
.L_2080:
        /*0058*/ 	.word	0x00000080
        /*005c*/ 	.word	0x00000001
        /*0060*/ 	.word	0x00000001


	//----- nvinfo : EIATTR_CRS_STACK_SIZE
	.align		4
.L_2081:
        /*0064*/ 	.byte	0x04, 0x1e
        /*0066*/ 	.short	(.L_2083 - .L_2082)
.L_2082:
        /*0068*/ 	.word	0x00000000


	//----- nvinfo : EIATTR_CBANK_PARAM_SIZE
	.align		4
.L_2083:
        /*006c*/ 	.byte	0x03, 0x19
        /*006e*/ 	.short	0x0018


	//----- nvinfo : EIATTR_PARAM_CBANK
	.align		4
        /*0070*/ 	.byte	0x04, 0x0a
        /*0072*/ 	.short	(.L_2085 - .L_2084)
	.align		4
.L_2084:
        /*0074*/ 	.word	index@(.nv.constant0._ZN2at6native29vectorized_elementwise_kernelILi4ENS0_13BUnaryFunctorIN3c108BFloat16ES4_S4_ZZZNS0_21heaviside_kernel_cudaERNS_18TensorIteratorBaseEENKUlvE_clEvENKUlvE8_clEvEUlS4_S4_E_EESt5arrayIPcLm2EEEEviT0_T1_)
        /*0078*/ 	.short	0x0210
        /*007a*/ 	.short	0x0018


	//----- nvinfo : EIATTR_SW_WAR
	.align		4
.L_2085:
        /*007c*/ 	.byte	0x04, 0x36
        /*007e*/ 	.short	(.L_2087 - .L_2086)
.L_2086:
        /*0080*/ 	.word	0x00000008
.L_2087:


//--------------------- .nv.info._ZN2at6native29vectorized_elementwise_kernelILi8ENS0_13BUnaryFunctorIN3c108BFloat16ES4_S4_ZZZNS0_21heaviside_kernel_cudaERNS_18TensorIteratorBaseEENKUlvE_clEvENKUlvE8_clEvEUlS4_S4_E_EESt5arrayIPcLm2EEEEviT0_T1_ --------------------------
	.section	.nv.info._ZN2at6native29vectorized_elementwise_kernelILi8ENS0_13BUnaryFunctorIN3c108BFloat16ES4_S4_ZZZNS0_21heaviside_kernel_cudaERNS_18TensorIteratorBaseEENKUlvE_clEvENKUlvE8_clEvEUlS4_S4_E_EESt5arrayIPcLm2EEEEviT0_T1_,"",@"SHT_CUDA_INFO"
	.sectionflags	@""
	.align	4


	//----- nvinfo : EIATTR_CUDA_API_VERSION
	.align		4
        /*0000*/ 	.byte	0x04, 0x37
        /*0002*/ 	.short	(.L_2089 - .L_2088)
.L_2088:
        /*0004*/ 	.word	0x00000082


	//----- nvinfo : EIATTR_KPARAM_INFO
	.align		4
.L_2089:
        /*0008*/ 	.byte	0x04, 0x17
        /*000a*/ 	.short	(.L_2091 - .L_2090)
.L_2090:
        /*000c*/ 	.word	0x00000000
        /*0010*/ 	.short	0x0002
        /*0012*/ 	.short	0x0008
        /*0014*/ 	.byte	0x00, 0xf0, 0x41, 0x00


	//----- nvinfo : EIATTR_KPARAM_INFO
	.align		4
.L_2091:
        /*0018*/ 	.byte	0x04, 0x17
        /*001a*/ 	.short	(.L_2093 - .L_2092)
.L_2092:
        /*001c*/ 	.word	0x00000000
        /*0020*/ 	.short	0x0001
        /*0022*/ 	.short	0x0004
        /*0024*/ 	.byte	0x00, 0xf0, 0x11, 0x00


	//----- nvinfo : EIATTR_KPARAM_INFO
	.align		4
.L_2093:
        /*0028*/ 	.byte	0x04, 0x17
        /*002a*/ 	.short	(.L_2095 - .L_2094)
.L_2094:
        /*002c*/ 	.word	0x00000000
        /*0030*/ 	.short	0x0000
        /*0032*/ 	.short	0x0000
        /*0034*/ 	.byte	0x00, 0xf0, 0x11, 0x00


	//----- nvinfo : EIATTR_SPARSE_MMA_MASK
	.align		4
.L_2095:
        /*0038*/ 	.byte	0x03, 0x50
        /*003a*/ 	.short	0x0000


	//----- nvinfo : EIATTR_MAXREG_COUNT
	.align		4
        /*003c*/ 	.byte	0x03, 0x1b
        /*003e*/ 	.short	0x00ff


	//----- nvinfo : EIATTR_MERCURY_ISA_VERSION
	.align		4
        /*0040*/ 	.byte	0x03, 0x5f
        /*0042*/ 	.short	0x0101


	//----- nvinfo : EIATTR_EXIT_INSTR_OFFSETS
	.align		4
        /*0044*/ 	.byte	0x04, 0x1c
        /*0046*/ 	.short	(.L_2097 - .L_2096)


	//   ....[0]....
.L_2096:
        /*0048*/ 	.word	0x000004a0


	//   ....[1]....
        /*004c*/ 	.word	0x000010b0


	//   ....[2]....
        /*0050*/ 	.word	0x00001100


	//----- nvinfo : EIATTR_MAX_THREADS
	.align		4
.L_2097:
        /*0054*/ 	.byte	0x04, 0x05
        /*0056*/ 	.short	(.L_2099 - .L_2098)
.L_2098:
        /*0058*/ 	.word	0x00000080
        /*005c*/ 	.word	0x00000001
        /*0060*/ 	.word	0x00000001


	//----- nvinfo : EIATTR_CRS_STACK_SIZE
	.align		4
.L_2099:
        /*0064*/ 	.byte	0x04, 0x1e
        /*0066*/ 	.short	(.L_2101 - .L_2100)
.L_2100:
        /*0068*/ 	.word	0x00000000


	//----- nvinfo : EIATTR_CBANK_PARAM_SIZE
	.align		4
.L_2101:
        /*006c*/ 	.byte	0x03, 0x19
        /*006e*/ 	.short	0x0018


	//----- nvinfo : EIATTR_PARAM_CBANK
	.align		4
        /*0070*/ 	.byte	0x04, 0x0a
        /*0072*/ 	.short	(.L_2103 - .L_2102)
	.align		4
.L_2102:
        /*0074*/ 	.word	index@(.nv.constant0._ZN2at6native29vectorized_elementwise_kernelILi8ENS0_13BUnaryFunctorIN3c108BFloat16ES4_S4_ZZZNS0_21heaviside_kernel_cudaERNS_18TensorIteratorBaseEENKUlvE_clEvENKUlvE8_clEvEUlS4_S4_E_EESt5arrayIPcLm2EEEEviT0_T1_)
        /*0078*/ 	.short	0x0210
        /*007a*/ 	.short	0x0018


	//----- nvinfo : EIATTR_SW_WAR
	.align		4
.L_2103:
        /*007c*/ 	.byte	0x04, 0x36
        /*007e*/ 	.short	(.L_2105 - .L_2104)
.L_2104:
        /*0080*/ 	.word	0x00000008
.L_2105:


//--------------------- .nv.info._ZN2at6native18elementwise_kernelILi128ELi4EZNS0_15gpu_kernel_implINS0_13AUnaryFunctorIN3c108BFloat16ES5_S5_ZZZNS0_21heaviside_kernel_cudaERNS_18TensorIteratorBaseEENKUlvE_clEvENKUlvE8_clEvEUlS5_S5_E_EEEEvS7_RKT_EUliE_EEviT1_ --------------------------
	.section	.nv.info._ZN2at6native18elementwise_kernelILi128ELi4EZNS0_15gpu_kernel_implINS0_13AUnaryFunctorIN3c108BFloat16ES5_S5_ZZZNS0_21heaviside_kernel_cudaERNS_18TensorIteratorBaseEENKUlvE_clEvENKUlvE8_clEvEUlS5_S5_E_EEEEvS7_RKT_EUliE_EEviT1_,"",@"SHT_CUDA_INFO"
	.sectionflags	@""
	.align	4


	//----- nvinfo : EIATTR_CUDA_API_VERSION
	.align		4
        /*0000*/ 	.byte	0x04, 0x37
        /*0002*/ 	.short	(.L_2107 - .L_2106)
.L_2106:
        /*0004*/ 	.word	0x00000082


	//----- nvinfo : EIATTR_KPARAM_INFO
	.align		4
.L_2107:
        /*0008*/ 	.byte	0x04, 0x17
        /*000a*/ 	.short	(.L_2109 - .L_2108)
.L_2108:
        /*000c*/ 	.word	0x00000000
        /*0010*/ 	.short	0x0001
        /*0012*/ 	.short	0x0008
        /*0014*/ 	.byte	0x00, 0xf0, 0x61, 0x08


	//----- nvinfo : EIATTR_KPARAM_INFO
	.align		4
.L_2109:
        /*0018*/ 	.byte	0x04, 0x17
        /*001a*/ 	.short	(.L_2111 - .L_2110)
.L_2110:
        /*001c*/ 	.word	0x00000000
        /*0020*/ 	.short	0x0000
        /*0022*/ 	.short	0x0000
        /*0024*/ 	.byte	0x00, 0xf0, 0x11, 0x00


	//----- nvinfo : EIATTR_SPARSE_MMA_MASK
	.align		4
.L_2111:
        /*0028*/ 	.byte	0x03, 0x50
        /*002a*/ 	.short	0x0000


	//----- nvinfo : EIATTR_MAXREG_COUNT
	.align		4
        /*002c*/ 	.byte	0x03, 0x1b
        /*002e*/ 	.short	0x0080


	//----- nvinfo : EIATTR_EXTERNS
	.align		4
        /*0030*/ 	.byte	0x04, 0x0f
        /*0032*/ 	.short	(.L_2113 - .L_2112)


	//   ....[0]....
	.align		4
.L_2112:
        /*0034*/ 	.word	index@(__assertfail)


	//----- nvinfo : EIATTR_MERCURY_ISA_VERSION
	.align		4
.L_2113:
        /*0038*/ 	.byte	0x03, 0x5f
        /*003a*/ 	.short	0x0101


	//----- nvinfo : EIATTR_SYSCALL_OFFSETS
	.align		4
        /*003c*/ 	.byte	0x04, 0x46
        /*003e*/ 	.short	(.L_2115 - .L_2114)


	//   ....[0]....
.L_2114:
        /*0040*/ 	.word	0x000023a0


	//   ....[1]....
        /*0044*/ 	.word	0x00003380


	//   ....[2]....
        /*0048*/ 	.word	0x00005780


	//   ....[3]....
        /*004c*/ 	.word	0x00006760


	//   ....[4]....
        /*0050*/ 	.word	0x00008b50


	//   ....[5]....
        /*0054*/ 	.word	0x00009b30


	//   ....[6]....
        /*0058*/ 	.word	0x0000bf10


	//   ....[7]....
        /*005c*/ 	.word	0x0000cef0


	//----- nvinfo : EIATTR_EXIT_INSTR_OFFSETS
	.align		4
.L_2115:
        /*0060*/ 	.byte	0x04, 0x1c
        /*0062*/ 	.short	(.L_2117 - .L_2116)


	//   ....[0]....
.L_2116:
        /*0064*/ 	.word	0x00009c00


	//   ....[1]....
        /*0068*/ 	.word	0x0000c120


	//   ....[2]....
        /*006c*/ 	.word	0x0000c160


	//   ....[3]....
        /*0070*/ 	.word	0x0000c200


	//   ....[4]....
        /*0074*/ 	.word	0x0000c240


	//   ....[5]....
        /*0078*/ 	.word	0x0000c280


	//   ....[6]....
        /*007c*/ 	.word	0x0000c310


	//   ....[7]....
        /*0080*/ 	.word	0x0000c350


	//   ....[8]....
        /*0084*/ 	.word	0x0000c3f0


	//   ....[9]....
        /*0088*/ 	.word	0x0000c440


	//   ....[10]....
        /*008c*/ 	.word	0x0000c490


	//   ....[11]....
        /*0090*/ 	.word	0x0000c560


	//   ....[12]....
        /*0094*/ 	.word	0x0000c5c0


	//   ....[13]....
        /*0098*/ 	.word	0x0000c750


	//   ....[14]....
        /*009c*/ 	.word	0x0000c8b0


	//   ....[15]....
        /*00a0*/ 	.word	0x0000c8d0


	//   ....[16]....
        /*00a4*/ 	.word	0x0000c990


	//   ....[17]....
        /*00a8*/ 	.word	0x0000cb10


	//   ....[18]....
        /*00ac*/ 	.word	0x0000cc90


	//   ....[19]....
        /*00b0*/ 	.word	0x0000cdf0


	//   ....[20]....
        /*00b4*/ 	.word	0x0000cf00


	//   ....[21]....
        /*00b8*/ 	.word	0x0000cf40


	//   ....[22]....
        /*00bc*/ 	.word	0x0000cf80


	//----- nvinfo : EIATTR_MAX_THREADS
	.align		4
.L_2117:
        /*00c0*/ 	.byte	0x04, 0x05
        /*00c2*/ 	.short	(.L_2119 - .L_2118)
.L_2118:
        /*00c4*/ 	.word	0x00000080
        /*00c8*/ 	.word	0x00000001
        /*00cc*/ 	.word	0x00000001


	//----- nvinfo : EIATTR_CRS_STACK_SIZE
	.align		4
.L_2119:
        /*00d0*/ 	.byte	0x04, 0x1e
        /*00d2*/ 	.short	(.L_2121 - .L_2120)
.L_2120:
        /*00d4*/ 	.word	0x00000000


	//----- nvinfo : EIATTR_CBANK_PARAM_SIZE
	.align		4
.L_2121:
        /*00d8*/ 	.byte	0x03, 0x19
        /*00da*/ 	.short	0x0220


	//----- nvinfo : EIATTR_PARAM_CBANK
	.align		4
        /*00dc*/ 	.byte	0x04, 0x0a
        /*00de*/ 	.short	(.L_2123 - .L_2122)
	.align		4
.L_2122:
        /*00e0*/ 	.word	index@(.nv.constant0._ZN2at6native18elementwise_kernelILi128ELi4EZNS0_15gpu_kernel_implINS0_13AUnaryFunctorIN3c108BFloat16ES5_S5_ZZZNS0_21heaviside_kernel_cudaERNS_18TensorIteratorBaseEENKUlvE_clEvENKUlvE8_clEvEUlS5_S5_E_EEEEvS7_RKT_EUliE_EEviT1_)
        /*00e4*/ 	.short	0x0210
        /*00e6*/ 	.short	0x0220


	//----- nvinfo : EIATTR_SW_WAR
	.align		4
.L_2123:
        /*00e8*/ 	.byte	0x04, 0x36
        /*00ea*/ 	.short	(.L_2125 - .L_2124)
.L_2124:
        /*00ec*/ 	.word	0x00000008
.L_2125:


//--------------------- .nv.info._ZN2at6native27unrolled_elementwise_kernelINS0_13AUnaryFunctorIN3c108BFloat16ES4_S4_ZZZNS0_21heaviside_kernel_cudaERNS_18TensorIteratorBaseEENKUlvE_clEvENKUlvE8_clEvEUlS4_S4_E_EESt5arrayIPcLm2EELi4E23TrivialOffsetCalculatorILi1EjESF_NS0_6memory12LoadWithCastILi1EEENSG_13StoreWithCastILi1EEEEEviT_T0_T2_T3_T4_T5_ --------------------------
	.section	.nv.info._ZN2at6native27unrolled_elementwise_kernelINS0_13AUnaryFunctorIN3c108BFloat16ES4_S4_ZZZNS0_21heaviside_kernel_cudaERNS_18TensorIteratorBaseEENKUlvE_clEvENKUlvE8_clEvEUlS4_S4_E_EESt5arrayIPcLm2EELi4E23TrivialOffsetCalculatorILi1EjESF_NS0_6memory12LoadWithCastILi1EEENSG_13StoreWithCastILi1EEEEEviT_T0_T2_T3_T4_T5_,"",@"SHT_CUDA_INFO"
	.sectionflags	@""
	.align	4


	//----- nvinfo : EIATTR_CUDA_API_VERSION
	.align		4
        /*0000*/ 	.byte	0x04, 0x37
        /*0002*/ 	.short	(.L_2127 - .L_2126)
.L_2126:
        /*0004*/ 	.word	0x00000082


	//----- nvinfo : EIATTR_KPARAM_INFO
	.align		4
.L_2127:
        /*0008*/ 	.byte	0x04, 0x17
        /*000a*/ 	.short	(.L_2129 - .L_2128)
.L_2128:
        /*000c*/ 	.word	0x00000000
        /*0010*/ 	.short	0x0006
        /*0012*/ 	.short	0x0024
        /*0014*/ 	.byte	0x00, 0xf0, 0x21, 0x00


	//----- nvinfo : EIATTR_KPARAM_INFO
	.align		4
.L_2129:
        /*0018*/ 	.byte	0x04, 0x17
        /*001a*/ 	.short	(.L_2131 - .L_2130)
.L_2130:
        /*001c*/ 	.word	0x00000000
        /*0020*/ 	.short	0x0005
        /*0022*/ 	.short	0x001c
        /*0024*/ 	.byte	0x00, 0xf0, 0x21, 0x00


	//----- nvinfo : EIATTR_KPARAM_INFO
	.align		4
.L_2131:
        /*0028*/ 	.byte	0x04, 0x17
        /*002a*/ 	.short	(.L_2133 - .L_2132)
.L_2132:
        /*002c*/ 	.word	0x00000000
        /*0030*/ 	.short	0x0004
        /*0032*/ 	.short	0x0019
        /*0034*/ 	.byte	0x00, 0xf0, 0x05, 0x00


	//----- nvinfo : EIATTR_KPARAM_INFO
	.align		4
.L_2133:
        /*0038*/ 	.byte	0x04, 0x17
        /*003a*/ 	.short	(.L_2135 - .L_2134)
.L_2134:
        /*003c*/ 	.word	0x00000000
        /*0040*/ 	.short	0x0003
        /*0042*/ 	.short	0x0018
        /*0044*/ 	.byte	0x00, 0xf0, 0x05, 0x00


	//----- nvinfo : EIATTR_KPARAM_INFO
	.align		4
.L_2135:
        /*0048*/ 	.byte	0x04, 0x17
        /*004a*/ 	.short	(.L_2137 - .L_2136)
.L_2136:
        /*004c*/ 	.word	0x00000000
        /*0050*/ 	.short	0x0002
        /*0052*/ 	.short	0x0008
        /*0054*/ 	.byte	0x00, 0xf0, 0x41, 0x00


	//----- nvinfo : EIATTR_KPARAM_INFO
	.align		4
.L_2137:
        /*0058*/ 	.byte	0x04, 0x17
        /*005a*/ 	.short	(.L_2139 - .L_2138)
.L_2138:
        /*005c*/ 	.word	0x00000000
        /*0060*/ 	.short	0x0001
        /*0062*/ 	.short	0x0004
        /*0064*/ 	.byte	0x00, 0xf0, 0x11, 0x00


	//----- nvinfo : EIATTR_KPARAM_INFO
	.align		4
.L_2139:
        /*0068*/ 	.byte	0x04, 0x17
        /*006a*/ 	.short	(.L_2141 - .L_2140)
.L_2140:
        /*006c*/ 	.word	0x00000000
        /*0070*/ 	.short	0x0000
        /*0072*/ 	.short	0x0000
        /*0074*/ 	.byte	0x00, 0xf0, 0x11, 0x00


	//----- nvinfo : EIATTR_SPARSE_MMA_MASK
	.align		4
.L_2141:
        /*0078*/ 	.byte	0x03, 0x50
        /*007a*/ 	.short	0x0000


	//----- nvinfo : EIATTR_MAXREG_COUNT
	.align		4
        /*007c*/ 	.byte	0x03, 0x1b
        /*007e*/ 	.short	0x00ff


	//----- nvinfo : EIATTR_EXTERNS
	.align		4
        /*0080*/ 	.byte	0x04, 0x0f
        /*0082*/ 	.short	(.L_2143 - .L_2142)


	//   ....[0]....
	.align		4
.L_2142:
        /*0084*/ 	.word	index@(__assertfail)


	//----- nvinfo : EIATTR_MERCURY_ISA_VERSION
	.align		4
.L_2143:
        /*0088*/ 	.byte	0x03, 0x5f
        /*008a*/ 	.short	0x0101


	//----- nvinfo : EIATTR_SYSCALL_OFFSETS
	.align		4
        /*008c*/ 	.byte	0x04, 0x46
        /*008e*/ 	.short	(.L_2145 - .L_2144)


	//   ....[0]....
.L_2144:
        /*0090*/ 	.word	0x000010e0


	//   ....[1]....
        /*0094*/ 	.word	0x00002220


	//   ....[2]....
        /*0098*/ 	.word	0x00003370


	//   ....[3]....
        /*009c*/ 	.word	0x00004490


	//   ....[4]....
        /*00a0*/ 	.word	0x00005760


	//   ....[5]....
        /*00a4*/ 	.word	0x00006780


	//   ....[6]....
        /*00a8*/ 	.word	0x00007760


	//   ....[7]....
        /*00ac*/ 	.word	0x00008740


	//----- nvinfo : EIATTR_EXIT_INSTR_OFFSETS
	.align		4
.L_2145:
        /*00b0*/ 	.byte	0x04, 0x1c
        /*00b2*/ 	.short	(.L_2147 - .L_2146)


	//   ....[0]....
.L_2146:
        /*00b4*/ 	.word	0x00007820


	//   ....[1]....
        /*00b8*/ 	.word	0x00007970


	//   ....[2]....
        /*00bc*/ 	.word	0x000079b0


	//   ....[3]....
        /*00c0*/ 	.word	0x00007a50


	//   ....[4]....
        /*00c4*/ 	.word	0x00007a90


	//   ....[5]....
        /*00c8*/ 	.word	0x00007ad0


	//   ....[6]....
        /*00cc*/ 	.word	0x00007b60


	//   ....[7]....
        /*00d0*/ 	.word	0x00007ba0


	//   ....[8]....
        /*00d4*/ 	.word	0x00007c40


	//   ....[9]....
        /*00d8*/ 	.word	0x00007c90


	//   ....[10]....
        /*00dc*/ 	.word	0x00007ce0


	//   ....[11]....
        /*00e0*/ 	.word	0x00007db0


	//   ....[12]....
        /*00e4*/ 	.word	0x00007e10


	//   ....[13]....
        /*00e8*/ 	.word	0x00007fa0


	//   ....[14]....
        /*00ec*/ 	.word	0x00008100


	//   ....[15]....
        /*00f0*/ 	.word	0x00008120


	//   ....[16]....
        /*00f4*/ 	.word	0x000081e0


	//   ....[17]....
        /*00f8*/ 	.word	0x00008360


	//   ....[18]....
        /*00fc*/ 	.word	0x000084e0


	//   ....[19]....
        /*0100*/ 	.word	0x00008640


	//   ....[20]....
        /*0104*/ 	.word	0x00008750


	//   ....[21]....
        /*0108*/ 	.word	0x00008790


	//   ....[22]....
        /*010c*/ 	.word	0x000087d0


	//----- nvinfo : EIATTR_MAX_THREADS
	.align		4
.L_2147:
        /*0110*/ 	.byte	0x04, 0x05
        /*0112*/ 	.short	(.L_2149 - .L_2148)
.L_2148:
        /*0114*/ 	.word	0x00000080
        /*0118*/ 	.word	0x00000001
        /*011c*/ 	.word	0x00000001


	//----- nvinfo : EIATTR_CRS_STACK_SIZE
	.align		4
.L_2149:
        /*0120*/ 	.byte	0x04, 0x1e
        /*0122*/ 	.short	(.L_2151 - .L_2150)
.L_2150:
        /*0124*/ 	.word	0x00000000


	//----- nvinfo : EIATTR_CBANK_PARAM_SIZE
	.align		4
.L_2151:
        /*0128*/ 	.byte	0x03, 0x19
        /*012a*/ 	.short	0x002c


	//----- nvinfo : EIATTR_PARAM_CBANK
	.align		4
        /*012c*/ 	.byte	0x04, 0x0a
        /*012e*/ 	.short	(.L_2153 - .L_2152)
	.align		4
.L_2152:
        /*0130*/ 	.word	index@(.nv.constant0._ZN2at6native27unrolled_elementwise_kernelINS0_13AUnaryFunctorIN3c108BFloat16ES4_S4_ZZZNS0_21heaviside_kernel_cudaERNS_18TensorIteratorBaseEENKUlvE_clEvENKUlvE8_clEvEUlS4_S4_E_EESt5arrayIPcLm2EELi4E23TrivialOffsetCalculatorILi1EjESF_NS0_6memory12LoadWithCastILi1EEENSG_13StoreWithCastILi1EEEEEviT_T0_T2_T3_T4_T5_)
        /*0134*/ 	.short	0x0210
        /*0136*/ 	.short	0x002c


	//----- nvinfo : EIATTR_SW_WAR
	.align		4
.L_2153:
        /*0138*/ 	.byte	0x04, 0x36
        /*013a*/ 	.short	(.L_2155 - .L_2154)
.L_2154:
        /*013c*/ 	.word	0x00000008
.L_2155:


//--------------------- .nv.info._ZN2at6native18elementwise_kernelILi128ELi4EZNS0_22gpu_kernel_impl_nocastINS0_13AUnaryFunctorIN3c108BFloat16ES5_S5_ZZZNS0_21heaviside_kernel_cudaERNS_18TensorIteratorBaseEENKUlvE_clEvENKUlvE8_clEvEUlS5_S5_E_EEEEvS7_RKT_EUliE_EEviT1_ --------------------------
	.section	.nv.info._ZN2at6native18elementwise_kernelILi128ELi4EZNS0_22gpu_kernel_impl_nocastINS0_13AUnaryFunctorIN3c108BFloat16ES5_S5_ZZZNS0_21heaviside_kernel_cudaERNS_18TensorIteratorBaseEENKUlvE_clEvENKUlvE8_clEvEUlS5_S5_E_EEEEvS7_RKT_EUliE_EEviT1_,"",@"SHT_CUDA_INFO"
	.sectionflags	@""
	.align	4


	//----- nvinfo : EIATTR_CUDA_API_VERSION
	.align		4
        /*0000*/ 	.byte	0x04, 0x37
        /*0002*/ 	.short	(.L_2157 - .L_2156)
.L_2156:
        /*0004*/ 	.word	0x00000082


	//----- nvinfo : EIATTR_KPARAM_INFO
	.align		4
.L_2157:
        /*0008*/ 	.byte	0x04, 0x17
        /*000a*/ 	.short	(.L_2159 - .L_2158)
.L_2158:
        /*000c*/ 	.word	0x00000000
        /*0010*/ 	.short	0x0001
        /*0012*/ 	.short	0x0008
        /*0014*/ 	.byte	0x00, 0xf0, 0x61, 0x08


	//----- nvinfo : EIATTR_KPARAM_INFO
	.align		4
.L_2159:
        /*0018*/ 	.byte	0x04, 0x17
        /*001a*/ 	.short	(.L_2161 - .L_2160)
.L_2160:
        /*001c*/ 	.word	0x00000000
        /*0020*/ 	.short	0x0000
        /*0022*/ 	.short	0x0000
        /*0024*/ 	.byte	0x00, 0xf0, 0x11, 0x00


	//----- nvinfo : EIATTR_SPARSE_MMA_MASK
	.align		4
.L_2161:
        /*0028*/ 	.byte	0x03, 0x50
        /*002a*/ 	.short	0x0000


	//----- nvinfo : EIATTR_MAXREG_COUNT
	.align		4
        /*002c*/ 	.byte	0x03, 0x1b
        /*002e*/ 	.short	0x0080


	//----- nvinfo : EIATTR_MERCURY_ISA_VERSION
	.align		4
        /*0030*/ 	.byte	0x03, 0x5f
        /*0032*/ 	.short	0x0101


	//----- nvinfo : EIATTR_EXIT_INSTR_OFFSETS
	.align		4
        /*0034*/ 	.byte	0x04, 0x1c
        /*0036*/ 	.short	(.L_2163 - .L_2162)


	//   ....[0]....
.L_2162:
        /*0038*/ 	.word	0x00003c60


	//   ....[1]....
        /*003c*/ 	.word	0x00005020


	//----- nvinfo : EIATTR_MAX_THREADS
	.align		4
.L_2163:
        /*0040*/ 	.byte	0x04, 0x05
        /*0042*/ 	.short	(.L_2165 - .L_2164)
.L_2164:
        /*0044*/ 	.word	0x00000080
        /*0048*/ 	.word	0x00000001
        /*004c*/ 	.word	0x00000001


	//----- nvinfo : EIATTR_CRS_STACK_SIZE
	.align		4
.L_2165:
        /*0050*/ 	.byte	0x04, 0x1e
        /*0052*/ 	.short	(.L_2167 - .L_2166)
.L_2166:
        /*0054*/ 	.word	0x00000000


	//----- nvinfo : EIATTR_CBANK_PARAM_SIZE
	.align		4
.L_2167:
        /*0058*/ 	.byte	0x03, 0x19
        /*005a*/ 	.short	0x0220


	//----- nvinfo : EIATTR_PARAM_CBANK
	.align		4
        /*005c*/ 	.byte	0x04, 0x0a
        /*005e*/ 	.short	(.L_2169 - .L_2168)
	.align		4
.L_2168:
        /*0060*/ 	.word	index@(.nv.constant0._ZN2at6native18elementwise_kernelILi128ELi4EZNS0_22gpu_kernel_impl_nocastINS0_13AUnaryFunctorIN3c108BFloat16ES5_S5_ZZZNS0_21heaviside_kernel_cudaERNS_18TensorIteratorBaseEENKUlvE_clEvENKUlvE8_clEvEUlS5_S5_E_EEEEvS7_RKT_EUliE_EEviT1_)
        /*0064*/ 	.short	0x0210
        /*0066*/ 	.short	0x0220


	//----- nvinfo : EIATTR_SW_WAR
	.align		4
.L_2169:
        /*0068*/ 	.byte	0x04, 0x36
        /*006a*/ 	.short	(.L_2171 - .L_2170)
.L_2170:
        /*006c*/ 	.word	0x00000008
.L_2171:


//--------------------- .nv.info._ZN2at6native27unrolled_elementwise_kernelINS0_13AUnaryFunctorIN3c108BFloat16ES4_S4_ZZZNS0_21heaviside_kernel_cudaERNS_18TensorIteratorBaseEENKUlvE_clEvENKUlvE8_clEvEUlS4_S4_E_EESt5arrayIPcLm2EELi4E23TrivialOffsetCalculatorILi1EjESF_NS0_6memory15LoadWithoutCastENSG_16StoreWithoutCastEEEviT_T0_T2_T3_T4_T5_ --------------------------
	.section	.nv.info._ZN2at6native27unrolled_elementwise_kernelINS0_13AUnaryFunctorIN3c108BFloat16ES4_S4_ZZZNS0_21heaviside_kernel_cudaERNS_18TensorIteratorBaseEENKUlvE_clEvENKUlvE8_clEvEUlS4_S4_E_EESt5arrayIPcLm2EELi4E23TrivialOffsetCalculatorILi1EjESF_NS0_6memory15LoadWithoutCastENSG_16StoreWithoutCastEEEviT_T0_T2_T3_T4_T5_,"",@"SHT_CUDA_INFO"
	.sectionflags	@""
	.align	4


	//----- nvinfo : EIATTR_CUDA_API_VERSION
	.align		4
        /*0000*/ 	.byte	0x04, 0x37
        /*0002*/ 	.short	(.L_2173 - .L_2172)
.L_2172:
        /*0004*/ 	.word	0x00000082


	//----- nvinfo : EIATTR_KPARAM_INFO
	.align		4
.L_2173:
        /*0008*/ 	.byte	0x04, 0x17
        /*000a*/ 	.short	(.L_2175 - .L_2174)
.L_2174:
        /*000c*/ 	.word	0x00000000
        /*0010*/ 	.short	0x0006
        /*0012*/ 	.short	0x001b
        /*0014*/ 	.byte	0x00, 0xf0, 0x05, 0x00


	//----- nvinfo : EIATTR_KPARAM_INFO
	.align		4
.L_2175:
        /*0018*/ 	.byte	0x04, 0x17
        /*001a*/ 	.short	(.L_2177 - .L_2176)
.L_2176:
        /*001c*/ 	.word	0x00000000
        /*0020*/ 	.short	0x0005
        /*0022*/ 	.short	0x001a
        /*0024*/ 	.byte	0x00, 0xf0, 0x05, 0x00


	//----- nvinfo : EIATTR_KPARAM_INFO
	.align		4
.L_2177:
        /*0028*/ 	.byte	0x04, 0x17
        /*002a*/ 	.short	(.L_2179 - .L_2178)
.L_2178:
        /*002c*/ 	.word	0x00000000
        /*0030*/ 	.short	0x0004
        /*0032*/ 	.short	0x0019
        /*0034*/ 	.byte	0x00, 0xf0, 0x05, 0x00


	//----- nvinfo : EIATTR_KPARAM_INFO
	.align		4
.L_2179:
        /*0038*/ 	.byte	0x04, 0x17
        /*003a*/ 	.short	(.L_2181 - .L_2180)
.L_2180:
        /*003c*/ 	.word	0x00000000
        /*0040*/ 	.short	0x0003
        /*0042*/ 	.short	0x0018
        /*0044*/ 	.byte	0x00, 0xf0, 0x05, 0x00


	//----- nvinfo : EIATTR_KPARAM_INFO
	.align		4
.L_2181:
        /*0048*/ 	.byte	0x04, 0x17
        /*004a*/ 	.short	(.L_2183 - .L_2182)
.L_2182:
        /*004c*/ 	.word	0x00000000
        /*0050*/ 	.short	0x0002
        /*0052*/ 	.short	0x0008
        /*0054*/ 	.byte	0x00, 0xf0, 0x41, 0x00


	//----- nvinfo : EIATTR_KPARAM_INFO
	.align		4
.L_2183:
        /*0058*/ 	.byte	0x04, 0x17
        /*005a*/ 	.short	(.L_2185 - .L_2184)
.L_2184:
        /*005c*/ 	.word	0x00000000
        /*0060*/ 	.short	0x0001
        /*0062*/ 	.short	0x0004
        /*0064*/ 	.byte	0x00, 0xf0, 0x11, 0x00


	//----- nvinfo : EIATTR_KPARAM_INFO
	.align		4
.L_2185:
        /*0068*/ 	.byte	0x04, 0x17
        /*006a*/ 	.short	(.L_2187 - .L_2186)
.L_2186:
        /*006c*/ 	.word	0x00000000
        /*0070*/ 	.short	0x0000
        /*0072*/ 	.short	0x0000
        /*0074*/ 	.byte	0x00, 0xf0, 0x11, 0x00


	//----- nvinfo : EIATTR_SPARSE_MMA_MASK
	.align		4
.L_2187:
        /*0078*/ 	.byte	0x03, 0x50
        /*007a*/ 	.short	0x0000


	//----- nvinfo : EIATTR_MAXREG_COUNT
	.align		4
        /*007c*/ 	.byte	0x03, 0x1b
        /*007e*/ 	.short	0x00ff


	//----- nvinfo : EIATTR_MERCURY_ISA_VERSION
	.align		4
        /*0080*/ 	.byte	0x03, 0x5f
        /*0082*/ 	.short	0x0101


	//----- nvinfo : EIATTR_EXIT_INSTR_OFFSETS
	.align		4
        /*0084*/ 	.byte	0x04, 0x1c
        /*0086*/ 	.short	(.L_2189 - .L_2188)


	//   ....[0]....
.L_2188:
        /*0088*/ 	.word	0x000004a0


	//   ....[1]....
        /*008c*/ 	.word	0x00000510


	//----- nvinfo : EIATTR_MAX_THREADS
	.align		4
.L_2189:
        /*0090*/ 	.byte	0x04, 0x05
        /*0092*/ 	.short	(.L_2191 - .L_2190)
.L_2190:
        /*0094*/ 	.word	0x00000080
        /*0098*/ 	.word	0x00000001
        /*009c*/ 	.word	0x00000001


	//----- nvinfo : EIATTR_CRS_STACK_SIZE
	.align		4
.L_2191:
        /*00a0*/ 	.byte	0x04, 0x1e
        /*00a2*/ 	.short	(.L_2193 - .L_2192)
.L_2192:
        /*00a4*/ 	.word	0x00000000


	//----- nvinfo : EIATTR_CBANK_PARAM_SIZE
	.align		4
.L_2193:
        /*00a8*/ 	.byte	0x03, 0x19
        /*00aa*/ 	.short	0x001c


	//----- nvinfo : EIATTR_PARAM_CBANK
	.align		4
        /*00ac*/ 	.byte	0x04, 0x0a
        /*00ae*/ 	.short	(.L_2195 - .L_2194)
	.align		4
.L_2194:
        /*00b0*/ 	.word	index@(.nv.constant0._ZN2at6native27unrolled_elementwise_kernelINS0_13AUnaryFunctorIN3c108BFloat16ES4_S4_ZZZNS0_21heaviside_kernel_cudaERNS_18TensorIteratorBaseEENKUlvE_clEvENKUlvE8_clEvEUlS4_S4_E_EESt5arrayIPcLm2EELi4E23TrivialOffsetCalculatorILi1EjESF_NS0_6memory15LoadWithoutCastENSG_16StoreWithoutCastEEEviT_T0_T2_T3_T4_T5_)
        /*00b4*/ 	.short	0x0210
        /*00b6*/ 	.short	0x001c


	//----- nvinfo : EIATTR_SW_WAR
	.align		4
.L_2195:
        /*00b8*/ 	.byte	0x04, 0x36
        /*00ba*/ 	.short	(.L_2197 - .L_2196)
.L_2196:
        /*00bc*/ 	.word	0x00000008
.L_2197:


//--------------------- .nv.info._ZN2at6native29vectorized_elementwise_kernelILi2ENS0_13AUnaryFunctorIN3c108BFloat16ES4_S4_ZZZNS0_21heaviside_kernel_cudaERNS_18TensorIteratorBaseEENKUlvE_clEvENKUlvE8_clEvEUlS4_S4_E_EESt5arrayIPcLm2EEEEviT0_T1_ --------------------------
	.section	.nv.info._ZN2at6native29vectorized_elementwise_kernelILi2ENS0_13AUnaryFunctorIN3c108BFloat16ES4_S4_ZZZNS0_21heaviside_kernel_cudaERNS_18TensorIteratorBaseEENKUlvE_clEvENKUlvE8_clEvEUlS4_S4_E_EESt5arrayIPcLm2EEEEviT0_T1_,"",@"SHT_CUDA_INFO"
	.sectionflags	@""
	.align	4


	//----- nvinfo : EIATTR_CUDA_API_VERSION
	.align		4
        /*0000*/ 	.byte	0x04, 0x37
        /*0002*/ 	.short	(.L_2199 - .L_2198)
.L_2198:
        /*0004*/ 	.word	0x00000082


	//----- nvinfo : EIATTR_KPARAM_INFO
	.align		4
.L_2199:
        /*0008*/ 	.byte	0x04, 0x17
        /*000a*/ 	.short	(.L_2201 - .L_2200)
.L_2200:
        /*000c*/ 	.word	0x00000000
        /*0010*/ 	.short	0x0002
        /*0012*/ 	.short	0x0008
        /*0014*/ 	.byte	0x00, 0xf0, 0x41, 0x00


	//----- nvinfo : EIATTR_KPARAM_INFO
	.align		4
.L_2201:
        /*0018*/ 	.byte	0x04, 0x17
        /*001a*/ 	.short	(.L_2203 - .L_2202)
.L_2202:
        /*001c*/ 	.word	0x00000000
        /*0020*/ 	.short	0x0001
        /*0022*/ 	.short	0x0004
        /*0024*/ 	.byte	0x00, 0xf0, 0x11, 0x00


	//----- nvinfo : EIATTR_KPARAM_INFO
	.align		4
.L_2203:
        /*0028*/ 	.byte	0x04, 0x17
        /*002a*/ 	.short	(.L_2205 - .L_2204)
.L_2204:
        /*002c*/ 	.word	0x00000000
        /*0030*/ 	.short	0x0000
        /*0032*/ 	.short	0x0000
        /*0034*/ 	.byte	0x00, 0xf0, 0x11, 0x00


	//----- nvinfo : EIATTR_SPARSE_MMA_MASK
	.align		4
.L_2205:
        /*0038*/ 	.byte	0x03, 0x50
        /*003a*/ 	.short	0x0000


	//----- nvinfo : EIATTR_MAXREG_COUNT
	.align		4
        /*003c*/ 	.byte	0x03, 0x1b
        /*003e*/ 	.short	0x00ff


	//----- nvinfo : EIATTR_MERCURY_ISA_VERSION
	.align		4
        /*0040*/ 	.byte	0x03, 0x5f
        /*0042*/ 	.short	0x0101


	//----- nvinfo : EIATTR_EXIT_INSTR_OFFSETS
	.align		4
        /*0044*/ 	.byte	0x04, 0x1c
        /*0046*/ 	.short	(.L_2207 - .L_2206)


	//   ....[0]....
.L_2206:
        /*0048*/ 	.word	0x00000340


	//   ....[1]....
        /*004c*/ 	.word	0x00000d00


	//   ....[2]....
        /*0050*/ 	.word	0x00000d50


	//----- nvinfo : EIATTR_MAX_THREADS
	.align		4
.L_2207:
        /*0054*/ 	.byte	0x04, 0x05
        /*0056*/ 	.short	(.L_2209 - .L_2208)
.L_2208:
        /*0058*/ 	.word	0x00000080
        /*005c*/ 	.word	0x00000001
        /*0060*/ 	.word	0x00000001


	//----- nvinfo : EIATTR_CRS_STACK_SIZE
	.align		4
.L_2209:
        /*0064*/ 	.byte	0x04, 0x1e
        /*0066*/ 	.short	(.L_2211 - .L_2210)
.L_2210:
        /*0068*/ 	.word	0x00000000


	//----- nvinfo : EIATTR_CBANK_PARAM_SIZE
	.align		4
.L_2211:
        /*006c*/ 	.byte	0x03, 0x19
        /*006e*/ 	.short	0x0018


	//----- nvinfo : EIATTR_PARAM_CBANK
	.align		4
        /*0070*/ 	.byte	0x04, 0x0a
        /*0072*/ 	.short	(.L_2213 - .L_2212)
	.align		4
.L_2212:
        /*0074*/ 	.word	index@(.nv.constant0._ZN2at6native29vectorized_elementwise_kernelILi2ENS0_13AUnaryFunctorIN3c108BFloat16ES4_S4_ZZZNS0_21heaviside_kernel_cudaERNS_18TensorIteratorBaseEENKUlvE_clEvENKUlvE8_clEvEUlS4_S4_E_EESt5arrayIPcLm2EEEEviT0_T1_)
        /*0078*/ 	.short	0x0210
        /*007a*/ 	.short	0x0018


	//----- nvinfo : EIATTR_SW_WAR
	.align		4
.L_2213:
        /*007c*/ 	.byte	0x04, 0x36
        /*007e*/ 	.short	(.L_2215 - .L_2214)
.L_2214:
        /*0080*/ 	.word	0x00000008
.L_2215:


//--------------------- .nv.info._ZN2at6native29vectorized_elementwise_kernelILi4ENS0_13AUnaryFunctorIN3c108BFloat16ES4_S4_ZZZNS0_21heaviside_kernel_cudaERNS_18TensorIteratorBaseEENKUlvE_clEvENKUlvE8_clEvEUlS4_S4_E_EESt5arrayIPcLm2EEEEviT0_T1_ --------------------------
	.section	.nv.info._ZN2at6native29vectorized_elementwise_kernelILi4ENS0_13AUnaryFunctorIN3c108BFloat16ES4_S4_ZZZNS0_21heaviside_kernel_cudaERNS_18TensorIteratorBaseEENKUlvE_clEvENKUlvE8_clEvEUlS4_S4_E_EESt5arrayIPcLm2EEEEviT0_T1_,"",@"SHT_CUDA_INFO"
	.sectionflags	@""
	.align	4


	//----- nvinfo : EIATTR_CUDA_API_VERSION
	.align		4
        /*0000*/ 	.byte	0x04, 0x37
        /*0002*/ 	.short	(.L_2217 - .L_2216)
.L_2216:
        /*0004*/ 	.word	0x00000082


	//----- nvinfo : EIATTR_KPARAM_INFO
	.align		4
.L_2217:
        /*0008*/ 	.byte	0x04, 0x17
        /*000a*/ 	.short	(.L_2219 - .L_2218)
.L_2218:
        /*000c*/ 	.word	0x00000000
        /*0010*/ 	.short	0x0002
        /*0012*/ 	.short	0x0008
        /*0014*/ 	.byte	0x00, 0xf0, 0x41, 0x00


	//----- nvinfo : EIATTR_KPARAM_INFO
	.align		4
.L_2219:
        /*0018*/ 	.byte	0x04, 0x17
        /*001a*/ 	.short	(.L_2221 - .L_2220)
.L_2220:
        /*001c*/ 	.word	0x00000000
        /*0020*/ 	.short	0x0001
        /*0022*/ 	.short	0x0004
        /*0024*/ 	.byte	0x00, 0xf0, 0x11, 0x00


	//----- nvinfo : EIATTR_KPARAM_INFO
	.align		4
.L_2221:
        /*0028*/ 	.byte	0x04, 0x17
        /*002a*/ 	.short	(.L_2223 - .L_2222)
.L_2222:
        /*002c*/ 	.word	0x00000000
        /*0030*/ 	.short	0x0000
        /*0032*/ 	.short	0x0000
        /*0034*/ 	.byte	0x00, 0xf0, 0x11, 0x00


	//----- nvinfo : EIATTR_SPARSE_MMA_MASK
	.align		4
.L_2223:
        /*0038*/ 	.byte	0x03, 0x50
        /*003a*/ 	.short	0x0000


	//----- nvinfo : EIATTR_MAXREG_COUNT
	.align		4
        /*003c*/ 	.byte	0x03, 0x1b
        /*003e*/ 	.short	0x00ff


	//----- nvinfo : EIATTR_MERCURY_ISA_VERSION
	.align		4
        /*0040*/ 	.byte	0x03, 0x5f
        /*0042*/ 	.short	0x0101


	//----- nvinfo : EIATTR_EXIT_INSTR_OFFSETS
	.align		4
        /*0044*/ 	.byte	0x04, 0x1c
        /*0046*/ 	.short	(.L_2225 - .L_2224)


	//   ....[0]....
.L_2224:
        /*0048*/ 	.word	0x000002e0


	//   ....[1]....
        /*004c*/ 	.word	0x00000ca0


	//   ....[2]....
        /*0050*/ 	.word	0x00000cf0


	//----- nvinfo : EIATTR_MAX_THREADS
	.align		4
.L_2225:
        /*0054*/ 	.byte	0x04, 0x05
        /*0056*/ 	.short	(.L_2227 - .L_2226)
.L_2226:
        /*0058*/ 	.word	0x00000080
        /*005c*/ 	.word	0x00000001
        /*0060*/ 	.word	0x00000001


	//----- nvinfo : EIATTR_CRS_STACK_SIZE
	.align		4
.L_2227:
        /*0064*/ 	.byte	0x04, 0x1e
        /*0066*/ 	.short	(.L_2229 - .L_2228)
.L_2228:
        /*0068*/ 	.word	0x00000000


	//----- nvinfo : EIATTR_CBANK_PARAM_SIZE
	.align		4
.L_2229:
        /*006c*/ 	.byte	0x03, 0x19
        /*006e*/ 	.short	0x0018


	//----- nvinfo : EIATTR_PARAM_CBANK
	.align		4
        /*0070*/ 	.byte	0x04, 0x0a
        /*0072*/ 	.short	(.L_2231 - .L_2230)
	.align		4
.L_2230:
        /*0074*/ 	.word	index@(.nv.constant0._ZN2at6native29vectorized_elementwise_kernelILi4ENS0_13AUnaryFunctorIN3c108BFloat16ES4_S4_ZZZNS0_21heaviside_kernel_cudaERNS_18TensorIteratorBaseEENKUlvE_clEvENKUlvE8_clEvEUlS4_S4_E_EESt5arrayIPcLm2EEEEviT0_T1_)
        /*0078*/ 	.short	0x0210
        /*007a*/ 	.short	0x0018


	//----- nvinfo : EIATTR_SW_WAR
	.align		4
.L_2231:
        /*007c*/ 	.byte	0x04, 0x36
        /*007e*/ 	.short	(.L_2233 - .L_2232)
.L_2232:
        /*0080*/ 	.word	0x00000008
.L_2233:


//--------------------- .nv.info._ZN2at6native29vectorized_elementwise_kernelILi8ENS0_13AUnaryFunctorIN3c108BFloat16ES4_S4_ZZZNS0_21heaviside_kernel_cudaERNS_18TensorIteratorBaseEENKUlvE_clEvENKUlvE8_clEvEUlS4_S4_E_EESt5arrayIPcLm2EEEEviT0_T1_ --------------------------
	.section	.nv.info._ZN2at6native29vectorized_elementwise_kernelILi8ENS0_13AUnaryFunctorIN3c108BFloat16ES4_S4_ZZZNS0_21heaviside_kernel_cudaERNS_18TensorIteratorBaseEENKUlvE_clEvENKUlvE8_clEvEUlS4_S4_E_EESt5arrayIPcLm2EEEEviT0_T1_,"",@"SHT_CUDA_INFO"
	.sectionflags	@""
	.align	4


	//----- nvinfo : EIATTR_CUDA_API_VERSION
	.align		4
        /*0000*/ 	.byte	0x04, 0x37
        /*0002*/ 	.short	(.L_2235 - .L_2234)
.L_2234:
        /*0004*/ 	.word	0x00000082


	//----- nvinfo : EIATTR_KPARAM_INFO
	.align		4
.L_2235:
        /*0008*/ 	.byte	0x04, 0x17
        /*000a*/ 	.short	(.L_2237 - .L_2236)
.L_2236:
        /*000c*/ 	.word	0x00000000
        /*0010*/ 	.short	0x0002
        /*0012*/ 	.short	0x0008
        /*0014*/ 	.byte	0x00, 0xf0, 0x41, 0x00


	//----- nvinfo : EIATTR_KPARAM_INFO
	.align		4
.L_2237:
        /*0018*/ 	.byte	0x04, 0x17
        /*001a*/ 	.short	(.L_2239 - .L_2238)
.L_2238:
        /*001c*/ 	.word	0x00000000
        /*0020*/ 	.short	0x0001
        /*0022*/ 	.short	0x0004
        /*0024*/ 	.byte	0x00, 0xf0, 0x11, 0x00


	//----- nvinfo : EIATTR_KPARAM_INFO
	.align		4
.L_2239:
        /*0028*/ 	.byte	0x04, 0x17
        /*002a*/ 	.short	(.L_2241 - .L_2240)
.L_2240:
        /*002c*/ 	.word	0x00000000
        /*0030*/ 	.short	0x0000
        /*0032*/ 	.short	0x0000
        /*0034*/ 	.byte	0x00, 0xf0, 0x11, 0x00


	//----- nvinfo : EIATTR_SPARSE_MMA_MASK
	.align		4
.L_2241:
        /*0038*/ 	.byte	0x03, 0x50
        /*003a*/ 	.short	0x0000


	//----- nvinfo : EIATTR_MAXREG_COUNT
	.align		4
        /*003c*/ 	.byte	0x03, 0x1b
        /*003e*/ 	.short	0x00ff


	//----- nvinfo : EIATTR_MERCURY_ISA_VERSION
	.align		4
        /*0040*/ 	.byte	0x03, 0x5f
        /*0042*/ 	.short	0x0101


	//----- nvinfo : EIATTR_EXIT_INSTR_OFFSETS
	.align		4
        /*0044*/ 	.byte	0x04, 0x1c
        /*0046*/ 	.short	(.L_2243 - .L_2242)


	//   ....[0]....
.L_2242:
        /*0048*/ 	.word	0x00000290


	//   ....[1]....
        /*004c*/ 	.word	0x00000c50


	//   ....[2]....
        /*0050*/ 	.word	0x00000ca0


	//----- nvinfo : EIATTR_MAX_THREADS
	.align		4
.L_2243:
        /*0054*/ 	.byte	0x04, 0x05
        /*0056*/ 	.short	(.L_2245 - .L_2244)
.L_2244:
        /*0058*/ 	.word	0x00000080
        /*005c*/ 	.word	0x00000001
        /*0060*/ 	.word	0x00000001


	//----- nvinfo : EIATTR_CRS_STACK_SIZE
	.align		4
.L_2245:
        /*0064*/ 	.byte	0x04, 0x1e
        /*0066*/ 	.short	(.L_2247 - .L_2246)
.L_2246:
        /*0068*/ 	.word	0x00000000


	//----- nvinfo : EIATTR_CBANK_PARAM_SIZE
	.align		4
.L_2247:
        /*006c*/ 	.byte	0x03, 0x19
        /*006e*/ 	.short	0x0018


	//----- nvinfo : EIATTR_PARAM_CBANK
	.align		4
        /*0070*/ 	.byte	0x04, 0x0a
        /*0072*/ 	.short	(.L_2249 - .L_2248)
	.align		4
.L_2248:
        /*0074*/ 	.word	index@(.nv.constant0._ZN2at6native29vectorized_elementwise_kernelILi8ENS0_13AUnaryFunctorIN3c108BFloat16ES4_S4_ZZZNS0_21heaviside_kernel_cudaERNS_18TensorIteratorBaseEENKUlvE_clEvENKUlvE8_clEvEUlS4_S4_E_EESt5arrayIPcLm2EEEEviT0_T1_)
        /*0078*/ 	.short	0x0210
        /*007a*/ 	.short	0x0018


	//----- nvinfo : EIATTR_SW_WAR
	.align		4
.L_2249:
        /*007c*/ 	.byte	0x04, 0x36
        /*007e*/ 	.short	(.L_2251 - .L_2250)
.L_2250:
        /*0080*/ 	.word	0x00000008
.L_2251:


//--------------------- .nv.info._ZN2at6native18elementwise_kernelILi128ELi4EZNS0_15gpu_kernel_implINS0_13BinaryFunctorIbbbZZZNS0_21heaviside_kernel_cudaERNS_18TensorIteratorBaseEENKUlvE_clEvENKUlvE7_clEvEUlbbE_EEEEvS5_RKT_EUliE_EEviT1_ --------------------------
	.section	.nv.info._ZN2at6native18elementwise_kernelILi128ELi4EZNS0_15gpu_kernel_implINS0_13BinaryFunctorIbbbZZZNS0_21heaviside_kernel_cudaERNS_18TensorIteratorBaseEENKUlvE_clEvENKUlvE7_clEvEUlbbE_EEEEvS5_RKT_EUliE_EEviT1_,"",@"SHT_CUDA_INFO"
	.sectionflags	@""
	.align	4


	//----- nvinfo : EIATTR_CUDA_API_VERSION
	.align		4
        /*0000*/ 	.byte	0x04, 0x37
        /*0002*/ 	.short	(.L_2253 - .L_2252)
.L_2252:
        /*0004*/ 	.word	0x00000082


	//----- nvinfo : EIATTR_KPARAM_INFO
	.align		4
.L_2253:
        /*0008*/ 	.byte	0x04, 0x17
        /*000a*/ 	.short	(.L_2255 - .L_2254)
.L_2254:
        /*000c*/ 	.word	0x00000000
        /*0010*/ 	.short	0x0001
        /*0012*/ 	.short	0x0008
        /*0014*/ 	.byte	0x00, 0xf0, 0x21, 0x0a


	//----- nvinfo : EIATTR_KPARAM_INFO
	.align		4
.L_2255:
        /*0018*/ 	.byte	0x04, 0x17
        /*001a*/ 	.short	(.L_2257 - .L_2256)
.L_2256:
        /*001c*/ 	.word	0x00000000
        /*0020*/ 	.short	0x0000
        /*0022*/ 	.short	0x0000
        /*0024*/ 	.byte	0x00, 0xf0, 0x11, 0x00


	//----- nvinfo : EIATTR_SPARSE_MMA_MASK
	.align		4
.L_2257:
        /*0028*/ 	.byte	0x03, 0x50
        /*002a*/ 	.short	0x0000


	//----- nvinfo : EIATTR_MAXREG_COUNT
	.align		4
        /*002c*/ 	.byte	0x03, 0x1b
        /*002e*/ 	.short	0x0080


	//----- nvinfo : EIATTR_EXTERNS
	.align		4
        /*0030*/ 	.byte	0x04, 0x0f
        /*0032*/ 	.short	(.L_2259 - .L_2258)


	//   ....[0]....
	.align		4
.L_2258:
        /*0034*/ 	.word	index@(__assertfail)


	//----- nvinfo : EIATTR_MERCURY_ISA_VERSION
	.align		4
.L_2259:
        /*0038*/ 	.byte	0x03, 0x5f
        /*003a*/ 	.short	0x0101


	//----- nvinfo : EIATTR_SYSCALL_OFFSETS
	.align		4
        /*003c*/ 	.byte	0x04, 0x46
        /*003e*/ 	.short	(.L_2261 - .L_2260)


	//   ....[0]....
.L_2260:
        /*0040*/ 	.word	0x000026c0


	//   ....[1]....
        /*0044*/ 	.word	0x00003610


	//   ....[2]....
        /*0048*/ 	.word	0x00004490


	//   ....[3]....
        /*004c*/ 	.word	0x00006b70


	//   ....[4]....
        /*0050*/ 	.word	0x00007ac0


	//   ....[5]....
        /*0054*/ 	.word	0x00008940


	//   ....[6]....
        /*0058*/ 	.word	0x0000b010


	//   ....[7]....
        /*005c*/ 	.word	0x0000bf60


	//   ....[8]....
        /*0060*/ 	.word	0x0000cde0


	//   ....[9]....
        /*0064*/ 	.word	0x0000f4a0


	//   ....[10]....
        /*0068*/ 	.word	0x000103f0


	//   ....[11]....
        /*006c*/ 	.word	0x00011270


	//----- nvinfo : EIATTR_EXIT_INSTR_OFFSETS
	.align		4
.L_2261:
        /*0070*/ 	.byte	0x04, 0x1c
        /*0072*/ 	.short	(.L_2263 - .L_2262)


	//   ....[0]....
.L_2262:
        /*0074*/ 	.word	0x0000ce80


	//   ....[1]....
        /*0078*/ 	.word	0x00010580


	//   ....[2]....
        /*007c*/ 	.word	0x000105a0


	//   ....[3]....
        /*0080*/ 	.word	0x00010630


	//   ....[4]....
        /*0084*/ 	.word	0x00010650


	//   ....[5]....
        /*0088*/ 	.word	0x00010670


	//   ....[6]....
        /*008c*/ 	.word	0x00010700


	//   ....[7]....
        /*0090*/ 	.word	0x00010740


	//   ....[8]....
        /*0094*/ 	.word	0x000107e0


	//   ....[9]....
        /*0098*/ 	.word	0x00010830


	//   ....[10]....
        /*009c*/ 	.word	0x00010860


	//   ....[11]....
        /*00a0*/ 	.word	0x00010900


	//   ....[12]....
        /*00a4*/ 	.word	0x00010940


	//   ....[13]....
        /*00a8*/ 	.word	0x00010ad0


	//   ....[14]....
        /*00ac*/ 	.word	0x00010c30


	//   ....[15]....
        /*00b0*/ 	.word	0x00010c70


	//   ....[16]....
        /*00b4*/ 	.word	0x00010d10


	//   ....[17]....
        /*00b8*/ 	.word	0x00010e90


	//   ....[18]....
        /*00bc*/ 	.word	0x00011010


	//   ....[19]....
        /*00c0*/ 	.word	0x00011170


	//   ....[20]....
        /*00c4*/ 	.word	0x00011280


	//   ....[21]....
        /*00c8*/ 	.word	0x000112b0


	//   ....[22]....
        /*00cc*/ 	.word	0x000112d0


	//----- nvinfo : EIATTR_MAX_THREADS
	.align		4
.L_2263:
        /*00d0*/ 	.byte	0x04, 0x05
        /*00d2*/ 	.short	(.L_2265 - .L_2264)
.L_2264:
        /*00d4*/ 	.word	0x00000080
        /*00d8*/ 	.word	0x00000001
        /*00dc*/ 	.word	0x00000001


	//----- nvinfo : EIATTR_CRS_STACK_SIZE
	.align		4
.L_2265:
        /*00e0*/ 	.byte	0x04, 0x1e
        /*00e2*/ 	.short	(.L_2267 - .L_2266)
.L_2266:
        /*00e4*/ 	.word	0x00000000


	//----- nvinfo : EIATTR_CBANK_PARAM_SIZE
	.align		4
.L_2267:
        /*00e8*/ 	.byte	0x03, 0x19
        /*00ea*/ 	.short	0x0290


	//----- nvinfo : EIATTR_PARAM_CBANK
	.align		4
        /*00ec*/ 	.byte	0x04, 0x0a
        /*00ee*/ 	.short	(.L_2269 - .L_2268)
	.align		4
.L_2268:
        /*00f0*/ 	.word	index@(.nv.constant0._ZN2at6native18elementwise_kernelILi128ELi4EZNS0_15gpu_kernel_implINS0_13BinaryFunctorIbbbZZZNS0_21heaviside_kernel_cudaERNS_18TensorIteratorBaseEENKUlvE_clEvENKUlvE7_clEvEUlbbE_EEEEvS5_RKT_EUliE_EEviT1_)
        /*00f4*/ 	.short	0x0210
        /*00f6*/ 	.short	0x0290


	//----- nvinfo : EIATTR_SW_WAR
	.align		4
.L_2269:
        /*00f8*/ 	.byte	0x04, 0x36
        /*00fa*/ 	.short	(.L_2271 - .L_2270)
.L_2270:
        /*00fc*/ 	.word	0x00000008
.L_2271:


//--------------------- .nv.info._ZN2at6native27unrolled_elementwise_kernelINS0_13BinaryFunctorIbbbZZZNS0_21heaviside_kernel_cudaERNS_18TensorIteratorBaseEENKUlvE_clEvENKUlvE7_clEvEUlbbE_EESt5arrayIPcLm3EELi4E23TrivialOffsetCalculatorILi2EjESC_ILi1EjENS0_6memory12LoadWithCastILi2EEENSF_13StoreWithCastILi1EEEEEviT_T0_T2_T3_T4_T5_ --------------------------
	.section	.nv.info._ZN2at6native27unrolled_elementwise_kernelINS0_13BinaryFunctorIbbbZZZNS0_21heaviside_kernel_cudaERNS_18TensorIteratorBaseEENKUlvE_clEvENKUlvE7_clEvEUlbbE_EESt5arrayIPcLm3EELi4E23TrivialOffsetCalculatorILi2EjESC_ILi1EjENS0_6memory12LoadWithCastILi2EEENSF_13StoreWithCastILi1EEEEEviT_T0_T2_T3_T4_T5_,"",@"SHT_CUDA_INFO"
	.sectionflags	@""
	.align	4


	//----- nvinfo : EIATTR_CUDA_API_VERSION
	.align		4
        /*0000*/ 	.byte	0x04, 0x37
        /*0002*/ 	.short	(.L_2273 - .L_2272)
.L_2272:
        /*0004*/ 	.word	0x00000082


	//----- nvinfo : EIATTR_KPARAM_INFO
	.align		4
.L_2273:
        /*0008*/ 	.byte	0x04, 0x17
        /*000a*/ 	.short	(.L_2275 - .L_2274)
.L_2274:
        /*000c*/ 	.word	0x00000000
        /*0010*/ 	.short	0x0006
        /*0012*/ 	.short	0x0030
        /*0014*/ 	.byte	0x00, 0xf0, 0x21, 0x00


	//----- nvinfo : EIATTR_KPARAM_INFO
	.align		4
.L_2275:
        /*0018*/ 	.byte	0x04, 0x17
        /*001a*/ 	.short	(.L_2277 - .L_2276)
.L_2276:
        /*001c*/ 	.word	0x00000000
        /*0020*/ 	.short	0x0005
        /*0022*/ 	.short	0x0024
        /*0024*/ 	.byte	0x00, 0xf0, 0x31, 0x00


	//----- nvinfo : EIATTR_KPARAM_INFO
	.align		4
.L_2277:
        /*0028*/ 	.byte	0x04, 0x17
        /*002a*/ 	.short	(.L_2279 - .L_2278)
.L_2278:
        /*002c*/ 	.word	0x00000000
        /*0030*/ 	.short	0x0004
        /*0032*/ 	.short	0x0021
        /*0034*/ 	.byte	0x00, 0xf0, 0x05, 0x00


	//----- nvinfo : EIATTR_KPARAM_INFO
	.align		4
.L_2279:
        /*0038*/ 	.byte	0x04, 0x17
        /*003a*/ 	.short	(.L_2281 - .L_2280)
.L_2280:
        /*003c*/ 	.word	0x00000000
        /*0040*/ 	.short	0x0003
        /*0042*/ 	.short	0x0020
        /*0044*/ 	.byte	0x00, 0xf0, 0x05, 0x00


	//----- nvinfo : EIATTR_KPARAM_INFO
	.align		4
.L_2281:
        /*0048*/ 	.byte	0x04, 0x17
        /*004a*/ 	.short	(.L_2283 - .L_2282)
.L_2282:
        /*004c*/ 	.word	0x00000000
        /*0050*/ 	.short	0x0002
        /*0052*/ 	.short	0x0008
        /*0054*/ 	.byte	0x00, 0xf0, 0x61, 0x00


	//----- nvinfo : EIATTR_KPARAM_INFO
	.align		4
.L_2283:
        /*0058*/ 	.byte	0x04, 0x17
        /*005a*/ 	.short	(.L_2285 - .L_2284)
.L_2284:
        /*005c*/ 	.word	0x00000000
        /*0060*/ 	.short	0x0001
        /*0062*/ 	.short	0x0004
        /*0064*/ 	.byte	0x00, 0xf0, 0x05, 0x00


	//----- nvinfo : EIATTR_KPARAM_INFO
	.align		4
.L_2285:
        /*0068*/ 	.byte	0x04, 0x17
        /*006a*/ 	.short	(.L_2287 - .L_2286)
.L_2286:
        /*006c*/ 	.word	0x00000000
        /*0070*/ 	.short	0x0000
        /*0072*/ 	.short	0x0000
        /*0074*/ 	.byte	0x00, 0xf0, 0x11, 0x00


	//----- nvinfo : EIATTR_SPARSE_MMA_MASK
	.align		4
.L_2287:
        /*0078*/ 	.byte	0x03, 0x50
        /*007a*/ 	.short	0x0000


	//----- nvinfo : EIATTR_MAXREG_COUNT
	.align		4
        /*007c*/ 	.byte	0x03, 0x1b
        /*007e*/ 	.short	0x00ff


	//----- nvinfo : EIATTR_EXTERNS
	.align		4
        /*0080*/ 	.byte	0x04, 0x0f
        /*0082*/ 	.short	(.L_2289 - .L_2288)


	//   ....[0]....
	.align		4
.L_2288:
        /*0084*/ 	.word	index@(__assertfail)


	//----- nvinfo : EIATTR_MERCURY_ISA_VERSION
	.align		4
.L_2289:
        /*0088*/ 	.byte	0x03, 0x5f
        /*008a*/ 	.short	0x0101


	//----- nvinfo : EIATTR_SYSCALL_OFFSETS
	.align		4
        /*008c*/ 	.byte	0x04, 0x46
        /*008e*/ 	.short	(.L_2291 - .L_2290)


	//   ....[0]....
.L_2290:
        /*0090*/ 	.word	0x000010c0


	//   ....[1]....
        /*0094*/ 	.word	0x00002020


	//   ....[2]....
        /*0098*/ 	.word	0x00003130


	//   ....[3]....
        /*009c*/ 	.word	0x00004090


	//   ....[4]....
        /*00a0*/ 	.word	0x000051b0


	//   ....[5]....
        /*00a4*/ 	.word	0x00006120


	//   ....[6]....
        /*00a8*/ 	.word	0x00007220


	//   ....[7]....
        /*00ac*/ 	.word	0x00008190


	//   ....[8]....
        /*00b0*/ 	.word	0x000091d0


	//   ....[9]....
        /*00b4*/ 	.word	0x0000a0d0


	//   ....[10]....
        /*00b8*/ 	.word	0x0000afc0


	//   ....[11]....
        /*00bc*/ 	.word	0x0000beb0


	//----- nvinfo : EIATTR_EXIT_INSTR_OFFSETS
	.align		4
.L_2291:
        /*00c0*/ 	.byte	0x04, 0x1c
        /*00c2*/ 	.short	(.L_2293 - .L_2292)


	//   ....[0]....
.L_2292:
        /*00c4*/ 	.word	0x0000b070


	//   ....[1]....
        /*00c8*/ 	.word	0x0000b1a0


	//   ....[2]....
        /*00cc*/ 	.word	0x0000b1c0


	//   ....[3]....
        /*00d0*/ 	.word	0x0000b260


	//   ....[4]....
        /*00d4*/ 	.word	0x0000b290


	//   ....[5]....
        /*00d8*/ 	.word	0x0000b2b0


	//   ....[6]....
        /*00dc*/ 	.word	0x0000b340


	//   ....[7]....
        /*00e0*/ 	.word	0x0000b380


	//   ....[8]....
        /*00e4*/ 	.word	0x0000b420


	//   ....[9]....
        /*00e8*/ 	.word	0x0000b470


	//   ....[10]....
        /*00ec*/ 	.word	0x0000b4a0


	//   ....[11]....
        /*00f0*/ 	.word	0x0000b540


	//   ....[12]....
        /*00f4*/ 	.word	0x0000b580


	//   ....[13]....
        /*00f8*/ 	.word	0x0000b710


	//   ....[14]....
        /*00fc*/ 	.word	0x0000b870


	//   ....[15]....
        /*0100*/ 	.word	0x0000b8b0


	//   ....[16]....
        /*0104*/ 	.word	0x0000b950


	//   ....[17]....
        /*0108*/ 	.word	0x0000bad0


	//   ....[18]....
        /*010c*/ 	.word	0x0000bc50


	//   ....[19]....
        /*0110*/ 	.word	0x0000bdb0


	//   ....[20]....
        /*0114*/ 	.word	0x0000bec0


	//   ....[21]....
        /*0118*/ 	.word	0x0000bf00


	//   ....[22]....
        /*011c*/ 	.word	0x0000bf30


	//----- nvinfo : EIATTR_MAX_THREADS
	.align		4
.L_2293:
        /*0120*/ 	.byte	0x04, 0x05
        /*0122*/ 	.short	(.L_2295 - .L_2294)
.L_2294:
        /*0124*/ 	.word	0x00000080
        /*0128*/ 	.word	0x00000001
        /*012c*/ 	.word	0x00000001


	//----- nvinfo : EIATTR_CRS_STACK_SIZE
	.align		4
.L_2295:
        /*0130*/ 	.byte	0x04, 0x1e
        /*0132*/ 	.short	(.L_2297 - .L_2296)
.L_2296:
        /*0134*/ 	.word	0x00000000


	//----- nvinfo : EIATTR_CBANK_PARAM_SIZE
	.align		4
.L_2297:
        /*0138*/ 	.byte	0x03, 0x19
        /*013a*/ 	.short	0x0038


	//----- nvinfo : EIATTR_PARAM_CBANK
	.align		4
        /*013c*/ 	.byte	0x04, 0x0a
        /*013e*/ 	.short	(.L_2299 - .L_2298)
	.align		4
.L_2298:
        /*0140*/ 	.word	index@(.nv.constant0._ZN2at6native27unrolled_elementwise_kernelINS0_13BinaryFunctorIbbbZZZNS0_21heaviside_kernel_cudaERNS_18TensorIteratorBaseEENKUlvE_clEvENKUlvE7_clEvEUlbbE_EESt5arrayIPcLm3EELi4E23TrivialOffsetCalculatorILi2EjESC_ILi1EjENS0_6memory12LoadWithCastILi2EEENSF_13StoreWithCastILi1EEEEEviT_T0_T2_T3_T4_T5_)
        /*0144*/ 	.short	0x0210
        /*0146*/ 	.short	0x0038


	//----- nvinfo : EIATTR_SW_WAR
	.align		4
.L_2299:
        /*0148*/ 	.byte	0x04, 0x36
        /*014a*/ 	.short	(.L_2301 - .L_2300)
.L_2300:
        /*014c*/ 	.word	0x00000008
.L_2301:


//--------------------- .nv.info._ZN2at6native18elementwise_kernelILi128ELi4EZNS0_22gpu_kernel_impl_nocastINS0_13BinaryFunctorIbbbZZZNS0_21heaviside_kernel_cudaERNS_18TensorIteratorBaseEENKUlvE_clEvENKUlvE7_clEvEUlbbE_EEEEvS5_RKT_EUliE_EEviT1_ --------------------------
	.section	.nv.info._ZN2at6native18elementwise_kernelILi128ELi4EZNS0_22gpu_kernel_impl_nocastINS0_13BinaryFunctorIbbbZZZNS0_21heaviside_kernel_cudaERNS_18TensorIteratorBaseEENKUlvE_clEvENKUlvE7_clEvEUlbbE_EEEEvS5_RKT_EUliE_EEviT1_,"",@"SHT_CUDA_INFO"
	.sectionflags	@""
	.align	4


	//----- nvinfo : EIATTR_CUDA_API_VERSION
	.align		4
        /*0000*/ 	.byte	0x04, 0x37
        /*0002*/ 	.short	(.L_2303 - .L_2302)
.L_2302:
        /*0004*/ 	.word	0x00000082


	//----- nvinfo : EIATTR_KPARAM_INFO
	.align		4
.L_2303:
        /*0008*/ 	.byte	0x04, 0x17
        /*000a*/ 	.short	(.L_2305 - .L_2304)
.L_2304:
        /*000c*/ 	.word	0x00000000
        /*0010*/ 	.short	0x0001
        /*0012*/ 	.short	0x0008
        /*0014*/ 	.byte	0x00, 0xf0, 0x21, 0x0a


	//----- nvinfo : EIATTR_KPARAM_INFO
	.align		4
.L_2305:
        /*0018*/ 	.byte	0x04, 0x17
        /*001a*/ 	.short	(.L_2307 - .L_2306)
.L_2306:
        /*001c*/ 	.word	0x00000000
        /*0020*/ 	.short	0x0000
        /*0022*/ 	.short	0x0000
        /*0024*/ 	.byte	0x00, 0xf0, 0x11, 0x00


	//----- nvinfo : EIATTR_SPARSE_MMA_MASK
	.align		4
.L_2307:
        /*0028*/ 	.byte	0x03, 0x50
        /*002a*/ 	.short	0x0000


	//----- nvinfo : EIATTR_MAXREG_COUNT
	.align		4
        /*002c*/ 	.byte	0x03, 0x1b
        /*002e*/ 	.short	0x0080


	//----- nvinfo : EIATTR_MERCURY_ISA_VERSION
	.align		4
        /*0030*/ 	.byte	0x03, 0x5f
        /*0032*/ 	.short	0x0101


	//----- nvinfo : EIATTR_EXIT_INSTR_OFFSETS
	.align		4
        /*0034*/ 	.byte	0x04, 0x1c
        /*0036*/ 	.short	(.L_2309 - .L_2308)


	//   ....[0]....
.L_2308:
        /*0038*/ 	.word	0x00004620


	//   ....[1]....
        /*003c*/ 	.word	0x00005d20


	//----- nvinfo : EIATTR_MAX_THREADS
	.align		4
.L_2309:
        /*0040*/ 	.byte	0x04, 0x05
        /*0042*/ 	.short	(.L_2311 - .L_2310)
.L_2310:
        /*0044*/ 	.word	0x00000080
        /*0048*/ 	.word	0x00000001
        /*004c*/ 	.word	0x00000001


	//----- nvinfo : EIATTR_CRS_STACK_SIZE
	.align		4
.L_2311:
        /*0050*/ 	.byte	0x04, 0x1e
        /*0052*/ 	.short	(.L_2313 - .L_2312)
.L_2312:
        /*0054*/ 	.word	0x00000000


	//----- nvinfo : EIATTR_CBANK_PARAM_SIZE
	.align		4
.L_2313:
        /*0058*/ 	.byte	0x03, 0x19
        /*005a*/ 	.short	0x0290


	//----- nvinfo : EIATTR_PARAM_CBANK
	.align		4
        /*005c*/ 	.byte	0x04, 0x0a
        /*005e*/ 	.short	(.L_2315 - .L_2314)
	.align		4
.L_2314:
        /*0060*/ 	.word	index@(.nv.constant0._ZN2at6native18elementwise_kernelILi128ELi4EZNS0_22gpu_kernel_impl_nocastINS0_13BinaryFunctorIbbbZZZNS0_21heaviside_kernel_cudaERNS_18TensorIteratorBaseEENKUlvE_clEvENKUlvE7_clEvEUlbbE_EEEEvS5_RKT_EUliE_EEviT1_)
        /*0064*/ 	.short	0x0210
        /*0066*/ 	.short	0x0290


	//----- nvinfo : EIATTR_SW_WAR
	.align		4
.L_2315:
        /*0068*/ 	.byte	0x04, 0x36
        /*006a*/ 	.short	(.L_2317 - .L_2316)
.L_2316:
        /*006c*/ 	.word	0x00000008
.L_2317:


//--------------------- .nv.info._ZN2at6native27unrolled_elementwise_kernelINS0_13BinaryFunctorIbbbZZZNS0_21heaviside_kernel_cudaERNS_18TensorIteratorBaseEENKUlvE_clEvENKUlvE7_clEvEUlbbE_EESt5arrayIPcLm3EELi4E23TrivialOffsetCalculatorILi2EjESC_ILi1EjENS0_6memory15LoadWithoutCastENSF_16StoreWithoutCastEEEviT_T0_T2_T3_T4_T5_ --------------------------
	.section	.nv.info._ZN2at6native27unrolled_elementwise_kernelINS0_13BinaryFunctorIbbbZZZNS0_21heaviside_kernel_cudaERNS_18TensorIteratorBaseEENKUlvE_clEvENKUlvE7_clEvEUlbbE_EESt5arrayIPcLm3EELi4E23TrivialOffsetCalculatorILi2EjESC_ILi1EjENS0_6memory15LoadWithoutCastENSF_16StoreWithoutCastEEEviT_T0_T2_T3_T4_T5_,"",@"SHT_CUDA_INFO"
	.sectionflags	@""
	.align	4


	//----- nvinfo : EIATTR_CUDA_API_VERSION
	.align		4
        /*0000*/ 	.byte	0x04, 0x37
        /*0002*/ 	.short	(.L_2319 - .L_2318)
.L_2318:
        /*0004*/ 	.word	0x00000082


	//----- nvinfo : EIATTR_KPARAM_INFO
	.align		4
.L_2319:
        /*0008*/ 	.byte	0x04, 0x17
        /*000a*/ 	.short	(.L_2321 - .L_2320)
.L_2320:
        /*000c*/ 	.word	0x00000000
        /*0010*/ 	.short	0x0006
        /*0012*/ 	.short	0x0023
        /*0014*/ 	.byte	0x00, 0xf0, 0x05, 0x00


	//----- nvinfo : EIATTR_KPARAM_INFO
	.align		4
.L_2321:
        /*0018*/ 	.byte	0x04, 0x17
        /*001a*/ 	.short	(.L_2323 - .L_2322)
.L_2322:
        /*001c*/ 	.word	0x00000000
        /*0020*/ 	.short	0x0005
        /*0022*/ 	.short	0x0022
        /*0024*/ 	.byte	0x00, 0xf0, 0x05, 0x00


	//----- nvinfo : EIATTR_KPARAM_INFO
	.align		4
.L_2323:
        /*0028*/ 	.byte	0x04, 0x17
        /*002a*/ 	.short	(.L_2325 - .L_2324)
.L_2324:
        /*002c*/ 	.word	0x00000000
        /*0030*/ 	.short	0x0004
        /*0032*/ 	.short	0x0021
        /*0034*/ 	.byte	0x00, 0xf0, 0x05, 0x00


	//----- nvinfo : EIATTR_KPARAM_INFO
	.align		4
.L_2325:
        /*0038*/ 	.byte	0x04, 0x17
        /*003a*/ 	.short	(.L_2327 - .L_2326)
.L_2326:
        /*003c*/ 	.word	0x00000000
        /*0040*/ 	.short	0x0003
        /*0042*/ 	.short	0x0020
        /*0044*/ 	.byte	0x00, 0xf0, 0x05, 0x00


	//----- nvinfo : EIATTR_KPARAM_INFO
	.align		4
.L_2327:
        /*0048*/ 	.byte	0x04, 0x17
        /*004a*/ 	.short	(.L_2329 - .L_2328)
.L_2328:
        /*004c*/ 	.word	0x00000000
        /*0050*/ 	.short	0x0002
        /*0052*/ 	.short	0x0008
        /*0054*/ 	.byte	0x00, 0xf0, 0x61, 0x00


	//----- nvinfo : EIATTR_KPARAM_INFO
	.align		4
.L_2329:
        /*0058*/ 	.byte	0x04, 0x17
        /*005a*/ 	.short	(.L_2331 - .L_2330)
.L_2330:
        /*005c*/ 	.word	0x00000000
        /*0060*/ 	.short	0x0001
        /*0062*/ 	.short	0x0004
        /*0064*/ 	.byte	0x00, 0xf0, 0x05, 0x00


	//----- nvinfo : EIATTR_KPARAM_INFO
	.align		4
.L_2331:
        /*0068*/ 	.byte	0x04, 0x17
        /*006a*/ 	.short	(.L_2333 - .L_2332)
.L_2332:
        /*006c*/ 	.word	0x00000000
        /*0070*/ 	.short	0x0000
        /*0072*/ 	.short	0x0000
        /*0074*/ 	.byte	0x00, 0xf0, 0x11, 0x00


	//----- nvinfo : EIATTR_SPARSE_MMA_MASK
	.align		4
.L_2333:
        /*0078*/ 	.byte	0x03, 0x50
        /*007a*/ 	.short	0x0000


	//----- nvinfo : EIATTR_MAXREG_COUNT
	.align		4
        /*007c*/ 	.byte	0x03, 0x1b
        /*007e*/ 	.short	0x00ff


	//----- nvinfo : EIATTR_MERCURY_ISA_VERSION
	.align		4
        /*0080*/ 	.byte	0x03, 0x5f
        /*0082*/ 	.short	0x0101


	//----- nvinfo : EIATTR_EXIT_INSTR_OFFSETS
	.align		4
        /*0084*/ 	.byte	0x04, 0x1c
        /*0086*/ 	.short	(.L_2335 - .L_2334)


	//   ....[0]....
.L_2334:
        /*0088*/ 	.word	0x000006c0


	//   ....[1]....
        /*008c*/ 	.word	0x00000750


	//----- nvinfo : EIATTR_MAX_THREADS
	.align		4
.L_2335:
        /*0090*/ 	.byte	0x04, 0x05
        /*0092*/ 	.short	(.L_2337 - .L_2336)
.L_2336:
        /*0094*/ 	.word	0x00000080
        /*0098*/ 	.word	0x00000001
        /*009c*/ 	.word	0x00000001


	//----- nvinfo : EIATTR_CRS_STACK_SIZE
	.align		4
.L_2337:
        /*00a0*/ 	.byte	0x04, 0x1e
        /*00a2*/ 	.short	(.L_2339 - .L_2338)
.L_2338:
        /*00a4*/ 	.word	0x00000000


	//----- nvinfo : EIATTR_CBANK_PARAM_SIZE
	.align		4
.L_2339:
        /*00a8*/ 	.byte	0x03, 0x19
        /*00aa*/ 	.short	0x0024


	//----- nvinfo : EIATTR_PARAM_CBANK
	.align		4
        /*00ac*/ 	.byte	0x04, 0x0a
        /*00ae*/ 	.short	(.L_2341 - .L_2340)
	.align		4
.L_2340:
        /*00b0*/ 	.word	index@(.nv.constant0._ZN2at6native27unrolled_elementwise_kernelINS0_13BinaryFunctorIbbbZZZNS0_21heaviside_kernel_cudaERNS_18TensorIteratorBaseEENKUlvE_clEvENKUlvE7_clEvEUlbbE_EESt5arrayIPcLm3EELi4E23TrivialOffsetCalculatorILi2EjESC_ILi1EjENS0_6memory15LoadWithoutCastENSF_16StoreWithoutCastEEEviT_T0_T2_T3_T4_T5_)
        /*00b4*/ 	.short	0x0210
        /*00b6*/ 	.short	0x0024


	//----- nvinfo : EIATTR_SW_WAR
	.align		4
.L_2341:
        /*00b8*/ 	.byte	0x04, 0x36
        /*00ba*/ 	.short	(.L_2343 - .L_2342)
.L_2342:
        /*00bc*/ 	.word	0x00000008
.L_2343:


//--------------------- .nv.info._ZN2at6native29vectorized_elementwise_kernelILi2ENS0_13BinaryFunctorIbbbZZZNS0_21heaviside_kernel_cudaERNS_18TensorIteratorBaseEENKUlvE_clEvENKUlvE7_clEvEUlbbE_EESt5arrayIPcLm3EEEEviT0_T1_ --------------------------
	.section	.nv.info._ZN2at6native29vectorized_elementwise_kernelILi2ENS0_13BinaryFunctorIbbbZZZNS0_21heaviside_kernel_cudaERNS_18TensorIteratorBaseEENKUlvE_clEvENKUlvE7_clEvEUlbbE_EESt5arrayIPcLm3EEEEviT0_T1_,"",@"SHT_CUDA_INFO"
	.sectionflags	@""
	.align	4


	//----- nvinfo : EIATTR_CUDA_API_VERSION
	.align		4
        /*0000*/ 	.byte	0x04, 0x37
        /*0002*/ 	.short	(.L_2345 - .L_2344)
.L_2344:
        /*0004*/ 	.word	0x00000082


	//----- nvinfo : EIATTR_KPARAM_INFO
	.align		4
.L_2345:
        /*0008*/ 	.byte	0x04, 0x17
        /*000a*/ 	.short	(.L_2347 - .L_2346)
.L_2346:
        /*000c*/ 	.word	0x00000000
        /*0010*/ 	.short	0x0002
        /*0012*/ 	.short	0x0008
        /*0014*/ 	.byte	0x00, 0xf0, 0x61, 0x00


	//----- nvinfo : EIATTR_KPARAM_INFO
	.align		4
.L_2347:
        /*0018*/ 	.byte	0x04, 0x17
        /*001a*/ 	.short	(.L_2349 - .L_2348)
.L_2348:
        /*001c*/ 	.word	0x00000000
        /*0020*/ 	.short	0x0001
        /*0022*/ 	.short	0x0004
        /*0024*/ 	.byte	0x00, 0xf0, 0x05, 0x00


	//----- nvinfo : EIATTR_KPARAM_INFO
	.align		4
.L_2349:
        /*0028*/ 	.byte	0x04, 0x17
        /*002a*/ 	.short	(.L_2351 - .L_2350)
.L_2350:
        /*002c*/ 	.word	0x00000000
        /*0030*/ 	.short	0x0000
        /*0032*/ 	.short	0x0000
        /*0034*/ 	.byte	0x00, 0xf0, 0x11, 0x00


	//----- nvinfo : EIATTR_SPARSE_MMA_MASK
	.align		4
.L_2351:
        /*0038*/ 	.byte	0x03, 0x50
        /*003a*/ 	.short	0x0000


	//----- nvinfo : EIATTR_MAXREG_COUNT
	.align		4
        /*003c*/ 	.byte	0x03, 0x1b
        /*003e*/ 	.short	0x00ff


	//----- nvinfo : EIATTR_MERCURY_ISA_VERSION
	.align		4
        /*0040*/ 	.byte	0x03, 0x5f
        /*0042*/ 	.short	0x0101


	//----- nvinfo : EIATTR_EXIT_INSTR_OFFSETS
	.align		4
        /*0044*/ 	.byte	0x04, 0x1c
        /*0046*/ 	.short	(.L_2353 - .L_2352)


	//   ....[0]....
.L_2352:
        /*0048*/ 	.word	0x000004c0


	//   ....[1]....
        /*004c*/ 	.word	0x000012e0


	//   ....[2]....
        /*0050*/ 	.word	0x00001340


	//----- nvinfo : EIATTR_MAX_THREADS
	.align		4
.L_2353:
        /*0054*/ 	.byte	0x04, 0x05
        /*0056*/ 	.short	(.L_2355 - .L_2354)
.L_2354:
        /*0058*/ 	.word	0x00000080
        /*005c*/ 	.word	0x00000001
        /*0060*/ 	.word	0x00000001


	//----- nvinfo : EIATTR_CRS_STACK_SIZE
	.align		4
.L_2355:
        /*0064*/ 	.byte	0x04, 0x1e
        /*0066*/ 	.short	(.L_2357 - .L_2356)
.L_2356:
        /*0068*/ 	.word	0x00000000


	//----- nvinfo : EIATTR_CBANK_PARAM_SIZE
	.align		4
.L_2357:
        /*006c*/ 	.byte	0x03, 0x19
        /*006e*/ 	.short	0x0020


	//----- nvinfo : EIATTR_PARAM_CBANK
	.align		4
        /*0070*/ 	.byte	0x04, 0x0a
        /*0072*/ 	.short	(.L_2359 - .L_2358)
	.align		4
.L_2358:
        /*0074*/ 	.word	index@(.nv.constant0._ZN2at6native29vectorized_elementwise_kernelILi2ENS0_13BinaryFunctorIbbbZZZNS0_21heaviside_kernel_cudaERNS_18TensorIteratorBaseEENKUlvE_clEvENKUlvE7_clEvEUlbbE_EESt5arrayIPcLm3EEEEviT0_T1_)
        /*0078*/ 	.short	0x0210
        /*007a*/ 	.short	0x0020


	//----- nvinfo : EIATTR_SW_WAR
	.align		4
.L_2359:
        /*007c*/ 	.byte	0x04, 0x36
        /*007e*/ 	.short	(.L_2361 - .L_2360)
.L_2360:
        /*0080*/ 	.word	0x00000008
.L_2361:


//--------------------- .nv.info._ZN2at6native29vectorized_elementwise_kernelILi4ENS0_13BinaryFunctorIbbbZZZNS0_21heaviside_kernel_cudaERNS_18TensorIteratorBaseEENKUlvE_clEvENKUlvE7_clEvEUlbbE_EESt5arrayIPcLm3EEEEviT0_T1_ --------------------------
	.section	.nv.info._ZN2at6native29vectorized_elementwise_kernelILi4ENS0_13BinaryFunctorIbbbZZZNS0_21heaviside_kernel_cudaERNS_18TensorIteratorBaseEENKUlvE_clEvENKUlvE7_clEvEUlbbE_EESt5arrayIPcLm3EEEEviT0_T1_,"",@"SHT_CUDA_INFO"
	.sectionflags	@""
	.align	4


	//----- nvinfo : EIATTR_CUDA_API_VERSION
	.align		4
        /*0000*/ 	.byte	0x04, 0x37
        /*0002*/ 	.short	(.L_2363 - .L_2362)
.L_2362:
        /*0004*/ 	.word	0x00000082


	//----- nvinfo : EIATTR_KPARAM_INFO
	.align		4
.L_2363:
        /*0008*/ 	.byte	0x04, 0x17
        /*000a*/ 	.short	(.L_2365 - .L_2364)
.L_2364:
        /*000c*/ 	.word	0x00000000
        /*0010*/ 	.short	0x0002
        /*0012*/ 	.short	0x0008
        /*0014*/ 	.byte	0x00, 0xf0, 0x61, 0x00


	//----- nvinfo : EIATTR_KPARAM_INFO
	.align		4
.L_2365:
        /*0018*/ 	.byte	0x04, 0x17
        /*001a*/ 	.short	(.L_2367 - .L_2366)
.L_2366:
        /*001c*/ 	.word	0x00000000
        /*0020*/ 	.short	0x0001
        /*0022*/ 	.short	0x0004
        /*0024*/ 	.byte	0x00, 0xf0, 0x05, 0x00


	//----- nvinfo : EIATTR_KPARAM_INFO
	.align		4
.L_2367:
        /*0028*/ 	.byte	0x04, 0x17
        /*002a*/ 	.short	(.L_2369 - .L_2368)
.L_2368:
        /*002c*/ 	.word	0x00000000
        /*0030*/ 	.short	0x0000
        /*0032*/ 	.short	0x0000
        /*0034*/ 	.byte	0x00, 0xf0, 0x11, 0x00


	//----- nvinfo : EIATTR_SPARSE_MMA_MASK
	.align		4
.L_2369:
        /*0038*/ 	.byte	0x03, 0x50
        /*003a*/ 	.short	0x0000


	//----- nvinfo : EIATTR_MAXREG_COUNT
	.align		4
        /*003c*/ 	.byte	0x03, 0x1b
        /*003e*/ 	.short	0x00ff


	//----- nvinfo : EIATTR_MERCURY_ISA_VERSION
	.align		4
        /*0040*/ 	.byte	0x03, 0x5f
        /*0042*/ 	.short	0x0101


	//----- nvinfo : EIATTR_EXIT_INSTR_OFFSETS
	.align		4
        /*0044*/ 	.byte	0x04, 0x1c
        /*0046*/ 	.short	(.L_2371 - .L_2370)


	//   ....[0]....
.L_2370:
        /*0048*/ 	.word	0x00000480


	//   ....[1]....
        /*004c*/ 	.word	0x000012a0


	//   ....[2]....
        /*0050*/ 	.word	0x00001300


	//----- nvinfo : EIATTR_MAX_THREADS
	.align		4
.L_2371:
        /*0054*/ 	.byte	0x04, 0x05
        /*0056*/ 	.short	(.L_2373 - .L_2372)
.L_2372:
        /*0058*/ 	.word	0x00000080
        /*005c*/ 	.word	0x00000001
        /*0060*/ 	.word	0x00000001


	//----- nvinfo : EIATTR_CRS_STACK_SIZE
	.align		4
.L_2373:
        /*0064*/ 	.byte	0x04, 0x1e
        /*0066*/ 	.short	(.L_2375 - .L_2374)
.L_2374:
        /*0068*/ 	.word	0x00000000


	//----- nvinfo : EIATTR_CBANK_PARAM_SIZE
	.align		4
.L_2375:
        /*006c*/ 	.byte	0x03, 0x19
        /*006e*/ 	.short	0x0020


	//----- nvinfo : EIATTR_PARAM_CBANK
	.align		4
        /*0070*/ 	.byte	0x04, 0x0a
        /*0072*/ 	.short	(.L_2377 - .L_2376)
	.align		4
.L_2376:
        /*0074*/ 	.word	index@(.nv.constant0._ZN2at6native29vectorized_elementwise_kernelILi4ENS0_13BinaryFunctorIbbbZZZNS0_21heaviside_kernel_cudaERNS_18TensorIteratorBaseEENKUlvE_clEvENKUlvE7_clEvEUlbbE_EESt5arrayIPcLm3EEEEviT0_T1_)
        /*0078*/ 	.short	0x0210
        /*007a*/ 	.short	0x0020


	//----- nvinfo : EIATTR_SW_WAR
	.align		4
.L_2377:
        /*007c*/ 	.byte	0x04, 0x36
        /*007e*/ 	.short	(.L_2379 - .L_2378)
.L_2378:
        /*0080*/ 	.word	0x00000008
.L_2379:


//--------------------- .nv.info._ZN2at6native29vectorized_elementwise_kernelILi8ENS0_13BinaryFunctorIbbbZZZNS0_21heaviside_kernel_cudaERNS_18TensorIteratorBaseEENKUlvE_clEvENKUlvE7_clEvEUlbbE_EESt5arrayIPcLm3EEEEviT0_T1_ --------------------------
	.section	.nv.info._ZN2at6native29vectorized_elementwise_kernelILi8ENS0_13BinaryFunctorIbbbZZZNS0_21heaviside_kernel_cudaERNS_18TensorIteratorBaseEENKUlvE_clEvENKUlvE7_clEvEUlbbE_EESt5arrayIPcLm3EEEEviT0_T1_,"",@"SHT_CUDA_INFO"
	.sectionflags	@""
	.align	4


	//----- nvinfo : EIATTR_CUDA_API_VERSION
	.align		4
        /*0000*/ 	.byte	0x04, 0x37
        /*0002*/ 	.short	(.L_2381 - .L_2380)
.L_2380:
        /*0004*/ 	.word	0x00000082


	//----- nvinfo : EIATTR_KPARAM_INFO
	.align		4
.L_2381:
        /*0008*/ 	.byte	0x04, 0x17
        /*000a*/ 	.short	(.L_2383 - .L_2382)
.L_2382:
        /*000c*/ 	.word	0x00000000
        /*0010*/ 	.short	0x0002
        /*0012*/ 	.short	0x0008
        /*0014*/ 	.byte	0x00, 0xf0, 0x61, 0x00


	//----- nvinfo : EIATTR_KPARAM_INFO
	.align		4
.L_2383:
        /*0018*/ 	.byte	0x04, 0x17
        /*001a*/ 	.short	(.L_2385 - .L_2384)
.L_2384:
        /*001c*/ 	.word	0x00000000
        /*0020*/ 	.short	0x0001
        /*0022*/ 	.short	0x0004
        /*0024*/ 	.byte	0x00, 0xf0, 0x05, 0x00


	//----- nvinfo : EIATTR_KPARAM_INFO
	.align		4
.L_2385:
        /*0028*/ 	.byte	0x04, 0x17
        /*002a*/ 	.short	(.L_2387 - .L_2386)
.L_2386:
        /*002c*/ 	.word	0x00000000
        /*0030*/ 	.short	0x0000
        /*0032*/ 	.short	0x0000
        /*0034*/ 	.byte	0x00, 0xf0, 0x11, 0x00


	//----- nvinfo : EIATTR_SPARSE_MMA_MASK
	.align		4
.L_2387:
        /*0038*/ 	.byte	0x03, 0x50
        /*003a*/ 	.short	0x0000


	//----- nvinfo : EIATTR_MAXREG_COUNT
	.align		4
        /*003c*/ 	.byte	0x03, 0x1b
        /*003e*/ 	.short	0x00ff


	//----- nvinfo : EIATTR_MERCURY_ISA_VERSION
	.align		4
        /*0040*/ 	.byte	0x03, 0x5f
        /*0042*/ 	.short	0x0101


	//----- nvinfo : EIATTR_EXIT_INSTR_OFFSETS
	.align		4
        /*0044*/ 	.byte	0x04, 0x1c
        /*0046*/ 	.short	(.L_2389 - .L_2388)


	//   ....[0]....
.L_2388:
        /*0048*/ 	.word	0x000004b0


	//   ....[1]....
        /*004c*/ 	.word	0x000012d0


	//   ....[2]....
        /*0050*/ 	.word	0x00001330


	//----- nvinfo : EIATTR_MAX_THREADS
	.align		4
.L_2389:
        /*0054*/ 	.byte	0x04, 0x05
        /*0056*/ 	.short	(.L_2391 - .L_2390)
.L_2390:
        /*0058*/ 	.word	0x00000080
        /*005c*/ 	.word	0x00000001
        /*0060*/ 	.word	0x00000001


	//----- nvinfo : EIATTR_CRS_STACK_SIZE
	.align		4
.L_2391:
        /*0064*/ 	.byte	0x04, 0x1e
        /*0066*/ 	.short	(.L_2393 - .L_2392)
.L_2392:
        /*0068*/ 	.word	0x00000000


	//----- nvinfo : EIATTR_CBANK_PARAM_SIZE
	.align		4
.L_2393:
        /*006c*/ 	.byte	0x03, 0x19
        /*006e*/ 	.short	0x0020


	//----- nvinfo : EIATTR_PARAM_CBANK
	.align		4
        /*0070*/ 	.byte	0x04, 0x0a
        /*0072*/ 	.short	(.L_2395 - .L_2394)
	.align		4
.L_2394:
        /*0074*/ 	.word	index@(.nv.constant0._ZN2at6native29vectorized_elementwise_kernelILi8ENS0_13BinaryFunctorIbbbZZZNS0_21heaviside_kernel_cudaERNS_18TensorIteratorBaseEENKUlvE_clEvENKUlvE7_clEvEUlbbE_EESt5arrayIPcLm3EEEEviT0_T1_)
        /*0078*/ 	.short	0x0210
        /*007a*/ 	.short	0x0020


	//----- nvinfo : EIATTR_SW_WAR
	.align		4
.L_2395:
        /*007c*/ 	.byte	0x04, 0x36
        /*007e*/ 	.short	(.L_2397 - .L_2396)
.L_2396:
        /*0080*/ 	.word	0x00000008
.L_2397:


//--------------------- .nv.info._ZN2at6native18elementwise_kernelILi128ELi4EZNS0_15gpu_kernel_implINS0_13BUnaryFunctorIbbbZZZNS0_21heaviside_kernel_cudaERNS_18TensorIteratorBaseEENKUlvE_clEvENKUlvE7_clEvEUlbbE_EEEEvS5_RKT_EUliE_EEviT1_ --------------------------
	.section	.nv.info._ZN2at6native18elementwise_kernelILi128ELi4EZNS0_15gpu_kernel_implINS0_13BUnaryFunctorIbbbZZZNS0_21heaviside_kernel_cudaERNS_18TensorIteratorBaseEENKUlvE_clEvENKUlvE7_clEvEUlbbE_EEEEvS5_RKT_EUliE_EEviT1_,"",@"SHT_CUDA_INFO"
	.sectionflags	@""
	.align	4


	//----- nvinfo : EIATTR_CUDA_API_VERSION
	.align		4
        /*0000*/ 	.byte	0x04, 0x37
        /*0002*/ 	.short	(.L_2399 - .L_2398)
.L_2398:
        /*0004*/ 	.word	0x00000082


	//----- nvinfo : EIATTR_KPARAM_INFO
	.align		4
.L_2399:
        /*0008*/ 	.byte	0x04, 0x17
        /*000a*/ 	.short	(.L_2401 - .L_2400)
.L_2400:
        /*000c*/ 	.word	0x00000000
        /*0010*/ 	.short	0x0001
        /*0012*/ 	.short	0x0008
        /*0014*/ 	.byte	0x00, 0xf0, 0x61, 0x08


	//----- nvinfo : EIATTR_KPARAM_INFO
	.align		4
.L_2401:
        /*0018*/ 	.byte	0x04, 0x17
        /*001a*/ 	.short	(.L_2403 - .L_2402)
.L_2402:
        /*001c*/ 	.word	0x00000000
        /*0020*/ 	.short	0x0000
        /*0022*/ 	.short	0x0000
        /*0024*/ 	.byte	0x00, 0xf0, 0x11, 0x00


	//----- nvinfo : EIATTR_SPARSE_MMA_MASK
	.align		4
.L_2403:
        /*0028*/ 	.byte	0x03, 0x50
        /*002a*/ 	.short	0x0000


	//----- nvinfo : EIATTR_MAXREG_COUNT
	.align		4
        /*002c*/ 	.byte	0x03, 0x1b
        /*002e*/ 	.short	0x0080


	//----- nvinfo : EIATTR_EXTERNS
	.align		4
        /*0030*/ 	.byte	0x04, 0x0f
        /*0032*/ 	.short	(.L_2405 - .L_2404)


	//   ....[0]....
	.align		4
.L_2404:
        /*0034*/ 	.word	index@(__assertfail)


	//----- nvinfo : EIATTR_MERCURY_ISA_VERSION
	.align		4
.L_2405:
        /*0038*/ 	.byte	0x03, 0x5f
        /*003a*/ 	.short	0x0101


	//----- nvinfo : EIATTR_SYSCALL_OFFSETS
	.align		4
        /*003c*/ 	.byte	0x04, 0x46
        /*003e*/ 	.short	(.L_2407 - .L_2406)


	//   ....[0]....
.L_2406:
        /*0040*/ 	.word	0x00002260


	//   ....[1]....
        /*0044*/ 	.word	0x000031c0


	//   ....[2]....
        /*0048*/ 	.word	0x00005480


	//   ....[3]....
        /*004c*/ 	.word	0x000063e0


	//   ....[4]....
        /*0050*/ 	.word	0x00008690


	//   ....[5]....
        /*0054*/ 	.word	0x000095f0


	//   ....[6]....
        /*0058*/ 	.word	0x0000b890


	//   ....[7]....
        /*005c*/ 	.word	0x0000c7f0


	//----- nvinfo : EIATTR_EXIT_INSTR_OFFSETS
	.align		4
.L_2407:
        /*0060*/ 	.byte	0x04, 0x1c
        /*0062*/ 	.short	(.L_2409 - .L_2408)


	//   ....[0]....
.L_2408:
        /*0064*/ 	.word	0x000096d0


	//   ....[1]....
        /*0068*/ 	.word	0x0000ba20


	//   ....[2]....
        /*006c*/ 	.word	0x0000ba40


	//   ....[3]....
        /*0070*/ 	.word	0x0000bb00


	//   ....[4]....
        /*0074*/ 	.word	0x0000bb30


	//   ....[5]....
        /*0078*/ 	.word	0x0000bb70


	//   ....[6]....
        /*007c*/ 	.word	0x0000bc00


	//   ....[7]....
        /*0080*/ 	.word	0x0000bc40


	//   ....[8]....
        /*0084*/ 	.word	0x0000bce0


	//   ....[9]....
        /*0088*/ 	.word	0x0000bd30


	//   ....[10]....
        /*008c*/ 	.word	0x0000bd80


	//   ....[11]....
        /*0090*/ 	.word	0x0000be40


	//   ....[12]....
        /*0094*/ 	.word	0x0000bea0


	//   ....[13]....
        /*0098*/ 	.word	0x0000c030


	//   ....[14]....
        /*009c*/ 	.word	0x0000c190


	//   ....[15]....
        /*00a0*/ 	.word	0x0000c1d0


	//   ....[16]....
        /*00a4*/ 	.word	0x0000c290


	//   ....[17]....
        /*00a8*/ 	.word	0x0000c410


	//   ....[18]....
        /*00ac*/ 	.word	0x0000c590


	//   ....[19]....
        /*00b0*/ 	.word	0x0000c6f0


	//   ....[20]....
        /*00b4*/ 	.word	0x0000c800


	//   ....[21]....
        /*00b8*/ 	.word	0x0000c860


	//   ....[22]....
        /*00bc*/ 	.word	0x0000c890


	//----- nvinfo : EIATTR_MAX_THREADS
	.align		4
.L_2409:
        /*00c0*/ 	.byte	0x04, 0x05
        /*00c2*/ 	.short	(.L_2411 - .L_2410)
.L_2410:
        /*00c4*/ 	.word	0x00000080
        /*00c8*/ 	.word	0x00000001
        /*00cc*/ 	.word	0x00000001


	//----- nvinfo : EIATTR_CRS_STACK_SIZE
	.align		4
.L_2411:
        /*00d0*/ 	.byte	0x04, 0x1e
        /*00d2*/ 	.short	(.L_2413 - .L_2412)
.L_2412:
        /*00d4*/ 	.word	0x00000000


	//----- nvinfo : EIATTR_CBANK_PARAM_SIZE
	.align		4
.L_2413:
        /*00d8*/ 	.byte	0x03, 0x19
        /*00da*/ 	.short	0x0220


	//----- nvinfo : EIATTR_PARAM_CBANK
	.align		4
        /*00dc*/ 	.byte	0x04, 0x0a
        /*00de*/ 	.short	(.L_2415 - .L_2414)
	.align		4
.L_2414:
        /*00e0*/ 	.word	index@(.nv.constant0._ZN2at6native18elementwise_kernelILi128ELi4EZNS0_15gpu_kernel_implINS0_13BUnaryFunctorIbbbZZZNS0_21heaviside_kernel_cudaERNS_18TensorIteratorBaseEENKUlvE_clEvENKUlvE7_clEvEUlbbE_EEEEvS5_RKT_EUliE_EEviT1_)
        /*00e4*/ 	.short	0x0210
        /*00e6*/ 	.short	0x0220


	//----- nvinfo : EIATTR_SW_WAR
	.align		4
.L_2415:
        /*00e8*/ 	.byte	0x04, 0x36
        /*00ea*/ 	.short	(.L_2417 - .L_2416)
.L_2416:
        /*00ec*/ 	.word	0x00000008
.L_2417:


//--------------------- .nv.info._ZN2at6native27unrolled_elementwise_kernelINS0_13BUnaryFunctorIbbbZZZNS0_21heaviside_kernel_cudaERNS_18TensorIteratorBaseEENKUlvE_clEvENKUlvE7_clEvEUlbbE_EESt5arrayIPcLm2EELi4E23TrivialOffsetCalculatorILi1EjESD_NS0_6memory12LoadWithCastILi1EEENSE_13StoreWithCastILi1EEEEEviT_T0_T2_T3_T4_T5_ --------------------------
	.section	.nv.info._ZN2at6native27unrolled_elementwise_kernelINS0_13BUnaryFunctorIbbbZZZNS0_21heaviside_kernel_cudaERNS_18TensorIteratorBaseEENKUlvE_clEvENKUlvE7_clEvEUlbbE_EESt5arrayIPcLm2EELi4E23TrivialOffsetCalculatorILi1EjESD_NS0_6memory12LoadWithCastILi1EEENSE_13StoreWithCastILi1EEEEEviT_T0_T2_T3_T4_T5_,"",@"SHT_CUDA_INFO"
	.sectionflags	@""
	.align	4


	//----- nvinfo : EIATTR_CUDA_API_VERSION
	.align		4
        /*0000*/ 	.byte	0x04, 0x37
        /*0002*/ 	.short	(.L_2419 - .L_2418)
.L_2418:
        /*0004*/ 	.word	0x00000082


	//----- nvinfo : EIATTR_KPARAM_INFO
	.align		4
.L_2419:
        /*0008*/ 	.byte	0x04, 0x17
        /*000a*/ 	.short	(.L_2421 - .L_2420)
.L_2420:
        /*000c*/ 	.word	0x00000000
        /*0010*/ 	.short	0x0006
        /*0012*/ 	.short	0x0024
        /*0014*/ 	.byte	0x00, 0xf0, 0x21, 0x00


	//----- nvinfo : EIATTR_KPARAM_INFO
	.align		4
.L_2421:
        /*0018*/ 	.byte	0x04, 0x17
        /*001a*/ 	.short	(.L_2423 - .L_2422)
.L_2422:
        /*001c*/ 	.word	0x00000000
        /*0020*/ 	.short	0x0005
        /*0022*/ 	.short	0x001c
        /*0024*/ 	.byte	0x00, 0xf0, 0x21, 0x00


	//----- nvinfo : EIATTR_KPARAM_INFO
	.align		4
.L_2423:
        /*0028*/ 	.byte	0x04, 0x17
        /*002a*/ 	.short	(.L_2425 - .L_2424)
.L_2424:
        /*002c*/ 	.word	0x00000000
        /*0030*/ 	.short	0x0004
        /*0032*/ 	.short	0x0019
        /*0034*/ 	.byte	0x00, 0xf0, 0x05, 0x00


	//----- nvinfo : EIATTR_KPARAM_INFO
	.align		4
.L_2425:
        /*0038*/ 	.byte	0x04, 0x17
        /*003a*/ 	.short	(.L_2427 - .L_2426)
.L_2426:
        /*003c*/ 	.word	0x00000000
        /*0040*/ 	.short	0x0003
        /*0042*/ 	.short	0x0018
        /*0044*/ 	.byte	0x00, 0xf0, 0x05, 0x00


	//----- nvinfo : EIATTR_KPARAM_INFO
	.align		4
.L_2427:
        /*0048*/ 	.byte	0x04, 0x17
        /*004a*/ 	.short	(.L_2429 - .L_2428)
.L_2428:
        /*004c*/ 	.word	0x00000000
        /*0050*/ 	.short	0x0002
        /*0052*/ 	.short	0x0008
        /*0054*/ 	.byte	0x00, 0xf0, 0x41, 0x00


	//----- nvinfo : EIATTR_KPARAM_INFO
	.align		4
.L_2429:
        /*0058*/ 	.byte	0x04, 0x17
        /*005a*/ 	.short	(.L_2431 - .L_2430)
.L_2430:
        /*005c*/ 	.word	0x00000000
        /*0060*/ 	.short	0x0001
        /*0062*/ 	.short	0x0004
        /*0064*/ 	.byte	0x00, 0xf0, 0x09, 0x00


	//----- nvinfo : EIATTR_KPARAM_INFO
	.align		4
.L_2431:
        /*0068*/ 	.byte	0x04, 0x17
        /*006a*/ 	.short	(.L_2433 - .L_2432)
.L_2432:
        /*006c*/ 	.word	0x00000000
        /*0070*/ 	.short	0x0000
        /*0072*/ 	.short	0x0000
        /*0074*/ 	.byte	0x00, 0xf0, 0x11, 0x00


	//----- nvinfo : EIATTR_SPARSE_MMA_MASK
	.align		4
.L_2433:
        /*0078*/ 	.byte	0x03, 0x50
        /*007a*/ 	.short	0x0000


	//----- nvinfo : EIATTR_MAXREG_COUNT
	.align		4
        /*007c*/ 	.byte	0x03, 0x1b
        /*007e*/ 	.short	0x00ff


	//----- nvinfo : EIATTR_EXTERNS
	.align		4
        /*0080*/ 	.byte	0x04, 0x0f
        /*0082*/ 	.short	(.L_2435 - .L_2434)


	//   ....[0]....
	.align		4
.L_2434:
        /*0084*/ 	.word	index@(__assertfail)


	//----- nvinfo : EIATTR_MERCURY_ISA_VERSION
	.align		4
.L_2435:
        /*0088*/ 	.byte	0x03, 0x5f
        /*008a*/ 	.short	0x0101


	//----- nvinfo : EIATTR_SYSCALL_OFFSETS
	.align		4
        /*008c*/ 	.byte	0x04, 0x46
        /*008e*/ 	.short	(.L_2437 - .L_2436)


	//   ....[0]....
.L_2436:
        /*0090*/ 	.word	0x00000f80


	//   ....[1]....
        /*0094*/ 	.word	0x00001f40


	//   ....[2]....
        /*0098*/ 	.word	0x00002f10


	//   ....[3]....
        /*009c*/ 	.word	0x00003ec0


	//   ....[4]....
        /*00a0*/ 	.word	0x00004fc0


	//   ....[5]....
        /*00a4*/ 	.word	0x00005fc0


	//   ....[6]....
        /*00a8*/ 	.word	0x00006fb0


	//   ....[7]....
        /*00ac*/ 	.word	0x00007fa0


	//----- nvinfo : EIATTR_EXIT_INSTR_OFFSETS
	.align		4
.L_2437:
        /*00b0*/ 	.byte	0x04, 0x1c
        /*00b2*/ 	.short	(.L_2439 - .L_2438)


	//   ....[0]....
.L_2438:
        /*00b4*/ 	.word	0x00007090


	//   ....[1]....
        /*00b8*/ 	.word	0x000071c0


	//   ....[2]....
        /*00bc*/ 	.word	0x000071e0


	//   ....[3]....
        /*00c0*/ 	.word	0x000072a0


	//   ....[4]....
        /*00c4*/ 	.word	0x000072e0


	//   ....[5]....
        /*00c8*/ 	.word	0x00007320


	//   ....[6]....
        /*00cc*/ 	.word	0x000073b0


	//   ....[7]....
        /*00d0*/ 	.word	0x000073f0


	//   ....[8]....
        /*00d4*/ 	.word	0x00007490


	//   ....[9]....
        /*00d8*/ 	.word	0x000074e0


	//   ....[10]....
        /*00dc*/ 	.word	0x00007530


	//   ....[11]....
        /*00e0*/ 	.word	0x000075f0


	//   ....[12]....
        /*00e4*/ 	.word	0x00007650


	//   ....[13]....
        /*00e8*/ 	.word	0x000077e0


	//   ....[14]....
        /*00ec*/ 	.word	0x00007940


	//   ....[15]....
        /*00f0*/ 	.word	0x00007980


	//   ....[16]....
        /*00f4*/ 	.word	0x00007a40


	//   ....[17]....
        /*00f8*/ 	.word	0x00007bc0


	//   ....[18]....
        /*00fc*/ 	.word	0x00007d40


	//   ....[19]....
        /*0100*/ 	.word	0x00007ea0


	//   ....[20]....
        /*0104*/ 	.word	0x00007fb0


	//   ....[21]....
        /*0108*/ 	.word	0x00008010


	//   ....[22]....
        /*010c*/ 	.word	0x00008050


	//----- nvinfo : EIATTR_MAX_THREADS
	.align		4
.L_2439:
        /*0110*/ 	.byte	0x04, 0x05
        /*0112*/ 	.short	(.L_2441 - .L_2440)
.L_2440:
        /*0114*/ 	.word	0x00000080
        /*0118*/ 	.word	0x00000001
        /*011c*/ 	.word	0x00000001


	//----- nvinfo : EIATTR_CRS_STACK_SIZE
	.align		4
.L_2441:
        /*0120*/ 	.byte	0x04, 0x1e
        /*0122*/ 	.short	(.L_2443 - .L_2442)
.L_2442:
        /*0124*/ 	.word	0x00000000


	//----- nvinfo : EIATTR_CBANK_PARAM_SIZE
	.align		4
.L_2443:
        /*0128*/ 	.byte	0x03, 0x19
        /*012a*/ 	.short	0x002c


	//----- nvinfo : EIATTR_PARAM_CBANK
	.align		4
        /*012c*/ 	.byte	0x04, 0x0a
        /*012e*/ 	.short	(.L_2445 - .L_2444)
	.align		4
.L_2444:
        /*0130*/ 	.word	index@(.nv.constant0._ZN2at6native27unrolled_elementwise_kernelINS0_13BUnaryFunctorIbbbZZZNS0_21heaviside_kernel_cudaERNS_18TensorIteratorBaseEENKUlvE_clEvENKUlvE7_clEvEUlbbE_EESt5arrayIPcLm2EELi4E23TrivialOffsetCalculatorILi1EjESD_NS0_6memory12LoadWithCastILi1EEENSE_13StoreWithCastILi1EEEEEviT_T0_T2_T3_T4_T5_)
        /*0134*/ 	.short	0x0210
        /*0136*/ 	.short	0x002c


	//----- nvinfo : EIATTR_SW_WAR
	.align		4
.L_2445:
        /*0138*/ 	.byte	0x04, 0x36
        /*013a*/ 	.short	(.L_2447 - .L_2446)
.L_2446:
        /*013c*/ 	.word	0x00000008
.L_2447:


//--------------------- .nv.info._ZN2at6native18elementwise_kernelILi128ELi4EZNS0_22gpu_kernel_impl_nocastINS0_13BUnaryFunctorIbbbZZZNS0_21heaviside_kernel_cudaERNS_18TensorIteratorBaseEENKUlvE_clEvENKUlvE7_clEvEUlbbE_EEEEvS5_RKT_EUliE_EEviT1_ --------------------------
	.section	.nv.info._ZN2at6native18elementwise_kernelILi128ELi4EZNS0_22gpu_kernel_impl_nocastINS0_13BUnaryFunctorIbbbZZZNS0_21heaviside_kernel_cudaERNS_18TensorIteratorBaseEENKUlvE_clEvENKUlvE7_clEvEUlbbE_EEEEvS5_RKT_EUliE_EEviT1_,"",@"SHT_CUDA_INFO"
	.sectionflags	@""
	.align	4


	//----- nvinfo : EIATTR_CUDA_API_VERSION
	.align		4
        /*0000*/ 	.byte	0x04, 0x37
        /*0002*/ 	.short	(.L_2449 - .L_2448)
.L_2448:
        /*0004*/ 	.word	0x00000082


	//----- nvinfo : EIATTR_KPARAM_INFO
	.align		4
.L_2449:
        /*0008*/ 	.byte	0x04, 0x17
        /*000a*/ 	.short	(.L_2451 - .L_2450)
.L_2450:
        /*000c*/ 	.word	0x00000000
        /*0010*/ 	.short	0x0001
        /*0012*/ 	.short	0x0008
        /*0014*/ 	.byte	0x00, 0xf0, 0x61, 0x08


	//----- nvinfo : EIATTR_KPARAM_INFO
	.align		4
.L_2451:
        /*0018*/ 	.byte	0x04, 0x17
        /*001a*/ 	.short	(.L_2453 - .L_2452)
.L_2452:
        /*001c*/ 	.word	0x00000000
        /*0020*/ 	.short	0x0000
        /*0022*/ 	.short	0x0000
        /*0024*/ 	.byte	0x00, 0xf0, 0x11, 0x00


	//----- nvinfo : EIATTR_SPARSE_MMA_MASK
	.align		4
.L_2453:
        /*0028*/ 	.byte	0x03, 0x50
        /*002a*/ 	.short	0x0000


	//----- nvinfo : EIATTR_MAXREG_COUNT
	.align		4
        /*002c*/ 	.byte	0x03, 0x1b
        /*002e*/ 	.short	0x0080


	//----- nvinfo : EIATTR_MERCURY_ISA_VERSION
	.align		4
        /*0030*/ 	.byte	0x03, 0x5f
        /*0032*/ 	.short	0x0101


	//----- nvinfo : EIATTR_EXIT_INSTR_OFFSETS
	.align		4
        /*0034*/ 	.byte	0x04, 0x1c
        /*0036*/ 	.short	(.L_2455 - .L_2454)


	//   ....[0]....
.L_2454:
        /*0038*/ 	.word	0x00003c20


	//   ....[1]....
        /*003c*/ 	.word	0x00004fb0


	//----- nvinfo : EIATTR_MAX_THREADS
	.align		4
.L_2455:
        /*0040*/ 	.byte	0x04, 0x05
        /*0042*/ 	.short	(.L_2457 - .L_2456)
.L_2456:
        /*0044*/ 	.word	0x00000080
        /*0048*/ 	.word	0x00000001
        /*004c*/ 	.word	0x00000001


	//----- nvinfo : EIATTR_CRS_STACK_SIZE
	.align		4
.L_2457:
        /*0050*/ 	.byte	0x04, 0x1e
        /*0052*/ 	.short	(.L_2459 - .L_2458)
.L_2458:
        /*0054*/ 	.word	0x00000000


	//----- nvinfo : EIATTR_CBANK_PARAM_SIZE
	.align		4
.L_2459:
        /*0058*/ 	.byte	0x03, 0x19
        /*005a*/ 	.short	0x0220


	//----- nvinfo : EIATTR_PARAM_CBANK
	.align		4
        /*005c*/ 	.byte	0x04, 0x0a
        /*005e*/ 	.short	(.L_2461 - .L_2460)
	.align		4
.L_2460:
        /*0060*/ 	.word	index@(.nv.constant0._ZN2at6native18elementwise_kernelILi128ELi4EZNS0_22gpu_kernel_impl_nocastINS0_13BUnaryFunctorIbbbZZZNS0_21heaviside_kernel_cudaERNS_18TensorIteratorBaseEENKUlvE_clEvENKUlvE7_clEvEUlbbE_EEEEvS5_RKT_EUliE_EEviT1_)
        /*0064*/ 	.short	0x0210
        /*0066*/ 	.short	0x0220


	//----- nvinfo : EIATTR_SW_WAR
	.align		4
.L_2461:
        /*0068*/ 	.byte	0x04, 0x36
        /*006a*/ 	.short	(.L_2463 - .L_2462)
.L_2462:
        /*006c*/ 	.word	0x00000008
.L_2463:


//--------------------- .nv.info._ZN2at6native27unrolled_elementwise_kernelINS0_13BUnaryFunctorIbbbZZZNS0_21heaviside_kernel_cudaERNS_18TensorIteratorBaseEENKUlvE_clEvENKUlvE7_clEvEUlbbE_EESt5arrayIPcLm2EELi4E23TrivialOffsetCalculatorILi1EjESD_NS0_6memory15LoadWithoutCastENSE_16StoreWithoutCastEEEviT_T0_T2_T3_T4_T5_ --------------------------
	.section	.nv.info._ZN2at6native27unrolled_elementwise_kernelINS0_13BUnaryFunctorIbbbZZZNS0_21heaviside_kernel_cudaERNS_18TensorIteratorBaseEENKUlvE_clEvENKUlvE7_clEvEUlbbE_EESt5arrayIPcLm2EELi4E23TrivialOffsetCalculatorILi1EjESD_NS0_6memory15LoadWithoutCastENSE_16StoreWithoutCastEEEviT_T0_T2_T3_T4_T5_,"",@"SHT_CUDA_INFO"
	.sectionflags	@""
	.align	4


	//----- nvinfo : EIATTR_CUDA_API_VERSION
	.align		4
        /*0000*/ 	.byte	0x04, 0x37
        /*0002*/ 	.short	(.L_2465 - .L_2464)
.L_2464:
        /*0004*/ 	.word	0x00000082


	//----- nvinfo : EIATTR_KPARAM_INFO
	.align		4
.L_2465:
        /*0008*/ 	.byte	0x04, 0x17
        /*000a*/ 	.short	(.L_2467 - .L_2466)
.L_2466:
        /*000c*/ 	.word	0x00000000
        /*0010*/ 	.short	0x0006
        /*0012*/ 	.short	0x001b
        /*0014*/ 	.byte	0x00, 0xf0, 0x05, 0x00


	//----- nvinfo : EIATTR_KPARAM_INFO
	.align		4
.L_2467:
        /*0018*/ 	.byte	0x04, 0x17
        /*001a*/ 	.short	(.L_2469 - .L_2468)
.L_2468:
        /*001c*/ 	.word	0x00000000
        /*0020*/ 	.short	0x0005
        /*0022*/ 	.short	0x001a
        /*0024*/ 	.byte	0x00, 0xf0, 0x05, 0x00


	//----- nvinfo : EIATTR_KPARAM_INFO
	.align		4
.L_2469:
        /*0028*/ 	.byte	0x04, 0x17
        /*002a*/ 	.short	(.L_2471 - .L_2470)
.L_2470:
        /*002c*/ 	.word	0x00000000
        /*0030*/ 	.short	0x0004
        /*0032*/ 	.short	0x0019
        /*0034*/ 	.byte	0x00, 0xf0, 0x05, 0x00


	//----- nvinfo : EIATTR_KPARAM_INFO
	.align		4
.L_2471:
        /*0038*/ 	.byte	0x04, 0x17
        /*003a*/ 	.short	(.L_2473 - .L_2472)
.L_2472:
        /*003c*/ 	.word	0x00000000
        /*0040*/ 	.short	0x0003
        /*0042*/ 	.short	0x0018
        /*0044*/ 	.byte	0x00, 0xf0, 0x05, 0x00


	//----- nvinfo : EIATTR_KPARAM_INFO
	.align		4
.L_2473:
        /*0048*/ 	.byte	0x04, 0x17
        /*004a*/ 	.short	(.L_2475 - .L_2474)
.L_2474:
        /*004c*/ 	.word	0x00000000
        /*0050*/ 	.short	0x0002
        /*0052*/ 	.short	0x0008
        /*0054*/ 	.byte	0x00, 0xf0, 0x41, 0x00


	//----- nvinfo : EIATTR_KPARAM_INFO
	.align		4
.L_2475:
        /*0058*/ 	.byte	0x04, 0x17
        /*005a*/ 	.short	(.L_2477 - .L_2476)
.L_2476:
        /*005c*/ 	.word	0x00000000
        /*0060*/ 	.short	0x0001
        /*0062*/ 	.short	0x0004
        /*0064*/ 	.byte	0x00, 0xf0, 0x09, 0x00


	//----- nvinfo : EIATTR_KPARAM_INFO
	.align		4
.L_2477:
        /*0068*/ 	.byte	0x04, 0x17
        /*006a*/ 	.short	(.L_2479 - .L_2478)
.L_2478:
        /*006c*/ 	.word	0x00000000
        /*0070*/ 	.short	0x0000
        /*0072*/ 	.short	0x0000
        /*0074*/ 	.byte	0x00, 0xf0, 0x11, 0x00


	//----- nvinfo : EIATTR_SPARSE_MMA_MASK
	.align		4
.L_2479:
        /*0078*/ 	.byte	0x03, 0x50
        /*007a*/ 	.short	0x0000


	//----- nvinfo : EIATTR_MAXREG_COUNT
	.align		4
        /*007c*/ 	.byte	0x03, 0x1b
        /*007e*/ 	.short	0x00ff


	//----- nvinfo : EIATTR_MERCURY_ISA_VERSION
	.align		4
        /*0080*/ 	.byte	0x03, 0x5f
        /*0082*/ 	.short	0x0101


	//----- nvinfo : EIATTR_EXIT_INSTR_OFFSETS
	.align		4
        /*0084*/ 	.byte	0x04, 0x1c
        /*0086*/ 	.short	(.L_2481 - .L_2480)


	//   ....[0]....
.L_2480:
        /*0088*/ 	.word	0x00000520


	//   ....[1]....
        /*008c*/ 	.word	0x000005a0


	//----- nvinfo : EIATTR_MAX_THREADS
	.align		4
.L_2481:
        /*0090*/ 	.byte	0x04, 0x05
        /*0092*/ 	.short	(.L_2483 - .L_2482)
.L_2482:
        /*0094*/ 	.word	0x00000080
        /*0098*/ 	.word	0x00000001
        /*009c*/ 	.word	0x00000001


	//----- nvinfo : EIATTR_CRS_STACK_SIZE
	.align		4
.L_2483:
        /*00a0*/ 	.byte	0x04, 0x1e
        /*00a2*/ 	.short	(.L_2485 - .L_2484)
.L_2484:
        /*00a4*/ 	.word	0x00000000


	//----- nvinfo : EIATTR_CBANK_PARAM_SIZE
	.align		4
.L_2485:
        /*00a8*/ 	.byte	0x03, 0x19
        /*00aa*/ 	.short	0x001c


	//----- nvinfo : EIATTR_PARAM_CBANK
	.align		4
        /*00ac*/ 	.byte	0x04, 0x0a
        /*00ae*/ 	.short	(.L_2487 - .L_2486)
	.align		4
.L_2486:
        /*00b0*/ 	.word	index@(.nv.constant0._ZN2at6native27unrolled_elementwise_kernelINS0_13BUnaryFunctorIbbbZZZNS0_21heaviside_kernel_cudaERNS_18TensorIteratorBaseEENKUlvE_clEvENKUlvE7_clEvEUlbbE_EESt5arrayIPcLm2EELi4E23TrivialOffsetCalculatorILi1EjESD_NS0_6memory15LoadWithoutCastENSE_16StoreWithoutCastEEEviT_T0_T2_T3_T4_T5_)
        /*00b4*/ 	.short	0x0210
        /*00b6*/ 	.short	0x001c


	//----- nvinfo : EIATTR_SW_WAR
	.align		4
.L_2487:
        /*00b8*/ 	.byte	0x04, 0x36
        /*00ba*/ 	.short	(.L_2489 - .L_2488)
.L_2488:
        /*00bc*/ 	.word	0x00000008
.L_2489:


//--------------------- .nv.info._ZN2at6native29vectorized_elementwise_kernelILi2ENS0_13BUnaryFunctorIbbbZZZNS0_21heaviside_kernel_cudaERNS_18TensorIteratorBaseEENKUlvE_clEvENKUlvE7_clEvEUlbbE_EESt5arrayIPcLm2EEEEviT0_T1_ --------------------------
	.section	.nv.info._ZN2at6native29vectorized_elementwise_kernelILi2ENS0_13BUnaryFunctorIbbbZZZNS0_21heaviside_kernel_cudaERNS_18TensorIteratorBaseEENKUlvE_clEvENKUlvE7_clEvEUlbbE_EESt5arrayIPcLm2EEEEviT0_T1_,"",@"SHT_CUDA_INFO"
	.sectionflags	@""
	.align	4


	//----- nvinfo : EIATTR_CUDA_API_VERSION
	.align		4
        /*0000*/ 	.byte	0x04, 0x37
        /*0002*/ 	.short	(.L_2491 - .L_2490)
.L_2490:
        /*0004*/ 	.word	0x00000082


	//----- nvinfo : EIATTR_KPARAM_INFO
	.align		4
.L_2491:
        /*0008*/ 	.byte	0x04, 0x17
        /*000a*/ 	.short	(.L_2493 - .L_2492)
.L_2492:
        /*000c*/ 	.word	0x00000000
        /*0010*/ 	.short	0x0002
        /*0012*/ 	.short	0x0008
        /*0014*/ 	.byte	0x00, 0xf0, 0x41, 0x00


	//----- nvinfo : EIATTR_KPARAM_INFO
	.align		4
.L_2493:
        /*0018*/ 	.byte	0x04, 0x17
        /*001a*/ 	.short	(.L_2495 - .L_2494)
.L_2494:
        /*001c*/ 	.word	0x00000000
        /*0020*/ 	.short	0x0001
        /*0022*/ 	.short	0x0004
        /*0024*/ 	.byte	0x00, 0xf0, 0x09, 0x00


	//----- nvinfo : EIATTR_KPARAM_INFO
	.align		4
.L_2495:
        /*0028*/ 	.byte	0x04, 0x17
        /*002a*/ 	.short	(.L_2497 - .L_2496)
.L_2496:
        /*002c*/ 	.word	0x00000000
        /*0030*/ 	.short	0x0000
        /*0032*/ 	.short	0x0000
        /*0034*/ 	.byte	0x00, 0xf0, 0x11, 0x00


	//----- nvinfo : EIATTR_SPARSE_MMA_MASK
	.align		4
.L_2497:
        /*0038*/ 	.byte	0x03, 0x50
        /*003a*/ 	.short	0x0000


	//----- nvinfo : EIATTR_MAXREG_COUNT
	.align		4
        /*003c*/ 	.byte	0x03, 0x1b
        /*003e*/ 	.short	0x00ff


	//----- nvinfo : EIATTR_MERCURY_ISA_VERSION
	.align		4
        /*0040*/ 	.byte	0x03, 0x5f
        /*0042*/ 	.short	0x0101


	//----- nvinfo : EIATTR_EXIT_INSTR_OFFSETS
	.align		4
        /*0044*/ 	.byte	0x04, 0x1c
        /*0046*/ 	.short	(.L_2499 - .L_2498)


	//   ....[0]....
.L_2498:
        /*0048*/ 	.word	0x00000420


	//   ....[1]....
        /*004c*/ 	.word	0x00000eb0


	//   ....[2]....
        /*0050*/ 	.word	0x00000f10


	//----- nvinfo : EIATTR_MAX_THREADS
	.align		4
.L_2499:
        /*0054*/ 	.byte	0x04, 0x05
        /*0056*/ 	.short	(.L_2501 - .L_2500)
.L_2500:
        /*0058*/ 	.word	0x00000080
        /*005c*/ 	.word	0x00000001
        /*0060*/ 	.word	0x00000001


	//----- nvinfo : EIATTR_CRS_STACK_SIZE
	.align		4
.L_2501:
        /*0064*/ 	.byte	0x04, 0x1e
        /*0066*/ 	.short	(.L_2503 - .L_2502)
.L_2502:
        /*0068*/ 	.word	0x00000000


	//----- nvinfo : EIATTR_CBANK_PARAM_SIZE
	.align		4
.L_2503:
        /*006c*/ 	.byte	0x03, 0x19
        /*006e*/ 	.short	0x0018


	//----- nvinfo : EIATTR_PARAM_CBANK
	.align		4
        /*0070*/ 	.byte	0x04, 0x0a
        /*0072*/ 	.short	(.L_2505 - .L_2504)
	.align		4
.L_2504:
        /*0074*/ 	.word	index@(.nv.constant0._ZN2at6native29vectorized_elementwise_kernelILi2ENS0_13BUnaryFunctorIbbbZZZNS0_21heaviside_kernel_cudaERNS_18TensorIteratorBaseEENKUlvE_clEvENKUlvE7_clEvEUlbbE_EESt5arrayIPcLm2EEEEviT0_T1_)
        /*0078*/ 	.short	0x0210
        /*007a*/ 	.short	0x0018


	//----- nvinfo : EIATTR_SW_WAR
	.align		4
.L_2505:
        /*007c*/ 	.byte	0x04, 0x36
        /*007e*/ 	.short	(.L_2507 - .L_2506)
.L_2506:
        /*0080*/ 	.word	0x00000008
.L_2507:


//--------------------- .nv.info._ZN2at6native29vectorized_elementwise_kernelILi4ENS0_13BUnaryFunctorIbbbZZZNS0_21heaviside_kernel_cudaERNS_18TensorIteratorBaseEENKUlvE_clEvENKUlvE7_clEvEUlbbE_EESt5arrayIPcLm2EEEEviT0_T1_ --------------------------
	.section	.nv.info._ZN2at6native29vectorized_elementwise_kernelILi4ENS0_13BUnaryFunctorIbbbZZZNS0_21heaviside_kernel_cudaERNS_18TensorIteratorBaseEENKUlvE_clEvENKUlvE7_clEvEUlbbE_EESt5arrayIPcLm2EEEEviT0_T1_,"",@"SHT_CUDA_INFO"
	.sectionflags	@""
	.align	4


	//----- nvinfo : EIATTR_CUDA_API_VERSION
	.align		4
        /*0000*/ 	.byte	0x04, 0x37
        /*0002*/ 	.short	(.L_2509 - .L_2508)
.L_2508:
        /*0004*/ 	.word	0x00000082


	//----- nvinfo : EIATTR_KPARAM_INFO
	.align		4
.L_2509:
        /*0008*/ 	.byte	0x04, 0x17
        /*000a*/ 	.short	(.L_2511 - .L_2510)
.L_2510:
        /*000c*/ 	.word	0x00000000
        /*0010*/ 	.short	0x0002
        /*0012*/ 	.short	0x0008
        /*0014*/ 	.byte	0x00, 0xf0, 0x41, 0x00


	//----- nvinfo : EIATTR_KPARAM_INFO
	.align		4
.L_2511:
        /*0018*/ 	.byte	0x04, 0x17
        /*001a*/ 	.short	(.L_2513 - .L_2512)
.L_2512:
        /*001c*/ 	.word	0x00000000
        /*0020*/ 	.short	0x0001
        /*0022*/ 	.short	0x0004
        /*0024*/ 	.byte	0x00, 0xf0, 0x09, 0x00


	//----- nvinfo : EIATTR_KPARAM_INFO
	.align		4
.L_2513:
        /*0028*/ 	.byte	0x04, 0x17
        /*002a*/ 	.short	(.L_2515 - .L_2514)
.L_2514:
        /*002c*/ 	.word	0x00000000
        /*0030*/ 	.short	0x0000
        /*0032*/ 	.short	0x0000
        /*0034*/ 	.byte	0x00, 0xf0, 0x11, 0x00


	//----- nvinfo : EIATTR_SPARSE_MMA_MASK
	.align		4
.L_2515:
        /*0038*/ 	.byte	0x03, 0x50
        /*003a*/ 	.short	0x0000


	//----- nvinfo : EIATTR_MAXREG_COUNT
	.align		4
        /*003c*/ 	.byte	0x03, 0x1b
        /*003e*/ 	.short	0x00ff


	//----- nvinfo : EIATTR_MERCURY_ISA_VERSION
	.align		4
        /*0040*/ 	.byte	0x03, 0x5f
        /*0042*/ 	.short	0x0101


	//----- nvinfo : EIATTR_EXIT_INSTR_OFFSETS
	.align		4
        /*0044*/ 	.byte	0x04, 0x1c
        /*0046*/ 	.short	(.L_2517 - .L_2516)


	//   ....[0]....
.L_2516:
        /*0048*/ 	.word	0x00000400


	//   ....[1]....
        /*004c*/ 	.word	0x00000e90


	//   ....[2]....
        /*0050*/ 	.word	0x00000ef0


	//----- nvinfo : EIATTR_MAX_THREADS
	.align		4
.L_2517:
        /*0054*/ 	.byte	0x04, 0x05
        /*0056*/ 	.short	(.L_2519 - .L_2518)
.L_2518:
        /*0058*/ 	.word	0x00000080
        /*005c*/ 	.word	0x00000001
        /*0060*/ 	.word	0x00000001


	//----- nvinfo : EIATTR_CRS_STACK_SIZE
	.align		4
.L_2519:
        /*0064*/ 	.byte	0x04, 0x1e
        /*0066*/ 	.short	(.L_2521 - .L_2520)
.L_2520:
        /*0068*/ 	.word	0x00000000


	//----- nvinfo : EIATTR_CBANK_PARAM_SIZE
	.align		4
.L_2521:
        /*006c*/ 	.byte	0x03, 0x19
        /*006e*/ 	.short	0x0018


	//----- nvinfo : EIATTR_PARAM_CBANK
	.align		4
        /*0070*/ 	.byte	0x04, 0x0a
        /*0072*/ 	.short	(.L_2523 - .L_2522)
	.align		4
.L_2522:
        /*0074*/ 	.word	index@(.nv.constant0._ZN2at6native29vectorized_elementwise_kernelILi4ENS0_13BUnaryFunctorIbbbZZZNS0_21heaviside_kernel_cudaERNS_18TensorIteratorBaseEENKUlvE_clEvENKUlvE7_clEvEUlbbE_EESt5arrayIPcLm2EEEEviT0_T1_)
        /*0078*/ 	.short	0x0210
        /*007a*/ 	.short	0x0018


	//----- nvinfo : EIATTR_SW_WAR
	.align		4
.L_2523:
        /*007c*/ 	.byte	0x04, 0x36
        /*007e*/ 	.short	(.L_2525 - .L_2524)
.L_2524:
        /*0080*/ 	.word	0x00000008
.L_2525:


//--------------------- .nv.info._ZN2at6native29vectorized_elementwise_kernelILi8ENS0_13BUnaryFunctorIbbbZZZNS0_21heaviside_kernel_cudaERNS_18TensorIteratorBaseEENKUlvE_clEvENKUlvE7_clEvEUlbbE_EESt5arrayIPcLm2EEEEviT0_T1_ --------------------------
	.section	.nv.info._ZN2at6native29vectorized_elementwise_kernelILi8ENS0_13BUnaryFunctorIbbbZZZNS0_21heaviside_kernel_cudaERNS_18TensorIteratorBaseEENKUlvE_clEvENKUlvE7_clEvEUlbbE_EESt5arrayIPcLm2EEEEviT0_T1_,"",@"SHT_CUDA_INFO"
	.sectionflags	@""
	.align	4


	//----- nvinfo : EIATTR_CUDA_API_VERSION
	.align		4
        /*0000*/ 	.byte	0x04, 0x37
        /*0002*/ 	.short	(.L_2527 - .L_2526)
.L_2526:
        /*0004*/ 	.word	0x00000082


	//----- nvinfo : EIATTR_KPARAM_INFO
	.align		4
.L_2527:
        /*0008*/ 	.byte	0x04, 0x17
        /*000a*/ 	.short	(.L_2529 - .L_2528)
.L_2528:
        /*000c*/ 	.word	0x00000000
        /*0010*/ 	.short	0x0002
        /*0012*/ 	.short	0x0008
        /*0014*/ 	.byte	0x00, 0xf0, 0x41, 0x00


	//----- nvinfo : EIATTR_KPARAM_INFO
	.align		4
.L_2529:
        /*0018*/ 	.byte	0x04, 0x17
        /*001a*/ 	.short	(.L_2531 - .L_2530)
.L_2530:
        /*001c*/ 	.word	0x00000000
        /*0020*/ 	.short	0x0001
        /*0022*/ 	.short	0x0004
        /*0024*/ 	.byte	0x00, 0xf0, 0x09, 0x00


	//----- nvinfo : EIATTR_KPARAM_INFO
	.align		4
.L_2531:
        /*0028*/ 	.byte	0x04, 0x17
        /*002a*/ 	.short	(.L_2533 - .L_2532)
.L_2532:
        /*002c*/ 	.word	0x00000000
        /*0030*/ 	.short	0x0000
        /*0032*/ 	.short	0x0000
        /*0034*/ 	.byte	0x00, 0xf0, 0x11, 0x00


	//----- nvinfo : EIATTR_SPARSE_MMA_MASK
	.align		4
.L_2533:
        /*0038*/ 	.byte	0x03, 0x50
        /*003a*/ 	.short	0x0000


	//----- nvinfo : EIATTR_MAXREG_COUNT
	.align		4
        /*003c*/ 	.byte	0x03, 0x1b
        /*003e*/ 	.short	0x00ff


	//----- nvinfo : EIATTR_MERCURY_ISA_VERSION
	.align		4
        /*0040*/ 	.byte	0x03, 0x5f
        /*0042*/ 	.short	0x0101


	//----- nvinfo : EIATTR_EXIT_INSTR_OFFSETS
	.align		4
        /*0044*/ 	.byte	0x04, 0x1c
        /*0046*/ 	.short	(.L_2535 - .L_2534)


	//   ....[0]....
.L_2534:
        /*0048*/ 	.word	0x000004a0


	//   ....[1]....
        /*004c*/ 	.word	0x00000f30


	//   ....[2]....
        /*0050*/ 	.word	0x00000f90


	//----- nvinfo : EIATTR_MAX_THREADS
	.align		4
.L_2535:
        /*0054*/ 	.byte	0x04, 0x05
        /*0056*/ 	.short	(.L_2537 - .L_2536)
.L_2536:
        /*0058*/ 	.word	0x00000080
        /*005c*/ 	.word	0x00000001
        /*0060*/ 	.word	0x00000001


	//----- nvinfo : EIATTR_CRS_STACK_SIZE
	.align		4
.L_2537:
        /*0064*/ 	.byte	0x04, 0x1e
        /*0066*/ 	.short	(.L_2539 - .L_2538)
.L_2538:
        /*0068*/ 	.word	0x00000000


	//----- nvinfo : EIATTR_CBANK_PARAM_SIZE
	.align		4
.L_2539:
        /*006c*/ 	.byte	0x03, 0x19
        /*006e*/ 	.short	0x0018


	//----- nvinfo : EIATTR_PARAM_CBANK
	.align		4
        /*0070*/ 	.byte	0x04, 0x0a
        /*0072*/ 	.short	(.L_2541 - .L_2540)
	.align		4
.L_2540:
        /*0074*/ 	.word	index@(.nv.constant0._ZN2at6native29vectorized_elementwise_kernelILi8ENS0_13BUnaryFunctorIbbbZZZNS0_21heaviside_kernel_cudaERNS_18TensorIteratorBaseEENKUlvE_clEvENKUlvE7_clEvEUlbbE_EESt5arrayIPcLm2EEEEviT0_T1_)
        /*0078*/ 	.short	0x0210
        /*007a*/ 	.short	0x0018


	//----- nvinfo : EIATTR_SW_WAR
	.align		4
.L_2541:
        /*007c*/ 	.byte	0x04, 0x36
        /*007e*/ 	.short	(.L_2543 - .L_2542)
.L_2542:
        /*0080*/ 	.word	0x00000008
.L_2543:


//--------------------- .nv.info._ZN2at6native18elementwise_kernelILi128ELi4EZNS0_15gpu_kernel_implINS0_13AUnaryFunctorIbbbZZZNS0_21heaviside_kernel_cudaERNS_18TensorIteratorBaseEENKUlvE_clEvENKUlvE7_clEvEUlbbE_EEEEvS5_RKT_EUliE_EEviT1_ --------------------------
	.section	.nv.info._ZN2at6native18elementwise_kernelILi128ELi4EZNS0_15gpu_kernel_implINS0_13AUnaryFunctorIbbbZZZNS0_21heaviside_kernel_cudaERNS_18TensorIteratorBaseEENKUlvE_clEvENKUlvE7_clEvEUlbbE_EEEEvS5_RKT_EUliE_EEviT1_,"",@"SHT_CUDA_INFO"
	.sectionflags	@""
	.align	4


	//----- nvinfo : EIATTR_CUDA_API_VERSION
	.align		4
        /*0000*/ 	.byte	0x04, 0x37
        /*0002*/ 	.short	(.L_2545 - .L_2544)
.L_2544:
        /*0004*/ 	.word	0x00000082


	//----- nvinfo : EIATTR_KPARAM_INFO
	.align		4
.L_2545:
        /*0008*/ 	.byte	0x04, 0x17
        /*000a*/ 	.short	(.L_2547 - .L_2546)
.L_2546:
        /*000c*/ 	.word	0x00000000
        /*0010*/ 	.short	0x0001
        /*0012*/ 	.short	0x0008
        /*0014*/ 	.byte	0x00, 0xf0, 0x61, 0x08


	//----- nvinfo : EIATTR_KPARAM_INFO
	.align		4
.L_2547:
        /*0018*/ 	.byte	0x04, 0x17
        /*001a*/ 	.short	(.L_2549 - .L_2548)
.L_2548:
        /*001c*/ 	.word	0x00000000
        /*0020*/ 	.short	0x0000
        /*0022*/ 	.short	0x0000
        /*0024*/ 	.byte	0x00, 0xf0, 0x11, 0x00


	//----- nvinfo : EIATTR_SPARSE_MMA_MASK
	.align		4
.L_2549:
        /*0028*/ 	.byte	0x03, 0x50
        /*002a*/ 	.short	0x0000


	//----- nvinfo : EIATTR_MAXREG_COUNT
	.align		4
        /*002c*/ 	.byte	0x03, 0x1b
        /*002e*/ 	.short	0x0080


	//----- nvinfo : EIATTR_EXTERNS
	.align		4
        /*0030*/ 	.byte	0x04, 0x0f
        /*0032*/ 	.short	(.L_2551 - .L_2550)


	//   ....[0]....
	.align		4
.L_2550:
        /*0034*/ 	.word	index@(__assertfail)


	//----- nvinfo : EIATTR_MERCURY_ISA_VERSION
	.align		4
.L_2551:
        /*0038*/ 	.byte	0x03, 0x5f
        /*003a*/ 	.short	0x0101


	//----- nvinfo : EIATTR_SYSCALL_OFFSETS
	.align		4
        /*003c*/ 	.byte	0x04, 0x46
        /*003e*/ 	.short	(.L_2553 - .L_2552)


	//   ....[0]....
.L_2552:
        /*0040*/ 	.word	0x00002260


	//   ....[1]....
        /*0044*/ 	.word	0x00003260


	//   ....[2]....
        /*0048*/ 	.word	0x00005500


	//   ....[3]....
        /*004c*/ 	.word	0x000064f0


	//   ....[4]....
        /*0050*/ 	.word	0x00008780


	//   ....[5]....
        /*0054*/ 	.word	0x00009770


	//   ....[6]....
        /*0058*/ 	.word	0x0000b9f0


	//   ....[7]....
        /*005c*/ 	.word	0x0000c9e0


	//----- nvinfo : EIATTR_EXIT_INSTR_OFFSETS
	.align		4
.L_2553:
        /*0060*/ 	.byte	0x04, 0x1c
        /*0062*/ 	.short	(.L_2555 - .L_2554)


	//   ....[0]....
.L_2554:
        /*0064*/ 	.word	0x00009830


	//   ....[1]....
        /*0068*/ 	.word	0x0000bbf0


	//   ....[2]....
        /*006c*/ 	.word	0x0000bc10


	//   ....[3]....
        /*0070*/ 	.word	0x0000bcb0


	//   ....[4]....
        /*0074*/ 	.word	0x0000bce0


	//   ....[5]....
        /*0078*/ 	.word	0x0000bd10


	//   ....[6]....
        /*007c*/ 	.word	0x0000bdb0


	//   ....[7]....
        /*0080*/ 	.word	0x0000be00


	//   ....[8]....
        /*0084*/ 	.word	0x0000beb0


	//   ....[9]....
        /*0088*/ 	.word	0x0000bf10


	//   ....[10]....
        /*008c*/ 	.word	0x0000bf50


	//   ....[11]....
        /*0090*/ 	.word	0x0000bff0


	//   ....[12]....
        /*0094*/ 	.word	0x0000c040


	//   ....[13]....
        /*0098*/ 	.word	0x0000c1e0


	//   ....[14]....
        /*009c*/ 	.word	0x0000c350


	//   ....[15]....
        /*00a0*/ 	.word	0x0000c3a0


	//   ....[16]....
        /*00a4*/ 	.word	0x0000c450


	//   ....[17]....
        /*00a8*/ 	.word	0x0000c5e0


	//   ....[18]....
        /*00ac*/ 	.word	0x0000c770


	//   ....[19]....
        /*00b0*/ 	.word	0x0000c8e0


	//   ....[20]....
        /*00b4*/ 	.word	0x0000c9f0


	//   ....[21]....
        /*00b8*/ 	.word	0x0000ca30


	//   ....[22]....
        /*00bc*/ 	.word	0x0000ca60


	//----- nvinfo : EIATTR_MAX_THREADS
	.align		4
.L_2555:
        /*00c0*/ 	.byte	0x04, 0x05
        /*00c2*/ 	.short	(.L_2557 - .L_2556)
.L_2556:
        /*00c4*/ 	.word	0x00000080
        /*00c8*/ 	.word	0x00000001
        /*00cc*/ 	.word	0x00000001


	//----- nvinfo : EIATTR_CRS_STACK_SIZE
	.align		4
.L_2557:
        /*00d0*/ 	.byte	0x04, 0x1e
        /*00d2*/ 	.short	(.L_2559 - .L_2558)
.L_2558:
        /*00d4*/ 	.word	0x00000000


	//----- nvinfo : EIATTR_CBANK_PARAM_SIZE
	.align		4
.L_2559:
        /*00d8*/ 	.byte	0x03, 0x19
        /*00da*/ 	.short	0x0220


	//----- nvinfo : EIATTR_PARAM_CBANK
	.align		4
        /*00dc*/ 	.byte	0x04, 0x0a
        /*00de*/ 	.short	(.L_2561 - .L_2560)
	.align		4
.L_2560:
        /*00e0*/ 	.word	index@(.nv.constant0._ZN2at6native18elementwise_kernelILi128ELi4EZNS0_15gpu_kernel_implINS0_13AUnaryFunctorIbbbZZZNS0_21heaviside_kernel_cudaERNS_18TensorIteratorBaseEENKUlvE_clEvENKUlvE7_clEvEUlbbE_EEEEvS5_RKT_EUliE_EEviT1_)
        /*00e4*/ 	.short	0x0210
        /*00e6*/ 	.short	0x0220


	//----- nvinfo : EIATTR_SW_WAR
	.align		4
.L_2561:
        /*00e8*/ 	.byte	0x04, 0x36
        /*00ea*/ 	.short	(.L_2563 - .L_2562)
.L_2562:
        /*00ec*/ 	.word	0x00000008
.L_2563:


//--------------------- .nv.info._ZN2at6native27unrolled_elementwise_kernelINS0_13AUnaryFunctorIbbbZZZNS0_21heaviside_kernel_cudaERNS_18TensorIteratorBaseEENKUlvE_clEvENKUlvE7_clEvEUlbbE_EESt5arrayIPcLm2EELi4E23TrivialOffsetCalculatorILi1EjESD_NS0_6memory12LoadWithCastILi1EEENSE_13StoreWithCastILi1EEEEEviT_T0_T2_T3_T4_T5_ --------------------------
	.section	.nv.info._ZN2at6native27unrolled_elementwise_kernelINS0_13AUnaryFunctorIbbbZZZNS0_21heaviside_kernel_cudaERNS_18TensorIteratorBaseEENKUlvE_clEvENKUlvE7_clEvEUlbbE_EESt5arrayIPcLm2EELi4E23TrivialOffsetCalculatorILi1EjESD_NS0_6memory12LoadWithCastILi1EEENSE_13StoreWithCastILi1EEEEEviT_T0_T2_T3_T4_T5_,"",@"SHT_CUDA_INFO"
	.sectionflags	@""
	.align	4


	//----- nvinfo : EIATTR_CUDA_API_VERSION
	.align		4
        /*0000*/ 	.byte	0x04, 0x37
        /*0002*/ 	.short	(.L_2565 - .L_2564)
.L_2564:
        /*0004*/ 	.word	0x00000082


	//----- nvinfo : EIATTR_KPARAM_INFO
	.align		4
.L_2565:
        /*0008*/ 	.byte	0x04, 0x17
        /*000a*/ 	.short	(.L_2567 - .L_2566)
.L_2566:
        /*000c*/ 	.word	0x00000000
        /*0010*/ 	.short	0x0006
        /*0012*/ 	.short	0x0024
        /*0014*/ 	.byte	0x00, 0xf0, 0x21, 0x00


	//----- nvinfo : EIATTR_KPARAM_INFO
	.align		4
.L_2567:
        /*0018*/ 	.byte	0x04, 0x17
        /*001a*/ 	.short	(.L_2569 - .L_2568)
.L_2568:
        /*001c*/ 	.word	0x00000000
        /*0020*/ 	.short	0x0005
        /*0022*/ 	.short	0x001c
        /*0024*/ 	.byte	0x00, 0xf0, 0x21, 0x00


	//----- nvinfo : EIATTR_KPARAM_INFO
	.align		4
.L_2569:
        /*0028*/ 	.byte	0x04, 0x17
        /*002a*/ 	.short	(.L_2571 - .L_2570)
.L_2570:
        /*002c*/ 	.word	0x00000000
        /*0030*/ 	.short	0x0004
        /*0032*/ 	.short	0x0019
        /*0034*/ 	.byte	0x00, 0xf0, 0x05, 0x00


	//----- nvinfo : EIATTR_KPARAM_INFO
	.align		4
.L_2571:
        /*0038*/ 	.byte	0x04, 0x17
        /*003a*/ 	.short	(.L_2573 - .L_2572)
.L_2572:
        /*003c*/ 	.word	0x00000000
        /*0040*/ 	.short	0x0003
        /*0042*/ 	.short	0x0018
        /*0044*/ 	.byte	0x00, 0xf0, 0x05, 0x00


	//----- nvinfo : EIATTR_KPARAM_INFO
	.align		4
.L_2573:
        /*0048*/ 	.byte	0x04, 0x17
        /*004a*/ 	.short	(.L_2575 - .L_2574)
.L_2574:
        /*004c*/ 	.word	0x00000000
        /*0050*/ 	.short	0x0002
        /*0052*/ 	.short	0x0008
        /*0054*/ 	.byte	0x00, 0xf0, 0x41, 0x00


	//----- nvinfo : EIATTR_KPARAM_INFO
	.align		4
.L_2575:
        /*0058*/ 	.byte	0x04, 0x17
        /*005a*/ 	.short	(.L_2577 - .L_2576)
.L_2576:
        /*005c*/ 	.word	0x00000000
        /*0060*/ 	.short	0x0001
        /*0062*/ 	.short	0x0004
        /*0064*/ 	.byte	0x00, 0xf0, 0x09, 0x00


	//----- nvinfo : EIATTR_KPARAM_INFO
	.align		4
.L_2577:
        /*0068*/ 	.byte	0x04, 0x17
        /*006a*/ 	.short	(.L_2579 - .L_2578)
.L_2578:
        /*006c*/ 	.word	0x00000000
        /*0070*/ 	.short	0x0000
        /*0072*/ 	.short	0x0000
        /*0074*/ 	.byte	0x00, 0xf0, 0x11, 0x00


	//----- nvinfo : EIATTR_SPARSE_MMA_MASK
	.align		4
.L_2579:
        /*0078*/ 	.byte	0x03, 0x50
        /*007a*/ 	.short	0x0000


	//----- nvinfo : EIATTR_MAXREG_COUNT
	.align		4
        /*007c*/ 	.byte	0x03, 0x1b
        /*007e*/ 	.short	0x00ff


	//----- nvinfo : EIATTR_EXTERNS
	.align		4
        /*0080*/ 	.byte	0x04, 0x0f
        /*0082*/ 	.short	(.L_2581 - .L_2580)


	//   ....[0]....
	.align		4
.L_2580:
        /*0084*/ 	.word	index@(__assertfail)


	//----- nvinfo : EIATTR_MERCURY_ISA_VERSION
	.align		4
.L_2581:
        /*0088*/ 	.byte	0x03, 0x5f
        /*008a*/ 	.short	0x0101


	//----- nvinfo : EIATTR_SYSCALL_OFFSETS
	.align		4
        /*008c*/ 	.byte	0x04, 0x46
        /*008e*/ 	.short	(.L_2583 - .L_2582)


	//   ....[0]....
.L_2582:
        /*0090*/ 	.word	0x00000f70


	//   ....[1]....
        /*0094*/ 	.word	0x00001f40


	//   ....[2]....
        /*0098*/ 	.word	0x00002f10


	//   ....[3]....
        /*009c*/ 	.word	0x00003ed0


	//   ....[4]....
        /*00a0*/ 	.word	0x00004ee0


	//   ....[5]....
        /*00a4*/ 	.word	0x00005df0


	//   ....[6]....
        /*00a8*/ 	.word	0x00006ce0


	//   ....[7]....
        /*00ac*/ 	.word	0x00007bd0


	//----- nvinfo : EIATTR_EXIT_INSTR_OFFSETS
	.align		4
.L_2583:
        /*00b0*/ 	.byte	0x04, 0x1c
        /*00b2*/ 	.short	(.L_2585 - .L_2584)


	//   ....[0]....
.L_2584:
        /*00b4*/ 	.word	0x00006d90


	//   ....[1]....
        /*00b8*/ 	.word	0x00006ec0


	//   ....[2]....
        /*00bc*/ 	.word	0x00006ee0


	//   ....[3]....
        /*00c0*/ 	.word	0x00006f80


	//   ....[4]....
        /*00c4*/ 	.word	0x00006fb0


	//   ....[5]....
        /*00c8*/ 	.word	0x00006fd0


	//   ....[6]....
        /*00cc*/ 	.word	0x00007060


	//   ....[7]....
        /*00d0*/ 	.word	0x000070a0


	//   ....[8]....
        /*00d4*/ 	.word	0x00007140


	//   ....[9]....
        /*00d8*/ 	.word	0x00007190


	//   ....[10]....
        /*00dc*/ 	.word	0x000071c0


	//   ....[11]....
        /*00e0*/ 	.word	0x00007260


	//   ....[12]....
        /*00e4*/ 	.word	0x000072a0


	//   ....[13]....
        /*00e8*/ 	.word	0x00007430


	//   ....[14]....
        /*00ec*/ 	.word	0x00007590


	//   ....[15]....
        /*00f0*/ 	.word	0x000075d0


	//   ....[16]....
        /*00f4*/ 	.word	0x00007670


	//   ....[17]....
        /*00f8*/ 	.word	0x000077f0


	//   ....[18]....
        /*00fc*/ 	.word	0x00007970


	//   ....[19]....
        /*0100*/ 	.word	0x00007ad0


	//   ....[20]....
        /*0104*/ 	.word	0x00007be0


	//   ....[21]....
        /*0108*/ 	.word	0x00007c20


	//   ....[22]....
        /*010c*/ 	.word	0x00007c50


	//----- nvinfo : EIATTR_MAX_THREADS
	.align		4
.L_2585:
        /*0110*/ 	.byte	0x04, 0x05
        /*0112*/ 	.short	(.L_2587 - .L_2586)
.L_2586:
        /*0114*/ 	.word	0x00000080
        /*0118*/ 	.word	0x00000001
        /*011c*/ 	.word	0x00000001


	//----- nvinfo : EIATTR_CRS_STACK_SIZE
	.align		4
.L_2587:
        /*0120*/ 	.byte	0x04, 0x1e
        /*0122*/ 	.short	(.L_2589 - .L_2588)
.L_2588:
        /*0124*/ 	.word	0x00000000


	//----- nvinfo : EIATTR_CBANK_PARAM_SIZE
	.align		4
.L_2589:
        /*0128*/ 	.byte	0x03, 0x19
        /*012a*/ 	.short	0x002c


	//----- nvinfo : EIATTR_PARAM_CBANK
	.align		4
        /*012c*/ 	.byte	0x04, 0x0a
        /*012e*/ 	.short	(.L_2591 - .L_2590)
	.align		4
.L_2590:
        /*0130*/ 	.word	index@(.nv.constant0._ZN2at6native27unrolled_elementwise_kernelINS0_13AUnaryFunctorIbbbZZZNS0_21heaviside_kernel_cudaERNS_18TensorIteratorBaseEENKUlvE_clEvENKUlvE7_clEvEUlbbE_EESt5arrayIPcLm2EELi4E23TrivialOffsetCalculatorILi1EjESD_NS0_6memory12LoadWithCastILi1EEENSE_13StoreWithCastILi1EEEEEviT_T0_T2_T3_T4_T5_)
        /*0134*/ 	.short	0x0210
        /*0136*/ 	.short	0x002c


	//----- nvinfo : EIATTR_SW_WAR
	.align		4
.L_2591:
        /*0138*/ 	.byte	0x04, 0x36
        /*013a*/ 	.short	(.L_2593 - .L_2592)
.L_2592:
        /*013c*/ 	.word	0x00000008
.L_2593:


//--------------------- .nv.info._ZN2at6native18elementwise_kernelILi128ELi4EZNS0_22gpu_kernel_impl_nocastINS0_13AUnaryFunctorIbbbZZZNS0_21heaviside_kernel_cudaERNS_18TensorIteratorBaseEENKUlvE_clEvENKUlvE7_clEvEUlbbE_EEEEvS5_RKT_EUliE_EEviT1_ --------------------------
	.section	.nv.info._ZN2at6native18elementwise_kernelILi128ELi4EZNS0_22gpu_kernel_impl_nocastINS0_13AUnaryFunctorIbbbZZZNS0_21heaviside_kernel_cudaERNS_18TensorIteratorBaseEENKUlvE_clEvENKUlvE7_clEvEUlbbE_EEEEvS5_RKT_EUliE_EEviT1_,"",@"SHT_CUDA_INFO"
	.sectionflags	@""
	.align	4


	//----- nvinfo : EIATTR_CUDA_API_VERSION
	.align		4
        /*0000*/ 	.byte	0x04, 0x37
        /*0002*/ 	.short	(.L_2595 - .L_2594)
.L_2594:
        /*0004*/ 	.word	0x00000082


	//----- nvinfo : EIATTR_KPARAM_INFO
	.align		4
.L_2595:
        /*0008*/ 	.byte	0x04, 0x17
        /*000a*/ 	.short	(.L_2597 - .L_2596)
.L_2596:
        /*000c*/ 	.word	0x00000000
        /*0010*/ 	.short	0x0001
        /*0012*/ 	.short	0x0008
        /*0014*/ 	.byte	0x00, 0xf0, 0x61, 0x08


	//----- nvinfo : EIATTR_KPARAM_INFO
	.align		4
.L_2597:
        /*0018*/ 	.byte	0x04, 0x17
        /*001a*/ 	.short	(.L_2599 - .L_2598)
.L_2598:
        /*001c*/ 	.word	0x00000000
        /*0020*/ 	.short	0x0000
        /*0022*/ 	.short	0x0000
        /*0024*/ 	.byte	0x00, 0xf0, 0x11, 0x00


	//----- nvinfo : EIATTR_SPARSE_MMA_MASK
	.align		4
.L_2599:
        /*0028*/ 	.byte	0x03, 0x50
        /*002a*/ 	.short	0x0000


	//----- nvinfo : EIATTR_MAXREG_COUNT
	.align		4
        /*002c*/ 	.byte	0x03, 0x1b
        /*002e*/ 	.short	0x0080


	//----- nvinfo : EIATTR_MERCURY_ISA_VERSION
	.align		4
        /*0030*/ 	.byte	0x03, 0x5f
        /*0032*/ 	.short	0x0101


	//----- nvinfo : EIATTR_EXIT_INSTR_OFFSETS
	.align		4
        /*0034*/ 	.byte	0x04, 0x1c
        /*0036*/ 	.short	(.L_2601 - .L_2600)


	//   ....[0]....
.L_2600:
        /*0038*/ 	.word	0x00003cb0


	//   ....[1]....
        /*003c*/ 	.word	0x00005090


	//----- nvinfo : EIATTR_MAX_THREADS
	.align		4
.L_2601:
        /*0040*/ 	.byte	0x04, 0x05
        /*0042*/ 	.short	(.L_2603 - .L_2602)
.L_2602:
        /*0044*/ 	.word	0x00000080
        /*0048*/ 	.word	0x00000001
        /*004c*/ 	.word	0x00000001


	//----- nvinfo : EIATTR_CRS_STACK_SIZE
	.align		4
.L_2603:
        /*0050*/ 	.byte	0x04, 0x1e
        /*0052*/ 	.short	(.L_2605 - .L_2604)
.L_2604:
        /*0054*/ 	.word	0x00000000


	//----- nvinfo : EIATTR_CBANK_PARAM_SIZE
	.align		4
.L_2605:
        /*0058*/ 	.byte	0x03, 0x19
        /*005a*/ 	.short	0x0220


	//----- nvinfo : EIATTR_PARAM_CBANK
	.align		4
        /*005c*/ 	.byte	0x04, 0x0a
        /*005e*/ 	.short	(.L_2607 - .L_2606)
	.align		4
.L_2606:
        /*0060*/ 	.word	index@(.nv.constant0._ZN2at6native18elementwise_kernelILi128ELi4EZNS0_22gpu_kernel_impl_nocastINS0_13AUnaryFunctorIbbbZZZNS0_21heaviside_kernel_cudaERNS_18TensorIteratorBaseEENKUlvE_clEvENKUlvE7_clEvEUlbbE_EEEEvS5_RKT_EUliE_EEviT1_)
        /*0064*/ 	.short	0x0210
        /*0066*/ 	.short	0x0220


	//----- nvinfo : EIATTR_SW_WAR
	.align		4
.L_2607:
        /*0068*/ 	.byte	0x04, 0x36
        /*006a*/ 	.short	(.L_2609 - .L_2608)
.L_2608:
        /*006c*/ 	.word	0x00000008
.L_2609:


//--------------------- .nv.info._ZN2at6native27unrolled_elementwise_kernelINS0_13AUnaryFunctorIbbbZZZNS0_21heaviside_kernel_cudaERNS_18TensorIteratorBaseEENKUlvE_clEvENKUlvE7_clEvEUlbbE_EESt5arrayIPcLm2EELi4E23TrivialOffsetCalculatorILi1EjESD_NS0_6memory15LoadWithoutCastENSE_16StoreWithoutCastEEEviT_T0_T2_T3_T4_T5_ --------------------------
	.section	.nv.info._ZN2at6native27unrolled_elementwise_kernelINS0_13AUnaryFunctorIbbbZZZNS0_21heaviside_kernel_cudaERNS_18TensorIteratorBaseEENKUlvE_clEvENKUlvE7_clEvEUlbbE_EESt5arrayIPcLm2EELi4E23TrivialOffsetCalculatorILi1EjESD_NS0_6memory15LoadWithoutCastENSE_16StoreWithoutCastEEEviT_T0_T2_T3_T4_T5_,"",@"SHT_CUDA_INFO"
	.sectionflags	@""
	.align	4


	//----- nvinfo : EIATTR_CUDA_API_VERSION
	.align		4
        /*0000*/ 	.byte	0x04, 0x37
        /*0002*/ 	.short	(.L_2611 - .L_2610)
.L_2610:
        /*0004*/ 	.word	0x00000082


	//----- nvinfo : EIATTR_KPARAM_INFO
	.align		4
.L_2611:
        /*0008*/ 	.byte	0x04, 0x17
        /*000a*/ 	.short	(.L_2613 - .L_2612)
.L_2612:
        /*000c*/ 	.word	0x00000000
        /*0010*/ 	.short	0x0006
        /*0012*/ 	.short	0x001b
        /*0014*/ 	.byte	0x00, 0xf0, 0x05, 0x00


	//----- nvinfo : EIATTR_KPARAM_INFO
	.align		4
.L_2613:
        /*0018*/ 	.byte	0x04, 0x17
        /*001a*/ 	.short	(.L_2615 - .L_2614)
.L_2614:
        /*001c*/ 	.word	0x00000000
        /*0020*/ 	.short	0x0005
        /*0022*/ 	.short	0x001a
        /*0024*/ 	.byte	0x00, 0xf0, 0x05, 0x00


	//----- nvinfo : EIATTR_KPARAM_INFO
	.align		4
.L_2615:
        /*0028*/ 	.byte	0x04, 0x17
        /*002a*/ 	.short	(.L_2617 - .L_2616)
.L_2616:
        /*002c*/ 	.word	0x00000000
        /*0030*/ 	.short	0x0004
        /*0032*/ 	.short	0x0019
        /*0034*/ 	.byte	0x00, 0xf0, 0x05, 0x00


	//----- nvinfo : EIATTR_KPARAM_INFO
	.align		4
.L_2617:
        /*0038*/ 	.byte	0x04, 0x17
        /*003a*/ 	.short	(.L_2619 - .L_2618)
.L_2618:
        /*003c*/ 	.word	0x00000000
        /*0040*/ 	.short	0x0003
        /*0042*/ 	.short	0x0018
        /*0044*/ 	.byte	0x00, 0xf0, 0x05, 0x00


	//----- nvinfo : EIATTR_KPARAM_INFO
	.align		4
.L_2619:
        /*0048*/ 	.byte	0x04, 0x17
        /*004a*/ 	.short	(.L_2621 - .L_2620)
.L_2620:
        /*004c*/ 	.word	0x00000000
        /*0050*/ 	.short	0x0002
        /*0052*/ 	.short	0x0008
        /*0054*/ 	.byte	0x00, 0xf0, 0x41, 0x00


	//----- nvinfo : EIATTR_KPARAM_INFO
	.align		4
.L_2621:
        /*0058*/ 	.byte	0x04, 0x17
        /*005a*/ 	.short	(.L_2623 - .L_2622)
.L_2622:
        /*005c*/ 	.word	0x00000000
        /*0060*/ 	.short	0x0001
        /*0062*/ 	.short	0x0004
        /*0064*/ 	.byte	0x00, 0xf0, 0x09, 0x00


	//----- nvinfo : EIATTR_KPARAM_INFO
	.align		4
.L_2623:
        /*0068*/ 	.byte	0x04, 0x17
        /*006a*/ 	.short	(.L_2625 - .L_2624)
.L_2624:
        /*006c*/ 	.word	0x00000000
        /*0070*/ 	.short	0x0000
        /*0072*/ 	.short	0x0000
        /*0074*/ 	.byte	0x00, 0xf0, 0x11, 0x00


	//----- nvinfo : EIATTR_SPARSE_MMA_MASK
	.align		4
.L_2625:
        /*0078*/ 	.byte	0x03, 0x50
        /*007a*/ 	.short	0x0000


	//----- nvinfo : EIATTR_MAXREG_COUNT
	.align		4
        /*007c*/ 	.byte	0x03, 0x1b
        /*007e*/ 	.short	0x00ff


	//----- nvinfo : EIATTR_MERCURY_ISA_VERSION
	.align		4
        /*0080*/ 	.byte	0x03, 0x5f
        /*0082*/ 	.short	0x0101


	//----- nvinfo : EIATTR_EXIT_INSTR_OFFSETS
	.align		4
        /*0084*/ 	.byte	0x04, 0x1c
        /*0086*/ 	.short	(.L_2627 - .L_2626)


	//   ....[0]....
.L_2626:
        /*0088*/ 	.word	0x00000500


	//   ....[1]....
        /*008c*/ 	.word	0x000005a0


	//----- nvinfo : EIATTR_MAX_THREADS
	.align		4
.L_2627:
        /*0090*/ 	.byte	0x04, 0x05
        /*0092*/ 	.short	(.L_2629 - .L_2628)
.L_2628:
        /*0094*/ 	.word	0x00000080
        /*0098*/ 	.word	0x00000001
        /*009c*/ 	.word	0x00000001


	//----- nvinfo : EIATTR_CRS_STACK_SIZE
	.align		4
.L_2629:
        /*00a0*/ 	.byte	0x04, 0x1e
        /*00a2*/ 	.short	(.L_2631 - .L_2630)
.L_2630:
        /*00a4*/ 	.word	0x00000000


	//----- nvinfo : EIATTR_CBANK_PARAM_SIZE
	.align		4
.L_2631:
        /*00a8*/ 	.byte	0x03, 0x19
        /*00aa*/ 	.short	0x001c


	//----- nvinfo : EIATTR_PARAM_CBANK
	.align		4
        /*00ac*/ 	.byte	0x04, 0x0a
        /*00ae*/ 	.short	(.L_2633 - .L_2632)
	.align		4
.L_2632:
        /*00b0*/ 	.word	index@(.nv.constant0._ZN2at6native27unrolled_elementwise_kernelINS0_13AUnaryFunctorIbbbZZZNS0_21heaviside_kernel_cudaERNS_18TensorIteratorBaseEENKUlvE_clEvENKUlvE7_clEvEUlbbE_EESt5arrayIPcLm2EELi4E23TrivialOffsetCalculatorILi1EjESD_NS0_6memory15LoadWithoutCastENSE_16StoreWithoutCastEEEviT_T0_T2_T3_T4_T5_)
        /*00b4*/ 	.short	0x0210
        /*00b6*/ 	.short	0x001c


	//----- nvinfo : EIATTR_SW_WAR
	.align		4
.L_2633:
        /*00b8*/ 	.byte	0x04, 0x36
        /*00ba*/ 	.short	(.L_2635 - .L_2634)
.L_2634:
        /*00bc*/ 	.word	0x00000008
.L_2635:


//--------------------- .nv.info._ZN2at6native29vectorized_elementwise_kernelILi2ENS0_13AUnaryFunctorIbbbZZZNS0_21heaviside_kernel_cudaERNS_18TensorIteratorBaseEENKUlvE_clEvENKUlvE7_clEvEUlbbE_EESt5arrayIPcLm2EEEEviT0_T1_ --------------------------
	.section	.nv.info._ZN2at6native29vectorized_elementwise_kernelILi2ENS0_13AUnaryFunctorIbbbZZZNS0_21heaviside_kernel_cudaERNS_18TensorIteratorBaseEENKUlvE_clEvENKUlvE7_clEvEUlbbE_EESt5arrayIPcLm2EEEEviT0_T1_,"",@"SHT_CUDA_INFO"
	.sectionflags	@""
	.align	4


	//----- nvinfo : EIATTR_CUDA_API_VERSION
	.align		4
        /*0000*/ 	.byte	0x04, 0x37
        /*0002*/ 	.short	(.L_2637 - .L_2636)
.L_2636:
        /*0004*/ 	.word	0x00000082


	//----- nvinfo : EIATTR_KPARAM_INFO
	.align		4
.L_2637:
        /*0008*/ 	.byte	0x04, 0x17
        /*000a*/ 	.short	(.L_2639 - .L_2638)
.L_2638:
        /*000c*/ 	.word	0x00000000
        /*0010*/ 	.short	0x0002
        /*0012*/ 	.short	0x0008
        /*0014*/ 	.byte	0x00, 0xf0, 0x41, 0x00


	//----- nvinfo : EIATTR_KPARAM_INFO
	.align		4
.L_2639:
        /*0018*/ 	.byte	0x04, 0x17
        /*001a*/ 	.short	(.L_2641 - .L_2640)
.L_2640:
        /*001c*/ 	.word	0x00000000
        /*0020*/ 	.short	0x0001
        /*0022*/ 	.short	0x0004
        /*0024*/ 	.byte	0x00, 0xf0, 0x09, 0x00


	//----- nvinfo : EIATTR_KPARAM_INFO
	.align		4
.L_2641:
        /*0028*/ 	.byte	0x04, 0x17
        /*002a*/ 	.short	(.L_2643 - .L_2642)
.L_2642:
        /*002c*/ 	.word	0x00000000
        /*0030*/ 	.short	0x0000
        /*0032*/ 	.short	0x0000
        /*0034*/ 	.byte	0x00, 0xf0, 0x11, 0x00


	//----- nvinfo : EIATTR_SPARSE_MMA_MASK
	.align		4
.L_2643:
        /*0038*/ 	.byte	0x03, 0x50
        /*003a*/ 	.short	0x0000


	//----- nvinfo : EIATTR_MAXREG_COUNT
	.align		4
        /*003c*/ 	.byte	0x03, 0x1b
        /*003e*/ 	.short	0x00ff


	//----- nvinfo : EIATTR_MERCURY_ISA_VERSION
	.align		4
        /*0040*/ 	.byte	0x03, 0x5f
        /*0042*/ 	.short	0x0101


	//----- nvinfo : EIATTR_EXIT_INSTR_OFFSETS
	.align		4
        /*0044*/ 	.byte	0x04, 0x1c
        /*0046*/ 	.short	(.L_2645 - .L_2644)


	//   ....[0]....
.L_2644:
        /*0048*/ 	.word	0x00000470


	//   ....[1]....
        /*004c*/ 	.word	0x00000e90


	//   ....[2]....
        /*0050*/ 	.word	0x00000ef0


	//----- nvinfo : EIATTR_MAX_THREADS
	.align		4
.L_2645:
        /*0054*/ 	.byte	0x04, 0x05
        /*0056*/ 	.short	(.L_2647 - .L_2646)
.L_2646:
        /*0058*/ 	.word	0x00000080
        /*005c*/ 	.word	0x00000001
        /*0060*/ 	.word	0x00000001


	//----- nvinfo : EIATTR_CRS_STACK_SIZE
	.align		4
.L_2647:
        /*0064*/ 	.byte	0x04, 0x1e
        /*0066*/ 	.short	(.L_2649 - .L_2648)
.L_2648:
        /*0068*/ 	.word	0x00000000


	//----- nvinfo : EIATTR_CBANK_PARAM_SIZE
	.align		4
.L_2649:
        /*006c*/ 	.byte	0x03, 0x19
        /*006e*/ 	.short	0x0018


	//----- nvinfo : EIATTR_PARAM_CBANK
	.align		4
        /*0070*/ 	.byte	0x04, 0x0a
        /*0072*/ 	.short	(.L_2651 - .L_2650)
	.align		4
.L_2650:
        /*0074*/ 	.word	index@(.nv.constant0._ZN2at6native29vectorized_elementwise_kernelILi2ENS0_13AUnaryFunctorIbbbZZZNS0_21heaviside_kernel_cudaERNS_18TensorIteratorBaseEENKUlvE_clEvENKUlvE7_clEvEUlbbE_EESt5arrayIPcLm2EEEEviT0_T1_)
        /*0078*/ 	.short	0x0210
        /*007a*/ 	.short	0x0018


	//----- nvinfo : EIATTR_SW_WAR
	.align		4
.L_2651:
        /*007c*/ 	.byte	0x04, 0x36
        /*007e*/ 	.short	(.L_2653 - .L_2652)
.L_2652:
        /*0080*/ 	.word	0x00000008
.L_2653:


//--------------------- .nv.info._ZN2at6native29vectorized_elementwise_kernelILi4ENS0_13AUnaryFunctorIbbbZZZNS0_21heaviside_kernel_cudaERNS_18TensorIteratorBaseEENKUlvE_clEvENKUlvE7_clEvEUlbbE_EESt5arrayIPcLm2EEEEviT0_T1_ --------------------------
	.section	.nv.info._ZN2at6native29vectorized_elementwise_kernelILi4ENS0_13AUnaryFunctorIbbbZZZNS0_21heaviside_kernel_cudaERNS_18TensorIteratorBaseEENKUlvE_clEvENKUlvE7_clEvEUlbbE_EESt5arrayIPcLm2EEEEviT0_T1_,"",@"SHT_CUDA_INFO"
	.sectionflags	@""
	.align	4


	//----- nvinfo : EIATTR_CUDA_API_VERSION
	.align		4
        /*0000*/ 	.byte	0x04, 0x37
        /*0002*/ 	.short	(.L_2655 - .L_2654)
.L_2654:
        /*0004*/ 	.word	0x00000082


	//----- nvinfo : EIATTR_KPARAM_INFO
	.align		4
.L_2655:
        /*0008*/ 	.byte	0x04, 0x17
        /*000a*/ 	.short	(.L_2657 - .L_2656)
.L_2656:
        /*000c*/ 	.word	0x00000000
        /*0010*/ 	.short	0x0002
        /*0012*/ 	.short	0x0008
        /*0014*/ 	.byte	0x00, 0xf0, 0x41, 0x00


	//----- nvinfo : EIATTR_KPARAM_INFO
	.align		4
.L_2657:
        /*0018*/ 	.byte	0x04, 0x17
        /*001a*/ 	.short	(.L_2659 - .L_2658)
.L_2658:
        /*001c*/ 	.word	0x00000000
        /*0020*/ 	.short	0x0001
        /*0022*/ 	.short	0x0004
        /*0024*/ 	.byte	0x00, 0xf0, 0x09, 0x00


	//----- nvinfo : EIATTR_KPARAM_INFO
	.align		4
.L_2659:
        /*0028*/ 	.byte	0x04, 0x17
        /*002a*/ 	.short	(.L_2661 - .L_2660)
.L_2660:
        /*002c*/ 	.word	0x00000000
        /*0030*/ 	.short	0x0000
        /*0032*/ 	.short	0x0000
        /*0034*/ 	.byte	0x00, 0xf0, 0x11, 0x00


	//----- nvinfo : EIATTR_SPARSE_MMA_MASK
	.align		4
.L_2661:
        /*0038*/ 	.byte	0x03, 0x50
        /*003a*/ 	.short	0x0000


	//----- nvinfo : EIATTR_MAXREG_COUNT
	.align		4
        /*003c*/ 	.byte	0x03, 0x1b
        /*003e*/ 	.short	0x00ff


	//----- nvinfo : EIATTR_MERCURY_ISA_VERSION
	.align		4
        /*0040*/ 	.byte	0x03, 0x5f
        /*0042*/ 	.short	0x0101


	//----- nvinfo : EIATTR_EXIT_INSTR_OFFSETS
	.align		4
        /*0044*/ 	.byte	0x04, 0x1c
        /*0046*/ 	.short	(.L_2663 - .L_2662)


	//   ....[0]....
.L_2662:
        /*0048*/ 	.word	0x00000450


	//   ....[1]....
        /*004c*/ 	.word	0x00000e70


	//   ....[2]....
        /*0050*/ 	.word	0x00000ed0


	//----- nvinfo : EIATTR_MAX_THREADS
	.align		4
.L_2663:
        /*0054*/ 	.byte	0x04, 0x05
        /*0056*/ 	.short	(.L_2665 - .L_2664)
.L_2664:
        /*0058*/ 	.word	0x00000080
        /*005c*/ 	.word	0x00000001
        /*0060*/ 	.word	0x00000001


	//----- nvinfo : EIATTR_CRS_STACK_SIZE
	.align		4
.L_2665:
        /*0064*/ 	.byte	0x04, 0x1e
        /*0066*/ 	.short	(.L_2667 - .L_2666)
.L_2666:
        /*0068*/ 	.word	0x00000000


	//----- nvinfo : EIATTR_CBANK_PARAM_SIZE
	.align		4
.L_2667:
        /*006c*/ 	.byte	0x03, 0x19
        /*006e*/ 	.short	0x0018


	//----- nvinfo : EIATTR_PARAM_CBANK
	.align		4
        /*0070*/ 	.byte	0x04, 0x0a
        /*0072*/ 	.short	(.L_2669 - .L_2668)
	.align		4
.L_2668:
        /*0074*/ 	.word	index@(.nv.constant0._ZN2at6native29vectorized_elementwise_kernelILi4ENS0_13AUnaryFunctorIbbbZZZNS0_21heaviside_kernel_cudaERNS_18TensorIteratorBaseEENKUlvE_clEvENKUlvE7_clEvEUlbbE_EESt5arrayIPcLm2EEEEviT0_T1_)
        /*0078*/ 	.short	0x0210
        /*007a*/ 	.short	0x0018


	//----- nvinfo : EIATTR_SW_WAR
	.align		4
.L_2669:
        /*007c*/ 	.byte	0x04, 0x36
        /*007e*/ 	.short	(.L_2671 - .L_2670)
.L_2670:
        /*0080*/ 	.word	0x00000008
.L_2671:


//--------------------- .nv.info._ZN2at6native29vectorized_elementwise_kernelILi8ENS0_13AUnaryFunctorIbbbZZZNS0_21heaviside_kernel_cudaERNS_18TensorIteratorBaseEENKUlvE_clEvENKUlvE7_clEvEUlbbE_EESt5arrayIPcLm2EEEEviT0_T1_ --------------------------
	.section	.nv.info._ZN2at6native29vectorized_elementwise_kernelILi8ENS0_13AUnaryFunctorIbbbZZZNS0_21heaviside_kernel_cudaERNS_18TensorIteratorBaseEENKUlvE_clEvENKUlvE7_clEvEUlbbE_EESt5arrayIPcLm2EEEEviT0_T1_,"",@"SHT_CUDA_INFO"
	.sectionflags	@""
	.align	4


	//----- nvinfo : EIATTR_CUDA_API_VERSION
	.align		4
        /*0000*/ 	.byte	0x04, 0x37
        /*0002*/ 	.short	(.L_2673 - .L_2672)
.L_2672:
        /*0004*/ 	.word	0x00000082


	//----- nvinfo : EIATTR_KPARAM_INFO
	.align		4
.L_2673:
        /*0008*/ 	.byte	0x04, 0x17
        /*000a*/ 	.short	(.L_2675 - .L_2674)
.L_2674:
        /*000c*/ 	.word	0x00000000
        /*0010*/ 	.short	0x0002
        /*0012*/ 	.short	0x0008
        /*0014*/ 	.byte	0x00, 0xf0, 0x41, 0x00


	//----- nvinfo : EIATTR_KPARAM_INFO
	.align		4
.L_2675:
        /*0018*/ 	.byte	0x04, 0x17
        /*001a*/ 	.short	(.L_2677 - .L_2676)
.L_2676:
        /*001c*/ 	.word	0x00000000
        /*0020*/ 	.short	0x0001
        /*0022*/ 	.short	0x0004
        /*0024*/ 	.byte	0x00, 0xf0, 0x09, 0x00


	//----- nvinfo : EIATTR_KPARAM_INFO
	.align		4
.L_2677:
        /*0028*/ 	.byte	0x04, 0x17
        /*002a*/ 	.short	(.L_2679 - .L_2678)
.L_2678:
        /*002c*/ 	.word	0x00000000
        /*0030*/ 	.short	0x0000
        /*0032*/ 	.short	0x0000
        /*0034*/ 	.byte	0x00, 0xf0, 0x11, 0x00


	//----- nvinfo : EIATTR_SPARSE_MMA_MASK
	.align		4
.L_2679:
        /*0038*/ 	.byte	0x03, 0x50
        /*003a*/ 	.short	0x0000


	//----- nvinfo : EIATTR_MAXREG_COUNT
	.align		4
        /*003c*/ 	.byte	0x03, 0x1b
        /*003e*/ 	.short	0x00ff


	//----- nvinfo : EIATTR_MERCURY_ISA_VERSION
	.align		4
        /*0040*/ 	.byte	0x03, 0x5f
        /*0042*/ 	.short	0x0101


	//----- nvinfo : EIATTR_EXIT_INSTR_OFFSETS
	.align		4
        /*0044*/ 	.byte	0x04, 0x1c
        /*0046*/ 	.short	(.L_2681 - .L_2680)


	//   ....[0]....
.L_2680:
        /*0048*/ 	.word	0x00000520


	//   ....[1]....
        /*004c*/ 	.word	0x00000f40


	//   ....[2]....
        /*0050*/ 	.word	0x00000fa0


	//----- nvinfo : EIATTR_MAX_THREADS
	.align		4
.L_2681:
        /*0054*/ 	.byte	0x04, 0x05
        /*0056*/ 	.short	(.L_2683 - .L_2682)
.L_2682:
        /*0058*/ 	.word	0x00000080
        /*005c*/ 	.word	0x00000001
        /*0060*/ 	.word	0x00000001


	//----- nvinfo : EIATTR_CRS_STACK_SIZE
	.align		4
.L_2683:
        /*0064*/ 	.byte	0x04, 0x1e
        /*0066*/ 	.short	(.L_2685 - .L_2684)
.L_2684:
        /*0068*/ 	.word	0x00000000


	//----- nvinfo : EIATTR_CBANK_PARAM_SIZE
	.align		4
.L_2685:
        /*006c*/ 	.byte	0x03, 0x19
        /*006e*/ 	.short	0x0018


	//----- nvinfo : EIATTR_PARAM_CBANK
	.align		4
        /*0070*/ 	.byte	0x04, 0x0a
        /*0072*/ 	.short	(.L_2687 - .L_2686)
	.align		4
.L_2686:
        /*0074*/ 	.word	index@(.nv.constant0._ZN2at6native29vectorized_elementwise_kernelILi8ENS0_13AUnaryFunctorIbbbZZZNS0_21heaviside_kernel_cudaERNS_18TensorIteratorBaseEENKUlvE_clEvENKUlvE7_clEvEUlbbE_EESt5arrayIPcLm2EEEEviT0_T1_)
        /*0078*/ 	.short	0x0210
        /*007a*/ 	.short	0x0018


	//----- nvinfo : EIATTR_SW_WAR
	.align		4
.L_2687:
        /*007c*/ 	.byte	0x04, 0x36
        /*007e*/ 	.short	(.L_2689 - .L_2688)
.L_2688:
        /*0080*/ 	.word	0x00000008
.L_2689:


//--------------------- .nv.info._ZN2at6native18elementwise_kernelILi128ELi4EZNS0_15gpu_kernel_implINS0_13BinaryFunctorIN3c104HalfES5_S5_ZZZNS0_21heaviside_kernel_cudaERNS_18TensorIteratorBaseEENKUlvE_clEvENKUlvE6_clEvEUlS5_S5_E_EEEEvS7_RKT_EUliE_EEviT1_ --------------------------
	.section	.nv.info._ZN2at6native18elementwise_kernelILi128ELi4EZNS0_15gpu_kernel_implINS0_13BinaryFunctorIN3c104HalfES5_S5_ZZZNS0_21heaviside_kernel_cudaERNS_18TensorIteratorBaseEENKUlvE_clEvENKUlvE6_clEvEUlS5_S5_E_EEEEvS7_RKT_EUliE_EEviT1_,"",@"SHT_CUDA_INFO"
	.sectionflags	@""
	.align	4


	//----- nvinfo : EIATTR_CUDA_API_VERSION
	.align		4
        /*0000*/ 	.byte	0x04, 0x37
        /*0002*/ 	.short	(.L_2691 - .L_2690)
.L_2690:
        /*0004*/ 	.word	0x00000082


	//----- nvinfo : EIATTR_KPARAM_INFO
	.align		4
.L_2691:
        /*0008*/ 	.byte	0x04, 0x17
        /*000a*/ 	.short	(.L_2693 - .L_2692)
.L_2692:
        /*000c*/ 	.word	0x00000000
        /*0010*/ 	.short	0x0001
        /*0012*/ 	.short	0x0008
        /*0014*/ 	.byte	0x00, 0xf0, 0x21, 0x0a


	//----- nvinfo : EIATTR_KPARAM_INFO
	.align		4
.L_2693:
        /*0018*/ 	.byte	0x04, 0x17
        /*001a*/ 	.short	(.L_2695 - .L_2694)
.L_2694:
        /*001c*/ 	.word	0x00000000
        /*0020*/ 	.short	0x0000
        /*0022*/ 	.short	0x0000
        /*0024*/ 	.byte	0x00, 0xf0, 0x11, 0x00


	//----- nvinfo : EIATTR_SPARSE_MMA_MASK
	.align		4
.L_2695:
        /*0028*/ 	.byte	0x03, 0x50
        /*002a*/ 	.short	0x0000


	//----- nvinfo : EIATTR_MAXREG_COUNT
	.align		4
        /*002c*/ 	.byte	0x03, 0x1b
        /*002e*/ 	.short	0x0080


	//----- nvinfo : EIATTR_EXTERNS
	.align		4
        /*0030*/ 	.byte	0x04, 0x0f
        /*0032*/ 	.short	(.L_2697 - .L_2696)


	//   ....[0]....
	.align		4
.L_2696:
        /*0034*/ 	.word	index@(__assertfail)


	//----- nvinfo : EIATTR_MERCURY_ISA_VERSION
	.align		4
.L_2697:
        /*0038*/ 	.byte	0x03, 0x5f
        /*003a*/ 	.short	0x0101


	//----- nvinfo : EIATTR_SYSCALL_OFFSETS
	.align		4
        /*003c*/ 	.byte	0x04, 0x46
        /*003e*/ 	.short	(.L_2699 - .L_2698)


	//   ....[0]....
.L_2698:
        /*0040*/ 	.word	0x000026c0


	//   ....[1]....
        /*0044*/ 	.word	0x00003730


	//   ....[2]....
        /*0048*/ 	.word	0x00004700


	//   ....[3]....
        /*004c*/ 	.word	0x00006e10


	//   ....[4]....
        /*0050*/ 	.word	0x00007e80


	//   ....[5]....
        /*0054*/ 	.word	0x00008e50


	//   ....[6]....
        /*0058*/ 	.word	0x0000b550


	//   ....[7]....
        /*005c*/ 	.word	0x0000c5c0


	//   ....[8]....
        /*0060*/ 	.word	0x0000d590


	//   ....[9]....
        /*0064*/ 	.word	0x0000fc80


	//   ....[10]....
        /*0068*/ 	.word	0x00010cf0


	//   ....[11]....
        /*006c*/ 	.word	0x00011cc0


	//----- nvinfo : EIATTR_EXIT_INSTR_OFFSETS
	.align		4
.L_2699:
        /*0070*/ 	.byte	0x04, 0x1c
        /*0072*/ 	.short	(.L_2701 - .L_2700)


	//   ....[0]....
.L_2700:
        /*0074*/ 	.word	0x0000d660


	//   ....[1]....
        /*0078*/ 	.word	0x00010ef0


	//   ....[2]....
        /*007c*/ 	.word	0x00010f30


	//   ....[3]....
        /*0080*/ 	.word	0x00010fd0


	//   ....[4]....
        /*0084*/ 	.word	0x00011010


	//   ....[5]....
        /*0088*/ 	.word	0x00011050


	//   ....[6]....
        /*008c*/ 	.word	0x000110e0


	//   ....[7]....
        /*0090*/ 	.word	0x00011100


	//   ....[8]....
        /*0094*/ 	.word	0x000111a0


	//   ....[9]....
        /*0098*/ 	.word	0x000111f0


	//   ....[10]....
        /*009c*/ 	.word	0x00011240


	//   ....[11]....
        /*00a0*/ 	.word	0x00011310


	//   ....[12]....
        /*00a4*/ 	.word	0x00011370


	//   ....[13]....
        /*00a8*/ 	.word	0x00011500


	//   ....[14]....
        /*00ac*/ 	.word	0x00011660


	//   ....[15]....
        /*00b0*/ 	.word	0x000116a0


	//   ....[16]....
        /*00b4*/ 	.word	0x00011760


	//   ....[17]....
        /*00b8*/ 	.word	0x000118e0


	//   ....[18]....
        /*00bc*/ 	.word	0x00011a60


	//   ....[19]....
        /*00c0*/ 	.word	0x00011bc0


	//   ....[20]....
        /*00c4*/ 	.word	0x00011cd0


	//   ....[21]....
        /*00c8*/ 	.word	0x00011d10


	//   ....[22]....
        /*00cc*/ 	.word	0x00011d50


	//----- nvinfo : EIATTR_MAX_THREADS
	.align		4
.L_2701:
        /*00d0*/ 	.byte	0x04, 0x05
        /*00d2*/ 	.short	(.L_2703 - .L_2702)
.L_2702:
        /*00d4*/ 	.word	0x00000080
        /*00d8*/ 	.word	0x00000001
        /*00dc*/ 	.word	0x00000001


	//----- nvinfo : EIATTR_CRS_STACK_SIZE
	.align		4
.L_2703:
        /*00e0*/ 	.byte	0x04, 0x1e
        /*00e2*/ 	.short	(.L_2705 - .L_2704)
.L_2704:
        /*00e4*/ 	.word	0x00000000


	//----- nvinfo : EIATTR_CBANK_PARAM_SIZE
	.align		4
.L_2705:
        /*00e8*/ 	.byte	0x03, 0x19
        /*00ea*/ 	.short	0x0290


	//----- nvinfo : EIATTR_PARAM_CBANK
	.align		4
        /*00ec*/ 	.byte	0x04, 0x0a
        /*00ee*/ 	.short	(.L_2707 - .L_2706)
	.align		4
.L_2706:
        /*00f0*/ 	.word	index@(.nv.constant0._ZN2at6native18elementwise_kernelILi128ELi4EZNS0_15gpu_kernel_implINS0_13BinaryFunctorIN3c104HalfES5_S5_ZZZNS0_21heaviside_kernel_cudaERNS_18TensorIteratorBaseEENKUlvE_clEvENKUlvE6_clEvEUlS5_S5_E_EEEEvS7_RKT_EUliE_EEviT1_)
        /*00f4*/ 	.short	0x0210
        /*00f6*/ 	.short	0x0290


	//----- nvinfo : EIATTR_SW_WAR
	.align		4
.L_2707:
        /*00f8*/ 	.byte	0x04, 0x36
        /*00fa*/ 	.short	(.L_2709 - .L_2708)
.L_2708:
        /*00fc*/ 	.word	0x00000008
.L_2709:


//--------------------- .nv.info._ZN2at6native27unrolled_elementwise_kernelINS0_13BinaryFunctorIN3c104HalfES4_S4_ZZZNS0_21heaviside_kernel_cudaERNS_18TensorIteratorBaseEENKUlvE_clEvENKUlvE6_clEvEUlS4_S4_E_EESt5arrayIPcLm3EELi4E23TrivialOffsetCalculatorILi2EjESE_ILi1EjENS0_6memory12LoadWithCastILi2EEENSH_13StoreWithCastILi1EEEEEviT_T0_T2_T3_T4_T5_ --------------------------
	.section	.nv.info._ZN2at6native27unrolled_elementwise_kernelINS0_13BinaryFunctorIN3c104HalfES4_S4_ZZZNS0_21heaviside_kernel_cudaERNS_18TensorIteratorBaseEENKUlvE_clEvENKUlvE6_clEvEUlS4_S4_E_EESt5arrayIPcLm3EELi4E23TrivialOffsetCalculatorILi2EjESE_ILi1EjENS0_6memory12LoadWithCastILi2EEENSH_13StoreWithCastILi1EEEEEviT_T0_T2_T3_T4_T5_,"",@"SHT_CUDA_INFO"
	.sectionflags	@""
	.align	4


	//----- nvinfo : EIATTR_CUDA_API_VERSION
	.align		4
        /*0000*/ 	.byte	0x04, 0x37
        /*0002*/ 	.short	(.L_2711 - .L_2710)
.L_2710:
        /*0004*/ 	.word	0x00000082


	//----- nvinfo : EIATTR_KPARAM_INFO
	.align		4
.L_2711:
        /*0008*/ 	.byte	0x04, 0x17
        /*000a*/ 	.short	(.L_2713 - .L_2712)
.L_2712:
        /*000c*/ 	.word	0x00000000
        /*0010*/ 	.short	0x0006
        /*0012*/ 	.short	0x0030
        /*0014*/ 	.byte	0x00, 0xf0, 0x21, 0x00


	//----- nvinfo : EIATTR_KPARAM_INFO
	.align		4
.L_2713:
        /*0018*/ 	.byte	0x04, 0x17
        /*001a*/ 	.short	(.L_2715 - .L_2714)
.L_2714:
        /*001c*/ 	.word	0x00000000
        /*0020*/ 	.short	0x0005
        /*0022*/ 	.short	0x0024
        /*0024*/ 	.byte	0x00, 0xf0, 0x31, 0x00


	//----- nvinfo : EIATTR_KPARAM_INFO
	.align		4
.L_2715:
        /*0028*/ 	.byte	0x04, 0x17
        /*002a*/ 	.short	(.L_2717 - .L_2716)
.L_2716:
        /*002c*/ 	.word	0x00000000
        /*0030*/ 	.short	0x0004
        /*0032*/ 	.short	0x0021
        /*0034*/ 	.byte	0x00, 0xf0, 0x05, 0x00


	//----- nvinfo : EIATTR_KPARAM_INFO
	.align		4
.L_2717:
        /*0038*/ 	.byte	0x04, 0x17
        /*003a*/ 	.short	(.L_2719 - .L_2718)
.L_2718:
        /*003c*/ 	.word	0x00000000
        /*0040*/ 	.short	0x0003
        /*0042*/ 	.short	0x0020
        /*0044*/ 	.byte	0x00, 0xf0, 0x05, 0x00


	//----- nvinfo : EIATTR_KPARAM_INFO
	.align		4
.L_2719:
        /*0048*/ 	.byte	0x04, 0x17
        /*004a*/ 	.short	(.L_2721 - .L_2720)
.L_2720:
        /*004c*/ 	.word	0x00000000
        /*0050*/ 	.short	0x0002
        /*0052*/ 	.short	0x0008
        /*0054*/ 	.byte	0x00, 0xf0, 0x61, 0x00


	//----- nvinfo : EIATTR_KPARAM_INFO
	.align		4
.L_2721:
        /*0058*/ 	.byte	0x04, 0x17
        /*005a*/ 	.short	(.L_2723 - .L_2722)
.L_2722:
        /*005c*/ 	.word	0x00000000
        /*0060*/ 	.short	0x0001
        /*0062*/ 	.short	0x0004
        /*0064*/ 	.byte	0x00, 0xf0, 0x05, 0x00


	//----- nvinfo : EIATTR_KPARAM_INFO
	.align		4
.L_2723:
        /*0068*/ 	.byte	0x04, 0x17
        /*006a*/ 	.short	(.L_2725 - .L_2724)
.L_2724:
        /*006c*/ 	.word	0x00000000
        /*0070*/ 	.short	0x0000
        /*0072*/ 	.short	0x0000
        /*0074*/ 	.byte	0x00, 0xf0, 0x11, 0x00


	//----- nvinfo : EIATTR_SPARSE_MMA_MASK
	.align		4
.L_2725:
        /*0078*/ 	.byte	0x03, 0x50
        /*007a*/ 	.short	0x0000


	//----- nvinfo : EIATTR_MAXREG_COUNT
	.align		4
        /*007c*/ 	.byte	0x03, 0x1b
        /*007e*/ 	.short	0x00ff


	//----- nvinfo : EIATTR_EXTERNS
	.align		4
        /*0080*/ 	.byte	0x04, 0x0f
        /*0082*/ 	.short	(.L_2727 - .L_2726)


	//   ....[0]....
	.align		4
.L_2726:
        /*0084*/ 	.word	index@(__assertfail)


	//----- nvinfo : EIATTR_MERCURY_ISA_VERSION
	.align		4
.L_2727:
        /*0088*/ 	.byte	0x03, 0x5f
        /*008a*/ 	.short	0x0101


	//----- nvinfo : EIATTR_SYSCALL_OFFSETS
	.align		4
        /*008c*/ 	.byte	0x04, 0x46
        /*008e*/ 	.short	(.L_2729 - .L_2728)


	//   ....[0]....
.L_2728:
        /*0090*/ 	.word	0x000010c0


	//   ....[1]....
        /*0094*/ 	.word	0x00002150


	//   ....[2]....
        /*0098*/ 	.word	0x00003260


	//   ....[3]....
        /*009c*/ 	.word	0x000042f0


	//   ....[4]....
        /*00a0*/ 	.word	0x00005410


	//   ....[5]....
        /*00a4*/ 	.word	0x000064b0


	//   ....[6]....
        /*00a8*/ 	.word	0x000075b0


	//   ....[7]....
        /*00ac*/ 	.word	0x00008650


	//   ....[8]....
        /*00b0*/ 	.word	0x00009980


	//   ....[9]....
        /*00b4*/ 	.word	0x0000a9a0


	//   ....[10]....
        /*00b8*/ 	.word	0x0000b980


	//   ....[11]....
        /*00bc*/ 	.word	0x0000c960


	//----- nvinfo : EIATTR_EXIT_INSTR_OFFSETS
	.align		4
.L_2729:
        /*00c0*/ 	.byte	0x04, 0x1c
        /*00c2*/ 	.short	(.L_2731 - .L_2730)


	//   ....[0]....
.L_2730:
        /*00c4*/ 	.word	0x0000ba40


	//   ....[1]....
        /*00c8*/ 	.word	0x0000bb90


	//   ....[2]....
        /*00cc*/ 	.word	0x0000bbd0


	//   ....[3]....
        /*00d0*/ 	.word	0x0000bc70


	//   ....[4]....
        /*00d4*/ 	.word	0x0000bcb0


	//   ....[5]....
        /*00d8*/ 	.word	0x0000bcf0


	//   ....[6]....
        /*00dc*/ 	.word	0x0000bd80


	//   ....[7]....
        /*00e0*/ 	.word	0x0000bda0


	//   ....[8]....
        /*00e4*/ 	.word	0x0000be40


	//   ....[9]....
        /*00e8*/ 	.word	0x0000be90


	//   ....[10]....
        /*00ec*/ 	.word	0x0000bee0


	//   ....[11]....
        /*00f0*/ 	.word	0x0000bfb0


	//   ....[12]....
        /*00f4*/ 	.word	0x0000c010


	//   ....[13]....
        /*00f8*/ 	.word	0x0000c1a0


	//   ....[14]....
        /*00fc*/ 	.word	0x0000c300


	//   ....[15]....
        /*0100*/ 	.word	0x0000c340


	//   ....[16]....
        /*0104*/ 	.word	0x0000c400


	//   ....[17]....
        /*0108*/ 	.word	0x0000c580


	//   ....[18]....
        /*010c*/ 	.word	0x0000c700


	//   ....[19]....
        /*0110*/ 	.word	0x0000c860


	//   ....[20]....
        /*0114*/ 	.word	0x0000c970


	//   ....[21]....
        /*0118*/ 	.word	0x0000c9b0


	//   ....[22]....
        /*011c*/ 	.word	0x0000c9f0


	//----- nvinfo : EIATTR_MAX_THREADS
	.align		4
.L_2731:
        /*0120*/ 	.byte	0x04, 0x05
        /*0122*/ 	.short	(.L_2733 - .L_2732)
.L_2732:
        /*0124*/ 	.word	0x00000080
        /*0128*/ 	.word	0x00000001
        /*012c*/ 	.word	0x00000001


	//----- nvinfo : EIATTR_CRS_STACK_SIZE
	.align		4
.L_2733:
        /*0130*/ 	.byte	0x04, 0x1e
        /*0132*/ 	.short	(.L_2735 - .L_2734)
.L_2734:
        /*0134*/ 	.word	0x00000000


	//----- nvinfo : EIATTR_CBANK_PARAM_SIZE
	.align		4
.L_2735:
        /*0138*/ 	.byte	0x03, 0x19
        /*013a*/ 	.short	0x0038


	//----- nvinfo : EIATTR_PARAM_CBANK
	.align		4
        /*013c*/ 	.byte	0x04, 0x0a
        /*013e*/ 	.short	(.L_2737 - .L_2736)
	.align		4
.L_2736:
        /*0140*/ 	.word	index@(.nv.constant0._ZN2at6native27unrolled_elementwise_kernelINS0_13BinaryFunctorIN3c104HalfES4_S4_ZZZNS0_21heaviside_kernel_cudaERNS_18TensorIteratorBaseEENKUlvE_clEvENKUlvE6_clEvEUlS4_S4_E_EESt5arrayIPcLm3EELi4E23TrivialOffsetCalculatorILi2EjESE_ILi1EjENS0_6memory12LoadWithCastILi2EEENSH_13StoreWithCastILi1EEEEEviT_T0_T2_T3_T4_T5_)
        /*0144*/ 	.short	0x0210
        /*0146*/ 	.short	0x0038


	//----- nvinfo : EIATTR_SW_WAR
	.align		4
.L_2737:
        /*0148*/ 	.byte	0x04, 0x36
        /*014a*/ 	.short	(.L_2739 - .L_2738)
.L_2738:
        /*014c*/ 	.word	0x00000008
.L_2739:


//--------------------- .nv.info._ZN2at6native18elementwise_kernelILi128ELi4EZNS0_22gpu_kernel_impl_nocastINS0_13BinaryFunctorIN3c104HalfES5_S5_ZZZNS0_21heaviside_kernel_cudaERNS_18TensorIteratorBaseEENKUlvE_clEvENKUlvE6_clEvEUlS5_S5_E_EEEEvS7_RKT_EUliE_EEviT1_ --------------------------
	.section	.nv.info._ZN2at6native18elementwise_kernelILi128ELi4EZNS0_22gpu_kernel_impl_nocastINS0_13BinaryFunctorIN3c104HalfES5_S5_ZZZNS0_21heaviside_kernel_cudaERNS_18TensorIteratorBaseEENKUlvE_clEvENKUlvE6_clEvEUlS5_S5_E_EEEEvS7_RKT_EUliE_EEviT1_,"",@"SHT_CUDA_INFO"
	.sectionflags	@""
	.align	4


	//----- nvinfo : EIATTR_CUDA_API_VERSION
	.align		4
        /*0000*/ 	.byte	0x04, 0x37
        /*0002*/ 	.short	(.L_2741 - .L_2740)
.L_2740:
        /*0004*/ 	.word	0x00000082


	//----- nvinfo : EIATTR_KPARAM_INFO
	.align		4
.L_2741:
        /*0008*/ 	.byte	0x04, 0x17
        /*000a*/ 	.short	(.L_2743 - .L_2742)
.L_2742:
        /*000c*/ 	.word	0x00000000
        /*0010*/ 	.short	0x0001
        /*0012*/ 	.short	0x0008
        /*0014*/ 	.byte	0x00, 0xf0, 0x21, 0x0a


	//----- nvinfo : EIATTR_KPARAM_INFO
	.align		4
.L_2743:
        /*0018*/ 	.byte	0x04, 0x17
        /*001a*/ 	.short	(.L_2745 - .L_2744)
.L_2744:
        /*001c*/ 	.word	0x00000000
        /*0020*/ 	.short	0x0000
        /*0022*/ 	.short	0x0000
        /*0024*/ 	.byte	0x00, 0xf0, 0x11, 0x00


	//----- nvinfo : EIATTR_SPARSE_MMA_MASK
	.align		4
.L_2745:
        /*0028*/ 	.byte	0x03, 0x50
        /*002a*/ 	.short	0x0000


	//----- nvinfo : EIATTR_MAXREG_COUNT
	.align		4
        /*002c*/ 	.byte	0x03, 0x1b
        /*002e*/ 	.short	0x0080


	//----- nvinfo : EIATTR_MERCURY_ISA_VERSION
	.align		4
        /*0030*/ 	.byte	0x03, 0x5f
        /*0032*/ 	.short	0x0101


	//----- nvinfo : EIATTR_EXIT_INSTR_OFFSETS
	.align		4
        /*0034*/ 	.byte	0x04, 0x1c
        /*0036*/ 	.short	(.L_2747 - .L_2746)


	//   ....[0]....
.L_2746:
        /*0038*/ 	.word	0x000046b0


	//   ....[1]....
        /*003c*/ 	.word	0x00005de0


	//----- nvinfo : EIATTR_MAX_THREADS
	.align		4
.L_2747:
        /*0040*/ 	.byte	0x04, 0x05
        /*0042*/ 	.short	(.L_2749 - .L_2748)
.L_2748:
        /*0044*/ 	.word	0x00000080
        /*0048*/ 	.word	0x00000001
        /*004c*/ 	.word	0x00000001


	//----- nvinfo : EIATTR_CRS_STACK_SIZE
	.align		4
.L_2749:
        /*0050*/ 	.byte	0x04, 0x1e
        /*0052*/ 	.short	(.L_2751 - .L_2750)
.L_2750:
        /*0054*/ 	.word	0x00000000


	//----- nvinfo : EIATTR_CBANK_PARAM_SIZE
	.align		4
.L_2751:
        /*0058*/ 	.byte	0x03, 0x19
        /*005a*/ 	.short	0x0290


	//----- nvinfo : EIATTR_PARAM_CBANK
	.align		4
        /*005c*/ 	.byte	0x04, 0x0a
        /*005e*/ 	.short	(.L_2753 - .L_2752)
	.align		4
.L_2752:
        /*0060*/ 	.word	index@(.nv.constant0._ZN2at6native18elementwise_kernelILi128ELi4EZNS0_22gpu_kernel_impl_nocastINS0_13BinaryFunctorIN3c104HalfES5_S5_ZZZNS0_21heaviside_kernel_cudaERNS_18TensorIteratorBaseEENKUlvE_clEvENKUlvE6_clEvEUlS5_S5_E_EEEEvS7_RKT_EUliE_EEviT1_)
        /*0064*/ 	.short	0x0210
        /*0066*/ 	.short	0x0290


	//----- nvinfo : EIATTR_SW_WAR
	.align		4
.L_2753:
        /*0068*/ 	.byte	0x04, 0x36
        /*006a*/ 	.short	(.L_2755 - .L_2754)
.L_2754:
        /*006c*/ 	.word	0x00000008
.L_2755:


//--------------------- .nv.info._ZN2at6native27unrolled_elementwise_kernelINS0_13BinaryFunctorIN3c104HalfES4_S4_ZZZNS0_21heaviside_kernel_cudaERNS_18TensorIteratorBaseEENKUlvE_clEvENKUlvE6_clEvEUlS4_S4_E_EESt5arrayIPcLm3EELi4E23TrivialOffsetCalculatorILi2EjESE_ILi1EjENS0_6memory15LoadWithoutCastENSH_16StoreWithoutCastEEEviT_T0_T2_T3_T4_T5_ --------------------------
	.section	.nv.info._ZN2at6native27unrolled_elementwise_kernelINS0_13BinaryFunctorIN3c104HalfES4_S4_ZZZNS0_21heaviside_kernel_cudaERNS_18TensorIteratorBaseEENKUlvE_clEvENKUlvE6_clEvEUlS4_S4_E_EESt5arrayIPcLm3EELi4E23TrivialOffsetCalculatorILi2EjESE_ILi1EjENS0_6memory15LoadWithoutCastENSH_16StoreWithoutCastEEEviT_T0_T2_T3_T4_T5_,"",@"SHT_CUDA_INFO"
	.sectionflags	@""
	.align	4


	//----- nvinfo : EIATTR_CUDA_API_VERSION
	.align		4
        /*0000*/ 	.byte	0x04, 0x37
        /*0002*/ 	.short	(.L_2757 - .L_2756)
.L_2756:
        /*0004*/ 	.word	0x00000082


	//----- nvinfo : EIATTR_KPARAM_INFO
	.align		4
.L_2757:
        /*0008*/ 	.byte	0x04, 0x17
        /*000a*/ 	.short	(.L_2759 - .L_2758)
.L_2758:
        /*000c*/ 	.word	0x00000000
        /*0010*/ 	.short	0x0006
        /*0012*/ 	.short	0x0023
        /*0014*/ 	.byte	0x00, 0xf0, 0x05, 0x00


	//----- nvinfo : EIATTR_KPARAM_INFO
	.align		4
.L_2759:
        /*0018*/ 	.byte	0x04, 0x17
        /*001a*/ 	.short	(.L_2761 - .L_2760)
.L_2760:
        /*001c*/ 	.word	0x00000000
        /*0020*/ 	.short	0x0005
        /*0022*/ 	.short	0x0022
        /*0024*/ 	.byte	0x00, 0xf0, 0x05, 0x00


	//----- nvinfo : EIATTR_KPARAM_INFO
	.align		4
.L_2761:
        /*0028*/ 	.byte	0x04, 0x17
        /*002a*/ 	.short	(.L_2763 - .L_2762)
.L_2762:
        /*002c*/ 	.word	0x00000000
        /*0030*/ 	.short	0x0004
        /*0032*/ 	.short	0x0021
        /*0034*/ 	.byte	0x00, 0xf0, 0x05, 0x00


	//----- nvinfo : EIATTR_KPARAM_INFO
	.align		4
.L_2763:
        /*0038*/ 	.byte	0x04, 0x17
        /*003a*/ 	.short	(.L_2765 - .L_2764)
.L_2764:
        /*003c*/ 	.word	0x00000000
        /*0040*/ 	.short	0x0003
        /*0042*/ 	.short	0x0020
        /*0044*/ 	.byte	0x00, 0xf0, 0x05, 0x00


	//----- nvinfo : EIATTR_KPARAM_INFO
	.align		4
.L_2765:
        /*0048*/ 	.byte	0x04, 0x17
        /*004a*/ 	.short	(.L_2767 - .L_2766)
.L_2766:
        /*004c*/ 	.word	0x00000000
        /*0050*/ 	.short	0x0002
        /*0052*/ 	.short	0x0008
        /*0054*/ 	.byte	0x00, 0xf0, 0x61, 0x00


	//----- nvinfo : EIATTR_KPARAM_INFO
	.align		4
.L_2767:
        /*0058*/ 	.byte	0x04, 0x17
        /*005a*/ 	.short	(.L_2769 - .L_2768)
.L_2768:
        /*005c*/ 	.word	0x00000000
        /*0060*/ 	.short	0x0001
        /*0062*/ 	.short	0x0004
        /*0064*/ 	.byte	0x00, 0xf0, 0x05, 0x00


	//----- nvinfo : EIATTR_KPARAM_INFO
	.align		4
.L_2769:
        /*0068*/ 	.byte	0x04, 0x17
        /*006a*/ 	.short	(.L_2771 - .L_2770)
.L_2770:
        /*006c*/ 	.word	0x00000000
        /*0070*/ 	.short	0x0000
        /*0072*/ 	.short	0x0000
        /*0074*/ 	.byte	0x00, 0xf0, 0x11, 0x00


	//----- nvinfo : EIATTR_SPARSE_MMA_MASK
	.align		4
.L_2771:
        /*0078*/ 	.byte	0x03, 0x50
        /*007a*/ 	.short	0x0000


	//----- nvinfo : EIATTR_MAXREG_COUNT
	.align		4
        /*007c*/ 	.byte	0x03, 0x1b
        /*007e*/ 	.short	0x00ff


	//----- nvinfo : EIATTR_MERCURY_ISA_VERSION
	.align		4
        /*0080*/ 	.byte	0x03, 0x5f
        /*0082*/ 	.short	0x0101


	//----- nvinfo : EIATTR_EXIT_INSTR_OFFSETS
	.align		4
        /*0084*/ 	.byte	0x04, 0x1c
        /*0086*/ 	.short	(.L_2773 - .L_2772)


	//   ....[0]....
.L_2772:
        /*0088*/ 	.word	0x000005e0


	//   ....[1]....
        /*008c*/ 	.word	0x00000670


	//----- nvinfo : EIATTR_MAX_THREADS
	.align		4
.L_2773:
        /*0090*/ 	.byte	0x04, 0x05
        /*0092*/ 	.short	(.L_2775 - .L_2774)
.L_2774:
        /*0094*/ 	.word	0x00000080
        /*0098*/ 	.word	0x00000001
        /*009c*/ 	.word	0x00000001


	//----- nvinfo : EIATTR_CRS_STACK_SIZE
	.align		4
.L_2775:
        /*00a0*/ 	.byte	0x04, 0x1e
        /*00a2*/ 	.short	(.L_2777 - .L_2776)
.L_2776:
        /*00a4*/ 	.word	0x00000000


	//----- nvinfo : EIATTR_CBANK_PARAM_SIZE
	.align		4
.L_2777:
        /*00a8*/ 	.byte	0x03, 0x19
        /*00aa*/ 	.short	0x0024


	//----- nvinfo : EIATTR_PARAM_CBANK
	.align		4
        /*00ac*/ 	.byte	0x04, 0x0a
        /*00ae*/ 	.short	(.L_2779 - .L_2778)
	.align		4
.L_2778:
        /*00b0*/ 	.word	index@(.nv.constant0._ZN2at6native27unrolled_elementwise_kernelINS0_13BinaryFunctorIN3c104HalfES4_S4_ZZZNS0_21heaviside_kernel_cudaERNS_18TensorIteratorBaseEENKUlvE_clEvENKUlvE6_clEvEUlS4_S4_E_EESt5arrayIPcLm3EELi4E23TrivialOffsetCalculatorILi2EjESE_ILi1EjENS0_6memory15LoadWithoutCastENSH_16StoreWithoutCastEEEviT_T0_T2_T3_T4_T5_)
        /*00b4*/ 	.short	0x0210
        /*00b6*/ 	.short	0x0024


	//----- nvinfo : EIATTR_SW_WAR
	.align		4
.L_2779:
        /*00b8*/ 	.byte	0x04, 0x36
        /*00ba*/ 	.short	(.L_2781 - .L_2780)
.L_2780:
        /*00bc*/ 	.word	0x00000008
.L_2781:


//--------------------- .nv.info._ZN2at6native29vectorized_elementwise_kernelILi2ENS0_13BinaryFunctorIN3c104HalfES4_S4_ZZZNS0_21heaviside_kernel_cudaERNS_18TensorIteratorBaseEENKUlvE_clEvENKUlvE6_clEvEUlS4_S4_E_EESt5arrayIPcLm3EEEEviT0_T1_ --------------------------
	.section	.nv.info._ZN2at6native29vectorized_elementwise_kernelILi2ENS0_13BinaryFunctorIN3c104HalfES4_S4_ZZZNS0_21heaviside_kernel_cudaERNS_18TensorIteratorBaseEENKUlvE_clEvENKUlvE6_clEvEUlS4_S4_E_EESt5arrayIPcLm3EEEEviT0_T1_,"",@"SHT_CUDA_INFO"
	.sectionflags	@""
	.align	4


	//----- nvinfo : EIATTR_CUDA_API_VERSION
	.align		4
        /*0000*/ 	.byte	0x04, 0x37
        /*0002*/ 	.short	(.L_2783 - .L_2782)
.L_2782:
        /*0004*/ 	.word	0x00000082


	//----- nvinfo : EIATTR_KPARAM_INFO
	.align		4
.L_2783:
        /*0008*/ 	.byte	0x04, 0x17
        /*000a*/ 	.short	(.L_2785 - .L_2784)
.L_2784:
        /*000c*/ 	.word	0x00000000
        /*0010*/ 	.short	0x0002
        /*0012*/ 	.short	0x0008
        /*0014*/ 	.byte	0x00, 0xf0, 0x61, 0x00


	//----- nvinfo : EIATTR_KPARAM_INFO
	.align		4
.L_2785:
        /*0018*/ 	.byte	0x04, 0x17
        /*001a*/ 	.short	(.L_2787 - .L_2786)
.L_2786:
        /*001c*/ 	.word	0x00000000
        /*0020*/ 	.short	0x0001
        /*0022*/ 	.short	0x0004
        /*0024*/ 	.byte	0x00, 0xf0, 0x05, 0x00


	//----- nvinfo : EIATTR_KPARAM_INFO
	.align		4
.L_2787:
        /*0028*/ 	.byte	0x04, 0x17
        /*002a*/ 	.short	(.L_2789 - .L_2788)
.L_2788:
        /*002c*/ 	.word	0x00000000
        /*0030*/ 	.short	0x0000
        /*0032*/ 	.short	0x0000
        /*0034*/ 	.byte	0x00, 0xf0, 0x11, 0x00


	//----- nvinfo : EIATTR_SPARSE_MMA_MASK
	.align		4
.L_2789:
        /*0038*/ 	.byte	0x03, 0x50
        /*003a*/ 	.short	0x0000


	//----- nvinfo : EIATTR_MAXREG_COUNT
	.align		4
        /*003c*/ 	.byte	0x03, 0x1b
        /*003e*/ 	.short	0x00ff


	//----- nvinfo : EIATTR_MERCURY_ISA_VERSION
	.align		4
        /*0040*/ 	.byte	0x03, 0x5f
        /*0042*/ 	.short	0x0101


	//----- nvinfo : EIATTR_EXIT_INSTR_OFFSETS
	.align		4
        /*0044*/ 	.byte	0x04, 0x1c
        /*0046*/ 	.short	(.L_2791 - .L_2790)


	//   ....[0]....
.L_2790:
        /*0048*/ 	.word	0x00000470


	//   ....[1]....
        /*004c*/ 	.word	0x000010d0


	//   ....[2]....
        /*0050*/ 	.word	0x00001120


	//----- nvinfo : EIATTR_MAX_THREADS
	.align		4
.L_2791:
        /*0054*/ 	.byte	0x04, 0x05
        /*0056*/ 	.short	(.L_2793 - .L_2792)
.L_2792:
        /*0058*/ 	.word	0x00000080
        /*005c*/ 	.word	0x00000001
        /*0060*/ 	.word	0x00000001


	//----- nvinfo : EIATTR_CRS_STACK_SIZE
	.align		4
.L_2793:
        /*0064*/ 	.byte	0x04, 0x1e
        /*0066*/ 	.short	(.L_2795 - .L_2794)
.L_2794:
        /*0068*/ 	.word	0x00000000


	//----- nvinfo : EIATTR_CBANK_PARAM_SIZE
	.align		4
.L_2795:
        /*006c*/ 	.byte	0x03, 0x19
        /*006e*/ 	.short	0x0020


	//----- nvinfo : EIATTR_PARAM_CBANK
	.align		4
        /*0070*/ 	.byte	0x04, 0x0a
        /*0072*/ 	.short	(.L_2797 - .L_2796)
	.align		4
.L_2796:
        /*0074*/ 	.word	index@(.nv.constant0._ZN2at6native29vectorized_elementwise_kernelILi2ENS0_13BinaryFunctorIN3c104HalfES4_S4_ZZZNS0_21heaviside_kernel_cudaERNS_18TensorIteratorBaseEENKUlvE_clEvENKUlvE6_clEvEUlS4_S4_E_EESt5arrayIPcLm3EEEEviT0_T1_)
        /*0078*/ 	.short	0x0210
        /*007a*/ 	.short	0x0020


	//----- nvinfo : EIATTR_SW_WAR
	.align		4
.L_2797:
        /*007c*/ 	.byte	0x04, 0x36
        /*007e*/ 	.short	(.L_2799 - .L_2798)
.L_2798:
        /*0080*/ 	.word	0x00000008
.L_2799:


//--------------------- .nv.info._ZN2at6native29vectorized_elementwise_kernelILi4ENS0_13BinaryFunctorIN3c104HalfES4_S4_ZZZNS0_21heaviside_kernel_cudaERNS_18TensorIteratorBaseEENKUlvE_clEvENKUlvE6_clEvEUlS4_S4_E_EESt5arrayIPcLm3EEEEviT0_T1_ --------------------------
	.section	.nv.info._ZN2at6native29vectorized_elementwise_kernelILi4ENS0_13BinaryFunctorIN3c104HalfES4_S4_ZZZNS0_21heaviside_kernel_cudaERNS_18TensorIteratorBaseEENKUlvE_clEvENKUlvE6_clEvEUlS4_S4_E_EESt5arrayIPcLm3EEEEviT0_T1_,"",@"SHT_CUDA_INFO"
	.sectionflags	@""
	.align	4


	//----- nvinfo : EIATTR_CUDA_API_VERSION
	.align		4
        /*0000*/ 	.byte	0x04, 0x37
        /*0002*/ 	.short	(.L_2801 - .L_2800)
.L_2800:
        /*0004*/ 	.word	0x00000082


	//----- nvinfo : EIATTR_KPARAM_INFO
	.align		4
.L_2801:
        /*0008*/ 	.byte	0x04, 0x17
        /*000a*/ 	.short	(.L_2803 - .L_2802)
.L_2802:
        /*000c*/ 	.word	0x00000000
        /*0010*/ 	.short	0x0002
        /*0012*/ 	.short	0x0008
        /*0014*/ 	.byte	0x00, 0xf0, 0x61, 0x00


	//----- nvinfo : EIATTR_KPARAM_INFO
	.align		4
.L_2803:
        /*0018*/ 	.byte	0x04, 0x17
        /*001a*/ 	.short	(.L_2805 - .L_2804)
.L_2804:
        /*001c*/ 	.word	0x00000000
        /*0020*/ 	.short	0x0001
        /*0022*/ 	.short	0x0004
        /*0024*/ 	.byte	0x00, 0xf0, 0x05, 0x00


	//----- nvinfo : EIATTR_KPARAM_INFO
	.align		4
.L_2805:
        /*0028*/ 	.byte	0x04, 0x17
        /*002a*/ 	.short	(.L_2807 - .L_2806)
.L_2806:
        /*002c*/ 	.word	0x00000000
        /*0030*/ 	.short	0x0000
        /*0032*/ 	.short	0x0000
        /*0034*/ 	.byte	0x00, 0xf0, 0x11, 0x00


	//----- nvinfo : EIATTR_SPARSE_MMA_MASK
	.align		4
.L_2807:
        /*0038*/ 	.byte	0x03, 0x50
        /*003a*/ 	.short	0x0000


	//----- nvinfo : EIATTR_MAXREG_COUNT
	.align		4
        /*003c*/ 	.byte	0x03, 0x1b
        /*003e*/ 	.short	0x00ff


	//----- nvinfo : EIATTR_MERCURY_ISA_VERSION
	.align		4
        /*0040*/ 	.byte	0x03, 0x5f
        /*0042*/ 	.short	0x0101


	//----- nvinfo : EIATTR_EXIT_INSTR_OFFSETS
	.align		4
        /*0044*/ 	.byte	0x04, 0x1c
        /*0046*/ 	.short	(.L_2809 - .L_2808)


	//   ....[0]....
.L_2808:
        /*0048*/ 	.word	0x00000430


	//   ....[1]....
        /*004c*/ 	.word	0x00001090


	//   ....[2]....
        /*0050*/ 	.word	0x000010e0


	//----- nvinfo : EIATTR_MAX_THREADS
	.align		4
.L_2809:
        /*0054*/ 	.byte	0x04, 0x05
        /*0056*/ 	.short	(.L_2811 - .L_2810)
.L_2810:
        /*0058*/ 	.word	0x00000080
        /*005c*/ 	.word	0x00000001
        /*0060*/ 	.word	0x00000001


	//----- nvinfo : EIATTR_CRS_STACK_SIZE
	.align		4
.L_2811:
        /*0064*/ 	.byte	0x04, 0x1e
        /*0066*/ 	.short	(.L_2813 - .L_2812)
.L_2812:
        /*0068*/ 	.word	0x00000000


	//----- nvinfo : EIATTR_CBANK_PARAM_SIZE
	.align		4
.L_2813:
        /*006c*/ 	.byte	0x03, 0x19
        /*006e*/ 	.short	0x0020


	//----- nvinfo : EIATTR_PARAM_CBANK
	.align		4
        /*0070*/ 	.byte	0x04, 0x0a
        /*0072*/ 	.short	(.L_2815 - .L_2814)
	.align		4
.L_2814:
        /*0074*/ 	.word	index@(.nv.constant0._ZN2at6native29vectorized_elementwise_kernelILi4ENS0_13BinaryFunctorIN3c104HalfES4_S4_ZZZNS0_21heaviside_kernel_cudaERNS_18TensorIteratorBaseEENKUlvE_clEvENKUlvE6_clEvEUlS4_S4_E_EESt5arrayIPcLm3EEEEviT0_T1_)
        /*0078*/ 	.short	0x0210
        /*007a*/ 	.short	0x0020


	//----- nvinfo : EIATTR_SW_WAR
	.align		4
.L_2815:
        /*007c*/ 	.byte	0x04, 0x36
        /*007e*/ 	.short	(.L_2817 - .L_2816)
.L_2816:
        /*0080*/ 	.word	0x00000008
.L_2817:


//--------------------- .nv.info._ZN2at6native29vectorized_elementwise_kernelILi8ENS0_13BinaryFunctorIN3c104HalfES4_S4_ZZZNS0_21heaviside_kernel_cudaERNS_18TensorIteratorBaseEENKUlvE_clEvENKUlvE6_clEvEUlS4_S4_E_EESt5arrayIPcLm3EEEEviT0_T1_ --------------------------
	.section	.nv.info._ZN2at6native29vectorized_elementwise_kernelILi8ENS0_13BinaryFunctorIN3c104HalfES4_S4_ZZZNS0_21heaviside_kernel_cudaERNS_18TensorIteratorBaseEENKUlvE_clEvENKUlvE6_clEvEUlS4_S4_E_EESt5arrayIPcLm3EEEEviT0_T1_,"",@"SHT_CUDA_INFO"
	.sectionflags	@""
	.align	4


	//----- nvinfo : EIATTR_CUDA_API_VERSION
	.align		4
        /*0000*/ 	.byte	0x04, 0x37
        /*0002*/ 	.short	(.L_2819 - .L_2818)
.L_2818:
        /*0004*/ 	.word	0x00000082


	//----- nvinfo : EIATTR_KPARAM_INFO
	.align		4
.L_2819:
        /*0008*/ 	.byte	0x04, 0x17
        /*000a*/ 	.short	(.L_2821 - .L_2820)
.L_2820:
        /*000c*/ 	.word	0x00000000
        /*0010*/ 	.short	0x0002
        /*0012*/ 	.short	0x0008
        /*0014*/ 	.byte	0x00, 0xf0, 0x61, 0x00


	//----- nvinfo : EIATTR_KPARAM_INFO
	.align		4
.L_2821:
        /*0018*/ 	.byte	0x04, 0x17
        /*001a*/ 	.short	(.L_2823 - .L_2822)
.L_2822:
        /*001c*/ 	.word	0x00000000
        /*0020*/ 	.short	0x0001
        /*0022*/ 	.short	0x0004
        /*0024*/ 	.byte	0x00, 0xf0, 0x05, 0x00


	//----- nvinfo : EIATTR_KPARAM_INFO
	.align		4
.L_2823:
        /*0028*/ 	.byte	0x04, 0x17
        /*002a*/ 	.short	(.L_2825 - .L_2824)
.L_2824:
        /*002c*/ 	.word	0x00000000
        /*0030*/ 	.short	0x0000
        /*0032*/ 	.short	0x0000
        /*0034*/ 	.byte	0x00, 0xf0, 0x11, 0x00


	//----- nvinfo : EIATTR_SPARSE_MMA_MASK
	.align		4
.L_2825:
        /*0038*/ 	.byte	0x03, 0x50
        /*003a*/ 	.short	0x0000


	//----- nvinfo : EIATTR_MAXREG_COUNT
	.align		4
        /*003c*/ 	.byte	0x03, 0x1b
        /*003e*/ 	.short	0x00ff


	//----- nvinfo : EIATTR_MERCURY_ISA_VERSION
	.align		4
        /*0040*/ 	.byte	0x03, 0x5f
        /*0042*/ 	.short	0x0101


	//----- nvinfo : EIATTR_EXIT_INSTR_OFFSETS
	.align		4
        /*0044*/ 	.byte	0x04, 0x1c
        /*0046*/ 	.short	(.L_2827 - .L_2826)


	//   ....[0]....
.L_2826:
        /*0048*/ 	.word	0x000003f0


	//   ....[1]....
        /*004c*/ 	.word	0x00001050


	//   ....[2]....
        /*0050*/ 	.word	0x000010a0


	//----- nvinfo : EIATTR_MAX_THREADS
	.align		4
.L_2827:
        /*0054*/ 	.byte	0x04, 0x05
        /*0056*/ 	.short	(.L_2829 - .L_2828)
.L_2828:
        /*0058*/ 	.word	0x00000080
        /*005c*/ 	.word	0x00000001
        /*0060*/ 	.word	0x00000001


	//----- nvinfo : EIATTR_CRS_STACK_SIZE
	.align		4
.L_2829:
        /*0064*/ 	.byte	0x04, 0x1e
        /*0066*/ 	.short	(.L_2831 - .L_2830)
.L_2830:
        /*0068*/ 	.word	0x00000000


	//----- nvinfo : EIATTR_CBANK_PARAM_SIZE
	.align		4
.L_2831:
        /*006c*/ 	.byte	0x03, 0x19
        /*006e*/ 	.short	0x0020


	//----- nvinfo : EIATTR_PARAM_CBANK
	.align		4
        /*0070*/ 	.byte	0x04, 0x0a
        /*0072*/ 	.short	(.L_2833 - .L_2832)
	.align		4
.L_2832:
        /*0074*/ 	.word	index@(.nv.constant0._ZN2at6native29vectorized_elementwise_kernelILi8ENS0_13BinaryFunctorIN3c104HalfES4_S4_ZZZNS0_21heaviside_kernel_cudaERNS_18TensorIteratorBaseEENKUlvE_clEvENKUlvE6_clEvEUlS4_S4_E_EESt5arrayIPcLm3EEEEviT0_T1_)
        /*0078*/ 	.short	0x0210
        /*007a*/ 	.short	0x0020


	//----- nvinfo : EIATTR_SW_WAR
	.align		4
.L_2833:
        /*007c*/ 	.byte	0x04, 0x36
        /*007e*/ 	.short	(.L_2835 - .L_2834)
.L_2834:
        /*0080*/ 	.word	0x00000008
.L_2835:


//--------------------- .nv.info._ZN2at6native18elementwise_kernelILi128ELi4EZNS0_15gpu_kernel_implINS0_13BUnaryFunctorIN3c104HalfES5_S5_ZZZNS0_21heaviside_kernel_cudaERNS_18TensorIteratorBaseEENKUlvE_clEvENKUlvE6_clEvEUlS5_S5_E_EEEEvS7_RKT_EUliE_EEviT1_ --------------------------
	.section	.nv.info._ZN2at6native18elementwise_kernelILi128ELi4EZNS0_15gpu_kernel_implINS0_13BUnaryFunctorIN3c104HalfES5_S5_ZZZNS0_21heaviside_kernel_cudaERNS_18TensorIteratorBaseEENKUlvE_clEvENKUlvE6_clEvEUlS5_S5_E_EEEEvS7_RKT_EUliE_EEviT1_,"",@"SHT_CUDA_INFO"
	.sectionflags	@""
	.align	4


	//----- nvinfo : EIATTR_CUDA_API_VERSION
	.align		4
        /*0000*/ 	.byte	0x04, 0x37
        /*0002*/ 	.short	(.L_2837 - .L_2836)
.L_2836:
        /*0004*/ 	.word	0x00000082


	//----- nvinfo : EIATTR_KPARAM_INFO
	.align		4
.L_2837:
        /*0008*/ 	.byte	0x04, 0x17
        /*000a*/ 	.short	(.L_2839 - .L_2838)
.L_2838:
        /*000c*/ 	.word	0x00000000
        /*0010*/ 	.short	0x0001
        /*0012*/ 	.short	0x0008
        /*0014*/ 	.byte	0x00, 0xf0, 0x61, 0x08


	//----- nvinfo : EIATTR_KPARAM_INFO
	.align		4
.L_2839:
        /*0018*/ 	.byte	0x04, 0x17
        /*001a*/ 	.short	(.L_2841 - .L_2840)
.L_2840:
        /*001c*/ 	.word	0x00000000
        /*0020*/ 	.short	0x0000
        /*0022*/ 	.short	0x0000
        /*0024*/ 	.byte	0x00, 0xf0, 0x11, 0x00


	//----- nvinfo : EIATTR_SPARSE_MMA_MASK
	.align		4
.L_2841:
        /*0028*/ 	.byte	0x03, 0x50
        /*002a*/ 	.short	0x0000


	//----- nvinfo : EIATTR_MAXREG_COUNT
	.align		4
        /*002c*/ 	.byte	0x03, 0x1b
        /*002e*/ 	.short	0x0080


	//----- nvinfo : EIATTR_EXTERNS
	.align		4
        /*0030*/ 	.byte	0x04, 0x0f
        /*0032*/ 	.short	(.L_2843 - .L_2842)


	//   ....[0]....
	.align		4
.L_2842:
        /*0034*/ 	.word	index@(__assertfail)


	//----- nvinfo : EIATTR_MERCURY_ISA_VERSION
	.align		4
.L_2843:
        /*0038*/ 	.byte	0x03, 0x5f
        /*003a*/ 	.short	0x0101


	//----- nvinfo : EIATTR_SYSCALL_OFFSETS
	.align		4
        /*003c*/ 	.byte	0x04, 0x46
        /*003e*/ 	.short	(.L_2845 - .L_2844)


	//   ....[0]....
.L_2844:
        /*0040*/ 	.word	0x000022b0


	//   ....[1]....
        /*0044*/ 	.word	0x00003280


	//   ....[2]....
        /*0048*/ 	.word	0x00005590


	//   ....[3]....
        /*004c*/ 	.word	0x00006560


	//   ....[4]....
        /*0050*/ 	.word	0x00008860


	//   ....[5]....
        /*0054*/ 	.word	0x00009830


	//   ....[6]....
        /*0058*/ 	.word	0x0000bb20


	//   ....[7]....
        /*005c*/ 	.word	0x0000caf0


	//----- nvinfo : EIATTR_EXIT_INSTR_OFFSETS
	.align		4
.L_2845:
        /*0060*/ 	.byte	0x04, 0x1c
        /*0062*/ 	.short	(.L_2847 - .L_2846)


	//   ....[0]....
.L_2846:
        /*0064*/ 	.word	0x00009900


	//   ....[1]....
        /*0068*/ 	.word	0x0000bd20


	//   ....[2]....
        /*006c*/ 	.word	0x0000bd60


	//   ....[3]....
        /*0070*/ 	.word	0x0000be00


	//   ....[4]....
        /*0074*/ 	.word	0x0000be40


	//   ....[5]....
        /*0078*/ 	.word	0x0000be80


	//   ....[6]....
        /*007c*/ 	.word	0x0000bf10


	//   ....[7]....
        /*0080*/ 	.word	0x0000bf30


	//   ....[8]....
        /*0084*/ 	.word	0x0000bfd0


	//   ....[9]....
        /*0088*/ 	.word	0x0000c020


	//   ....[10]....
        /*008c*/ 	.word	0x0000c070


	//   ....[11]....
        /*0090*/ 	.word	0x0000c140


	//   ....[12]....
        /*0094*/ 	.word	0x0000c1a0


	//   ....[13]....
        /*0098*/ 	.word	0x0000c330


	//   ....[14]....
        /*009c*/ 	.word	0x0000c490


	//   ....[15]....
        /*00a0*/ 	.word	0x0000c4d0


	//   ....[16]....
        /*00a4*/ 	.word	0x0000c590


	//   ....[17]....
        /*00a8*/ 	.word	0x0000c710


	//   ....[18]....
        /*00ac*/ 	.word	0x0000c890


	//   ....[19]....
        /*00b0*/ 	.word	0x0000c9f0


	//   ....[20]....
        /*00b4*/ 	.word	0x0000cb00


	//   ....[21]....
        /*00b8*/ 	.word	0x0000cb40


	//   ....[22]....
        /*00bc*/ 	.word	0x0000cb80


	//----- nvinfo : EIATTR_MAX_THREADS
	.align		4
.L_2847:
        /*00c0*/ 	.byte	0x04, 0x05
        /*00c2*/ 	.short	(.L_2849 - .L_2848)
.L_2848:
        /*00c4*/ 	.word	0x00000080
        /*00c8*/ 	.word	0x00000001
        /*00cc*/ 	.word	0x00000001


	//----- nvinfo : EIATTR_CRS_STACK_SIZE
	.align		4
.L_2849:
        /*00d0*/ 	.byte	0x04, 0x1e
        /*00d2*/ 	.short	(.L_2851 - .L_2850)
.L_2850:
        /*00d4*/ 	.word	0x00000000


	//----- nvinfo : EIATTR_CBANK_PARAM_SIZE
	.align		4
.L_2851:
        /*00d8*/ 	.byte	0x03, 0x19
        /*00da*/ 	.short	0x0220


	//----- nvinfo : EIATTR_PARAM_CBANK
	.align		4
        /*00dc*/ 	.byte	0x04, 0x0a
        /*00de*/ 	.short	(.L_2853 - .L_2852)
	.align		4
.L_2852:
        /*00e0*/ 	.word	index@(.nv.constant0._ZN2at6native18elementwise_kernelILi128ELi4EZNS0_15gpu_kernel_implINS0_13BUnaryFunctorIN3c104HalfES5_S5_ZZZNS0_21heaviside_kernel_cudaERNS_18TensorIteratorBaseEENKUlvE_clEvENKUlvE6_clEvEUlS5_S5_E_EEEEvS7_RKT_EUliE_EEviT1_)
        /*00e4*/ 	.short	0x0210
        /*00e6*/ 	.short	0x0220


	//----- nvinfo : EIATTR_SW_WAR
	.align		4
.L_2853:
        /*00e8*/ 	.byte	0x04, 0x36
        /*00ea*/ 	.short	(.L_2855 - .L_2854)
.L_2854:
        /*00ec*/ 	.word	0x00000008
.L_2855:


//--------------------- .nv.info._ZN2at6native27unrolled_elementwise_kernelINS0_13BUnaryFunctorIN3c104HalfES4_S4_ZZZNS0_21heaviside_kernel_cudaERNS_18TensorIteratorBaseEENKUlvE_clEvENKUlvE6_clEvEUlS4_S4_E_EESt5arrayIPcLm2EELi4E23TrivialOffsetCalculatorILi1EjESF_NS0_6memory12LoadWithCastILi1EEENSG_13StoreWithCastILi1EEEEEviT_T0_T2_T3_T4_T5_ --------------------------
	.section	.nv.info._ZN2at6native27unrolled_elementwise_kernelINS0_13BUnaryFunctorIN3c104HalfES4_S4_ZZZNS0_21heaviside_kernel_cudaERNS_18TensorIteratorBaseEENKUlvE_clEvENKUlvE6_clEvEUlS4_S4_E_EESt5arrayIPcLm2EELi4E23TrivialOffsetCalculatorILi1EjESF_NS0_6memory12LoadWithCastILi1EEENSG_13StoreWithCastILi1EEEEEviT_T0_T2_T3_T4_T5_,"",@"SHT_CUDA_INFO"
	.sectionflags	@""
	.align	4


	//----- nvinfo : EIATTR_CUDA_API_VERSION
	.align		4
        /*0000*/ 	.byte	0x04, 0x37
        /*0002*/ 	.short	(.L_2857 - .L_2856)
.L_2856:
        /*0004*/ 	.word	0x00000082


	//----- nvinfo : EIATTR_KPARAM_INFO
	.align		4
.L_2857:
        /*0008*/ 	.byte	0x04, 0x17
        /*000a*/ 	.short	(.L_2859 - .L_2858)
.L_2858:
        /*000c*/ 	.word	0x00000000
        /*0010*/ 	.short	0x0006
        /*0012*/ 	.short	0x0024
        /*0014*/ 	.byte	0x00, 0xf0, 0x21, 0x00


	//----- nvinfo : EIATTR_KPARAM_INFO
	.align		4
.L_2859:
        /*0018*/ 	.byte	0x04, 0x17
        /*001a*/ 	.short	(.L_2861 - .L_2860)
.L_2860:
        /*001c*/ 	.word	0x00000000
        /*0020*/ 	.short	0x0005
        /*0022*/ 	.short	0x001c
        /*0024*/ 	.byte	0x00, 0xf0, 0x21, 0x00


	//----- nvinfo : EIATTR_KPARAM_INFO
	.align		4
.L_2861:
        /*0028*/ 	.byte	0x04, 0x17
        /*002a*/ 	.short	(.L_2863 - .L_2862)
.L_2862:
        /*002c*/ 	.word	0x00000000
        /*0030*/ 	.short	0x0004
        /*0032*/ 	.short	0x0019
        /*0034*/ 	.byte	0x00, 0xf0, 0x05, 0x00


	//----- nvinfo : EIATTR_KPARAM_INFO
	.align		4
.L_2863:
        /*0038*/ 	.byte	0x04, 0x17
        /*003a*/ 	.short	(.L_2865 - .L_2864)
.L_2864:
        /*003c*/ 	.word	0x00000000
        /*0040*/ 	.short	0x0003
        /*0042*/ 	.short	0x0018
        /*0044*/ 	.byte	0x00, 0xf0, 0x05, 0x00


	//----- nvinfo : EIATTR_KPARAM_INFO
	.align		4
.L_2865:
        /*0048*/ 	.byte	0x04, 0x17
        /*004a*/ 	.short	(.L_2867 - .L_2866)
.L_2866:
        /*004c*/ 	.word	0x00000000
        /*0050*/ 	.short	0x0002
        /*0052*/ 	.short	0x0008
        /*0054*/ 	.byte	0x00, 0xf0, 0x41, 0x00


	//----- nvinfo : EIATTR_KPARAM_INFO
	.align		4
.L_2867:
        /*0058*/ 	.byte	0x04, 0x17
        /*005a*/ 	.short	(.L_2869 - .L_2868)
.L_2868:
        /*005c*/ 	.word	0x00000000
        /*0060*/ 	.short	0x0001
        /*0062*/ 	.short	0x0004
        /*0064*/ 	.byte	0x00, 0xf0, 0x11, 0x00


	//----- nvinfo : EIATTR_KPARAM_INFO
	.align		4
.L_2869:
        /*0068*/ 	.byte	0x04, 0x17
        /*006a*/ 	.short	(.L_2871 - .L_2870)
.L_2870:
        /*006c*/ 	.word	0x00000000
        /*0070*/ 	.short	0x0000
        /*0072*/ 	.short	0x0000
        /*0074*/ 	.byte	0x00, 0xf0, 0x11, 0x00


	//----- nvinfo : EIATTR_SPARSE_MMA_MASK
	.align		4
.L_2871:
        /*0078*/ 	.byte	0x03, 0x50
        /*007a*/ 	.short	0x0000


	//----- nvinfo : EIATTR_MAXREG_COUNT
	.align		4
        /*007c*/ 	.byte	0x03, 0x1b
        /*007e*/ 	.short	0x00ff


	//----- nvinfo : EIATTR_EXTERNS
	.align		4
        /*0080*/ 	.byte	0x04, 0x0f
        /*0082*/ 	.short	(.L_2873 - .L_2872)


	//   ....[0]....
	.align		4
.L_2872:
        /*0084*/ 	.word	index@(__assertfail)


	//----- nvinfo : EIATTR_MERCURY_ISA_VERSION
	.align		4
.L_2873:
        /*0088*/ 	.byte	0x03, 0x5f
        /*008a*/ 	.short	0x0101


	//----- nvinfo : EIATTR_SYSCALL_OFFSETS
	.align		4
        /*008c*/ 	.byte	0x04, 0x46
        /*008e*/ 	.short	(.L_2875 - .L_2874)


	//   ....[0]....
.L_2874:
        /*0090*/ 	.word	0x000010d0


	//   ....[1]....
        /*0094*/ 	.word	0x000021e0


	//   ....[2]....
        /*0098*/ 	.word	0x00003300


	//   ....[3]....
        /*009c*/ 	.word	0x000043f0


	//   ....[4]....
        /*00a0*/ 	.word	0x00005800


	//   ....[5]....
        /*00a4*/ 	.word	0x00006820


	//   ....[6]....
        /*00a8*/ 	.word	0x00007800


	//   ....[7]....
        /*00ac*/ 	.word	0x000087e0


	//----- nvinfo : EIATTR_EXIT_INSTR_OFFSETS
	.align		4
.L_2875:
        /*00b0*/ 	.byte	0x04, 0x1c
        /*00b2*/ 	.short	(.L_2877 - .L_2876)


	//   ....[0]....
.L_2876:
        /*00b4*/ 	.word	0x000078c0


	//   ....[1]....
        /*00b8*/ 	.word	0x00007a10


	//   ....[2]....
        /*00bc*/ 	.word	0x00007a50


	//   ....[3]....
        /*00c0*/ 	.word	0x00007af0


	//   ....[4]....
        /*00c4*/ 	.word	0x00007b30


	//   ....[5]....
        /*00c8*/ 	.word	0x00007b70


	//   ....[6]....
        /*00cc*/ 	.word	0x00007c00


	//   ....[7]....
        /*00d0*/ 	.word	0x00007c20


	//   ....[8]....
        /*00d4*/ 	.word	0x00007cc0


	//   ....[9]....
        /*00d8*/ 	.word	0x00007d10


	//   ....[10]....
        /*00dc*/ 	.word	0x00007d60


	//   ....[11]....
        /*00e0*/ 	.word	0x00007e30


	//   ....[12]....
        /*00e4*/ 	.word	0x00007e90


	//   ....[13]....
        /*00e8*/ 	.word	0x00008020


	//   ....[14]....
        /*00ec*/ 	.word	0x00008180


	//   ....[15]....
        /*00f0*/ 	.word	0x000081c0


	//   ....[16]....
        /*00f4*/ 	.word	0x00008280


	//   ....[17]....
        /*00f8*/ 	.word	0x00008400


	//   ....[18]....
        /*00fc*/ 	.word	0x00008580


	//   ....[19]....
        /*0100*/ 	.word	0x000086e0


	//   ....[20]....
        /*0104*/ 	.word	0x000087f0


	//   ....[21]....
        /*0108*/ 	.word	0x00008830


	//   ....[22]....
        /*010c*/ 	.word	0x00008870


	//----- nvinfo : EIATTR_MAX_THREADS
	.align		4
.L_2877:
        /*0110*/ 	.byte	0x04, 0x05
        /*0112*/ 	.short	(.L_2879 - .L_2878)
.L_2878:
        /*0114*/ 	.word	0x00000080
        /*0118*/ 	.word	0x00000001
        /*011c*/ 	.word	0x00000001


	//----- nvinfo : EIATTR_CRS_STACK_SIZE
	.align		4
.L_2879:
        /*0120*/ 	.byte	0x04, 0x1e
        /*0122*/ 	.short	(.L_2881 - .L_2880)
.L_2880:
        /*0124*/ 	.word	0x00000000


	//----- nvinfo : EIATTR_CBANK_PARAM_SIZE
	.align		4
.L_2881:
        /*0128*/ 	.byte	0x03, 0x19
        /*012a*/ 	.short	0x002c


	//----- nvinfo : EIATTR_PARAM_CBANK
	.align		4
        /*012c*/ 	.byte	0x04, 0x0a
        /*012e*/ 	.short	(.L_2883 - .L_2882)
	.align		4
.L_2882:
        /*0130*/ 	.word	index@(.nv.constant0._ZN2at6native27unrolled_elementwise_kernelINS0_13BUnaryFunctorIN3c104HalfES4_S4_ZZZNS0_21heaviside_kernel_cudaERNS_18TensorIteratorBaseEENKUlvE_clEvENKUlvE6_clEvEUlS4_S4_E_EESt5arrayIPcLm2EELi4E23TrivialOffsetCalculatorILi1EjESF_NS0_6memory12LoadWithCastILi1EEENSG_13StoreWithCastILi1EEEEEviT_T0_T2_T3_T4_T5_)
        /*0134*/ 	.short	0x0210
        /*0136*/ 	.short	0x002c


	//----- nvinfo : EIATTR_SW_WAR
	.align		4
.L_2883:
        /*0138*/ 	.byte	0x04, 0x36
        /*013a*/ 	.short	(.L_2885 - .L_2884)
.L_2884:
        /*013c*/ 	.word	0x00000008
.L_2885:


//--------------------- .nv.info._ZN2at6native18elementwise_kernelILi128ELi4EZNS0_22gpu_kernel_impl_nocastINS0_13BUnaryFunctorIN3c104HalfES5_S5_ZZZNS0_21heaviside_kernel_cudaERNS_18TensorIteratorBaseEENKUlvE_clEvENKUlvE6_clEvEUlS5_S5_E_EEEEvS7_RKT_EUliE_EEviT1_ --------------------------
	.section	.nv.info._ZN2at6native18elementwise_kernelILi128ELi4EZNS0_22gpu_kernel_impl_nocastINS0_13BUnaryFunctorIN3c104HalfES5_S5_ZZZNS0_21heaviside_kernel_cudaERNS_18TensorIteratorBaseEENKUlvE_clEvENKUlvE6_clEvEUlS5_S5_E_EEEEvS7_RKT_EUliE_EEviT1_,"",@"SHT_CUDA_INFO"
	.sectionflags	@""
	.align	4


	//----- nvinfo : EIATTR_CUDA_API_VERSION
	.align		4
        /*0000*/ 	.byte	0x04, 0x37
        /*0002*/ 	.short	(.L_2887 - .L_2886)
.L_2886:
        /*0004*/ 	.word	0x00000082


	//----- nvinfo : EIATTR_KPARAM_INFO
	.align		4
.L_2887:
        /*0008*/ 	.byte	0x04, 0x17
        /*000a*/ 	.short	(.L_2889 - .L_2888)
.L_2888:
        /*000c*/ 	.word	0x00000000
        /*0010*/ 	.short	0x0001
        /*0012*/ 	.short	0x0008
        /*0014*/ 	.byte	0x00, 0xf0, 0x61, 0x08


	//----- nvinfo : EIATTR_KPARAM_INFO
	.align		4
.L_2889:
        /*0018*/ 	.byte	0x04, 0x17
        /*001a*/ 	.short	(.L_2891 - .L_2890)
.L_2890:
        /*001c*/ 	.word	0x00000000
        /*0020*/ 	.short	0x0000
        /*0022*/ 	.short	0x0000
        /*0024*/ 	.byte	0x00, 0xf0, 0x11, 0x00


	//----- nvinfo : EIATTR_SPARSE_MMA_MASK
	.align		4
.L_2891:
        /*0028*/ 	.byte	0x03, 0x50
        /*002a*/ 	.short	0x0000


	//----- nvinfo : EIATTR_MAXREG_COUNT
	.align		4
        /*002c*/ 	.byte	0x03, 0x1b
        /*002e*/ 	.short	0x0080


	//----- nvinfo : EIATTR_MERCURY_ISA_VERSION
	.align		4
        /*0030*/ 	.byte	0x03, 0x5f
        /*0032*/ 	.short	0x0101


	//----- nvinfo : EIATTR_EXIT_INSTR_OFFSETS
	.align		4
        /*0034*/ 	.byte	0x04, 0x1c
        /*0036*/ 	.short	(.L_2893 - .L_2892)


	//   ....[0]....
.L_2892:
        /*0038*/ 	.word	0x00003cb0


	//   ....[1]....
        /*003c*/ 	.word	0x00005070


	//----- nvinfo : EIATTR_MAX_THREADS
	.align		4
.L_2893:
        /*0040*/ 	.byte	0x04, 0x05
        /*0042*/ 	.short	(.L_2895 - .L_2894)
.L_2894:
        /*0044*/ 	.word	0x00000080
        /*0048*/ 	.word	0x00000001
        /*004c*/ 	.word	0x00000001


	//----- nvinfo : EIATTR_CRS_STACK_SIZE
	.align		4
.L_2895:
        /*0050*/ 	.byte	0x04, 0x1e
        /*0052*/ 	.short	(.L_2897 - .L_2896)
.L_2896:
        /*0054*/ 	.word	0x00000000


	//----- nvinfo : EIATTR_CBANK_PARAM_SIZE
	.align		4
.L_2897:
        /*0058*/ 	.byte	0x03, 0x19
        /*005a*/ 	.short	0x0220


	//----- nvinfo : EIATTR_PARAM_CBANK
	.align		4
        /*005c*/ 	.byte	0x04, 0x0a
        /*005e*/ 	.short	(.L_2899 - .L_2898)
	.align		4
.L_2898:
        /*0060*/ 	.word	index@(.nv.constant0._ZN2at6native18elementwise_kernelILi128ELi4EZNS0_22gpu_kernel_impl_nocastINS0_13BUnaryFunctorIN3c104HalfES5_S5_ZZZNS0_21heaviside_kernel_cudaERNS_18TensorIteratorBaseEENKUlvE_clEvENKUlvE6_clEvEUlS5_S5_E_EEEEvS7_RKT_EUliE_EEviT1_)
        /*0064*/ 	.short	0x0210
        /*0066*/ 	.short	0x0220


	//----- nvinfo : EIATTR_SW_WAR
	.align		4
.L_2899:
        /*0068*/ 	.byte	0x04, 0x36
        /*006a*/ 	.short	(.L_2901 - .L_2900)
.L_2900:
        /*006c*/ 	.word	0x00000008
.L_2901:


//--------------------- .nv.info._ZN2at6native27unrolled_elementwise_kernelINS0_13BUnaryFunctorIN3c104HalfES4_S4_ZZZNS0_21heaviside_kernel_cudaERNS_18TensorIteratorBaseEENKUlvE_clEvENKUlvE6_clEvEUlS4_S4_E_EESt5arrayIPcLm2EELi4E23TrivialOffsetCalculatorILi1EjESF_NS0_6memory15LoadWithoutCastENSG_16StoreWithoutCastEEEviT_T0_T2_T3_T4_T5_ --------------------------
	.section	.nv.info._ZN2at6native27unrolled_elementwise_kernelINS0_13BUnaryFunctorIN3c104HalfES4_S4_ZZZNS0_21heaviside_kernel_cudaERNS_18TensorIteratorBaseEENKUlvE_clEvENKUlvE6_clEvEUlS4_S4_E_EESt5arrayIPcLm2EELi4E23TrivialOffsetCalculatorILi1EjESF_NS0_6memory15LoadWithoutCastENSG_16StoreWithoutCastEEEviT_T0_T2_T3_T4_T5_,"",@"SHT_CUDA_INFO"
	.sectionflags	@""
	.align	4


	//----- nvinfo : EIATTR_CUDA_API_VERSION
	.align		4
        /*0000*/ 	.byte	0x04, 0x37
        /*0002*/ 	.short	(.L_2903 - .L_2902)
.L_2902:
        /*0004*/ 	.word	0x00000082


	//----- nvinfo : EIATTR_KPARAM_INFO
	.align		4
.L_2903:
        /*0008*/ 	.byte	0x04, 0x17
        /*000a*/ 	.short	(.L_2905 - .L_2904)
.L_2904:
        /*000c*/ 	.word	0x00000000
        /*0010*/ 	.short	0x0006
        /*0012*/ 	.short	0x001b
        /*0014*/ 	.byte	0x00, 0xf0, 0x05, 0x00


	//----- nvinfo : EIATTR_KPARAM_INFO
	.align		4
.L_2905:
        /*0018*/ 	.byte	0x04, 0x17
        /*001a*/ 	.short	(.L_2907 - .L_2906)
.L_2906:
        /*001c*/ 	.word	0x00000000
        /*0020*/ 	.short	0x0005
        /*0022*/ 	.short	0x001a
        /*0024*/ 	.byte	0x00, 0xf0, 0x05, 0x00


	//----- nvinfo : EIATTR_KPARAM_INFO
	.align		4
.L_2907:
        /*0028*/ 	.byte	0x04, 0x17
        /*002a*/ 	.short	(.L_2909 - .L_2908)
.L_2908:
        /*002c*/ 	.word	0x00000000
        /*0030*/ 	.short	0x0004
        /*0032*/ 	.short	0x0019
        /*0034*/ 	.byte	0x00, 0xf0, 0x05, 0x00


	//----- nvinfo : EIATTR_KPARAM_INFO
	.align		4
.L_2909:
        /*0038*/ 	.byte	0x04, 0x17
        /*003a*/ 	.short	(.L_2911 - .L_2910)
.L_2910:
        /*003c*/ 	.word	0x00000000
        /*0040*/ 	.short	0x0003
        /*0042*/ 	.short	0x0018
        /*0044*/ 	.byte	0x00, 0xf0, 0x05, 0x00


	//----- nvinfo : EIATTR_KPARAM_INFO
	.align		4
.L_2911:
        /*0048*/ 	.byte	0x04, 0x17
        /*004a*/ 	.short	(.L_2913 - .L_2912)
.L_2912:
        /*004c*/ 	.word	0x00000000
        /*0050*/ 	.short	0x0002
        /*0052*/ 	.short	0x0008
        /*0054*/ 	.byte	0x00, 0xf0, 0x41, 0x00


	//----- nvinfo : EIATTR_KPARAM_INFO
	.align		4
.L_2913:
        /*0058*/ 	.byte	0x04, 0x17
        /*005a*/ 	.short	(.L_2915 - .L_2914)
.L_2914:
        /*005c*/ 	.word	0x00000000
        /*0060*/ 	.short	0x0001
        /*0062*/ 	.short	0x0004
        /*0064*/ 	.byte	0x00, 0xf0, 0x11, 0x00


	//----- nvinfo : EIATTR_KPARAM_INFO
	.align		4
.L_2915:
        /*0068*/ 	.byte	0x04, 0x17
        /*006a*/ 	.short	(.L_2917 - .L_2916)
.L_2916:
        /*006c*/ 	.word	0x00000000
        /*0070*/ 	.short	0x0000
        /*0072*/ 	.short	0x0000
        /*0074*/ 	.byte	0x00, 0xf0, 0x11, 0x00


	//----- nvinfo : EIATTR_SPARSE_MMA_MASK
	.align		4
.L_2917:
        /*0078*/ 	.byte	0x03, 0x50
        /*007a*/ 	.short	0x0000


	//----- nvinfo : EIATTR_MAXREG_COUNT
	.align		4
        /*007c*/ 	.byte	0x03, 0x1b
        /*007e*/ 	.short	0x00ff


	//----- nvinfo : EIATTR_MERCURY_ISA_VERSION
	.align		4
        /*0080*/ 	.byte	0x03, 0x5f
        /*0082*/ 	.short	0x0101


	//----- nvinfo : EIATTR_EXIT_INSTR_OFFSETS
	.align		4
        /*0084*/ 	.byte	0x04, 0x1c
        /*0086*/ 	.short	(.L_2919 - .L_2918)


	//   ....[0]....
.L_2918:
        /*0088*/ 	.word	0x000005b0


	//   ....[1]....
        /*008c*/ 	.word	0x00000640


	//----- nvinfo : EIATTR_MAX_THREADS
	.align		4
.L_2919:
        /*0090*/ 	.byte	0x04, 0x05
        /*0092*/ 	.short	(.L_2921 - .L_2920)
.L_2920:
        /*0094*/ 	.word	0x00000080
        /*0098*/ 	.word	0x00000001
        /*009c*/ 	.word	0x00000001


	//----- nvinfo : EIATTR_CRS_STACK_SIZE
	.align		4
.L_2921:
        /*00a0*/ 	.byte	0x04, 0x1e
        /*00a2*/ 	.short	(.L_2923 - .L_2922)
.L_2922:
        /*00a4*/ 	.word	0x00000000


	//----- nvinfo : EIATTR_CBANK_PARAM_SIZE
	.align		4
.L_2923:
        /*00a8*/ 	.byte	0x03, 0x19
        /*00aa*/ 	.short	0x001c


	//----- nvinfo : EIATTR_PARAM_CBANK
	.align		4
        /*00ac*/ 	.byte	0x04, 0x0a
        /*00ae*/ 	.short	(.L_2925 - .L_2924)
	.align		4
.L_2924:
        /*00b0*/ 	.word	index@(.nv.constant0._ZN2at6native27unrolled_elementwise_kernelINS0_13BUnaryFunctorIN3c104HalfES4_S4_ZZZNS0_21heaviside_kernel_cudaERNS_18TensorIteratorBaseEENKUlvE_clEvENKUlvE6_clEvEUlS4_S4_E_EESt5arrayIPcLm2EELi4E23TrivialOffsetCalculatorILi1EjESF_NS0_6memory15LoadWithoutCastENSG_16StoreWithoutCastEEEviT_T0_T2_T3_T4_T5_)
        /*00b4*/ 	.short	0x0210
        /*00b6*/ 	.short	0x001c


	//----- nvinfo : EIATTR_SW_WAR
	.align		4
.L_2925:
        /*00b8*/ 	.byte	0x04, 0x36
        /*00ba*/ 	.short	(.L_2927 - .L_2926)
.L_2926:
        /*00bc*/ 	.word	0x00000008
.L_2927:


//--------------------- .nv.info._ZN2at6native29vectorized_elementwise_kernelILi2ENS0_13BUnaryFunctorIN3c104HalfES4_S4_ZZZNS0_21heaviside_kernel_cudaERNS_18TensorIteratorBaseEENKUlvE_clEvENKUlvE6_clEvEUlS4_S4_E_EESt5arrayIPcLm2EEEEviT0_T1_ --------------------------
	.section	.nv.info._ZN2at6native29vectorized_elementwise_kernelILi2ENS0_13BUnaryFunctorIN3c104HalfES4_S4_ZZZNS0_21heaviside_kernel_cudaERNS_18TensorIteratorBaseEENKUlvE_clEvENKUlvE6_clEvEUlS4_S4_E_EESt5arrayIPcLm2EEEEviT0_T1_,"",@"SHT_CUDA_INFO"
	.sectionflags	@""
	.align	4


	//----- nvinfo : EIATTR_CUDA_API_VERSION
	.align		4
        /*0000*/ 	.byte	0x04, 0x37
        /*0002*/ 	.short	(.L_2929 - .L_2928)
.L_2928:
        /*0004*/ 	.word	0x00000082


	//----- nvinfo : EIATTR_KPARAM_INFO
	.align		4
.L_2929:
        /*0008*/ 	.byte	0x04, 0x17
        /*000a*/ 	.short	(.L_2931 - .L_2930)
.L_2930:
        /*000c*/ 	.word	0x00000000
        /*0010*/ 	.short	0x0002
        /*0012*/ 	.short	0x0008
        /*0014*/ 	.byte	0x00, 0xf0, 0x41, 0x00


	//----- nvinfo : EIATTR_KPARAM_INFO
	.align		4
.L_2931:
        /*0018*/ 	.byte	0x04, 0x17
        /*001a*/ 	.short	(.L_2933 - .L_2932)
.L_2932:
        /*001c*/ 	.word	0x00000000
        /*0020*/ 	.short	0x0001
        /*0022*/ 	.short	0x0004
        /*0024*/ 	.byte	0x00, 0xf0, 0x11, 0x00


	//----- nvinfo : EIATTR_KPARAM_INFO
	.align		4
.L_2933:
        /*0028*/ 	.byte	0x04, 0x17
        /*002a*/ 	.short	(.L_2935 - .L_2934)
.L_2934:
        /*002c*/ 	.word	0x00000000
        /*0030*/ 	.short	0x0000
        /*0032*/ 	.short	0x0000
        /*0034*/ 	.byte	0x00, 0xf0, 0x11, 0x00


	//----- nvinfo : EIATTR_SPARSE_MMA_MASK
	.align		4
.L_2935:
        /*0038*/ 	.byte	0x03, 0x50
        /*003a*/ 	.short	0x0000


	//----- nvinfo : EIATTR_MAXREG_COUNT
	.align		4
        /*003c*/ 	.byte	0x03, 0x1b
        /*003e*/ 	.short	0x00ff


	//----- nvinfo : EIATTR_MERCURY_ISA_VERSION
	.align		4
        /*0040*/ 	.byte	0x03, 0x5f
        /*0042*/ 	.short	0x0101


	//----- nvinfo : EIATTR_EXIT_INSTR_OFFSETS
	.align		4
        /*0044*/ 	.byte	0x04, 0x1c
        /*0046*/ 	.short	(.L_2937 - .L_2936)


	//   ....[0]....
.L_2936:
        /*0048*/ 	.word	0x000004c0


	//   ....[1]....
        /*004c*/ 	.word	0x000010d0


	//   ....[2]....
        /*0050*/ 	.word	0x00001120


	//----- nvinfo : EIATTR_MAX_THREADS
	.align		4
.L_2937:
        /*0054*/ 	.byte	0x04, 0x05
        /*0056*/ 	.short	(.L_2939 - .L_2938)
.L_2938:
        /*0058*/ 	.word	0x00000080
        /*005c*/ 	.word	0x00000001
        /*0060*/ 	.word	0x00000001


	//----- nvinfo : EIATTR_CRS_STACK_SIZE
	.align		4
.L_2939:
        /*0064*/ 	.byte	0x04, 0x1e
        /*0066*/ 	.short	(.L_2941 - .L_2940)
.L_2940:
        /*0068*/ 	.word	0x00000000


	//----- nvinfo : EIATTR_CBANK_PARAM_SIZE
	.align		4
.L_2941:
        /*006c*/ 	.byte	0x03, 0x19
        /*006e*/ 	.short	0x0018


	//----- nvinfo : EIATTR_PARAM_CBANK
	.align		4
        /*0070*/ 	.byte	0x04, 0x0a
        /*0072*/ 	.short	(.L_2943 - .L_2942)
	.align		4
.L_2942:
        /*0074*/ 	.word	index@(.nv.constant0._ZN2at6native29vectorized_elementwise_kernelILi2ENS0_13BUnaryFunctorIN3c104HalfES4_S4_ZZZNS0_21heaviside_kernel_cudaERNS_18TensorIteratorBaseEENKUlvE_clEvENKUlvE6_clEvEUlS4_S4_E_EESt5arrayIPcLm2EEEEviT0_T1_)
        /*0078*/ 	.short	0x0210
        /*007a*/ 	.short	0x0018


	//----- nvinfo : EIATTR_SW_WAR
	.align		4
.L_2943:
        /*007c*/ 	.byte	0x04, 0x36
        /*007e*/ 	.short	(.L_2945 - .L_2944)
.L_2944:
        /*0080*/ 	.word	0x00000008
.L_2945:


//--------------------- .nv.info._ZN2at6native29vectorized_elementwise_kernelILi4ENS0_13BUnaryFunctorIN3c104HalfES4_S4_ZZZNS0_21heaviside_kernel_cudaERNS_18TensorIteratorBaseEENKUlvE_clEvENKUlvE6_clEvEUlS4_S4_E_EESt5arrayIPcLm2EEEEviT0_T1_ --------------------------
	.section	.nv.info._ZN2at6native29vectorized_elementwise_kernelILi4ENS0_13BUnaryFunctorIN3c104HalfES4_S4_ZZZNS0_21heaviside_kernel_cudaERNS_18TensorIteratorBaseEENKUlvE_clEvENKUlvE6_clEvEUlS4_S4_E_EESt5arrayIPcLm2EEEEviT0_T1_,"",@"SHT_CUDA_INFO"
	.sectionflags	@""
	.align	4


	//----- nvinfo : EIATTR_CUDA_API_VERSION
	.align		4
        /*0000*/ 	.byte	0x04, 0x37
        /*0002*/ 	.short	(.L_2947 - .L_2946)
.L_2946:
        /*0004*/ 	.word	0x00000082


	//----- nvinfo : EIATTR_KPARAM_INFO
	.align		4
.L_2947:
        /*0008*/ 	.byte	0x04, 0x17
        /*000a*/ 	.short	(.L_2949 - .L_2948)
.L_2948:
        /*000c*/ 	.word	0x00000000
        /*0010*/ 	.short	0x0002
        /*0012*/ 	.short	0x0008
        /*0014*/ 	.byte	0x00, 0xf0, 0x41, 0x00


	//----- nvinfo : EIATTR_KPARAM_INFO
	.align		4
.L_2949:
        /*0018*/ 	.byte	0x04, 0x17
        /*001a*/ 	.short	(.L_2951 - .L_2950)
.L_2950:
        /*001c*/ 	.word	0x00000000
        /*0020*/ 	.short	0x0001
        /*0022*/ 	.short	0x0004
        /*0024*/ 	.byte	0x00, 0xf0, 0x11, 0x00


	//----- nvinfo : EIATTR_KPARAM_INFO
	.align		4
.L_2951:
        /*0028*/ 	.byte	0x04, 0x17
        /*002a*/ 	.short	(.L_2953 - .L_2952)
.L_2952:
        /*002c*/ 	.word	0x00000000
        /*0030*/ 	.short	0x0000
        /*0032*/ 	.short	0x0000
        /*0034*/ 	.byte	0x00, 0xf0, 0x11, 0x00


	//----- nvinfo : EIATTR_SPARSE_MMA_MASK
	.align		4
.L_2953:
        /*0038*/ 	.byte	0x03, 0x50
        /*003a*/ 	.short	0x0000


	//----- nvinfo : EIATTR_MAXREG_COUNT
	.align		4
        /*003c*/ 	.byte	0x03, 0x1b
        /*003e*/ 	.short	0x00ff


	//----- nvinfo : EIATTR_MERCURY_ISA_VERSION
	.align		4
        /*0040*/ 	.byte	0x03, 0x5f
        /*0042*/ 	.short	0x0101


	//----- nvinfo : EIATTR_EXIT_INSTR_OFFSETS
	.align		4
        /*0044*/ 	.byte	0x04, 0x1c
        /*0046*/ 	.short	(.L_2955 - .L_2954)


	//   ....[0]....
.L_2954:
        /*0048*/ 	.word	0x00000480


	//   ....[1]....
        /*004c*/ 	.word	0x00001090


	//   ....[2]....
        /*0050*/ 	.word	0x000010e0


	//----- nvinfo : EIATTR_MAX_THREADS
	.align		4
.L_2955:
        /*0054*/ 	.byte	0x04, 0x05
        /*0056*/ 	.short	(.L_2957 - .L_2956)
.L_2956:
        /*0058*/ 	.word	0x00000080
        /*005c*/ 	.word	0x00000001
        /*0060*/ 	.word	0x00000001


	//----- nvinfo : EIATTR_CRS_STACK_SIZE
	.align		4
.L_2957:
        /*0064*/ 	.byte	0x04, 0x1e
        /*0066*/ 	.short	(.L_2959 - .L_2958)
.L_2958:
        /*0068*/ 	.word	0x00000000


	//----- nvinfo : EIATTR_CBANK_PARAM_SIZE
	.align		4
.L_2959:
        /*006c*/ 	.byte	0x03, 0x19
        /*006e*/ 	.short	0x0018


	//----- nvinfo : EIATTR_PARAM_CBANK
	.align		4
        /*0070*/ 	.byte	0x04, 0x0a
        /*0072*/ 	.short	(.L_2961 - .L_2960)
	.align		4
.L_2960:
        /*0074*/ 	.word	index@(.nv.constant0._ZN2at6native29vectorized_elementwise_kernelILi4ENS0_13BUnaryFunctorIN3c104HalfES4_S4_ZZZNS0_21heaviside_kernel_cudaERNS_18TensorIteratorBaseEENKUlvE_clEvENKUlvE6_clEvEUlS4_S4_E_EESt5arrayIPcLm2EEEEviT0_T1_)
        /*0078*/ 	.short	0x0210
        /*007a*/ 	.short	0x0018


	//----- nvinfo : EIATTR_SW_WAR
	.align		4
.L_2961:
        /*007c*/ 	.byte	0x04, 0x36
        /*007e*/ 	.short	(.L_2963 - .L_2962)
.L_2962:
        /*0080*/ 	.word	0x00000008
.L_2963:


//--------------------- .nv.info._ZN2at6native29vectorized_elementwise_kernelILi8ENS0_13BUnaryFunctorIN3c104HalfES4_S4_ZZZNS0_21heaviside_kernel_cudaERNS_18TensorIteratorBaseEENKUlvE_clEvENKUlvE6_clEvEUlS4_S4_E_EESt5arrayIPcLm2EEEEviT0_T1_ --------------------------
	.section	.nv.info._ZN2at6native29vectorized_elementwise_kernelILi8ENS0_13BUnaryFunctorIN3c104HalfES4_S4_ZZZNS0_21heaviside_kernel_cudaERNS_18TensorIteratorBaseEENKUlvE_clEvENKUlvE6_clEvEUlS4_S4_E_EESt5arrayIPcLm2EEEEviT0_T1_,"",@"SHT_CUDA_INFO"
	.sectionflags	@""
	.align	4


	//----- nvinfo : EIATTR_CUDA_API_VERSION
	.align		4
        /*0000*/ 	.byte	0x04, 0x37
        /*0002*/ 	.short	(.L_2965 - .L_2964)
.L_2964:
        /*0004*/ 	.word	0x00000082


	//----- nvinfo : EIATTR_KPARAM_INFO
	.align		4
.L_2965:
        /*0008*/ 	.byte	0x04, 0x17
        /*000a*/ 	.short	(.L_2967 - .L_2966)
.L_2966:
        /*000c*/ 	.word	0x00000000
        /*0010*/ 	.short	0x0002
        /*0012*/ 	.short	0x0008
        /*0014*/ 	.byte	0x00, 0xf0, 0x41, 0x00


	//----- nvinfo : EIATTR_KPARAM_INFO
	.align		4
.L_2967:
        /*0018*/ 	.byte	0x04, 0x17
        /*001a*/ 	.short	(.L_2969 - .L_2968)
.L_2968:
        /*001c*/ 	.word	0x00000000
        /*0020*/ 	.short	0x0001
        /*0022*/ 	.short	0x0004
        /*0024*/ 	.byte	0x00, 0xf0, 0x11, 0x00


	//----- nvinfo : EIATTR_KPARAM_INFO
	.align		4
.L_2969:
        /*0028*/ 	.byte	0x04, 0x17
        /*002a*/ 	.short	(.L_2971 - .L_2970)
.L_2970:
        /*002c*/ 	.word	0x00000000
        /*0030*/ 	.short	0x0000
        /*0032*/ 	.short	0x0000
        /*0034*/ 	.byte	0x00, 0xf0, 0x11, 0x00


	//----- nvinfo : EIATTR_SPARSE_MMA_MASK
	.align		4
.L_2971:
        /*0038*/ 	.byte	0x03, 0x50
        /*003a*/ 	.short	0x0000


	//----- nvinfo : EIATTR_MAXREG_COUNT
	.align		4
        /*003c*/ 	.byte	0x03, 0x1b
        /*003e*/ 	.short	0x00ff


	//----- nvinfo : EIATTR_MERCURY_ISA_VERSION
	.align		4
        /*0040*/ 	.byte	0x03, 0x5f
        /*0042*/ 	.short	0x0101


	//----- nvinfo : EIATTR_EXIT_INSTR_OFFSETS
	.align		4
        /*0044*/ 	.byte	0x04, 0x1c
        /*0046*/ 	.short	(.L_2973 - .L_2972)


	//   ....[0]....
.L_2972:
        /*0048*/ 	.word	0x00000460


	//   ....[1]....
        /*004c*/ 	.word	0x00001070


	//   ....[2]....
        /*0050*/ 	.word	0x000010c0


	//----- nvinfo : EIATTR_MAX_THREADS
	.align		4
.L_2973:
        /*0054*/ 	.byte	0x04, 0x05
        /*0056*/ 	.short	(.L_2975 - .L_2974)
.L_2974:
        /*0058*/ 	.word	0x00000080
        /*005c*/ 	.word	0x00000001
        /*0060*/ 	.word	0x00000001


	//----- nvinfo : EIATTR_CRS_STACK_SIZE
	.align		4
.L_2975:
        /*0064*/ 	.byte	0x04, 0x1e
        /*0066*/ 	.short	(.L_2977 - .L_2976)
.L_2976:
        /*0068*/ 	.word	0x00000000


	//----- nvinfo : EIATTR_CBANK_PARAM_SIZE
	.align		4
.L_2977:
        /*006c*/ 	.byte	0x03, 0x19
        /*006e*/ 	.short	0x0018


	//----- nvinfo : EIATTR_PARAM_CBANK
	.align		4
        /*0070*/ 	.byte	0x04, 0x0a
        /*0072*/ 	.short	(.L_2979 - .L_2978)
	.align		4
.L_2978:
        /*0074*/ 	.word	index@(.nv.constant0._ZN2at6native29vectorized_elementwise_kernelILi8ENS0_13BUnaryFunctorIN3c104HalfES4_S4_ZZZNS0_21heaviside_kernel_cudaERNS_18TensorIteratorBaseEENKUlvE_clEvENKUlvE6_clEvEUlS4_S4_E_EESt5arrayIPcLm2EEEEviT0_T1_)
        /*0078*/ 	.short	0x0210
        /*007a*/ 	.short	0x0018


	//----- nvinfo : EIATTR_SW_WAR
	.align		4
.L_2979:
        /*007c*/ 	.byte	0x04, 0x36
        /*007e*/ 	.short	(.L_2981 - .L_2980)
.L_2980:
        /*0080*/ 	.word	0x00000008
.L_2981:


//--------------------- .nv.info._ZN2at6native18elementwise_kernelILi128ELi4EZNS0_15gpu_kernel_implINS0_13AUnaryFunctorIN3c104HalfES5_S5_ZZZNS0_21heaviside_kernel_cudaERNS_18TensorIteratorBaseEENKUlvE_clEvENKUlvE6_clEvEUlS5_S5_E_EEEEvS7_RKT_EUliE_EEviT1_ --------------------------
	.section	.nv.info._ZN2at6native18elementwise_kernelILi128ELi4EZNS0_15gpu_kernel_implINS0_13AUnaryFunctorIN3c104HalfES5_S5_ZZZNS0_21heaviside_kernel_cudaERNS_18TensorIteratorBaseEENKUlvE_clEvENKUlvE6_clEvEUlS5_S5_E_EEEEvS7_RKT_EUliE_EEviT1_,"",@"SHT_CUDA_INFO"
	.sectionflags	@""
	.align	4


	//----- nvinfo : EIATTR_CUDA_API_VERSION
	.align		4
        /*0000*/ 	.byte	0x04, 0x37
        /*0002*/ 	.short	(.L_2983 - .L_2982)
.L_2982:
        /*0004*/ 	.word	0x00000082


	//----- nvinfo : EIATTR_KPARAM_INFO
	.align		4
.L_2983:
        /*0008*/ 	.byte	0x04, 0x17
        /*000a*/ 	.short	(.L_2985 - .L_2984)
.L_2984:
        /*000c*/ 	.word	0x00000000
        /*0010*/ 	.short	0x0001
        /*0012*/ 	.short	0x0008
        /*0014*/ 	.byte	0x00, 0xf0, 0x61, 0x08


	//----- nvinfo : EIATTR_KPARAM_INFO
	.align		4
.L_2985:
        /*0018*/ 	.byte	0x04, 0x17
        /*001a*/ 	.short	(.L_2987 - .L_2986)
.L_2986:
        /*001c*/ 	.word	0x00000000
        /*0020*/ 	.short	0x0000
        /*0022*/ 	.short	0x0000
        /*0024*/ 	.byte	0x00, 0xf0, 0x11, 0x00


	//----- nvinfo : EIATTR_SPARSE_MMA_MASK
	.align		4
.L_2987:
        /*0028*/ 	.byte	0x03, 0x50
        /*002a*/ 	.short	0x0000


	//----- nvinfo : EIATTR_MAXREG_COUNT
	.align		4
        /*002c*/ 	.byte	0x03, 0x1b
        /*002e*/ 	.short	0x0080


	//----- nvinfo : EIATTR_EXTERNS
	.align		4
        /*0030*/ 	.byte	0x04, 0x0f
        /*0032*/ 	.short	(.L_2989 - .L_2988)


	//   ....[0]....
	.align		4
.L_2988:
        /*0034*/ 	.word	index@(__assertfail)


	//----- nvinfo : EIATTR_MERCURY_ISA_VERSION
	.align		4
.L_2989:
        /*0038*/ 	.byte	0x03, 0x5f
        /*003a*/ 	.short	0x0101


	//----- nvinfo : EIATTR_SYSCALL_OFFSETS
	.align		4
        /*003c*/ 	.byte	0x04, 0x46
        /*003e*/ 	.short	(.L_2991 - .L_2990)


	//   ....[0]....
.L_2990:
        /*0040*/ 	.word	0x00002370


	//   ....[1]....
        /*0044*/ 	.word	0x00003350


	//   ....[2]....
        /*0048*/ 	.word	0x00005720


	//   ....[3]....
        /*004c*/ 	.word	0x00006700


	//   ....[4]....
        /*0050*/ 	.word	0x00008ac0


	//   ....[5]....
        /*0054*/ 	.word	0x00009aa0


	//   ....[6]....
        /*0058*/ 	.word	0x0000be50


	//   ....[7]....
        /*005c*/ 	.word	0x0000ce30


	//----- nvinfo : EIATTR_EXIT_INSTR_OFFSETS
	.align		4
.L_2991:
        /*0060*/ 	.byte	0x04, 0x1c
        /*0062*/ 	.short	(.L_2993 - .L_2992)


	//   ....[0]....
.L_2992:
        /*0064*/ 	.word	0x00009b70


	//   ....[1]....
        /*0068*/ 	.word	0x0000c060


	//   ....[2]....
        /*006c*/ 	.word	0x0000c0a0


	//   ....[3]....
        /*0070*/ 	.word	0x0000c140


	//   ....[4]....
        /*0074*/ 	.word	0x0000c180


	//   ....[5]....
        /*0078*/ 	.word	0x0000c1c0


	//   ....[6]....
        /*007c*/ 	.word	0x0000c250


	//   ....[7]....
        /*0080*/ 	.word	0x0000c270


	//   ....[8]....
        /*0084*/ 	.word	0x0000c310


	//   ....[9]....
        /*0088*/ 	.word	0x0000c360


	//   ....[10]....
        /*008c*/ 	.word	0x0000c3b0


	//   ....[11]....
        /*0090*/ 	.word	0x0000c480


	//   ....[12]....
        /*0094*/ 	.word	0x0000c4e0


	//   ....[13]....
        /*0098*/ 	.word	0x0000c670


	//   ....[14]....
        /*009c*/ 	.word	0x0000c7d0


	//   ....[15]....
        /*00a0*/ 	.word	0x0000c810


	//   ....[16]....
        /*00a4*/ 	.word	0x0000c8d0


	//   ....[17]....
        /*00a8*/ 	.word	0x0000ca50


	//   ....[18]....
        /*00ac*/ 	.word	0x0000cbd0


	//   ....[19]....
        /*00b0*/ 	.word	0x0000cd30


	//   ....[20]....
        /*00b4*/ 	.word	0x0000ce40


	//   ....[21]....
        /*00b8*/ 	.word	0x0000ce80


	//   ....[22]....
        /*00bc*/ 	.word	0x0000cec0


	//----- nvinfo : EIATTR_MAX_THREADS
	.align		4
.L_2993:
        /*00c0*/ 	.byte	0x04, 0x05
        /*00c2*/ 	.short	(.L_2995 - .L_2994)
.L_2994:
        /*00c4*/ 	.word	0x00000080
        /*00c8*/ 	.word	0x00000001
        /*00cc*/ 	.word	0x00000001


	//----- nvinfo : EIATTR_CRS_STACK_SIZE
	.align		4
.L_2995:
        /*00d0*/ 	.byte	0x04, 0x1e
        /*00d2*/ 	.short	(.L_2997 - .L_2996)
.L_2996:
        /*00d4*/ 	.word	0x00000000


	//----- nvinfo : EIATTR_CBANK_PARAM_SIZE
	.align		4
.L_2997:
        /*00d8*/ 	.byte	0x03, 0x19
        /*00da*/ 	.short	0x0220


	//----- nvinfo : EIATTR_PARAM_CBANK
	.align		4
        /*00dc*/ 	.byte	0x04, 0x0a
        /*00de*/ 	.short	(.L_2999 - .L_2998)
	.align		4
.L_2998:
        /*00e0*/ 	.word	index@(.nv.constant0._ZN2at6native18elementwise_kernelILi128ELi4EZNS0_15gpu_kernel_implINS0_13AUnaryFunctorIN3c104HalfES5_S5_ZZZNS0_21heaviside_kernel_cudaERNS_18TensorIteratorBaseEENKUlvE_clEvENKUlvE6_clEvEUlS5_S5_E_EEEEvS7_RKT_EUliE_EEviT1_)
        /*00e4*/ 	.short	0x0210
        /*00e6*/ 	.short	0x0220


	//----- nvinfo : EIATTR_SW_WAR
	.align		4
.L_2999:
        /*00e8*/ 	.byte	0x04, 0x36
        /*00ea*/ 	.short	(.L_3001 - .L_3000)
.L_3000:
        /*00ec*/ 	.word	0x00000008
.L_3001:


//--------------------- .nv.info._ZN2at6native27unrolled_elementwise_kernelINS0_13AUnaryFunctorIN3c104HalfES4_S4_ZZZNS0_21heaviside_kernel_cudaERNS_18TensorIteratorBaseEENKUlvE_clEvENKUlvE6_clEvEUlS4_S4_E_EESt5arrayIPcLm2EELi4E23TrivialOffsetCalculatorILi1EjESF_NS0_6memory12LoadWithCastILi1EEENSG_13StoreWithCastILi1EEEEEviT_T0_T2_T3_T4_T5_ --------------------------
	.section	.nv.info._ZN2at6native27unrolled_elementwise_kernelINS0_13AUnaryFunctorIN3c104HalfES4_S4_ZZZNS0_21heaviside_kernel_cudaERNS_18TensorIteratorBaseEENKUlvE_clEvENKUlvE6_clEvEUlS4_S4_E_EESt5arrayIPcLm2EELi4E23TrivialOffsetCalculatorILi1EjESF_NS0_6memory12LoadWithCastILi1EEENSG_13StoreWithCastILi1EEEEEviT_T0_T2_T3_T4_T5_,"",@"SHT_CUDA_INFO"
	.sectionflags	@""
	.align	4


	//----- nvinfo : EIATTR_CUDA_API_VERSION
	.align		4
        /*0000*/ 	.byte	0x04, 0x37
        /*0002*/ 	.short	(.L_3003 - .L_3002)
.L_3002:
        /*0004*/ 	.word	0x00000082


	//----- nvinfo : EIATTR_KPARAM_INFO
	.align		4
.L_3003:
        /*0008*/ 	.byte	0x04, 0x17
        /*000a*/ 	.short	(.L_3005 - .L_3004)
.L_3004:
        /*000c*/ 	.word	0x00000000
        /*0010*/ 	.short	0x0006
        /*0012*/ 	.short	0x0024
        /*0014*/ 	.byte	0x00, 0xf0, 0x21, 0x00


	//----- nvinfo : EIATTR_KPARAM_INFO
	.align		4
.L_3005:
        /*0018*/ 	.byte	0x04, 0x17
        /*001a*/ 	.short	(.L_3007 - .L_3006)
.L_3006:
        /*001c*/ 	.word	0x00000000
        /*0020*/ 	.short	0x0005
        /*0022*/ 	.short	0x001c
        /*0024*/ 	.byte	0x00, 0xf0, 0x21, 0x00


	//----- nvinfo : EIATTR_KPARAM_INFO
	.align		4
.L_3007:
        /*0028*/ 	.byte	0x04, 0x17
        /*002a*/ 	.short	(.L_3009 - .L_3008)
.L_3008:
        /*002c*/ 	.word	0x00000000
        /*0030*/ 	.short	0x0004
        /*0032*/ 	.short	0x0019
        /*0034*/ 	.byte	0x00, 0xf0, 0x05, 0x00


	//----- nvinfo : EIATTR_KPARAM_INFO
	.align		4
.L_3009:
        /*0038*/ 	.byte	0x04, 0x17
        /*003a*/ 	.short	(.L_3011 - .L_3010)
.L_3010:
        /*003c*/ 	.word	0x00000000
        /*0040*/ 	.short	0x0003
        /*0042*/ 	.short	0x0018
        /*0044*/ 	.byte	0x00, 0xf0, 0x05, 0x00


	//----- nvinfo : EIATTR_KPARAM_INFO
	.align		4
.L_3011:
        /*0048*/ 	.byte	0x04, 0x17
        /*004a*/ 	.short	(.L_3013 - .L_3012)
.L_3012:
        /*004c*/ 	.word	0x00000000
        /*0050*/ 	.short	0x0002
        /*0052*/ 	.short	0x0008
        /*0054*/ 	.byte	0x00, 0xf0, 0x41, 0x00


	//----- nvinfo : EIATTR_KPARAM_INFO
	.align		4
.L_3013:
        /*0058*/ 	.byte	0x04, 0x17
        /*005a*/ 	.short	(.L_3015 - .L_3014)
.L_3014:
        /*005c*/ 	.word	0x00000000
        /*0060*/ 	.short	0x0001
        /*0062*/ 	.short	0x0004
        /*0064*/ 	.byte	0x00, 0xf0, 0x11, 0x00


	//----- nvinfo : EIATTR_KPARAM_INFO
	.align		4
.L_3015:
        /*0068*/ 	.byte	0x04, 0x17
        /*006a*/ 	.short	(.L_3017 - .L_3016)
.L_3016:
        /*006c*/ 	.word	0x00000000
        /*0070*/ 	.short	0x0000
        /*0072*/ 	.short	0x0000
        /*0074*/ 	.byte	0x00, 0xf0, 0x11, 0x00


	//----- nvinfo : EIATTR_SPARSE_MMA_MASK
	.align		4
.L_3017:
        /*0078*/ 	.byte	0x03, 0x50
        /*007a*/ 	.short	0x0000


	//----- nvinfo : EIATTR_MAXREG_COUNT
	.align		4
        /*007c*/ 	.byte	0x03, 0x1b
        /*007e*/ 	.short	0x00ff


	//----- nvinfo : EIATTR_EXTERNS
	.align		4
        /*0080*/ 	.byte	0x04, 0x0f
        /*0082*/ 	.short	(.L_3019 - .L_3018)


	//   ....[0]....
	.align		4
.L_3018:
        /*0084*/ 	.word	index@(__assertfail)


	//----- nvinfo : EIATTR_MERCURY_ISA_VERSION
	.align		4
.L_3019:
        /*0088*/ 	.byte	0x03, 0x5f
        /*008a*/ 	.short	0x0101


	//----- nvinfo : EIATTR_SYSCALL_OFFSETS
	.align		4
        /*008c*/ 	.byte	0x04, 0x46
        /*008e*/ 	.short	(.L_3021 - .L_3020)


	//   ....[0]....
.L_3020:
        /*0090*/ 	.word	0x000010b0


	//   ....[1]....
        /*0094*/ 	.word	0x000021c0


	//   ....[2]....
        /*0098*/ 	.word	0x000032e0


	//   ....[3]....
        /*009c*/ 	.word	0x000043d0


	//   ....[4]....
        /*00a0*/ 	.word	0x000056a0


	//   ....[5]....
        /*00a4*/ 	.word	0x000066c0


	//   ....[6]....
        /*00a8*/ 	.word	0x000076a0


	//   ....[7]....
        /*00ac*/ 	.word	0x00008680


	//----- nvinfo : EIATTR_EXIT_INSTR_OFFSETS
	.align		4
.L_3021:
        /*00b0*/ 	.byte	0x04, 0x1c
        /*00b2*/ 	.short	(.L_3023 - .L_3022)


	//   ....[0]....
.L_3022:
        /*00b4*/ 	.word	0x00007760


	//   ....[1]....
        /*00b8*/ 	.word	0x000078b0


	//   ....[2]....
        /*00bc*/ 	.word	0x000078f0


	//   ....[3]....
        /*00c0*/ 	.word	0x00007990


	//   ....[4]....
        /*00c4*/ 	.word	0x000079d0


	//   ....[5]....
        /*00c8*/ 	.word	0x00007a10


	//   ....[6]....
        /*00cc*/ 	.word	0x00007aa0


	//   ....[7]....
        /*00d0*/ 	.word	0x00007ac0


	//   ....[8]....
        /*00d4*/ 	.word	0x00007b60


	//   ....[9]....
        /*00d8*/ 	.word	0x00007bb0


	//   ....[10]....
        /*00dc*/ 	.word	0x00007c00


	//   ....[11]....
        /*00e0*/ 	.word	0x00007cd0


	//   ....[12]....
        /*00e4*/ 	.word	0x00007d30


	//   ....[13]....
        /*00e8*/ 	.word	0x00007ec0


	//   ....[14]....
        /*00ec*/ 	.word	0x00008020


	//   ....[15]....
        /*00f0*/ 	.word	0x00008060


	//   ....[16]....
        /*00f4*/ 	.word	0x00008120


	//   ....[17]....
        /*00f8*/ 	.word	0x000082a0


	//   ....[18]....
        /*00fc*/ 	.word	0x00008420


	//   ....[19]....
        /*0100*/ 	.word	0x00008580


	//   ....[20]....
        /*0104*/ 	.word	0x00008690


	//   ....[21]....
        /*0108*/ 	.word	0x000086d0


	//   ....[22]....
        /*010c*/ 	.word	0x00008710


	//----- nvinfo : EIATTR_MAX_THREADS
	.align		4
.L_3023:
        /*0110*/ 	.byte	0x04, 0x05
        /*0112*/ 	.short	(.L_3025 - .L_3024)
.L_3024:
        /*0114*/ 	.word	0x00000080
        /*0118*/ 	.word	0x00000001
        /*011c*/ 	.word	0x00000001


	//----- nvinfo : EIATTR_CRS_STACK_SIZE
	.align		4
.L_3025:
        /*0120*/ 	.byte	0x04, 0x1e
        /*0122*/ 	.short	(.L_3027 - .L_3026)
.L_3026:
        /*0124*/ 	.word	0x00000000


	//----- nvinfo : EIATTR_CBANK_PARAM_SIZE
	.align		4
.L_3027:
        /*0128*/ 	.byte	0x03, 0x19
        /*012a*/ 	.short	0x002c


	//----- nvinfo : EIATTR_PARAM_CBANK
	.align		4
        /*012c*/ 	.byte	0x04, 0x0a
        /*012e*/ 	.short	(.L_3029 - .L_3028)
	.align		4
.L_3028:
        /*0130*/ 	.word	index@(.nv.constant0._ZN2at6native27unrolled_elementwise_kernelINS0_13AUnaryFunctorIN3c104HalfES4_S4_ZZZNS0_21heaviside_kernel_cudaERNS_18TensorIteratorBaseEENKUlvE_clEvENKUlvE6_clEvEUlS4_S4_E_EESt5arrayIPcLm2EELi4E23TrivialOffsetCalculatorILi1EjESF_NS0_6memory12LoadWithCastILi1EEENSG_13StoreWithCastILi1EEEEEviT_T0_T2_T3_T4_T5_)
        /*0134*/ 	.short	0x0210
        /*0136*/ 	.short	0x002c


	//----- nvinfo : EIATTR_SW_WAR
	.align		4
.L_3029:
        /*0138*/ 	.byte	0x04, 0x36
        /*013a*/ 	.short	(.L_3031 - .L_3030)
.L_3030:
        /*013c*/ 	.word	0x00000008
.L_3031:


//--------------------- .nv.info._ZN2at6native18elementwise_kernelILi128ELi4EZNS0_22gpu_kernel_impl_nocastINS0_13AUnaryFunctorIN3c104HalfES5_S5_ZZZNS0_21heaviside_kernel_cudaERNS_18TensorIteratorBaseEENKUlvE_clEvENKUlvE6_clEvEUlS5_S5_E_EEEEvS7_RKT_EUliE_EEviT1_ --------------------------
	.section	.nv.info._ZN2at6native18elementwise_kernelILi128ELi4EZNS0_22gpu_kernel_impl_nocastINS0_13AUnaryFunctorIN3c104HalfES5_S5_ZZZNS0_21heaviside_kernel_cudaERNS_18TensorIteratorBaseEENKUlvE_clEvENKUlvE6_clEvEUlS5_S5_E_EEEEvS7_RKT_EUliE_EEviT1_,"",@"SHT_CUDA_INFO"
	.sectionflags	@""
	.align	4


	//----- nvinfo : EIATTR_CUDA_API_VERSION
	.align		4
        /*0000*/ 	.byte	0x04, 0x37
        /*0002*/ 	.short	(.L_3033 - .L_3032)
.L_3032:
        /*0004*/ 	.word	0x00000082


	//----- nvinfo : EIATTR_KPARAM_INFO
	.align		4
.L_3033:
        /*0008*/ 	.byte	0x04, 0x17
        /*000a*/ 	.short	(.L_3035 - .L_3034)
.L_3034:
        /*000c*/ 	.word	0x00000000
        /*0010*/ 	.short	0x0001
        /*0012*/ 	.short	0x0008
        /*0014*/ 	.byte	0x00, 0xf0, 0x61, 0x08


	//----- nvinfo : EIATTR_KPARAM_INFO
	.align		4
.L_3035:
        /*0018*/ 	.byte	0x04, 0x17
        /*001a*/ 	.short	(.L_3037 - .L_3036)
.L_3036:
        /*001c*/ 	.word	0x00000000
        /*0020*/ 	.short	0x0000
        /*0022*/ 	.short	0x0000
        /*0024*/ 	.byte	0x00, 0xf0, 0x11, 0x00


	//----- nvinfo : EIATTR_SPARSE_MMA_MASK
	.align		4
.L_3037:
        /*0028*/ 	.byte	0x03, 0x50
        /*002a*/ 	.short	0x0000


	//----- nvinfo : EIATTR_MAXREG_COUNT
	.align		4
        /*002c*/ 	.byte	0x03, 0x1b
        /*002e*/ 	.short	0x0080


	//----- nvinfo : EIATTR_MERCURY_ISA_VERSION
	.align		4
        /*0030*/ 	.byte	0x03, 0x5f
        /*0032*/ 	.short	0x0101


	//----- nvinfo : EIATTR_EXIT_INSTR_OFFSETS
	.align		4
        /*0034*/ 	.byte	0x04, 0x1c
        /*0036*/ 	.short	(.L_3039 - .L_3038)


	//   ....[0]....
.L_3038:
        /*0038*/ 	.word	0x00003c80


	//   ....[1]....
        /*003c*/ 	.word	0x00005050


	//----- nvinfo : EIATTR_MAX_THREADS
	.align		4
.L_3039:
        /*0040*/ 	.byte	0x04, 0x05
        /*0042*/ 	.short	(.L_3041 - .L_3040)
.L_3040:
        /*0044*/ 	.word	0x00000080
        /*0048*/ 	.word	0x00000001
        /*004c*/ 	.word	0x00000001


	//----- nvinfo : EIATTR_CRS_STACK_SIZE
	.align		4
.L_3041:
        /*0050*/ 	.byte	0x04, 0x1e
        /*0052*/ 	.short	(.L_3043 - .L_3042)
.L_3042:
        /*0054*/ 	.word	0x00000000


	//----- nvinfo : EIATTR_CBANK_PARAM_SIZE
	.align		4
.L_3043:
        /*0058*/ 	.byte	0x03, 0x19
        /*005a*/ 	.short	0x0220


	//----- nvinfo : EIATTR_PARAM_CBANK
	.align		4
        /*005c*/ 	.byte	0x04, 0x0a
        /*005e*/ 	.short	(.L_3045 - .L_3044)
	.align		4
.L_3044:
        /*0060*/ 	.word	index@(.nv.constant0._ZN2at6native18elementwise_kernelILi128ELi4EZNS0_22gpu_kernel_impl_nocastINS0_13AUnaryFunctorIN3c104HalfES5_S5_ZZZNS0_21heaviside_kernel_cudaERNS_18TensorIteratorBaseEENKUlvE_clEvENKUlvE6_clEvEUlS5_S5_E_EEEEvS7_RKT_EUliE_EEviT1_)
        /*0064*/ 	.short	0x0210
        /*0066*/ 	.short	0x0220


	//----- nvinfo : EIATTR_SW_WAR
	.align		4
.L_3045:
        /*0068*/ 	.byte	0x04, 0x36
        /*006a*/ 	.short	(.L_3047 - .L_3046)
.L_3046:
        /*006c*/ 	.word	0x00000008
.L_3047:


//--------------------- .nv.info._ZN2at6native27unrolled_elementwise_kernelINS0_13AUnaryFunctorIN3c104HalfES4_S4_ZZZNS0_21heaviside_kernel_cudaERNS_18TensorIteratorBaseEENKUlvE_clEvENKUlvE6_clEvEUlS4_S4_E_EESt5arrayIPcLm2EELi4E23TrivialOffsetCalculatorILi1EjESF_NS0_6memory15LoadWithoutCastENSG_16StoreWithoutCastEEEviT_T0_T2_T3_T4_T5_ --------------------------
	.section	.nv.info._ZN2at6native27unrolled_elementwise_kernelINS0_13AUnaryFunctorIN3c104HalfES4_S4_ZZZNS0_21heaviside_kernel_cudaERNS_18TensorIteratorBaseEENKUlvE_clEvENKUlvE6_clEvEUlS4_S4_E_EESt5arrayIPcLm2EELi4E23TrivialOffsetCalculatorILi1EjESF_NS0_6memory15LoadWithoutCastENSG_16StoreWithoutCastEEEviT_T0_T2_T3_T4_T5_,"",@"SHT_CUDA_INFO"
	.sectionflags	@""
	.align	4


	//----- nvinfo : EIATTR_CUDA_API_VERSION
	.align		4
        /*0000*/ 	.byte	0x04, 0x37
        /*0002*/ 	.short	(.L_3049 - .L_3048)
.L_3048:
        /*0004*/ 	.word	0x00000082


	//----- nvinfo : EIATTR_KPARAM_INFO
	.align		4
.L_3049:
        /*0008*/ 	.byte	0x04, 0x17
        /*000a*/ 	.short	(.L_3051 - .L_3050)
.L_3050:
        /*000c*/ 	.word	0x00000000
        /*0010*/ 	.short	0x0006
        /*0012*/ 	.short	0x001b
        /*0014*/ 	.byte	0x00, 0xf0, 0x05, 0x00


	//----- nvinfo : EIATTR_KPARAM_INFO
	.align		4
.L_3051:
        /*0018*/ 	.byte	0x04, 0x17
        /*001a*/ 	.short	(.L_3053 - .L_3052)
.L_3052:
        /*001c*/ 	.word	0x00000000
        /*0020*/ 	.short	0x0005
        /*0022*/ 	.short	0x001a
        /*0024*/ 	.byte	0x00, 0xf0, 0x05, 0x00


	//----- nvinfo : EIATTR_KPARAM_INFO
	.align		4
.L_3053:
        /*0028*/ 	.byte	0x04, 0x17
        /*002a*/ 	.short	(.L_3055 - .L_3054)
.L_3054:
        /*002c*/ 	.word	0x00000000
        /*0030*/ 	.short	0x0004
        /*0032*/ 	.short	0x0019
        /*0034*/ 	.byte	0x00, 0xf0, 0x05, 0x00


	//----- nvinfo : EIATTR_KPARAM_INFO
	.align		4
.L_3055:
        /*0038*/ 	.byte	0x04, 0x17
        /*003a*/ 	.short	(.L_3057 - .L_3056)
.L_3056:
        /*003c*/ 	.word	0x00000000
        /*0040*/ 	.short	0x0003
        /*0042*/ 	.short	0x0018
        /*0044*/ 	.byte	0x00, 0xf0, 0x05, 0x00


	//----- nvinfo : EIATTR_KPARAM_INFO
	.align		4
.L_3057:
        /*0048*/ 	.byte	0x04, 0x17
        /*004a*/ 	.short	(.L_3059 - .L_3058)
.L_3058:
        /*004c*/ 	.word	0x00000000
        /*0050*/ 	.short	0x0002
        /*0052*/ 	.short	0x0008
        /*0054*/ 	.byte	0x00, 0xf0, 0x41, 0x00


	//----- nvinfo : EIATTR_KPARAM_INFO
	.align		4
.L_3059:
        /*0058*/ 	.byte	0x04, 0x17
        /*005a*/ 	.short	(.L_3061 - .L_3060)
.L_3060:
        /*005c*/ 	.word	0x00000000
        /*0060*/ 	.short	0x0001
        /*0062*/ 	.short	0x0004
        /*0064*/ 	.byte	0x00, 0xf0, 0x11, 0x00


	//----- nvinfo : EIATTR_KPARAM_INFO
	.align		4
.L_3061:
        /*0068*/ 	.byte	0x04, 0x17
        /*006a*/ 	.short	(.L_3063 - .L_3062)
.L_3062:
        /*006c*/ 	.word	0x00000000
        /*0070*/ 	.short	0x0000
        /*0072*/ 	.short	0x0000
        /*0074*/ 	.byte	0x00, 0xf0, 0x11, 0x00


	//----- nvinfo : EIATTR_SPARSE_MMA_MASK
	.align		4
.L_3063:
        /*0078*/ 	.byte	0x03, 0x50
        /*007a*/ 	.short	0x0000


	//----- nvinfo : EIATTR_MAXREG_COUNT
	.align		4
        /*007c*/ 	.byte	0x03, 0x1b
        /*007e*/ 	.short	0x00ff


	//----- nvinfo : EIATTR_MERCURY_ISA_VERSION
	.align		4
        /*0080*/ 	.byte	0x03, 0x5f
        /*0082*/ 	.short	0x0101


	//----- nvinfo : EIATTR_EXIT_INSTR_OFFSETS
	.align		4
        /*0084*/ 	.byte	0x04, 0x1c
        /*0086*/ 	.short	(.L_3065 - .L_3064)


	//   ....[0]....
.L_3064:
        /*0088*/ 	.word	0x00000490


	//   ....[1]....
        /*008c*/ 	.word	0x00000520


	//----- nvinfo : EIATTR_MAX_THREADS
	.align		4
.L_3065:
        /*0090*/ 	.byte	0x04, 0x05
        /*0092*/ 	.short	(.L_3067 - .L_3066)
.L_3066:
        /*0094*/ 	.word	0x00000080
        /*0098*/ 	.word	0x00000001
        /*009c*/ 	.word	0x00000001


	//----- nvinfo : EIATTR_CRS_STACK_SIZE
	.align		4
.L_3067:
        /*00a0*/ 	.byte	0x04, 0x1e
        /*00a2*/ 	.short	(.L_3069 - .L_3068)
.L_3068:
        /*00a4*/ 	.word	0x00000000


	//----- nvinfo : EIATTR_CBANK_PARAM_SIZE
	.align		4
.L_3069:
        /*00a8*/ 	.byte	0x03, 0x19
        /*00aa*/ 	.short	0x001c


	//----- nvinfo : EIATTR_PARAM_CBANK
	.align		4
        /*00ac*/ 	.byte	0x04, 0x0a
        /*00ae*/ 	.short	(.L_3071 - .L_3070)
	.align		4
.L_3070:
        /*00b0*/ 	.word	index@(.nv.constant0._ZN2at6native27unrolled_elementwise_kernelINS0_13AUnaryFunctorIN3c104HalfES4_S4_ZZZNS0_21heaviside_kernel_cudaERNS_18TensorIteratorBaseEENKUlvE_clEvENKUlvE6_clEvEUlS4_S4_E_EESt5arrayIPcLm2EELi4E23TrivialOffsetCalculatorILi1EjESF_NS0_6memory15LoadWithoutCastENSG_16StoreWithoutCastEEEviT_T0_T2_T3_T4_T5_)
        /*00b4*/ 	.short	0x0210
        /*00b6*/ 	.short	0x001c


	//----- nvinfo : EIATTR_SW_WAR
	.align		4
.L_3071:
        /*00b8*/ 	.byte	0x04, 0x36
        /*00ba*/ 	.short	(.L_3073 - .L_3072)
.L_3072:
        /*00bc*/ 	.word	0x00000008
.L_3073:


//--------------------- .nv.info._ZN2at6native29vectorized_elementwise_kernelILi2ENS0_13AUnaryFunctorIN3c104HalfES4_S4_ZZZNS0_21heaviside_kernel_cudaERNS_18TensorIteratorBaseEENKUlvE_clEvENKUlvE6_clEvEUlS4_S4_E_EESt5arrayIPcLm2EEEEviT0_T1_ --------------------------
	.section	.nv.info._ZN2at6native29vectorized_elementwise_kernelILi2ENS0_13AUnaryFunctorIN3c104HalfES4_S4_ZZZNS0_21heaviside_kernel_cudaERNS_18TensorIteratorBaseEENKUlvE_clEvENKUlvE6_clEvEUlS4_S4_E_EESt5arrayIPcLm2EEEEviT0_T1_,"",@"SHT_CUDA_INFO"
	.sectionflags	@""
	.align	4


	//----- nvinfo : EIATTR_CUDA_API_VERSION
	.align		4
        /*0000*/ 	.byte	0x04, 0x37
        /*0002*/ 	.short	(.L_3075 - .L_3074)
.L_3074:
        /*0004*/ 	.word	0x00000082


	//----- nvinfo : EIATTR_KPARAM_INFO
	.align		4
.L_3075:
        /*0008*/ 	.byte	0x04, 0x17
        /*000a*/ 	.short	(.L_3077 - .L_3076)
.L_3076:
        /*000c*/ 	.word	0x00000000
        /*0010*/ 	.short	0x0002
        /*0012*/ 	.short	0x0008
        /*0014*/ 	.byte	0x00, 0xf0, 0x41, 0x00


	//----- nvinfo : EIATTR_KPARAM_INFO
	.align		4
.L_3077:
        /*0018*/ 	.byte	0x04, 0x17
        /*001a*/ 	.short	(.L_3079 - .L_3078)
.L_3078:
        /*001c*/ 	.word	0x00000000
        /*0020*/ 	.short	0x0001
        /*0022*/ 	.short	0x0004
        /*0024*/ 	.byte	0x00, 0xf0, 0x11, 0x00


	//----- nvinfo : EIATTR_KPARAM_INFO
	.align		4
.L_3079:
        /*0028*/ 	.byte	0x04, 0x17
        /*002a*/ 	.short	(.L_3081 - .L_3080)
.L_3080:
        /*002c*/ 	.word	0x00000000
        /*0030*/ 	.short	0x0000
        /*0032*/ 	.short	0x0000
        /*0034*/ 	.byte	0x00, 0xf0, 0x11, 0x00


	//----- nvinfo : EIATTR_SPARSE_MMA_MASK
	.align		4
.L_3081:
        /*0038*/ 	.byte	0x03, 0x50
        /*003a*/ 	.short	0x0000


	//----- nvinfo : EIATTR_MAXREG_COUNT
	.align		4
        /*003c*/ 	.byte	0x03, 0x1b
        /*003e*/ 	.short	0x00ff


	//----- nvinfo : EIATTR_MERCURY_ISA_VERSION
	.align		4
        /*0040*/ 	.byte	0x03, 0x5f
        /*0042*/ 	.short	0x0101


	//----- nvinfo : EIATTR_EXIT_INSTR_OFFSETS
	.align		4
        /*0044*/ 	.byte	0x04, 0x1c
        /*0046*/ 	.short	(.L_3083 - .L_3082)


	//   ....[0]....
.L_3082:
        /*0048*/ 	.word	0x00000330


	//   ....[1]....
        /*004c*/ 	.word	0x00000d00


	//   ....[2]....
        /*0050*/ 	.word	0x00000d50


	//----- nvinfo : EIATTR_MAX_THREADS
	.align		4
.L_3083:
        /*0054*/ 	.byte	0x04, 0x05
        /*0056*/ 	.short	(.L_3085 - .L_3084)
.L_3084:
        /*0058*/ 	.word	0x00000080
        /*005c*/ 	.word	0x00000001
        /*0060*/ 	.word	0x00000001


	//----- nvinfo : EIATTR_CRS_STACK_SIZE
	.align		4
.L_3085:
        /*0064*/ 	.byte	0x04, 0x1e
        /*0066*/ 	.short	(.L_3087 - .L_3086)
.L_3086:
        /*0068*/ 	.word	0x00000000


	//----- nvinfo : EIATTR_CBANK_PARAM_SIZE
	.align		4
.L_3087:
        /*006c*/ 	.byte	0x03, 0x19
        /*006e*/ 	.short	0x0018


	//----- nvinfo : EIATTR_PARAM_CBANK
	.align		4
        /*0070*/ 	.byte	0x04, 0x0a
        /*0072*/ 	.short	(.L_3089 - .L_3088)
	.align		4
.L_3088:
        /*0074*/ 	.word	index@(.nv.constant0._ZN2at6native29vectorized_elementwise_kernelILi2ENS0_13AUnaryFunctorIN3c104HalfES4_S4_ZZZNS0_21heaviside_kernel_cudaERNS_18TensorIteratorBaseEENKUlvE_clEvENKUlvE6_clEvEUlS4_S4_E_EESt5arrayIPcLm2EEEEviT0_T1_)
        /*0078*/ 	.short	0x0210
        /*007a*/ 	.short	0x0018


	//----- nvinfo : EIATTR_SW_WAR
	.align		4
.L_3089:
        /*007c*/ 	.byte	0x04, 0x36
        /*007e*/ 	.short	(.L_3091 - .L_3090)
.L_3090:
        /*0080*/ 	.word	0x00000008
.L_3091:


//--------------------- .nv.info._ZN2at6native29vectorized_elementwise_kernelILi4ENS0_13AUnaryFunctorIN3c104HalfES4_S4_ZZZNS0_21heaviside_kernel_cudaERNS_18TensorIteratorBaseEENKUlvE_clEvENKUlvE6_clEvEUlS4_S4_E_EESt5arrayIPcLm2EEEEviT0_T1_ --------------------------
	.section	.nv.info._ZN2at6native29vectorized_elementwise_kernelILi4ENS0_13AUnaryFunctorIN3c104HalfES4_S4_ZZZNS0_21heaviside_kernel_cudaERNS_18TensorIteratorBaseEENKUlvE_clEvENKUlvE6_clEvEUlS4_S4_E_EESt5arrayIPcLm2EEEEviT0_T1_,"",@"SHT_CUDA_INFO"
	.sectionflags	@""
	.align	4


	//----- nvinfo : EIATTR_CUDA_API_VERSION
	.align		4
        /*0000*/ 	.byte	0x04, 0x37
        /*0002*/ 	.short	(.L_3093 - .L_3092)
.L_3092:
        /*0004*/ 	.word	0x00000082


	//----- nvinfo : EIATTR_KPARAM_INFO
	.align		4
.L_3093:
        /*0008*/ 	.byte	0x04, 0x17
        /*000a*/ 	.short	(.L_3095 - .L_3094)
.L_3094:
        /*000c*/ 	.word	0x00000000
        /*0010*/ 	.short	0x0002
        /*0012*/ 	.short	0x0008
        /*0014*/ 	.byte	0x00, 0xf0, 0x41, 0x00


	//----- nvinfo : EIATTR_KPARAM_INFO
	.align		4
.L_3095:
        /*0018*/ 	.byte	0x04, 0x17
        /*001a*/ 	.short	(.L_3097 - .L_3096)
.L_3096:
        /*001c*/ 	.word	0x00000000
        /*0020*/ 	.short	0x0001
        /*0022*/ 	.short	0x0004
        /*0024*/ 	.byte	0x00, 0xf0, 0x11, 0x00


	//----- nvinfo : EIATTR_KPARAM_INFO
	.align		4
.L_3097:
        /*0028*/ 	.byte	0x04, 0x17
        /*002a*/ 	.short	(.L_3099 - .L_3098)
.L_3098:
        /*002c*/ 	.word	0x00000000
        /*0030*/ 	.short	0x0000
        /*0032*/ 	.short	0x0000
        /*0034*/ 	.byte	0x00, 0xf0, 0x11, 0x00


	//----- nvinfo : EIATTR_SPARSE_MMA_MASK
	.align		4
.L_3099:
        /*0038*/ 	.byte	0x03, 0x50
        /*003a*/ 	.short	0x0000


	//----- nvinfo : EIATTR_MAXREG_COUNT
	.align		4
        /*003c*/ 	.byte	0x03, 0x1b
        /*003e*/ 	.short	0x00ff


	//----- nvinfo : EIATTR_MERCURY_ISA_VERSION
	.align		4
        /*0040*/ 	.byte	0x03, 0x5f
        /*0042*/ 	.short	0x0101


	//----- nvinfo : EIATTR_EXIT_INSTR_OFFSETS
	.align		4
        /*0044*/ 	.byte	0x04, 0x1c
        /*0046*/ 	.short	(.L_3101 - .L_3100)


	//   ....[0]....
.L_3100:
        /*0048*/ 	.word	0x000002d0


	//   ....[1]....
        /*004c*/ 	.word	0x00000ca0


	//   ....[2]....
        /*0050*/ 	.word	0x00000cf0


	//----- nvinfo : EIATTR_MAX_THREADS
	.align		4
.L_3101:
        /*0054*/ 	.byte	0x04, 0x05
        /*0056*/ 	.short	(.L_3103 - .L_3102)
.L_3102:
        /*0058*/ 	.word	0x00000080
        /*005c*/ 	.word	0x00000001
        /*0060*/ 	.word	0x00000001


	//----- nvinfo : EIATTR_CRS_STACK_SIZE
	.align		4
.L_3103:
        /*0064*/ 	.byte	0x04, 0x1e
        /*0066*/ 	.short	(.L_3105 - .L_3104)
.L_3104:
        /*0068*/ 	.word	0x00000000


	//----- nvinfo : EIATTR_CBANK_PARAM_SIZE
	.align		4
.L_3105:
        /*006c*/ 	.byte	0x03, 0x19
        /*006e*/ 	.short	0x0018


	//----- nvinfo : EIATTR_PARAM_CBANK
	.align		4
        /*0070*/ 	.byte	0x04, 0x0a
        /*0072*/ 	.short	(.L_3107 - .L_3106)
	.align		4
.L_3106:
        /*0074*/ 	.word	index@(.nv.constant0._ZN2at6native29vectorized_elementwise_kernelILi4ENS0_13AUnaryFunctorIN3c104HalfES4_S4_ZZZNS0_21heaviside_kernel_cudaERNS_18TensorIteratorBaseEENKUlvE_clEvENKUlvE6_clEvEUlS4_S4_E_EESt5arrayIPcLm2EEEEviT0_T1_)
        /*0078*/ 	.short	0x0210
        /*007a*/ 	.short	0x0018


	//----- nvinfo : EIATTR_SW_WAR
	.align		4
.L_3107:
        /*007c*/ 	.byte	0x04, 0x36
        /*007e*/ 	.short	(.L_3109 - .L_3108)
.L_3108:
        /*0080*/ 	.word	0x00000008
.L_3109:


//--------------------- .nv.info._ZN2at6native29vectorized_elementwise_kernelILi8ENS0_13AUnaryFunctorIN3c104HalfES4_S4_ZZZNS0_21heaviside_kernel_cudaERNS_18TensorIteratorBaseEENKUlvE_clEvENKUlvE6_clEvEUlS4_S4_E_EESt5arrayIPcLm2EEEEviT0_T1_ --------------------------
	.section	.nv.info._ZN2at6native29vectorized_elementwise_kernelILi8ENS0_13AUnaryFunctorIN3c104HalfES4_S4_ZZZNS0_21heaviside_kernel_cudaERNS_18TensorIteratorBaseEENKUlvE_clEvENKUlvE6_clEvEUlS4_S4_E_EESt5arrayIPcLm2EEEEviT0_T1_,"",@"SHT_CUDA_INFO"
	.sectionflags	@""
	.align	4


	//----- nvinfo : EIATTR_CUDA_API_VERSION
	.align		4
        /*0000*/ 	.byte	0x04, 0x37
        /*0002*/ 	.short	(.L_3111 - .L_3110)
.L_3110:
        /*0004*/ 	.word	0x00000082


	//----- nvinfo : EIATTR_KPARAM_INFO
	.align		4
.L_3111:
        /*0008*/ 	.byte	0x04, 0x17
        /*000a*/ 	.short	(.L_3113 - .L_3112)
.L_3112:
        /*000c*/ 	.word	0x00000000
        /*0010*/ 	.short	0x0002
        /*0012*/ 	.short	0x0008
        /*0014*/ 	.byte	0x00, 0xf0, 0x41, 0x00


	//----- nvinfo : EIATTR_KPARAM_INFO
	.align		4
.L_3113:
        /*0018*/ 	.byte	0x04, 0x17
        /*001a*/ 	.short	(.L_3115 - .L_3114)
.L_3114:
        /*001c*/ 	.word	0x00000000
        /*0020*/ 	.short	0x0001
        /*0022*/ 	.short	0x0004
        /*0024*/ 	.byte	0x00, 0xf0, 0x11, 0x00


	//----- nvinfo : EIATTR_KPARAM_INFO
	.align		4
.L_3115:
        /*0028*/ 	.byte	0x04, 0x17
        /*002a*/ 	.short	(.L_3117 - .L_3116)
.L_3116:
        /*002c*/ 	.word	0x00000000
        /*0030*/ 	.short	0x0000
        /*0032*/ 	.short	0x0000
        /*0034*/ 	.byte	0x00, 0xf0, 0x11, 0x00


	//----- nvinfo : EIATTR_SPARSE_MMA_MASK
	.align		4
.L_3117:
        /*0038*/ 	.byte	0x03, 0x50
        /*003a*/ 	.short	0x0000


	//----- nvinfo : EIATTR_MAXREG_COUNT
	.align		4
        /*003c*/ 	.byte	0x03, 0x1b
        /*003e*/ 	.short	0x00ff


	//----- nvinfo : EIATTR_MERCURY_ISA_VERSION
	.align		4
        /*0040*/ 	.byte	0x03, 0x5f
        /*0042*/ 	.short	0x0101


	//----- nvinfo : EIATTR_EXIT_INSTR_OFFSETS
	.align		4
        /*0044*/ 	.byte	0x04, 0x1c
        /*0046*/ 	.short	(.L_3119 - .L_3118)


	//   ....[0]....
.L_3118:
        /*0048*/ 	.word	0x00000290


	//   ....[1]....
        /*004c*/ 	.word	0x00000c60


	//   ....[2]....
        /*0050*/ 	.word	0x00000cb0


	//----- nvinfo : EIATTR_MAX_THREADS
	.align		4
.L_3119:
        /*0054*/ 	.byte	0x04, 0x05
        /*0056*/ 	.short	(.L_3121 - .L_3120)
.L_3120:
        /*0058*/ 	.word	0x00000080
        /*005c*/ 	.word	0x00000001
        /*0060*/ 	.word	0x00000001


	//----- nvinfo : EIATTR_CRS_STACK_SIZE
	.align		4
.L_3121:
        /*0064*/ 	.byte	0x04, 0x1e
        /*0066*/ 	.short	(.L_3123 - .L_3122)
.L_3122:
        /*0068*/ 	.word	0x00000000


	//----- nvinfo : EIATTR_CBANK_PARAM_SIZE
	.align		4
.L_3123:
        /*006c*/ 	.byte	0x03, 0x19
        /*006e*/ 	.short	0x0018


	//----- nvinfo : EIATTR_PARAM_CBANK
	.align		4
        /*0070*/ 	.byte	0x04, 0x0a
        /*0072*/ 	.short	(.L_3125 - .L_3124)
	.align		4
.L_3124:
        /*0074*/ 	.word	index@(.nv.constant0._ZN2at6native29vectorized_elementwise_kernelILi8ENS0_13AUnaryFunctorIN3c104HalfES4_S4_ZZZNS0_21heaviside_kernel_cudaERNS_18TensorIteratorBaseEENKUlvE_clEvENKUlvE6_clEvEUlS4_S4_E_EESt5arrayIPcLm2EEEEviT0_T1_)
        /*0078*/ 	.short	0x0210
        /*007a*/ 	.short	0x0018


	//----- nvinfo : EIATTR_SW_WAR
	.align		4
.L_3125:
        /*007c*/ 	.byte	0x04, 0x36
        /*007e*/ 	.short	(.L_3127 - .L_3126)
.L_3126:
        /*0080*/ 	.word	0x00000008
.L_3127:


//--------------------- .nv.info._ZN2at6native18elementwise_kernelILi128ELi4EZNS0_15gpu_kernel_implINS0_13BinaryFunctorIfffZZZNS0_21heaviside_kernel_cudaERNS_18TensorIteratorBaseEENKUlvE_clEvENKUlvE5_clEvEUlffE_EEEEvS5_RKT_EUliE_EEviT1_ --------------------------
	.section	.nv.info._ZN2at6native18elementwise_kernelILi128ELi4EZNS0_15gpu_kernel_implINS0_13BinaryFunctorIfffZZZNS0_21heaviside_kernel_cudaERNS_18TensorIteratorBaseEENKUlvE_clEvENKUlvE5_clEvEUlffE_EEEEvS5_RKT_EUliE_EEviT1_,"",@"SHT_CUDA_INFO"
	.sectionflags	@""
	.align	4


	//----- nvinfo : EIATTR_CUDA_API_VERSION
	.align		4
        /*0000*/ 	.byte	0x04, 0x37
        /*0002*/ 	.short	(.L_3129 - .L_3128)
.L_3128:
        /*0004*/ 	.word	0x00000082


	//----- nvinfo : EIATTR_KPARAM_INFO
	.align		4
.L_3129:
        /*0008*/ 	.byte	0x04, 0x17
        /*000a*/ 	.short	(.L_3131 - .L_3130)
.L_3130:
        /*000c*/ 	.word	0x00000000
        /*0010*/ 	.short	0x0001
        /*0012*/ 	.short	0x0008
        /*0014*/ 	.byte	0x00, 0xf0, 0x21, 0x0a


	//----- nvinfo : EIATTR_KPARAM_INFO
	.align		4
.L_3131:
        /*0018*/ 	.byte	0x04, 0x17
        /*001a*/ 	.short	(.L_3133 - .L_3132)
.L_3132:
        /*001c*/ 	.word	0x00000000
        /*0020*/ 	.short	0x0000
        /*0022*/ 	.short	0x0000
        /*0024*/ 	.byte	0x00, 0xf0, 0x11, 0x00


	//----- nvinfo : EIATTR_SPARSE_MMA_MASK
	.align		4
.L_3133:
        /*0028*/ 	.byte	0x03, 0x50
        /*002a*/ 	.short	0x0000


	//----- nvinfo : EIATTR_MAXREG_COUNT
	.align		4
        /*002c*/ 	.byte	0x03, 0x1b
        /*002e*/ 	.short	0x0080


	//----- nvinfo : EIATTR_EXTERNS
	.align		4
        /*0030*/ 	.byte	0x04, 0x0f
        /*0032*/ 	.short	(.L_3135 - .L_3134)


	//   ....[0]....
	.align		4
.L_3134:
        /*0034*/ 	.word	index@(__assertfail)


	//----- nvinfo : EIATTR_MERCURY_ISA_VERSION
	.align		4
.L_3135:
        /*0038*/ 	.byte	0x03, 0x5f
        /*003a*/ 	.short	0x0101


	//----- nvinfo : EIATTR_SYSCALL_OFFSETS
	.align		4
        /*003c*/ 	.byte	0x04, 0x46
        /*003e*/ 	.short	(.L_3137 - .L_3136)


	//   ....[0]....
.L_3136:
        /*0040*/ 	.word	0x00002490


	//   ....[1]....
        /*0044*/ 	.word	0x000032b0


	//   ....[2]....
        /*0048*/ 	.word	0x00004130


	//   ....[3]....
        /*004c*/ 	.word	0x000065f0


	//   ....[4]....
        /*0050*/ 	.word	0x00007410


	//   ....[5]....
        /*0054*/ 	.word	0x00008290


	//   ....[6]....
        /*0058*/ 	.word	0x0000a740


	//   ....[7]....
        /*005c*/ 	.word	0x0000b560


	//   ....[8]....
        /*0060*/ 	.word	0x0000c3e0


	//   ....[9]....
        /*0064*/ 	.word	0x0000e880


	//   ....[10]....
        /*0068*/ 	.word	0x0000f6a0


	//   ....[11]....
        /*006c*/ 	.word	0x00010520


	//----- nvinfo : EIATTR_EXIT_INSTR_OFFSETS
	.align		4
.L_3137:
        /*0070*/ 	.byte	0x04, 0x1c
        /*0072*/ 	.short	(.L_3139 - .L_3138)


	//   ....[0]....
.L_3138:
        /*0074*/ 	.word	0x0000c490


	//   ....[1]....
        /*0078*/ 	.word	0x0000f840


	//   ....[2]....
        /*007c*/ 	.word	0x0000f880


	//   ....[3]....
        /*0080*/ 	.word	0x0000f910


	//   ....[4]....
        /*0084*/ 	.word	0x0000f940


	//   ....[5]....
        /*0088*/ 	.word	0x0000f970


	//   ....[6]....
        /*008c*/ 	.word	0x0000f9f0


	//   ....[7]....
        /*0090*/ 	.word	0x0000fa20


	//   ....[8]....
        /*0094*/ 	.word	0x0000fab0


	//   ....[9]....
        /*0098*/ 	.word	0x0000faf0


	//   ....[10]....
        /*009c*/ 	.word	0x0000fb30


	//   ....[11]....
        /*00a0*/ 	.word	0x0000fbf0


	//   ....[12]....
        /*00a4*/ 	.word	0x0000fc40


	//   ....[13]....
        /*00a8*/ 	.word	0x0000fdc0


	//   ....[14]....
        /*00ac*/ 	.word	0x0000ff10


	//   ....[15]....
        /*00b0*/ 	.word	0x0000ff40


	//   ....[16]....
        /*00b4*/ 	.word	0x0000fff0


	//   ....[17]....
        /*00b8*/ 	.word	0x00010160


	//   ....[18]....
        /*00bc*/ 	.word	0x000102d0


	//   ....[19]....
        /*00c0*/ 	.word	0x00010420


	//   ....[20]....
        /*00c4*/ 	.word	0x00010530


	//   ....[21]....
        /*00c8*/ 	.word	0x00010560


	//   ....[22]....
        /*00cc*/ 	.word	0x00010590


	//----- nvinfo : EIATTR_MAX_THREADS
	.align		4
.L_3139:
        /*00d0*/ 	.byte	0x04, 0x05
        /*00d2*/ 	.short	(.L_3141 - .L_3140)
.L_3140:
        /*00d4*/ 	.word	0x00000080
        /*00d8*/ 	.word	0x00000001
        /*00dc*/ 	.word	0x00000001


	//----- nvinfo : EIATTR_CRS_STACK_SIZE
	.align		4
.L_3141:
        /*00e0*/ 	.byte	0x04, 0x1e
        /*00e2*/ 	.short	(.L_3143 - .L_3142)
.L_3142:
        /*00e4*/ 	.word	0x00000000


	//----- nvinfo : EIATTR_CBANK_PARAM_SIZE
	.align		4
.L_3143:
        /*00e8*/ 	.byte	0x03, 0x19
        /*00ea*/ 	.short	0x0290


	//----- nvinfo : EIATTR_PARAM_CBANK
	.align		4
        /*00ec*/ 	.byte	0x04, 0x0a
        /*00ee*/ 	.short	(.L_3145 - .L_3144)
	.align		4
.L_3144:
        /*00f0*/ 	.word	index@(.nv.constant0._ZN2at6native18elementwise_kernelILi128ELi4EZNS0_15gpu_kernel_implINS0_13BinaryFunctorIfffZZZNS0_21heaviside_kernel_cudaERNS_18TensorIteratorBaseEENKUlvE_clEvENKUlvE5_clEvEUlffE_EEEEvS5_RKT_EUliE_EEviT1_)
        /*00f4*/ 	.short	0x0210
        /*00f6*/ 	.short	0x0290


	//----- nvinfo : EIATTR_SW_WAR
	.align		4
.L_3145:
        /*00f8*/ 	.byte	0x04, 0x36
        /*00fa*/ 	.short	(.L_3147 - .L_3146)
.L_3146:
        /*00fc*/ 	.word	0x00000008
.L_3147:


//--------------------- .nv.info._ZN2at6native27unrolled_elementwise_kernelINS0_13BinaryFunctorIfffZZZNS0_21heaviside_kernel_cudaERNS_18TensorIteratorBaseEENKUlvE_clEvENKUlvE5_clEvEUlffE_EESt5arrayIPcLm3EELi4E23TrivialOffsetCalculatorILi2EjESC_ILi1EjENS0_6memory12LoadWithCastILi2EEENSF_13StoreWithCastILi1EEEEEviT_T0_T2_T3_T4_T5_ --------------------------
	.section	.nv.info._ZN2at6native27unrolled_elementwise_kernelINS0_13BinaryFunctorIfffZZZNS0_21heaviside_kernel_cudaERNS_18TensorIteratorBaseEENKUlvE_clEvENKUlvE5_clEvEUlffE_EESt5arrayIPcLm3EELi4E23TrivialOffsetCalculatorILi2EjESC_ILi1EjENS0_6memory12LoadWithCastILi2EEENSF_13StoreWithCastILi1EEEEEviT_T0_T2_T3_T4_T5_,"",@"SHT_CUDA_INFO"
	.sectionflags	@""
	.align	4


	//----- nvinfo : EIATTR_CUDA_API_VERSION
	.align		4
        /*0000*/ 	.byte	0x04, 0x37
        /*0002*/ 	.short	(.L_3149 - .L_3148)
.L_3148:
        /*0004*/ 	.word	0x00000082


	//----- nvinfo : EIATTR_KPARAM_INFO
	.align		4
.L_3149:
        /*0008*/ 	.byte	0x04, 0x17
        /*000a*/ 	.short	(.L_3151 - .L_3150)
.L_3150:
        /*000c*/ 	.word	0x00000000
        /*0010*/ 	.short	0x0006
        /*0012*/ 	.short	0x0030
        /*0014*/ 	.byte	0x00, 0xf0, 0x21, 0x00


	//----- nvinfo : EIATTR_KPARAM_INFO
	.align		4
.L_3151:
        /*0018*/ 	.byte	0x04, 0x17
        /*001a*/ 	.short	(.L_3153 - .L_3152)
.L_3152:
        /*001c*/ 	.word	0x00000000
        /*0020*/ 	.short	0x0005
        /*0022*/ 	.short	0x0024
        /*0024*/ 	.byte	0x00, 0xf0, 0x31, 0x00


	//----- nvinfo : EIATTR_KPARAM_INFO
	.align		4
.L_3153:
        /*0028*/ 	.byte	0x04, 0x17
        /*002a*/ 	.short	(.L_3155 - .L_3154)
.L_3154:
        /*002c*/ 	.word	0x00000000
        /*0030*/ 	.short	0x0004
        /*0032*/ 	.short	0x0021
        /*0034*/ 	.byte	0x00, 0xf0, 0x05, 0x00


	//----- nvinfo : EIATTR_KPARAM_INFO
	.align		4
.L_3155:
        /*0038*/ 	.byte	0x04, 0x17
        /*003a*/ 	.short	(.L_3157 - .L_3156)
.L_3156:
        /*003c*/ 	.word	0x00000000
        /*0040*/ 	.short	0x0003
        /*0042*/ 	.short	0x0020
        /*0044*/ 	.byte	0x00, 0xf0, 0x05, 0x00


	//----- nvinfo : EIATTR_KPARAM_INFO
	.align		4
.L_3157:
        /*0048*/ 	.byte	0x04, 0x17
        /*004a*/ 	.short	(.L_3159 - .L_3158)
.L_3158:
        /*004c*/ 	.word	0x00000000
        /*0050*/ 	.short	0x0002
        /*0052*/ 	.short	0x0008
        /*0054*/ 	.byte	0x00, 0xf0, 0x61, 0x00


	//----- nvinfo : EIATTR_KPARAM_INFO
	.align		4
.L_3159:
        /*0058*/ 	.byte	0x04, 0x17
        /*005a*/ 	.short	(.L_3161 - .L_3160)
.L_3160:
        /*005c*/ 	.word	0x00000000
        /*0060*/ 	.short	0x0001
        /*0062*/ 	.short	0x0004
        /*0064*/ 	.byte	0x00, 0xf0, 0x05, 0x00


	//----- nvinfo : EIATTR_KPARAM_INFO
	.align		4
.L_3161:
        /*0068*/ 	.byte	0x04, 0x17
        /*006a*/ 	.short	(.L_3163 - .L_3162)
.L_3162:
        /*006c*/ 	.word	0x00000000
        /*0070*/ 	.short	0x0000
        /*0072*/ 	.short	0x0000
        /*0074*/ 	.byte	0x00, 0xf0, 0x11, 0x00


	//----- nvinfo : EIATTR_SPARSE_MMA_MASK
	.align		4
.L_3163:
        /*0078*/ 	.byte	0x03, 0x50
        /*007a*/ 	.short	0x0000


	//----- nvinfo : EIATTR_MAXREG_COUNT
	.align		4
        /*007c*/ 	.byte	0x03, 0x1b
        /*007e*/ 	.short	0x00ff


	//----- nvinfo : EIATTR_EXTERNS
	.align		4
        /*0080*/ 	.byte	0x04, 0x0f
        /*0082*/ 	.short	(.L_3165 - .L_3164)


	//   ....[0]....
	.align		4
.L_3164:
        /*0084*/ 	.word	index@(__assertfail)


	//----- nvinfo : EIATTR_MERCURY_ISA_VERSION
	.align		4
.L_3165:
        /*0088*/ 	.byte	0x03, 0x5f
        /*008a*/ 	.short	0x0101


	//----- nvinfo : EIATTR_SYSCALL_OFFSETS
	.align		4
        /*008c*/ 	.byte	0x04, 0x46
        /*008e*/ 	.short	(.L_3167 - .L_3166)


	//   ....[0]....
.L_3166:
        /*0090*/ 	.word	0x00000e90


	//   ....[1]....
        /*0094*/ 	.word	0x00001cc0


	//   ....[2]....
        /*0098*/ 	.word	0x00002b70


	//   ....[3]....
        /*009c*/ 	.word	0x000039a0


	//   ....[4]....
        /*00a0*/ 	.word	0x00004860


	//   ....[5]....
        /*00a4*/ 	.word	0x000056a0


	//   ....[6]....
        /*00a8*/ 	.word	0x00006540


	//   ....[7]....
        /*00ac*/ 	.word	0x00007350


	//   ....[8]....
        /*00b0*/ 	.word	0x000082d0


	//   ....[9]....
        /*00b4*/ 	.word	0x000091a0


	//   ....[10]....
        /*00b8*/ 	.word	0x0000a060


	//   ....[11]....
        /*00bc*/ 	.word	0x0000af20


	//----- nvinfo : EIATTR_EXIT_INSTR_OFFSETS
	.align		4
.L_3167:
        /*00c0*/ 	.byte	0x04, 0x1c
        /*00c2*/ 	.short	(.L_3169 - .L_3168)


	//   ....[0]....
.L_3168:
        /*00c4*/ 	.word	0x0000a100


	//   ....[1]....
        /*00c8*/ 	.word	0x0000a240


	//   ....[2]....
        /*00cc*/ 	.word	0x0000a280


	//   ....[3]....
        /*00d0*/ 	.word	0x0000a310


	//   ....[4]....
        /*00d4*/ 	.word	0x0000a340


	//   ....[5]....
        /*00d8*/ 	.word	0x0000a370


	//   ....[6]....
        /*00dc*/ 	.word	0x0000a3f0


	//   ....[7]....
        /*00e0*/ 	.word	0x0000a420


	//   ....[8]....
        /*00e4*/ 	.word	0x0000a4b0


	//   ....[9]....
        /*00e8*/ 	.word	0x0000a4f0


	//   ....[10]....
        /*00ec*/ 	.word	0x0000a530


	//   ....[11]....
        /*00f0*/ 	.word	0x0000a5f0


	//   ....[12]....
        /*00f4*/ 	.word	0x0000a640


	//   ....[13]....
        /*00f8*/ 	.word	0x0000a7c0


	//   ....[14]....
        /*00fc*/ 	.word	0x0000a910


	//   ....[15]....
        /*0100*/ 	.word	0x0000a940


	//   ....[16]....
        /*0104*/ 	.word	0x0000a9f0


	//   ....[17]....
        /*0108*/ 	.word	0x0000ab60


	//   ....[18]....
        /*010c*/ 	.word	0x0000acd0


	//   ....[19]....
        /*0110*/ 	.word	0x0000ae20


	//   ....[20]....
        /*0114*/ 	.word	0x0000af30


	//   ....[21]....
        /*0118*/ 	.word	0x0000af60


	//   ....[22]....
        /*011c*/ 	.word	0x0000af90


	//----- nvinfo : EIATTR_MAX_THREADS
	.align		4
.L_3169:
        /*0120*/ 	.byte	0x04, 0x05
        /*0122*/ 	.short	(.L_3171 - .L_3170)
.L_3170:
        /*0124*/ 	.word	0x00000080
        /*0128*/ 	.word	0x00000001
        /*012c*/ 	.word	0x00000001


	//----- nvinfo : EIATTR_CRS_STACK_SIZE
	.align		4
.L_3171:
        /*0130*/ 	.byte	0x04, 0x1e
        /*0132*/ 	.short	(.L_3173 - .L_3172)
.L_3172:
        /*0134*/ 	.word	0x00000000


	//----- nvinfo : EIATTR_CBANK_PARAM_SIZE
	.align		4
.L_3173:
        /*0138*/ 	.byte	0x03, 0x19
        /*013a*/ 	.short	0x0038


	//----- nvinfo : EIATTR_PARAM_CBANK
	.align		4
        /*013c*/ 	.byte	0x04, 0x0a
        /*013e*/ 	.short	(.L_3175 - .L_3174)
	.align		4
.L_3174:
        /*0140*/ 	.word	index@(.nv.constant0._ZN2at6native27unrolled_elementwise_kernelINS0_13BinaryFunctorIfffZZZNS0_21heaviside_kernel_cudaERNS_18TensorIteratorBaseEENKUlvE_clEvENKUlvE5_clEvEUlffE_EESt5arrayIPcLm3EELi4E23TrivialOffsetCalculatorILi2EjESC_ILi1EjENS0_6memory12LoadWithCastILi2EEENSF_13StoreWithCastILi1EEEEEviT_T0_T2_T3_T4_T5_)
        /*0144*/ 	.short	0x0210
        /*0146*/ 	.short	0x0038


	//----- nvinfo : EIATTR_SW_WAR
	.align		4
.L_3175:
        /*0148*/ 	.byte	0x04, 0x36
        /*014a*/ 	.short	(.L_3177 - .L_3176)
.L_3176:
        /*014c*/ 	.word	0x00000008
.L_3177:


//--------------------- .nv.info._ZN2at6native18elementwise_kernelILi128ELi2EZNS0_22gpu_kernel_impl_nocastINS0_13BinaryFunctorIfffZZZNS0_21heaviside_kernel_cudaERNS_18TensorIteratorBaseEENKUlvE_clEvENKUlvE5_clEvEUlffE_EEEEvS5_RKT_EUliE_EEviT1_ --------------------------
	.section	.nv.info._ZN2at6native18elementwise_kernelILi128ELi2EZNS0_22gpu_kernel_impl_nocastINS0_13BinaryFunctorIfffZZZNS0_21heaviside_kernel_cudaERNS_18TensorIteratorBaseEENKUlvE_clEvENKUlvE5_clEvEUlffE_EEEEvS5_RKT_EUliE_EEviT1_,"",@"SHT_CUDA_INFO"
	.sectionflags	@""
	.align	4


	//----- nvinfo : EIATTR_CUDA_API_VERSION
	.align		4
        /*0000*/ 	.byte	0x04, 0x37
        /*0002*/ 	.short	(.L_3179 - .L_3178)
.L_3178:
        /*0004*/ 	.word	0x00000082


	//----- nvinfo : EIATTR_KPARAM_INFO
	.align		4
.L_3179:
        /*0008*/ 	.byte	0x04, 0x17
        /*000a*/ 	.short	(.L_3181 - .L_3180)
.L_3180:
        /*000c*/ 	.word	0x00000000
        /*0010*/ 	.short	0x0001
        /*0012*/ 	.short	0x0008
        /*0014*/ 	.byte	0x00, 0xf0, 0x21, 0x0a


	//----- nvinfo : EIATTR_KPARAM_INFO
	.align		4
.L_3181:
        /*0018*/ 	.byte	0x04, 0x17
        /*001a*/ 	.short	(.L_3183 - .L_3182)
.L_3182:
        /*001c*/ 	.word	0x00000000
        /*0020*/ 	.short	0x0000
        /*0022*/ 	.short	0x0000
        /*0024*/ 	.byte	0x00, 0xf0, 0x11, 0x00


	//----- nvinfo : EIATTR_SPARSE_MMA_MASK
	.align		4
.L_3183:
        /*0028*/ 	.byte	0x03, 0x50
        /*002a*/ 	.short	0x0000


	//----- nvinfo : EIATTR_MAXREG_COUNT
	.align		4
        /*002c*/ 	.byte	0x03, 0x1b
        /*002e*/ 	.short	0x0080


	//----- nvinfo : EIATTR_MERCURY_ISA_VERSION
	.align		4
        /*0030*/ 	.byte	0x03, 0x5f
        /*0032*/ 	.short	0x0101


	//----- nvinfo : EIATTR_EXIT_INSTR_OFFSETS
	.align		4
        /*0034*/ 	.byte	0x04, 0x1c
        /*0036*/ 	.short	(.L_3185 - .L_3184)


	//   ....[0]....
.L_3184:
        /*0038*/ 	.word	0x000017c0


	//   ....[1]....
        /*003c*/ 	.word	0x00002ec0


	//----- nvinfo : EIATTR_MAX_THREADS
	.align		4
.L_3185:
        /*0040*/ 	.byte	0x04, 0x05
        /*0042*/ 	.short	(.L_3187 - .L_3186)
.L_3186:
        /*0044*/ 	.word	0x00000080
        /*0048*/ 	.word	0x00000001
        /*004c*/ 	.word	0x00000001


	//----- nvinfo : EIATTR_CRS_STACK_SIZE
	.align		4
.L_3187:
        /*0050*/ 	.byte	0x04, 0x1e
        /*0052*/ 	.short	(.L_3189 - .L_3188)
.L_3188:
        /*0054*/ 	.word	0x00000000


	//----- nvinfo : EIATTR_CBANK_PARAM_SIZE
	.align		4
.L_3189:
        /*0058*/ 	.byte	0x03, 0x19
        /*005a*/ 	.short	0x0290


	//----- nvinfo : EIATTR_PARAM_CBANK
	.align		4
        /*005c*/ 	.byte	0x04, 0x0a
        /*005e*/ 	.short	(.L_3191 - .L_3190)
	.align		4
.L_3190:
        /*0060*/ 	.word	index@(.nv.constant0._ZN2at6native18elementwise_kernelILi128ELi2EZNS0_22gpu_kernel_impl_nocastINS0_13BinaryFunctorIfffZZZNS0_21heaviside_kernel_cudaERNS_18TensorIteratorBaseEENKUlvE_clEvENKUlvE5_clEvEUlffE_EEEEvS5_RKT_EUliE_EEviT1_)
        /*0064*/ 	.short	0x0210
        /*0066*/ 	.short	0x0290


	//----- nvinfo : EIATTR_SW_WAR
	.align		4
.L_3191:
        /*0068*/ 	.byte	0x04, 0x36
        /*006a*/ 	.short	(.L_3193 - .L_3192)
.L_3192:
        /*006c*/ 	.word	0x00000008
.L_3193:


//--------------------- .nv.info._ZN2at6native27unrolled_elementwise_kernelINS0_13BinaryFunctorIfffZZZNS0_21heaviside_kernel_cudaERNS_18TensorIteratorBaseEENKUlvE_clEvENKUlvE5_clEvEUlffE_EESt5arrayIPcLm3EELi4E23TrivialOffsetCalculatorILi2EjESC_ILi1EjENS0_6memory15LoadWithoutCastENSF_16StoreWithoutCastEEEviT_T0_T2_T3_T4_T5_ --------------------------
	.section	.nv.info._ZN2at6native27unrolled_elementwise_kernelINS0_13BinaryFunctorIfffZZZNS0_21heaviside_kernel_cudaERNS_18TensorIteratorBaseEENKUlvE_clEvENKUlvE5_clEvEUlffE_EESt5arrayIPcLm3EELi4E23TrivialOffsetCalculatorILi2EjESC_ILi1EjENS0_6memory15LoadWithoutCastENSF_16StoreWithoutCastEEEviT_T0_T2_T3_T4_T5_,"",@"SHT_CUDA_INFO"
	.sectionflags	@""
	.align	4


	//----- nvinfo : EIATTR_CUDA_API_VERSION
	.align		4
        /*0000*/ 	.byte	0x04, 0x37
        /*0002*/ 	.short	(.L_3195 - .L_3194)
.L_3194:
        /*0004*/ 	.word	0x00000082


	//----- nvinfo : EIATTR_KPARAM_INFO
	.align		4
.L_3195:
        /*0008*/ 	.byte	0x04, 0x17
        /*000a*/ 	.short	(.L_3197 - .L_3196)
.L_3196:
        /*000c*/ 	.word	0x00000000
        /*0010*/ 	.short	0x0006
        /*0012*/ 	.short	0x0023
        /*0014*/ 	.byte	0x00, 0xf0, 0x05, 0x00


	//----- nvinfo : EIATTR_KPARAM_INFO
	.align		4
.L_3197:
        /*0018*/ 	.byte	0x04, 0x17
        /*001a*/ 	.short	(.L_3199 - .L_3198)
.L_3198:
        /*001c*/ 	.word	0x00000000
        /*0020*/ 	.short	0x0005
        /*0022*/ 	.short	0x0022
        /*0024*/ 	.byte	0x00, 0xf0, 0x05, 0x00


	//----- nvinfo : EIATTR_KPARAM_INFO
	.align		4
.L_3199:
        /*0028*/ 	.byte	0x04, 0x17
        /*002a*/ 	.short	(.L_3201 - .L_3200)
.L_3200:
        /*002c*/ 	.word	0x00000000
        /*0030*/ 	.short	0x0004
        /*0032*/ 	.short	0x0021
        /*0034*/ 	.byte	0x00, 0xf0, 0x05, 0x00


	//----- nvinfo : EIATTR_KPARAM_INFO
	.align		4
.L_3201:
        /*0038*/ 	.byte	0x04, 0x17
        /*003a*/ 	.short	(.L_3203 - .L_3202)
.L_3202:
        /*003c*/ 	.word	0x00000000
        /*0040*/ 	.short	0x0003
        /*0042*/ 	.short	0x0020
        /*0044*/ 	.byte	0x00, 0xf0, 0x05, 0x00


	//----- nvinfo : EIATTR_KPARAM_INFO
	.align		4
.L_3203:
        /*0048*/ 	.byte	0x04, 0x17
        /*004a*/ 	.short	(.L_3205 - .L_3204)
.L_3204:
        /*004c*/ 	.word	0x00000000
        /*0050*/ 	.short	0x0002
        /*0052*/ 	.short	0x0008
        /*0054*/ 	.byte	0x00, 0xf0, 0x61, 0x00


	//----- nvinfo : EIATTR_KPARAM_INFO
	.align		4
.L_3205:
        /*0058*/ 	.byte	0x04, 0x17
        /*005a*/ 	.short	(.L_3207 - .L_3206)
.L_3206:
        /*005c*/ 	.word	0x00000000
        /*0060*/ 	.short	0x0001
        /*0062*/ 	.short	0x0004
        /*0064*/ 	.byte	0x00, 0xf0, 0x05, 0x00


	//----- nvinfo : EIATTR_KPARAM_INFO
	.align		4
.L_3207:
        /*0068*/ 	.byte	0x04, 0x17
        /*006a*/ 	.short	(.L_3209 - .L_3208)
.L_3208:
        /*006c*/ 	.word	0x00000000
        /*0070*/ 	.short	0x0000
        /*0072*/ 	.short	0x0000
        /*0074*/ 	.byte	0x00, 0xf0, 0x11, 0x00


	//----- nvinfo : EIATTR_SPARSE_MMA_MASK
	.align		4
.L_3209:
        /*0078*/ 	.byte	0x03, 0x50
        /*007a*/ 	.short	0x0000


	//----- nvinfo : EIATTR_MAXREG_COUNT
	.align		4
        /*007c*/ 	.byte	0x03, 0x1b
        /*007e*/ 	.short	0x00ff


	//----- nvinfo : EIATTR_MERCURY_ISA_VERSION
	.align		4
        /*0080*/ 	.byte	0x03, 0x5f
        /*0082*/ 	.short	0x0101


	//----- nvinfo : EIATTR_EXIT_INSTR_OFFSETS
	.align		4
        /*0084*/ 	.byte	0x04, 0x1c
        /*0086*/ 	.short	(.L_3211 - .L_3210)


	//   ....[0]....
.L_3210:
        /*0088*/ 	.word	0x000004c0


	//   ....[1]....
        /*008c*/ 	.word	0x00000530


	//----- nvinfo : EIATTR_MAX_THREADS
	.align		4
.L_3211:
        /*0090*/ 	.byte	0x04, 0x05
        /*0092*/ 	.short	(.L_3213 - .L_3212)
.L_3212:
        /*0094*/ 	.word	0x00000080
        /*0098*/ 	.word	0x00000001
        /*009c*/ 	.word	0x00000001


	//----- nvinfo : EIATTR_CRS_STACK_SIZE
	.align		4
.L_3213:
        /*00a0*/ 	.byte	0x04, 0x1e
        /*00a2*/ 	.short	(.L_3215 - .L_3214)
.L_3214:
        /*00a4*/ 	.word	0x00000000


	//----- nvinfo : EIATTR_CBANK_PARAM_SIZE
	.align		4
.L_3215:
        /*00a8*/ 	.byte	0x03, 0x19
        /*00aa*/ 	.short	0x0024


	//----- nvinfo : EIATTR_PARAM_CBANK
	.align		4
        /*00ac*/ 	.byte	0x04, 0x0a
        /*00ae*/ 	.short	(.L_3217 - .L_3216)
	.align		4
.L_3216:
        /*00b0*/ 	.word	index@(.nv.constant0._ZN2at6native27unrolled_elementwise_kernelINS0_13BinaryFunctorIfffZZZNS0_21heaviside_kernel_cudaERNS_18TensorIteratorBaseEENKUlvE_clEvENKUlvE5_clEvEUlffE_EESt5arrayIPcLm3EELi4E23TrivialOffsetCalculatorILi2EjESC_ILi1EjENS0_6memory15LoadWithoutCastENSF_16StoreWithoutCastEEEviT_T0_T2_T3_T4_T5_)
        /*00b4*/ 	.short	0x0210
        /*00b6*/ 	.short	0x0024


	//----- nvinfo : EIATTR_SW_WAR
	.align		4
.L_3217:
        /*00b8*/ 	.byte	0x04, 0x36
        /*00ba*/ 	.short	(.L_3219 - .L_3218)
.L_3218:
        /*00bc*/ 	.word	0x00000008
.L_3219:


//--------------------- .nv.info._ZN2at6native29vectorized_elementwise_kernelILi2ENS0_13BinaryFunctorIfffZZZNS0_21heaviside_kernel_cudaERNS_18TensorIteratorBaseEENKUlvE_clEvENKUlvE5_clEvEUlffE_EESt5arrayIPcLm3EEEEviT0_T1_ --------------------------
	.section	.nv.info._ZN2at6native29vectorized_elementwise_kernelILi2ENS0_13BinaryFunctorIfffZZZNS0_21heaviside_kernel_cudaERNS_18TensorIteratorBaseEENKUlvE_clEvENKUlvE5_clEvEUlffE_EESt5arrayIPcLm3EEEEviT0_T1_,"",@"SHT_CUDA_INFO"
	.sectionflags	@""
	.align	4


	//----- nvinfo : EIATTR_CUDA_API_VERSION
	.align		4
        /*0000*/ 	.byte	0x04, 0x37
        /*0002*/ 	.short	(.L_3221 - .L_3220)
.L_3220:
        /*0004*/ 	.word	0x00000082


	//----- nvinfo : EIATTR_KPARAM_INFO
	.align		4
.L_3221:
        /*0008*/ 	.byte	0x04, 0x17
        /*000a*/ 	.short	(.L_3223 - .L_3222)
.L_3222:
        /*000c*/ 	.word	0x00000000
        /*0010*/ 	.short	0x0002
        /*0012*/ 	.short	0x0008
        /*0014*/ 	.byte	0x00, 0xf0, 0x61, 0x00


	//----- nvinfo : EIATTR_KPARAM_INFO
	.align		4
.L_3223:
        /*0018*/ 	.byte	0x04, 0x17
        /*001a*/ 	.short	(.L_3225 - .L_3224)
.L_3224:
        /*001c*/ 	.word	0x00000000
        /*0020*/ 	.short	0x0001
        /*0022*/ 	.short	0x0004
        /*0024*/ 	.byte	0x00, 0xf0, 0x05, 0x00


	//----- nvinfo : EIATTR_KPARAM_INFO
	.align		4
.L_3225:
        /*0028*/ 	.byte	0x04, 0x17
        /*002a*/ 	.short	(.L_3227 - .L_3226)
.L_3226:
        /*002c*/ 	.word	0x00000000
        /*0030*/ 	.short	0x0000
        /*0032*/ 	.short	0x0000
        /*0034*/ 	.byte	0x00, 0xf0, 0x11, 0x00


	//----- nvinfo : EIATTR_SPARSE_MMA_MASK
	.align		4
.L_3227:
        /*0038*/ 	.byte	0x03, 0x50
        /*003a*/ 	.short	0x0000


	//----- nvinfo : EIATTR_MAXREG_COUNT
	.align		4
        /*003c*/ 	.byte	0x03, 0x1b
        /*003e*/ 	.short	0x00ff


	//----- nvinfo : EIATTR_MERCURY_ISA_VERSION
	.align		4
        /*0040*/ 	.byte	0x03, 0x5f
        /*0042*/ 	.short	0x0101


	//----- nvinfo : EIATTR_EXIT_INSTR_OFFSETS
	.align		4
        /*0044*/ 	.byte	0x04, 0x1c
        /*0046*/ 	.short	(.L_3229 - .L_3228)


	//   ....[0]....
.L_3228:
        /*0048*/ 	.word	0x000002e0


	//   ....[1]....
        /*004c*/ 	.word	0x00000c90


	//   ....[2]....
        /*0050*/ 	.word	0x00000ce0


	//----- nvinfo : EIATTR_MAX_THREADS
	.align		4
.L_3229:
        /*0054*/ 	.byte	0x04, 0x05
        /*0056*/ 	.short	(.L_3231 - .L_3230)
.L_3230:
        /*0058*/ 	.word	0x00000080
        /*005c*/ 	.word	0x00000001
        /*0060*/ 	.word	0x00000001


	//----- nvinfo : EIATTR_CRS_STACK_SIZE
	.align		4
.L_3231:
        /*0064*/ 	.byte	0x04, 0x1e
        /*0066*/ 	.short	(.L_3233 - .L_3232)
.L_3232:
        /*0068*/ 	.word	0x00000000


	//----- nvinfo : EIATTR_CBANK_PARAM_SIZE
	.align		4
.L_3233:
        /*006c*/ 	.byte	0x03, 0x19
        /*006e*/ 	.short	0x0020


	//----- nvinfo : EIATTR_PARAM_CBANK
	.align		4
        /*0070*/ 	.byte	0x04, 0x0a
        /*0072*/ 	.short	(.L_3235 - .L_3234)
	.align		4
.L_3234:
        /*0074*/ 	.word	index@(.nv.constant0._ZN2at6native29vectorized_elementwise_kernelILi2ENS0_13BinaryFunctorIfffZZZNS0_21heaviside_kernel_cudaERNS_18TensorIteratorBaseEENKUlvE_clEvENKUlvE5_clEvEUlffE_EESt5arrayIPcLm3EEEEviT0_T1_)
        /*0078*/ 	.short	0x0210
        /*007a*/ 	.short	0x0020


	//----- nvinfo : EIATTR_SW_WAR
	.align		4
.L_3235:
        /*007c*/ 	.byte	0x04, 0x36
        /*007e*/ 	.short	(.L_3237 - .L_3236)
.L_3236:
        /*0080*/ 	.word	0x00000008
.L_3237:


//--------------------- .nv.info._ZN2at6native29vectorized_elementwise_kernelILi4ENS0_13BinaryFunctorIfffZZZNS0_21heaviside_kernel_cudaERNS_18TensorIteratorBaseEENKUlvE_clEvENKUlvE5_clEvEUlffE_EESt5arrayIPcLm3EEEEviT0_T1_ --------------------------
	.section	.nv.info._ZN2at6native29vectorized_elementwise_kernelILi4ENS0_13BinaryFunctorIfffZZZNS0_21heaviside_kernel_cudaERNS_18TensorIteratorBaseEENKUlvE_clEvENKUlvE5_clEvEUlffE_EESt5arrayIPcLm3EEEEviT0_T1_,"",@"SHT_CUDA_INFO"
	.sectionflags	@""
	.align	4


	//----- nvinfo : EIATTR_CUDA_API_VERSION
	.align		4
        /*0000*/ 	.byte	0x04, 0x37
        /*0002*/ 	.short	(.L_3239 - .L_3238)
.L_3238:
        /*0004*/ 	.word	0x00000082


	//----- nvinfo : EIATTR_KPARAM_INFO
	.align		4
.L_3239:
        /*0008*/ 	.byte	0x04, 0x17
        /*000a*/ 	.short	(.L_3241 - .L_3240)
.L_3240:
        /*000c*/ 	.word	0x00000000
        /*0010*/ 	.short	0x0002
        /*0012*/ 	.short	0x0008
        /*0014*/ 	.byte	0x00, 0xf0, 0x61, 0x00


	//----- nvinfo : EIATTR_KPARAM_INFO
	.align		4
.L_3241:
        /*0018*/ 	.byte	0x04, 0x17
        /*001a*/ 	.short	(.L_3243 - .L_3242)
.L_3242:
        /*001c*/ 	.word	0x00000000
        /*0020*/ 	.short	0x0001
        /*0022*/ 	.short	0x0004
        /*0024*/ 	.byte	0x00, 0xf0, 0x05, 0x00


	//----- nvinfo : EIATTR_KPARAM_INFO
	.align		4
.L_3243:
        /*0028*/ 	.byte	0x04, 0x17
        /*002a*/ 	.short	(.L_3245 - .L_3244)
.L_3244:
        /*002c*/ 	.word	0x00000000
        /*0030*/ 	.short	0x0000
        /*0032*/ 	.short	0x0000
        /*0034*/ 	.byte	0x00, 0xf0, 0x11, 0x00


	//----- nvinfo : EIATTR_SPARSE_MMA_MASK
	.align		4
.L_3245:
        /*0038*/ 	.byte	0x03, 0x50
        /*003a*/ 	.short	0x0000


	//----- nvinfo : EIATTR_MAXREG_COUNT
	.align		4
        /*003c*/ 	.byte	0x03, 0x1b
        /*003e*/ 	.short	0x00ff


	//----- nvinfo : EIATTR_MERCURY_ISA_VERSION
	.align		4
        /*0040*/ 	.byte	0x03, 0x5f
        /*0042*/ 	.short	0x0101


	//----- nvinfo : EIATTR_EXIT_INSTR_OFFSETS
	.align		4
        /*0044*/ 	.byte	0x04, 0x1c
        /*0046*/ 	.short	(.L_3247 - .L_3246)


	//   ....[0]....
.L_3246:
        /*0048*/ 	.word	0x00000280


	//   ....[1]....
        /*004c*/ 	.word	0x00000c30


	//   ....[2]....
        /*0050*/ 	.word	0x00000c80


	//----- nvinfo : EIATTR_MAX_THREADS
	.align		4
.L_3247:
        /*0054*/ 	.byte	0x04, 0x05
        /*0056*/ 	.short	(.L_3249 - .L_3248)
.L_3248:
        /*0058*/ 	.word	0x00000080
        /*005c*/ 	.word	0x00000001
        /*0060*/ 	.word	0x00000001


	//----- nvinfo : EIATTR_CRS_STACK_SIZE
	.align		4
.L_3249:
        /*0064*/ 	.byte	0x04, 0x1e
        /*0066*/ 	.short	(.L_3251 - .L_3250)
.L_3250:
        /*0068*/ 	.word	0x00000000


	//----- nvinfo : EIATTR_CBANK_PARAM_SIZE
	.align		4
.L_3251:
        /*006c*/ 	.byte	0x03, 0x19
        /*006e*/ 	.short	0x0020


	//----- nvinfo : EIATTR_PARAM_CBANK
	.align		4
        /*0070*/ 	.byte	0x04, 0x0a
        /*0072*/ 	.short	(.L_3253 - .L_3252)
	.align		4
.L_3252:
        /*0074*/ 	.word	index@(.nv.constant0._ZN2at6native29vectorized_elementwise_kernelILi4ENS0_13BinaryFunctorIfffZZZNS0_21heaviside_kernel_cudaERNS_18TensorIteratorBaseEENKUlvE_clEvENKUlvE5_clEvEUlffE_EESt5arrayIPcLm3EEEEviT0_T1_)
        /*0078*/ 	.short	0x0210
        /*007a*/ 	.short	0x0020


	//----- nvinfo : EIATTR_SW_WAR
	.align		4
.L_3253:
        /*007c*/ 	.byte	0x04, 0x36
        /*007e*/ 	.short	(.L_3255 - .L_3254)
.L_3254:
        /*0080*/ 	.word	0x00000008
.L_3255:


//--------------------- .nv.info._ZN2at6native29vectorized_elementwise_kernelILi8ENS0_13BinaryFunctorIfffZZZNS0_21heaviside_kernel_cudaERNS_18TensorIteratorBaseEENKUlvE_clEvENKUlvE5_clEvEUlffE_EESt5arrayIPcLm3EEEEviT0_T1_ --------------------------
	.section	.nv.info._ZN2at6native29vectorized_elementwise_kernelILi8ENS0_13BinaryFunctorIfffZZZNS0_21heaviside_kernel_cudaERNS_18TensorIteratorBaseEENKUlvE_clEvENKUlvE5_clEvEUlffE_EESt5arrayIPcLm3EEEEviT0_T1_,"",@"SHT_CUDA_INFO"
	.sectionflags	@""
	.align	4


	//----- nvinfo : EIATTR_CUDA_API_VERSION
	.align		4
        /*0000*/ 	.byte	0x04, 0x37
        /*0002*/ 	.short	(.L_3257 - .L_3256)
.L_3256:
        /*0004*/ 	.word	0x00000082


	//----- nvinfo : EIATTR_KPARAM_INFO
	.align		4
.L_3257:
        /*0008*/ 	.byte	0x04, 0x17
        /*000a*/ 	.short	(.L_3259 - .L_3258)
.L_3258:
        /*000c*/ 	.word	0x00000000
        /*0010*/ 	.short	0x0002
        /*0012*/ 	.short	0x0008
        /*0014*/ 	.byte	0x00, 0xf0, 0x61, 0x00


	//----- nvinfo : EIATTR_KPARAM_INFO
	.align		4
.L_3259:
        /*0018*/ 	.byte	0x04, 0x17
        /*001a*/ 	.short	(.L_3261 - .L_3260)
.L_3260:
        /*001c*/ 	.word	0x00000000
        /*0020*/ 	.short	0x0001
        /*0022*/ 	.short	0x0004
        /*0024*/ 	.byte	0x00, 0xf0, 0x05, 0x00


	//----- nvinfo : EIATTR_KPARAM_INFO
	.align		4
.L_3261:
        /*0028*/ 	.byte	0x04, 0x17
        /*002a*/ 	.short	(.L_3263 - .L_3262)
.L_3262:
        /*002c*/ 	.word	0x00000000
        /*0030*/ 	.short	0x0000
        /*0032*/ 	.short	0x0000
        /*0034*/ 	.byte	0x00, 0xf0, 0x11, 0x00


	//----- nvinfo : EIATTR_SPARSE_MMA_MASK
	.align		4
.L_3263:
        /*0038*/ 	.byte	0x03, 0x50
        /*003a*/ 	.short	0x0000


	//----- nvinfo : EIATTR_MAXREG_COUNT
	.align		4
        /*003c*/ 	.byte	0x03, 0x1b
        /*003e*/ 	.short	0x00ff


	//----- nvinfo : EIATTR_MERCURY_ISA_VERSION
	.align		4
        /*0040*/ 	.byte	0x03, 0x5f
        /*0042*/ 	.short	0x0101


	//----- nvinfo : EIATTR_EXIT_INSTR_OFFSETS
	.align		4
        /*0044*/ 	.byte	0x04, 0x1c
        /*0046*/ 	.short	(.L_3265 - .L_3264)


	//   ....[0]....
.L_3264:
        /*0048*/ 	.word	0x00000280


	//   ....[1]....
        /*004c*/ 	.word	0x00000c30


	//   ....[2]....
        /*0050*/ 	.word	0x00000c80


	//----- nvinfo : EIATTR_MAX_THREADS
	.align		4
.L_3265:
        /*0054*/ 	.byte	0x04, 0x05
        /*0056*/ 	.short	(.L_3267 - .L_3266)
.L_3266:
        /*0058*/ 	.word	0x00000080
        /*005c*/ 	.word	0x00000001
        /*0060*/ 	.word	0x00000001


	//----- nvinfo : EIATTR_CRS_STACK_SIZE
	.align		4
.L_3267:
        /*0064*/ 	.byte	0x04, 0x1e
        /*0066*/ 	.short	(.L_3269 - .L_3268)
.L_3268:
        /*0068*/ 	.word	0x00000000


	//----- nvinfo : EIATTR_CBANK_PARAM_SIZE
	.align		4
.L_3269:
        /*006c*/ 	.byte	0x03, 0x19
        /*006e*/ 	.short	0x0020


	//----- nvinfo : EIATTR_PARAM_CBANK
	.align		4
        /*0070*/ 	.byte	0x04, 0x0a
        /*0072*/ 	.short	(.L_3271 - .L_3270)
	.align		4
.L_3270:
        /*0074*/ 	.word	index@(.nv.constant0._ZN2at6native29vectorized_elementwise_kernelILi8ENS0_13BinaryFunctorIfffZZZNS0_21heaviside_kernel_cudaERNS_18TensorIteratorBaseEENKUlvE_clEvENKUlvE5_clEvEUlffE_EESt5arrayIPcLm3EEEEviT0_T1_)
        /*0078*/ 	.short	0x0210
        /*007a*/ 	.short	0x0020


	//----- nvinfo : EIATTR_SW_WAR
	.align		4
.L_3271:
        /*007c*/ 	.byte	0x04, 0x36
        /*007e*/ 	.short	(.L_3273 - .L_3272)
.L_3272:
        /*0080*/ 	.word	0x00000008
.L_3273:


//--------------------- .nv.info._ZN2at6native18elementwise_kernelILi128ELi4EZNS0_15gpu_kernel_implINS0_13BUnaryFunctorIfffZZZNS0_21heaviside_kernel_cudaERNS_18TensorIteratorBaseEENKUlvE_clEvENKUlvE5_clEvEUlffE_EEEEvS5_RKT_EUliE_EEviT1_ --------------------------
	.section	.nv.info._ZN2at6native18elementwise_kernelILi128ELi4EZNS0_15gpu_kernel_implINS0_13BUnaryFunctorIfffZZZNS0_21heaviside_kernel_cudaERNS_18TensorIteratorBaseEENKUlvE_clEvENKUlvE5_clEvEUlffE_EEEEvS5_RKT_EUliE_EEviT1_,"",@"SHT_CUDA_INFO"
	.sectionflags	@""
	.align	4


	//----- nvinfo : EIATTR_CUDA_API_VERSION
	.align		4
        /*0000*/ 	.byte	0x04, 0x37
        /*0002*/ 	.short	(.L_3275 - .L_3274)
.L_3274:
        /*0004*/ 	.word	0x00000082


	//----- nvinfo : EIATTR_KPARAM_INFO
	.align		4
.L_3275:
        /*0008*/ 	.byte	0x04, 0x17
        /*000a*/ 	.short	(.L_3277 - .L_3276)
.L_3276:
        /*000c*/ 	.word	0x00000000
        /*0010*/ 	.short	0x0001
        /*0012*/ 	.short	0x0008
        /*0014*/ 	.byte	0x00, 0xf0, 0x81, 0x08


	//----- nvinfo : EIATTR_KPARAM_INFO
	.align		4
.L_3277:
        /*0018*/ 	.byte	0x04, 0x17
        /*001a*/ 	.short	(.L_3279 - .L_3278)
.L_3278:
        /*001c*/ 	.word	0x00000000
        /*0020*/ 	.short	0x0000
        /*0022*/ 	.short	0x0000
        /*0024*/ 	.byte	0x00, 0xf0, 0x11, 0x00


	//----- nvinfo : EIATTR_SPARSE_MMA_MASK
	.align		4
.L_3279:
        /*0028*/ 	.byte	0x03, 0x50
        /*002a*/ 	.short	0x0000


	//----- nvinfo : EIATTR_MAXREG_COUNT
	.align		4
        /*002c*/ 	.byte	0x03, 0x1b
        /*002e*/ 	.short	0x0080


	//----- nvinfo : EIATTR_EXTERNS
	.align		4
        /*0030*/ 	.byte	0x04, 0x0f
        /*0032*/ 	.short	(.L_3281 - .L_3280)


	//   ....[0]....
	.align		4
.L_3280:
        /*0034*/ 	.word	index@(__assertfail)


	//----- nvinfo : EIATTR_MERCURY_ISA_VERSION
	.align		4
.L_3281:
        /*0038*/ 	.byte	0x03, 0x5f
        /*003a*/ 	.short	0x0101


	//----- nvinfo : EIATTR_SYSCALL_OFFSETS
	.align		4
        /*003c*/ 	.byte	0x04, 0x46
        /*003e*/ 	.short	(.L_3283 - .L_3282)


	//   ....[0]....
.L_3282:
        /*0040*/ 	.word	0x00002160


	//   ....[1]....
        /*0044*/ 	.word	0x00002fe0


	//   ....[2]....
        /*0048*/ 	.word	0x00005170


	//   ....[3]....
        /*004c*/ 	.word	0x00005ff0


	//   ....[4]....
        /*0050*/ 	.word	0x00008170


	//   ....[5]....
        /*0054*/ 	.word	0x00008ff0


	//   ....[6]....
        /*0058*/ 	.word	0x0000b160


	//   ....[7]....
        /*005c*/ 	.word	0x0000bfe0


	//----- nvinfo : EIATTR_EXIT_INSTR_OFFSETS
	.align		4
.L_3283:
        /*0060*/ 	.byte	0x04, 0x1c
        /*0062*/ 	.short	(.L_3285 - .L_3284)


	//   ....[0]....
.L_3284:
        /*0064*/ 	.word	0x000090a0


	//   ....[1]....
        /*0068*/ 	.word	0x0000b300


	//   ....[2]....
        /*006c*/ 	.word	0x0000b340


	//   ....[3]....
        /*0070*/ 	.word	0x0000b3d0


	//   ....[4]....
        /*0074*/ 	.word	0x0000b400


	//   ....[5]....
        /*0078*/ 	.word	0x0000b430


	//   ....[6]....
        /*007c*/ 	.word	0x0000b4b0


	//   ....[7]....
        /*0080*/ 	.word	0x0000b4e0


	//   ....[8]....
        /*0084*/ 	.word	0x0000b570


	//   ....[9]....
        /*0088*/ 	.word	0x0000b5b0


	//   ....[10]....
        /*008c*/ 	.word	0x0000b5f0


	//   ....[11]....
        /*0090*/ 	.word	0x0000b6b0


	//   ....[12]....
        /*0094*/ 	.word	0x0000b700


	//   ....[13]....
        /*0098*/ 	.word	0x0000b880


	//   ....[14]....
        /*009c*/ 	.word	0x0000b9d0


	//   ....[15]....
        /*00a0*/ 	.word	0x0000ba00


	//   ....[16]....
        /*00a4*/ 	.word	0x0000bab0


	//   ....[17]....
        /*00a8*/ 	.word	0x0000bc20


	//   ....[18]....
        /*00ac*/ 	.word	0x0000bd90


	//   ....[19]....
        /*00b0*/ 	.word	0x0000bee0


	//   ....[20]....
        /*00b4*/ 	.word	0x0000bff0


	//   ....[21]....
        /*00b8*/ 	.word	0x0000c020


	//   ....[22]....
        /*00bc*/ 	.word	0x0000c050


	//----- nvinfo : EIATTR_MAX_THREADS
	.align		4
.L_3285:
        /*00c0*/ 	.byte	0x04, 0x05
        /*00c2*/ 	.short	(.L_3287 - .L_3286)
.L_3286:
        /*00c4*/ 	.word	0x00000080
        /*00c8*/ 	.word	0x00000001
        /*00cc*/ 	.word	0x00000001


	//----- nvinfo : EIATTR_CRS_STACK_SIZE
	.align		4
.L_3287:
        /*00d0*/ 	.byte	0x04, 0x1e
        /*00d2*/ 	.short	(.L_3289 - .L_3288)
.L_3288:
        /*00d4*/ 	.word	0x00000000


	//----- nvinfo : EIATTR_CBANK_PARAM_SIZE
	.align		4
.L_3289:
        /*00d8*/ 	.byte	0x03, 0x19
        /*00da*/ 	.short	0x0228


	//----- nvinfo : EIATTR_PARAM_CBANK
	.align		4
        /*00dc*/ 	.byte	0x04, 0x0a
        /*00de*/ 	.short	(.L_3291 - .L_3290)
	.align		4
.L_3290:
        /*00e0*/ 	.word	index@(.nv.constant0._ZN2at6native18elementwise_kernelILi128ELi4EZNS0_15gpu_kernel_implINS0_13BUnaryFunctorIfffZZZNS0_21heaviside_kernel_cudaERNS_18TensorIteratorBaseEENKUlvE_clEvENKUlvE5_clEvEUlffE_EEEEvS5_RKT_EUliE_EEviT1_)
        /*00e4*/ 	.short	0x0210
        /*00e6*/ 	.short	0x0228


	//----- nvinfo : EIATTR_SW_WAR
	.align		4
.L_3291:
        /*00e8*/ 	.byte	0x04, 0x36
        /*00ea*/ 	.short	(.L_3293 - .L_3292)
.L_3292:
        /*00ec*/ 	.word	0x00000008
.L_3293:


//--------------------- .nv.info._ZN2at6native27unrolled_elementwise_kernelINS0_13BUnaryFunctorIfffZZZNS0_21heaviside_kernel_cudaERNS_18TensorIteratorBaseEENKUlvE_clEvENKUlvE5_clEvEUlffE_EESt5arrayIPcLm2EELi4E23TrivialOffsetCalculatorILi1EjESD_NS0_6memory12LoadWithCastILi1EEENSE_13StoreWithCastILi1EEEEEviT_T0_T2_T3_T4_T5_ --------------------------
	.section	.nv.info._ZN2at6native27unrolled_elementwise_kernelINS0_13BUnaryFunctorIfffZZZNS0_21heaviside_kernel_cudaERNS_18TensorIteratorBaseEENKUlvE_clEvENKUlvE5_clEvEUlffE_EESt5arrayIPcLm2EELi4E23TrivialOffsetCalculatorILi1EjESD_NS0_6memory12LoadWithCastILi1EEENSE_13StoreWithCastILi1EEEEEviT_T0_T2_T3_T4_T5_,"",@"SHT_CUDA_INFO"
	.sectionflags	@""
	.align	4


	//----- nvinfo : EIATTR_CUDA_API_VERSION
	.align		4
        /*0000*/ 	.byte	0x04, 0x37
        /*0002*/ 	.short	(.L_3295 - .L_3294)
.L_3294:
        /*0004*/ 	.word	0x00000082


	//----- nvinfo : EIATTR_KPARAM_INFO
	.align		4
.L_3295:
        /*0008*/ 	.byte	0x04, 0x17
        /*000a*/ 	.short	(.L_3297 - .L_3296)
.L_3296:
        /*000c*/ 	.word	0x00000000
        /*0010*/ 	.short	0x0006
        /*0012*/ 	.short	0x002c
        /*0014*/ 	.byte	0x00, 0xf0, 0x21, 0x00


	//----- nvinfo : EIATTR_KPARAM_INFO
	.align		4
.L_3297:
        /*0018*/ 	.byte	0x04, 0x17
        /*001a*/ 	.short	(.L_3299 - .L_3298)
.L_3298:
        /*001c*/ 	.word	0x00000000
        /*0020*/ 	.short	0x0005
        /*0022*/ 	.short	0x0024
        /*0024*/ 	.byte	0x00, 0xf0, 0x21, 0x00


	//----- nvinfo : EIATTR_KPARAM_INFO
	.align		4
.L_3299:
        /*0028*/ 	.byte	0x04, 0x17
        /*002a*/ 	.short	(.L_3301 - .L_3300)
.L_3300:
        /*002c*/ 	.word	0x00000000
        /*0030*/ 	.short	0x0004
        /*0032*/ 	.short	0x0021
        /*0034*/ 	.byte	0x00, 0xf0, 0x05, 0x00


	//----- nvinfo : EIATTR_KPARAM_INFO
	.align		4
.L_3301:
        /*0038*/ 	.byte	0x04, 0x17
        /*003a*/ 	.short	(.L_3303 - .L_3302)
.L_3302:
        /*003c*/ 	.word	0x00000000
        /*0040*/ 	.short	0x0003
        /*0042*/ 	.short	0x0020
        /*0044*/ 	.byte	0x00, 0xf0, 0x05, 0x00


	//----- nvinfo : EIATTR_KPARAM_INFO
	.align		4
.L_3303:
        /*0048*/ 	.byte	0x04, 0x17
        /*004a*/ 	.short	(.L_3305 - .L_3304)
.L_3304:
        /*004c*/ 	.word	0x00000000
        /*0050*/ 	.short	0x0002
        /*0052*/ 	.short	0x0010
        /*0054*/ 	.byte	0x00, 0xf0, 0x41, 0x00


	//----- nvinfo : EIATTR_KPARAM_INFO
	.align		4
.L_3305:
        /*0058*/ 	.byte	0x04, 0x17
        /*005a*/ 	.short	(.L_3307 - .L_3306)
.L_3306:
        /*005c*/ 	.word	0x00000000
        /*0060*/ 	.short	0x0001
        /*0062*/ 	.short	0x0004
        /*0064*/ 	.byte	0x00, 0xf0, 0x21, 0x00


	//----- nvinfo : EIATTR_KPARAM_INFO
	.align		4
.L_3307:
        /*0068*/ 	.byte	0x04, 0x17
        /*006a*/ 	.short	(.L_3309 - .L_3308)
.L_3308:
        /*006c*/ 	.word	0x00000000
        /*0070*/ 	.short	0x0000
        /*0072*/ 	.short	0x0000
        /*0074*/ 	.byte	0x00, 0xf0, 0x11, 0x00


	//----- nvinfo : EIATTR_SPARSE_MMA_MASK
	.align		4
.L_3309:
        /*0078*/ 	.byte	0x03, 0x50
        /*007a*/ 	.short	0x0000


	//----- nvinfo : EIATTR_MAXREG_COUNT
	.align		4
        /*007c*/ 	.byte	0x03, 0x1b
        /*007e*/ 	.short	0x00ff


	//----- nvinfo : EIATTR_EXTERNS
	.align		4
        /*0080*/ 	.byte	0x04, 0x0f
        /*0082*/ 	.short	(.L_3311 - .L_3310)


	//   ....[0]....
	.align		4
.L_3310:
        /*0084*/ 	.word	index@(__assertfail)


	//----- nvinfo : EIATTR_MERCURY_ISA_VERSION
	.align		4
.L_3311:
        /*0088*/ 	.byte	0x03, 0x5f
        /*008a*/ 	.short	0x0101


	//----- nvinfo : EIATTR_SYSCALL_OFFSETS
	.align		4
        /*008c*/ 	.byte	0x04, 0x46
        /*008e*/ 	.short	(.L_3313 - .L_3312)


	//   ....[0]....
.L_3312:
        /*0090*/ 	.word	0x00000e80


	//   ....[1]....
        /*0094*/ 	.word	0x00001d30


	//   ....[2]....
        /*0098*/ 	.word	0x00002bf0


	//   ....[3]....
        /*009c*/ 	.word	0x00003a50


	//   ....[4]....
        /*00a0*/ 	.word	0x00004a10


	//   ....[5]....
        /*00a4*/ 	.word	0x000058e0


	//   ....[6]....
        /*00a8*/ 	.word	0x000067a0


	//   ....[7]....
        /*00ac*/ 	.word	0x00007660


	//----- nvinfo : EIATTR_EXIT_INSTR_OFFSETS
	.align		4
.L_3313:
        /*00b0*/ 	.byte	0x04, 0x1c
        /*00b2*/ 	.short	(.L_3315 - .L_3314)


	//   ....[0]....
.L_3314:
        /*00b4*/ 	.word	0x00006840


	//   ....[1]....
        /*00b8*/ 	.word	0x00006980


	//   ....[2]....
        /*00bc*/ 	.word	0x000069c0


	//   ....[3]....
        /*00c0*/ 	.word	0x00006a50


	//   ....[4]....
        /*00c4*/ 	.word	0x00006a80


	//   ....[5]....
        /*00c8*/ 	.word	0x00006ab0


	//   ....[6]....
        /*00cc*/ 	.word	0x00006b30


	//   ....[7]....
        /*00d0*/ 	.word	0x00006b60


	//   ....[8]....
        /*00d4*/ 	.word	0x00006bf0


	//   ....[9]....
        /*00d8*/ 	.word	0x00006c30


	//   ....[10]....
        /*00dc*/ 	.word	0x00006c70


	//   ....[11]....
        /*00e0*/ 	.word	0x00006d30


	//   ....[12]....
        /*00e4*/ 	.word	0x00006d80


	//   ....[13]....
        /*00e8*/ 	.word	0x00006f00


	//   ....[14]....
        /*00ec*/ 	.word	0x00007050


	//   ....[15]....
        /*00f0*/ 	.word	0x00007080


	//   ....[16]....
        /*00f4*/ 	.word	0x00007130


	//   ....[17]....
        /*00f8*/ 	.word	0x000072a0


	//   ....[18]....
        /*00fc*/ 	.word	0x00007410


	//   ....[19]....
        /*0100*/ 	.word	0x00007560


	//   ....[20]....
        /*0104*/ 	.word	0x00007670


	//   ....[21]....
        /*0108*/ 	.word	0x000076a0


	//   ....[22]....
        /*010c*/ 	.word	0x000076d0


	//----- nvinfo : EIATTR_MAX_THREADS
	.align		4
.L_3315:
        /*0110*/ 	.byte	0x04, 0x05
        /*0112*/ 	.short	(.L_3317 - .L_3316)
.L_3316:
        /*0114*/ 	.word	0x00000080
        /*0118*/ 	.word	0x00000001
        /*011c*/ 	.word	0x00000001


	//----- nvinfo : EIATTR_CRS_STACK_SIZE
	.align		4
.L_3317:
        /*0120*/ 	.byte	0x04, 0x1e
        /*0122*/ 	.short	(.L_3319 - .L_3318)
.L_3318:
        /*0124*/ 	.word	0x00000000


	//----- nvinfo : EIATTR_CBANK_PARAM_SIZE
	.align		4
.L_3319:
        /*0128*/ 	.byte	0x03, 0x19
        /*012a*/ 	.short	0x0034


	//----- nvinfo : EIATTR_PARAM_CBANK
	.align		4
        /*012c*/ 	.byte	0x04, 0x0a
        /*012e*/ 	.short	(.L_3321 - .L_3320)
	.align		4
.L_3320:
        /*0130*/ 	.word	index@(.nv.constant0._ZN2at6native27unrolled_elementwise_kernelINS0_13BUnaryFunctorIfffZZZNS0_21heaviside_kernel_cudaERNS_18TensorIteratorBaseEENKUlvE_clEvENKUlvE5_clEvEUlffE_EESt5arrayIPcLm2EELi4E23TrivialOffsetCalculatorILi1EjESD_NS0_6memory12LoadWithCastILi1EEENSE_13StoreWithCastILi1EEEEEviT_T0_T2_T3_T4_T5_)
        /*0134*/ 	.short	0x0210
        /*0136*/ 	.short	0x0034


	//----- nvinfo : EIATTR_SW_WAR
	.align		4
.L_3321:
        /*0138*/ 	.byte	0x04, 0x36
        /*013a*/ 	.short	(.L_3323 - .L_3322)
.L_3322:
        /*013c*/ 	.word	0x00000008
.L_3323:


//--------------------- .nv.info._ZN2at6native18elementwise_kernelILi128ELi2EZNS0_22gpu_kernel_impl_nocastINS0_13BUnaryFunctorIfffZZZNS0_21heaviside_kernel_cudaERNS_18TensorIteratorBaseEENKUlvE_clEvENKUlvE5_clEvEUlffE_EEEEvS5_RKT_EUliE_EEviT1_ --------------------------
	.section	.nv.info._ZN2at6native18elementwise_kernelILi128ELi2EZNS0_22gpu_kernel_impl_nocastINS0_13BUnaryFunctorIfffZZZNS0_21heaviside_kernel_cudaERNS_18TensorIteratorBaseEENKUlvE_clEvENKUlvE5_clEvEUlffE_EEEEvS5_RKT_EUliE_EEviT1_,"",@"SHT_CUDA_INFO"
	.sectionflags	@""
	.align	4


	//----- nvinfo : EIATTR_CUDA_API_VERSION
	.align		4
        /*0000*/ 	.byte	0x04, 0x37
        /*0002*/ 	.short	(.L_3325 - .L_3324)
.L_3324:
        /*0004*/ 	.word	0x00000082


	//----- nvinfo : EIATTR_KPARAM_INFO
	.align		4
.L_3325:
        /*0008*/ 	.byte	0x04, 0x17
        /*000a*/ 	.short	(.L_3327 - .L_3326)
.L_3326:
        /*000c*/ 	.word	0x00000000
        /*0010*/ 	.short	0x0001
        /*0012*/ 	.short	0x0008
        /*0014*/ 	.byte	0x00, 0xf0, 0x61, 0x08


	//----- nvinfo : EIATTR_KPARAM_INFO
	.align		4
.L_3327:
        /*0018*/ 	.byte	0x04, 0x17
        /*001a*/ 	.short	(.L_3329 - .L_3328)
.L_3328:
        /*001c*/ 	.word	0x00000000
        /*0020*/ 	.short	0x0000
        /*0022*/ 	.short	0x0000
        /*0024*/ 	.byte	0x00, 0xf0, 0x11, 0x00


	//----- nvinfo : EIATTR_SPARSE_MMA_MASK
	.align		4
.L_3329:
        /*0028*/ 	.byte	0x03, 0x50
        /*002a*/ 	.short	0x0000


	//----- nvinfo : EIATTR_MAXREG_COUNT
	.align		4
        /*002c*/ 	.byte	0x03, 0x1b
        /*002e*/ 	.short	0x0080


	//----- nvinfo : EIATTR_MERCURY_ISA_VERSION
	.align		4
        /*0030*/ 	.byte	0x03, 0x5f
        /*0032*/ 	.short	0x0101


	//----- nvinfo : EIATTR_EXIT_INSTR_OFFSETS
	.align		4
        /*0034*/ 	.byte	0x04, 0x1c
        /*0036*/ 	.short	(.L_3331 - .L_3330)


	//   ....[0]....
.L_3330:
        /*0038*/ 	.word	0x00001460


	//   ....[1]....
        /*003c*/ 	.word	0x00002810


	//----- nvinfo : EIATTR_MAX_THREADS
	.align		4
.L_3331:
        /*0040*/ 	.byte	0x04, 0x05
        /*0042*/ 	.short	(.L_3333 - .L_3332)
.L_3332:
        /*0044*/ 	.word	0x00000080
        /*0048*/ 	.word	0x00000001
        /*004c*/ 	.word	0x00000001


	//----- nvinfo : EIATTR_CRS_STACK_SIZE
	.align		4
.L_3333:
        /*0050*/ 	.byte	0x04, 0x1e
        /*0052*/ 	.short	(.L_3335 - .L_3334)
.L_3334:
        /*0054*/ 	.word	0x00000000


	//----- nvinfo : EIATTR_CBANK_PARAM_SIZE
	.align		4
.L_3335:
        /*0058*/ 	.byte	0x03, 0x19
        /*005a*/ 	.short	0x0220


	//----- nvinfo : EIATTR_PARAM_CBANK
	.align		4
        /*005c*/ 	.byte	0x04, 0x0a
        /*005e*/ 	.short	(.L_3337 - .L_3336)
	.align		4
.L_3336:
        /*0060*/ 	.word	index@(.nv.constant0._ZN2at6native18elementwise_kernelILi128ELi2EZNS0_22gpu_kernel_impl_nocastINS0_13BUnaryFunctorIfffZZZNS0_21heaviside_kernel_cudaERNS_18TensorIteratorBaseEENKUlvE_clEvENKUlvE5_clEvEUlffE_EEEEvS5_RKT_EUliE_EEviT1_)
        /*0064*/ 	.short	0x0210
        /*0066*/ 	.short	0x0220


	//----- nvinfo : EIATTR_SW_WAR
	.align		4
.L_3337:
        /*0068*/ 	.byte	0x04, 0x36
        /*006a*/ 	.short	(.L_3339 - .L_3338)
.L_3338:
        /*006c*/ 	.word	0x00000008
.L_3339:


//--------------------- .nv.info._ZN2at6native27unrolled_elementwise_kernelINS0_13BUnaryFunctorIfffZZZNS0_21heaviside_kernel_cudaERNS_18TensorIteratorBaseEENKUlvE_clEvENKUlvE5_clEvEUlffE_EESt5arrayIPcLm2EELi4E23TrivialOffsetCalculatorILi1EjESD_NS0_6memory15LoadWithoutCastENSE_16StoreWithoutCastEEEviT_T0_T2_T3_T4_T5_ --------------------------
	.section	.nv.info._ZN2at6native27unrolled_elementwise_kernelINS0_13BUnaryFunctorIfffZZZNS0_21heaviside_kernel_cudaERNS_18TensorIteratorBaseEENKUlvE_clEvENKUlvE5_clEvEUlffE_EESt5arrayIPcLm2EELi4E23TrivialOffsetCalculatorILi1EjESD_NS0_6memory15LoadWithoutCastENSE_16StoreWithoutCastEEEviT_T0_T2_T3_T4_T5_,"",@"SHT_CUDA_INFO"
	.sectionflags	@""
	.align	4


	//----- nvinfo : EIATTR_CUDA_API_VERSION
	.align		4
        /*0000*/ 	.byte	0x04, 0x37
        /*0002*/ 	.short	(.L_3341 - .L_3340)
.L_3340:
        /*0004*/ 	.word	0x00000082


	//----- nvinfo : EIATTR_KPARAM_INFO
	.align		4
.L_3341:
        /*0008*/ 	.byte	0x04, 0x17
        /*000a*/ 	.short	(.L_3343 - .L_3342)
.L_3342:
        /*000c*/ 	.word	0x00000000
        /*0010*/ 	.short	0x0006
        /*0012*/ 	.short	0x0023
        /*0014*/ 	.byte	0x00, 0xf0, 0x05, 0x00


	//----- nvinfo : EIATTR_KPARAM_INFO
	.align		4
.L_3343:
        /*0018*/ 	.byte	0x04, 0x17
        /*001a*/ 	.short	(.L_3345 - .L_3344)
.L_3344:
        /*001c*/ 	.word	0x00000000
        /*0020*/ 	.short	0x0005
        /*0022*/ 	.short	0x0022
        /*0024*/ 	.byte	0x00, 0xf0, 0x05, 0x00


	//----- nvinfo : EIATTR_KPARAM_INFO
	.align		4
.L_3345:
        /*0028*/ 	.byte	0x04, 0x17
        /*002a*/ 	.short	(.L_3347 - .L_3346)
.L_3346:
        /*002c*/ 	.word	0x00000000
        /*0030*/ 	.short	0x0004
        /*0032*/ 	.short	0x0021
        /*0034*/ 	.byte	0x00, 0xf0, 0x05, 0x00


	//----- nvinfo : EIATTR_KPARAM_INFO
	.align		4
.L_3347:
        /*0038*/ 	.byte	0x04, 0x17
        /*003a*/ 	.short	(.L_3349 - .L_3348)
.L_3348:
        /*003c*/ 	.word	0x00000000
        /*0040*/ 	.short	0x0003
        /*0042*/ 	.short	0x0020
        /*0044*/ 	.byte	0x00, 0xf0, 0x05, 0x00


	//----- nvinfo : EIATTR_KPARAM_INFO
	.align		4
.L_3349:
        /*0048*/ 	.byte	0x04, 0x17
        /*004a*/ 	.short	(.L_3351 - .L_3350)
.L_3350:
        /*004c*/ 	.word	0x00000000
        /*0050*/ 	.short	0x0002
        /*0052*/ 	.short	0x0010
        /*0054*/ 	.byte	0x00, 0xf0, 0x41, 0x00


	//----- nvinfo : EIATTR_KPARAM_INFO
	.align		4
.L_3351:
        /*0058*/ 	.byte	0x04, 0x17
        /*005a*/ 	.short	(.L_3353 - .L_3352)
.L_3352:
        /*005c*/ 	.word	0x00000000
        /*0060*/ 	.short	0x0001
        /*0062*/ 	.short	0x0004
        /*0064*/ 	.byte	0x00, 0xf0, 0x21, 0x00


	//----- nvinfo : EIATTR_KPARAM_INFO
	.align		4
.L_3353:
        /*0068*/ 	.byte	0x04, 0x17
        /*006a*/ 	.short	(.L_3355 - .L_3354)
.L_3354:
        /*006c*/ 	.word	0x00000000
        /*0070*/ 	.short	0x0000
        /*0072*/ 	.short	0x0000
        /*0074*/ 	.byte	0x00, 0xf0, 0x11, 0x00


	//----- nvinfo : EIATTR_SPARSE_MMA_MASK
	.align		4
.L_3355:
        /*0078*/ 	.byte	0x03, 0x50
        /*007a*/ 	.short	0x0000


	//----- nvinfo : EIATTR_MAXREG_COUNT
	.align		4
        /*007c*/ 	.byte	0x03, 0x1b
        /*007e*/ 	.short	0x00ff


	//----- nvinfo : EIATTR_MERCURY_ISA_VERSION
	.align		4
        /*0080*/ 	.byte	0x03, 0x5f
        /*0082*/ 	.short	0x0101


	//----- nvinfo : EIATTR_EXIT_INSTR_OFFSETS
	.align		4
        /*0084*/ 	.byte	0x04, 0x1c
        /*0086*/ 	.short	(.L_3357 - .L_3356)


	//   ....[0]....
.L_3356:
        /*0088*/ 	.word	0x00000400


	//   ....[1]....
        /*008c*/ 	.word	0x00000470


	//----- nvinfo : EIATTR_MAX_THREADS
	.align		4
.L_3357:
        /*0090*/ 	.byte	0x04, 0x05
        /*0092*/ 	.short	(.L_3359 - .L_3358)
.L_3358:
        /*0094*/ 	.word	0x00000080
        /*0098*/ 	.word	0x00000001
        /*009c*/ 	.word	0x00000001


	//----- nvinfo : EIATTR_CRS_STACK_SIZE
	.align		4
.L_3359:
        /*00a0*/ 	.byte	0x04, 0x1e
        /*00a2*/ 	.short	(.L_3361 - .L_3360)
.L_3360:
        /*00a4*/ 	.word	0x00000000


	//----- nvinfo : EIATTR_CBANK_PARAM_SIZE
	.align		4
.L_3361:
        /*00a8*/ 	.byte	0x03, 0x19
        /*00aa*/ 	.short	0x0024


	//----- nvinfo : EIATTR_PARAM_CBANK
	.align		4
        /*00ac*/ 	.byte	0x04, 0x0a
        /*00ae*/ 	.short	(.L_3363 - .L_3362)
	.align		4
.L_3362:
        /*00b0*/ 	.word	index@(.nv.constant0._ZN2at6native27unrolled_elementwise_kernelINS0_13BUnaryFunctorIfffZZZNS0_21heaviside_kernel_cudaERNS_18TensorIteratorBaseEENKUlvE_clEvENKUlvE5_clEvEUlffE_EESt5arrayIPcLm2EELi4E23TrivialOffsetCalculatorILi1EjESD_NS0_6memory15LoadWithoutCastENSE_16StoreWithoutCastEEEviT_T0_T2_T3_T4_T5_)
        /*00b4*/ 	.short	0x0210
        /*00b6*/ 	.short	0x0024


	//----- nvinfo : EIATTR_SW_WAR
	.align		4
.L_3363:
        /*00b8*/ 	.byte	0x04, 0x36
        /*00ba*/ 	.short	(.L_3365 - .L_3364)
.L_3364:
        /*00bc*/ 	.word	0x00000008
.L_3365:


//--------------------- .nv.info._ZN2at6native29vectorized_elementwise_kernelILi2ENS0_13BUnaryFunctorIfffZZZNS0_21heaviside_kernel_cudaERNS_18TensorIteratorBaseEENKUlvE_clEvENKUlvE5_clEvEUlffE_EESt5arrayIPcLm2EEEEviT0_T1_ --------------------------
	.section	.nv.info._ZN2at6native29vectorized_elementwise_kernelILi2ENS0_13BUnaryFunctorIfffZZZNS0_21heaviside_kernel_cudaERNS_18TensorIteratorBaseEENKUlvE_clEvENKUlvE5_clEvEUlffE_EESt5arrayIPcLm2EEEEviT0_T1_,"",@"SHT_CUDA_INFO"
	.sectionflags	@""
	.align	4


	//----- nvinfo : EIATTR_CUDA_API_VERSION
	.align		4
        /*0000*/ 	.byte	0x04, 0x37
        /*0002*/ 	.short	(.L_3367 - .L_3366)
.L_3366:
        /*0004*/ 	.word	0x00000082


	//----- nvinfo : EIATTR_KPARAM_INFO
	.align		4
.L_3367:
        /*0008*/ 	.byte	0x04, 0x17
        /*000a*/ 	.short	(.L_3369 - .L_3368)
.L_3368:
        /*000c*/ 	.word	0x00000000
        /*0010*/ 	.short	0x0002
        /*0012*/ 	.short	0x0010
        /*0014*/ 	.byte	0x00, 0xf0, 0x41, 0x00


	//----- nvinfo : EIATTR_KPARAM_INFO
	.align		4
.L_3369:
        /*0018*/ 	.byte	0x04, 0x17
        /*001a*/ 	.short	(.L_3371 - .L_3370)
.L_3370:
        /*001c*/ 	.word	0x00000000
        /*0020*/ 	.short	0x0001
        /*0022*/ 	.short	0x0004
        /*0024*/ 	.byte	0x00, 0xf0, 0x21, 0x00


	//----- nvinfo : EIATTR_KPARAM_INFO
	.align		4
.L_3371:
        /*0028*/ 	.byte	0x04, 0x17
        /*002a*/ 	.short	(.L_3373 - .L_3372)
.L_3372:
        /*002c*/ 	.word	0x00000000
        /*0030*/ 	.short	0x0000
        /*0032*/ 	.short	0x0000
        /*0034*/ 	.byte	0x00, 0xf0, 0x11, 0x00


	//----- nvinfo : EIATTR_SPARSE_MMA_MASK
	.align		4
.L_3373:
        /*0038*/ 	.byte	0x03, 0x50
        /*003a*/ 	.short	0x0000


	//----- nvinfo : EIATTR_MAXREG_COUNT
	.align		4
        /*003c*/ 	.byte	0x03, 0x1b
        /*003e*/ 	.short	0x00ff


	//----- nvinfo : EIATTR_MERCURY_ISA_VERSION
	.align		4
        /*0040*/ 	.byte	0x03, 0x5f
        /*0042*/ 	.short	0x0101


	//----- nvinfo : EIATTR_EXIT_INSTR_OFFSETS
	.align		4
        /*0044*/ 	.byte	0x04, 0x1c
        /*0046*/ 	.short	(.L_3375 - .L_3374)


	//   ....[0]....
.L_3374:
        /*0048*/ 	.word	0x000002f0


	//   ....[1]....
        /*004c*/ 	.word	0x00000b50


	//   ....[2]....
        /*0050*/ 	.word	0x00000ba0


	//----- nvinfo : EIATTR_MAX_THREADS
	.align		4
.L_3375:
        /*0054*/ 	.byte	0x04, 0x05
        /*0056*/ 	.short	(.L_3377 - .L_3376)
.L_3376:
        /*0058*/ 	.word	0x00000080
        /*005c*/ 	.word	0x00000001
        /*0060*/ 	.word	0x00000001


	//----- nvinfo : EIATTR_CRS_STACK_SIZE
	.align		4
.L_3377:
        /*0064*/ 	.byte	0x04, 0x1e
        /*0066*/ 	.short	(.L_3379 - .L_3378)
.L_3378:
        /*0068*/ 	.word	0x00000000


	//----- nvinfo : EIATTR_CBANK_PARAM_SIZE
	.align		4
.L_3379:
        /*006c*/ 	.byte	0x03, 0x19
        /*006e*/ 	.short	0x0020


	//----- nvinfo : EIATTR_PARAM_CBANK
	.align		4
        /*0070*/ 	.byte	0x04, 0x0a
        /*0072*/ 	.short	(.L_3381 - .L_3380)
	.align		4
.L_3380:
        /*0074*/ 	.word	index@(.nv.constant0._ZN2at6native29vectorized_elementwise_kernelILi2ENS0_13BUnaryFunctorIfffZZZNS0_21heaviside_kernel_cudaERNS_18TensorIteratorBaseEENKUlvE_clEvENKUlvE5_clEvEUlffE_EESt5arrayIPcLm2EEEEviT0_T1_)
        /*0078*/ 	.short	0x0210
        /*007a*/ 	.short	0x0020


	//----- nvinfo : EIATTR_SW_WAR
	.align		4
.L_3381:
        /*007c*/ 	.byte	0x04, 0x36
        /*007e*/ 	.short	(.L_3383 - .L_3382)
.L_3382:
        /*0080*/ 	.word	0x00000008
.L_3383:


//--------------------- .nv.info._ZN2at6native29vectorized_elementwise_kernelILi4ENS0_13BUnaryFunctorIfffZZZNS0_21heaviside_kernel_cudaERNS_18TensorIteratorBaseEENKUlvE_clEvENKUlvE5_clEvEUlffE_EESt5arrayIPcLm2EEEEviT0_T1_ --------------------------
	.section	.nv.info._ZN2at6native29vectorized_elementwise_kernelILi4ENS0_13BUnaryFunctorIfffZZZNS0_21heaviside_kernel_cudaERNS_18TensorIteratorBaseEENKUlvE_clEvENKUlvE5_clEvEUlffE_EESt5arrayIPcLm2EEEEviT0_T1_,"",@"SHT_CUDA_INFO"
	.sectionflags	@""
	.align	4


	//----- nvinfo : EIATTR_CUDA_API_VERSION
	.align		4
        /*0000*/ 	.byte	0x04, 0x37
        /*0002*/ 	.short	(.L_3385 - .L_3384)
.L_3384:
        /*0004*/ 	.word	0x00000082


	//----- nvinfo : EIATTR_KPARAM_INFO
	.align		4
.L_3385:
        /*0008*/ 	.byte	0x04, 0x17
        /*000a*/ 	.short	(.L_3387 - .L_3386)
.L_3386:
        /*000c*/ 	.word	0x00000000
        /*0010*/ 	.short	0x0002
        /*0012*/ 	.short	0x0010
        /*0014*/ 	.byte	0x00, 0xf0, 0x41, 0x00


	//----- nvinfo : EIATTR_KPARAM_INFO
	.align		4
.L_3387:
        /*0018*/ 	.byte	0x04, 0x17
        /*001a*/ 	.short	(.L_3389 - .L_3388)
.L_3388:
        /*001c*/ 	.word	0x00000000
        /*0020*/ 	.short	0x0001
        /*0022*/ 	.short	0x0004
        /*0024*/ 	.byte	0x00, 0xf0, 0x21, 0x00


	//----- nvinfo : EIATTR_KPARAM_INFO
	.align		4
.L_3389:
        /*0028*/ 	.byte	0x04, 0x17
        /*002a*/ 	.short	(.L_3391 - .L_3390)
.L_3390:
        /*002c*/ 	.word	0x00000000
        /*0030*/ 	.short	0x0000
        /*0032*/ 	.short	0x0000
        /*0034*/ 	.byte	0x00, 0xf0, 0x11, 0x00


	//----- nvinfo : EIATTR_SPARSE_MMA_MASK
	.align		4
.L_3391:
        /*0038*/ 	.byte	0x03, 0x50
        /*003a*/ 	.short	0x0000


	//----- nvinfo : EIATTR_MAXREG_COUNT
	.align		4
        /*003c*/ 	.byte	0x03, 0x1b
        /*003e*/ 	.short	0x00ff


	//----- nvinfo : EIATTR_MERCURY_ISA_VERSION
	.align		4
        /*0040*/ 	.byte	0x03, 0x5f
        /*0042*/ 	.short	0x0101


	//----- nvinfo : EIATTR_EXIT_INSTR_OFFSETS
	.align		4
        /*0044*/ 	.byte	0x04, 0x1c
        /*0046*/ 	.short	(.L_3393 - .L_3392)


	//   ....[0]....
.L_3392:
        /*0048*/ 	.word	0x000002b0


	//   ....[1]....
        /*004c*/ 	.word	0x00000b10


	//   ....[2]....
        /*0050*/ 	.word	0x00000b60


	//----- nvinfo : EIATTR_MAX_THREADS
	.align		4
.L_3393:
        /*0054*/ 	.byte	0x04, 0x05
        /*0056*/ 	.short	(.L_3395 - .L_3394)
.L_3394:
        /*0058*/ 	.word	0x00000080
        /*005c*/ 	.word	0x00000001
        /*0060*/ 	.word	0x00000001


	//----- nvinfo : EIATTR_CRS_STACK_SIZE
	.align		4
.L_3395:
        /*0064*/ 	.byte	0x04, 0x1e
        /*0066*/ 	.short	(.L_3397 - .L_3396)
.L_3396:
        /*0068*/ 	.word	0x00000000


	//----- nvinfo : EIATTR_CBANK_PARAM_SIZE
	.align		4
.L_3397:
        /*006c*/ 	.byte	0x03, 0x19
        /*006e*/ 	.short	0x0020


	//----- nvinfo : EIATTR_PARAM_CBANK
	.align		4
        /*0070*/ 	.byte	0x04, 0x0a
        /*0072*/ 	.short	(.L_3399 - .L_3398)
	.align		4
.L_3398:
        /*0074*/ 	.word	index@(.nv.constant0._ZN2at6native29vectorized_elementwise_kernelILi4ENS0_13BUnaryFunctorIfffZZZNS0_21heaviside_kernel_cudaERNS_18TensorIteratorBaseEENKUlvE_clEvENKUlvE5_clEvEUlffE_EESt5arrayIPcLm2EEEEviT0_T1_)
        /*0078*/ 	.short	0x0210
        /*007a*/ 	.short	0x0020


	//----- nvinfo : EIATTR_SW_WAR
	.align		4
.L_3399:
        /*007c*/ 	.byte	0x04, 0x36
        /*007e*/ 	.short	(.L_3401 - .L_3400)
.L_3400:
        /*0080*/ 	.word	0x00000008
.L_3401:


//--------------------- .nv.info._ZN2at6native29vectorized_elementwise_kernelILi8ENS0_13BUnaryFunctorIfffZZZNS0_21heaviside_kernel_cudaERNS_18TensorIteratorBaseEENKUlvE_clEvENKUlvE5_clEvEUlffE_EESt5arrayIPcLm2EEEEviT0_T1_ --------------------------
	.section	.nv.info._ZN2at6native29vectorized_elementwise_kernelILi8ENS0_13BUnaryFunctorIfffZZZNS0_21heaviside_kernel_cudaERNS_18TensorIteratorBaseEENKUlvE_clEvENKUlvE5_clEvEUlffE_EESt5arrayIPcLm2EEEEviT0_T1_,"",@"SHT_CUDA_INFO"
	.sectionflags	@""
	.align	4


	//----- nvinfo : EIATTR_CUDA_API_VERSION
	.align		4
        /*0000*/ 	.byte	0x04, 0x37
        /*0002*/ 	.short	(.L_3403 - .L_3402)
.L_3402:
        /*0004*/ 	.word	0x00000082


	//----- nvinfo : EIATTR_KPARAM_INFO
	.align		4
.L_3403:
        /*0008*/ 	.byte	0x04, 0x17
        /*000a*/ 	.short	(.L_3405 - .L_3404)
.L_3404:
        /*000c*/ 	.word	0x00000000
        /*0010*/ 	.short	0x0002
        /*0012*/ 	.short	0x0010
        /*0014*/ 	.byte	0x00, 0xf0, 0x41, 0x00


	//----- nvinfo : EIATTR_KPARAM_INFO
	.align		4
.L_3405:
        /*0018*/ 	.byte	0x04, 0x17
        /*001a*/ 	.short	(.L_3407 - .L_3406)
.L_3406:
        /*001c*/ 	.word	0x00000000
        /*0020*/ 	.short	0x0001
        /*0022*/ 	.short	0x0004
        /*0024*/ 	.byte	0x00, 0xf0, 0x21, 0x00


	//----- nvinfo : EIATTR_KPARAM_INFO
	.align		4
.L_3407:
        /*0028*/ 	.byte	0x04, 0x17
        /*002a*/ 	.short	(.L_3409 - .L_3408)
.L_3408:
        /*002c*/ 	.word	0x00000000
        /*0030*/ 	.short	0x0000
        /*0032*/ 	.short	0x0000
        /*0034*/ 	.byte	0x00, 0xf0, 0x11, 0x00


	//----- nvinfo : EIATTR_SPARSE_MMA_MASK
	.align		4
.L_3409:
        /*0038*/ 	.byte	0x03, 0x50
        /*003a*/ 	.short	0x0000


	//----- nvinfo : EIATTR_MAXREG_COUNT
	.align		4
        /*003c*/ 	.byte	0x03, 0x1b
        /*003e*/ 	.short	0x00ff


	//----- nvinfo : EIATTR_MERCURY_ISA_VERSION
	.align		4
        /*0040*/ 	.byte	0x03, 0x5f
        /*0042*/ 	.short	0x0101


	//----- nvinfo : EIATTR_EXIT_INSTR_OFFSETS
	.align		4
        /*0044*/ 	.byte	0x04, 0x1c
        /*0046*/ 	.short	(.L_3411 - .L_3410)


	//   ....[0]....
.L_3410:
        /*0048*/ 	.word	0x000002b0


	//   ....[1]....
        /*004c*/ 	.word	0x00000b10


	//   ....[2]....
        /*0050*/ 	.word	0x00000b60


	//----- nvinfo : EIATTR_MAX_THREADS
	.align		4
.L_3411:
        /*0054*/ 	.byte	0x04, 0x05
        /*0056*/ 	.short	(.L_3413 - .L_3412)
.L_3412:
        /*0058*/ 	.word	0x00000080
        /*005c*/ 	.word	0x00000001
        /*0060*/ 	.word	0x00000001


	//----- nvinfo : EIATTR_CRS_STACK_SIZE
	.align		4
.L_3413:
        /*0064*/ 	.byte	0x04, 0x1e
        /*0066*/ 	.short	(.L_3415 - .L_3414)
.L_3414:
        /*0068*/ 	.word	0x00000000


	//----- nvinfo : EIATTR_CBANK_PARAM_SIZE
	.align		4
.L_3415:
        /*006c*/ 	.byte	0x03, 0x19
        /*006e*/ 	.short	0x0020


	//----- nvinfo : EIATTR_PARAM_CBANK
	.align		4
        /*0070*/ 	.byte	0x04, 0x0a
        /*0072*/ 	.short	(.L_3417 - .L_3416)
	.align		4
.L_3416:
        /*0074*/ 	.word	index@(.nv.constant0._ZN2at6native29vectorized_elementwise_kernelILi8ENS0_13BUnaryFunctorIfffZZZNS0_21heaviside_kernel_cudaERNS_18TensorIteratorBaseEENKUlvE_clEvENKUlvE5_clEvEUlffE_EESt5arrayIPcLm2EEEEviT0_T1_)
        /*0078*/ 	.short	0x0210
        /*007a*/ 	.short	0x0020


	//----- nvinfo : EIATTR_SW_WAR
	.align		4
.L_3417:
        /*007c*/ 	.byte	0x04, 0x36
        /*007e*/ 	.short	(.L_3419 - .L_3418)
.L_3418:
        /*0080*/ 	.word	0x00000008
.L_3419:


//--------------------- .nv.info._ZN2at6native18elementwise_kernelILi128ELi4EZNS0_15gpu_kernel_implINS0_13AUnaryFunctorIfffZZZNS0_21heaviside_kernel_cudaERNS_18TensorIteratorBaseEENKUlvE_clEvENKUlvE5_clEvEUlffE_EEEEvS5_RKT_EUliE_EEviT1_ --------------------------
	.section	.nv.info._ZN2at6native18elementwise_kernelILi128ELi4EZNS0_15gpu_kernel_implINS0_13AUnaryFunctorIfffZZZNS0_21heaviside_kernel_cudaERNS_18TensorIteratorBaseEENKUlvE_clEvENKUlvE5_clEvEUlffE_EEEEvS5_RKT_EUliE_EEviT1_,"",@"SHT_CUDA_INFO"
	.sectionflags	@""
	.align	4


	//----- nvinfo : EIATTR_CUDA_API_VERSION
	.align		4
        /*0000*/ 	.byte	0x04, 0x37
        /*0002*/ 	.short	(.L_3421 - .L_3420)
.L_3420:
        /*0004*/ 	.word	0x00000082


	//----- nvinfo : EIATTR_KPARAM_INFO
	.align		4
.L_3421:
        /*0008*/ 	.byte	0x04, 0x17
        /*000a*/ 	.short	(.L_3423 - .L_3422)
.L_3422:
        /*000c*/ 	.word	0x00000000
        /*0010*/ 	.short	0x0001
        /*0012*/ 	.short	0x0008
        /*0014*/ 	.byte	0x00, 0xf0, 0x81, 0x08


	//----- nvinfo : EIATTR_KPARAM_INFO
	.align		4
.L_3423:
        /*0018*/ 	.byte	0x04, 0x17
        /*001a*/ 	.short	(.L_3425 - .L_3424)
.L_3424:
        /*001c*/ 	.word	0x00000000
        /*0020*/ 	.short	0x0000
        /*0022*/ 	.short	0x0000
        /*0024*/ 	.byte	0x00, 0xf0, 0x11, 0x00


	//----- nvinfo : EIATTR_SPARSE_MMA_MASK
	.align		4
.L_3425:
        /*0028*/ 	.byte	0x03, 0x50
        /*002a*/ 	.short	0x0000


	//----- nvinfo : EIATTR_MAXREG_COUNT
	.align		4
        /*002c*/ 	.byte	0x03, 0x1b
        /*002e*/ 	.short	0x0080


	//----- nvinfo : EIATTR_EXTERNS
	.align		4
        /*0030*/ 	.byte	0x04, 0x0f
        /*0032*/ 	.short	(.L_3427 - .L_3426)


	//   ....[0]....
	.align		4
.L_3426:
        /*0034*/ 	.word	index@(__assertfail)


	//----- nvinfo : EIATTR_MERCURY_ISA_VERSION
	.align		4
.L_3427:
        /*0038*/ 	.byte	0x03, 0x5f
        /*003a*/ 	.short	0x0101


	//----- nvinfo : EIATTR_SYSCALL_OFFSETS
	.align		4
        /*003c*/ 	.byte	0x04, 0x46
        /*003e*/ 	.short	(.L_3429 - .L_3428)


	//   ....[0]....
.L_3428:
        /*0040*/ 	.word	0x00002160


	//   ....[1]....
        /*0044*/ 	.word	0x00002ff0


	//   ....[2]....
        /*0048*/ 	.word	0x00005180


	//   ....[3]....
        /*004c*/ 	.word	0x00006010


	//   ....[4]....
        /*0050*/ 	.word	0x00008190


	//   ....[5]....
        /*0054*/ 	.word	0x00009020


	//   ....[6]....
        /*0058*/ 	.word	0x0000b190


	//   ....[7]....
        /*005c*/ 	.word	0x0000c020


	//----- nvinfo : EIATTR_EXIT_INSTR_OFFSETS
	.align		4
.L_3429:
        /*0060*/ 	.byte	0x04, 0x1c
        /*0062*/ 	.short	(.L_3431 - .L_3430)


	//   ....[0]....
.L_3430:
        /*0064*/ 	.word	0x000090d0


	//   ....[1]....
        /*0068*/ 	.word	0x0000b340


	//   ....[2]....
        /*006c*/ 	.word	0x0000b380


	//   ....[3]....
        /*0070*/ 	.word	0x0000b410


	//   ....[4]....
        /*0074*/ 	.word	0x0000b440


	//   ....[5]....
        /*0078*/ 	.word	0x0000b470


	//   ....[6]....
        /*007c*/ 	.word	0x0000b4f0


	//   ....[7]....
        /*0080*/ 	.word	0x0000b520


	//   ....[8]....
        /*0084*/ 	.word	0x0000b5b0


	//   ....[9]....
        /*0088*/ 	.word	0x0000b5f0


	//   ....[10]....
        /*008c*/ 	.word	0x0000b630


	//   ....[11]....
        /*0090*/ 	.word	0x0000b6f0


	//   ....[12]....
        /*0094*/ 	.word	0x0000b740


	//   ....[13]....
        /*0098*/ 	.word	0x0000b8c0


	//   ....[14]....
        /*009c*/ 	.word	0x0000ba10


	//   ....[15]....
        /*00a0*/ 	.word	0x0000ba40


	//   ....[16]....
        /*00a4*/ 	.word	0x0000baf0


	//   ....[17]....
        /*00a8*/ 	.word	0x0000bc60


	//   ....[18]....
        /*00ac*/ 	.word	0x0000bdd0


	//   ....[19]....
        /*00b0*/ 	.word	0x0000bf20


	//   ....[20]....
        /*00b4*/ 	.word	0x0000c030


	//   ....[21]....
        /*00b8*/ 	.word	0x0000c060


	//   ....[22]....
        /*00bc*/ 	.word	0x0000c090


	//----- nvinfo : EIATTR_MAX_THREADS
	.align		4
.L_3431:
        /*00c0*/ 	.byte	0x04, 0x05
        /*00c2*/ 	.short	(.L_3433 - .L_3432)
.L_3432:
        /*00c4*/ 	.word	0x00000080
        /*00c8*/ 	.word	0x00000001
        /*00cc*/ 	.word	0x00000001


	//----- nvinfo : EIATTR_CRS_STACK_SIZE
	.align		4
.L_3433:
        /*00d0*/ 	.byte	0x04, 0x1e
        /*00d2*/ 	.short	(.L_3435 - .L_3434)
.L_3434:
        /*00d4*/ 	.word	0x00000000


	//----- nvinfo : EIATTR_CBANK_PARAM_SIZE
	.align		4
.L_3435:
        /*00d8*/ 	.byte	0x03, 0x19
        /*00da*/ 	.short	0x0228


	//----- nvinfo : EIATTR_PARAM_CBANK
	.align		4
        /*00dc*/ 	.byte	0x04, 0x0a
        /*00de*/ 	.short	(.L_3437 - .L_3436)
	.align		4
.L_3436:
        /*00e0*/ 	.word	index@(.nv.constant0._ZN2at6native18elementwise_kernelILi128ELi4EZNS0_15gpu_kernel_implINS0_13AUnaryFunctorIfffZZZNS0_21heaviside_kernel_cudaERNS_18TensorIteratorBaseEENKUlvE_clEvENKUlvE5_clEvEUlffE_EEEEvS5_RKT_EUliE_EEviT1_)
        /*00e4*/ 	.short	0x0210
        /*00e6*/ 	.short	0x0228


	//----- nvinfo : EIATTR_SW_WAR
	.align		4
.L_3437:
        /*00e8*/ 	.byte	0x04, 0x36
        /*00ea*/ 	.short	(.L_3439 - .L_3438)
.L_3438:
        /*00ec*/ 	.word	0x00000008
.L_3439:


//--------------------- .nv.info._ZN2at6native27unrolled_elementwise_kernelINS0_13AUnaryFunctorIfffZZZNS0_21heaviside_kernel_cudaERNS_18TensorIteratorBaseEENKUlvE_clEvENKUlvE5_clEvEUlffE_EESt5arrayIPcLm2EELi4E23TrivialOffsetCalculatorILi1EjESD_NS0_6memory12LoadWithCastILi1EEENSE_13StoreWithCastILi1EEEEEviT_T0_T2_T3_T4_T5_ --------------------------
	.section	.nv.info._ZN2at6native27unrolled_elementwise_kernelINS0_13AUnaryFunctorIfffZZZNS0_21heaviside_kernel_cudaERNS_18TensorIteratorBaseEENKUlvE_clEvENKUlvE5_clEvEUlffE_EESt5arrayIPcLm2EELi4E23TrivialOffsetCalculatorILi1EjESD_NS0_6memory12LoadWithCastILi1EEENSE_13StoreWithCastILi1EEEEEviT_T0_T2_T3_T4_T5_,"",@"SHT_CUDA_INFO"
	.sectionflags	@""
	.align	4


	//----- nvinfo : EIATTR_CUDA_API_VERSION
	.align		4
        /*0000*/ 	.byte	0x04, 0x37
        /*0002*/ 	.short	(.L_3441 - .L_3440)
.L_3440:
        /*0004*/ 	.word	0x00000082


	//----- nvinfo : EIATTR_KPARAM_INFO
	.align		4
.L_3441:
        /*0008*/ 	.byte	0x04, 0x17
        /*000a*/ 	.short	(.L_3443 - .L_3442)
.L_3442:
        /*000c*/ 	.word	0x00000000
        /*0010*/ 	.short	0x0006
        /*0012*/ 	.short	0x002c
        /*0014*/ 	.byte	0x00, 0xf0, 0x21, 0x00


	//----- nvinfo : EIATTR_KPARAM_INFO
	.align		4
.L_3443:
        /*0018*/ 	.byte	0x04, 0x17
        /*001a*/ 	.short	(.L_3445 - .L_3444)
.L_3444:
        /*001c*/ 	.word	0x00000000
        /*0020*/ 	.short	0x0005
        /*0022*/ 	.short	0x0024
        /*0024*/ 	.byte	0x00, 0xf0, 0x21, 0x00


	//----- nvinfo : EIATTR_KPARAM_INFO
	.align		4
.L_3445:
        /*0028*/ 	.byte	0x04, 0x17
        /*002a*/ 	.short	(.L_3447 - .L_3446)
.L_3446:
        /*002c*/ 	.word	0x00000000
        /*0030*/ 	.short	0x0004
        /*0032*/ 	.short	0x0021
        /*0034*/ 	.byte	0x00, 0xf0, 0x05, 0x00


	//----- nvinfo : EIATTR_KPARAM_INFO
	.align		4
.L_3447:
        /*0038*/ 	.byte	0x04, 0x17
        /*003a*/ 	.short	(.L_3449 - .L_3448)
.L_3448:
        /*003c*/ 	.word	0x00000000
        /*0040*/ 	.short	0x0003
        /*0042*/ 	.short	0x0020
        /*0044*/ 	.byte	0x00, 0xf0, 0x05, 0x00


	//----- nvinfo : EIATTR_KPARAM_INFO
	.align		4
.L_3449:
        /*0048*/ 	.byte	0x04, 0x17
        /*004a*/ 	.short	(.L_3451 - .L_3450)
.L_3450:
        /*004c*/ 	.word	0x00000000
        /*0050*/ 	.short	0x0002
        /*0052*/ 	.short	0x0010
        /*0054*/ 	.byte	0x00, 0xf0, 0x41, 0x00


	//----- nvinfo : EIATTR_KPARAM_INFO
	.align		4
.L_3451:
        /*0058*/ 	.byte	0x04, 0x17
        /*005a*/ 	.short	(.L_3453 - .L_3452)
.L_3452:
        /*005c*/ 	.word	0x00000000
        /*0060*/ 	.short	0x0001
        /*0062*/ 	.short	0x0004
        /*0064*/ 	.byte	0x00, 0xf0, 0x21, 0x00


	//----- nvinfo : EIATTR_KPARAM_INFO
	.align		4
.L_3453:
        /*0068*/ 	.byte	0x04, 0x17
        /*006a*/ 	.short	(.L_3455 - .L_3454)
.L_3454:
        /*006c*/ 	.word	0x00000000
        /*0070*/ 	.short	0x0000
        /*0072*/ 	.short	0x0000
        /*0074*/ 	.byte	0x00, 0xf0, 0x11, 0x00


	//----- nvinfo : EIATTR_SPARSE_MMA_MASK
	.align		4
.L_3455:
        /*0078*/ 	.byte	0x03, 0x50
        /*007a*/ 	.short	0x0000


	//----- nvinfo : EIATTR_MAXREG_COUNT
	.align		4
        /*007c*/ 	.byte	0x03, 0x1b
        /*007e*/ 	.short	0x00ff


	//----- nvinfo : EIATTR_EXTERNS
	.align		4
        /*0080*/ 	.byte	0x04, 0x0f
        /*0082*/ 	.short	(.L_3457 - .L_3456)


	//   ....[0]....
	.align		4
.L_3456:
        /*0084*/ 	.word	index@(__assertfail)


	//----- nvinfo : EIATTR_MERCURY_ISA_VERSION
	.align		4
.L_3457:
        /*0088*/ 	.byte	0x03, 0x5f
        /*008a*/ 	.short	0x0101


	//----- nvinfo : EIATTR_SYSCALL_OFFSETS
	.align		4
        /*008c*/ 	.byte	0x04, 0x46
        /*008e*/ 	.short	(.L_3459 - .L_3458)


	//   ....[0]....
.L_3458:
        /*0090*/ 	.word	0x00000e70


	//   ....[1]....
        /*0094*/ 	.word	0x00001d20


	//   ....[2]....
        /*0098*/ 	.word	0x00002be0


	//   ....[3]....
        /*009c*/ 	.word	0x00003a40


	//   ....[4]....
        /*00a0*/ 	.word	0x000049d0


	//   ....[5]....
        /*00a4*/ 	.word	0x000058b0


	//   ....[6]....
        /*00a8*/ 	.word	0x00006770


	//   ....[7]....
        /*00ac*/ 	.word	0x00007630


	//----- nvinfo : EIATTR_EXIT_INSTR_OFFSETS
	.align		4
.L_3459:
        /*00b0*/ 	.byte	0x04, 0x1c
        /*00b2*/ 	.short	(.L_3461 - .L_3460)


	//   ....[0]....
.L_3460:
        /*00b4*/ 	.word	0x00006810


	//   ....[1]....
        /*00b8*/ 	.word	0x00006950


	//   ....[2]....
        /*00bc*/ 	.word	0x00006990


	//   ....[3]....
        /*00c0*/ 	.word	0x00006a20


	//   ....[4]....
        /*00c4*/ 	.word	0x00006a50


	//   ....[5]....
        /*00c8*/ 	.word	0x00006a80


	//   ....[6]....
        /*00cc*/ 	.word	0x00006b00


	//   ....[7]....
        /*00d0*/ 	.word	0x00006b30


	//   ....[8]....
        /*00d4*/ 	.word	0x00006bc0


	//   ....[9]....
        /*00d8*/ 	.word	0x00006c00


	//   ....[10]....
        /*00dc*/ 	.word	0x00006c40


	//   ....[11]....
        /*00e0*/ 	.word	0x00006d00


	//   ....[12]....
        /*00e4*/ 	.word	0x00006d50


	//   ....[13]....
        /*00e8*/ 	.word	0x00006ed0


	//   ....[14]....
        /*00ec*/ 	.word	0x00007020


	//   ....[15]....
        /*00f0*/ 	.word	0x00007050


	//   ....[16]....
        /*00f4*/ 	.word	0x00007100


	//   ....[17]....
        /*00f8*/ 	.word	0x00007270


	//   ....[18]....
        /*00fc*/ 	.word	0x000073e0


	//   ....[19]....
        /*0100*/ 	.word	0x00007530


	//   ....[20]....
        /*0104*/ 	.word	0x00007640


	//   ....[21]....
        /*0108*/ 	.word	0x00007670


	//   ....[22]....
        /*010c*/ 	.word	0x000076a0


	//----- nvinfo : EIATTR_MAX_THREADS
	.align		4
.L_3461:
        /*0110*/ 	.byte	0x04, 0x05
        /*0112*/ 	.short	(.L_3463 - .L_3462)
.L_3462:
        /*0114*/ 	.word	0x00000080
        /*0118*/ 	.word	0x00000001
        /*011c*/ 	.word	0x00000001


	//----- nvinfo : EIATTR_CRS_STACK_SIZE
	.align		4
.L_3463:
        /*0120*/ 	.byte	0x04, 0x1e
        /*0122*/ 	.short	(.L_3465 - .L_3464)
.L_3464:
        /*0124*/ 	.word	0x00000000


	//----- nvinfo : EIATTR_CBANK_PARAM_SIZE
	.align		4
.L_3465:
        /*0128*/ 	.byte	0x03, 0x19
        /*012a*/ 	.short	0x0034


	//----- nvinfo : EIATTR_PARAM_CBANK
	.align		4
        /*012c*/ 	.byte	0x04, 0x0a
        /*012e*/ 	.short	(.L_3467 - .L_3466)
	.align		4
.L_3466:
        /*0130*/ 	.word	index@(.nv.constant0._ZN2at6native27unrolled_elementwise_kernelINS0_13AUnaryFunctorIfffZZZNS0_21heaviside_kernel_cudaERNS_18TensorIteratorBaseEENKUlvE_clEvENKUlvE5_clEvEUlffE_EESt5arrayIPcLm2EELi4E23TrivialOffsetCalculatorILi1EjESD_NS0_6memory12LoadWithCastILi1EEENSE_13StoreWithCastILi1EEEEEviT_T0_T2_T3_T4_T5_)
        /*0134*/ 	.short	0x0210
        /*0136*/ 	.short	0x0034


	//----- nvinfo : EIATTR_SW_WAR
	.align		4
.L_3467:
        /*0138*/ 	.byte	0x04, 0x36
        /*013a*/ 	.short	(.L_3469 - .L_3468)
.L_3468:
        /*013c*/ 	.word	0x00000008
.L_3469:


//--------------------- .nv.info._ZN2at6native18elementwise_kernelILi128ELi2EZNS0_22gpu_kernel_impl_nocastINS0_13AUnaryFunctorIfffZZZNS0_21heaviside_kernel_cudaERNS_18TensorIteratorBaseEENKUlvE_clEvENKUlvE5_clEvEUlffE_EEEEvS5_RKT_EUliE_EEviT1_ --------------------------
	.section	.nv.info._ZN2at6native18elementwise_kernelILi128ELi2EZNS0_22gpu_kernel_impl_nocastINS0_13AUnaryFunctorIfffZZZNS0_21heaviside_kernel_cudaERNS_18TensorIteratorBaseEENKUlvE_clEvENKUlvE5_clEvEUlffE_EEEEvS5_RKT_EUliE_EEviT1_,"",@"SHT_CUDA_INFO"
	.sectionflags	@""
	.align	4


	//----- nvinfo : EIATTR_CUDA_API_VERSION
	.align		4
        /*0000*/ 	.byte	0x04, 0x37
        /*0002*/ 	.short	(.L_3471 - .L_3470)
.L_3470:
        /*0004*/ 	.word	0x00000082


	//----- nvinfo : EIATTR_KPARAM_INFO
	.align		4
.L_3471:
        /*0008*/ 	.byte	0x04, 0x17
        /*000a*/ 	.short	(.L_3473 - .L_3472)
.L_3472:
        /*000c*/ 	.word	0x00000000
        /*0010*/ 	.short	0x0001
        /*0012*/ 	.short	0x0008
        /*0014*/ 	.byte	0x00, 0xf0, 0x61, 0x08


	//----- nvinfo : EIATTR_KPARAM_INFO
	.align		4
.L_3473:
        /*0018*/ 	.byte	0x04, 0x17
        /*001a*/ 	.short	(.L_3475 - .L_3474)
.L_3474:
        /*001c*/ 	.word	0x00000000
        /*0020*/ 	.short	0x0000
        /*0022*/ 	.short	0x0000
        /*0024*/ 	.byte	0x00, 0xf0, 0x11, 0x00


	//----- nvinfo : EIATTR_SPARSE_MMA_MASK
	.align		4
.L_3475:
        /*0028*/ 	.byte	0x03, 0x50
        /*002a*/ 	.short	0x0000


	//----- nvinfo : EIATTR_MAXREG_COUNT
	.align		4
        /*002c*/ 	.byte	0x03, 0x1b
        /*002e*/ 	.short	0x0080


	//----- nvinfo : EIATTR_MERCURY_ISA_VERSION
	.align		4
        /*0030*/ 	.byte	0x03, 0x5f
        /*0032*/ 	.short	0x0101


	//----- nvinfo : EIATTR_EXIT_INSTR_OFFSETS
	.align		4
        /*0034*/ 	.byte	0x04, 0x1c
        /*0036*/ 	.short	(.L_3477 - .L_3476)


	//   ....[0]....
.L_3476:
        /*0038*/ 	.word	0x00001480


	//   ....[1]....
        /*003c*/ 	.word	0x00002800


	//----- nvinfo : EIATTR_MAX_THREADS
	.align		4
.L_3477:
        /*0040*/ 	.byte	0x04, 0x05
        /*0042*/ 	.short	(.L_3479 - .L_3478)
.L_3478:
        /*0044*/ 	.word	0x00000080
        /*0048*/ 	.word	0x00000001
        /*004c*/ 	.word	0x00000001


	//----- nvinfo : EIATTR_CRS_STACK_SIZE
	.align		4
.L_3479:
        /*0050*/ 	.byte	0x04, 0x1e
        /*0052*/ 	.short	(.L_3481 - .L_3480)
.L_3480:
        /*0054*/ 	.word	0x00000000


	//----- nvinfo : EIATTR_CBANK_PARAM_SIZE
	.align		4
.L_3481:
        /*0058*/ 	.byte	0x03, 0x19
        /*005a*/ 	.short	0x0220


	//----- nvinfo : EIATTR_PARAM_CBANK
	.align		4
        /*005c*/ 	.byte	0x04, 0x0a
        /*005e*/ 	.short	(.L_3483 - .L_3482)
	.align		4
.L_3482:
        /*0060*/ 	.word	index@(.nv.constant0._ZN2at6native18elementwise_kernelILi128ELi2EZNS0_22gpu_kernel_impl_nocastINS0_13AUnaryFunctorIfffZZZNS0_21heaviside_kernel_cudaERNS_18TensorIteratorBaseEENKUlvE_clEvENKUlvE5_clEvEUlffE_EEEEvS5_RKT_EUliE_EEviT1_)
        /*0064*/ 	.short	0x0210
        /*0066*/ 	.short	0x0220


	//----- nvinfo : EIATTR_SW_WAR
	.align		4
.L_3483:
        /*0068*/ 	.byte	0x04, 0x36
        /*006a*/ 	.short	(.L_3485 - .L_3484)
.L_3484:
        /*006c*/ 	.word	0x00000008
.L_3485:


//--------------------- .nv.info._ZN2at6native27unrolled_elementwise_kernelINS0_13AUnaryFunctorIfffZZZNS0_21heaviside_kernel_cudaERNS_18TensorIteratorBaseEENKUlvE_clEvENKUlvE5_clEvEUlffE_EESt5arrayIPcLm2EELi4E23TrivialOffsetCalculatorILi1EjESD_NS0_6memory15LoadWithoutCastENSE_16StoreWithoutCastEEEviT_T0_T2_T3_T4_T5_ --------------------------
	.section	.nv.info._ZN2at6native27unrolled_elementwise_kernelINS0_13AUnaryFunctorIfffZZZNS0_21heaviside_kernel_cudaERNS_18TensorIteratorBaseEENKUlvE_clEvENKUlvE5_clEvEUlffE_EESt5arrayIPcLm2EELi4E23TrivialOffsetCalculatorILi1EjESD_NS0_6memory15LoadWithoutCastENSE_16StoreWithoutCastEEEviT_T0_T2_T3_T4_T5_,"",@"SHT_CUDA_INFO"
	.sectionflags	@""
	.align	4


	//----- nvinfo : EIATTR_CUDA_API_VERSION
	.align		4
        /*0000*/ 	.byte	0x04, 0x37
        /*0002*/ 	.short	(.L_3487 - .L_3486)
.L_3486:
        /*0004*/ 	.word	0x00000082


	//----- nvinfo : EIATTR_KPARAM_INFO
	.align		4
.L_3487:
        /*0008*/ 	.byte	0x04, 0x17
        /*000a*/ 	.short	(.L_3489 - .L_3488)
.L_3488:
        /*000c*/ 	.word	0x00000000
        /*0010*/ 	.short	0x0006
        /*0012*/ 	.short	0x0023
        /*0014*/ 	.byte	0x00, 0xf0, 0x05, 0x00


	//----- nvinfo : EIATTR_KPARAM_INFO
	.align		4
.L_3489:
        /*0018*/ 	.byte	0x04, 0x17
        /*001a*/ 	.short	(.L_3491 - .L_3490)
.L_3490:
        /*001c*/ 	.word	0x00000000
        /*0020*/ 	.short	0x0005
        /*0022*/ 	.short	0x0022
        /*0024*/ 	.byte	0x00, 0xf0, 0x05, 0x00


	//----- nvinfo : EIATTR_KPARAM_INFO
	.align		4
.L_3491:
        /*0028*/ 	.byte	0x04, 0x17
        /*002a*/ 	.short	(.L_3493 - .L_3492)
.L_3492:
        /*002c*/ 	.word	0x00000000
        /*0030*/ 	.short	0x0004
        /*0032*/ 	.short	0x0021
        /*0034*/ 	.byte	0x00, 0xf0, 0x05, 0x00


	//----- nvinfo : EIATTR_KPARAM_INFO
	.align		4
.L_3493:
        /*0038*/ 	.byte	0x04, 0x17
        /*003a*/ 	.short	(.L_3495 - .L_3494)
.L_3494:
        /*003c*/ 	.word	0x00000000
        /*0040*/ 	.short	0x0003
        /*0042*/ 	.short	0x0020
        /*0044*/ 	.byte	0x00, 0xf0, 0x05, 0x00


	//----- nvinfo : EIATTR_KPARAM_INFO
	.align		4
.L_3495:
        /*0048*/ 	.byte	0x04, 0x17
        /*004a*/ 	.short	(.L_3497 - .L_3496)
.L_3496:
        /*004c*/ 	.word	0x00000000
        /*0050*/ 	.short	0x0002
        /*0052*/ 	.short	0x0010
        /*0054*/ 	.byte	0x00, 0xf0, 0x41, 0x00


	//----- nvinfo : EIATTR_KPARAM_INFO
	.align		4
.L_3497:
        /*0058*/ 	.byte	0x04, 0x17
        /*005a*/ 	.short	(.L_3499 - .L_3498)
.L_3498:
        /*005c*/ 	.word	0x00000000
        /*0060*/ 	.short	0x0001
        /*0062*/ 	.short	0x0004
        /*0064*/ 	.byte	0x00, 0xf0, 0x21, 0x00


	//----- nvinfo : EIATTR_KPARAM_INFO
	.align		4
.L_3499:
        /*0068*/ 	.byte	0x04, 0x17
        /*006a*/ 	.short	(.L_3501 - .L_3500)
.L_3500:
        /*006c*/ 	.word	0x00000000
        /*0070*/ 	.short	0x0000
        /*0072*/ 	.short	0x0000
        /*0074*/ 	.byte	0x00, 0xf0, 0x11, 0x00


	//----- nvinfo : EIATTR_SPARSE_MMA_MASK
	.align		4
.L_3501:
        /*0078*/ 	.byte	0x03, 0x50
        /*007a*/ 	.short	0x0000


	//----- nvinfo : EIATTR_MAXREG_COUNT
	.align		4
        /*007c*/ 	.byte	0x03, 0x1b
        /*007e*/ 	.short	0x00ff


	//----- nvinfo : EIATTR_MERCURY_ISA_VERSION
	.align		4
        /*0080*/ 	.byte	0x03, 0x5f
        /*0082*/ 	.short	0x0101


	//----- nvinfo : EIATTR_EXIT_INSTR_OFFSETS
	.align		4
        /*0084*/ 	.byte	0x04, 0x1c
        /*0086*/ 	.short	(.L_3503 - .L_3502)


	//   ....[0]....
.L_3502:
        /*0088*/ 	.word	0x000003f0


	//   ....[1]....
        /*008c*/ 	.word	0x00000450


	//----- nvinfo : EIATTR_MAX_THREADS
	.align		4
.L_3503:
        /*0090*/ 	.byte	0x04, 0x05
        /*0092*/ 	.short	(.L_3505 - .L_3504)
.L_3504:
        /*0094*/ 	.word	0x00000080
        /*0098*/ 	.word	0x00000001
        /*009c*/ 	.word	0x00000001


	//----- nvinfo : EIATTR_CRS_STACK_SIZE
	.align		4
.L_3505:
        /*00a0*/ 	.byte	0x04, 0x1e
        /*00a2*/ 	.short	(.L_3507 - .L_3506)
.L_3506:
        /*00a4*/ 	.word	0x00000000


	//----- nvinfo : EIATTR_CBANK_PARAM_SIZE
	.align		4
.L_3507:
        /*00a8*/ 	.byte	0x03, 0x19
        /*00aa*/ 	.short	0x0024


	//----- nvinfo : EIATTR_PARAM_CBANK
	.align		4
        /*00ac*/ 	.byte	0x04, 0x0a
        /*00ae*/ 	.short	(.L_3509 - .L_3508)
	.align		4
.L_3508:
        /*00b0*/ 	.word	index@(.nv.constant0._ZN2at6native27unrolled_elementwise_kernelINS0_13AUnaryFunctorIfffZZZNS0_21heaviside_kernel_cudaERNS_18TensorIteratorBaseEENKUlvE_clEvENKUlvE5_clEvEUlffE_EESt5arrayIPcLm2EELi4E23TrivialOffsetCalculatorILi1EjESD_NS0_6memory15LoadWithoutCastENSE_16StoreWithoutCastEEEviT_T0_T2_T3_T4_T5_)
        /*00b4*/ 	.short	0x0210
        /*00b6*/ 	.short	0x0024


	//----- nvinfo : EIATTR_SW_WAR
	.align		4
.L_3509:
        /*00b8*/ 	.byte	0x04, 0x36
        /*00ba*/ 	.short	(.L_3511 - .L_3510)
.L_3510:
        /*00bc*/ 	.word	0x00000008
.L_3511:


//--------------------- .nv.info._ZN2at6native29vectorized_elementwise_kernelILi2ENS0_13AUnaryFunctorIfffZZZNS0_21heaviside_kernel_cudaERNS_18TensorIteratorBaseEENKUlvE_clEvENKUlvE5_clEvEUlffE_EESt5arrayIPcLm2EEEEviT0_T1_ --------------------------
	.section	.nv.info._ZN2at6native29vectorized_elementwise_kernelILi2ENS0_13AUnaryFunctorIfffZZZNS0_21heaviside_kernel_cudaERNS_18TensorIteratorBaseEENKUlvE_clEvENKUlvE5_clEvEUlffE_EESt5arrayIPcLm2EEEEviT0_T1_,"",@"SHT_CUDA_INFO"
	.sectionflags	@""
	.align	4


	//----- nvinfo : EIATTR_CUDA_API_VERSION
	.align		4
        /*0000*/ 	.byte	0x04, 0x37
        /*0002*/ 	.short	(.L_3513 - .L_3512)
.L_3512:
        /*0004*/ 	.word	0x00000082


	//----- nvinfo : EIATTR_KPARAM_INFO
	.align		4
.L_3513:
        /*0008*/ 	.byte	0x04, 0x17
        /*000a*/ 	.short	(.L_3515 - .L_3514)
.L_3514:
        /*000c*/ 	.word	0x00000000
        /*0010*/ 	.short	0x0002
        /*0012*/ 	.short	0x0010
        /*0014*/ 	.byte	0x00, 0xf0, 0x41, 0x00


	//----- nvinfo : EIATTR_KPARAM_INFO
	.align		4
.L_3515:
        /*0018*/ 	.byte	0x04, 0x17
        /*001a*/ 	.short	(.L_3517 - .L_3516)
.L_3516:
        /*001c*/ 	.word	0x00000000
        /*0020*/ 	.short	0x0001
        /*0022*/ 	.short	0x0004
        /*0024*/ 	.byte	0x00, 0xf0, 0x21, 0x00


	//----- nvinfo : EIATTR_KPARAM_INFO
	.align		4
.L_3517:
        /*0028*/ 	.byte	0x04, 0x17
        /*002a*/ 	.short	(.L_3519 - .L_3518)
.L_3518:
        /*002c*/ 	.word	0x00000000
        /*0030*/ 	.short	0x0000
        /*0032*/ 	.short	0x0000
        /*0034*/ 	.byte	0x00, 0xf0, 0x11, 0x00


	//----- nvinfo : EIATTR_SPARSE_MMA_MASK
	.align		4
.L_3519:
        /*0038*/ 	.byte	0x03, 0x50
        /*003a*/ 	.short	0x0000


	//----- nvinfo : EIATTR_MAXREG_COUNT
	.align		4
        /*003c*/ 	.byte	0x03, 0x1b
        /*003e*/ 	.short	0x00ff


	//----- nvinfo : EIATTR_MERCURY_ISA_VERSION
	.align		4
        /*0040*/ 	.byte	0x03, 0x5f
        /*0042*/ 	.short	0x0101


	//----- nvinfo : EIATTR_EXIT_INSTR_OFFSETS
	.align		4
        /*0044*/ 	.byte	0x04, 0x1c
        /*0046*/ 	.short	(.L_3521 - .L_3520)


	//   ....[0]....
.L_3520:
        /*0048*/ 	.word	0x00000220


	//   ....[1]....
        /*004c*/ 	.word	0x00000a20


	//   ....[2]....
        /*0050*/ 	.word	0x00000a70


	//----- nvinfo : EIATTR_MAX_THREADS
	.align		4
.L_3521:
        /*0054*/ 	.byte	0x04, 0x05
        /*0056*/ 	.short	(.L_3523 - .L_3522)
.L_3522:
        /*0058*/ 	.word	0x00000080
        /*005c*/ 	.word	0x00000001
        /*0060*/ 	.word	0x00000001


	//----- nvinfo : EIATTR_CRS_STACK_SIZE
	.align		4
.L_3523:
        /*0064*/ 	.byte	0x04, 0x1e
        /*0066*/ 	.short	(.L_3525 - .L_3524)
.L_3524:
        /*0068*/ 	.word	0x00000000


	//----- nvinfo : EIATTR_CBANK_PARAM_SIZE
	.align		4
.L_3525:
        /*006c*/ 	.byte	0x03, 0x19
        /*006e*/ 	.short	0x0020


	//----- nvinfo : EIATTR_PARAM_CBANK
	.align		4
        /*0070*/ 	.byte	0x04, 0x0a
        /*0072*/ 	.short	(.L_3527 - .L_3526)
	.align		4
.L_3526:
        /*0074*/ 	.word	index@(.nv.constant0._ZN2at6native29vectorized_elementwise_kernelILi2ENS0_13AUnaryFunctorIfffZZZNS0_21heaviside_kernel_cudaERNS_18TensorIteratorBaseEENKUlvE_clEvENKUlvE5_clEvEUlffE_EESt5arrayIPcLm2EEEEviT0_T1_)
        /*0078*/ 	.short	0x0210
        /*007a*/ 	.short	0x0020


	//----- nvinfo : EIATTR_SW_WAR
	.align		4
.L_3527:
        /*007c*/ 	.byte	0x04, 0x36
        /*007e*/ 	.short	(.L_3529 - .L_3528)
.L_3528:
        /*0080*/ 	.word	0x00000008
.L_3529:


//--------------------- .nv.info._ZN2at6native29vectorized_elementwise_kernelILi4ENS0_13AUnaryFunctorIfffZZZNS0_21heaviside_kernel_cudaERNS_18TensorIteratorBaseEENKUlvE_clEvENKUlvE5_clEvEUlffE_EESt5arrayIPcLm2EEEEviT0_T1_ --------------------------
	.section	.nv.info._ZN2at6native29vectorized_elementwise_kernelILi4ENS0_13AUnaryFunctorIfffZZZNS0_21heaviside_kernel_cudaERNS_18TensorIteratorBaseEENKUlvE_clEvENKUlvE5_clEvEUlffE_EESt5arrayIPcLm2EEEEviT0_T1_,"",@"SHT_CUDA_INFO"
	.sectionflags	@""
	.align	4


	//----- nvinfo : EIATTR_CUDA_API_VERSION
	.align		4
        /*0000*/ 	.byte	0x04, 0x37
        /*0002*/ 	.short	(.L_3531 - .L_3530)
.L_3530:
        /*0004*/ 	.word	0x00000082


	//----- nvinfo : EIATTR_KPARAM_INFO
	.align		4
.L_3531:
        /*0008*/ 	.byte	0x04, 0x17
        /*000a*/ 	.short	(.L_3533 - .L_3532)
.L_3532:
        /*000c*/ 	.word	0x00000000
        /*0010*/ 	.short	0x0002
        /*0012*/ 	.short	0x0010
        /*0014*/ 	.byte	0x00, 0xf0, 0x41, 0x00


	//----- nvinfo : EIATTR_KPARAM_INFO
	.align		4
.L_3533:
        /*0018*/ 	.byte	0x04, 0x17
        /*001a*/ 	.short	(.L_3535 - .L_3534)
.L_3534:
        /*001c*/ 	.word	0x00000000
        /*0020*/ 	.short	0x0001
        /*0022*/ 	.short	0x0004
        /*0024*/ 	.byte	0x00, 0xf0, 0x21, 0x00


	//----- nvinfo : EIATTR_KPARAM_INFO
	.align		4
.L_3535:
        /*0028*/ 	.byte	0x04, 0x17
        /*002a*/ 	.short	(.L_3537 - .L_3536)
.L_3536:
        /*002c*/ 	.word	0x00000000
        /*0030*/ 	.short	0x0000
        /*0032*/ 	.short	0x0000
        /*0034*/ 	.byte	0x00, 0xf0, 0x11, 0x00


	//----- nvinfo : EIATTR_SPARSE_MMA_MASK
	.align		4
.L_3537:
        /*0038*/ 	.byte	0x03, 0x50
        /*003a*/ 	.short	0x0000


	//----- nvinfo : EIATTR_MAXREG_COUNT
	.align		4
        /*003c*/ 	.byte	0x03, 0x1b
        /*003e*/ 	.short	0x00ff


	//----- nvinfo : EIATTR_MERCURY_ISA_VERSION
	.align		4
        /*0040*/ 	.byte	0x03, 0x5f
        /*0042*/ 	.short	0x0101


	//----- nvinfo : EIATTR_EXIT_INSTR_OFFSETS
	.align		4
        /*0044*/ 	.byte	0x04, 0x1c
        /*0046*/ 	.short	(.L_3539 - .L_3538)


	//   ....[0]....
.L_3538:
        /*0048*/ 	.word	0x000001e0


	//   ....[1]....
        /*004c*/ 	.word	0x000009e0


	//   ....[2]....
        /*0050*/ 	.word	0x00000a30


	//----- nvinfo : EIATTR_MAX_THREADS
	.align		4
.L_3539:
        /*0054*/ 	.byte	0x04, 0x05
        /*0056*/ 	.short	(.L_3541 - .L_3540)
.L_3540:
        /*0058*/ 	.word	0x00000080
        /*005c*/ 	.word	0x00000001
        /*0060*/ 	.word	0x00000001


	//----- nvinfo : EIATTR_CRS_STACK_SIZE
	.align		4
.L_3541:
        /*0064*/ 	.byte	0x04, 0x1e
        /*0066*/ 	.short	(.L_3543 - .L_3542)
.L_3542:
        /*0068*/ 	.word	0x00000000


	//----- nvinfo : EIATTR_CBANK_PARAM_SIZE
	.align		4
.L_3543:
        /*006c*/ 	.byte	0x03, 0x19
        /*006e*/ 	.short	0x0020


	//----- nvinfo : EIATTR_PARAM_CBANK
	.align		4
        /*0070*/ 	.byte	0x04, 0x0a
        /*0072*/ 	.short	(.L_3545 - .L_3544)
	.align		4
.L_3544:
        /*0074*/ 	.word	index@(.nv.constant0._ZN2at6native29vectorized_elementwise_kernelILi4ENS0_13AUnaryFunctorIfffZZZNS0_21heaviside_kernel_cudaERNS_18TensorIteratorBaseEENKUlvE_clEvENKUlvE5_clEvEUlffE_EESt5arrayIPcLm2EEEEviT0_T1_)
        /*0078*/ 	.short	0x0210
        /*007a*/ 	.short	0x0020


	//----- nvinfo : EIATTR_SW_WAR
	.align		4
.L_3545:
        /*007c*/ 	.byte	0x04, 0x36
        /*007e*/ 	.short	(.L_3547 - .L_3546)
.L_3546:
        /*0080*/ 	.word	0x00000008
.L_3547:


//--------------------- .nv.info._ZN2at6native29vectorized_elementwise_kernelILi8ENS0_13AUnaryFunctorIfffZZZNS0_21heaviside_kernel_cudaERNS_18TensorIteratorBaseEENKUlvE_clEvENKUlvE5_clEvEUlffE_EESt5arrayIPcLm2EEEEviT0_T1_ --------------------------
	.section	.nv.info._ZN2at6native29vectorized_elementwise_kernelILi8ENS0_13AUnaryFunctorIfffZZZNS0_21heaviside_kernel_cudaERNS_18TensorIteratorBaseEENKUlvE_clEvENKUlvE5_clEvEUlffE_EESt5arrayIPcLm2EEEEviT0_T1_,"",@"SHT_CUDA_INFO"
	.sectionflags	@""
	.align	4


	//----- nvinfo : EIATTR_CUDA_API_VERSION
	.align		4
        /*0000*/ 	.byte	0x04, 0x37
        /*0002*/ 	.short	(.L_3549 - .L_3548)
.L_3548:
        /*0004*/ 	.word	0x00000082


	//----- nvinfo : EIATTR_KPARAM_INFO
	.align		4
.L_3549:
        /*0008*/ 	.byte	0x04, 0x17
        /*000a*/ 	.short	(.L_3551 - .L_3550)
.L_3550:
        /*000c*/ 	.word	0x00000000
        /*0010*/ 	.short	0x0002
        /*0012*/ 	.short	0x0010
        /*0014*/ 	.byte	0x00, 0xf0, 0x41, 0x00


	//----- nvinfo : EIATTR_KPARAM_INFO
	.align		4
.L_3551:
        /*0018*/ 	.byte	0x04, 0x17
        /*001a*/ 	.short	(.L_3553 - .L_3552)
.L_3552:
        /*001c*/ 	.word	0x00000000
        /*0020*/ 	.short	0x0001
        /*0022*/ 	.short	0x0004
        /*0024*/ 	.byte	0x00, 0xf0, 0x21, 0x00


	//----- nvinfo : EIATTR_KPARAM_INFO
	.align		4
.L_3553:
        /*0028*/ 	.byte	0x04, 0x17
        /*002a*/ 	.short	(.L_3555 - .L_3554)
.L_3554:
        /*002c*/ 	.word	0x00000000
        /*0030*/ 	.short	0x0000
        /*0032*/ 	.short	0x0000
        /*0034*/ 	.byte	0x00, 0xf0, 0x11, 0x00


	//----- nvinfo : EIATTR_SPARSE_MMA_MASK
	.align		4
.L_3555:
        /*0038*/ 	.byte	0x03, 0x50
        /*003a*/ 	.short	0x0000


	//----- nvinfo : EIATTR_MAXREG_COUNT
	.align		4
        /*003c*/ 	.byte	0x03, 0x1b
        /*003e*/ 	.short	0x00ff


	//----- nvinfo : EIATTR_MERCURY_ISA_VERSION
	.align		4
        /*0040*/ 	.byte	0x03, 0x5f
        /*0042*/ 	.short	0x0101


	//----- nvinfo : EIATTR_EXIT_INSTR_OFFSETS
	.align		4
        /*0044*/ 	.byte	0x04, 0x1c
        /*0046*/ 	.short	(.L_3557 - .L_3556)


	//   ....[0]....
.L_3556:
        /*0048*/ 	.word	0x000001e0


	//   ....[1]....
        /*004c*/ 	.word	0x000009e0


	//   ....[2]....
        /*0050*/ 	.word	0x00000a30


	//----- nvinfo : EIATTR_MAX_THREADS
	.align		4
.L_3557:
        /*0054*/ 	.byte	0x04, 0x05
        /*0056*/ 	.short	(.L_3559 - .L_3558)
.L_3558:
        /*0058*/ 	.word	0x00000080
        /*005c*/ 	.word	0x00000001
        /*0060*/ 	.word	0x00000001


	//----- nvinfo : EIATTR_CRS_STACK_SIZE
	.align		4
.L_3559:
        /*0064*/ 	.byte	0x04, 0x1e
        /*0066*/ 	.short	(.L_3561 - .L_3560)
.L_3560:
        /*0068*/ 	.word	0x00000000


	//----- nvinfo : EIATTR_CBANK_PARAM_SIZE
	.align		4
.L_3561:
        /*006c*/ 	.byte	0x03, 0x19
        /*006e*/ 	.short	0x0020


	//----- nvinfo : EIATTR_PARAM_CBANK
	.align		4
        /*0070*/ 	.byte	0x04, 0x0a
        /*0072*/ 	.short	(.L_3563 - .L_3562)
	.align		4
.L_3562:
        /*0074*/ 	.word	index@(.nv.constant0._ZN2at6native29vectorized_elementwise_kernelILi8ENS0_13AUnaryFunctorIfffZZZNS0_21heaviside_kernel_cudaERNS_18TensorIteratorBaseEENKUlvE_clEvENKUlvE5_clEvEUlffE_EESt5arrayIPcLm2EEEEviT0_T1_)
        /*0078*/ 	.short	0x0210
        /*007a*/ 	.short	0x0020


	//----- nvinfo : EIATTR_SW_WAR
	.align		4
.L_3563:
        /*007c*/ 	.byte	0x04, 0x36
        /*007e*/ 	.short	(.L_3565 - .L_3564)
.L_3564:
        /*0080*/ 	.word	0x00000008
.L_3565:


//--------------------- .nv.info._ZN2at6native18elementwise_kernelILi128ELi4EZNS0_15gpu_kernel_implINS0_13BinaryFunctorIdddZZZNS0_21heaviside_kernel_cudaERNS_18TensorIteratorBaseEENKUlvE_clEvENKUlvE4_clEvEUlddE_EEEEvS5_RKT_EUliE_EEviT1_ --------------------------
	.section	.nv.info._ZN2at6native18elementwise_kernelILi128ELi4EZNS0_15gpu_kernel_implINS0_13BinaryFunctorIdddZZZNS0_21heaviside_kernel_cudaERNS_18TensorIteratorBaseEENKUlvE_clEvENKUlvE4_clEvEUlddE_EEEEvS5_RKT_EUliE_EEviT1_,"",@"SHT_CUDA_INFO"
	.sectionflags	@""
	.align	4


	//----- nvinfo : EIATTR_CUDA_API_VERSION
	.align		4
        /*0000*/ 	.byte	0x04, 0x37
        /*0002*/ 	.short	(.L_3567 - .L_3566)
.L_3566:
        /*0004*/ 	.word	0x00000082


	//----- nvinfo : EIATTR_KPARAM_INFO
	.align		4
.L_3567:
        /*0008*/ 	.byte	0x04, 0x17
        /*000a*/ 	.short	(.L_3569 - .L_3568)
.L_3568:
        /*000c*/ 	.word	0x00000000
        /*0010*/ 	.short	0x0001
        /*0012*/ 	.short	0x0008
        /*0014*/ 	.byte	0x00, 0xf0, 0x21, 0x0a


	//----- nvinfo : EIATTR_KPARAM_INFO
	.align		4
.L_3569:
        /*0018*/ 	.byte	0x04, 0x17
        /*001a*/ 	.short	(.L_3571 - .L_3570)
.L_3570:
        /*001c*/ 	.word	0x00000000
        /*0020*/ 	.short	0x0000
        /*0022*/ 	.short	0x0000
        /*0024*/ 	.byte	0x00, 0xf0, 0x11, 0x00


	//----- nvinfo : EIATTR_SPARSE_MMA_MASK
	.align		4
.L_3571:
        /*0028*/ 	.byte	0x03, 0x50
        /*002a*/ 	.short	0x0000


	//----- nvinfo : EIATTR_MAXREG_COUNT
	.align		4
        /*002c*/ 	.byte	0x03, 0x1b
        /*002e*/ 	.short	0x0080


	//----- nvinfo : EIATTR_EXTERNS
	.align		4
        /*0030*/ 	.byte	0x04, 0x0f
        /*0032*/ 	.short	(.L_3573 - .L_3572)


	//   ....[0]....
	.align		4
.L_3572:
        /*0034*/ 	.word	index@(__assertfail)


	//----- nvinfo : EIATTR_MERCURY_ISA_VERSION
	.align		4
.L_3573:
        /*0038*/ 	.byte	0x03, 0x5f
        /*003a*/ 	.short	0x0101


	//----- nvinfo : EIATTR_SYSCALL_OFFSETS
	.align		4
        /*003c*/ 	.byte	0x04, 0x46
        /*003e*/ 	.short	(.L_3575 - .L_3574)


	//   ....[0]....
.L_3574:
        /*0040*/ 	.word	0x00002590


	//   ....[1]....
        /*0044*/ 	.word	0x000034a0


	//   ....[2]....
        /*0048*/ 	.word	0x00004610


	//   ....[3]....
        /*004c*/ 	.word	0x00006bd0


	//   ....[4]....
        /*0050*/ 	.word	0x00007ae0


	//   ....[5]....
        /*0054*/ 	.word	0x00008c50


	//   ....[6]....
        /*0058*/ 	.word	0x0000b200


	//   ....[7]....
        /*005c*/ 	.word	0x0000c110


	//   ....[8]....
        /*0060*/ 	.word	0x0000d280


	//   ....[9]....
        /*0064*/ 	.word	0x0000f820


	//   ....[10]....
        /*0068*/ 	.word	0x00010730


	//   ....[11]....
        /*006c*/ 	.word	0x000118a0


	//----- nvinfo : EIATTR_EXIT_INSTR_OFFSETS
	.align		4
.L_3575:
        /*0070*/ 	.byte	0x04, 0x1c
        /*0072*/ 	.short	(.L_3577 - .L_3576)


	//   ....[0]....
.L_3576:
        /*0074*/ 	.word	0x0000d330


	//   ....[1]....
        /*0078*/ 	.word	0x000108e0


	//   ....[2]....
        /*007c*/ 	.word	0x00010920


	//   ....[3]....
        /*0080*/ 	.word	0x000109b0


	//   ....[4]....
        /*0084*/ 	.word	0x000109e0


	//   ....[5]....
        /*0088*/ 	.word	0x00010a10


	//   ....[6]....
        /*008c*/ 	.word	0x00010ae0


	//   ....[7]....
        /*0090*/ 	.word	0x00010b60


	//   ....[8]....
        /*0094*/ 	.word	0x00010c40


	//   ....[9]....
        /*0098*/ 	.word	0x00010cd0


	//   ....[10]....
        /*009c*/ 	.word	0x00010cf0


	//   ....[11]....
        /*00a0*/ 	.word	0x00010db0


	//   ....[12]....
        /*00a4*/ 	.word	0x00010de0


	//   ....[13]....
        /*00a8*/ 	.word	0x00010fb0


	//   ....[14]....
        /*00ac*/ 	.word	0x00011150


	//   ....[15]....
        /*00b0*/ 	.word	0x000111d0


	//   ....[16]....
        /*00b4*/ 	.word	0x00011280


	//   ....[17]....
        /*00b8*/ 	.word	0x00011440


	//   ....[18]....
        /*00bc*/ 	.word	0x00011600


	//   ....[19]....
        /*00c0*/ 	.word	0x000117a0


	//   ....[20]....
        /*00c4*/ 	.word	0x000118b0


	//   ....[21]....
        /*00c8*/ 	.word	0x000118e0


	//   ....[22]....
        /*00cc*/ 	.word	0x00011910


	//----- nvinfo : EIATTR_MAX_THREADS
	.align		4
.L_3577:
        /*00d0*/ 	.byte	0x04, 0x05
        /*00d2*/ 	.short	(.L_3579 - .L_3578)
.L_3578:
        /*00d4*/ 	.word	0x00000080
        /*00d8*/ 	.word	0x00000001
        /*00dc*/ 	.word	0x00000001


	//----- nvinfo : EIATTR_CRS_STACK_SIZE
	.align		4
.L_3579:
        /*00e0*/ 	.byte	0x04, 0x1e
        /*00e2*/ 	.short	(.L_3581 - .L_3580)
.L_3580:
        /*00e4*/ 	.word	0x00000000


	//----- nvinfo : EIATTR_CBANK_PARAM_SIZE
	.align		4
.L_3581:
        /*00e8*/ 	.byte	0x03, 0x19
        /*00ea*/ 	.short	0x0290


	//----- nvinfo : EIATTR_PARAM_CBANK
	.align		4
        /*00ec*/ 	.byte	0x04, 0x0a
        /*00ee*/ 	.short	(.L_3583 - .L_3582)
	.align		4
.L_3582:
        /*00f0*/ 	.word	index@(.nv.constant0._ZN2at6native18elementwise_kernelILi128ELi4EZNS0_15gpu_kernel_implINS0_13BinaryFunctorIdddZZZNS0_21heaviside_kernel_cudaERNS_18TensorIteratorBaseEENKUlvE_clEvENKUlvE4_clEvEUlddE_EEEEvS5_RKT_EUliE_EEviT1_)
        /*00f4*/ 	.short	0x0210
        /*00f6*/ 	.short	0x0290


	//----- nvinfo : EIATTR_SW_WAR
	.align		4
.L_3583:
        /*00f8*/ 	.byte	0x04, 0x36
        /*00fa*/ 	.short	(.L_3585 - .L_3584)
.L_3584:
        /*00fc*/ 	.word	0x00000008
.L_3585:


//--------------------- .nv.info._ZN2at6native27unrolled_elementwise_kernelINS0_13BinaryFunctorIdddZZZNS0_21heaviside_kernel_cudaERNS_18TensorIteratorBaseEENKUlvE_clEvENKUlvE4_clEvEUlddE_EESt5arrayIPcLm3EELi4E23TrivialOffsetCalculatorILi2EjESC_ILi1EjENS0_6memory12LoadWithCastILi2EEENSF_13StoreWithCastILi1EEEEEviT_T0_T2_T3_T4_T5_ --------------------------
	.section	.nv.info._ZN2at6native27unrolled_elementwise_kernelINS0_13BinaryFunctorIdddZZZNS0_21heaviside_kernel_cudaERNS_18TensorIteratorBaseEENKUlvE_clEvENKUlvE4_clEvEUlddE_EESt5arrayIPcLm3EELi4E23TrivialOffsetCalculatorILi2EjESC_ILi1EjENS0_6memory12LoadWithCastILi2EEENSF_13StoreWithCastILi1EEEEEviT_T0_T2_T3_T4_T5_,"",@"SHT_CUDA_INFO"
	.sectionflags	@""
	.align	4


	//----- nvinfo : EIATTR_CUDA_API_VERSION
	.align		4
        /*0000*/ 	.byte	0x04, 0x37
        /*0002*/ 	.short	(.L_3587 - .L_3586)
.L_3586:
        /*0004*/ 	.word	0x00000082


	//----- nvinfo : EIATTR_KPARAM_INFO
	.align		4
.L_3587:
        /*0008*/ 	.byte	0x04, 0x17
        /*000a*/ 	.short	(.L_3589 - .L_3588)
.L_3588:
        /*000c*/ 	.word	0x00000000
        /*0010*/ 	.short	0x0006
        /*0012*/ 	.short	0x0030
        /*0014*/ 	.byte	0x00, 0xf0, 0x21, 0x00


	//----- nvinfo : EIATTR_KPARAM_INFO
	.align		4
.L_3589:
        /*0018*/ 	.byte	0x04, 0x17
        /*001a*/ 	.short	(.L_3591 - .L_3590)
.L_3590:
        /*001c*/ 	.word	0x00000000
        /*0020*/ 	.short	0x0005
        /*0022*/ 	.short	0x0024
        /*0024*/ 	.byte	0x00, 0xf0, 0x31, 0x00


	//----- nvinfo : EIATTR_KPARAM_INFO
	.align		4
.L_3591:
        /*0028*/ 	.byte	0x04, 0x17
        /*002a*/ 	.short	(.L_3593 - .L_3592)
.L_3592:
        /*002c*/ 	.word	0x00000000
        /*0030*/ 	.short	0x0004
        /*0032*/ 	.short	0x0021
        /*0034*/ 	.byte	0x00, 0xf0, 0x05, 0x00


	//----- nvinfo : EIATTR_KPARAM_INFO
	.align		4
.L_3593:
        /*0038*/ 	.byte	0x04, 0x17
        /*003a*/ 	.short	(.L_3595 - .L_3594)
.L_3594:
        /*003c*/ 	.word	0x00000000
        /*0040*/ 	.short	0x0003
        /*0042*/ 	.short	0x0020
        /*0044*/ 	.byte	0x00, 0xf0, 0x05, 0x00


	//----- nvinfo : EIATTR_KPARAM_INFO
	.align		4
.L_3595:
        /*0048*/ 	.byte	0x04, 0x17
        /*004a*/ 	.short	(.L_3597 - .L_3596)
.L_3596:
        /*004c*/ 	.word	0x00000000
        /*0050*/ 	.short	0x0002
        /*0052*/ 	.short	0x0008
        /*0054*/ 	.byte	0x00, 0xf0, 0x61, 0x00


	//----- nvinfo : EIATTR_KPARAM_INFO
	.align		4
.L_3597:
        /*0058*/ 	.byte	0x04, 0x17
        /*005a*/ 	.short	(.L_3599 - .L_3598)
.L_3598:
        /*005c*/ 	.word	0x00000000
        /*0060*/ 	.short	0x0001
        /*0062*/ 	.short	0x0004
        /*0064*/ 	.byte	0x00, 0xf0, 0x05, 0x00


	//----- nvinfo : EIATTR_KPARAM_INFO
	.align		4
.L_3599:
        /*0068*/ 	.byte	0x04, 0x17
        /*006a*/ 	.short	(.L_3601 - .L_3600)
.L_3600:
        /*006c*/ 	.word	0x00000000
        /*0070*/ 	.short	0x0000
        /*0072*/ 	.short	0x0000
        /*0074*/ 	.byte	0x00, 0xf0, 0x11, 0x00


	//----- nvinfo : EIATTR_SPARSE_MMA_MASK
	.align		4
.L_3601:
        /*0078*/ 	.byte	0x03, 0x50
        /*007a*/ 	.short	0x0000


	//----- nvinfo : EIATTR_MAXREG_COUNT
	.align		4
        /*007c*/ 	.byte	0x03, 0x1b
        /*007e*/ 	.short	0x00ff


	//----- nvinfo : EIATTR_EXTERNS
	.align		4
        /*0080*/ 	.byte	0x04, 0x0f
        /*0082*/ 	.short	(.L_3603 - .L_3602)


	//   ....[0]....
	.align		4
.L_3602:
        /*0084*/ 	.word	index@(__assertfail)


	//----- nvinfo : EIATTR_MERCURY_ISA_VERSION
	.align		4
.L_3603:
        /*0088*/ 	.byte	0x03, 0x5f
        /*008a*/ 	.short	0x0101


	//----- nvinfo : EIATTR_SYSCALL_OFFSETS
	.align		4
        /*008c*/ 	.byte	0x04, 0x46
        /*008e*/ 	.short	(.L_3605 - .L_3604)


	//   ....[0]....
.L_3604:
        /*0090*/ 	.word	0x00000fa0


	//   ....[1]....
        /*0094*/ 	.word	0x00001ec0


	//   ....[2]....
        /*0098*/ 	.word	0x00002e60


	//   ....[3]....
        /*009c*/ 	.word	0x00003d80


	//   ....[4]....
        /*00a0*/ 	.word	0x00004d30


	//   ....[5]....
        /*00a4*/ 	.word	0x00005c50


	//   ....[6]....
        /*00a8*/ 	.word	0x00006be0


	//   ....[7]....
        /*00ac*/ 	.word	0x00007b10


	//   ....[8]....
        /*00b0*/ 	.word	0x00008e50


	//   ....[9]....
        /*00b4*/ 	.word	0x00009fe0


	//   ....[10]....
        /*00b8*/ 	.word	0x0000b160


	//   ....[11]....
        /*00bc*/ 	.word	0x0000c300


	//----- nvinfo : EIATTR_EXIT_INSTR_OFFSETS
	.align		4
.L_3605:
        /*00c0*/ 	.byte	0x04, 0x1c
        /*00c2*/ 	.short	(.L_3607 - .L_3606)


	//   ....[0]....
.L_3606:
        /*00c4*/ 	.word	0x0000b200


	//   ....[1]....
        /*00c8*/ 	.word	0x0000b340


	//   ....[2]....
        /*00cc*/ 	.word	0x0000b380


	//   ....[3]....
        /*00d0*/ 	.word	0x0000b410


	//   ....[4]....
        /*00d4*/ 	.word	0x0000b440


	//   ....[5]....
        /*00d8*/ 	.word	0x0000b470


	//   ....[6]....
        /*00dc*/ 	.word	0x0000b540


	//   ....[7]....
        /*00e0*/ 	.word	0x0000b5c0


	//   ....[8]....
        /*00e4*/ 	.word	0x0000b6a0


	//   ....[9]....
        /*00e8*/ 	.word	0x0000b730


	//   ....[10]....
        /*00ec*/ 	.word	0x0000b750


	//   ....[11]....
        /*00f0*/ 	.word	0x0000b810


	//   ....[12]....
        /*00f4*/ 	.word	0x0000b840


	//   ....[13]....
        /*00f8*/ 	.word	0x0000ba10


	//   ....[14]....
        /*00fc*/ 	.word	0x0000bbb0


	//   ....[15]....
        /*0100*/ 	.word	0x0000bc30


	//   ....[16]....
        /*0104*/ 	.word	0x0000bce0


	//   ....[17]....
        /*0108*/ 	.word	0x0000bea0


	//   ....[18]....
        /*010c*/ 	.word	0x0000c060


	//   ....[19]....
        /*0110*/ 	.word	0x0000c200


	//   ....[20]....
        /*0114*/ 	.word	0x0000c310


	//   ....[21]....
        /*0118*/ 	.word	0x0000c340


	//   ....[22]....
        /*011c*/ 	.word	0x0000c370


	//----- nvinfo : EIATTR_MAX_THREADS
	.align		4
.L_3607:
        /*0120*/ 	.byte	0x04, 0x05
        /*0122*/ 	.short	(.L_3609 - .L_3608)
.L_3608:
        /*0124*/ 	.word	0x00000080
        /*0128*/ 	.word	0x00000001
        /*012c*/ 	.word	0x00000001


	//----- nvinfo : EIATTR_CRS_STACK_SIZE
	.align		4
.L_3609:
        /*0130*/ 	.byte	0x04, 0x1e
        /*0132*/ 	.short	(.L_3611 - .L_3610)
.L_3610:
        /*0134*/ 	.word	0x00000000


	//----- nvinfo : EIATTR_CBANK_PARAM_SIZE
	.align		4
.L_3611:
        /*0138*/ 	.byte	0x03, 0x19
        /*013a*/ 	.short	0x0038


	//----- nvinfo : EIATTR_PARAM_CBANK
	.align		4
        /*013c*/ 	.byte	0x04, 0x0a
        /*013e*/ 	.short	(.L_3613 - .L_3612)
	.align		4
.L_3612:
        /*0140*/ 	.word	index@(.nv.constant0._ZN2at6native27unrolled_elementwise_kernelINS0_13BinaryFunctorIdddZZZNS0_21heaviside_kernel_cudaERNS_18TensorIteratorBaseEENKUlvE_clEvENKUlvE4_clEvEUlddE_EESt5arrayIPcLm3EELi4E23TrivialOffsetCalculatorILi2EjESC_ILi1EjENS0_6memory12LoadWithCastILi2EEENSF_13StoreWithCastILi1EEEEEviT_T0_T2_T3_T4_T5_)
        /*0144*/ 	.short	0x0210
        /*0146*/ 	.short	0x0038


	//----- nvinfo : EIATTR_SW_WAR
	.align		4
.L_3613:
        /*0148*/ 	.byte	0x04, 0x36
        /*014a*/ 	.short	(.L_3615 - .L_3614)
.L_3614:
        /*014c*/ 	.word	0x00000008
.L_3615:


//--------------------- .nv.info._ZN2at6native18elementwise_kernelILi128ELi2EZNS0_22gpu_kernel_impl_nocastINS0_13BinaryFunctorIdddZZZNS0_21heaviside_kernel_cudaERNS_18TensorIteratorBaseEENKUlvE_clEvENKUlvE4_clEvEUlddE_EEEEvS5_RKT_EUliE_EEviT1_ --------------------------
	.section	.nv.info._ZN2at6native18elementwise_kernelILi128ELi2EZNS0_22gpu_kernel_impl_nocastINS0_13BinaryFunctorIdddZZZNS0_21heaviside_kernel_cudaERNS_18TensorIteratorBaseEENKUlvE_clEvENKUlvE4_clEvEUlddE_EEEEvS5_RKT_EUliE_EEviT1_,"",@"SHT_CUDA_INFO"
	.sectionflags	@""
	.align	4


	//----- nvinfo : EIATTR_CUDA_API_VERSION
	.align		4
        /*0000*/ 	.byte	0x04, 0x37
        /*0002*/ 	.short	(.L_3617 - .L_3616)
.L_3616:
        /*0004*/ 	.word	0x00000082


	//----- nvinfo : EIATTR_KPARAM_INFO
	.align		4
.L_3617:
        /*0008*/ 	.byte	0x04, 0x17
        /*000a*/ 	.short	(.L_3619 - .L_3618)
.L_3618:
        /*000c*/ 	.word	0x00000000
        /*0010*/ 	.short	0x0001
        /*0012*/ 	.short	0x0008
        /*0014*/ 	.byte	0x00, 0xf0, 0x21, 0x0a


	//----- nvinfo : EIATTR_KPARAM_INFO
	.align		4
.L_3619:
        /*0018*/ 	.byte	0x04, 0x17
        /*001a*/ 	.short	(.L_3621 - .L_3620)
.L_3620:
        /*001c*/ 	.word	0x00000000
        /*0020*/ 	.short	0x0000
        /*0022*/ 	.short	0x0000
        /*0024*/ 	.byte	0x00, 0xf0, 0x11, 0x00


	//----- nvinfo : EIATTR_SPARSE_MMA_MASK
	.align		4
.L_3621:
        /*0028*/ 	.byte	0x03, 0x50
        /*002a*/ 	.short	0x0000


	//----- nvinfo : EIATTR_MAXREG_COUNT
	.align		4
        /*002c*/ 	.byte	0x03, 0x1b
        /*002e*/ 	.short	0x0080


	//----- nvinfo : EIATTR_MERCURY_ISA_VERSION
	.align		4
        /*0030*/ 	.byte	0x03, 0x5f
        /*0032*/ 	.short	0x0101


	//----- nvinfo : EIATTR_EXIT_INSTR_OFFSETS
	.align		4
        /*0034*/ 	.byte	0x04, 0x1c
        /*0036*/ 	.short	(.L_3623 - .L_3622)


	//   ....[0]....
.L_3622:
        /*0038*/ 	.word	0x000017f0


	//   ....[1]....
        /*003c*/ 	.word	0x00002f20


	//----- nvinfo : EIATTR_MAX_THREADS
	.align		4
.L_3623:
        /*0040*/ 	.byte	0x04, 0x05
        /*0042*/ 	.short	(.L_3625 - .L_3624)
.L_3624:
        /*0044*/ 	.word	0x00000080
        /*0048*/ 	.word	0x00000001
        /*004c*/ 	.word	0x00000001


	//----- nvinfo : EIATTR_CRS_STACK_SIZE
	.align		4
.L_3625:
        /*0050*/ 	.byte	0x04, 0x1e
        /*0052*/ 	.short	(.L_3627 - .L_3626)
.L_3626:
        /*0054*/ 	.word	0x00000000


	//----- nvinfo : EIATTR_CBANK_PARAM_SIZE
	.align		4
.L_3627:
        /*0058*/ 	.byte	0x03, 0x19
        /*005a*/ 	.short	0x0290


	//----- nvinfo : EIATTR_PARAM_CBANK
	.align		4
        /*005c*/ 	.byte	0x04, 0x0a
        /*005e*/ 	.short	(.L_3629 - .L_3628)
	.align		4
.L_3628:
        /*0060*/ 	.word	index@(.nv.constant0._ZN2at6native18elementwise_kernelILi128ELi2EZNS0_22gpu_kernel_impl_nocastINS0_13BinaryFunctorIdddZZZNS0_21heaviside_kernel_cudaERNS_18TensorIteratorBaseEENKUlvE_clEvENKUlvE4_clEvEUlddE_EEEEvS5_RKT_EUliE_EEviT1_)
        /*0064*/ 	.short	0x0210
        /*0066*/ 	.short	0x0290


	//----- nvinfo : EIATTR_SW_WAR
	.align		4
.L_3629:
        /*0068*/ 	.byte	0x04, 0x36
        /*006a*/ 	.short	(.L_3631 - .L_3630)
.L_3630:
        /*006c*/ 	.word	0x00000008
.L_3631:


//--------------------- .nv.info._ZN2at6native27unrolled_elementwise_kernelINS0_13BinaryFunctorIdddZZZNS0_21heaviside_kernel_cudaERNS_18TensorIteratorBaseEENKUlvE_clEvENKUlvE4_clEvEUlddE_EESt5arrayIPcLm3EELi4E23TrivialOffsetCalculatorILi2EjESC_ILi1EjENS0_6memory15LoadWithoutCastENSF_16StoreWithoutCastEEEviT_T0_T2_T3_T4_T5_ --------------------------
	.section	.nv.info._ZN2at6native27unrolled_elementwise_kernelINS0_13BinaryFunctorIdddZZZNS0_21heaviside_kernel_cudaERNS_18TensorIteratorBaseEENKUlvE_clEvENKUlvE4_clEvEUlddE_EESt5arrayIPcLm3EELi4E23TrivialOffsetCalculatorILi2EjESC_ILi1EjENS0_6memory15LoadWithoutCastENSF_16StoreWithoutCastEEEviT_T0_T2_T3_T4_T5_,"",@"SHT_CUDA_INFO"
	.sectionflags	@""
	.align	4


	//----- nvinfo : EIATTR_CUDA_API_VERSION
	.align		4
        /*0000*/ 	.byte	0x04, 0x37
        /*0002*/ 	.short	(.L_3633 - .L_3632)
.L_3632:
        /*0004*/ 	.word	0x00000082


	//----- nvinfo : EIATTR_KPARAM_INFO
	.align		4
.L_3633:
        /*0008*/ 	.byte	0x04, 0x17
        /*000a*/ 	.short	(.L_3635 - .L_3634)
.L_3634:
        /*000c*/ 	.word	0x00000000
        /*0010*/ 	.short	0x0006
        /*0012*/ 	.short	0x0023
        /*0014*/ 	.byte	0x00, 0xf0, 0x05, 0x00


	//----- nvinfo : EIATTR_KPARAM_INFO
	.align		4
.L_3635:
        /*0018*/ 	.byte	0x04, 0x17
        /*001a*/ 	.short	(.L_3637 - .L_3636)
.L_3636:
        /*001c*/ 	.word	0x00000000
        /*0020*/ 	.short	0x0005
        /*0022*/ 	.short	0x0022
        /*0024*/ 	.byte	0x00, 0xf0, 0x05, 0x00


	//----- nvinfo : EIATTR_KPARAM_INFO
	.align		4
.L_3637:
        /*0028*/ 	.byte	0x04, 0x17
        /*002a*/ 	.short	(.L_3639 - .L_3638)
.L_3638:
        /*002c*/ 	.word	0x00000000
        /*0030*/ 	.short	0x0004
        /*0032*/ 	.short	0x0021
        /*0034*/ 	.byte	0x00, 0xf0, 0x05, 0x00


	//----- nvinfo : EIATTR_KPARAM_INFO
	.align		4
.L_3639:
        /*0038*/ 	.byte	0x04, 0x17
        /*003a*/ 	.short	(.L_3641 - .L_3640)
.L_3640:
        /*003c*/ 	.word	0x00000000
        /*0040*/ 	.short	0x0003
        /*0042*/ 	.short	0x0020
        /*0044*/ 	.byte	0x00, 0xf0, 0x05, 0x00


	//----- nvinfo : EIATTR_KPARAM_INFO
	.align		4
.L_3641:
        /*0048*/ 	.byte	0x04, 0x17
        /*004a*/ 	.short	(.L_3643 - .L_3642)
.L_3642:
        /*004c*/ 	.word	0x00000000
        /*0050*/ 	.short	0x0002
        /*0052*/ 	.short	0x0008
        /*0054*/ 	.byte	0x00, 0xf0, 0x61, 0x00


	//----- nvinfo : EIATTR_KPARAM_INFO
	.align		4
.L_3643:
        /*0058*/ 	.byte	0x04, 0x17
        /*005a*/ 	.short	(.L_3645 - .L_3644)
.L_3644:
        /*005c*/ 	.word	0x00000000
        /*0060*/ 	.short	0x0001
        /*0062*/ 	.short	0x0004
        /*0064*/ 	.byte	0x00, 0xf0, 0x05, 0x00


	//----- nvinfo : EIATTR_KPARAM_INFO
	.align		4
.L_3645:
        /*0068*/ 	.byte	0x04, 0x17
        /*006a*/ 	.short	(.L_3647 - .L_3646)
.L_3646:
        /*006c*/ 	.word	0x00000000
        /*0070*/ 	.short	0x0000
        /*0072*/ 	.short	0x0000
        /*0074*/ 	.byte	0x00, 0xf0, 0x11, 0x00


	//----- nvinfo : EIATTR_SPARSE_MMA_MASK
	.align		4
.L_3647:
        /*0078*/ 	.byte	0x03, 0x50
        /*007a*/ 	.short	0x0000


	//----- nvinfo : EIATTR_MAXREG_COUNT
	.align		4
        /*007c*/ 	.byte	0x03, 0x1b
        /*007e*/ 	.short	0x00ff


	//----- nvinfo : EIATTR_MERCURY_ISA_VERSION
	.align		4
        /*0080*/ 	.byte	0x03, 0x5f
        /*0082*/ 	.short	0x0101


	//----- nvinfo : EIATTR_EXIT_INSTR_OFFSETS
	.align		4
        /*0084*/ 	.byte	0x04, 0x1c
        /*0086*/ 	.short	(.L_3649 - .L_3648)


	//   ....[0]....
.L_3648:
        /*0088*/ 	.word	0x00000570


	//   ....[1]....
        /*008c*/ 	.word	0x00000610


	//----- nvinfo : EIATTR_MAX_THREADS
	.align		4
.L_3649:
        /*0090*/ 	.byte	0x04, 0x05
        /*0092*/ 	.short	(.L_3651 - .L_3650)
.L_3650:
        /*0094*/ 	.word	0x00000080
        /*0098*/ 	.word	0x00000001
        /*009c*/ 	.word	0x00000001


	//----- nvinfo : EIATTR_CRS_STACK_SIZE
	.align		4
.L_3651:
        /*00a0*/ 	.byte	0x04, 0x1e
        /*00a2*/ 	.short	(.L_3653 - .L_3652)
.L_3652:
        /*00a4*/ 	.word	0x00000000


	//----- nvinfo : EIATTR_CBANK_PARAM_SIZE
	.align		4
.L_3653:
        /*00a8*/ 	.byte	0x03, 0x19
        /*00aa*/ 	.short	0x0024


	//----- nvinfo : EIATTR_PARAM_CBANK
	.align		4
        /*00ac*/ 	.byte	0x04, 0x0a
        /*00ae*/ 	.short	(.L_3655 - .L_3654)
	.align		4
.L_3654:
        /*00b0*/ 	.word	index@(.nv.constant0._ZN2at6native27unrolled_elementwise_kernelINS0_13BinaryFunctorIdddZZZNS0_21heaviside_kernel_cudaERNS_18TensorIteratorBaseEENKUlvE_clEvENKUlvE4_clEvEUlddE_EESt5arrayIPcLm3EELi4E23TrivialOffsetCalculatorILi2EjESC_ILi1EjENS0_6memory15LoadWithoutCastENSF_16StoreWithoutCastEEEviT_T0_T2_T3_T4_T5_)
        /*00b4*/ 	.short	0x0210
        /*00b6*/ 	.short	0x0024


	//----- nvinfo : EIATTR_SW_WAR
	.align		4
.L_3655:
        /*00b8*/ 	.byte	0x04, 0x36
        /*00ba*/ 	.short	(.L_3657 - .L_3656)
.L_3656:
        /*00bc*/ 	.word	0x00000008
.L_3657:


//--------------------- .nv.info._ZN2at6native29vectorized_elementwise_kernelILi2ENS0_13BinaryFunctorIdddZZZNS0_21heaviside_kernel_cudaERNS_18TensorIteratorBaseEENKUlvE_clEvENKUlvE4_clEvEUlddE_EESt5arrayIPcLm3EEEEviT0_T1_ --------------------------
	.section	.nv.info._ZN2at6native29vectorized_elementwise_kernelILi2ENS0_13BinaryFunctorIdddZZZNS0_21heaviside_kernel_cudaERNS_18TensorIteratorBaseEENKUlvE_clEvENKUlvE4_clEvEUlddE_EESt5arrayIPcLm3EEEEviT0_T1_,"",@"SHT_CUDA_INFO"
	.sectionflags	@""
	.align	4


	//----- nvinfo : EIATTR_CUDA_API_VERSION
	.align		4
        /*0000*/ 	.byte	0x04, 0x37
        /*0002*/ 	.short	(.L_3659 - .L_3658)
.L_3658:
        /*0004*/ 	.word	0x00000082


	//----- nvinfo : EIATTR_KPARAM_INFO
	.align		4
.L_3659:
        /*0008*/ 	.byte	0x04, 0x17
        /*000a*/ 	.short	(.L_3661 - .L_3660)
.L_3660:
        /*000c*/ 	.word	0x00000000
        /*0010*/ 	.short	0x0002
        /*0012*/ 	.short	0x0008
        /*0014*/ 	.byte	0x00, 0xf0, 0x61, 0x00


	//----- nvinfo : EIATTR_KPARAM_INFO
	.align		4
.L_3661:
        /*0018*/ 	.byte	0x04, 0x17
        /*001a*/ 	.short	(.L_3663 - .L_3662)
.L_3662:
        /*001c*/ 	.word	0x00000000
        /*0020*/ 	.short	0x0001
        /*0022*/ 	.short	0x0004
        /*0024*/ 	.byte	0x00, 0xf0, 0x05, 0x00


	//----- nvinfo : EIATTR_KPARAM_INFO
	.align		4
.L_3663:
        /*0028*/ 	.byte	0x04, 0x17
        /*002a*/ 	.short	(.L_3665 - .L_3664)
.L_3664:
        /*002c*/ 	.word	0x00000000
        /*0030*/ 	.short	0x0000
        /*0032*/ 	.short	0x0000
        /*0034*/ 	.byte	0x00, 0xf0, 0x11, 0x00


	//----- nvinfo : EIATTR_SPARSE_MMA_MASK
	.align		4
.L_3665:
        /*0038*/ 	.byte	0x03, 0x50
        /*003a*/ 	.short	0x0000


	//----- nvinfo : EIATTR_MAXREG_COUNT
	.align		4
        /*003c*/ 	.byte	0x03, 0x1b
        /*003e*/ 	.short	0x00ff


	//----- nvinfo : EIATTR_MERCURY_ISA_VERSION
	.align		4
        /*0040*/ 	.byte	0x03, 0x5f
        /*0042*/ 	.short	0x0101


	//----- nvinfo : EIATTR_EXIT_INSTR_OFFSETS
	.align		4
        /*0044*/ 	.byte	0x04, 0x1c
        /*0046*/ 	.short	(.L_3667 - .L_3666)


	//   ....[0]....
.L_3666:
        /*0048*/ 	.word	0x00000510


	//   ....[1]....
        /*004c*/ 	.word	0x00001090


	//   ....[2]....
        /*0050*/ 	.word	0x000010e0


	//----- nvinfo : EIATTR_MAX_THREADS
	.align		4
.L_3667:
        /*0054*/ 	.byte	0x04, 0x05
        /*0056*/ 	.short	(.L_3669 - .L_3668)
.L_3668:
        /*0058*/ 	.word	0x00000080
        /*005c*/ 	.word	0x00000001
        /*0060*/ 	.word	0x00000001


	//----- nvinfo : EIATTR_CRS_STACK_SIZE
	.align		4
.L_3669:
        /*0064*/ 	.byte	0x04, 0x1e
        /*0066*/ 	.short	(.L_3671 - .L_3670)
.L_3670:
        /*0068*/ 	.word	0x00000000


	//----- nvinfo : EIATTR_CBANK_PARAM_SIZE
	.align		4
.L_3671:
        /*006c*/ 	.byte	0x03, 0x19
        /*006e*/ 	.short	0x0020


	//----- nvinfo : EIATTR_PARAM_CBANK
	.align		4
        /*0070*/ 	.byte	0x04, 0x0a
        /*0072*/ 	.short	(.L_3673 - .L_3672)
	.align		4
.L_3672:
        /*0074*/ 	.word	index@(.nv.constant0._ZN2at6native29vectorized_elementwise_kernelILi2ENS0_13BinaryFunctorIdddZZZNS0_21heaviside_kernel_cudaERNS_18TensorIteratorBaseEENKUlvE_clEvENKUlvE4_clEvEUlddE_EESt5arrayIPcLm3EEEEviT0_T1_)
        /*0078*/ 	.short	0x0210
        /*007a*/ 	.short	0x0020


	//----- nvinfo : EIATTR_SW_WAR
	.align		4
.L_3673:
        /*007c*/ 	.byte	0x04, 0x36
        /*007e*/ 	.short	(.L_3675 - .L_3674)
.L_3674:
        /*0080*/ 	.word	0x00000008
.L_3675:


//--------------------- .nv.info._ZN2at6native29vectorized_elementwise_kernelILi4ENS0_13BinaryFunctorIdddZZZNS0_21heaviside_kernel_cudaERNS_18TensorIteratorBaseEENKUlvE_clEvENKUlvE4_clEvEUlddE_EESt5arrayIPcLm3EEEEviT0_T1_ --------------------------
	.section	.nv.info._ZN2at6native29vectorized_elementwise_kernelILi4ENS0_13BinaryFunctorIdddZZZNS0_21heaviside_kernel_cudaERNS_18TensorIteratorBaseEENKUlvE_clEvENKUlvE4_clEvEUlddE_EESt5arrayIPcLm3EEEEviT0_T1_,"",@"SHT_CUDA_INFO"
	.sectionflags	@""
	.align	4


	//----- nvinfo : EIATTR_CUDA_API_VERSION
	.align		4
        /*0000*/ 	.byte	0x04, 0x37
        /*0002*/ 	.short	(.L_3677 - .L_3676)
.L_3676:
        /*0004*/ 	.word	0x00000082


	//----- nvinfo : EIATTR_KPARAM_INFO
	.align		4
.L_3677:
        /*0008*/ 	.byte	0x04, 0x17
        /*000a*/ 	.short	(.L_3679 - .L_3678)
.L_3678:
        /*000c*/ 	.word	0x00000000
        /*0010*/ 	.short	0x0002
        /*0012*/ 	.short	0x0008
        /*0014*/ 	.byte	0x00, 0xf0, 0x61, 0x00


	//----- nvinfo : EIATTR_KPARAM_INFO
	.align		4
.L_3679:
        /*0018*/ 	.byte	0x04, 0x17
        /*001a*/ 	.short	(.L_3681 - .L_3680)
.L_3680:
        /*001c*/ 	.word	0x00000000
        /*0020*/ 	.short	0x0001
        /*0022*/ 	.short	0x0004
        /*0024*/ 	.byte	0x00, 0xf0, 0x05, 0x00


	//----- nvinfo : EIATTR_KPARAM_INFO
	.align		4
.L_3681:
        /*0028*/ 	.byte	0x04, 0x17
        /*002a*/ 	.short	(.L_3683 - .L_3682)
.L_3682:
        /*002c*/ 	.word	0x00000000
        /*0030*/ 	.short	0x0000
        /*0032*/ 	.short	0x0000
        /*0034*/ 	.byte	0x00, 0xf0, 0x11, 0x00


	//----- nvinfo : EIATTR_SPARSE_MMA_MASK
	.align		4
.L_3683:
        /*0038*/ 	.byte	0x03, 0x50
        /*003a*/ 	.short	0x0000


	//----- nvinfo : EIATTR_MAXREG_COUNT
	.align		4
        /*003c*/ 	.byte	0x03, 0x1b
        /*003e*/ 	.short	0x00ff


	//----- nvinfo : EIATTR_MERCURY_ISA_VERSION
	.align		4
        /*0040*/ 	.byte	0x03, 0x5f
        /*0042*/ 	.short	0x0101


	//----- nvinfo : EIATTR_EXIT_INSTR_OFFSETS
	.align		4
        /*0044*/ 	.byte	0x04, 0x1c
        /*0046*/ 	.short	(.L_3685 - .L_3684)


	//   ....[0]....
.L_3684:
        /*0048*/ 	.word	0x00000510


	//   ....[1]....
        /*004c*/ 	.word	0x00001090


	//   ....[2]....
        /*0050*/ 	.word	0x000010e0


	//----- nvinfo : EIATTR_MAX_THREADS
	.align		4
.L_3685:
        /*0054*/ 	.byte	0x04, 0x05
        /*0056*/ 	.short	(.L_3687 - .L_3686)
.L_3686:
        /*0058*/ 	.word	0x00000080
        /*005c*/ 	.word	0x00000001
        /*0060*/ 	.word	0x00000001


	//----- nvinfo : EIATTR_CRS_STACK_SIZE
	.align		4
.L_3687:
        /*0064*/ 	.byte	0x04, 0x1e
        /*0066*/ 	.short	(.L_3689 - .L_3688)
.L_3688:
        /*0068*/ 	.word	0x00000000


	//----- nvinfo : EIATTR_CBANK_PARAM_SIZE
	.align		4
.L_3689:
        /*006c*/ 	.byte	0x03, 0x19
        /*006e*/ 	.short	0x0020


	//----- nvinfo : EIATTR_PARAM_CBANK
	.align		4
        /*0070*/ 	.byte	0x04, 0x0a
        /*0072*/ 	.short	(.L_3691 - .L_3690)
	.align		4
.L_3690:
        /*0074*/ 	.word	index@(.nv.constant0._ZN2at6native29vectorized_elementwise_kernelILi4ENS0_13BinaryFunctorIdddZZZNS0_21heaviside_kernel_cudaERNS_18TensorIteratorBaseEENKUlvE_clEvENKUlvE4_clEvEUlddE_EESt5arrayIPcLm3EEEEviT0_T1_)
        /*0078*/ 	.short	0x0210
        /*007a*/ 	.short	0x0020


	//----- nvinfo : EIATTR_SW_WAR
	.align		4
.L_3691:
        /*007c*/ 	.byte	0x04, 0x36
        /*007e*/ 	.short	(.L_3693 - .L_3692)
.L_3692:
        /*0080*/ 	.word	0x00000008
.L_3693:


//--------------------- .nv.info._ZN2at6native29vectorized_elementwise_kernelILi8ENS0_13BinaryFunctorIdddZZZNS0_21heaviside_kernel_cudaERNS_18TensorIteratorBaseEENKUlvE_clEvENKUlvE4_clEvEUlddE_EESt5arrayIPcLm3EEEEviT0_T1_ --------------------------
	.section	.nv.info._ZN2at6native29vectorized_elementwise_kernelILi8ENS0_13BinaryFunctorIdddZZZNS0_21heaviside_kernel_cudaERNS_18TensorIteratorBaseEENKUlvE_clEvENKUlvE4_clEvEUlddE_EESt5arrayIPcLm3EEEEviT0_T1_,"",@"SHT_CUDA_INFO"
	.sectionflags	@""
	.align	4


	//----- nvinfo : EIATTR_CUDA_API_VERSION
	.align		4
        /*0000*/ 	.byte	0x04, 0x37
        /*0002*/ 	.short	(.L_3695 - .L_3694)
.L_3694:
        /*0004*/ 	.word	0x00000082


	//----- nvinfo : EIATTR_KPARAM_INFO
	.align		4
.L_3695:
        /*0008*/ 	.byte	0x04, 0x17
        /*000a*/ 	.short	(.L_3697 - .L_3696)
.L_3696:
        /*000c*/ 	.word	0x00000000
        /*0010*/ 	.short	0x0002
        /*0012*/ 	.short	0x0008
        /*0014*/ 	.byte	0x00, 0xf0, 0x61, 0x00


	//----- nvinfo : EIATTR_KPARAM_INFO
	.align		4
.L_3697:
        /*0018*/ 	.byte	0x04, 0x17
        /*001a*/ 	.short	(.L_3699 - .L_3698)
.L_3698:
        /*001c*/ 	.word	0x00000000
        /*0020*/ 	.short	0x0001
        /*0022*/ 	.short	0x0004
        /*0024*/ 	.byte	0x00, 0xf0, 0x05, 0x00


	//----- nvinfo : EIATTR_KPARAM_INFO
	.align		4
.L_3699:
        /*0028*/ 	.byte	0x04, 0x17
        /*002a*/ 	.short	(.L_3701 - .L_3700)
.L_3700:
        /*002c*/ 	.word	0x00000000
        /*0030*/ 	.short	0x0000
        /*0032*/ 	.short	0x0000
        /*0034*/ 	.byte	0x00, 0xf0, 0x11, 0x00


	//----- nvinfo : EIATTR_SPARSE_MMA_MASK
	.align		4
.L_3701:
        /*0038*/ 	.byte	0x03, 0x50
        /*003a*/ 	.short	0x0000


	//----- nvinfo : EIATTR_MAXREG_COUNT
	.align		4
        /*003c*/ 	.byte	0x03, 0x1b
        /*003e*/ 	.short	0x00ff


	//----- nvinfo : EIATTR_MERCURY_ISA_VERSION
	.align		4
        /*0040*/ 	.byte	0x03, 0x5f
        /*0042*/ 	.short	0x0101


	//----- nvinfo : EIATTR_EXIT_INSTR_OFFSETS
	.align		4
        /*0044*/ 	.byte	0x04, 0x1c
        /*0046*/ 	.short	(.L_3703 - .L_3702)


	//   ....[0]....
.L_3702:
        /*0048*/ 	.word	0x00000510


	//   ....[1]....
        /*004c*/ 	.word	0x00001090


	//   ....[2]....
        /*0050*/ 	.word	0x000010e0


	//----- nvinfo : EIATTR_MAX_THREADS
	.align		4
.L_3703:
        /*0054*/ 	.byte	0x04, 0x05
        /*0056*/ 	.short	(.L_3705 - .L_3704)
.L_3704:
        /*0058*/ 	.word	0x00000080
        /*005c*/ 	.word	0x00000001
        /*0060*/ 	.word	0x00000001


	//----- nvinfo : EIATTR_CRS_STACK_SIZE
	.align		4
.L_3705:
        /*0064*/ 	.byte	0x04, 0x1e
        /*0066*/ 	.short	(.L_3707 - .L_3706)
.L_3706:
        /*0068*/ 	.word	0x00000000


	//----- nvinfo : EIATTR_CBANK_PARAM_SIZE
	.align		4
.L_3707:
        /*006c*/ 	.byte	0x03, 0x19
        /*006e*/ 	.short	0x0020


	//----- nvinfo : EIATTR_PARAM_CBANK
	.align		4
        /*0070*/ 	.byte	0x04, 0x0a
        /*0072*/ 	.short	(.L_3709 - .L_3708)
	.align		4
.L_3708:
        /*0074*/ 	.word	index@(.nv.constant0._ZN2at6native29vectorized_elementwise_kernelILi8ENS0_13BinaryFunctorIdddZZZNS0_21heaviside_kernel_cudaERNS_18TensorIteratorBaseEENKUlvE_clEvENKUlvE4_clEvEUlddE_EESt5arrayIPcLm3EEEEviT0_T1_)
        /*0078*/ 	.short	0x0210
        /*007a*/ 	.short	0x0020


	//----- nvinfo : EIATTR_SW_WAR
	.align		4
.L_3709:
        /*007c*/ 	.byte	0x04, 0x36
        /*007e*/ 	.short	(.L_3711 - .L_3710)
.L_3710:
        /*0080*/ 	.word	0x00000008
.L_3711:


//--------------------- .nv.info._ZN2at6native18elementwise_kernelILi128ELi4EZNS0_15gpu_kernel_implINS0_13BUnaryFunctorIdddZZZNS0_21heaviside_kernel_cudaERNS_18TensorIteratorBaseEENKUlvE_clEvENKUlvE4_clEvEUlddE_EEEEvS5_RKT_EUliE_EEviT1_ --------------------------
	.section	.nv.info._ZN2at6native18elementwise_kernelILi128ELi4EZNS0_15gpu_kernel_implINS0_13BUnaryFunctorIdddZZZNS0_21heaviside_kernel_cudaERNS_18TensorIteratorBaseEENKUlvE_clEvENKUlvE4_clEvEUlddE_EEEEvS5_RKT_EUliE_EEviT1_,"",@"SHT_CUDA_INFO"
	.sectionflags	@""
	.align	4


	//----- nvinfo : EIATTR_CUDA_API_VERSION
	.align		4
        /*0000*/ 	.byte	0x04, 0x37
        /*0002*/ 	.short	(.L_3713 - .L_3712)
.L_3712:
        /*0004*/ 	.word	0x00000082


	//----- nvinfo : EIATTR_KPARAM_INFO
	.align		4
.L_3713:
        /*0008*/ 	.byte	0x04, 0x17
        /*000a*/ 	.short	(.L_3715 - .L_3714)
.L_3714:
        /*000c*/ 	.word	0x00000000
        /*0010*/ 	.short	0x0001
        /*0012*/ 	.short	0x0008
        /*0014*/ 	.byte	0x00, 0xf0, 0xa1, 0x08


	//----- nvinfo : EIATTR_KPARAM_INFO
	.align		4
.L_3715:
        /*0018*/ 	.byte	0x04, 0x17
        /*001a*/ 	.short	(.L_3717 - .L_3716)
.L_3716:
        /*001c*/ 	.word	0x00000000
        /*0020*/ 	.short	0x0000
        /*0022*/ 	.short	0x0000
        /*0024*/ 	.byte	0x00, 0xf0, 0x11, 0x00


	//----- nvinfo : EIATTR_SPARSE_MMA_MASK
	.align		4
.L_3717:
        /*0028*/ 	.byte	0x03, 0x50
        /*002a*/ 	.short	0x0000


	//----- nvinfo : EIATTR_MAXREG_COUNT
	.align		4
        /*002c*/ 	.byte	0x03, 0x1b
        /*002e*/ 	.short	0x0080


	//----- nvinfo : EIATTR_EXTERNS
	.align		4
        /*0030*/ 	.byte	0x04, 0x0f
        /*0032*/ 	.short	(.L_3719 - .L_3718)


	//   ....[0]....
	.align		4
.L_3718:
        /*0034*/ 	.word	index@(__assertfail)


	//----- nvinfo : EIATTR_MERCURY_ISA_VERSION
	.align		4
.L_3719:
        /*0038*/ 	.byte	0x03, 0x5f
        /*003a*/ 	.short	0x0101


	//----- nvinfo : EIATTR_SYSCALL_OFFSETS
	.align		4
        /*003c*/ 	.byte	0x04, 0x46
        /*003e*/ 	.short	(.L_3721 - .L_3720)


	//   ....[0]....
.L_3720:
        /*0040*/ 	.word	0x00002260


	//   ....[1]....
        /*0044*/ 	.word	0x000033e0


	//   ....[2]....
        /*0048*/ 	.word	0x00005670


	//   ....[3]....
        /*004c*/ 	.word	0x000067f0


	//   ....[4]....
        /*0050*/ 	.word	0x00008a70


	//   ....[5]....
        /*0054*/ 	.word	0x00009bf0


	//   ....[6]....
        /*0058*/ 	.word	0x0000be60


	//   ....[7]....
        /*005c*/ 	.word	0x0000cfe0


	//----- nvinfo : EIATTR_EXIT_INSTR_OFFSETS
	.align		4
.L_3721:
        /*0060*/ 	.byte	0x04, 0x1c
        /*0062*/ 	.short	(.L_3723 - .L_3722)


	//   ....[0]....
.L_3722:
        /*0064*/ 	.word	0x00009ca0


	//   ....[1]....
        /*0068*/ 	.word	0x0000c020


	//   ....[2]....
        /*006c*/ 	.word	0x0000c060


	//   ....[3]....
        /*0070*/ 	.word	0x0000c0f0


	//   ....[4]....
        /*0074*/ 	.word	0x0000c120


	//   ....[5]....
        /*0078*/ 	.word	0x0000c150


	//   ....[6]....
        /*007c*/ 	.word	0x0000c220


	//   ....[7]....
        /*0080*/ 	.word	0x0000c2a0


	//   ....[8]....
        /*0084*/ 	.word	0x0000c380


	//   ....[9]....
        /*0088*/ 	.word	0x0000c410


	//   ....[10]....
        /*008c*/ 	.word	0x0000c430


	//   ....[11]....
        /*0090*/ 	.word	0x0000c4f0


	//   ....[12]....
        /*0094*/ 	.word	0x0000c520


	//   ....[13]....
        /*0098*/ 	.word	0x0000c6f0


	//   ....[14]....
        /*009c*/ 	.word	0x0000c890


	//   ....[15]....
        /*00a0*/ 	.word	0x0000c910


	//   ....[16]....
        /*00a4*/ 	.word	0x0000c9c0


	//   ....[17]....
        /*00a8*/ 	.word	0x0000cb80


	//   ....[18]....
        /*00ac*/ 	.word	0x0000cd40


	//   ....[19]....
        /*00b0*/ 	.word	0x0000cee0


	//   ....[20]....
        /*00b4*/ 	.word	0x0000cff0


	//   ....[21]....
        /*00b8*/ 	.word	0x0000d020


	//   ....[22]....
        /*00bc*/ 	.word	0x0000d050


	//----- nvinfo : EIATTR_MAX_THREADS
	.align		4
.L_3723:
        /*00c0*/ 	.byte	0x04, 0x05
        /*00c2*/ 	.short	(.L_3725 - .L_3724)
.L_3724:
        /*00c4*/ 	.word	0x00000080
        /*00c8*/ 	.word	0x00000001
        /*00cc*/ 	.word	0x00000001


	//----- nvinfo : EIATTR_CRS_STACK_SIZE
	.align		4
.L_3725:
        /*00d0*/ 	.byte	0x04, 0x1e
        /*00d2*/ 	.short	(.L_3727 - .L_3726)
.L_3726:
        /*00d4*/ 	.word	0x00000000


	//----- nvinfo : EIATTR_CBANK_PARAM_SIZE
	.align		4
.L_3727:
        /*00d8*/ 	.byte	0x03, 0x19
        /*00da*/ 	.short	0x0230


	//----- nvinfo : EIATTR_PARAM_CBANK
	.align		4
        /*00dc*/ 	.byte	0x04, 0x0a
        /*00de*/ 	.short	(.L_3729 - .L_3728)
	.align		4
.L_3728:
        /*00e0*/ 	.word	index@(.nv.constant0._ZN2at6native18elementwise_kernelILi128ELi4EZNS0_15gpu_kernel_implINS0_13BUnaryFunctorIdddZZZNS0_21heaviside_kernel_cudaERNS_18TensorIteratorBaseEENKUlvE_clEvENKUlvE4_clEvEUlddE_EEEEvS5_RKT_EUliE_EEviT1_)
        /*00e4*/ 	.short	0x0210
        /*00e6*/ 	.short	0x0230


	//----- nvinfo : EIATTR_SW_WAR
	.align		4
.L_3729:
        /*00e8*/ 	.byte	0x04, 0x36
        /*00ea*/ 	.short	(.L_3731 - .L_3730)
.L_3730:
        /*00ec*/ 	.word	0x00000008
.L_3731:


//--------------------- .nv.info._ZN2at6native27unrolled_elementwise_kernelINS0_13BUnaryFunctorIdddZZZNS0_21heaviside_kernel_cudaERNS_18TensorIteratorBaseEENKUlvE_clEvENKUlvE4_clEvEUlddE_EESt5arrayIPcLm2EELi4E23TrivialOffsetCalculatorILi1EjESD_NS0_6memory12LoadWithCastILi1EEENSE_13StoreWithCastILi1EEEEEviT_T0_T2_T3_T4_T5_ --------------------------
	.section	.nv.info._ZN2at6native27unrolled_elementwise_kernelINS0_13BUnaryFunctorIdddZZZNS0_21heaviside_kernel_cudaERNS_18TensorIteratorBaseEENKUlvE_clEvENKUlvE4_clEvEUlddE_EESt5arrayIPcLm2EELi4E23TrivialOffsetCalculatorILi1EjESD_NS0_6memory12LoadWithCastILi1EEENSE_13StoreWithCastILi1EEEEEviT_T0_T2_T3_T4_T5_,"",@"SHT_CUDA_INFO"
	.sectionflags	@""
	.align	4


	//----- nvinfo : EIATTR_CUDA_API_VERSION
	.align		4
        /*0000*/ 	.byte	0x04, 0x37
        /*0002*/ 	.short	(.L_3733 - .L_3732)
.L_3732:
        /*0004*/ 	.word	0x00000082


	//----- nvinfo : EIATTR_KPARAM_INFO
	.align		4
.L_3733:
        /*0008*/ 	.byte	0x04, 0x17
        /*000a*/ 	.short	(.L_3735 - .L_3734)
.L_3734:
        /*000c*/ 	.word	0x00000000
        /*0010*/ 	.short	0x0006
        /*0012*/ 	.short	0x0034
        /*0014*/ 	.byte	0x00, 0xf0, 0x21, 0x00


	//----- nvinfo : EIATTR_KPARAM_INFO
	.align		4
.L_3735:
        /*0018*/ 	.byte	0x04, 0x17
        /*001a*/ 	.short	(.L_3737 - .L_3736)
.L_3736:
        /*001c*/ 	.word	0x00000000
        /*0020*/ 	.short	0x0005
        /*0022*/ 	.short	0x002c
        /*0024*/ 	.byte	0x00, 0xf0, 0x21, 0x00


	//----- nvinfo : EIATTR_KPARAM_INFO
	.align		4
.L_3737:
        /*0028*/ 	.byte	0x04, 0x17
        /*002a*/ 	.short	(.L_3739 - .L_3738)
.L_3738:
        /*002c*/ 	.word	0x00000000
        /*0030*/ 	.short	0x0004
        /*0032*/ 	.short	0x0029
        /*0034*/ 	.byte	0x00, 0xf0, 0x05, 0x00


	//----- nvinfo : EIATTR_KPARAM_INFO
	.align		4
.L_3739:
        /*0038*/ 	.byte	0x04, 0x17
        /*003a*/ 	.short	(.L_3741 - .L_3740)
.L_3740:
        /*003c*/ 	.word	0x00000000
        /*0040*/ 	.short	0x0003
        /*0042*/ 	.short	0x0028
        /*0044*/ 	.byte	0x00, 0xf0, 0x05, 0x00


	//----- nvinfo : EIATTR_KPARAM_INFO
	.align		4
.L_3741:
        /*0048*/ 	.byte	0x04, 0x17
        /*004a*/ 	.short	(.L_3743 - .L_3742)
.L_3742:
        /*004c*/ 	.word	0x00000000
        /*0050*/ 	.short	0x0002
        /*0052*/ 	.short	0x0018
        /*0054*/ 	.byte	0x00, 0xf0, 0x41, 0x00


	//----- nvinfo : EIATTR_KPARAM_INFO
	.align		4
.L_3743:
        /*0058*/ 	.byte	0x04, 0x17
        /*005a*/ 	.short	(.L_3745 - .L_3744)
.L_3744:
        /*005c*/ 	.word	0x00000000
        /*0060*/ 	.short	0x0001
        /*0062*/ 	.short	0x0008
        /*0064*/ 	.byte	0x00, 0xf0, 0x41, 0x00


	//----- nvinfo : EIATTR_KPARAM_INFO
	.align		4
.L_3745:
        /*0068*/ 	.byte	0x04, 0x17
        /*006a*/ 	.short	(.L_3747 - .L_3746)
.L_3746:
        /*006c*/ 	.word	0x00000000
        /*0070*/ 	.short	0x0000
        /*0072*/ 	.short	0x0000
        /*0074*/ 	.byte	0x00, 0xf0, 0x11, 0x00


	//----- nvinfo : EIATTR_SPARSE_MMA_MASK
	.align		4
.L_3747:
        /*0078*/ 	.byte	0x03, 0x50
        /*007a*/ 	.short	0x0000


	//----- nvinfo : EIATTR_MAXREG_COUNT
	.align		4
        /*007c*/ 	.byte	0x03, 0x1b
        /*007e*/ 	.short	0x00ff


	//----- nvinfo : EIATTR_EXTERNS
	.align		4
        /*0080*/ 	.byte	0x04, 0x0f
        /*0082*/ 	.short	(.L_3749 - .L_3748)


	//   ....[0]....
	.align		4
.L_3748:
        /*0084*/ 	.word	index@(__assertfail)


	//----- nvinfo : EIATTR_MERCURY_ISA_VERSION
	.align		4
.L_3749:
        /*0088*/ 	.byte	0x03, 0x5f
        /*008a*/ 	.short	0x0101


	//----- nvinfo : EIATTR_SYSCALL_OFFSETS
	.align		4
        /*008c*/ 	.byte	0x04, 0x46
        /*008e*/ 	.short	(.L_3751 - .L_3750)


	//   ....[0]....
.L_3750:
        /*0090*/ 	.word	0x00000f80


	//   ....[1]....
        /*0094*/ 	.word	0x00001f20


	//   ....[2]....
        /*0098*/ 	.word	0x00002ed0


	//   ....[3]....
        /*009c*/ 	.word	0x00003e50


	//   ....[4]....
        /*00a0*/ 	.word	0x00005170


	//   ....[5]....
        /*00a4*/ 	.word	0x00006300


	//   ....[6]....
        /*00a8*/ 	.word	0x00007480


	//   ....[7]....
        /*00ac*/ 	.word	0x00008620


	//----- nvinfo : EIATTR_EXIT_INSTR_OFFSETS
	.align		4
.L_3751:
        /*00b0*/ 	.byte	0x04, 0x1c
        /*00b2*/ 	.short	(.L_3753 - .L_3752)


	//   ....[0]....
.L_3752:
        /*00b4*/ 	.word	0x00007520


	//   ....[1]....
        /*00b8*/ 	.word	0x00007660


	//   ....[2]....
        /*00bc*/ 	.word	0x000076a0


	//   ....[3]....
        /*00c0*/ 	.word	0x00007730


	//   ....[4]....
        /*00c4*/ 	.word	0x00007760


	//   ....[5]....
        /*00c8*/ 	.word	0x00007790


	//   ....[6]....
        /*00cc*/ 	.word	0x00007860


	//   ....[7]....
        /*00d0*/ 	.word	0x000078e0


	//   ....[8]....
        /*00d4*/ 	.word	0x000079c0


	//   ....[9]....
        /*00d8*/ 	.word	0x00007a50


	//   ....[10]....
        /*00dc*/ 	.word	0x00007a70


	//   ....[11]....
        /*00e0*/ 	.word	0x00007b30


	//   ....[12]....
        /*00e4*/ 	.word	0x00007b60


	//   ....[13]....
        /*00e8*/ 	.word	0x00007d30


	//   ....[14]....
        /*00ec*/ 	.word	0x00007ed0


	//   ....[15]....
        /*00f0*/ 	.word	0x00007f50


	//   ....[16]....
        /*00f4*/ 	.word	0x00008000


	//   ....[17]....
        /*00f8*/ 	.word	0x000081c0


	//   ....[18]....
        /*00fc*/ 	.word	0x00008380


	//   ....[19]....
        /*0100*/ 	.word	0x00008520


	//   ....[20]....
        /*0104*/ 	.word	0x00008630


	//   ....[21]....
        /*0108*/ 	.word	0x00008660


	//   ....[22]....
        /*010c*/ 	.word	0x00008690


	//----- nvinfo : EIATTR_MAX_THREADS
	.align		4
.L_3753:
        /*0110*/ 	.byte	0x04, 0x05
        /*0112*/ 	.short	(.L_3755 - .L_3754)
.L_3754:
        /*0114*/ 	.word	0x00000080
        /*0118*/ 	.word	0x00000001
        /*011c*/ 	.word	0x00000001


	//----- nvinfo : EIATTR_CRS_STACK_SIZE
	.align		4
.L_3755:
        /*0120*/ 	.byte	0x04, 0x1e
        /*0122*/ 	.short	(.L_3757 - .L_3756)
.L_3756:
        /*0124*/ 	.word	0x00000000


	//----- nvinfo : EIATTR_CBANK_PARAM_SIZE
	.align		4
.L_3757:
        /*0128*/ 	.byte	0x03, 0x19
        /*012a*/ 	.short	0x003c


	//----- nvinfo : EIATTR_PARAM_CBANK
	.align		4
        /*012c*/ 	.byte	0x04, 0x0a
        /*012e*/ 	.short	(.L_3759 - .L_3758)
	.align		4
.L_3758:
        /*0130*/ 	.word	index@(.nv.constant0._ZN2at6native27unrolled_elementwise_kernelINS0_13BUnaryFunctorIdddZZZNS0_21heaviside_kernel_cudaERNS_18TensorIteratorBaseEENKUlvE_clEvENKUlvE4_clEvEUlddE_EESt5arrayIPcLm2EELi4E23TrivialOffsetCalculatorILi1EjESD_NS0_6memory12LoadWithCastILi1EEENSE_13StoreWithCastILi1EEEEEviT_T0_T2_T3_T4_T5_)
        /*0134*/ 	.short	0x0210
        /*0136*/ 	.short	0x003c


	//----- nvinfo : EIATTR_SW_WAR
	.align		4
.L_3759:
        /*0138*/ 	.byte	0x04, 0x36
        /*013a*/ 	.short	(.L_3761 - .L_3760)
.L_3760:
        /*013c*/ 	.word	0x00000008
.L_3761:


//--------------------- .nv.info._ZN2at6native18elementwise_kernelILi128ELi2EZNS0_22gpu_kernel_impl_nocastINS0_13BUnaryFunctorIdddZZZNS0_21heaviside_kernel_cudaERNS_18TensorIteratorBaseEENKUlvE_clEvENKUlvE4_clEvEUlddE_EEEEvS5_RKT_EUliE_EEviT1_ --------------------------
	.section	.nv.info._ZN2at6native18elementwise_kernelILi128ELi2EZNS0_22gpu_kernel_impl_nocastINS0_13BUnaryFunctorIdddZZZNS0_21heaviside_kernel_cudaERNS_18TensorIteratorBaseEENKUlvE_clEvENKUlvE4_clEvEUlddE_EEEEvS5_RKT_EUliE_EEviT1_,"",@"SHT_CUDA_INFO"
	.sectionflags	@""
	.align	4


	//----- nvinfo : EIATTR_CUDA_API_VERSION
	.align		4
        /*0000*/ 	.byte	0x04, 0x37
        /*0002*/ 	.short	(.L_3763 - .L_3762)
.L_3762:
        /*0004*/ 	.word	0x00000082


	//----- nvinfo : EIATTR_KPARAM_INFO
	.align		4
.L_3763:
        /*0008*/ 	.byte	0x04, 0x17
        /*000a*/ 	.short	(.L_3765 - .L_3764)
.L_3764:
        /*000c*/ 	.word	0x00000000
        /*0010*/ 	.short	0x0001
        /*0012*/ 	.short	0x0008
        /*0014*/ 	.byte	0x00, 0xf0, 0x81, 0x08


	//----- nvinfo : EIATTR_KPARAM_INFO
	.align		4
.L_3765:
        /*0018*/ 	.byte	0x04, 0x17
        /*001a*/ 	.short	(.L_3767 - .L_3766)
.L_3766:
        /*001c*/ 	.word	0x00000000
        /*0020*/ 	.short	0x0000
        /*0022*/ 	.short	0x0000
        /*0024*/ 	.byte	0x00, 0xf0, 0x11, 0x00


	//----- nvinfo : EIATTR_SPARSE_MMA_MASK
	.align		4
.L_3767:
        /*0028*/ 	.byte	0x03, 0x50
        /*002a*/ 	.short	0x0000


	//----- nvinfo : EIATTR_MAXREG_COUNT
	.align		4
        /*002c*/ 	.byte	0x03, 0x1b
        /*002e*/ 	.short	0x0080


	//----- nvinfo : EIATTR_MERCURY_ISA_VERSION
	.align		4
        /*0030*/ 	.byte	0x03, 0x5f
        /*0032*/ 	.short	0x0101


	//----- nvinfo : EIATTR_EXIT_INSTR_OFFSETS
	.align		4
        /*0034*/ 	.byte	0x04, 0x1c
        /*0036*/ 	.short	(.L_3769 - .L_3768)


	//   ....[0]....
.L_3768:
        /*0038*/ 	.word	0x000014a0


	//   ....[1]....
        /*003c*/ 	.word	0x00002890


	//----- nvinfo : EIATTR_MAX_THREADS
	.align		4
.L_3769:
        /*0040*/ 	.byte	0x04, 0x05
        /*0042*/ 	.short	(.L_3771 - .L_3770)
.L_3770:
        /*0044*/ 	.word	0x00000080
        /*0048*/ 	.word	0x00000001
        /*004c*/ 	.word	0x00000001


	//----- nvinfo : EIATTR_CRS_STACK_SIZE
	.align		4
.L_3771:
        /*0050*/ 	.byte	0x04, 0x1e
        /*0052*/ 	.short	(.L_3773 - .L_3772)
.L_3772:
        /*0054*/ 	.word	0x00000000


	//----- nvinfo : EIATTR_CBANK_PARAM_SIZE
	.align		4
.L_3773:
        /*0058*/ 	.byte	0x03, 0x19
        /*005a*/ 	.short	0x0228


	//----- nvinfo : EIATTR_PARAM_CBANK
	.align		4
        /*005c*/ 	.byte	0x04, 0x0a
        /*005e*/ 	.short	(.L_3775 - .L_3774)
	.align		4
.L_3774:
        /*0060*/ 	.word	index@(.nv.constant0._ZN2at6native18elementwise_kernelILi128ELi2EZNS0_22gpu_kernel_impl_nocastINS0_13BUnaryFunctorIdddZZZNS0_21heaviside_kernel_cudaERNS_18TensorIteratorBaseEENKUlvE_clEvENKUlvE4_clEvEUlddE_EEEEvS5_RKT_EUliE_EEviT1_)
        /*0064*/ 	.short	0x0210
        /*0066*/ 	.short	0x0228


	//----- nvinfo : EIATTR_SW_WAR
	.align		4
.L_3775:
        /*0068*/ 	.byte	0x04, 0x36
        /*006a*/ 	.short	(.L_3777 - .L_3776)
.L_3776:
        /*006c*/ 	.word	0x00000008
.L_3777:


//--------------------- .nv.info._ZN2at6native27unrolled_elementwise_kernelINS0_13BUnaryFunctorIdddZZZNS0_21heaviside_kernel_cudaERNS_18TensorIteratorBaseEENKUlvE_clEvENKUlvE4_clEvEUlddE_EESt5arrayIPcLm2EELi4E23TrivialOffsetCalculatorILi1EjESD_NS0_6memory15LoadWithoutCastENSE_16StoreWithoutCastEEEviT_T0_T2_T3_T4_T5_ --------------------------
	.section	.nv.info._ZN2at6native27unrolled_elementwise_kernelINS0_13BUnaryFunctorIdddZZZNS0_21heaviside_kernel_cudaERNS_18TensorIteratorBaseEENKUlvE_clEvENKUlvE4_clEvEUlddE_EESt5arrayIPcLm2EELi4E23TrivialOffsetCalculatorILi1EjESD_NS0_6memory15LoadWithoutCastENSE_16StoreWithoutCastEEEviT_T0_T2_T3_T4_T5_,"",@"SHT_CUDA_INFO"
	.sectionflags	@""
	.align	4


	//----- nvinfo : EIATTR_CUDA_API_VERSION
	.align		4
        /*0000*/ 	.byte	0x04, 0x37
        /*0002*/ 	.short	(.L_3779 - .L_3778)
.L_3778:
        /*0004*/ 	.word	0x00000082


	//----- nvinfo : EIATTR_KPARAM_INFO
	.align		4
.L_3779:
        /*0008*/ 	.byte	0x04, 0x17
        /*000a*/ 	.short	(.L_3781 - .L_3780)
.L_3780:
        /*000c*/ 	.word	0x00000000
        /*0010*/ 	.short	0x0006
        /*0012*/ 	.short	0x002b
        /*0014*/ 	.byte	0x00, 0xf0, 0x05, 0x00


	//----- nvinfo : EIATTR_KPARAM_INFO
	.align		4
.L_3781:
        /*0018*/ 	.byte	0x04, 0x17
        /*001a*/ 	.short	(.L_3783 - .L_3782)
.L_3782:
        /*001c*/ 	.word	0x00000000
        /*0020*/ 	.short	0x0005
        /*0022*/ 	.short	0x002a
        /*0024*/ 	.byte	0x00, 0xf0, 0x05, 0x00


	//----- nvinfo : EIATTR_KPARAM_INFO
	.align		4
.L_3783:
        /*0028*/ 	.byte	0x04, 0x17
        /*002a*/ 	.short	(.L_3785 - .L_3784)
.L_3784:
        /*002c*/ 	.word	0x00000000
        /*0030*/ 	.short	0x0004
        /*0032*/ 	.short	0x0029
        /*0034*/ 	.byte	0x00, 0xf0, 0x05, 0x00


	//----- nvinfo : EIATTR_KPARAM_INFO
	.align		4
.L_3785:
        /*0038*/ 	.byte	0x04, 0x17
        /*003a*/ 	.short	(.L_3787 - .L_3786)
.L_3786:
        /*003c*/ 	.word	0x00000000
        /*0040*/ 	.short	0x0003
        /*0042*/ 	.short	0x0028
        /*0044*/ 	.byte	0x00, 0xf0, 0x05, 0x00


	//----- nvinfo : EIATTR_KPARAM_INFO
	.align		4
.L_3787:
        /*0048*/ 	.byte	0x04, 0x17
        /*004a*/ 	.short	(.L_3789 - .L_3788)
.L_3788:
        /*004c*/ 	.word	0x00000000
        /*0050*/ 	.short	0x0002
        /*0052*/ 	.short	0x0018
        /*0054*/ 	.byte	0x00, 0xf0, 0x41, 0x00


	//----- nvinfo : EIATTR_KPARAM_INFO
	.align		4
.L_3789:
        /*0058*/ 	.byte	0x04, 0x17
        /*005a*/ 	.short	(.L_3791 - .L_3790)
.L_3790:
        /*005c*/ 	.word	0x00000000
        /*0060*/ 	.short	0x0001
        /*0062*/ 	.short	0x0008
        /*0064*/ 	.byte	0x00, 0xf0, 0x41, 0x00


	//----- nvinfo : EIATTR_KPARAM_INFO
	.align		4
.L_3791:
        /*0068*/ 	.byte	0x04, 0x17
        /*006a*/ 	.short	(.L_3793 - .L_3792)
.L_3792:
        /*006c*/ 	.word	0x00000000
        /*0070*/ 	.short	0x0000
        /*0072*/ 	.short	0x0000
        /*0074*/ 	.byte	0x00, 0xf0, 0x11, 0x00


	//----- nvinfo : EIATTR_SPARSE_MMA_MASK
	.align		4
.L_3793:
        /*0078*/ 	.byte	0x03, 0x50
        /*007a*/ 	.short	0x0000


	//----- nvinfo : EIATTR_MAXREG_COUNT
	.align		4
        /*007c*/ 	.byte	0x03, 0x1b
        /*007e*/ 	.short	0x00ff


	//----- nvinfo : EIATTR_MERCURY_ISA_VERSION
	.align		4
        /*0080*/ 	.byte	0x03, 0x5f
        /*0082*/ 	.short	0x0101


	//----- nvinfo : EIATTR_EXIT_INSTR_OFFSETS
	.align		4
        /*0084*/ 	.byte	0x04, 0x1c
        /*0086*/ 	.short	(.L_3795 - .L_3794)


	//   ....[0]....
.L_3794:
        /*0088*/ 	.word	0x00000480


	//   ....[1]....
        /*008c*/ 	.word	0x00000510


	//----- nvinfo : EIATTR_MAX_THREADS
	.align		4
.L_3795:
        /*0090*/ 	.byte	0x04, 0x05
        /*0092*/ 	.short	(.L_3797 - .L_3796)
.L_3796:
        /*0094*/ 	.word	0x00000080
        /*0098*/ 	.word	0x00000001
        /*009c*/ 	.word	0x00000001


	//----- nvinfo : EIATTR_CRS_STACK_SIZE
	.align		4
.L_3797:
        /*00a0*/ 	.byte	0x04, 0x1e
        /*00a2*/ 	.short	(.L_3799 - .L_3798)
.L_3798:
        /*00a4*/ 	.word	0x00000000


	//----- nvinfo : EIATTR_CBANK_PARAM_SIZE
	.align		4
.L_3799:
        /*00a8*/ 	.byte	0x03, 0x19
        /*00aa*/ 	.short	0x002c


	//----- nvinfo : EIATTR_PARAM_CBANK
	.align		4
        /*00ac*/ 	.byte	0x04, 0x0a
        /*00ae*/ 	.short	(.L_3801 - .L_3800)
	.align		4
.L_3800:
        /*00b0*/ 	.word	index@(.nv.constant0._ZN2at6native27unrolled_elementwise_kernelINS0_13BUnaryFunctorIdddZZZNS0_21heaviside_kernel_cudaERNS_18TensorIteratorBaseEENKUlvE_clEvENKUlvE4_clEvEUlddE_EESt5arrayIPcLm2EELi4E23TrivialOffsetCalculatorILi1EjESD_NS0_6memory15LoadWithoutCastENSE_16StoreWithoutCastEEEviT_T0_T2_T3_T4_T5_)
        /*00b4*/ 	.short	0x0210
        /*00b6*/ 	.short	0x002c


	//----- nvinfo : EIATTR_SW_WAR
	.align		4
.L_3801:
        /*00b8*/ 	.byte	0x04, 0x36
        /*00ba*/ 	.short	(.L_3803 - .L_3802)
.L_3802:
        /*00bc*/ 	.word	0x00000008
.L_3803:


//--------------------- .nv.info._ZN2at6native29vectorized_elementwise_kernelILi2ENS0_13BUnaryFunctorIdddZZZNS0_21heaviside_kernel_cudaERNS_18TensorIteratorBaseEENKUlvE_clEvENKUlvE4_clEvEUlddE_EESt5arrayIPcLm2EEEEviT0_T1_ --------------------------
	.section	.nv.info._ZN2at6native29vectorized_elementwise_kernelILi2ENS0_13BUnaryFunctorIdddZZZNS0_21heaviside_kernel_cudaERNS_18TensorIteratorBaseEENKUlvE_clEvENKUlvE4_clEvEUlddE_EESt5arrayIPcLm2EEEEviT0_T1_,"",@"SHT_CUDA_INFO"
	.sectionflags	@""
	.align	4


	//----- nvinfo : EIATTR_CUDA_API_VERSION
	.align		4
        /*0000*/ 	.byte	0x04, 0x37
        /*0002*/ 	.short	(.L_3805 - .L_3804)
.L_3804:
        /*0004*/ 	.word	0x00000082


	//----- nvinfo : EIATTR_KPARAM_INFO
	.align		4
.L_3805:
        /*0008*/ 	.byte	0x04, 0x17
        /*000a*/ 	.short	(.L_3807 - .L_3806)
.L_3806:
        /*000c*/ 	.word	0x00000000
        /*0010*/ 	.short	0x0002
        /*0012*/ 	.short	0x0018
        /*0014*/ 	.byte	0x00, 0xf0, 0x41, 0x00


	//----- nvinfo : EIATTR_KPARAM_INFO
	.align		4
.L_3807:
        /*0018*/ 	.byte	0x04, 0x17
        /*001a*/ 	.short	(.L_3809 - .L_3808)
.L_3808:
        /*001c*/ 	.word	0x00000000
        /*0020*/ 	.short	0x0001
        /*0022*/ 	.short	0x0008
        /*0024*/ 	.byte	0x00, 0xf0, 0x41, 0x00


	//----- nvinfo : EIATTR_KPARAM_INFO
	.align		4
.L_3809:
        /*0028*/ 	.byte	0x04, 0x17
        /*002a*/ 	.short	(.L_3811 - .L_3810)
.L_3810:
        /*002c*/ 	.word	0x00000000
        /*0030*/ 	.short	0x0000
        /*0032*/ 	.short	0x0000
        /*0034*/ 	.byte	0x00, 0xf0, 0x11, 0x00


	//----- nvinfo : EIATTR_SPARSE_MMA_MASK
	.align		4
.L_3811:
        /*0038*/ 	.byte	0x03, 0x50
        /*003a*/ 	.short	0x0000


	//----- nvinfo : EIATTR_MAXREG_COUNT
	.align		4
        /*003c*/ 	.byte	0x03, 0x1b
        /*003e*/ 	.short	0x00ff


	//----- nvinfo : EIATTR_MERCURY_ISA_VERSION
	.align		4
        /*0040*/ 	.byte	0x03, 0x5f
        /*0042*/ 	.short	0x0101


	//----- nvinfo : EIATTR_EXIT_INSTR_OFFSETS
	.align		4
        /*0044*/ 	.byte	0x04, 0x1c
        /*0046*/ 	.short	(.L_3813 - .L_3812)


	//   ....[0]....
.L_3812:
        /*0048*/ 	.word	0x000004d0


	//   ....[1]....
        /*004c*/ 	.word	0x00000e50


	//   ....[2]....
        /*0050*/ 	.word	0x00000eb0


	//----- nvinfo : EIATTR_MAX_THREADS
	.align		4
.L_3813:
        /*0054*/ 	.byte	0x04, 0x05
        /*0056*/ 	.short	(.L_3815 - .L_3814)
.L_3814:
        /*0058*/ 	.word	0x00000080
        /*005c*/ 	.word	0x00000001
        /*0060*/ 	.word	0x00000001


	//----- nvinfo : EIATTR_CRS_STACK_SIZE
	.align		4
.L_3815:
        /*0064*/ 	.byte	0x04, 0x1e
        /*0066*/ 	.short	(.L_3817 - .L_3816)
.L_3816:
        /*0068*/ 	.word	0x00000000


	//----- nvinfo : EIATTR_CBANK_PARAM_SIZE
	.align		4
.L_3817:
        /*006c*/ 	.byte	0x03, 0x19
        /*006e*/ 	.short	0x0028


	//----- nvinfo : EIATTR_PARAM_CBANK
	.align		4
        /*0070*/ 	.byte	0x04, 0x0a
        /*0072*/ 	.short	(.L_3819 - .L_3818)
	.align		4
.L_3818:
        /*0074*/ 	.word	index@(.nv.constant0._ZN2at6native29vectorized_elementwise_kernelILi2ENS0_13BUnaryFunctorIdddZZZNS0_21heaviside_kernel_cudaERNS_18TensorIteratorBaseEENKUlvE_clEvENKUlvE4_clEvEUlddE_EESt5arrayIPcLm2EEEEviT0_T1_)
        /*0078*/ 	.short	0x0210
        /*007a*/ 	.short	0x0028


	//----- nvinfo : EIATTR_SW_WAR
	.align		4
.L_3819:
        /*007c*/ 	.byte	0x04, 0x36
        /*007e*/ 	.short	(.L_3821 - .L_3820)
.L_3820:
        /*0080*/ 	.word	0x00000008
.L_3821:


//--------------------- .nv.info._ZN2at6native29vectorized_elementwise_kernelILi4ENS0_13BUnaryFunctorIdddZZZNS0_21heaviside_kernel_cudaERNS_18TensorIteratorBaseEENKUlvE_clEvENKUlvE4_clEvEUlddE_EESt5arrayIPcLm2EEEEviT0_T1_ --------------------------
	.section	.nv.info._ZN2at6native29vectorized_elementwise_kernelILi4ENS0_13BUnaryFunctorIdddZZZNS0_21heaviside_kernel_cudaERNS_18TensorIteratorBaseEENKUlvE_clEvENKUlvE4_clEvEUlddE_EESt5arrayIPcLm2EEEEviT0_T1_,"",@"SHT_CUDA_INFO"
	.sectionflags	@""
	.align	4


	//----- nvinfo : EIATTR_CUDA_API_VERSION
	.align		4
        /*0000*/ 	.byte	0x04, 0x37
        /*0002*/ 	.short	(.L_3823 - .L_3822)
.L_3822:
        /*0004*/ 	.word	0x00000082


	//----- nvinfo : EIATTR_KPARAM_INFO
	.align		4
.L_3823:
        /*0008*/ 	.byte	0x04, 0x17
        /*000a*/ 	.short	(.L_3825 - .L_3824)
.L_3824:
        /*000c*/ 	.word	0x00000000
        /*0010*/ 	.short	0x0002
        /*0012*/ 	.short	0x0018
        /*0014*/ 	.byte	0x00, 0xf0, 0x41, 0x00


	//----- nvinfo : EIATTR_KPARAM_INFO
	.align		4
.L_3825:
        /*0018*/ 	.byte	0x04, 0x17
        /*001a*/ 	.short	(.L_3827 - .L_3826)
.L_3826:
        /*001c*/ 	.word	0x00000000
        /*0020*/ 	.short	0x0001
        /*0022*/ 	.short	0x0008
        /*0024*/ 	.byte	0x00, 0xf0, 0x41, 0x00


	//----- nvinfo : EIATTR_KPARAM_INFO
	.align		4
.L_3827:
        /*0028*/ 	.byte	0x04, 0x17
        /*002a*/ 	.short	(.L_3829 - .L_3828)
.L_3828:
        /*002c*/ 	.word	0x00000000
        /*0030*/ 	.short	0x0000
        /*0032*/ 	.short	0x0000
        /*0034*/ 	.byte	0x00, 0xf0, 0x11, 0x00


	//----- nvinfo : EIATTR_SPARSE_MMA_MASK
	.align		4
.L_3829:
        /*0038*/ 	.byte	0x03, 0x50
        /*003a*/ 	.short	0x0000


	//----- nvinfo : EIATTR_MAXREG_COUNT
	.align		4
        /*003c*/ 	.byte	0x03, 0x1b
        /*003e*/ 	.short	0x00ff


	//----- nvinfo : EIATTR_MERCURY_ISA_VERSION
	.align		4
        /*0040*/ 	.byte	0x03, 0x5f
        /*0042*/ 	.short	0x0101


	//----- nvinfo : EIATTR_EXIT_INSTR_OFFSETS
	.align		4
        /*0044*/ 	.byte	0x04, 0x1c
        /*0046*/ 	.short	(.L_3831 - .L_3830)


	//   ....[0]....
.L_3830:
        /*0048*/ 	.word	0x000004d0


	//   ....[1]....
        /*004c*/ 	.word	0x00000e50


	//   ....[2]....
        /*0050*/ 	.word	0x00000eb0


	//----- nvinfo : EIATTR_MAX_THREADS
	.align		4
.L_3831:
        /*0054*/ 	.byte	0x04, 0x05
        /*0056*/ 	.short	(.L_3833 - .L_3832)
.L_3832:
        /*0058*/ 	.word	0x00000080
        /*005c*/ 	.word	0x00000001
        /*0060*/ 	.word	0x00000001


	//----- nvinfo : EIATTR_CRS_STACK_SIZE
	.align		4
.L_3833:
        /*0064*/ 	.byte	0x04, 0x1e
        /*0066*/ 	.short	(.L_3835 - .L_3834)
.L_3834:
        /*0068*/ 	.word	0x00000000


	//----- nvinfo : EIATTR_CBANK_PARAM_SIZE
	.align		4
.L_3835:
        /*006c*/ 	.byte	0x03, 0x19
        /*006e*/ 	.short	0x0028


	//----- nvinfo : EIATTR_PARAM_CBANK
	.align		4
        /*0070*/ 	.byte	0x04, 0x0a
        /*0072*/ 	.short	(.L_3837 - .L_3836)
	.align		4
.L_3836:
        /*0074*/ 	.word	index@(.nv.constant0._ZN2at6native29vectorized_elementwise_kernelILi4ENS0_13BUnaryFunctorIdddZZZNS0_21heaviside_kernel_cudaERNS_18TensorIteratorBaseEENKUlvE_clEvENKUlvE4_clEvEUlddE_EESt5arrayIPcLm2EEEEviT0_T1_)
        /*0078*/ 	.short	0x0210
        /*007a*/ 	.short	0x0028


	//----- nvinfo : EIATTR_SW_WAR
	.align		4
.L_3837:
        /*007c*/ 	.byte	0x04, 0x36
        /*007e*/ 	.short	(.L_3839 - .L_3838)
.L_3838:
        /*0080*/ 	.word	0x00000008
.L_3839:


//--------------------- .nv.info._ZN2at6native29vectorized_elementwise_kernelILi8ENS0_13BUnaryFunctorIdddZZZNS0_21heaviside_kernel_cudaERNS_18TensorIteratorBaseEENKUlvE_clEvENKUlvE4_clEvEUlddE_EESt5arrayIPcLm2EEEEviT0_T1_ --------------------------
	.section	.nv.info._ZN2at6native29vectorized_elementwise_kernelILi8ENS0_13BUnaryFunctorIdddZZZNS0_21heaviside_kernel_cudaERNS_18TensorIteratorBaseEENKUlvE_clEvENKUlvE4_clEvEUlddE_EESt5arrayIPcLm2EEEEviT0_T1_,"",@"SHT_CUDA_INFO"
	.sectionflags	@""
	.align	4


	//----- nvinfo : EIATTR_CUDA_API_VERSION
	.align		4
        /*0000*/ 	.byte	0x04, 0x37
        /*0002*/ 	.short	(.L_3841 - .L_3840)
.L_3840:
        /*0004*/ 	.word	0x00000082


	//----- nvinfo : EIATTR_KPARAM_INFO
	.align		4
.L_3841:
        /*0008*/ 	.byte	0x04, 0x17
        /*000a*/ 	.short	(.L_3843 - .L_3842)
.L_3842:
        /*000c*/ 	.word	0x00000000
        /*0010*/ 	.short	0x0002
        /*0012*/ 	.short	0x0018
        /*0014*/ 	.byte	0x00, 0xf0, 0x41, 0x00


	//----- nvinfo : EIATTR_KPARAM_INFO
	.align		4
.L_3843:
        /*0018*/ 	.byte	0x04, 0x17
        /*001a*/ 	.short	(.L_3845 - .L_3844)
.L_3844:
        /*001c*/ 	.word	0x00000000
        /*0020*/ 	.short	0x0001
        /*0022*/ 	.short	0x0008
        /*0024*/ 	.byte	0x00, 0xf0, 0x41, 0x00


	//----- nvinfo : EIATTR_KPARAM_INFO
	.align		4
.L_3845:
        /*0028*/ 	.byte	0x04, 0x17
        /*002a*/ 	.short	(.L_3847 - .L_3846)
.L_3846:
        /*002c*/ 	.word	0x00000000
        /*0030*/ 	.short	0x0000
        /*0032*/ 	.short	0x0000
        /*0034*/ 	.byte	0x00, 0xf0, 0x11, 0x00


	//----- nvinfo : EIATTR_SPARSE_MMA_MASK
	.align		4
.L_3847:
        /*0038*/ 	.byte	0x03, 0x50
        /*003a*/ 	.short	0x0000


	//----- nvinfo : EIATTR_MAXREG_COUNT
	.align		4
        /*003c*/ 	.byte	0x03, 0x1b
        /*003e*/ 	.short	0x00ff


	//----- nvinfo : EIATTR_MERCURY_ISA_VERSION
	.align		4
        /*0040*/ 	.byte	0x03, 0x5f
        /*0042*/ 	.short	0x0101


	//----- nvinfo : EIATTR_EXIT_INSTR_OFFSETS
	.align		4
        /*0044*/ 	.byte	0x04, 0x1c
        /*0046*/ 	.short	(.L_3849 - .L_3848)


	//   ....[0]....
.L_3848:
        /*0048*/ 	.word	0x000004d0


	//   ....[1]....
        /*004c*/ 	.word	0x00000e50


	//   ....[2]....
        /*0050*/ 	.word	0x00000eb0


	//----- nvinfo : EIATTR_MAX_THREADS
	.align		4
.L_3849:
        /*0054*/ 	.byte	0x04, 0x05
        /*0056*/ 	.short	(.L_3851 - .L_3850)
.L_3850:
        /*0058*/ 	.word	0x00000080
        /*005c*/ 	.word	0x00000001
        /*0060*/ 	.word	0x00000001


	//----- nvinfo : EIATTR_CRS_STACK_SIZE
	.align		4
.L_3851:
        /*0064*/ 	.byte	0x04, 0x1e
        /*0066*/ 	.short	(.L_3853 - .L_3852)
.L_3852:
        /*0068*/ 	.word	0x00000000


	//----- nvinfo : EIATTR_CBANK_PARAM_SIZE
	.align		4
.L_3853:
        /*006c*/ 	.byte	0x03, 0x19
        /*006e*/ 	.short	0x0028


	//----- nvinfo : EIATTR_PARAM_CBANK
	.align		4
        /*0070*/ 	.byte	0x04, 0x0a
        /*0072*/ 	.short	(.L_3855 - .L_3854)
	.align		4
.L_3854:
        /*0074*/ 	.word	index@(.nv.constant0._ZN2at6native29vectorized_elementwise_kernelILi8ENS0_13BUnaryFunctorIdddZZZNS0_21heaviside_kernel_cudaERNS_18TensorIteratorBaseEENKUlvE_clEvENKUlvE4_clEvEUlddE_EESt5arrayIPcLm2EEEEviT0_T1_)
        /*0078*/ 	.short	0x0210
        /*007a*/ 	.short	0x0028


	//----- nvinfo : EIATTR_SW_WAR
	.align		4
.L_3855:
        /*007c*/ 	.byte	0x04, 0x36
        /*007e*/ 	.short	(.L_3857 - .L_3856)
.L_3856:
        /*0080*/ 	.word	0x00000008
.L_3857:


//--------------------- .nv.info._ZN2at6native18elementwise_kernelILi128ELi4EZNS0_15gpu_kernel_implINS0_13AUnaryFunctorIdddZZZNS0_21heaviside_kernel_cudaERNS_18TensorIteratorBaseEENKUlvE_clEvENKUlvE4_clEvEUlddE_EEEEvS5_RKT_EUliE_EEviT1_ --------------------------
	.section	.nv.info._ZN2at6native18elementwise_kernelILi128ELi4EZNS0_15gpu_kernel_implINS0_13AUnaryFunctorIdddZZZNS0_21heaviside_kernel_cudaERNS_18TensorIteratorBaseEENKUlvE_clEvENKUlvE4_clEvEUlddE_EEEEvS5_RKT_EUliE_EEviT1_,"",@"SHT_CUDA_INFO"
	.sectionflags	@""
	.align	4


	//----- nvinfo : EIATTR_CUDA_API_VERSION
	.align		4
        /*0000*/ 	.byte	0x04, 0x37
        /*0002*/ 	.short	(.L_3859 - .L_3858)
.L_3858:
        /*0004*/ 	.word	0x00000082


	//----- nvinfo : EIATTR_KPARAM_INFO
	.align		4
.L_3859:
        /*0008*/ 	.byte	0x04, 0x17
        /*000a*/ 	.short	(.L_3861 - .L_3860)
.L_3860:
        /*000c*/ 	.word	0x00000000
        /*0010*/ 	.short	0x0001
        /*0012*/ 	.short	0x0008
        /*0014*/ 	.byte	0x00, 0xf0, 0xa1, 0x08


	//----- nvinfo : EIATTR_KPARAM_INFO
	.align		4
.L_3861:
        /*0018*/ 	.byte	0x04, 0x17
        /*001a*/ 	.short	(.L_3863 - .L_3862)
.L_3862:
        /*001c*/ 	.word	0x00000000
        /*0020*/ 	.short	0x0000
        /*0022*/ 	.short	0x0000
        /*0024*/ 	.byte	0x00, 0xf0, 0x11, 0x00


	//----- nvinfo : EIATTR_SPARSE_MMA_MASK
	.align		4
.L_3863:
        /*0028*/ 	.byte	0x03, 0x50
        /*002a*/ 	.short	0x0000


	//----- nvinfo : EIATTR_MAXREG_COUNT
	.align		4
        /*002c*/ 	.byte	0x03, 0x1b
        /*002e*/ 	.short	0x0080


	//----- nvinfo : EIATTR_EXTERNS
	.align		4
        /*0030*/ 	.byte	0x04, 0x0f
        /*0032*/ 	.short	(.L_3865 - .L_3864)


	//   ....[0]....
	.align		4
.L_3864:
        /*0034*/ 	.word	index@(__assertfail)


	//----- nvinfo : EIATTR_MERCURY_ISA_VERSION
	.align		4
.L_3865:
        /*0038*/ 	.byte	0x03, 0x5f
        /*003a*/ 	.short	0x0101


	//----- nvinfo : EIATTR_SYSCALL_OFFSETS
	.align		4
        /*003c*/ 	.byte	0x04, 0x46
        /*003e*/ 	.short	(.L_3867 - .L_3866)


	//   ....[0]....
.L_3866:
        /*0040*/ 	.word	0x00002260


	//   ....[1]....
        /*0044*/ 	.word	0x000033e0


	//   ....[2]....
        /*0048*/ 	.word	0x00005670


	//   ....[3]....
        /*004c*/ 	.word	0x000067f0


	//   ....[4]....
        /*0050*/ 	.word	0x00008a70


	//   ....[5]....
        /*0054*/ 	.word	0x00009bf0


	//   ....[6]....
        /*0058*/ 	.word	0x0000be60


	//   ....[7]....
        /*005c*/ 	.word	0x0000cfe0


	//----- nvinfo : EIATTR_EXIT_INSTR_OFFSETS
	.align		4
.L_3867:
        /*0060*/ 	.byte	0x04, 0x1c
        /*0062*/ 	.short	(.L_3869 - .L_3868)


	//   ....[0]....
.L_3868:
        /*0064*/ 	.word	0x00009ca0


	//   ....[1]....
        /*0068*/ 	.word	0x0000c020


	//   ....[2]....
        /*006c*/ 	.word	0x0000c060


	//   ....[3]....
        /*0070*/ 	.word	0x0000c0f0


	//   ....[4]....
        /*0074*/ 	.word	0x0000c120


	//   ....[5]....
        /*0078*/ 	.word	0x0000c150


	//   ....[6]....
        /*007c*/ 	.word	0x0000c220


	//   ....[7]....
        /*0080*/ 	.word	0x0000c2a0


	//   ....[8]....
        /*0084*/ 	.word	0x0000c380


	//   ....[9]....
        /*0088*/ 	.word	0x0000c410


	//   ....[10]....
        /*008c*/ 	.word	0x0000c430


	//   ....[11]....
        /*0090*/ 	.word	0x0000c4f0


	//   ....[12]....
        /*0094*/ 	.word	0x0000c520


	//   ....[13]....
        /*0098*/ 	.word	0x0000c6f0


	//   ....[14]....
        /*009c*/ 	.word	0x0000c890


	//   ....[15]....
        /*00a0*/ 	.word	0x0000c910


	//   ....[16]....
        /*00a4*/ 	.word	0x0000c9c0


	//   ....[17]....
        /*00a8*/ 	.word	0x0000cb80


	//   ....[18]....
        /*00ac*/ 	.word	0x0000cd40


	//   ....[19]....
        /*00b0*/ 	.word	0x0000cee0


	//   ....[20]....
        /*00b4*/ 	.word	0x0000cff0


	//   ....[21]....
        /*00b8*/ 	.word	0x0000d020


	//   ....[22]....
        /*00bc*/ 	.word	0x0000d050


	//----- nvinfo : EIATTR_MAX_THREADS
	.align		4
.L_3869:
        /*00c0*/ 	.byte	0x04, 0x05
        /*00c2*/ 	.short	(.L_3871 - .L_3870)
.L_3870:
        /*00c4*/ 	.word	0x00000080
        /*00c8*/ 	.word	0x00000001
        /*00cc*/ 	.word	0x00000001


	//----- nvinfo : EIATTR_CRS_STACK_SIZE
	.align		4
.L_3871:
        /*00d0*/ 	.byte	0x04, 0x1e
        /*00d2*/ 	.short	(.L_3873 - .L_3872)
.L_3872:
        /*00d4*/ 	.word	0x00000000


	//----- nvinfo : EIATTR_CBANK_PARAM_SIZE
	.align		4
.L_3873:
        /*00d8*/ 	.byte	0x03, 0x19
        /*00da*/ 	.short	0x0230


	//----- nvinfo : EIATTR_PARAM_CBANK
	.align		4
        /*00dc*/ 	.byte	0x04, 0x0a
        /*00de*/ 	.short	(.L_3875 - .L_3874)
	.align		4
.L_3874:
        /*00e0*/ 	.word	index@(.nv.constant0._ZN2at6native18elementwise_kernelILi128ELi4EZNS0_15gpu_kernel_implINS0_13AUnaryFunctorIdddZZZNS0_21heaviside_kernel_cudaERNS_18TensorIteratorBaseEENKUlvE_clEvENKUlvE4_clEvEUlddE_EEEEvS5_RKT_EUliE_EEviT1_)
        /*00e4*/ 	.short	0x0210
        /*00e6*/ 	.short	0x0230


	//----- nvinfo : EIATTR_SW_WAR
	.align		4
.L_3875:
        /*00e8*/ 	.byte	0x04, 0x36
        /*00ea*/ 	.short	(.L_3877 - .L_3876)
.L_3876:
        /*00ec*/ 	.word	0x00000008
.L_3877:


//--------------------- .nv.info._ZN2at6native27unrolled_elementwise_kernelINS0_13AUnaryFunctorIdddZZZNS0_21heaviside_kernel_cudaERNS_18TensorIteratorBaseEENKUlvE_clEvENKUlvE4_clEvEUlddE_EESt5arrayIPcLm2EELi4E23TrivialOffsetCalculatorILi1EjESD_NS0_6memory12LoadWithCastILi1EEENSE_13StoreWithCastILi1EEEEEviT_T0_T2_T3_T4_T5_ --------------------------
	.section	.nv.info._ZN2at6native27unrolled_elementwise_kernelINS0_13AUnaryFunctorIdddZZZNS0_21heaviside_kernel_cudaERNS_18TensorIteratorBaseEENKUlvE_clEvENKUlvE4_clEvEUlddE_EESt5arrayIPcLm2EELi4E23TrivialOffsetCalculatorILi1EjESD_NS0_6memory12LoadWithCastILi1EEENSE_13StoreWithCastILi1EEEEEviT_T0_T2_T3_T4_T5_,"",@"SHT_CUDA_INFO"
	.sectionflags	@""
	.align	4


	//----- nvinfo : EIATTR_CUDA_API_VERSION
	.align		4
        /*0000*/ 	.byte	0x04, 0x37
        /*0002*/ 	.short	(.L_3879 - .L_3878)
.L_3878:
        /*0004*/ 	.word	0x00000082


	//----- nvinfo : EIATTR_KPARAM_INFO
	.align		4
.L_3879:
        /*0008*/ 	.byte	0x04, 0x17
        /*000a*/ 	.short	(.L_3881 - .L_3880)
.L_3880:
        /*000c*/ 	.word	0x00000000
        /*0010*/ 	.short	0x0006
        /*0012*/ 	.short	0x0034
        /*0014*/ 	.byte	0x00, 0xf0, 0x21, 0x00


	//----- nvinfo : EIATTR_KPARAM_INFO
	.align		4
.L_3881:
        /*0018*/ 	.byte	0x04, 0x17
        /*001a*/ 	.short	(.L_3883 - .L_3882)
.L_3882:
        /*001c*/ 	.word	0x00000000
        /*0020*/ 	.short	0x0005
        /*0022*/ 	.short	0x002c
        /*0024*/ 	.byte	0x00, 0xf0, 0x21, 0x00


	//----- nvinfo : EIATTR_KPARAM_INFO
	.align		4
.L_3883:
        /*0028*/ 	.byte	0x04, 0x17
        /*002a*/ 	.short	(.L_3885 - .L_3884)
.L_3884:
        /*002c*/ 	.word	0x00000000
        /*0030*/ 	.short	0x0004
        /*0032*/ 	.short	0x0029
        /*0034*/ 	.byte	0x00, 0xf0, 0x05, 0x00


	//----- nvinfo : EIATTR_KPARAM_INFO
	.align		4
.L_3885:
        /*0038*/ 	.byte	0x04, 0x17
        /*003a*/ 	.short	(.L_3887 - .L_3886)
.L_3886:
        /*003c*/ 	.word	0x00000000
        /*0040*/ 	.short	0x0003
        /*0042*/ 	.short	0x0028
        /*0044*/ 	.byte	0x00, 0xf0, 0x05, 0x00


	//----- nvinfo : EIATTR_KPARAM_INFO
	.align		4
.L_3887:
        /*0048*/ 	.byte	0x04, 0x17
        /*004a*/ 	.short	(.L_3889 - .L_3888)
.L_3888:
        /*004c*/ 	.word	0x00000000
        /*0050*/ 	.short	0x0002
        /*0052*/ 	.short	0x0018
        /*0054*/ 	.byte	0x00, 0xf0, 0x41, 0x00


	//----- nvinfo : EIATTR_KPARAM_INFO
	.align		4
.L_3889:
        /*0058*/ 	.byte	0x04, 0x17
        /*005a*/ 	.short	(.L_3891 - .L_3890)
.L_3890:
        /*005c*/ 	.word	0x00000000
        /*0060*/ 	.short	0x0001
        /*0062*/ 	.short	0x0008
        /*0064*/ 	.byte	0x00, 0xf0, 0x41, 0x00


	//----- nvinfo : EIATTR_KPARAM_INFO
	.align		4
.L_3891:
        /*0068*/ 	.byte	0x04, 0x17
        /*006a*/ 	.short	(.L_3893 - .L_3892)
.L_3892:
        /*006c*/ 	.word	0x00000000
        /*0070*/ 	.short	0x0000
        /*0072*/ 	.short	0x0000
        /*0074*/ 	.byte	0x00, 0xf0, 0x11, 0x00


	//----- nvinfo : EIATTR_SPARSE_MMA_MASK
	.align		4
.L_3893:
        /*0078*/ 	.byte	0x03, 0x50
        /*007a*/ 	.short	0x0000


	//----- nvinfo : EIATTR_MAXREG_COUNT
	.align		4
        /*007c*/ 	.byte	0x03, 0x1b
        /*007e*/ 	.short	0x00ff


	//----- nvinfo : EIATTR_EXTERNS
	.align		4
        /*0080*/ 	.byte	0x04, 0x0f
        /*0082*/ 	.short	(.L_3895 - .L_3894)


	//   ....[0]....
	.align		4
.L_3894:
        /*0084*/ 	.word	index@(__assertfail)


	//----- nvinfo : EIATTR_MERCURY_ISA_VERSION
	.align		4
.L_3895:
        /*0088*/ 	.byte	0x03, 0x5f
        /*008a*/ 	.short	0x0101


	//----- nvinfo : EIATTR_SYSCALL_OFFSETS
	.align		4
        /*008c*/ 	.byte	0x04, 0x46
        /*008e*/ 	.short	(.L_3897 - .L_3896)


	//   ....[0]....
.L_3896:
        /*0090*/ 	.word	0x00000f80


	//   ....[1]....
        /*0094*/ 	.word	0x00001f20


	//   ....[2]....
        /*0098*/ 	.word	0x00002ed0


	//   ....[3]....
        /*009c*/ 	.word	0x00003e50


	//   ....[4]....
        /*00a0*/ 	.word	0x00005130


	//   ....[5]....
        /*00a4*/ 	.word	0x000062d0


	//   ....[6]....
        /*00a8*/ 	.word	0x00007450


	//   ....[7]....
        /*00ac*/ 	.word	0x000085f0


	//----- nvinfo : EIATTR_EXIT_INSTR_OFFSETS
	.align		4
.L_3897:
        /*00b0*/ 	.byte	0x04, 0x1c
        /*00b2*/ 	.short	(.L_3899 - .L_3898)


	//   ....[0]....
.L_3898:
        /*00b4*/ 	.word	0x000074f0


	//   ....[1]....
        /*00b8*/ 	.word	0x00007630


	//   ....[2]....
        /*00bc*/ 	.word	0x00007670


	//   ....[3]....
        /*00c0*/ 	.word	0x00007700


	//   ....[4]....
        /*00c4*/ 	.word	0x00007730


	//   ....[5]....
        /*00c8*/ 	.word	0x00007760


	//   ....[6]....
        /*00cc*/ 	.word	0x00007830


	//   ....[7]....
        /*00d0*/ 	.word	0x000078b0


	//   ....[8]....
        /*00d4*/ 	.word	0x00007990


	//   ....[9]....
        /*00d8*/ 	.word	0x00007a20


	//   ....[10]....
        /*00dc*/ 	.word	0x00007a40


	//   ....[11]....
        /*00e0*/ 	.word	0x00007b00


	//   ....[12]....
        /*00e4*/ 	.word	0x00007b30


	//   ....[13]....
        /*00e8*/ 	.word	0x00007d00


	//   ....[14]....
        /*00ec*/ 	.word	0x00007ea0


	//   ....[15]....
        /*00f0*/ 	.word	0x00007f20


	//   ....[16]....
        /*00f4*/ 	.word	0x00007fd0


	//   ....[17]....
        /*00f8*/ 	.word	0x00008190


	//   ....[18]....
        /*00fc*/ 	.word	0x00008350


	//   ....[19]....
        /*0100*/ 	.word	0x000084f0


	//   ....[20]....
        /*0104*/ 	.word	0x00008600


	//   ....[21]....
        /*0108*/ 	.word	0x00008630


	//   ....[22]....
        /*010c*/ 	.word	0x00008660


	//----- nvinfo : EIATTR_MAX_THREADS
	.align		4
.L_3899:
        /*0110*/ 	.byte	0x04, 0x05
        /*0112*/ 	.short	(.L_3901 - .L_3900)
.L_3900:
        /*0114*/ 	.word	0x00000080
        /*0118*/ 	.word	0x00000001
        /*011c*/ 	.word	0x00000001


	//----- nvinfo : EIATTR_CRS_STACK_SIZE
	.align		4
.L_3901:
        /*0120*/ 	.byte	0x04, 0x1e
        /*0122*/ 	.short	(.L_3903 - .L_3902)
.L_3902:
        /*0124*/ 	.word	0x00000000


	//----- nvinfo : EIATTR_CBANK_PARAM_SIZE
	.align		4
.L_3903:
        /*0128*/ 	.byte	0x03, 0x19
        /*012a*/ 	.short	0x003c


	//----- nvinfo : EIATTR_PARAM_CBANK
	.align		4
        /*012c*/ 	.byte	0x04, 0x0a
        /*012e*/ 	.short	(.L_3905 - .L_3904)
	.align		4
.L_3904:
        /*0130*/ 	.word	index@(.nv.constant0._ZN2at6native27unrolled_elementwise_kernelINS0_13AUnaryFunctorIdddZZZNS0_21heaviside_kernel_cudaERNS_18TensorIteratorBaseEENKUlvE_clEvENKUlvE4_clEvEUlddE_EESt5arrayIPcLm2EELi4E23TrivialOffsetCalculatorILi1EjESD_NS0_6memory12LoadWithCastILi1EEENSE_13StoreWithCastILi1EEEEEviT_T0_T2_T3_T4_T5_)
        /*0134*/ 	.short	0x0210
        /*0136*/ 	.short	0x003c


	//----- nvinfo : EIATTR_SW_WAR
	.align		4
.L_3905:
        /*0138*/ 	.byte	0x04, 0x36
        /*013a*/ 	.short	(.L_3907 - .L_3906)
.L_3906:
        /*013c*/ 	.word	0x00000008
.L_3907:


//--------------------- .nv.info._ZN2at6native18elementwise_kernelILi128ELi2EZNS0_22gpu_kernel_impl_nocastINS0_13AUnaryFunctorIdddZZZNS0_21heaviside_kernel_cudaERNS_18TensorIteratorBaseEENKUlvE_clEvENKUlvE4_clEvEUlddE_EEEEvS5_RKT_EUliE_EEviT1_ --------------------------
	.section	.nv.info._ZN2at6native18elementwise_kernelILi128ELi2EZNS0_22gpu_kernel_impl_nocastINS0_13AUnaryFunctorIdddZZZNS0_21heaviside_kernel_cudaERNS_18TensorIteratorBaseEENKUlvE_clEvENKUlvE4_clEvEUlddE_EEEEvS5_RKT_EUliE_EEviT1_,"",@"SHT_CUDA_INFO"
	.sectionflags	@""
	.align	4


	//----- nvinfo : EIATTR_CUDA_API_VERSION
	.align		4
        /*0000*/ 	.byte	0x04, 0x37
        /*0002*/ 	.short	(.L_3909 - .L_3908)
.L_3908:
        /*0004*/ 	.word	0x00000082


	//----- nvinfo : EIATTR_KPARAM_INFO
	.align		4
.L_3909:
        /*0008*/ 	.byte	0x04, 0x17
        /*000a*/ 	.short	(.L_3911 - .L_3910)
.L_3910:
        /*000c*/ 	.word	0x00000000
        /*0010*/ 	.short	0x0001
        /*0012*/ 	.short	0x0008
        /*0014*/ 	.byte	0x00, 0xf0, 0x81, 0x08


	//----- nvinfo : EIATTR_KPARAM_INFO
	.align		4
.L_3911:
        /*0018*/ 	.byte	0x04, 0x17
        /*001a*/ 	.short	(.L_3913 - .L_3912)
.L_3912:
        /*001c*/ 	.word	0x00000000
        /*0020*/ 	.short	0x0000
        /*0022*/ 	.short	0x0000
        /*0024*/ 	.byte	0x00, 0xf0, 0x11, 0x00


	//----- nvinfo : EIATTR_SPARSE_MMA_MASK
	.align		4
.L_3913:
        /*0028*/ 	.byte	0x03, 0x50
        /*002a*/ 	.short	0x0000


	//----- nvinfo : EIATTR_MAXREG_COUNT
	.align		4
        /*002c*/ 	.byte	0x03, 0x1b
        /*002e*/ 	.short	0x0080


	//----- nvinfo : EIATTR_MERCURY_ISA_VERSION
	.align		4
        /*0030*/ 	.byte	0x03, 0x5f
        /*0032*/ 	.short	0x0101


	//----- nvinfo : EIATTR_EXIT_INSTR_OFFSETS
	.align		4
        /*0034*/ 	.byte	0x04, 0x1c
        /*0036*/ 	.short	(.L_3915 - .L_3914)


	//   ....[0]....
.L_3914:
        /*0038*/ 	.word	0x000014a0


	//   ....[1]....
        /*003c*/ 	.word	0x00002840


	//----- nvinfo : EIATTR_MAX_THREADS
	.align		4
.L_3915:
        /*0040*/ 	.byte	0x04, 0x05
        /*0042*/ 	.short	(.L_3917 - .L_3916)
.L_3916:
        /*0044*/ 	.word	0x00000080
        /*0048*/ 	.word	0x00000001
        /*004c*/ 	.word	0x00000001


	//----- nvinfo : EIATTR_CRS_STACK_SIZE
	.align		4
.L_3917:
        /*0050*/ 	.byte	0x04, 0x1e
        /*0052*/ 	.short	(.L_3919 - .L_3918)
.L_3918:
        /*0054*/ 	.word	0x00000000


	//----- nvinfo : EIATTR_CBANK_PARAM_SIZE
	.align		4
.L_3919:
        /*0058*/ 	.byte	0x03, 0x19
        /*005a*/ 	.short	0x0228


	//----- nvinfo : EIATTR_PARAM_CBANK
	.align		4
        /*005c*/ 	.byte	0x04, 0x0a
        /*005e*/ 	.short	(.L_3921 - .L_3920)
	.align		4
.L_3920:
        /*0060*/ 	.word	index@(.nv.constant0._ZN2at6native18elementwise_kernelILi128ELi2EZNS0_22gpu_kernel_impl_nocastINS0_13AUnaryFunctorIdddZZZNS0_21heaviside_kernel_cudaERNS_18TensorIteratorBaseEENKUlvE_clEvENKUlvE4_clEvEUlddE_EEEEvS5_RKT_EUliE_EEviT1_)
        /*0064*/ 	.short	0x0210
        /*0066*/ 	.short	0x0228


	//----- nvinfo : EIATTR_SW_WAR
	.align		4
.L_3921:
        /*0068*/ 	.byte	0x04, 0x36
        /*006a*/ 	.short	(.L_3923 - .L_3922)
.L_3922:
        /*006c*/ 	.word	0x00000008
.L_3923:


//--------------------- .nv.info._ZN2at6native27unrolled_elementwise_kernelINS0_13AUnaryFunctorIdddZZZNS0_21heaviside_kernel_cudaERNS_18TensorIteratorBaseEENKUlvE_clEvENKUlvE4_clEvEUlddE_EESt5arrayIPcLm2EELi4E23TrivialOffsetCalculatorILi1EjESD_NS0_6memory15LoadWithoutCastENSE_16StoreWithoutCastEEEviT_T0_T2_T3_T4_T5_ --------------------------
	.section	.nv.info._ZN2at6native27unrolled_elementwise_kernelINS0_13AUnaryFunctorIdddZZZNS0_21heaviside_kernel_cudaERNS_18TensorIteratorBaseEENKUlvE_clEvENKUlvE4_clEvEUlddE_EESt5arrayIPcLm2EELi4E23TrivialOffsetCalculatorILi1EjESD_NS0_6memory15LoadWithoutCastENSE_16StoreWithoutCastEEEviT_T0_T2_T3_T4_T5_,"",@"SHT_CUDA_INFO"
	.sectionflags	@""
	.align	4


	//----- nvinfo : EIATTR_CUDA_API_VERSION
	.align		4
        /*0000*/ 	.byte	0x04, 0x37
        /*0002*/ 	.short	(.L_3925 - .L_3924)
.L_3924:
        /*0004*/ 	.word	0x00000082


	//----- nvinfo : EIATTR_KPARAM_INFO
	.align		4
.L_3925:
        /*0008*/ 	.byte	0x04, 0x17
        /*000a*/ 	.short	(.L_3927 - .L_3926)
.L_3926:
        /*000c*/ 	.word	0x00000000
        /*0010*/ 	.short	0x0006
        /*0012*/ 	.short	0x002b
        /*0014*/ 	.byte	0x00, 0xf0, 0x05, 0x00


	//----- nvinfo : EIATTR_KPARAM_INFO
	.align		4
.L_3927:
        /*0018*/ 	.byte	0x04, 0x17
        /*001a*/ 	.short	(.L_3929 - .L_3928)
.L_3928:
        /*001c*/ 	.word	0x00000000
        /*0020*/ 	.short	0x0005
        /*0022*/ 	.short	0x002a
        /*0024*/ 	.byte	0x00, 0xf0, 0x05, 0x00


	//----- nvinfo : EIATTR_KPARAM_INFO
	.align		4
.L_3929:
        /*0028*/ 	.byte	0x04, 0x17
        /*002a*/ 	.short	(.L_3931 - .L_3930)
.L_3930:
        /*002c*/ 	.word	0x00000000
        /*0030*/ 	.short	0x0004
        /*0032*/ 	.short	0x0029
        /*0034*/ 	.byte	0x00, 0xf0, 0x05, 0x00


	//----- nvinfo : EIATTR_KPARAM_INFO
	.align		4
.L_3931:
        /*0038*/ 	.byte	0x04, 0x17
        /*003a*/ 	.short	(.L_3933 - .L_3932)
.L_3932:
        /*003c*/ 	.word	0x00000000
        /*0040*/ 	.short	0x0003
        /*0042*/ 	.short	0x0028
        /*0044*/ 	.byte	0x00, 0xf0, 0x05, 0x00


	//----- nvinfo : EIATTR_KPARAM_INFO
	.align		4
.L_3933:
        /*0048*/ 	.byte	0x04, 0x17
        /*004a*/ 	.short	(.L_3935 - .L_3934)
.L_3934:
        /*004c*/ 	.word	0x00000000
        /*0050*/ 	.short	0x0002
        /*0052*/ 	.short	0x0018
        /*0054*/ 	.byte	0x00, 0xf0, 0x41, 0x00


	//----- nvinfo : EIATTR_KPARAM_INFO
	.align		4
.L_3935:
        /*0058*/ 	.byte	0x04, 0x17
        /*005a*/ 	.short	(.L_3937 - .L_3936)
.L_3936:
        /*005c*/ 	.word	0x00000000
        /*0060*/ 	.short	0x0001
        /*0062*/ 	.short	0x0008
        /*0064*/ 	.byte	0x00, 0xf0, 0x41, 0x00


	//----- nvinfo : EIATTR_KPARAM_INFO
	.align		4
.L_3937:
        /*0068*/ 	.byte	0x04, 0x17
        /*006a*/ 	.short	(.L_3939 - .L_3938)
.L_3938:
        /*006c*/ 	.word	0x00000000
        /*0070*/ 	.short	0x0000
        /*0072*/ 	.short	0x0000
        /*0074*/ 	.byte	0x00, 0xf0, 0x11, 0x00


	//----- nvinfo : EIATTR_SPARSE_MMA_MASK
	.align		4
.L_3939:
        /*0078*/ 	.byte	0x03, 0x50
        /*007a*/ 	.short	0x0000


	//----- nvinfo : EIATTR_MAXREG_COUNT
	.align		4
        /*007c*/ 	.byte	0x03, 0x1b
        /*007e*/ 	.short	0x00ff


	//----- nvinfo : EIATTR_MERCURY_ISA_VERSION
	.align		4
        /*0080*/ 	.byte	0x03, 0x5f
        /*0082*/ 	.short	0x0101


	//----- nvinfo : EIATTR_EXIT_INSTR_OFFSETS
	.align		4
        /*0084*/ 	.byte	0x04, 0x1c
        /*0086*/ 	.short	(.L_3941 - .L_3940)


	//   ....[0]....
.L_3940:
        /*0088*/ 	.word	0x00000480


	//   ....[1]....
        /*008c*/ 	.word	0x000004f0


	//----- nvinfo : EIATTR_MAX_THREADS
	.align		4
.L_3941:
        /*0090*/ 	.byte	0x04, 0x05
        /*0092*/ 	.short	(.L_3943 - .L_3942)
.L_3942:
        /*0094*/ 	.word	0x00000080
        /*0098*/ 	.word	0x00000001
        /*009c*/ 	.word	0x00000001


	//----- nvinfo : EIATTR_CRS_STACK_SIZE
	.align		4
.L_3943:
        /*00a0*/ 	.byte	0x04, 0x1e
        /*00a2*/ 	.short	(.L_3945 - .L_3944)
.L_3944:
        /*00a4*/ 	.word	0x00000000


	//----- nvinfo : EIATTR_CBANK_PARAM_SIZE
	.align		4
.L_3945:
        /*00a8*/ 	.byte	0x03, 0x19
        /*00aa*/ 	.short	0x002c


	//----- nvinfo : EIATTR_PARAM_CBANK
	.align		4
        /*00ac*/ 	.byte	0x04, 0x0a
        /*00ae*/ 	.short	(.L_3947 - .L_3946)
	.align		4
.L_3946:
        /*00b0*/ 	.word	index@(.nv.constant0._ZN2at6native27unrolled_elementwise_kernelINS0_13AUnaryFunctorIdddZZZNS0_21heaviside_kernel_cudaERNS_18TensorIteratorBaseEENKUlvE_clEvENKUlvE4_clEvEUlddE_EESt5arrayIPcLm2EELi4E23TrivialOffsetCalculatorILi1EjESD_NS0_6memory15LoadWithoutCastENSE_16StoreWithoutCastEEEviT_T0_T2_T3_T4_T5_)
        /*00b4*/ 	.short	0x0210
        /*00b6*/ 	.short	0x002c


	//----- nvinfo : EIATTR_SW_WAR
	.align		4
.L_3947:
        /*00b8*/ 	.byte	0x04, 0x36
        /*00ba*/ 	.short	(.L_3949 - .L_3948)
.L_3948:
        /*00bc*/ 	.word	0x00000008
.L_3949:


//--------------------- .nv.info._ZN2at6native29vectorized_elementwise_kernelILi2ENS0_13AUnaryFunctorIdddZZZNS0_21heaviside_kernel_cudaERNS_18TensorIteratorBaseEENKUlvE_clEvENKUlvE4_clEvEUlddE_EESt5arrayIPcLm2EEEEviT0_T1_ --------------------------
	.section	.nv.info._ZN2at6native29vectorized_elementwise_kernelILi2ENS0_13AUnaryFunctorIdddZZZNS0_21heaviside_kernel_cudaERNS_18TensorIteratorBaseEENKUlvE_clEvENKUlvE4_clEvEUlddE_EESt5arrayIPcLm2EEEEviT0_T1_,"",@"SHT_CUDA_INFO"
	.sectionflags	@""
	.align	4


	//----- nvinfo : EIATTR_CUDA_API_VERSION
	.align		4
        /*0000*/ 	.byte	0x04, 0x37
        /*0002*/ 	.short	(.L_3951 - .L_3950)
.L_3950:
        /*0004*/ 	.word	0x00000082


	//----- nvinfo : EIATTR_KPARAM_INFO
	.align		4
.L_3951:
        /*0008*/ 	.byte	0x04, 0x17
        /*000a*/ 	.short	(.L_3953 - .L_3952)
.L_3952:
        /*000c*/ 	.word	0x00000000
        /*0010*/ 	.short	0x0002
        /*0012*/ 	.short	0x0018
        /*0014*/ 	.byte	0x00, 0xf0, 0x41, 0x00


	//----- nvinfo : EIATTR_KPARAM_INFO
	.align		4
.L_3953:
        /*0018*/ 	.byte	0x04, 0x17
        /*001a*/ 	.short	(.L_3955 - .L_3954)
.L_3954:
        /*001c*/ 	.word	0x00000000
        /*0020*/ 	.short	0x0001
        /*0022*/ 	.short	0x0008
        /*0024*/ 	.byte	0x00, 0xf0, 0x41, 0x00


	//----- nvinfo : EIATTR_KPARAM_INFO
	.align		4
.L_3955:
        /*0028*/ 	.byte	0x04, 0x17
        /*002a*/ 	.short	(.L_3957 - .L_3956)
.L_3956:
        /*002c*/ 	.word	0x00000000
        /*0030*/ 	.short	0x0000
        /*0032*/ 	.short	0x0000
        /*0034*/ 	.byte	0x00, 0xf0, 0x11, 0x00


	//----- nvinfo : EIATTR_SPARSE_MMA_MASK
	.align		4
.L_3957:
        /*0038*/ 	.byte	0x03, 0x50
        /*003a*/ 	.short	0x0000


	//----- nvinfo : EIATTR_MAXREG_COUNT
	.align		4
        /*003c*/ 	.byte	0x03, 0x1b
        /*003e*/ 	.short	0x00ff


	//----- nvinfo : EIATTR_MERCURY_ISA_VERSION
	.align		4
        /*0040*/ 	.byte	0x03, 0x5f
        /*0042*/ 	.short	0x0101


	//----- nvinfo : EIATTR_EXIT_INSTR_OFFSETS
	.align		4
        /*0044*/ 	.byte	0x04, 0x1c
        /*0046*/ 	.short	(.L_3959 - .L_3958)


	//   ....[0]....
.L_3958:
        /*0048*/ 	.word	0x000002b0


	//   ....[1]....
        /*004c*/ 	.word	0x00000bd0


	//   ....[2]....
        /*0050*/ 	.word	0x00000c20


	//----- nvinfo : EIATTR_MAX_THREADS
	.align		4
.L_3959:
        /*0054*/ 	.byte	0x04, 0x05
        /*0056*/ 	.short	(.L_3961 - .L_3960)
.L_3960:
        /*0058*/ 	.word	0x00000080
        /*005c*/ 	.word	0x00000001
        /*0060*/ 	.word	0x00000001


	//----- nvinfo : EIATTR_CRS_STACK_SIZE
	.align		4
.L_3961:
        /*0064*/ 	.byte	0x04, 0x1e
        /*0066*/ 	.short	(.L_3963 - .L_3962)
.L_3962:
        /*0068*/ 	.word	0x00000000


	//----- nvinfo : EIATTR_CBANK_PARAM_SIZE
	.align		4
.L_3963:
        /*006c*/ 	.byte	0x03, 0x19
        /*006e*/ 	.short	0x0028


	//----- nvinfo : EIATTR_PARAM_CBANK
	.align		4
        /*0070*/ 	.byte	0x04, 0x0a
        /*0072*/ 	.short	(.L_3965 - .L_3964)
	.align		4
.L_3964:
        /*0074*/ 	.word	index@(.nv.constant0._ZN2at6native29vectorized_elementwise_kernelILi2ENS0_13AUnaryFunctorIdddZZZNS0_21heaviside_kernel_cudaERNS_18TensorIteratorBaseEENKUlvE_clEvENKUlvE4_clEvEUlddE_EESt5arrayIPcLm2EEEEviT0_T1_)
        /*0078*/ 	.short	0x0210
        /*007a*/ 	.short	0x0028


	//----- nvinfo : EIATTR_SW_WAR
	.align		4
.L_3965:
        /*007c*/ 	.byte	0x04, 0x36
        /*007e*/ 	.short	(.L_3967 - .L_3966)
.L_3966:
        /*0080*/ 	.word	0x00000008
.L_3967:


//--------------------- .nv.info._ZN2at6native29vectorized_elementwise_kernelILi4ENS0_13AUnaryFunctorIdddZZZNS0_21heaviside_kernel_cudaERNS_18TensorIteratorBaseEENKUlvE_clEvENKUlvE4_clEvEUlddE_EESt5arrayIPcLm2EEEEviT0_T1_ --------------------------
	.section	.nv.info._ZN2at6native29vectorized_elementwise_kernelILi4ENS0_13AUnaryFunctorIdddZZZNS0_21heaviside_kernel_cudaERNS_18TensorIteratorBaseEENKUlvE_clEvENKUlvE4_clEvEUlddE_EESt5arrayIPcLm2EEEEviT0_T1_,"",@"SHT_CUDA_INFO"
	.sectionflags	@""
	.align	4


	//----- nvinfo : EIATTR_CUDA_API_VERSION
	.align		4
        /*0000*/ 	.byte	0x04, 0x37
        /*0002*/ 	.short	(.L_3969 - .L_3968)
.L_3968:
        /*0004*/ 	.word	0x00000082


	//----- nvinfo : EIATTR_KPARAM_INFO
	.align		4
.L_3969:
        /*0008*/ 	.byte	0x04, 0x17
        /*000a*/ 	.short	(.L_3971 - .L_3970)
.L_3970:
        /*000c*/ 	.word	0x00000000
        /*0010*/ 	.short	0x0002
        /*0012*/ 	.short	0x0018
        /*0014*/ 	.byte	0x00, 0xf0, 0x41, 0x00


	//----- nvinfo : EIATTR_KPARAM_INFO
	.align		4
.L_3971:
        /*0018*/ 	.byte	0x04, 0x17
        /*001a*/ 	.short	(.L_3973 - .L_3972)
.L_3972:
        /*001c*/ 	.word	0x00000000
        /*0020*/ 	.short	0x0001
        /*0022*/ 	.short	0x0008
        /*0024*/ 	.byte	0x00, 0xf0, 0x41, 0x00


	//----- nvinfo : EIATTR_KPARAM_INFO
	.align		4
.L_3973:
        /*0028*/ 	.byte	0x04, 0x17
        /*002a*/ 	.short	(.L_3975 - .L_3974)
.L_3974:
        /*002c*/ 	.word	0x00000000
        /*0030*/ 	.short	0x0000
        /*0032*/ 	.short	0x0000
        /*0034*/ 	.byte	0x00, 0xf0, 0x11, 0x00


	//----- nvinfo : EIATTR_SPARSE_MMA_MASK
	.align		4
.L_3975:
        /*0038*/ 	.byte	0x03, 0x50
        /*003a*/ 	.short	0x0000


	//----- nvinfo : EIATTR_MAXREG_COUNT
	.align		4
        /*003c*/ 	.byte	0x03, 0x1b
        /*003e*/ 	.short	0x00ff


	//----- nvinfo : EIATTR_MERCURY_ISA_VERSION
	.align		4
        /*0040*/ 	.byte	0x03, 0x5f
        /*0042*/ 	.short	0x0101


	//----- nvinfo : EIATTR_EXIT_INSTR_OFFSETS
	.align		4
        /*0044*/ 	.byte	0x04, 0x1c
        /*0046*/ 	.short	(.L_3977 - .L_3976)


	//   ....[0]....
.L_3976:
        /*0048*/ 	.word	0x000002b0


	//   ....[1]....
        /*004c*/ 	.word	0x00000bd0


	//   ....[2]....
        /*0050*/ 	.word	0x00000c20


	//----- nvinfo : EIATTR_MAX_THREADS
	.align		4
.L_3977:
        /*0054*/ 	.byte	0x04, 0x05
        /*0056*/ 	.short	(.L_3979 - .L_3978)
.L_3978:
        /*0058*/ 	.word	0x00000080
        /*005c*/ 	.word	0x00000001
        /*0060*/ 	.word	0x00000001


	//----- nvinfo : EIATTR_CRS_STACK_SIZE
	.align		4
.L_3979:
        /*0064*/ 	.byte	0x04, 0x1e
        /*0066*/ 	.short	(.L_3981 - .L_3980)
.L_3980:
        /*0068*/ 	.word	0x00000000


	//----- nvinfo : EIATTR_CBANK_PARAM_SIZE
	.align		4
.L_3981:
        /*006c*/ 	.byte	0x03, 0x19
        /*006e*/ 	.short	0x0028


	//----- nvinfo : EIATTR_PARAM_CBANK
	.align		4
        /*0070*/ 	.byte	0x04, 0x0a
        /*0072*/ 	.short	(.L_3983 - .L_3982)
	.align		4
.L_3982:
        /*0074*/ 	.word	index@(.nv.constant0._ZN2at6native29vectorized_elementwise_kernelILi4ENS0_13AUnaryFunctorIdddZZZNS0_21heaviside_kernel_cudaERNS_18TensorIteratorBaseEENKUlvE_clEvENKUlvE4_clEvEUlddE_EESt5arrayIPcLm2EEEEviT0_T1_)
        /*0078*/ 	.short	0x0210
        /*007a*/ 	.short	0x0028


	//----- nvinfo : EIATTR_SW_WAR
	.align		4
.L_3983:
        /*007c*/ 	.byte	0x04, 0x36
        /*007e*/ 	.short	(.L_3985 - .L_3984)
.L_3984:
        /*0080*/ 	.word	0x00000008
.L_3985:


//--------------------- .nv.info._ZN2at6native29vectorized_elementwise_kernelILi8ENS0_13AUnaryFunctorIdddZZZNS0_21heaviside_kernel_cudaERNS_18TensorIteratorBaseEENKUlvE_clEvENKUlvE4_clEvEUlddE_EESt5arrayIPcLm2EEEEviT0_T1_ --------------------------
	.section	.nv.info._ZN2at6native29vectorized_elementwise_kernelILi8ENS0_13AUnaryFunctorIdddZZZNS0_21heaviside_kernel_cudaERNS_18TensorIteratorBaseEENKUlvE_clEvENKUlvE4_clEvEUlddE_EESt5arrayIPcLm2EEEEviT0_T1_,"",@"SHT_CUDA_INFO"
	.sectionflags	@""
	.align	4


	//----- nvinfo : EIATTR_CUDA_API_VERSION
	.align		4
        /*0000*/ 	.byte	0x04, 0x37
        /*0002*/ 	.short	(.L_3987 - .L_3986)
.L_3986:
        /*0004*/ 	.word	0x00000082


	//----- nvinfo : EIATTR_KPARAM_INFO
	.align		4
.L_3987:
        /*0008*/ 	.byte	0x04, 0x17
        /*000a*/ 	.short	(.L_3989 - .L_3988)
.L_3988:
        /*000c*/ 	.word	0x00000000
        /*0010*/ 	.short	0x0002
        /*0012*/ 	.short	0x0018
        /*0014*/ 	.byte	0x00, 0xf0, 0x41, 0x00


	//----- nvinfo : EIATTR_KPARAM_INFO
	.align		4
.L_3989:
        /*0018*/ 	.byte	0x04, 0x17
        /*001a*/ 	.short	(.L_3991 - .L_3990)
.L_3990:
        /*001c*/ 	.word	0x00000000
        /*0020*/ 	.short	0x0001
        /*0022*/ 	.short	0x0008
        /*0024*/ 	.byte	0x00, 0xf0, 0x41, 0x00


	//----- nvinfo : EIATTR_KPARAM_INFO
	.align		4
.L_3991:
        /*0028*/ 	.byte	0x04, 0x17
        /*002a*/ 	.short	(.L_3993 - .L_3992)
.L_3992:
        /*002c*/ 	.word	0x00000000
        /*0030*/ 	.short	0x0000
        /*0032*/ 	.short	0x0000
        /*0034*/ 	.byte	0x00, 0xf0, 0x11, 0x00


	//----- nvinfo : EIATTR_SPARSE_MMA_MASK
	.align		4
.L_3993:
        /*0038*/ 	.byte	0x03, 0x50
        /*003a*/ 	.short	0x0000


	//----- nvinfo : EIATTR_MAXREG_COUNT
	.align		4
        /*003c*/ 	.byte	0x03, 0x1b
        /*003e*/ 	.short	0x00ff


	//----- nvinfo : EIATTR_MERCURY_ISA_VERSION
	.align		4
        /*0040*/ 	.byte	0x03, 0x5f
        /*0042*/ 	.short	0x0101


	//----- nvinfo : EIATTR_EXIT_INSTR_OFFSETS
	.align		4
        /*0044*/ 	.byte	0x04, 0x1c
        /*0046*/ 	.short	(.L_3995 - .L_3994)


	//   ....[0]....
.L_3994:
        /*0048*/ 	.word	0x000002b0


	//   ....[1]....
        /*004c*/ 	.word	0x00000bd0


	//   ....[2]....
        /*0050*/ 	.word	0x00000c20


	//----- nvinfo : EIATTR_MAX_THREADS
	.align		4
.L_3995:
        /*0054*/ 	.byte	0x04, 0x05
        /*0056*/ 	.short	(.L_3997 - .L_3996)
.L_3996:
        /*0058*/ 	.word	0x00000080
        /*005c*/ 	.word	0x00000001
        /*0060*/ 	.word	0x00000001


	//----- nvinfo : EIATTR_CRS_STACK_SIZE
	.align		4
.L_3997:
        /*0064*/ 	.byte	0x04, 0x1e
        /*0066*/ 	.short	(.L_3999 - .L_3998)
.L_3998:
        /*0068*/ 	.word	0x00000000


	//----- nvinfo : EIATTR_CBANK_PARAM_SIZE
	.align		4
.L_3999:
        /*006c*/ 	.byte	0x03, 0x19
        /*006e*/ 	.short	0x0028


	//----- nvinfo : EIATTR_PARAM_CBANK
	.align		4
        /*0070*/ 	.byte	0x04, 0x0a
        /*0072*/ 	.short	(.L_4001 - .L_4000)
	.align		4
.L_4000:
        /*0074*/ 	.word	index@(.nv.constant0._ZN2at6native29vectorized_elementwise_kernelILi8ENS0_13AUnaryFunctorIdddZZZNS0_21heaviside_kernel_cudaERNS_18TensorIteratorBaseEENKUlvE_clEvENKUlvE4_clEvEUlddE_EESt5arrayIPcLm2EEEEviT0_T1_)
        /*0078*/ 	.short	0x0210
        /*007a*/ 	.short	0x0028


	//----- nvinfo : EIATTR_SW_WAR
	.align		4
.L_4001:
        /*007c*/ 	.byte	0x04, 0x36
        /*007e*/ 	.short	(.L_4003 - .L_4002)
.L_4002:
        /*0080*/ 	.word	0x00000008
.L_4003:


//--------------------- .nv.info._ZN2at6native18elementwise_kernelILi128ELi4EZNS0_15gpu_kernel_implINS0_13BinaryFunctorIsssZZZNS0_21heaviside_kernel_cudaERNS_18TensorIteratorBaseEENKUlvE_clEvENKUlvE3_clEvEUlssE_EEEEvS5_RKT_EUliE_EEviT1_ --------------------------
	.section	.nv.info._ZN2at6native18elementwise_kernelILi128ELi4EZNS0_15gpu_kernel_implINS0_13BinaryFunctorIsssZZZNS0_21heaviside_kernel_cudaERNS_18TensorIteratorBaseEENKUlvE_clEvENKUlvE3_clEvEUlssE_EEEEvS5_RKT_EUliE_EEviT1_,"",@"SHT_CUDA_INFO"
	.sectionflags	@""
	.align	4


	//----- nvinfo : EIATTR_CUDA_API_VERSION
	.align		4
        /*0000*/ 	.byte	0x04, 0x37
        /*0002*/ 	.short	(.L_4005 - .L_4004)
.L_4004:
        /*0004*/ 	.word	0x00000082


	//----- nvinfo : EIATTR_KPARAM_INFO
	.align		4
.L_4005:
        /*0008*/ 	.byte	0x04, 0x17
        /*000a*/ 	.short	(.L_4007 - .L_4006)
.L_4006:
        /*000c*/ 	.word	0x00000000
        /*0010*/ 	.short	0x0001
        /*0012*/ 	.short	0x0008
        /*0014*/ 	.byte	0x00, 0xf0, 0x21, 0x0a


	//----- nvinfo : EIATTR_KPARAM_INFO
	.align		4
.L_4007:
        /*0018*/ 	.byte	0x04, 0x17
        /*001a*/ 	.short	(.L_4009 - .L_4008)
.L_4008:
        /*001c*/ 	.word	0x00000000
        /*0020*/ 	.short	0x0000
        /*0022*/ 	.short	0x0000
        /*0024*/ 	.byte	0x00, 0xf0, 0x11, 0x00


	//----- nvinfo : EIATTR_SPARSE_MMA_MASK
	.align		4
.L_4009:
        /*0028*/ 	.byte	0x03, 0x50
        /*002a*/ 	.short	0x0000


	//----- nvinfo : EIATTR_MAXREG_COUNT
	.align		4
        /*002c*/ 	.byte	0x03, 0x1b
        /*002e*/ 	.short	0x0080


	//----- nvinfo : EIATTR_EXTERNS
	.align		4
        /*0030*/ 	.byte	0x04, 0x0f
        /*0032*/ 	.short	(.L_4011 - .L_4010)


	//   ....[0]....
	.align		4
.L_4010:
        /*0034*/ 	.word	index@(__assertfail)


	//----- nvinfo : EIATTR_MERCURY_ISA_VERSION
	.align		4
.L_4011:
        /*0038*/ 	.byte	0x03, 0x5f
        /*003a*/ 	.short	0x0101


	//----- nvinfo : EIATTR_SYSCALL_OFFSETS
	.align		4
        /*003c*/ 	.byte	0x04, 0x46
        /*003e*/ 	.short	(.L_4013 - .L_4012)


	//   ....[0]....
.L_4012:
        /*0040*/ 	.word	0x00002520


	//   ....[1]....
        /*0044*/ 	.word	0x000033a0


	//   ....[2]....
        /*0048*/ 	.word	0x00004260


	//   ....[3]....
        /*004c*/ 	.word	0x000067c0


	//   ....[4]....
        /*0050*/ 	.word	0x00007640


	//   ....[5]....
        /*0054*/ 	.word	0x00008500


	//   ....[6]....
        /*0058*/ 	.word	0x0000aa50


	//   ....[7]....
        /*005c*/ 	.word	0x0000b8d0


	//   ....[8]....
        /*0060*/ 	.word	0x0000c790


	//   ....[9]....
        /*0064*/ 	.word	0x0000ecd0


	//   ....[10]....
        /*0068*/ 	.word	0x0000fb50


	//   ....[11]....
        /*006c*/ 	.word	0x00010a10


	//----- nvinfo : EIATTR_EXIT_INSTR_OFFSETS
	.align		4
.L_4013:
        /*0070*/ 	.byte	0x04, 0x1c
        /*0072*/ 	.short	(.L_4015 - .L_4014)


	//   ....[0]....
.L_4014:
        /*0074*/ 	.word	0x0000c850


	//   ....[1]....
        /*0078*/ 	.word	0x0000fcd0


	//   ....[2]....
        /*007c*/ 	.word	0x0000fcf0


	//   ....[3]....
        /*0080*/ 	.word	0x0000fd90


	//   ....[4]....
        /*0084*/ 	.word	0x0000fdc0


	//   ....[5]....
        /*0088*/ 	.word	0x0000fde0


	//   ....[6]....
        /*008c*/ 	.word	0x0000fe70


	//   ....[7]....
        /*0090*/ 	.word	0x0000feb0


	//   ....[8]....
        /*0094*/ 	.word	0x0000ff50


	//   ....[9]....
        /*0098*/ 	.word	0x0000ffa0


	//   ....[10]....
        /*009c*/ 	.word	0x0000ffd0


	//   ....[11]....
        /*00a0*/ 	.word	0x000100a0


	//   ....[12]....
        /*00a4*/ 	.word	0x000100e0


	//   ....[13]....
        /*00a8*/ 	.word	0x00010270


	//   ....[14]....
        /*00ac*/ 	.word	0x000103d0


	//   ....[15]....
        /*00b0*/ 	.word	0x00010410


	//   ....[16]....
        /*00b4*/ 	.word	0x000104b0


	//   ....[17]....
        /*00b8*/ 	.word	0x00010630


	//   ....[18]....
        /*00bc*/ 	.word	0x000107b0


	//   ....[19]....
        /*00c0*/ 	.word	0x00010910


	//   ....[20]....
        /*00c4*/ 	.word	0x00010a20


	//   ....[21]....
        /*00c8*/ 	.word	0x00010a60


	//   ....[22]....
        /*00cc*/ 	.word	0x00010a90


	//----- nvinfo : EIATTR_MAX_THREADS
	.align		4
.L_4015:
        /*00d0*/ 	.byte	0x04, 0x05
        /*00d2*/ 	.short	(.L_4017 - .L_4016)
.L_4016:
        /*00d4*/ 	.word	0x00000080
        /*00d8*/ 	.word	0x00000001
        /*00dc*/ 	.word	0x00000001


	//----- nvinfo : EIATTR_CRS_STACK_SIZE
	.align		4
.L_4017:
        /*00e0*/ 	.byte	0x04, 0x1e
        /*00e2*/ 	.short	(.L_4019 - .L_4018)
.L_4018:
        /*00e4*/ 	.word	0x00000000


	//----- nvinfo : EIATTR_CBANK_PARAM_SIZE
	.align		4
.L_4019:
        /*00e8*/ 	.byte	0x03, 0x19
        /*00ea*/ 	.short	0x0290


	//----- nvinfo : EIATTR_PARAM_CBANK
	.align		4
        /*00ec*/ 	.byte	0x04, 0x0a
        /*00ee*/ 	.short	(.L_4021 - .L_4020)
	.align		4
.L_4020:
        /*00f0*/ 	.word	index@(.nv.constant0._ZN2at6native18elementwise_kernelILi128ELi4EZNS0_15gpu_kernel_implINS0_13BinaryFunctorIsssZZZNS0_21heaviside_kernel_cudaERNS_18TensorIteratorBaseEENKUlvE_clEvENKUlvE3_clEvEUlssE_EEEEvS5_RKT_EUliE_EEviT1_)
        /*00f4*/ 	.short	0x0210
        /*00f6*/ 	.short	0x0290


	//----- nvinfo : EIATTR_SW_WAR
	.align		4
.L_4021:
        /*00f8*/ 	.byte	0x04, 0x36
        /*00fa*/ 	.short	(.L_4023 - .L_4022)
.L_4022:
        /*00fc*/ 	.word	0x00000008
.L_4023:


//--------------------- .nv.info._ZN2at6native27unrolled_elementwise_kernelINS0_13BinaryFunctorIsssZZZNS0_21heaviside_kernel_cudaERNS_18TensorIteratorBaseEENKUlvE_clEvENKUlvE3_clEvEUlssE_EESt5arrayIPcLm3EELi4E23TrivialOffsetCalculatorILi2EjESC_ILi1EjENS0_6memory12LoadWithCastILi2EEENSF_13StoreWithCastILi1EEEEEviT_T0_T2_T3_T4_T5_ --------------------------
	.section	.nv.info._ZN2at6native27unrolled_elementwise_kernelINS0_13BinaryFunctorIsssZZZNS0_21heaviside_kernel_cudaERNS_18TensorIteratorBaseEENKUlvE_clEvENKUlvE3_clEvEUlssE_EESt5arrayIPcLm3EELi4E23TrivialOffsetCalculatorILi2EjESC_ILi1EjENS0_6memory12LoadWithCastILi2EEENSF_13StoreWithCastILi1EEEEEviT_T0_T2_T3_T4_T5_,"",@"SHT_CUDA_INFO"
	.sectionflags	@""
	.align	4


	//----- nvinfo : EIATTR_CUDA_API_VERSION
	.align		4
        /*0000*/ 	.byte	0x04, 0x37
        /*0002*/ 	.short	(.L_4025 - .L_4024)
.L_4024:
        /*0004*/ 	.word	0x00000082


	//----- nvinfo : EIATTR_KPARAM_INFO
	.align		4
.L_4025:
        /*0008*/ 	.byte	0x04, 0x17
        /*000a*/ 	.short	(.L_4027 - .L_4026)
.L_4026:
        /*000c*/ 	.word	0x00000000
        /*0010*/ 	.short	0x0006
        /*0012*/ 	.short	0x0030
        /*0014*/ 	.byte	0x00, 0xf0, 0x21, 0x00


	//----- nvinfo : EIATTR_KPARAM_INFO
	.align		4
.L_4027:
        /*0018*/ 	.byte	0x04, 0x17
        /*001a*/ 	.short	(.L_4029 - .L_4028)
.L_4028:
        /*001c*/ 	.word	0x00000000
        /*0020*/ 	.short	0x0005
        /*0022*/ 	.short	0x0024
        /*0024*/ 	.byte	0x00, 0xf0, 0x31, 0x00


	//----- nvinfo : EIATTR_KPARAM_INFO
	.align		4
.L_4029:
        /*0028*/ 	.byte	0x04, 0x17
        /*002a*/ 	.short	(.L_4031 - .L_4030)
.L_4030:
        /*002c*/ 	.word	0x00000000
        /*0030*/ 	.short	0x0004
        /*0032*/ 	.short	0x0021
        /*0034*/ 	.byte	0x00, 0xf0, 0x05, 0x00


	//----- nvinfo : EIATTR_KPARAM_INFO
	.align		4
.L_4031:
        /*0038*/ 	.byte	0x04, 0x17
        /*003a*/ 	.short	(.L_4033 - .L_4032)
.L_4032:
        /*003c*/ 	.word	0x00000000
        /*0040*/ 	.short	0x0003
        /*0042*/ 	.short	0x0020
        /*0044*/ 	.byte	0x00, 0xf0, 0x05, 0x00


	//----- nvinfo : EIATTR_KPARAM_INFO
	.align		4
.L_4033:
        /*0048*/ 	.byte	0x04, 0x17
        /*004a*/ 	.short	(.L_4035 - .L_4034)
.L_4034:
        /*004c*/ 	.word	0x00000000
        /*0050*/ 	.short	0x0002
        /*0052*/ 	.short	0x0008
        /*0054*/ 	.byte	0x00, 0xf0, 0x61, 0x00


	//----- nvinfo : EIATTR_KPARAM_INFO
	.align		4
.L_4035:
        /*0058*/ 	.byte	0x04, 0x17
        /*005a*/ 	.short	(.L_4037 - .L_4036)
.L_4036:
        /*005c*/ 	.word	0x00000000
        /*0060*/ 	.short	0x0001
        /*0062*/ 	.short	0x0004
        /*0064*/ 	.byte	0x00, 0xf0, 0x05, 0x00


	//----- nvinfo : EIATTR_KPARAM_INFO
	.align		4
.L_4037:
        /*0068*/ 	.byte	0x04, 0x17
        /*006a*/ 	.short	(.L_4039 - .L_4038)
.L_4038:
        /*006c*/ 	.word	0x00000000
        /*0070*/ 	.short	0x0000
        /*0072*/ 	.short	0x0000
        /*0074*/ 	.byte	0x00, 0xf0, 0x11, 0x00


	//----- nvinfo : EIATTR_SPARSE_MMA_MASK
	.align		4
.L_4039:
        /*0078*/ 	.byte	0x03, 0x50
        /*007a*/ 	.short	0x0000


	//----- nvinfo : EIATTR_MAXREG_COUNT
	.align		4
        /*007c*/ 	.byte	0x03, 0x1b
        /*007e*/ 	.short	0x00ff


	//----- nvinfo : EIATTR_EXTERNS
	.align		4
        /*0080*/ 	.byte	0x04, 0x0f
        /*0082*/ 	.short	(.L_4041 - .L_4040)


	//   ....[0]....
	.align		4
.L_4040:
        /*0084*/ 	.word	index@(__assertfail)


	//----- nvinfo : EIATTR_MERCURY_ISA_VERSION
	.align		4
.L_4041:
        /*0088*/ 	.byte	0x03, 0x5f
        /*008a*/ 	.short	0x0101


	//----- nvinfo : EIATTR_SYSCALL_OFFSETS
	.align		4
        /*008c*/ 	.byte	0x04, 0x46
        /*008e*/ 	.short	(.L_4043 - .L_4042)


	//   ....[0]....
.L_4042:
        /*0090*/ 	.word	0x00000f30


	//   ....[1]....
        /*0094*/ 	.word	0x00001dc0


	//   ....[2]....
        /*0098*/ 	.word	0x00002cd0


	//   ....[3]....
        /*009c*/ 	.word	0x00003b60


	//   ....[4]....
        /*00a0*/ 	.word	0x00004a80


	//   ....[5]....
        /*00a4*/ 	.word	0x00005920


	//   ....[6]....
        /*00a8*/ 	.word	0x00006820


	//   ....[7]....
        /*00ac*/ 	.word	0x000076c0


	//   ....[8]....
        /*00b0*/ 	.word	0x000086f0


	//   ....[9]....
        /*00b4*/ 	.word	0x00009620


	//   ....[10]....
        /*00b8*/ 	.word	0x0000a540


	//   ....[11]....
        /*00bc*/ 	.word	0x0000b460


	//----- nvinfo : EIATTR_EXIT_INSTR_OFFSETS
	.align		4
.L_4043:
        /*00c0*/ 	.byte	0x04, 0x1c
        /*00c2*/ 	.short	(.L_4045 - .L_4044)


	//   ....[0]....
.L_4044:
        /*00c4*/ 	.word	0x0000a5f0


	//   ....[1]....
        /*00c8*/ 	.word	0x0000a720


	//   ....[2]....
        /*00cc*/ 	.word	0x0000a740


	//   ....[3]....
        /*00d0*/ 	.word	0x0000a7e0


	//   ....[4]....
        /*00d4*/ 	.word	0x0000a810


	//   ....[5]....
        /*00d8*/ 	.word	0x0000a830


	//   ....[6]....
        /*00dc*/ 	.word	0x0000a8c0


	//   ....[7]....
        /*00e0*/ 	.word	0x0000a900


	//   ....[8]....
        /*00e4*/ 	.word	0x0000a9a0


	//   ....[9]....
        /*00e8*/ 	.word	0x0000a9f0


	//   ....[10]....
        /*00ec*/ 	.word	0x0000aa20


	//   ....[11]....
        /*00f0*/ 	.word	0x0000aaf0


	//   ....[12]....
        /*00f4*/ 	.word	0x0000ab30


	//   ....[13]....
        /*00f8*/ 	.word	0x0000acc0


	//   ....[14]....
        /*00fc*/ 	.word	0x0000ae20


	//   ....[15]....
        /*0100*/ 	.word	0x0000ae60


	//   ....[16]....
        /*0104*/ 	.word	0x0000af00


	//   ....[17]....
        /*0108*/ 	.word	0x0000b080


	//   ....[18]....
        /*010c*/ 	.word	0x0000b200


	//   ....[19]....
        /*0110*/ 	.word	0x0000b360


	//   ....[20]....
        /*0114*/ 	.word	0x0000b470


	//   ....[21]....
        /*0118*/ 	.word	0x0000b4b0


	//   ....[22]....
        /*011c*/ 	.word	0x0000b4e0


	//----- nvinfo : EIATTR_MAX_THREADS
	.align		4
.L_4045:
        /*0120*/ 	.byte	0x04, 0x05
        /*0122*/ 	.short	(.L_4047 - .L_4046)
.L_4046:
        /*0124*/ 	.word	0x00000080
        /*0128*/ 	.word	0x00000001
        /*012c*/ 	.word	0x00000001


	//----- nvinfo : EIATTR_CRS_STACK_SIZE
	.align		4
.L_4047:
        /*0130*/ 	.byte	0x04, 0x1e
        /*0132*/ 	.short	(.L_4049 - .L_4048)
.L_4048:
        /*0134*/ 	.word	0x00000000


	//----- nvinfo : EIATTR_CBANK_PARAM_SIZE
	.align		4
.L_4049:
        /*0138*/ 	.byte	0x03, 0x19
        /*013a*/ 	.short	0x0038


	//----- nvinfo : EIATTR_PARAM_CBANK
	.align		4
        /*013c*/ 	.byte	0x04, 0x0a
        /*013e*/ 	.short	(.L_4051 - .L_4050)
	.align		4
.L_4050:
        /*0140*/ 	.word	index@(.nv.constant0._ZN2at6native27unrolled_elementwise_kernelINS0_13BinaryFunctorIsssZZZNS0_21heaviside_kernel_cudaERNS_18TensorIteratorBaseEENKUlvE_clEvENKUlvE3_clEvEUlssE_EESt5arrayIPcLm3EELi4E23TrivialOffsetCalculatorILi2EjESC_ILi1EjENS0_6memory12LoadWithCastILi2EEENSF_13StoreWithCastILi1EEEEEviT_T0_T2_T3_T4_T5_)
        /*0144*/ 	.short	0x0210
        /*0146*/ 	.short	0x0038


	//----- nvinfo : EIATTR_SW_WAR
	.align		4
.L_4051:
        /*0148*/ 	.byte	0x04, 0x36
        /*014a*/ 	.short	(.L_4053 - .L_4052)
.L_4052:
        /*014c*/ 	.word	0x00000008
.L_4053:


//--------------------- .nv.info._ZN2at6native18elementwise_kernelILi128ELi4EZNS0_22gpu_kernel_impl_nocastINS0_13BinaryFunctorIsssZZZNS0_21heaviside_kernel_cudaERNS_18TensorIteratorBaseEENKUlvE_clEvENKUlvE3_clEvEUlssE_EEEEvS5_RKT_EUliE_EEviT1_ --------------------------
	.section	.nv.info._ZN2at6native18elementwise_kernelILi128ELi4EZNS0_22gpu_kernel_impl_nocastINS0_13BinaryFunctorIsssZZZNS0_21heaviside_kernel_cudaERNS_18TensorIteratorBaseEENKUlvE_clEvENKUlvE3_clEvEUlssE_EEEEvS5_RKT_EUliE_EEviT1_,"",@"SHT_CUDA_INFO"
	.sectionflags	@""
	.align	4


	//----- nvinfo : EIATTR_CUDA_API_VERSION
	.align		4
        /*0000*/ 	.byte	0x04, 0x37
        /*0002*/ 	.short	(.L_4055 - .L_4054)
.L_4054:
        /*0004*/ 	.word	0x00000082


	//----- nvinfo : EIATTR_KPARAM_INFO
	.align		4
.L_4055:
        /*0008*/ 	.byte	0x04, 0x17
        /*000a*/ 	.short	(.L_4057 - .L_4056)
.L_4056:
        /*000c*/ 	.word	0x00000000
        /*0010*/ 	.short	0x0001
        /*0012*/ 	.short	0x0008
        /*0014*/ 	.byte	0x00, 0xf0, 0x21, 0x0a


	//----- nvinfo : EIATTR_KPARAM_INFO
	.align		4
.L_4057:
        /*0018*/ 	.byte	0x04, 0x17
        /*001a*/ 	.short	(.L_4059 - .L_4058)
.L_4058:
        /*001c*/ 	.word	0x00000000
        /*0020*/ 	.short	0x0000
        /*0022*/ 	.short	0x0000
        /*0024*/ 	.byte	0x00, 0xf0, 0x11, 0x00


	//----- nvinfo : EIATTR_SPARSE_MMA_MASK
	.align		4
.L_4059:
        /*0028*/ 	.byte	0x03, 0x50
        /*002a*/ 	.short	0x0000


	//----- nvinfo : EIATTR_MAXREG_COUNT
	.align		4
        /*002c*/ 	.byte	0x03, 0x1b
        /*002e*/ 	.short	0x0080


	//----- nvinfo : EIATTR_MERCURY_ISA_VERSION
	.align		4
        /*0030*/ 	.byte	0x03, 0x5f
        /*0032*/ 	.short	0x0101


	//----- nvinfo : EIATTR_EXIT_INSTR_OFFSETS
	.align		4
        /*0034*/ 	.byte	0x04, 0x1c
        /*0036*/ 	.short	(.L_4061 - .L_4060)


	//   ....[0]....
.L_4060:
        /*0038*/ 	.word	0x00004680


	//   ....[1]....
        /*003c*/ 	.word	0x00005da0


	//----- nvinfo : EIATTR_MAX_THREADS
	.align		4
.L_4061:
        /*0040*/ 	.byte	0x04, 0x05
        /*0042*/ 	.short	(.L_4063 - .L_4062)
.L_4062:
        /*0044*/ 	.word	0x00000080
        /*0048*/ 	.word	0x00000001
        /*004c*/ 	.word	0x00000001


	//----- nvinfo : EIATTR_CRS_STACK_SIZE
	.align		4
.L_4063:
        /*0050*/ 	.byte	0x04, 0x1e
        /*0052*/ 	.short	(.L_4065 - .L_4064)
.L_4064:
        /*0054*/ 	.word	0x00000000


	//----- nvinfo : EIATTR_CBANK_PARAM_SIZE
	.align		4
.L_4065:
        /*0058*/ 	.byte	0x03, 0x19
        /*005a*/ 	.short	0x0290


	//----- nvinfo : EIATTR_PARAM_CBANK
	.align		4
        /*005c*/ 	.byte	0x04, 0x0a
        /*005e*/ 	.short	(.L_4067 - .L_4066)
	.align		4
.L_4066:
        /*0060*/ 	.word	index@(.nv.constant0._ZN2at6native18elementwise_kernelILi128ELi4EZNS0_22gpu_kernel_impl_nocastINS0_13BinaryFunctorIsssZZZNS0_21heaviside_kernel_cudaERNS_18TensorIteratorBaseEENKUlvE_clEvENKUlvE3_clEvEUlssE_EEEEvS5_RKT_EUliE_EEviT1_)
        /*0064*/ 	.short	0x0210
        /*0066*/ 	.short	0x0290


	//----- nvinfo : EIATTR_SW_WAR
	.align		4
.L_4067:
        /*0068*/ 	.byte	0x04, 0x36
        /*006a*/ 	.short	(.L_4069 - .L_4068)
.L_4068:
        /*006c*/ 	.word	0x00000008
.L_4069:


//--------------------- .nv.info._ZN2at6native27unrolled_elementwise_kernelINS0_13BinaryFunctorIsssZZZNS0_21heaviside_kernel_cudaERNS_18TensorIteratorBaseEENKUlvE_clEvENKUlvE3_clEvEUlssE_EESt5arrayIPcLm3EELi4E23TrivialOffsetCalculatorILi2EjESC_ILi1EjENS0_6memory15LoadWithoutCastENSF_16StoreWithoutCastEEEviT_T0_T2_T3_T4_T5_ --------------------------
	.section	.nv.info._ZN2at6native27unrolled_elementwise_kernelINS0_13BinaryFunctorIsssZZZNS0_21heaviside_kernel_cudaERNS_18TensorIteratorBaseEENKUlvE_clEvENKUlvE3_clEvEUlssE_EESt5arrayIPcLm3EELi4E23TrivialOffsetCalculatorILi2EjESC_ILi1EjENS0_6memory15LoadWithoutCastENSF_16StoreWithoutCastEEEviT_T0_T2_T3_T4_T5_,"",@"SHT_CUDA_INFO"
	.sectionflags	@""
	.align	4


	//----- nvinfo : EIATTR_CUDA_API_VERSION
	.align		4
        /*0000*/ 	.byte	0x04, 0x37
        /*0002*/ 	.short	(.L_4071 - .L_4070)
.L_4070:
        /*0004*/ 	.word	0x00000082


	//----- nvinfo : EIATTR_KPARAM_INFO
	.align		4
.L_4071:
        /*0008*/ 	.byte	0x04, 0x17
        /*000a*/ 	.short	(.L_4073 - .L_4072)
.L_4072:
        /*000c*/ 	.word	0x00000000
        /*0010*/ 	.short	0x0006
        /*0012*/ 	.short	0x0023
        /*0014*/ 	.byte	0x00, 0xf0, 0x05, 0x00


	//----- nvinfo : EIATTR_KPARAM_INFO
	.align		4
.L_4073:
        /*0018*/ 	.byte	0x04, 0x17
        /*001a*/ 	.short	(.L_4075 - .L_4074)
.L_4074:
        /*001c*/ 	.word	0x00000000
        /*0020*/ 	.short	0x0005
        /*0022*/ 	.short	0x0022
        /*0024*/ 	.byte	0x00, 0xf0, 0x05, 0x00


	//----- nvinfo : EIATTR_KPARAM_INFO
	.align		4
.L_4075:
        /*0028*/ 	.byte	0x04, 0x17
        /*002a*/ 	.short	(.L_4077 - .L_4076)
.L_4076:
        /*002c*/ 	.word	0x00000000
        /*0030*/ 	.short	0x0004
        /*0032*/ 	.short	0x0021
        /*0034*/ 	.byte	0x00, 0xf0, 0x05, 0x00


	//----- nvinfo : EIATTR_KPARAM_INFO
	.align		4
.L_4077:
        /*0038*/ 	.byte	0x04, 0x17
        /*003a*/ 	.short	(.L_4079 - .L_4078)
.L_4078:
        /*003c*/ 	.word	0x00000000
        /*0040*/ 	.short	0x0003
        /*0042*/ 	.short	0x0020
        /*0044*/ 	.byte	0x00, 0xf0, 0x05, 0x00


	//----- nvinfo : EIATTR_KPARAM_INFO
	.align		4
.L_4079:
        /*0048*/ 	.byte	0x04, 0x17
        /*004a*/ 	.short	(.L_4081 - .L_4080)
.L_4080:
        /*004c*/ 	.word	0x00000000
        /*0050*/ 	.short	0x0002
        /*0052*/ 	.short	0x0008
        /*0054*/ 	.byte	0x00, 0xf0, 0x61, 0x00


	//----- nvinfo : EIATTR_KPARAM_INFO
	.align		4
.L_4081:
        /*0058*/ 	.byte	0x04, 0x17
        /*005a*/ 	.short	(.L_4083 - .L_4082)
.L_4082:
        /*005c*/ 	.word	0x00000000
        /*0060*/ 	.short	0x0001
        /*0062*/ 	.short	0x0004
        /*0064*/ 	.byte	0x00, 0xf0, 0x05, 0x00


	//----- nvinfo : EIATTR_KPARAM_INFO
	.align		4
.L_4083:
        /*0068*/ 	.byte	0x04, 0x17
        /*006a*/ 	.short	(.L_4085 - .L_4084)
.L_4084:
        /*006c*/ 	.word	0x00000000
        /*0070*/ 	.short	0x0000
        /*0072*/ 	.short	0x0000
        /*0074*/ 	.byte	0x00, 0xf0, 0x11, 0x00


	//----- nvinfo : EIATTR_SPARSE_MMA_MASK
	.align		4
.L_4085:
        /*0078*/ 	.byte	0x03, 0x50
        /*007a*/ 	.short	0x0000


	//----- nvinfo : EIATTR_MAXREG_COUNT
	.align		4
        /*007c*/ 	.byte	0x03, 0x1b
        /*007e*/ 	.short	0x00ff


	//----- nvinfo : EIATTR_MERCURY_ISA_VERSION
	.align		4
        /*0080*/ 	.byte	0x03, 0x5f
        /*0082*/ 	.short	0x0101


	//----- nvinfo : EIATTR_EXIT_INSTR_OFFSETS
	.align		4
        /*0084*/ 	.byte	0x04, 0x1c
        /*0086*/ 	.short	(.L_4087 - .L_4086)


	//   ....[0]....
.L_4086:
        /*0088*/ 	.word	0x00000530


	//   ....[1]....
        /*008c*/ 	.word	0x000005c0


	//----- nvinfo : EIATTR_MAX_THREADS
	.align		4
.L_4087:
        /*0090*/ 	.byte	0x04, 0x05
        /*0092*/ 	.short	(.L_4089 - .L_4088)
.L_4088:
        /*0094*/ 	.word	0x00000080
        /*0098*/ 	.word	0x00000001
        /*009c*/ 	.word	0x00000001


	//----- nvinfo : EIATTR_CRS_STACK_SIZE
	.align		4
.L_4089:
        /*00a0*/ 	.byte	0x04, 0x1e
        /*00a2*/ 	.short	(.L_4091 - .L_4090)
.L_4090:
        /*00a4*/ 	.word	0x00000000


	//----- nvinfo : EIATTR_CBANK_PARAM_SIZE
	.align		4
.L_4091:
        /*00a8*/ 	.byte	0x03, 0x19
        /*00aa*/ 	.short	0x0024


	//----- nvinfo : EIATTR_PARAM_CBANK
	.align		4
        /*00ac*/ 	.byte	0x04, 0x0a
        /*00ae*/ 	.short	(.L_4093 - .L_4092)
	.align		4
.L_4092:
        /*00b0*/ 	.word	index@(.nv.constant0._ZN2at6native27unrolled_elementwise_kernelINS0_13BinaryFunctorIsssZZZNS0_21heaviside_kernel_cudaERNS_18TensorIteratorBaseEENKUlvE_clEvENKUlvE3_clEvEUlssE_EESt5arrayIPcLm3EELi4E23TrivialOffsetCalculatorILi2EjESC_ILi1EjENS0_6memory15LoadWithoutCastENSF_16StoreWithoutCastEEEviT_T0_T2_T3_T4_T5_)
        /*00b4*/ 	.short	0x0210
        /*00b6*/ 	.short	0x0024


	//----- nvinfo : EIATTR_SW_WAR
	.align		4
.L_4093:
        /*00b8*/ 	.byte	0x04, 0x36
        /*00ba*/ 	.short	(.L_4095 - .L_4094)
.L_4094:
        /*00bc*/ 	.word	0x00000008
.L_4095:


//--------------------- .nv.info._ZN2at6native29vectorized_elementwise_kernelILi2ENS0_13BinaryFunctorIsssZZZNS0_21heaviside_kernel_cudaERNS_18TensorIteratorBaseEENKUlvE_clEvENKUlvE3_clEvEUlssE_EESt5arrayIPcLm3EEEEviT0_T1_ --------------------------
	.section	.nv.info._ZN2at6native29vectorized_elementwise_kernelILi2ENS0_13BinaryFunctorIsssZZZNS0_21heaviside_kernel_cudaERNS_18TensorIteratorBaseEENKUlvE_clEvENKUlvE3_clEvEUlssE_EESt5arrayIPcLm3EEEEviT0_T1_,"",@"SHT_CUDA_INFO"
	.sectionflags	@""
	.align	4


	//----- nvinfo : EIATTR_CUDA_API_VERSION
	.align		4
        /*0000*/ 	.byte	0x04, 0x37
        /*0002*/ 	.short	(.L_4097 - .L_4096)
.L_4096:
        /*0004*/ 	.word	0x00000082


	//----- nvinfo : EIATTR_KPARAM_INFO
	.align		4
.L_4097:
        /*0008*/ 	.byte	0x04, 0x17
        /*000a*/ 	.short	(.L_4099 - .L_4098)
.L_4098:
        /*000c*/ 	.word	0x00000000
        /*0010*/ 	.short	0x0002
        /*0012*/ 	.short	0x0008
        /*0014*/ 	.byte	0x00, 0xf0, 0x61, 0x00


	//----- nvinfo : EIATTR_KPARAM_INFO
	.align		4
.L_4099:
        /*0018*/ 	.byte	0x04, 0x17
        /*001a*/ 	.short	(.L_4101 - .L_4100)
.L_4100:
        /*001c*/ 	.word	0x00000000
        /*0020*/ 	.short	0x0001
        /*0022*/ 	.short	0x0004
        /*0024*/ 	.byte	0x00, 0xf0, 0x05, 0x00


	//----- nvinfo : EIATTR_KPARAM_INFO
	.align		4
.L_4101:
        /*0028*/ 	.byte	0x04, 0x17
        /*002a*/ 	.short	(.L_4103 - .L_4102)
.L_4102:
        /*002c*/ 	.word	0x00000000
        /*0030*/ 	.short	0x0000
        /*0032*/ 	.short	0x0000
        /*0034*/ 	.byte	0x00, 0xf0, 0x11, 0x00


	//----- nvinfo : EIATTR_SPARSE_MMA_MASK
	.align		4
.L_4103:
        /*0038*/ 	.byte	0x03, 0x50
        /*003a*/ 	.short	0x0000


	//----- nvinfo : EIATTR_MAXREG_COUNT
	.align		4
        /*003c*/ 	.byte	0x03, 0x1b
        /*003e*/ 	.short	0x00ff


	//----- nvinfo : EIATTR_MERCURY_ISA_VERSION
	.align		4
        /*0040*/ 	.byte	0x03, 0x5f
        /*0042*/ 	.short	0x0101


	//----- nvinfo : EIATTR_EXIT_INSTR_OFFSETS
	.align		4
        /*0044*/ 	.byte	0x04, 0x1c
        /*0046*/ 	.short	(.L_4105 - .L_4104)


	//   ....[0]....
.L_4104:
        /*0048*/ 	.word	0x000004e0


	//   ....[1]....
        /*004c*/ 	.word	0x00001040


	//   ....[2]....
        /*0050*/ 	.word	0x00001090


	//----- nvinfo : EIATTR_MAX_THREADS
	.align		4
.L_4105:
        /*0054*/ 	.byte	0x04, 0x05
        /*0056*/ 	.short	(.L_4107 - .L_4106)
.L_4106:
        /*0058*/ 	.word	0x00000080
        /*005c*/ 	.word	0x00000001
        /*0060*/ 	.word	0x00000001


	//----- nvinfo : EIATTR_CRS_STACK_SIZE
	.align		4
.L_4107:
        /*0064*/ 	.byte	0x04, 0x1e
        /*0066*/ 	.short	(.L_4109 - .L_4108)
.L_4108:
        /*0068*/ 	.word	0x00000000


	//----- nvinfo : EIATTR_CBANK_PARAM_SIZE
	.align		4
.L_4109:
        /*006c*/ 	.byte	0x03, 0x19
        /*006e*/ 	.short	0x0020


	//----- nvinfo : EIATTR_PARAM_CBANK
	.align		4
        /*0070*/ 	.byte	0x04, 0x0a
        /*0072*/ 	.short	(.L_4111 - .L_4110)
	.align		4
.L_4110:
        /*0074*/ 	.word	index@(.nv.constant0._ZN2at6native29vectorized_elementwise_kernelILi2ENS0_13BinaryFunctorIsssZZZNS0_21heaviside_kernel_cudaERNS_18TensorIteratorBaseEENKUlvE_clEvENKUlvE3_clEvEUlssE_EESt5arrayIPcLm3EEEEviT0_T1_)
        /*0078*/ 	.short	0x0210
        /*007a*/ 	.short	0x0020


	//----- nvinfo : EIATTR_SW_WAR
	.align		4
.L_4111:
        /*007c*/ 	.byte	0x04, 0x36
        /*007e*/ 	.short	(.L_4113 - .L_4112)
.L_4112:
        /*0080*/ 	.word	0x00000008
.L_4113:


//--------------------- .nv.info._ZN2at6native29vectorized_elementwise_kernelILi4ENS0_13BinaryFunctorIsssZZZNS0_21heaviside_kernel_cudaERNS_18TensorIteratorBaseEENKUlvE_clEvENKUlvE3_clEvEUlssE_EESt5arrayIPcLm3EEEEviT0_T1_ --------------------------
	.section	.nv.info._ZN2at6native29vectorized_elementwise_kernelILi4ENS0_13BinaryFunctorIsssZZZNS0_21heaviside_kernel_cudaERNS_18TensorIteratorBaseEENKUlvE_clEvENKUlvE3_clEvEUlssE_EESt5arrayIPcLm3EEEEviT0_T1_,"",@"SHT_CUDA_INFO"
	.sectionflags	@""
	.align	4


	//----- nvinfo : EIATTR_CUDA_API_VERSION
	.align		4
        /*0000*/ 	.byte	0x04, 0x37
        /*0002*/ 	.short	(.L_4115 - .L_4114)
.L_4114:
        /*0004*/ 	.word	0x00000082


	//----- nvinfo : EIATTR_KPARAM_INFO
	.align		4
.L_4115:
        /*0008*/ 	.byte	0x04, 0x17
        /*000a*/ 	.short	(.L_4117 - .L_4116)
.L_4116:
        /*000c*/ 	.word	0x00000000
        /*0010*/ 	.short	0x0002
        /*0012*/ 	.short	0x0008
        /*0014*/ 	.byte	0x00, 0xf0, 0x61, 0x00


	//----- nvinfo : EIATTR_KPARAM_INFO
	.align		4
.L_4117:
        /*0018*/ 	.byte	0x04, 0x17
        /*001a*/ 	.short	(.L_4119 - .L_4118)
.L_4118:
        /*001c*/ 	.word	0x00000000
        /*0020*/ 	.short	0x0001
        /*0022*/ 	.short	0x0004
        /*0024*/ 	.byte	0x00, 0xf0, 0x05, 0x00


	//----- nvinfo : EIATTR_KPARAM_INFO
	.align		4
.L_4119:
        /*0028*/ 	.byte	0x04, 0x17
        /*002a*/ 	.short	(.L_4121 - .L_4120)
.L_4120:
        /*002c*/ 	.word	0x00000000
        /*0030*/ 	.short	0x0000
        /*0032*/ 	.short	0x0000
        /*0034*/ 	.byte	0x00, 0xf0, 0x11, 0x00


	//----- nvinfo : EIATTR_SPARSE_MMA_MASK
	.align		4
.L_4121:
        /*0038*/ 	.byte	0x03, 0x50
        /*003a*/ 	.short	0x0000


	//----- nvinfo : EIATTR_MAXREG_COUNT
	.align		4
        /*003c*/ 	.byte	0x03, 0x1b
        /*003e*/ 	.short	0x00ff


	//----- nvinfo : EIATTR_MERCURY_ISA_VERSION
	.align		4
        /*0040*/ 	.byte	0x03, 0x5f
        /*0042*/ 	.short	0x0101


	//----- nvinfo : EIATTR_EXIT_INSTR_OFFSETS
	.align		4
        /*0044*/ 	.byte	0x04, 0x1c
        /*0046*/ 	.short	(.L_4123 - .L_4122)


	//   ....[0]....
.L_4122:
        /*0048*/ 	.word	0x00000490


	//   ....[1]....
        /*004c*/ 	.word	0x00000ff0


	//   ....[2]....
        /*0050*/ 	.word	0x00001040


	//----- nvinfo : EIATTR_MAX_THREADS
	.align		4
.L_4123:
        /*0054*/ 	.byte	0x04, 0x05
        /*0056*/ 	.short	(.L_4125 - .L_4124)
.L_4124:
        /*0058*/ 	.word	0x00000080
        /*005c*/ 	.word	0x00000001
        /*0060*/ 	.word	0x00000001


	//----- nvinfo : EIATTR_CRS_STACK_SIZE
	.align		4
.L_4125:
        /*0064*/ 	.byte	0x04, 0x1e
        /*0066*/ 	.short	(.L_4127 - .L_4126)
.L_4126:
        /*0068*/ 	.word	0x00000000


	//----- nvinfo : EIATTR_CBANK_PARAM_SIZE
	.align		4
.L_4127:
        /*006c*/ 	.byte	0x03, 0x19
        /*006e*/ 	.short	0x0020


	//----- nvinfo : EIATTR_PARAM_CBANK
	.align		4
        /*0070*/ 	.byte	0x04, 0x0a
        /*0072*/ 	.short	(.L_4129 - .L_4128)
	.align		4
.L_4128:
        /*0074*/ 	.word	index@(.nv.constant0._ZN2at6native29vectorized_elementwise_kernelILi4ENS0_13BinaryFunctorIsssZZZNS0_21heaviside_kernel_cudaERNS_18TensorIteratorBaseEENKUlvE_clEvENKUlvE3_clEvEUlssE_EESt5arrayIPcLm3EEEEviT0_T1_)
        /*0078*/ 	.short	0x0210
        /*007a*/ 	.short	0x0020


	//----- nvinfo : EIATTR_SW_WAR
	.align		4
.L_4129:
        /*007c*/ 	.byte	0x04, 0x36
        /*007e*/ 	.short	(.L_4131 - .L_4130)
.L_4130:
        /*0080*/ 	.word	0x00000008
.L_4131:


//--------------------- .nv.info._ZN2at6native29vectorized_elementwise_kernelILi8ENS0_13BinaryFunctorIsssZZZNS0_21heaviside_kernel_cudaERNS_18TensorIteratorBaseEENKUlvE_clEvENKUlvE3_clEvEUlssE_EESt5arrayIPcLm3EEEEviT0_T1_ --------------------------
	.section	.nv.info._ZN2at6native29vectorized_elementwise_kernelILi8ENS0_13BinaryFunctorIsssZZZNS0_21heaviside_kernel_cudaERNS_18TensorIteratorBaseEENKUlvE_clEvENKUlvE3_clEvEUlssE_EESt5arrayIPcLm3EEEEviT0_T1_,"",@"SHT_CUDA_INFO"
	.sectionflags	@""
	.align	4


	//----- nvinfo : EIATTR_CUDA_API_VERSION
	.align		4
        /*0000*/ 	.byte	0x04, 0x37
        /*0002*/ 	.short	(.L_4133 - .L_4132)
.L_4132:
        /*0004*/ 	.word	0x00000082


	//----- nvinfo : EIATTR_KPARAM_INFO
	.align		4
.L_4133:
        /*0008*/ 	.byte	0x04, 0x17
        /*000a*/ 	.short	(.L_4135 - .L_4134)
.L_4134:
        /*000c*/ 	.word	0x00000000
        /*0010*/ 	.short	0x0002
        /*0012*/ 	.short	0x0008
        /*0014*/ 	.byte	0x00, 0xf0, 0x61, 0x00


	//----- nvinfo : EIATTR_KPARAM_INFO
	.align		4
.L_4135:
        /*0018*/ 	.byte	0x04, 0x17
        /*001a*/ 	.short	(.L_4137 - .L_4136)
.L_4136:
        /*001c*/ 	.word	0x00000000
        /*0020*/ 	.short	0x0001
        /*0022*/ 	.short	0x0004
        /*0024*/ 	.byte	0x00, 0xf0, 0x05, 0x00


	//----- nvinfo : EIATTR_KPARAM_INFO
	.align		4
.L_4137:
        /*0028*/ 	.byte	0x04, 0x17
        /*002a*/ 	.short	(.L_4139 - .L_4138)
.L_4138:
        /*002c*/ 	.word	0x00000000
        /*0030*/ 	.short	0x0000
        /*0032*/ 	.short	0x0000
        /*0034*/ 	.byte	0x00, 0xf0, 0x11, 0x00


	//----- nvinfo : EIATTR_SPARSE_MMA_MASK
	.align		4
.L_4139:
        /*0038*/ 	.byte	0x03, 0x50
        /*003a*/ 	.short	0x0000


	//----- nvinfo : EIATTR_MAXREG_COUNT
	.align		4
        /*003c*/ 	.byte	0x03, 0x1b
        /*003e*/ 	.short	0x00ff


	//----- nvinfo : EIATTR_MERCURY_ISA_VERSION
	.align		4
        /*0040*/ 	.byte	0x03, 0x5f
        /*0042*/ 	.short	0x0101


	//----- nvinfo : EIATTR_EXIT_INSTR_OFFSETS
	.align		4
        /*0044*/ 	.byte	0x04, 0x1c
        /*0046*/ 	.short	(.L_4141 - .L_4140)


	//   ....[0]....
.L_4140:
        /*0048*/ 	.word	0x00000470


	//   ....[1]....
        /*004c*/ 	.word	0x00000fd0


	//   ....[2]....
        /*0050*/ 	.word	0x00001020


	//----- nvinfo : EIATTR_MAX_THREADS
	.align		4
.L_4141:
        /*0054*/ 	.byte	0x04, 0x05
        /*0056*/ 	.short	(.L_4143 - .L_4142)
.L_4142:
        /*0058*/ 	.word	0x00000080
        /*005c*/ 	.word	0x00000001
        /*0060*/ 	.word	0x00000001


	//----- nvinfo : EIATTR_CRS_STACK_SIZE
	.align		4
.L_4143:
        /*0064*/ 	.byte	0x04, 0x1e
        /*0066*/ 	.short	(.L_4145 - .L_4144)
.L_4144:
        /*0068*/ 	.word	0x00000000


	//----- nvinfo : EIATTR_CBANK_PARAM_SIZE
	.align		4
.L_4145:
        /*006c*/ 	.byte	0x03, 0x19
        /*006e*/ 	.short	0x0020


	//----- nvinfo : EIATTR_PARAM_CBANK
	.align		4
        /*0070*/ 	.byte	0x04, 0x0a
        /*0072*/ 	.short	(.L_4147 - .L_4146)
	.align		4
.L_4146:
        /*0074*/ 	.word	index@(.nv.constant0._ZN2at6native29vectorized_elementwise_kernelILi8ENS0_13BinaryFunctorIsssZZZNS0_21heaviside_kernel_cudaERNS_18TensorIteratorBaseEENKUlvE_clEvENKUlvE3_clEvEUlssE_EESt5arrayIPcLm3EEEEviT0_T1_)
        /*0078*/ 	.short	0x0210
        /*007a*/ 	.short	0x0020


	//----- nvinfo : EIATTR_SW_WAR
	.align		4
.L_4147:
        /*007c*/ 	.byte	0x04, 0x36
        /*007e*/ 	.short	(.L_4149 - .L_4148)
.L_4148:
        /*0080*/ 	.word	0x00000008
.L_4149:


//--------------------- .nv.info._ZN2at6native18elementwise_kernelILi128ELi4EZNS0_15gpu_kernel_implINS0_13BUnaryFunctorIsssZZZNS0_21heaviside_kernel_cudaERNS_18TensorIteratorBaseEENKUlvE_clEvENKUlvE3_clEvEUlssE_EEEEvS5_RKT_EUliE_EEviT1_ --------------------------
	.section	.nv.info._ZN2at6native18elementwise_kernelILi128ELi4EZNS0_15gpu_kernel_implINS0_13BUnaryFunctorIsssZZZNS0_21heaviside_kernel_cudaERNS_18TensorIteratorBaseEENKUlvE_clEvENKUlvE3_clEvEUlssE_EEEEvS5_RKT_EUliE_EEviT1_,"",@"SHT_CUDA_INFO"
	.sectionflags	@""
	.align	4


	//----- nvinfo : EIATTR_CUDA_API_VERSION
	.align		4
        /*0000*/ 	.byte	0x04, 0x37
        /*0002*/ 	.short	(.L_4151 - .L_4150)
.L_4150:
        /*0004*/ 	.word	0x00000082


	//----- nvinfo : EIATTR_KPARAM_INFO
	.align		4
.L_4151:
        /*0008*/ 	.byte	0x04, 0x17
        /*000a*/ 	.short	(.L_4153 - .L_4152)
.L_4152:
        /*000c*/ 	.word	0x00000000
        /*0010*/ 	.short	0x0001
        /*0012*/ 	.short	0x0008
        /*0014*/ 	.byte	0x00, 0xf0, 0x61, 0x08


	//----- nvinfo : EIATTR_KPARAM_INFO
	.align		4
.L_4153:
        /*0018*/ 	.byte	0x04, 0x17
        /*001a*/ 	.short	(.L_4155 - .L_4154)
.L_4154:
        /*001c*/ 	.word	0x00000000
        /*0020*/ 	.short	0x0000
        /*0022*/ 	.short	0x0000
        /*0024*/ 	.byte	0x00, 0xf0, 0x11, 0x00


	//----- nvinfo : EIATTR_SPARSE_MMA_MASK
	.align		4
.L_4155:
        /*0028*/ 	.byte	0x03, 0x50
        /*002a*/ 	.short	0x0000


	//----- nvinfo : EIATTR_MAXREG_COUNT
	.align		4
        /*002c*/ 	.byte	0x03, 0x1b
        /*002e*/ 	.short	0x0080


	//----- nvinfo : EIATTR_EXTERNS
	.align		4
        /*0030*/ 	.byte	0x04, 0x0f
        /*0032*/ 	.short	(.L_4157 - .L_4156)


	//   ....[0]....
	.align		4
.L_4156:
        /*0034*/ 	.word	index@(__assertfail)


	//----- nvinfo : EIATTR_MERCURY_ISA_VERSION
	.align		4
.L_4157:
        /*0038*/ 	.byte	0x03, 0x5f
        /*003a*/ 	.short	0x0101


	//----- nvinfo : EIATTR_SYSCALL_OFFSETS
	.align		4
        /*003c*/ 	.byte	0x04, 0x46
        /*003e*/ 	.short	(.L_4159 - .L_4158)


	//   ....[0]....
.L_4158:
        /*0040*/ 	.word	0x000021f0


	//   ....[1]....
        /*0044*/ 	.word	0x000030b0


	//   ....[2]....
        /*0048*/ 	.word	0x000052e0


	//   ....[3]....
        /*004c*/ 	.word	0x000061a0


	//   ....[4]....
        /*0050*/ 	.word	0x000083c0


	//   ....[5]....
        /*0054*/ 	.word	0x00009280


	//   ....[6]....
        /*0058*/ 	.word	0x0000b490


	//   ....[7]....
        /*005c*/ 	.word	0x0000c350


	//----- nvinfo : EIATTR_EXIT_INSTR_OFFSETS
	.align		4
.L_4159:
        /*0060*/ 	.byte	0x04, 0x1c
        /*0062*/ 	.short	(.L_4161 - .L_4160)


	//   ....[0]....
.L_4160:
        /*0064*/ 	.word	0x00009340


	//   ....[1]....
        /*0068*/ 	.word	0x0000b610


	//   ....[2]....
        /*006c*/ 	.word	0x0000b630


	//   ....[3]....
        /*0070*/ 	.word	0x0000b6d0


	//   ....[4]....
        /*0074*/ 	.word	0x0000b700


	//   ....[5]....
        /*0078*/ 	.word	0x0000b720


	//   ....[6]....
        /*007c*/ 	.word	0x0000b7b0


	//   ....[7]....
        /*0080*/ 	.word	0x0000b7f0


	//   ....[8]....
        /*0084*/ 	.word	0x0000b890


	//   ....[9]....
        /*0088*/ 	.word	0x0000b8e0


	//   ....[10]....
        /*008c*/ 	.word	0x0000b910


	//   ....[11]....
        /*0090*/ 	.word	0x0000b9e0


	//   ....[12]....
        /*0094*/ 	.word	0x0000ba20


	//   ....[13]....
        /*0098*/ 	.word	0x0000bbb0


	//   ....[14]....
        /*009c*/ 	.word	0x0000bd10


	//   ....[15]....
        /*00a0*/ 	.word	0x0000bd50


	//   ....[16]....
        /*00a4*/ 	.word	0x0000bdf0


	//   ....[17]....
        /*00a8*/ 	.word	0x0000bf70


	//   ....[18]....
        /*00ac*/ 	.word	0x0000c0f0


	//   ....[19]....
        /*00b0*/ 	.word	0x0000c250


	//   ....[20]....
        /*00b4*/ 	.word	0x0000c360


	//   ....[21]....
        /*00b8*/ 	.word	0x0000c3a0


	//   ....[22]....
        /*00bc*/ 	.word	0x0000c3d0


	//----- nvinfo : EIATTR_MAX_THREADS
	.align		4
.L_4161:
        /*00c0*/ 	.byte	0x04, 0x05
        /*00c2*/ 	.short	(.L_4163 - .L_4162)
.L_4162:
        /*00c4*/ 	.word	0x00000080
        /*00c8*/ 	.word	0x00000001
        /*00cc*/ 	.word	0x00000001


	//----- nvinfo : EIATTR_CRS_STACK_SIZE
	.align		4
.L_4163:
        /*00d0*/ 	.byte	0x04, 0x1e
        /*00d2*/ 	.short	(.L_4165 - .L_4164)
.L_4164:
        /*00d4*/ 	.word	0x00000000


	//----- nvinfo : EIATTR_CBANK_PARAM_SIZE
	.align		4
.L_4165:
        /*00d8*/ 	.byte	0x03, 0x19
        /*00da*/ 	.short	0x0220


	//----- nvinfo : EIATTR_PARAM_CBANK
	.align		4
        /*00dc*/ 	.byte	0x04, 0x0a
        /*00de*/ 	.short	(.L_4167 - .L_4166)
	.align		4
.L_4166:
        /*00e0*/ 	.word	index@(.nv.constant0._ZN2at6native18elementwise_kernelILi128ELi4EZNS0_15gpu_kernel_implINS0_13BUnaryFunctorIsssZZZNS0_21heaviside_kernel_cudaERNS_18TensorIteratorBaseEENKUlvE_clEvENKUlvE3_clEvEUlssE_EEEEvS5_RKT_EUliE_EEviT1_)
        /*00e4*/ 	.short	0x0210
        /*00e6*/ 	.short	0x0220


	//----- nvinfo : EIATTR_SW_WAR
	.align		4
.L_4167:
        /*00e8*/ 	.byte	0x04, 0x36
        /*00ea*/ 	.short	(.L_4169 - .L_4168)
.L_4168:
        /*00ec*/ 	.word	0x00000008
.L_4169:


//--------------------- .nv.info._ZN2at6native27unrolled_elementwise_kernelINS0_13BUnaryFunctorIsssZZZNS0_21heaviside_kernel_cudaERNS_18TensorIteratorBaseEENKUlvE_clEvENKUlvE3_clEvEUlssE_EESt5arrayIPcLm2EELi4E23TrivialOffsetCalculatorILi1EjESD_NS0_6memory12LoadWithCastILi1EEENSE_13StoreWithCastILi1EEEEEviT_T0_T2_T3_T4_T5_ --------------------------
	.section	.nv.info._ZN2at6native27unrolled_elementwise_kernelINS0_13BUnaryFunctorIsssZZZNS0_21heaviside_kernel_cudaERNS_18TensorIteratorBaseEENKUlvE_clEvENKUlvE3_clEvEUlssE_EESt5arrayIPcLm2EELi4E23TrivialOffsetCalculatorILi1EjESD_NS0_6memory12LoadWithCastILi1EEENSE_13StoreWithCastILi1EEEEEviT_T0_T2_T3_T4_T5_,"",@"SHT_CUDA_INFO"
	.sectionflags	@""
	.align	4


	//----- nvinfo : EIATTR_CUDA_API_VERSION
	.align		4
        /*0000*/ 	.byte	0x04, 0x37
        /*0002*/ 	.short	(.L_4171 - .L_4170)
.L_4170:
        /*0004*/ 	.word	0x00000082


	//----- nvinfo : EIATTR_KPARAM_INFO
	.align		4
.L_4171:
        /*0008*/ 	.byte	0x04, 0x17
        /*000a*/ 	.short	(.L_4173 - .L_4172)
.L_4172:
        /*000c*/ 	.word	0x00000000
        /*0010*/ 	.short	0x0006
        /*0012*/ 	.short	0x0024
        /*0014*/ 	.byte	0x00, 0xf0, 0x21, 0x00


	//----- nvinfo : EIATTR_KPARAM_INFO
	.align		4
.L_4173:
        /*0018*/ 	.byte	0x04, 0x17
        /*001a*/ 	.short	(.L_4175 - .L_4174)
.L_4174:
        /*001c*/ 	.word	0x00000000
        /*0020*/ 	.short	0x0005
        /*0022*/ 	.short	0x001c
        /*0024*/ 	.byte	0x00, 0xf0, 0x21, 0x00


	//----- nvinfo : EIATTR_KPARAM_INFO
	.align		4
.L_4175:
        /*0028*/ 	.byte	0x04, 0x17
        /*002a*/ 	.short	(.L_4177 - .L_4176)
.L_4176:
        /*002c*/ 	.word	0x00000000
        /*0030*/ 	.short	0x0004
        /*0032*/ 	.short	0x0019
        /*0034*/ 	.byte	0x00, 0xf0, 0x05, 0x00


	//----- nvinfo : EIATTR_KPARAM_INFO
	.align		4
.L_4177:
        /*0038*/ 	.byte	0x04, 0x17
        /*003a*/ 	.short	(.L_4179 - .L_4178)
.L_4178:
        /*003c*/ 	.word	0x00000000
        /*0040*/ 	.short	0x0003
        /*0042*/ 	.short	0x0018
        /*0044*/ 	.byte	0x00, 0xf0, 0x05, 0x00


	//----- nvinfo : EIATTR_KPARAM_INFO
	.align		4
.L_4179:
        /*0048*/ 	.byte	0x04, 0x17
        /*004a*/ 	.short	(.L_4181 - .L_4180)
.L_4180:
        /*004c*/ 	.word	0x00000000
        /*0050*/ 	.short	0x0002
        /*0052*/ 	.short	0x0008
        /*0054*/ 	.byte	0x00, 0xf0, 0x41, 0x00


	//----- nvinfo : EIATTR_KPARAM_INFO
	.align		4
.L_4181:
        /*0058*/ 	.byte	0x04, 0x17
        /*005a*/ 	.short	(.L_4183 - .L_4182)
.L_4182:
        /*005c*/ 	.word	0x00000000
        /*0060*/ 	.short	0x0001
        /*0062*/ 	.short	0x0004
        /*0064*/ 	.byte	0x00, 0xf0, 0x11, 0x00


	//----- nvinfo : EIATTR_KPARAM_INFO
	.align		4
.L_4183:
        /*0068*/ 	.byte	0x04, 0x17
        /*006a*/ 	.short	(.L_4185 - .L_4184)
.L_4184:
        /*006c*/ 	.word	0x00000000
        /*0070*/ 	.short	0x0000
        /*0072*/ 	.short	0x0000
        /*0074*/ 	.byte	0x00, 0xf0, 0x11, 0x00


	//----- nvinfo : EIATTR_SPARSE_MMA_MASK
	.align		4
.L_4185:
        /*0078*/ 	.byte	0x03, 0x50
        /*007a*/ 	.short	0x0000


	//----- nvinfo : EIATTR_MAXREG_COUNT
	.align		4
        /*007c*/ 	.byte	0x03, 0x1b
        /*007e*/ 	.short	0x00ff


	//----- nvinfo : EIATTR_EXTERNS
	.align		4
        /*0080*/ 	.byte	0x04, 0x0f
        /*0082*/ 	.short	(.L_4187 - .L_4186)


	//   ....[0]....
	.align		4
.L_4186:
        /*0084*/ 	.word	index@(__assertfail)


	//----- nvinfo : EIATTR_MERCURY_ISA_VERSION
	.align		4
.L_4187:
        /*0088*/ 	.byte	0x03, 0x5f
        /*008a*/ 	.short	0x0101


	//----- nvinfo : EIATTR_SYSCALL_OFFSETS
	.align		4
        /*008c*/ 	.byte	0x04, 0x46
        /*008e*/ 	.short	(.L_4189 - .L_4188)


	//   ....[0]....
.L_4188:
        /*0090*/ 	.word	0x00000f10


	//   ....[1]....
        /*0094*/ 	.word	0x00001e20


	//   ....[2]....
        /*0098*/ 	.word	0x00002d40


	//   ....[3]....
        /*009c*/ 	.word	0x00003c40


	//   ....[4]....
        /*00a0*/ 	.word	0x00004cd0


	//   ....[5]....
        /*00a4*/ 	.word	0x00005c10


	//   ....[6]....
        /*00a8*/ 	.word	0x00006b30


	//   ....[7]....
        /*00ac*/ 	.word	0x00007a50


	//----- nvinfo : EIATTR_EXIT_INSTR_OFFSETS
	.align		4
.L_4189:
        /*00b0*/ 	.byte	0x04, 0x1c
        /*00b2*/ 	.short	(.L_4191 - .L_4190)


	//   ....[0]....
.L_4190:
        /*00b4*/ 	.word	0x00006be0


	//   ....[1]....
        /*00b8*/ 	.word	0x00006d10


	//   ....[2]....
        /*00bc*/ 	.word	0x00006d30


	//   ....[3]....
        /*00c0*/ 	.word	0x00006dd0


	//   ....[4]....
        /*00c4*/ 	.word	0x00006e00


	//   ....[5]....
        /*00c8*/ 	.word	0x00006e20


	//   ....[6]....
        /*00cc*/ 	.word	0x00006eb0


	//   ....[7]....
        /*00d0*/ 	.word	0x00006ef0


	//   ....[8]....
        /*00d4*/ 	.word	0x00006f90


	//   ....[9]....
        /*00d8*/ 	.word	0x00006fe0


	//   ....[10]....
        /*00dc*/ 	.word	0x00007010


	//   ....[11]....
        /*00e0*/ 	.word	0x000070e0


	//   ....[12]....
        /*00e4*/ 	.word	0x00007120


	//   ....[13]....
        /*00e8*/ 	.word	0x000072b0


	//   ....[14]....
        /*00ec*/ 	.word	0x00007410


	//   ....[15]....
        /*00f0*/ 	.word	0x00007450


	//   ....[16]....
        /*00f4*/ 	.word	0x000074f0


	//   ....[17]....
        /*00f8*/ 	.word	0x00007670


	//   ....[18]....
        /*00fc*/ 	.word	0x000077f0


	//   ....[19]....
        /*0100*/ 	.word	0x00007950


	//   ....[20]....
        /*0104*/ 	.word	0x00007a60


	//   ....[21]....
        /*0108*/ 	.word	0x00007aa0


	//   ....[22]....
        /*010c*/ 	.word	0x00007ad0


	//----- nvinfo : EIATTR_MAX_THREADS
	.align		4
.L_4191:
        /*0110*/ 	.byte	0x04, 0x05
        /*0112*/ 	.short	(.L_4193 - .L_4192)
.L_4192:
        /*0114*/ 	.word	0x00000080
        /*0118*/ 	.word	0x00000001
        /*011c*/ 	.word	0x00000001


	//----- nvinfo : EIATTR_CRS_STACK_SIZE
	.align		4
.L_4193:
        /*0120*/ 	.byte	0x04, 0x1e
        /*0122*/ 	.short	(.L_4195 - .L_4194)
.L_4194:
        /*0124*/ 	.word	0x00000000


	//----- nvinfo : EIATTR_CBANK_PARAM_SIZE
	.align		4
.L_4195:
        /*0128*/ 	.byte	0x03, 0x19
        /*012a*/ 	.short	0x002c


	//----- nvinfo : EIATTR_PARAM_CBANK
	.align		4
        /*012c*/ 	.byte	0x04, 0x0a
        /*012e*/ 	.short	(.L_4197 - .L_4196)
	.align		4
.L_4196:
        /*0130*/ 	.word	index@(.nv.constant0._ZN2at6native27unrolled_elementwise_kernelINS0_13BUnaryFunctorIsssZZZNS0_21heaviside_kernel_cudaERNS_18TensorIteratorBaseEENKUlvE_clEvENKUlvE3_clEvEUlssE_EESt5arrayIPcLm2EELi4E23TrivialOffsetCalculatorILi1EjESD_NS0_6memory12LoadWithCastILi1EEENSE_13StoreWithCastILi1EEEEEviT_T0_T2_T3_T4_T5_)
        /*0134*/ 	.short	0x0210
        /*0136*/ 	.short	0x002c


	//----- nvinfo : EIATTR_SW_WAR
	.align		4
.L_4197:
        /*0138*/ 	.byte	0x04, 0x36
        /*013a*/ 	.short	(.L_4199 - .L_4198)
.L_4198:
        /*013c*/ 	.word	0x00000008
.L_4199:


//--------------------- .nv.info._ZN2at6native18elementwise_kernelILi128ELi4EZNS0_22gpu_kernel_impl_nocastINS0_13BUnaryFunctorIsssZZZNS0_21heaviside_kernel_cudaERNS_18TensorIteratorBaseEENKUlvE_clEvENKUlvE3_clEvEUlssE_EEEEvS5_RKT_EUliE_EEviT1_ --------------------------
	.section	.nv.info._ZN2at6native18elementwise_kernelILi128ELi4EZNS0_22gpu_kernel_impl_nocastINS0_13BUnaryFunctorIsssZZZNS0_21heaviside_kernel_cudaERNS_18TensorIteratorBaseEENKUlvE_clEvENKUlvE3_clEvEUlssE_EEEEvS5_RKT_EUliE_EEviT1_,"",@"SHT_CUDA_INFO"
	.sectionflags	@""
	.align	4


	//----- nvinfo : EIATTR_CUDA_API_VERSION
	.align		4
        /*0000*/ 	.byte	0x04, 0x37
        /*0002*/ 	.short	(.L_4201 - .L_4200)
.L_4200:
        /*0004*/ 	.word	0x00000082


	//----- nvinfo : EIATTR_KPARAM_INFO
	.align		4
.L_4201:
        /*0008*/ 	.byte	0x04, 0x17
        /*000a*/ 	.short	(.L_4203 - .L_4202)
.L_4202:
        /*000c*/ 	.word	0x00000000
        /*0010*/ 	.short	0x0001
        /*0012*/ 	.short	0x0008
        /*0014*/ 	.byte	0x00, 0xf0, 0x61, 0x08


	//----- nvinfo : EIATTR_KPARAM_INFO
	.align		4
.L_4203:
        /*0018*/ 	.byte	0x04, 0x17
        /*001a*/ 	.short	(.L_4205 - .L_4204)
.L_4204:
        /*001c*/ 	.word	0x00000000
        /*0020*/ 	.short	0x0000
        /*0022*/ 	.short	0x0000
        /*0024*/ 	.byte	0x00, 0xf0, 0x11, 0x00


	//----- nvinfo : EIATTR_SPARSE_MMA_MASK
	.align		4
.L_4205:
        /*0028*/ 	.byte	0x03, 0x50
        /*002a*/ 	.short	0x0000


	//----- nvinfo : EIATTR_MAXREG_COUNT
	.align		4
        /*002c*/ 	.byte	0x03, 0x1b
        /*002e*/ 	.short	0x0080


	//----- nvinfo : EIATTR_MERCURY_ISA_VERSION
	.align		4
        /*0030*/ 	.byte	0x03, 0x5f
        /*0032*/ 	.short	0x0101


	//----- nvinfo : EIATTR_EXIT_INSTR_OFFSETS
	.align		4
        /*0034*/ 	.byte	0x04, 0x1c
        /*0036*/ 	.short	(.L_4207 - .L_4206)


	//   ....[0]....
.L_4206:
        /*0038*/ 	.word	0x00003c70


	//   ....[1]....
        /*003c*/ 	.word	0x00005020


	//----- nvinfo : EIATTR_MAX_THREADS
	.align		4
.L_4207:
        /*0040*/ 	.byte	0x04, 0x05
        /*0042*/ 	.short	(.L_4209 - .L_4208)
.L_4208:
        /*0044*/ 	.word	0x00000080
        /*0048*/ 	.word	0x00000001
        /*004c*/ 	.word	0x00000001


	//----- nvinfo : EIATTR_CRS_STACK_SIZE
	.align		4
.L_4209:
        /*0050*/ 	.byte	0x04, 0x1e
        /*0052*/ 	.short	(.L_4211 - .L_4210)
.L_4210:
        /*0054*/ 	.word	0x00000000


	//----- nvinfo : EIATTR_CBANK_PARAM_SIZE
	.align		4
.L_4211:
        /*0058*/ 	.byte	0x03, 0x19
        /*005a*/ 	.short	0x0220


	//----- nvinfo : EIATTR_PARAM_CBANK
	.align		4
        /*005c*/ 	.byte	0x04, 0x0a
        /*005e*/ 	.short	(.L_4213 - .L_4212)
	.align		4
.L_4212:
        /*0060*/ 	.word	index@(.nv.constant0._ZN2at6native18elementwise_kernelILi128ELi4EZNS0_22gpu_kernel_impl_nocastINS0_13BUnaryFunctorIsssZZZNS0_21heaviside_kernel_cudaERNS_18TensorIteratorBaseEENKUlvE_clEvENKUlvE3_clEvEUlssE_EEEEvS5_RKT_EUliE_EEviT1_)
        /*0064*/ 	.short	0x0210
        /*0066*/ 	.short	0x0220


	//----- nvinfo : EIATTR_SW_WAR
	.align		4
.L_4213:
        /*0068*/ 	.byte	0x04, 0x36
        /*006a*/ 	.short	(.L_4215 - .L_4214)
.L_4214:
        /*006c*/ 	.word	0x00000008
.L_4215:


//--------------------- .nv.info._ZN2at6native27unrolled_elementwise_kernelINS0_13BUnaryFunctorIsssZZZNS0_21heaviside_kernel_cudaERNS_18TensorIteratorBaseEENKUlvE_clEvENKUlvE3_clEvEUlssE_EESt5arrayIPcLm2EELi4E23TrivialOffsetCalculatorILi1EjESD_NS0_6memory15LoadWithoutCastENSE_16StoreWithoutCastEEEviT_T0_T2_T3_T4_T5_ --------------------------
	.section	.nv.info._ZN2at6native27unrolled_elementwise_kernelINS0_13BUnaryFunctorIsssZZZNS0_21heaviside_kernel_cudaERNS_18TensorIteratorBaseEENKUlvE_clEvENKUlvE3_clEvEUlssE_EESt5arrayIPcLm2EELi4E23TrivialOffsetCalculatorILi1EjESD_NS0_6memory15LoadWithoutCastENSE_16StoreWithoutCastEEEviT_T0_T2_T3_T4_T5_,"",@"SHT_CUDA_INFO"
	.sectionflags	@""
	.align	4


	//----- nvinfo : EIATTR_CUDA_API_VERSION
	.align		4
        /*0000*/ 	.byte	0x04, 0x37
        /*0002*/ 	.short	(.L_4217 - .L_4216)
.L_4216:
        /*0004*/ 	.word	0x00000082


	//----- nvinfo : EIATTR_KPARAM_INFO
	.align		4
.L_4217:
        /*0008*/ 	.byte	0x04, 0x17
        /*000a*/ 	.short	(.L_4219 - .L_4218)
.L_4218:
        /*000c*/ 	.word	0x00000000
        /*0010*/ 	.short	0x0006
        /*0012*/ 	.short	0x001b
        /*0014*/ 	.byte	0x00, 0xf0, 0x05, 0x00


	//----- nvinfo : EIATTR_KPARAM_INFO
	.align		4
.L_4219:
        /*0018*/ 	.byte	0x04, 0x17
        /*001a*/ 	.short	(.L_4221 - .L_4220)
.L_4220:
        /*001c*/ 	.word	0x00000000
        /*0020*/ 	.short	0x0005
        /*0022*/ 	.short	0x001a
        /*0024*/ 	.byte	0x00, 0xf0, 0x05, 0x00


	//----- nvinfo : EIATTR_KPARAM_INFO
	.align		4
.L_4221:
        /*0028*/ 	.byte	0x04, 0x17
        /*002a*/ 	.short	(.L_4223 - .L_4222)
.L_4222:
        /*002c*/ 	.word	0x00000000
        /*0030*/ 	.short	0x0004
        /*0032*/ 	.short	0x0019
        /*0034*/ 	.byte	0x00, 0xf0, 0x05, 0x00


	//----- nvinfo : EIATTR_KPARAM_INFO
	.align		4
.L_4223:
        /*0038*/ 	.byte	0x04, 0x17
        /*003a*/ 	.short	(.L_4225 - .L_4224)
.L_4224:
        /*003c*/ 	.word	0x00000000
        /*0040*/ 	.short	0x0003
        /*0042*/ 	.short	0x0018
        /*0044*/ 	.byte	0x00, 0xf0, 0x05, 0x00


	//----- nvinfo : EIATTR_KPARAM_INFO
	.align		4
.L_4225:
        /*0048*/ 	.byte	0x04, 0x17
        /*004a*/ 	.short	(.L_4227 - .L_4226)
.L_4226:
        /*004c*/ 	.word	0x00000000
        /*0050*/ 	.short	0x0002
        /*0052*/ 	.short	0x0008
        /*0054*/ 	.byte	0x00, 0xf0, 0x41, 0x00


	//----- nvinfo : EIATTR_KPARAM_INFO
	.align		4
.L_4227:
        /*0058*/ 	.byte	0x04, 0x17
        /*005a*/ 	.short	(.L_4229 - .L_4228)
.L_4228:
        /*005c*/ 	.word	0x00000000
        /*0060*/ 	.short	0x0001
        /*0062*/ 	.short	0x0004
        /*0064*/ 	.byte	0x00, 0xf0, 0x11, 0x00


	//----- nvinfo : EIATTR_KPARAM_INFO
	.align		4
.L_4229:
        /*0068*/ 	.byte	0x04, 0x17
        /*006a*/ 	.short	(.L_4231 - .L_4230)
.L_4230:
        /*006c*/ 	.word	0x00000000
        /*0070*/ 	.short	0x0000
        /*0072*/ 	.short	0x0000
        /*0074*/ 	.byte	0x00, 0xf0, 0x11, 0x00


	//----- nvinfo : EIATTR_SPARSE_MMA_MASK
	.align		4
.L_4231:
        /*0078*/ 	.byte	0x03, 0x50
        /*007a*/ 	.short	0x0000


	//----- nvinfo : EIATTR_MAXREG_COUNT
	.align		4
        /*007c*/ 	.byte	0x03, 0x1b
        /*007e*/ 	.short	0x00ff


	//----- nvinfo : EIATTR_MERCURY_ISA_VERSION
	.align		4
        /*0080*/ 	.byte	0x03, 0x5f
        /*0082*/ 	.short	0x0101


	//----- nvinfo : EIATTR_EXIT_INSTR_OFFSETS
	.align		4
        /*0084*/ 	.byte	0x04, 0x1c
        /*0086*/ 	.short	(.L_4233 - .L_4232)


	//   ....[0]....
.L_4232:
        /*0088*/ 	.word	0x00000480


	//   ....[1]....
        /*008c*/ 	.word	0x00000510


	//----- nvinfo : EIATTR_MAX_THREADS
	.align		4
.L_4233:
        /*0090*/ 	.byte	0x04, 0x05
        /*0092*/ 	.short	(.L_4235 - .L_4234)
.L_4234:
        /*0094*/ 	.word	0x00000080
        /*0098*/ 	.word	0x00000001
        /*009c*/ 	.word	0x00000001


	//----- nvinfo : EIATTR_CRS_STACK_SIZE
	.align		4
.L_4235:
        /*00a0*/ 	.byte	0x04, 0x1e
        /*00a2*/ 	.short	(.L_4237 - .L_4236)
.L_4236:
        /*00a4*/ 	.word	0x00000000


	//----- nvinfo : EIATTR_CBANK_PARAM_SIZE
	.align		4
.L_4237:
        /*00a8*/ 	.byte	0x03, 0x19
        /*00aa*/ 	.short	0x001c


	//----- nvinfo : EIATTR_PARAM_CBANK
	.align		4
        /*00ac*/ 	.byte	0x04, 0x0a
        /*00ae*/ 	.short	(.L_4239 - .L_4238)
	.align		4
.L_4238:
        /*00b0*/ 	.word	index@(.nv.constant0._ZN2at6native27unrolled_elementwise_kernelINS0_13BUnaryFunctorIsssZZZNS0_21heaviside_kernel_cudaERNS_18TensorIteratorBaseEENKUlvE_clEvENKUlvE3_clEvEUlssE_EESt5arrayIPcLm2EELi4E23TrivialOffsetCalculatorILi1EjESD_NS0_6memory15LoadWithoutCastENSE_16StoreWithoutCastEEEviT_T0_T2_T3_T4_T5_)
        /*00b4*/ 	.short	0x0210
        /*00b6*/ 	.short	0x001c


	//----- nvinfo : EIATTR_SW_WAR
	.align		4
.L_4239:
        /*00b8*/ 	.byte	0x04, 0x36
        /*00ba*/ 	.short	(.L_4241 - .L_4240)
.L_4240:
        /*00bc*/ 	.word	0x00000008
.L_4241:


//--------------------- .nv.info._ZN2at6native29vectorized_elementwise_kernelILi2ENS0_13BUnaryFunctorIsssZZZNS0_21heaviside_kernel_cudaERNS_18TensorIteratorBaseEENKUlvE_clEvENKUlvE3_clEvEUlssE_EESt5arrayIPcLm2EEEEviT0_T1_ --------------------------
	.section	.nv.info._ZN2at6native29vectorized_elementwise_kernelILi2ENS0_13BUnaryFunctorIsssZZZNS0_21heaviside_kernel_cudaERNS_18TensorIteratorBaseEENKUlvE_clEvENKUlvE3_clEvEUlssE_EESt5arrayIPcLm2EEEEviT0_T1_,"",@"SHT_CUDA_INFO"
	.sectionflags	@""
	.align	4


	//----- nvinfo : EIATTR_CUDA_API_VERSION
	.align		4
        /*0000*/ 	.byte	0x04, 0x37
        /*0002*/ 	.short	(.L_4243 - .L_4242)
.L_4242:
        /*0004*/ 	.word	0x00000082


	//----- nvinfo : EIATTR_KPARAM_INFO
	.align		4
.L_4243:
        /*0008*/ 	.byte	0x04, 0x17
        /*000a*/ 	.short	(.L_4245 - .L_4244)
.L_4244:
        /*000c*/ 	.word	0x00000000
        /*0010*/ 	.short	0x0002
        /*0012*/ 	.short	0x0008
        /*0014*/ 	.byte	0x00, 0xf0, 0x41, 0x00


	//----- nvinfo : EIATTR_KPARAM_INFO
	.align		4
.L_4245:
        /*0018*/ 	.byte	0x04, 0x17
        /*001a*/ 	.short	(.L_4247 - .L_4246)
.L_4246:
        /*001c*/ 	.word	0x00000000
        /*0020*/ 	.short	0x0001
        /*0022*/ 	.short	0x0004
        /*0024*/ 	.byte	0x00, 0xf0, 0x11, 0x00


	//----- nvinfo : EIATTR_KPARAM_INFO
	.align		4
.L_4247:
        /*0028*/ 	.byte	0x04, 0x17
        /*002a*/ 	.short	(.L_4249 - .L_4248)
.L_4248:
        /*002c*/ 	.word	0x00000000
        /*0030*/ 	.short	0x0000
        /*0032*/ 	.short	0x0000
        /*0034*/ 	.byte	0x00, 0xf0, 0x11, 0x00


	//----- nvinfo : EIATTR_SPARSE_MMA_MASK
	.align		4
.L_4249:
        /*0038*/ 	.byte	0x03, 0x50
        /*003a*/ 	.short	0x0000


	//----- nvinfo : EIATTR_MAXREG_COUNT
	.align		4
        /*003c*/ 	.byte	0x03, 0x1b
        /*003e*/ 	.short	0x00ff


	//----- nvinfo : EIATTR_MERCURY_ISA_VERSION
	.align		4
        /*0040*/ 	.byte	0x03, 0x5f
        /*0042*/ 	.short	0x0101


	//----- nvinfo : EIATTR_EXIT_INSTR_OFFSETS
	.align		4
        /*0044*/ 	.byte	0x04, 0x1c
        /*0046*/ 	.short	(.L_4251 - .L_4250)


	//   ....[0]....
.L_4250:
        /*0048*/ 	.word	0x00000490


	//   ....[1]....
        /*004c*/ 	.word	0x00000e50


	//   ....[2]....
        /*0050*/ 	.word	0x00000ea0


	//----- nvinfo : EIATTR_MAX_THREADS
	.align		4
.L_4251:
        /*0054*/ 	.byte	0x04, 0x05
        /*0056*/ 	.short	(.L_4253 - .L_4252)
.L_4252:
        /*0058*/ 	.word	0x00000080
        /*005c*/ 	.word	0x00000001
        /*0060*/ 	.word	0x00000001


	//----- nvinfo : EIATTR_CRS_STACK_SIZE
	.align		4
.L_4253:
        /*0064*/ 	.byte	0x04, 0x1e
        /*0066*/ 	.short	(.L_4255 - .L_4254)
.L_4254:
        /*0068*/ 	.word	0x00000000


	//----- nvinfo : EIATTR_CBANK_PARAM_SIZE
	.align		4
.L_4255:
        /*006c*/ 	.byte	0x03, 0x19
        /*006e*/ 	.short	0x0018


	//----- nvinfo : EIATTR_PARAM_CBANK
	.align		4
        /*0070*/ 	.byte	0x04, 0x0a
        /*0072*/ 	.short	(.L_4257 - .L_4256)
	.align		4
.L_4256:
        /*0074*/ 	.word	index@(.nv.constant0._ZN2at6native29vectorized_elementwise_kernelILi2ENS0_13BUnaryFunctorIsssZZZNS0_21heaviside_kernel_cudaERNS_18TensorIteratorBaseEENKUlvE_clEvENKUlvE3_clEvEUlssE_EESt5arrayIPcLm2EEEEviT0_T1_)
        /*0078*/ 	.short	0x0210
        /*007a*/ 	.short	0x0018


	//----- nvinfo : EIATTR_SW_WAR
	.align		4
.L_4257:
        /*007c*/ 	.byte	0x04, 0x36
        /*007e*/ 	.short	(.L_4259 - .L_4258)
.L_4258:
        /*0080*/ 	.word	0x00000008
.L_4259:


//--------------------- .nv.info._ZN2at6native29vectorized_elementwise_kernelILi4ENS0_13BUnaryFunctorIsssZZZNS0_21heaviside_kernel_cudaERNS_18TensorIteratorBaseEENKUlvE_clEvENKUlvE3_clEvEUlssE_EESt5arrayIPcLm2EEEEviT0_T1_ --------------------------
	.section	.nv.info._ZN2at6native29vectorized_elementwise_kernelILi4ENS0_13BUnaryFunctorIsssZZZNS0_21heaviside_kernel_cudaERNS_18TensorIteratorBaseEENKUlvE_clEvENKUlvE3_clEvEUlssE_EESt5arrayIPcLm2EEEEviT0_T1_,"",@"SHT_CUDA_INFO"
	.sectionflags	@""
	.align	4


	//----- nvinfo : EIATTR_CUDA_API_VERSION
	.align		4
        /*0000*/ 	.byte	0x04, 0x37
        /*0002*/ 	.short	(.L_4261 - .L_4260)
.L_4260:
        /*0004*/ 	.word	0x00000082


	//----- nvinfo : EIATTR_KPARAM_INFO
	.align		4
.L_4261:
        /*0008*/ 	.byte	0x04, 0x17
        /*000a*/ 	.short	(.L_4263 - .L_4262)
.L_4262:
        /*000c*/ 	.word	0x00000000
        /*0010*/ 	.short	0x0002
        /*0012*/ 	.short	0x0008
        /*0014*/ 	.byte	0x00, 0xf0, 0x41, 0x00


	//----- nvinfo : EIATTR_KPARAM_INFO
	.align		4
.L_4263:
        /*0018*/ 	.byte	0x04, 0x17
        /*001a*/ 	.short	(.L_4265 - .L_4264)
.L_4264:
        /*001c*/ 	.word	0x00000000
        /*0020*/ 	.short	0x0001
        /*0022*/ 	.short	0x0004
        /*0024*/ 	.byte	0x00, 0xf0, 0x11, 0x00


	//----- nvinfo : EIATTR_KPARAM_INFO
	.align		4
.L_4265:
        /*0028*/ 	.byte	0x04, 0x17
        /*002a*/ 	.short	(.L_4267 - .L_4266)
.L_4266:
        /*002c*/ 	.word	0x00000000
        /*0030*/ 	.short	0x0000
        /*0032*/ 	.short	0x0000
        /*0034*/ 	.byte	0x00, 0xf0, 0x11, 0x00


	//----- nvinfo : EIATTR_SPARSE_MMA_MASK
	.align		4
.L_4267:
        /*0038*/ 	.byte	0x03, 0x50
        /*003a*/ 	.short	0x0000


	//----- nvinfo : EIATTR_MAXREG_COUNT
	.align		4
        /*003c*/ 	.byte	0x03, 0x1b
        /*003e*/ 	.short	0x00ff


	//----- nvinfo : EIATTR_MERCURY_ISA_VERSION
	.align		4
        /*0040*/ 	.byte	0x03, 0x5f
        /*0042*/ 	.short	0x0101


	//----- nvinfo : EIATTR_EXIT_INSTR_OFFSETS
	.align		4
        /*0044*/ 	.byte	0x04, 0x1c
        /*0046*/ 	.short	(.L_4269 - .L_4268)


	//   ....[0]....
.L_4268:
        /*0048*/ 	.word	0x00000440


	//   ....[1]....
        /*004c*/ 	.word	0x00000e00


	//   ....[2]....
        /*0050*/ 	.word	0x00000e50


	//----- nvinfo : EIATTR_MAX_THREADS
	.align		4
.L_4269:
        /*0054*/ 	.byte	0x04, 0x05
        /*0056*/ 	.short	(.L_4271 - .L_4270)
.L_4270:
        /*0058*/ 	.word	0x00000080
        /*005c*/ 	.word	0x00000001
        /*0060*/ 	.word	0x00000001


	//----- nvinfo : EIATTR_CRS_STACK_SIZE
	.align		4
.L_4271:
        /*0064*/ 	.byte	0x04, 0x1e
        /*0066*/ 	.short	(.L_4273 - .L_4272)
.L_4272:
        /*0068*/ 	.word	0x00000000


	//----- nvinfo : EIATTR_CBANK_PARAM_SIZE
	.align		4
.L_4273:
        /*006c*/ 	.byte	0x03, 0x19
        /*006e*/ 	.short	0x0018


	//----- nvinfo : EIATTR_PARAM_CBANK
	.align		4
        /*0070*/ 	.byte	0x04, 0x0a
        /*0072*/ 	.short	(.L_4275 - .L_4274)
	.align		4
.L_4274:
        /*0074*/ 	.word	index@(.nv.constant0._ZN2at6native29vectorized_elementwise_kernelILi4ENS0_13BUnaryFunctorIsssZZZNS0_21heaviside_kernel_cudaERNS_18TensorIteratorBaseEENKUlvE_clEvENKUlvE3_clEvEUlssE_EESt5arrayIPcLm2EEEEviT0_T1_)
        /*0078*/ 	.short	0x0210
        /*007a*/ 	.short	0x0018


	//----- nvinfo : EIATTR_SW_WAR
	.align		4
.L_4275:
        /*007c*/ 	.byte	0x04, 0x36
        /*007e*/ 	.short	(.L_4277 - .L_4276)
.L_4276:
        /*0080*/ 	.word	0x00000008
.L_4277:


//--------------------- .nv.info._ZN2at6native29vectorized_elementwise_kernelILi8ENS0_13BUnaryFunctorIsssZZZNS0_21heaviside_kernel_cudaERNS_18TensorIteratorBaseEENKUlvE_clEvENKUlvE3_clEvEUlssE_EESt5arrayIPcLm2EEEEviT0_T1_ --------------------------
	.section	.nv.info._ZN2at6native29vectorized_elementwise_kernelILi8ENS0_13BUnaryFunctorIsssZZZNS0_21heaviside_kernel_cudaERNS_18TensorIteratorBaseEENKUlvE_clEvENKUlvE3_clEvEUlssE_EESt5arrayIPcLm2EEEEviT0_T1_,"",@"SHT_CUDA_INFO"
	.sectionflags	@""
	.align	4


	//----- nvinfo : EIATTR_CUDA_API_VERSION
	.align		4
        /*0000*/ 	.byte	0x04, 0x37
        /*0002*/ 	.short	(.L_4279 - .L_4278)
.L_4278:
        /*0004*/ 	.word	0x00000082


	//----- nvinfo : EIATTR_KPARAM_INFO
	.align		4
.L_4279:
        /*0008*/ 	.byte	0x04, 0x17
        /*000a*/ 	.short	(.L_4281 - .L_4280)
.L_4280:
        /*000c*/ 	.word	0x00000000
        /*0010*/ 	.short	0x0002
        /*0012*/ 	.short	0x0008
        /*0014*/ 	.byte	0x00, 0xf0, 0x41, 0x00


	//----- nvinfo : EIATTR_KPARAM_INFO
	.align		4
.L_4281:
        /*0018*/ 	.byte	0x04, 0x17
        /*001a*/ 	.short	(.L_4283 - .L_4282)
.L_4282:
        /*001c*/ 	.word	0x00000000
        /*0020*/ 	.short	0x0001
        /*0022*/ 	.short	0x0004
        /*0024*/ 	.byte	0x00, 0xf0, 0x11, 0x00


	//----- nvinfo : EIATTR_KPARAM_INFO
	.align		4
.L_4283:
        /*0028*/ 	.byte	0x04, 0x17
        /*002a*/ 	.short	(.L_4285 - .L_4284)
.L_4284:
        /*002c*/ 	.word	0x00000000
        /*0030*/ 	.short	0x0000
        /*0032*/ 	.short	0x0000
        /*0034*/ 	.byte	0x00, 0xf0, 0x11, 0x00


	//----- nvinfo : EIATTR_SPARSE_MMA_MASK
	.align		4
.L_4285:
        /*0038*/ 	.byte	0x03, 0x50
        /*003a*/ 	.short	0x0000


	//----- nvinfo : EIATTR_MAXREG_COUNT
	.align		4
        /*003c*/ 	.byte	0x03, 0x1b
        /*003e*/ 	.short	0x00ff


	//----- nvinfo : EIATTR_MERCURY_ISA_VERSION
	.align		4
        /*0040*/ 	.byte	0x03, 0x5f
        /*0042*/ 	.short	0x0101


	//----- nvinfo : EIATTR_EXIT_INSTR_OFFSETS
	.align		4
        /*0044*/ 	.byte	0x04, 0x1c
        /*0046*/ 	.short	(.L_4287 - .L_4286)


	//   ....[0]....
.L_4286:
        /*0048*/ 	.word	0x00000450


	//   ....[1]....
        /*004c*/ 	.word	0x00000e10


	//   ....[2]....
        /*0050*/ 	.word	0x00000e60


	//----- nvinfo : EIATTR_MAX_THREADS
	.align		4
.L_4287:
        /*0054*/ 	.byte	0x04, 0x05
        /*0056*/ 	.short	(.L_4289 - .L_4288)
.L_4288:
        /*0058*/ 	.word	0x00000080
        /*005c*/ 	.word	0x00000001
        /*0060*/ 	.word	0x00000001


	//----- nvinfo : EIATTR_CRS_STACK_SIZE
	.align		4
.L_4289:
        /*0064*/ 	.byte	0x04, 0x1e
        /*0066*/ 	.short	(.L_4291 - .L_4290)
.L_4290:
        /*0068*/ 	.word	0x00000000


	//----- nvinfo : EIATTR_CBANK_PARAM_SIZE
	.align		4
.L_4291:
        /*006c*/ 	.byte	0x03, 0x19
        /*006e*/ 	.short	0x0018


	//----- nvinfo : EIATTR_PARAM_CBANK
	.align		4
        /*0070*/ 	.byte	0x04, 0x0a
        /*0072*/ 	.short	(.L_4293 - .L_4292)
	.align		4
.L_4292:
        /*0074*/ 	.word	index@(.nv.constant0._ZN2at6native29vectorized_elementwise_kernelILi8ENS0_13BUnaryFunctorIsssZZZNS0_21heaviside_kernel_cudaERNS_18TensorIteratorBaseEENKUlvE_clEvENKUlvE3_clEvEUlssE_EESt5arrayIPcLm2EEEEviT0_T1_)
        /*0078*/ 	.short	0x0210
        /*007a*/ 	.short	0x0018


	//----- nvinfo : EIATTR_SW_WAR
	.align		4
.L_4293:
        /*007c*/ 	.byte	0x04, 0x36
        /*007e*/ 	.short	(.L_4295 - .L_4294)
.L_4294:
        /*0080*/ 	.word	0x00000008
.L_4295:


//--------------------- .nv.info._ZN2at6native18elementwise_kernelILi128ELi4EZNS0_15gpu_kernel_implINS0_13AUnaryFunctorIsssZZZNS0_21heaviside_kernel_cudaERNS_18TensorIteratorBaseEENKUlvE_clEvENKUlvE3_clEvEUlssE_EEEEvS5_RKT_EUliE_EEviT1_ --------------------------
	.section	.nv.info._ZN2at6native18elementwise_kernelILi128ELi4EZNS0_15gpu_kernel_implINS0_13AUnaryFunctorIsssZZZNS0_21heaviside_kernel_cudaERNS_18TensorIteratorBaseEENKUlvE_clEvENKUlvE3_clEvEUlssE_EEEEvS5_RKT_EUliE_EEviT1_,"",@"SHT_CUDA_INFO"
	.sectionflags	@""
	.align	4


	//----- nvinfo : EIATTR_CUDA_API_VERSION
	.align		4
        /*0000*/ 	.byte	0x04, 0x37
        /*0002*/ 	.short	(.L_4297 - .L_4296)
.L_4296:
        /*0004*/ 	.word	0x00000082


	//----- nvinfo : EIATTR_KPARAM_INFO
	.align		4
.L_4297:
        /*0008*/ 	.byte	0x04, 0x17
        /*000a*/ 	.short	(.L_4299 - .L_4298)
.L_4298:
        /*000c*/ 	.word	0x00000000
        /*0010*/ 	.short	0x0001
        /*0012*/ 	.short	0x0008
        /*0014*/ 	.byte	0x00, 0xf0, 0x61, 0x08


	//----- nvinfo : EIATTR_KPARAM_INFO
	.align		4
.L_4299:
        /*0018*/ 	.byte	0x04, 0x17
        /*001a*/ 	.short	(.L_4301 - .L_4300)
.L_4300:
        /*001c*/ 	.word	0x00000000
        /*0020*/ 	.short	0x0000
        /*0022*/ 	.short	0x0000
        /*0024*/ 	.byte	0x00, 0xf0, 0x11, 0x00


	//----- nvinfo : EIATTR_SPARSE_MMA_MASK
	.align		4
.L_4301:
        /*0028*/ 	.byte	0x03, 0x50
        /*002a*/ 	.short	0x0000


	//----- nvinfo : EIATTR_MAXREG_COUNT
	.align		4
        /*002c*/ 	.byte	0x03, 0x1b
        /*002e*/ 	.short	0x0080


	//----- nvinfo : EIATTR_EXTERNS
	.align		4
        /*0030*/ 	.byte	0x04, 0x0f
        /*0032*/ 	.short	(.L_4303 - .L_4302)


	//   ....[0]....
	.align		4
.L_4302:
        /*0034*/ 	.word	index@(__assertfail)


	//----- nvinfo : EIATTR_MERCURY_ISA_VERSION
	.align		4
.L_4303:
        /*0038*/ 	.byte	0x03, 0x5f
        /*003a*/ 	.short	0x0101


	//----- nvinfo : EIATTR_SYSCALL_OFFSETS
	.align		4
        /*003c*/ 	.byte	0x04, 0x46
        /*003e*/ 	.short	(.L_4305 - .L_4304)


	//   ....[0]....
.L_4304:
        /*0040*/ 	.word	0x000021f0


	//   ....[1]....
        /*0044*/ 	.word	0x000030c0


	//   ....[2]....
        /*0048*/ 	.word	0x000052f0


	//   ....[3]....
        /*004c*/ 	.word	0x000061c0


	//   ....[4]....
        /*0050*/ 	.word	0x000083e0


	//   ....[5]....
        /*0054*/ 	.word	0x000092b0


	//   ....[6]....
        /*0058*/ 	.word	0x0000b4c0


	//   ....[7]....
        /*005c*/ 	.word	0x0000c390


	//----- nvinfo : EIATTR_EXIT_INSTR_OFFSETS
	.align		4
.L_4305:
        /*0060*/ 	.byte	0x04, 0x1c
        /*0062*/ 	.short	(.L_4307 - .L_4306)


	//   ....[0]....
.L_4306:
        /*0064*/ 	.word	0x00009370


	//   ....[1]....
        /*0068*/ 	.word	0x0000b650


	//   ....[2]....
        /*006c*/ 	.word	0x0000b670


	//   ....[3]....
        /*0070*/ 	.word	0x0000b710


	//   ....[4]....
        /*0074*/ 	.word	0x0000b740


	//   ....[5]....
        /*0078*/ 	.word	0x0000b760


	//   ....[6]....
        /*007c*/ 	.word	0x0000b7f0


	//   ....[7]....
        /*0080*/ 	.word	0x0000b830


	//   ....[8]....
        /*0084*/ 	.word	0x0000b8d0


	//   ....[9]....
        /*0088*/ 	.word	0x0000b920


	//   ....[10]....
        /*008c*/ 	.word	0x0000b950


	//   ....[11]....
        /*0090*/ 	.word	0x0000ba20


	//   ....[12]....
        /*0094*/ 	.word	0x0000ba60


	//   ....[13]....
        /*0098*/ 	.word	0x0000bbf0


	//   ....[14]....
        /*009c*/ 	.word	0x0000bd50


	//   ....[15]....
        /*00a0*/ 	.word	0x0000bd90


	//   ....[16]....
        /*00a4*/ 	.word	0x0000be30


	//   ....[17]....
        /*00a8*/ 	.word	0x0000bfb0


	//   ....[18]....
        /*00ac*/ 	.word	0x0000c130


	//   ....[19]....
        /*00b0*/ 	.word	0x0000c290


	//   ....[20]....
        /*00b4*/ 	.word	0x0000c3a0


	//   ....[21]....
        /*00b8*/ 	.word	0x0000c3e0


	//   ....[22]....
        /*00bc*/ 	.word	0x0000c410


	//----- nvinfo : EIATTR_MAX_THREADS
	.align		4
.L_4307:
        /*00c0*/ 	.byte	0x04, 0x05
        /*00c2*/ 	.short	(.L_4309 - .L_4308)
.L_4308:
        /*00c4*/ 	.word	0x00000080
        /*00c8*/ 	.word	0x00000001
        /*00cc*/ 	.word	0x00000001


	//----- nvinfo : EIATTR_CRS_STACK_SIZE
	.align		4
.L_4309:
        /*00d0*/ 	.byte	0x04, 0x1e
        /*00d2*/ 	.short	(.L_4311 - .L_4310)
.L_4310:
        /*00d4*/ 	.word	0x00000000


	//----- nvinfo : EIATTR_CBANK_PARAM_SIZE
	.align		4
.L_4311:
        /*00d8*/ 	.byte	0x03, 0x19
        /*00da*/ 	.short	0x0220


	//----- nvinfo : EIATTR_PARAM_CBANK
	.align		4
        /*00dc*/ 	.byte	0x04, 0x0a
        /*00de*/ 	.short	(.L_4313 - .L_4312)
	.align		4
.L_4312:
        /*00e0*/ 	.word	index@(.nv.constant0._ZN2at6native18elementwise_kernelILi128ELi4EZNS0_15gpu_kernel_implINS0_13AUnaryFunctorIsssZZZNS0_21heaviside_kernel_cudaERNS_18TensorIteratorBaseEENKUlvE_clEvENKUlvE3_clEvEUlssE_EEEEvS5_RKT_EUliE_EEviT1_)
        /*00e4*/ 	.short	0x0210
        /*00e6*/ 	.short	0x0220


	//----- nvinfo : EIATTR_SW_WAR
	.align		4
.L_4313:
        /*00e8*/ 	.byte	0x04, 0x36
        /*00ea*/ 	.short	(.L_4315 - .L_4314)
.L_4314:
        /*00ec*/ 	.word	0x00000008
.L_4315:


//--------------------- .nv.info._ZN2at6native27unrolled_elementwise_kernelINS0_13AUnaryFunctorIsssZZZNS0_21heaviside_kernel_cudaERNS_18TensorIteratorBaseEENKUlvE_clEvENKUlvE3_clEvEUlssE_EESt5arrayIPcLm2EELi4E23TrivialOffsetCalculatorILi1EjESD_NS0_6memory12LoadWithCastILi1EEENSE_13StoreWithCastILi1EEEEEviT_T0_T2_T3_T4_T5_ --------------------------
	.section	.nv.info._ZN2at6native27unrolled_elementwise_kernelINS0_13AUnaryFunctorIsssZZZNS0_21heaviside_kernel_cudaERNS_18TensorIteratorBaseEENKUlvE_clEvENKUlvE3_clEvEUlssE_EESt5arrayIPcLm2EELi4E23TrivialOffsetCalculatorILi1EjESD_NS0_6memory12LoadWithCastILi1EEENSE_13StoreWithCastILi1EEEEEviT_T0_T2_T3_T4_T5_,"",@"SHT_CUDA_INFO"
	.sectionflags	@""
	.align	4


	//----- nvinfo : EIATTR_CUDA_API_VERSION
	.align		4
        /*0000*/ 	.byte	0x04, 0x37
        /*0002*/ 	.short	(.L_4317 - .L_4316)
.L_4316:
        /*0004*/ 	.word	0x00000082


	//----- nvinfo : EIATTR_KPARAM_INFO
	.align		4
.L_4317:
        /*0008*/ 	.byte	0x04, 0x17
        /*000a*/ 	.short	(.L_4319 - .L_4318)
.L_4318:
        /*000c*/ 	.word	0x00000000
        /*0010*/ 	.short	0x0006
        /*0012*/ 	.short	0x0024
        /*0014*/ 	.byte	0x00, 0xf0, 0x21, 0x00


	//----- nvinfo : EIATTR_KPARAM_INFO
	.align		4
.L_4319:
        /*0018*/ 	.byte	0x04, 0x17
        /*001a*/ 	.short	(.L_4321 - .L_4320)
.L_4320:
        /*001c*/ 	.word	0x00000000
        /*0020*/ 	.short	0x0005
        /*0022*/ 	.short	0x001c
        /*0024*/ 	.byte	0x00, 0xf0, 0x21, 0x00


	//----- nvinfo : EIATTR_KPARAM_INFO
	.align		4
.L_4321:
        /*0028*/ 	.byte	0x04, 0x17
        /*002a*/ 	.short	(.L_4323 - .L_4322)
.L_4322:
        /*002c*/ 	.word	0x00000000
        /*0030*/ 	.short	0x0004
        /*0032*/ 	.short	0x0019
        /*0034*/ 	.byte	0x00, 0xf0, 0x05, 0x00


	//----- nvinfo : EIATTR_KPARAM_INFO
	.align		4
.L_4323:
        /*0038*/ 	.byte	0x04, 0x17
        /*003a*/ 	.short	(.L_4325 - .L_4324)
.L_4324:
        /*003c*/ 	.word	0x00000000
        /*0040*/ 	.short	0x0003
        /*0042*/ 	.short	0x0018
        /*0044*/ 	.byte	0x00, 0xf0, 0x05, 0x00


	//----- nvinfo : EIATTR_KPARAM_INFO
	.align		4
.L_4325:
        /*0048*/ 	.byte	0x04, 0x17
        /*004a*/ 	.short	(.L_4327 - .L_4326)
.L_4326:
        /*004c*/ 	.word	0x00000000
        /*0050*/ 	.short	0x0002
        /*0052*/ 	.short	0x0008
        /*0054*/ 	.byte	0x00, 0xf0, 0x41, 0x00


	//----- nvinfo : EIATTR_KPARAM_INFO
	.align		4
.L_4327:
        /*0058*/ 	.byte	0x04, 0x17
        /*005a*/ 	.short	(.L_4329 - .L_4328)
.L_4328:
        /*005c*/ 	.word	0x00000000
        /*0060*/ 	.short	0x0001
        /*0062*/ 	.short	0x0004
        /*0064*/ 	.byte	0x00, 0xf0, 0x11, 0x00


	//----- nvinfo : EIATTR_KPARAM_INFO
	.align		4
.L_4329:
        /*0068*/ 	.byte	0x04, 0x17
        /*006a*/ 	.short	(.L_4331 - .L_4330)
.L_4330:
        /*006c*/ 	.word	0x00000000
        /*0070*/ 	.short	0x0000
        /*0072*/ 	.short	0x0000
        /*0074*/ 	.byte	0x00, 0xf0, 0x11, 0x00


	//----- nvinfo : EIATTR_SPARSE_MMA_MASK
	.align		4
.L_4331:
        /*0078*/ 	.byte	0x03, 0x50
        /*007a*/ 	.short	0x0000


	//----- nvinfo : EIATTR_MAXREG_COUNT
	.align		4
        /*007c*/ 	.byte	0x03, 0x1b
        /*007e*/ 	.short	0x00ff


	//----- nvinfo : EIATTR_EXTERNS
	.align		4
        /*0080*/ 	.byte	0x04, 0x0f
        /*0082*/ 	.short	(.L_4333 - .L_4332)


	//   ....[0]....
	.align		4
.L_4332:
        /*0084*/ 	.word	index@(__assertfail)


	//----- nvinfo : EIATTR_MERCURY_ISA_VERSION
	.align		4
.L_4333:
        /*0088*/ 	.byte	0x03, 0x5f
        /*008a*/ 	.short	0x0101


	//----- nvinfo : EIATTR_SYSCALL_OFFSETS
	.align		4
        /*008c*/ 	.byte	0x04, 0x46
        /*008e*/ 	.short	(.L_4335 - .L_4334)


	//   ....[0]....
.L_4334:
        /*0090*/ 	.word	0x00000f10


	//   ....[1]....
        /*0094*/ 	.word	0x00001e20


	//   ....[2]....
        /*0098*/ 	.word	0x00002d40


	//   ....[3]....
        /*009c*/ 	.word	0x00003c30


	//   ....[4]....
        /*00a0*/ 	.word	0x00004c30


	//   ....[5]....
        /*00a4*/ 	.word	0x00005b80


	//   ....[6]....
        /*00a8*/ 	.word	0x00006aa0


	//   ....[7]....
        /*00ac*/ 	.word	0x000079c0


	//----- nvinfo : EIATTR_EXIT_INSTR_OFFSETS
	.align		4
.L_4335:
        /*00b0*/ 	.byte	0x04, 0x1c
        /*00b2*/ 	.short	(.L_4337 - .L_4336)


	//   ....[0]....
.L_4336:
        /*00b4*/ 	.word	0x00006b50


	//   ....[1]....
        /*00b8*/ 	.word	0x00006c80


	//   ....[2]....
        /*00bc*/ 	.word	0x00006ca0


	//   ....[3]....
        /*00c0*/ 	.word	0x00006d40


	//   ....[4]....
        /*00c4*/ 	.word	0x00006d70


	//   ....[5]....
        /*00c8*/ 	.word	0x00006d90


	//   ....[6]....
        /*00cc*/ 	.word	0x00006e20


	//   ....[7]....
        /*00d0*/ 	.word	0x00006e60


	//   ....[8]....
        /*00d4*/ 	.word	0x00006f00


	//   ....[9]....
        /*00d8*/ 	.word	0x00006f50


	//   ....[10]....
        /*00dc*/ 	.word	0x00006f80


	//   ....[11]....
        /*00e0*/ 	.word	0x00007050


	//   ....[12]....
        /*00e4*/ 	.word	0x00007090


	//   ....[13]....
        /*00e8*/ 	.word	0x00007220


	//   ....[14]....
        /*00ec*/ 	.word	0x00007380


	//   ....[15]....
        /*00f0*/ 	.word	0x000073c0


	//   ....[16]....
        /*00f4*/ 	.word	0x00007460


	//   ....[17]....
        /*00f8*/ 	.word	0x000075e0


	//   ....[18]....
        /*00fc*/ 	.word	0x00007760


	//   ....[19]....
        /*0100*/ 	.word	0x000078c0


	//   ....[20]....
        /*0104*/ 	.word	0x000079d0


	//   ....[21]....
        /*0108*/ 	.word	0x00007a10


	//   ....[22]....
        /*010c*/ 	.word	0x00007a40


	//----- nvinfo : EIATTR_MAX_THREADS
	.align		4
.L_4337:
        /*0110*/ 	.byte	0x04, 0x05
        /*0112*/ 	.short	(.L_4339 - .L_4338)
.L_4338:
        /*0114*/ 	.word	0x00000080
        /*0118*/ 	.word	0x00000001
        /*011c*/ 	.word	0x00000001


	//----- nvinfo : EIATTR_CRS_STACK_SIZE
	.align		4
.L_4339:
        /*0120*/ 	.byte	0x04, 0x1e
        /*0122*/ 	.short	(.L_4341 - .L_4340)
.L_4340:
        /*0124*/ 	.word	0x00000000


	//----- nvinfo : EIATTR_CBANK_PARAM_SIZE
	.align		4
.L_4341:
        /*0128*/ 	.byte	0x03, 0x19
        /*012a*/ 	.short	0x002c


	//----- nvinfo : EIATTR_PARAM_CBANK
	.align		4
        /*012c*/ 	.byte	0x04, 0x0a
        /*012e*/ 	.short	(.L_4343 - .L_4342)
	.align		4
.L_4342:
        /*0130*/ 	.word	index@(.nv.constant0._ZN2at6native27unrolled_elementwise_kernelINS0_13AUnaryFunctorIsssZZZNS0_21heaviside_kernel_cudaERNS_18TensorIteratorBaseEENKUlvE_clEvENKUlvE3_clEvEUlssE_EESt5arrayIPcLm2EELi4E23TrivialOffsetCalculatorILi1EjESD_NS0_6memory12LoadWithCastILi1EEENSE_13StoreWithCastILi1EEEEEviT_T0_T2_T3_T4_T5_)
        /*0134*/ 	.short	0x0210
        /*0136*/ 	.short	0x002c


	//----- nvinfo : EIATTR_SW_WAR
	.align		4
.L_4343:
        /*0138*/ 	.byte	0x04, 0x36
        /*013a*/ 	.short	(.L_4345 - .L_4344)
.L_4344:
        /*013c*/ 	.word	0x00000008
.L_4345:


//--------------------- .nv.info._ZN2at6native18elementwise_kernelILi128ELi4EZNS0_22gpu_kernel_impl_nocastINS0_13AUnaryFunctorIsssZZZNS0_21heaviside_kernel_cudaERNS_18TensorIteratorBaseEENKUlvE_clEvENKUlvE3_clEvEUlssE_EEEEvS5_RKT_EUliE_EEviT1_ --------------------------
	.section	.nv.info._ZN2at6native18elementwise_kernelILi128ELi4EZNS0_22gpu_kernel_impl_nocastINS0_13AUnaryFunctorIsssZZZNS0_21heaviside_kernel_cudaERNS_18TensorIteratorBaseEENKUlvE_clEvENKUlvE3_clEvEUlssE_EEEEvS5_RKT_EUliE_EEviT1_,"",@"SHT_CUDA_INFO"
	.sectionflags	@""
	.align	4


	//----- nvinfo : EIATTR_CUDA_API_VERSION
	.align		4
        /*0000*/ 	.byte	0x04, 0x37
        /*0002*/ 	.short	(.L_4347 - .L_4346)
.L_4346:
        /*0004*/ 	.word	0x00000082


	//----- nvinfo : EIATTR_KPARAM_INFO
	.align		4
.L_4347:
        /*0008*/ 	.byte	0x04, 0x17
        /*000a*/ 	.short	(.L_4349 - .L_4348)
.L_4348:
        /*000c*/ 	.word	0x00000000
        /*0010*/ 	.short	0x0001
        /*0012*/ 	.short	0x0008
        /*0014*/ 	.byte	0x00, 0xf0, 0x61, 0x08


	//----- nvinfo : EIATTR_KPARAM_INFO
	.align		4
.L_4349:
        /*0018*/ 	.byte	0x04, 0x17
        /*001a*/ 	.short	(.L_4351 - .L_4350)
.L_4350:
        /*001c*/ 	.word	0x00000000
        /*0020*/ 	.short	0x0000
        /*0022*/ 	.short	0x0000
        /*0024*/ 	.byte	0x00, 0xf0, 0x11, 0x00


	//----- nvinfo : EIATTR_SPARSE_MMA_MASK
	.align		4
.L_4351:
        /*0028*/ 	.byte	0x03, 0x50
        /*002a*/ 	.short	0x0000


	//----- nvinfo : EIATTR_MAXREG_COUNT
	.align		4
        /*002c*/ 	.byte	0x03, 0x1b
        /*002e*/ 	.short	0x0080


	//----- nvinfo : EIATTR_MERCURY_ISA_VERSION
	.align		4
        /*0030*/ 	.byte	0x03, 0x5f
        /*0032*/ 	.short	0x0101


	//----- nvinfo : EIATTR_EXIT_INSTR_OFFSETS
	.align		4
        /*0034*/ 	.byte	0x04, 0x1c
        /*0036*/ 	.short	(.L_4353 - .L_4352)


	//   ....[0]....
.L_4352:
        /*0038*/ 	.word	0x00003c50


	//   ....[1]....
        /*003c*/ 	.word	0x00005010


	//----- nvinfo : EIATTR_MAX_THREADS
	.align		4
.L_4353:
        /*0040*/ 	.byte	0x04, 0x05
        /*0042*/ 	.short	(.L_4355 - .L_4354)
.L_4354:
        /*0044*/ 	.word	0x00000080
        /*0048*/ 	.word	0x00000001
        /*004c*/ 	.word	0x00000001


	//----- nvinfo : EIATTR_CRS_STACK_SIZE
	.align		4
.L_4355:
        /*0050*/ 	.byte	0x04, 0x1e
        /*0052*/ 	.short	(.L_4357 - .L_4356)
.L_4356:
        /*0054*/ 	.word	0x00000000


	//----- nvinfo : EIATTR_CBANK_PARAM_SIZE
	.align		4
.L_4357:
        /*0058*/ 	.byte	0x03, 0x19
        /*005a*/ 	.short	0x0220


	//----- nvinfo : EIATTR_PARAM_CBANK
	.align		4
        /*005c*/ 	.byte	0x04, 0x0a
        /*005e*/ 	.short	(.L_4359 - .L_4358)
	.align		4
.L_4358:
        /*0060*/ 	.word	index@(.nv.constant0._ZN2at6native18elementwise_kernelILi128ELi4EZNS0_22gpu_kernel_impl_nocastINS0_13AUnaryFunctorIsssZZZNS0_21heaviside_kernel_cudaERNS_18TensorIteratorBaseEENKUlvE_clEvENKUlvE3_clEvEUlssE_EEEEvS5_RKT_EUliE_EEviT1_)
        /*0064*/ 	.short	0x0210
        /*0066*/ 	.short	0x0220


	//----- nvinfo : EIATTR_SW_WAR
	.align		4
.L_4359:
        /*0068*/ 	.byte	0x04, 0x36
        /*006a*/ 	.short	(.L_4361 - .L_4360)
.L_4360:
        /*006c*/ 	.word	0x00000008
.L_4361:


//--------------------- .nv.info._ZN2at6native27unrolled_elementwise_kernelINS0_13AUnaryFunctorIsssZZZNS0_21heaviside_kernel_cudaERNS_18TensorIteratorBaseEENKUlvE_clEvENKUlvE3_clEvEUlssE_EESt5arrayIPcLm2EELi4E23TrivialOffsetCalculatorILi1EjESD_NS0_6memory15LoadWithoutCastENSE_16StoreWithoutCastEEEviT_T0_T2_T3_T4_T5_ --------------------------
	.section	.nv.info._ZN2at6native27unrolled_elementwise_kernelINS0_13AUnaryFunctorIsssZZZNS0_21heaviside_kernel_cudaERNS_18TensorIteratorBaseEENKUlvE_clEvENKUlvE3_clEvEUlssE_EESt5arrayIPcLm2EELi4E23TrivialOffsetCalculatorILi1EjESD_NS0_6memory15LoadWithoutCastENSE_16StoreWithoutCastEEEviT_T0_T2_T3_T4_T5_,"",@"SHT_CUDA_INFO"
	.sectionflags	@""
	.align	4


	//----- nvinfo : EIATTR_CUDA_API_VERSION
	.align		4
        /*0000*/ 	.byte	0x04, 0x37
        /*0002*/ 	.short	(.L_4363 - .L_4362)
.L_4362:
        /*0004*/ 	.word	0x00000082


	//----- nvinfo : EIATTR_KPARAM_INFO
	.align		4
.L_4363:
        /*0008*/ 	.byte	0x04, 0x17
        /*000a*/ 	.short	(.L_4365 - .L_4364)
.L_4364:
        /*000c*/ 	.word	0x00000000
        /*0010*/ 	.short	0x0006
        /*0012*/ 	.short	0x001b
        /*0014*/ 	.byte	0x00, 0xf0, 0x05, 0x00


	//----- nvinfo : EIATTR_KPARAM_INFO
	.align		4
.L_4365:
        /*0018*/ 	.byte	0x04, 0x17
        /*001a*/ 	.short	(.L_4367 - .L_4366)
.L_4366:
        /*001c*/ 	.word	0x00000000
        /*0020*/ 	.short	0x0005
        /*0022*/ 	.short	0x001a
        /*0024*/ 	.byte	0x00, 0xf0, 0x05, 0x00


	//----- nvinfo : EIATTR_KPARAM_INFO
	.align		4
.L_4367:
        /*0028*/ 	.byte	0x04, 0x17
        /*002a*/ 	.short	(.L_4369 - .L_4368)
.L_4368:
        /*002c*/ 	.word	0x00000000
        /*0030*/ 	.short	0x0004
        /*0032*/ 	.short	0x0019
        /*0034*/ 	.byte	0x00, 0xf0, 0x05, 0x00


	//----- nvinfo : EIATTR_KPARAM_INFO
	.align		4
.L_4369:
        /*0038*/ 	.byte	0x04, 0x17
        /*003a*/ 	.short	(.L_4371 - .L_4370)
.L_4370:
        /*003c*/ 	.word	0x00000000
        /*0040*/ 	.short	0x0003
        /*0042*/ 	.short	0x0018
        /*0044*/ 	.byte	0x00, 0xf0, 0x05, 0x00


	//----- nvinfo : EIATTR_KPARAM_INFO
	.align		4
.L_4371:
        /*0048*/ 	.byte	0x04, 0x17
        /*004a*/ 	.short	(.L_4373 - .L_4372)
.L_4372:
        /*004c*/ 	.word	0x00000000
        /*0050*/ 	.short	0x0002
        /*0052*/ 	.short	0x0008
        /*0054*/ 	.byte	0x00, 0xf0, 0x41, 0x00


	//----- nvinfo : EIATTR_KPARAM_INFO
	.align		4
.L_4373:
        /*0058*/ 	.byte	0x04, 0x17
        /*005a*/ 	.short	(.L_4375 - .L_4374)
.L_4374:
        /*005c*/ 	.word	0x00000000
        /*0060*/ 	.short	0x0001
        /*0062*/ 	.short	0x0004
        /*0064*/ 	.byte	0x00, 0xf0, 0x11, 0x00


	//----- nvinfo : EIATTR_KPARAM_INFO
	.align		4
.L_4375:
        /*0068*/ 	.byte	0x04, 0x17
        /*006a*/ 	.short	(.L_4377 - .L_4376)
.L_4376:
        /*006c*/ 	.word	0x00000000
        /*0070*/ 	.short	0x0000
        /*0072*/ 	.short	0x0000
        /*0074*/ 	.byte	0x00, 0xf0, 0x11, 0x00


	//----- nvinfo : EIATTR_SPARSE_MMA_MASK
	.align		4
.L_4377:
        /*0078*/ 	.byte	0x03, 0x50
        /*007a*/ 	.short	0x0000


	//----- nvinfo : EIATTR_MAXREG_COUNT
	.align		4
        /*007c*/ 	.byte	0x03, 0x1b
        /*007e*/ 	.short	0x00ff


	//----- nvinfo : EIATTR_MERCURY_ISA_VERSION
	.align		4
        /*0080*/ 	.byte	0x03, 0x5f
        /*0082*/ 	.short	0x0101


	//----- nvinfo : EIATTR_EXIT_INSTR_OFFSETS
	.align		4
        /*0084*/ 	.byte	0x04, 0x1c
        /*0086*/ 	.short	(.L_4379 - .L_4378)


	//   ....[0]....
.L_4378:
        /*0088*/ 	.word	0x00000430


	//   ....[1]....
        /*008c*/ 	.word	0x000004a0


	//----- nvinfo : EIATTR_MAX_THREADS
	.align		4
.L_4379:
        /*0090*/ 	.byte	0x04, 0x05
        /*0092*/ 	.short	(.L_4381 - .L_4380)
.L_4380:
        /*0094*/ 	.word	0x00000080
        /*0098*/ 	.word	0x00000001
        /*009c*/ 	.word	0x00000001


	//----- nvinfo : EIATTR_CRS_STACK_SIZE
	.align		4
.L_4381:
        /*00a0*/ 	.byte	0x04, 0x1e
        /*00a2*/ 	.short	(.L_4383 - .L_4382)
.L_4382:
        /*00a4*/ 	.word	0x00000000


	//----- nvinfo : EIATTR_CBANK_PARAM_SIZE
	.align		4
.L_4383:
        /*00a8*/ 	.byte	0x03, 0x19
        /*00aa*/ 	.short	0x001c


	//----- nvinfo : EIATTR_PARAM_CBANK
	.align		4
        /*00ac*/ 	.byte	0x04, 0x0a
        /*00ae*/ 	.short	(.L_4385 - .L_4384)
	.align		4
.L_4384:
        /*00b0*/ 	.word	index@(.nv.constant0._ZN2at6native27unrolled_elementwise_kernelINS0_13AUnaryFunctorIsssZZZNS0_21heaviside_kernel_cudaERNS_18TensorIteratorBaseEENKUlvE_clEvENKUlvE3_clEvEUlssE_EESt5arrayIPcLm2EELi4E23TrivialOffsetCalculatorILi1EjESD_NS0_6memory15LoadWithoutCastENSE_16StoreWithoutCastEEEviT_T0_T2_T3_T4_T5_)
        /*00b4*/ 	.short	0x0210
        /*00b6*/ 	.short	0x001c


	//----- nvinfo : EIATTR_SW_WAR
	.align		4
.L_4385:
        /*00b8*/ 	.byte	0x04, 0x36
        /*00ba*/ 	.short	(.L_4387 - .L_4386)
.L_4386:
        /*00bc*/ 	.word	0x00000008
.L_4387:


//--------------------- .nv.info._ZN2at6native29vectorized_elementwise_kernelILi2ENS0_13AUnaryFunctorIsssZZZNS0_21heaviside_kernel_cudaERNS_18TensorIteratorBaseEENKUlvE_clEvENKUlvE3_clEvEUlssE_EESt5arrayIPcLm2EEEEviT0_T1_ --------------------------
	.section	.nv.info._ZN2at6native29vectorized_elementwise_kernelILi2ENS0_13AUnaryFunctorIsssZZZNS0_21heaviside_kernel_cudaERNS_18TensorIteratorBaseEENKUlvE_clEvENKUlvE3_clEvEUlssE_EESt5arrayIPcLm2EEEEviT0_T1_,"",@"SHT_CUDA_INFO"
	.sectionflags	@""
	.align	4


	//----- nvinfo : EIATTR_CUDA_API_VERSION
	.align		4
        /*0000*/ 	.byte	0x04, 0x37
        /*0002*/ 	.short	(.L_4389 - .L_4388)
.L_4388:
        /*0004*/ 	.word	0x00000082


	//----- nvinfo : EIATTR_KPARAM_INFO
	.align		4
.L_4389:
        /*0008*/ 	.byte	0x04, 0x17
        /*000a*/ 	.short	(.L_4391 - .L_4390)
.L_4390:
        /*000c*/ 	.word	0x00000000
        /*0010*/ 	.short	0x0002
        /*0012*/ 	.short	0x0008
        /*0014*/ 	.byte	0x00, 0xf0, 0x41, 0x00


	//----- nvinfo : EIATTR_KPARAM_INFO
	.align		4
.L_4391:
        /*0018*/ 	.byte	0x04, 0x17
        /*001a*/ 	.short	(.L_4393 - .L_4392)
.L_4392:
        /*001c*/ 	.word	0x00000000
        /*0020*/ 	.short	0x0001
        /*0022*/ 	.short	0x0004
        /*0024*/ 	.byte	0x00, 0xf0, 0x11, 0x00


	//----- nvinfo : EIATTR_KPARAM_INFO
	.align		4
.L_4393:
        /*0028*/ 	.byte	0x04, 0x17
        /*002a*/ 	.short	(.L_4395 - .L_4394)
.L_4394:
        /*002c*/ 	.word	0x00000000
        /*0030*/ 	.short	0x0000
        /*0032*/ 	.short	0x0000
        /*0034*/ 	.byte	0x00, 0xf0, 0x11, 0x00


	//----- nvinfo : EIATTR_SPARSE_MMA_MASK
	.align		4
.L_4395:
        /*0038*/ 	.byte	0x03, 0x50
        /*003a*/ 	.short	0x0000


	//----- nvinfo : EIATTR_MAXREG_COUNT
	.align		4
        /*003c*/ 	.byte	0x03, 0x1b
        /*003e*/ 	.short	0x00ff


	//----- nvinfo : EIATTR_MERCURY_ISA_VERSION
	.align		4
        /*0040*/ 	.byte	0x03, 0x5f
        /*0042*/ 	.short	0x0101


	//----- nvinfo : EIATTR_EXIT_INSTR_OFFSETS
	.align		4
        /*0044*/ 	.byte	0x04, 0x1c
        /*0046*/ 	.short	(.L_4397 - .L_4396)


	//   ....[0]....
.L_4396:
        /*0048*/ 	.word	0x00000280


	//   ....[1]....
        /*004c*/ 	.word	0x00000ac0


	//   ....[2]....
        /*0050*/ 	.word	0x00000b10


	//----- nvinfo : EIATTR_MAX_THREADS
	.align		4
.L_4397:
        /*0054*/ 	.byte	0x04, 0x05
        /*0056*/ 	.short	(.L_4399 - .L_4398)
.L_4398:
        /*0058*/ 	.word	0x00000080
        /*005c*/ 	.word	0x00000001
        /*0060*/ 	.word	0x00000001


	//----- nvinfo : EIATTR_CRS_STACK_SIZE
	.align		4
.L_4399:
        /*0064*/ 	.byte	0x04, 0x1e
        /*0066*/ 	.short	(.L_4401 - .L_4400)
.L_4400:
        /*0068*/ 	.word	0x00000000


	//----- nvinfo : EIATTR_CBANK_PARAM_SIZE
	.align		4
.L_4401:
        /*006c*/ 	.byte	0x03, 0x19
        /*006e*/ 	.short	0x0018


	//----- nvinfo : EIATTR_PARAM_CBANK
	.align		4
        /*0070*/ 	.byte	0x04, 0x0a
        /*0072*/ 	.short	(.L_4403 - .L_4402)
	.align		4
.L_4402:
        /*0074*/ 	.word	index@(.nv.constant0._ZN2at6native29vectorized_elementwise_kernelILi2ENS0_13AUnaryFunctorIsssZZZNS0_21heaviside_kernel_cudaERNS_18TensorIteratorBaseEENKUlvE_clEvENKUlvE3_clEvEUlssE_EESt5arrayIPcLm2EEEEviT0_T1_)
        /*0078*/ 	.short	0x0210
        /*007a*/ 	.short	0x0018


	//----- nvinfo : EIATTR_SW_WAR
	.align		4
.L_4403:
        /*007c*/ 	.byte	0x04, 0x36
        /*007e*/ 	.short	(.L_4405 - .L_4404)
.L_4404:
        /*0080*/ 	.word	0x00000008
.L_4405:


//--------------------- .nv.info._ZN2at6native29vectorized_elementwise_kernelILi4ENS0_13AUnaryFunctorIsssZZZNS0_21heaviside_kernel_cudaERNS_18TensorIteratorBaseEENKUlvE_clEvENKUlvE3_clEvEUlssE_EESt5arrayIPcLm2EEEEviT0_T1_ --------------------------
	.section	.nv.info._ZN2at6native29vectorized_elementwise_kernelILi4ENS0_13AUnaryFunctorIsssZZZNS0_21heaviside_kernel_cudaERNS_18TensorIteratorBaseEENKUlvE_clEvENKUlvE3_clEvEUlssE_EESt5arrayIPcLm2EEEEviT0_T1_,"",@"SHT_CUDA_INFO"
	.sectionflags	@""
	.align	4


	//----- nvinfo : EIATTR_CUDA_API_VERSION
	.align		4
        /*0000*/ 	.byte	0x04, 0x37
        /*0002*/ 	.short	(.L_4407 - .L_4406)
.L_4406:
        /*0004*/ 	.word	0x00000082


	//----- nvinfo : EIATTR_KPARAM_INFO
	.align		4
.L_4407:
        /*0008*/ 	.byte	0x04, 0x17
        /*000a*/ 	.short	(.L_4409 - .L_4408)
.L_4408:
        /*000c*/ 	.word	0x00000000
        /*0010*/ 	.short	0x0002
        /*0012*/ 	.short	0x0008
        /*0014*/ 	.byte	0x00, 0xf0, 0x41, 0x00


	//----- nvinfo : EIATTR_KPARAM_INFO
	.align		4
.L_4409:
        /*0018*/ 	.byte	0x04, 0x17
        /*001a*/ 	.short	(.L_4411 - .L_4410)
.L_4410:
        /*001c*/ 	.word	0x00000000
        /*0020*/ 	.short	0x0001
        /*0022*/ 	.short	0x0004
        /*0024*/ 	.byte	0x00, 0xf0, 0x11, 0x00


	//----- nvinfo : EIATTR_KPARAM_INFO
	.align		4
.L_4411:
        /*0028*/ 	.byte	0x04, 0x17
        /*002a*/ 	.short	(.L_4413 - .L_4412)
.L_4412:
        /*002c*/ 	.word	0x00000000
        /*0030*/ 	.short	0x0000
        /*0032*/ 	.short	0x0000
        /*0034*/ 	.byte	0x00, 0xf0, 0x11, 0x00


	//----- nvinfo : EIATTR_SPARSE_MMA_MASK
	.align		4
.L_4413:
        /*0038*/ 	.byte	0x03, 0x50
        /*003a*/ 	.short	0x0000


	//----- nvinfo : EIATTR_MAXREG_COUNT
	.align		4
        /*003c*/ 	.byte	0x03, 0x1b
        /*003e*/ 	.short	0x00ff


	//----- nvinfo : EIATTR_MERCURY_ISA_VERSION
	.align		4
        /*0040*/ 	.byte	0x03, 0x5f
        /*0042*/ 	.short	0x0101


	//----- nvinfo : EIATTR_EXIT_INSTR_OFFSETS
	.align		4
        /*0044*/ 	.byte	0x04, 0x1c
        /*0046*/ 	.short	(.L_4415 - .L_4414)


	//   ....[0]....
.L_4414:
        /*0048*/ 	.word	0x00000280


	//   ....[1]....
        /*004c*/ 	.word	0x00000ac0


	//   ....[2]....
        /*0050*/ 	.word	0x00000b10


	//----- nvinfo : EIATTR_MAX_THREADS
	.align		4
.L_4415:
        /*0054*/ 	.byte	0x04, 0x05
        /*0056*/ 	.short	(.L_4417 - .L_4416)
.L_4416:
        /*0058*/ 	.word	0x00000080
        /*005c*/ 	.word	0x00000001
        /*0060*/ 	.word	0x00000001


	//----- nvinfo : EIATTR_CRS_STACK_SIZE
	.align		4
.L_4417:
        /*0064*/ 	.byte	0x04, 0x1e
        /*0066*/ 	.short	(.L_4419 - .L_4418)
.L_4418:
        /*0068*/ 	.word	0x00000000


	//----- nvinfo : EIATTR_CBANK_PARAM_SIZE
	.align		4
.L_4419:
        /*006c*/ 	.byte	0x03, 0x19
        /*006e*/ 	.short	0x0018


	//----- nvinfo : EIATTR_PARAM_CBANK
	.align		4
        /*0070*/ 	.byte	0x04, 0x0a
        /*0072*/ 	.short	(.L_4421 - .L_4420)
	.align		4
.L_4420:
        /*0074*/ 	.word	index@(.nv.constant0._ZN2at6native29vectorized_elementwise_kernelILi4ENS0_13AUnaryFunctorIsssZZZNS0_21heaviside_kernel_cudaERNS_18TensorIteratorBaseEENKUlvE_clEvENKUlvE3_clEvEUlssE_EESt5arrayIPcLm2EEEEviT0_T1_)
        /*0078*/ 	.short	0x0210
        /*007a*/ 	.short	0x0018


	//----- nvinfo : EIATTR_SW_WAR
	.align		4
.L_4421:
        /*007c*/ 	.byte	0x04, 0x36
        /*007e*/ 	.short	(.L_4423 - .L_4422)
.L_4422:
        /*0080*/ 	.word	0x00000008
.L_4423:


//--------------------- .nv.info._ZN2at6native29vectorized_elementwise_kernelILi8ENS0_13AUnaryFunctorIsssZZZNS0_21heaviside_kernel_cudaERNS_18TensorIteratorBaseEENKUlvE_clEvENKUlvE3_clEvEUlssE_EESt5arrayIPcLm2EEEEviT0_T1_ --------------------------
	.section	.nv.info._ZN2at6native29vectorized_elementwise_kernelILi8ENS0_13AUnaryFunctorIsssZZZNS0_21heaviside_kernel_cudaERNS_18TensorIteratorBaseEENKUlvE_clEvENKUlvE3_clEvEUlssE_EESt5arrayIPcLm2EEEEviT0_T1_,"",@"SHT_CUDA_INFO"
	.sectionflags	@""
	.align	4


	//----- nvinfo : EIATTR_CUDA_API_VERSION
	.align		4
        /*0000*/ 	.byte	0x04, 0x37
        /*0002*/ 	.short	(.L_4425 - .L_4424)
.L_4424:
        /*0004*/ 	.word	0x00000082


	//----- nvinfo : EIATTR_KPARAM_INFO
	.align		4
.L_4425:
        /*0008*/ 	.byte	0x04, 0x17
        /*000a*/ 	.short	(.L_4427 - .L_4426)
.L_4426:
        /*000c*/ 	.word	0x00000000
        /*0010*/ 	.short	0x0002
        /*0012*/ 	.short	0x0008
        /*0014*/ 	.byte	0x00, 0xf0, 0x41, 0x00


	//----- nvinfo : EIATTR_KPARAM_INFO
	.align		4
.L_4427:
        /*0018*/ 	.byte	0x04, 0x17
        /*001a*/ 	.short	(.L_4429 - .L_4428)
.L_4428:
        /*001c*/ 	.word	0x00000000
        /*0020*/ 	.short	0x0001
        /*0022*/ 	.short	0x0004
        /*0024*/ 	.byte	0x00, 0xf0, 0x11, 0x00


	//----- nvinfo : EIATTR_KPARAM_INFO
	.align		4
.L_4429:
        /*0028*/ 	.byte	0x04, 0x17
        /*002a*/ 	.short	(.L_4431 - .L_4430)
.L_4430:
        /*002c*/ 	.word	0x00000000
        /*0030*/ 	.short	0x0000
        /*0032*/ 	.short	0x0000
        /*0034*/ 	.byte	0x00, 0xf0, 0x11, 0x00


	//----- nvinfo : EIATTR_SPARSE_MMA_MASK
	.align		4
.L_4431:
        /*0038*/ 	.byte	0x03, 0x50
        /*003a*/ 	.short	0x0000


	//----- nvinfo : EIATTR_MAXREG_COUNT
	.align		4
        /*003c*/ 	.byte	0x03, 0x1b
        /*003e*/ 	.short	0x00ff


	//----- nvinfo : EIATTR_MERCURY_ISA_VERSION
	.align		4
        /*0040*/ 	.byte	0x03, 0x5f
        /*0042*/ 	.short	0x0101


	//----- nvinfo : EIATTR_EXIT_INSTR_OFFSETS
	.align		4
        /*0044*/ 	.byte	0x04, 0x1c
        /*0046*/ 	.short	(.L_4433 - .L_4432)


	//   ....[0]....
.L_4432:
        /*0048*/ 	.word	0x00000280


	//   ....[1]....
        /*004c*/ 	.word	0x00000ac0


	//   ....[2]....
        /*0050*/ 	.word	0x00000b10


	//----- nvinfo : EIATTR_MAX_THREADS
	.align		4
.L_4433:
        /*0054*/ 	.byte	0x04, 0x05
        /*0056*/ 	.short	(.L_4435 - .L_4434)
.L_4434:
        /*0058*/ 	.word	0x00000080
        /*005c*/ 	.word	0x00000001
        /*0060*/ 	.word	0x00000001


	//----- nvinfo : EIATTR_CRS_STACK_SIZE
	.align		4
.L_4435:
        /*0064*/ 	.byte	0x04, 0x1e
        /*0066*/ 	.short	(.L_4437 - .L_4436)
.L_4436:
        /*0068*/ 	.word	0x00000000


	//----- nvinfo : EIATTR_CBANK_PARAM_SIZE
	.align		4
.L_4437:
        /*006c*/ 	.byte	0x03, 0x19
        /*006e*/ 	.short	0x0018


	//----- nvinfo : EIATTR_PARAM_CBANK
	.align		4
        /*0070*/ 	.byte	0x04, 0x0a
        /*0072*/ 	.short	(.L_4439 - .L_4438)
	.align		4
.L_4438:
        /*0074*/ 	.word	index@(.nv.constant0._ZN2at6native29vectorized_elementwise_kernelILi8ENS0_13AUnaryFunctorIsssZZZNS0_21heaviside_kernel_cudaERNS_18TensorIteratorBaseEENKUlvE_clEvENKUlvE3_clEvEUlssE_EESt5arrayIPcLm2EEEEviT0_T1_)
        /*0078*/ 	.short	0x0210
        /*007a*/ 	.short	0x0018


	//----- nvinfo : EIATTR_SW_WAR
	.align		4
.L_4439:
        /*007c*/ 	.byte	0x04, 0x36
        /*007e*/ 	.short	(.L_4441 - .L_4440)
.L_4440:
        /*0080*/ 	.word	0x00000008
.L_4441:


//--------------------- .nv.info._ZN2at6native18elementwise_kernelILi128ELi4EZNS0_15gpu_kernel_implINS0_13BinaryFunctorIlllZZZNS0_21heaviside_kernel_cudaERNS_18TensorIteratorBaseEENKUlvE_clEvENKUlvE2_clEvEUlllE_EEEEvS5_RKT_EUliE_EEviT1_ --------------------------
	.section	.nv.info._ZN2at6native18elementwise_kernelILi128ELi4EZNS0_15gpu_kernel_implINS0_13BinaryFunctorIlllZZZNS0_21heaviside_kernel_cudaERNS_18TensorIteratorBaseEENKUlvE_clEvENKUlvE2_clEvEUlllE_EEEEvS5_RKT_EUliE_EEviT1_,"",@"SHT_CUDA_INFO"
	.sectionflags	@""
	.align	4


	//----- nvinfo : EIATTR_CUDA_API_VERSION
	.align		4
        /*0000*/ 	.byte	0x04, 0x37
        /*0002*/ 	.short	(.L_4443 - .L_4442)
.L_4442:
        /*0004*/ 	.word	0x00000082


	//----- nvinfo : EIATTR_KPARAM_INFO
	.align		4
.L_4443:
        /*0008*/ 	.byte	0x04, 0x17
        /*000a*/ 	.short	(.L_4445 - .L_4444)
.L_4444:
        /*000c*/ 	.word	0x00000000
        /*0010*/ 	.short	0x0001
        /*0012*/ 	.short	0x0008
        /*0014*/ 	.byte	0x00, 0xf0, 0x21, 0x0a


	//----- nvinfo : EIATTR_KPARAM_INFO
	.align		4
.L_4445:
        /*0018*/ 	.byte	0x04, 0x17
        /*001a*/ 	.short	(.L_4447 - .L_4446)
.L_4446:
        /*001c*/ 	.word	0x00000000
        /*0020*/ 	.short	0x0000
        /*0022*/ 	.short	0x0000
        /*0024*/ 	.byte	0x00, 0xf0, 0x11, 0x00


	//----- nvinfo : EIATTR_SPARSE_MMA_MASK
	.align		4
.L_4447:
        /*0028*/ 	.byte	0x03, 0x50
        /*002a*/ 	.short	0x0000


	//----- nvinfo : EIATTR_MAXREG_COUNT
	.align		4
        /*002c*/ 	.byte	0x03, 0x1b
        /*002e*/ 	.short	0x0080


	//----- nvinfo : EIATTR_EXTERNS
	.align		4
        /*0030*/ 	.byte	0x04, 0x0f
        /*0032*/ 	.short	(.L_4449 - .L_4448)


	//   ....[0]....
	.align		4
.L_4448:
        /*0034*/ 	.word	index@(__assertfail)


	//----- nvinfo : EIATTR_MERCURY_ISA_VERSION
	.align		4
.L_4449:
        /*0038*/ 	.byte	0x03, 0x5f
        /*003a*/ 	.short	0x0101


	//----- nvinfo : EIATTR_SYSCALL_OFFSETS
	.align		4
        /*003c*/ 	.byte	0x04, 0x46
        /*003e*/ 	.short	(.L_4451 - .L_4450)


	//   ....[0]....
.L_4450:
        /*0040*/ 	.word	0x00002500


	//   ....[1]....
        /*0044*/ 	.word	0x00003370


	//   ....[2]....
        /*0048*/ 	.word	0x00004230


	//   ....[3]....
        /*004c*/ 	.word	0x00006740


	//   ....[4]....
        /*0050*/ 	.word	0x000075b0


	//   ....[5]....
        /*0054*/ 	.word	0x00008470


	//   ....[6]....
        /*0058*/ 	.word	0x0000a970


	//   ....[7]....
        /*005c*/ 	.word	0x0000b7e0


	//   ....[8]....
        /*0060*/ 	.word	0x0000c6a0


	//   ....[9]....
        /*0064*/ 	.word	0x0000eb90


	//   ....[10]....
        /*0068*/ 	.word	0x0000fa00


	//   ....[11]....
        /*006c*/ 	.word	0x000108c0


	//----- nvinfo : EIATTR_EXIT_INSTR_OFFSETS
	.align		4
.L_4451:
        /*0070*/ 	.byte	0x04, 0x1c
        /*0072*/ 	.short	(.L_4453 - .L_4452)


	//   ....[0]....
.L_4452:
        /*0074*/ 	.word	0x0000c730


	//   ....[1]....
        /*0078*/ 	.word	0x0000fba0


	//   ....[2]....
        /*007c*/ 	.word	0x0000fbc0


	//   ....[3]....
        /*0080*/ 	.word	0x0000fc40


	//   ....[4]....
        /*0084*/ 	.word	0x0000fc60


	//   ....[5]....
        /*0088*/ 	.word	0x0000fc80


	//   ....[6]....
        /*008c*/ 	.word	0x0000fd10


	//   ....[7]....
        /*0090*/ 	.word	0x0000fd50


	//   ....[8]....
        /*0094*/ 	.word	0x0000fdf0


	//   ....[9]....
        /*0098*/ 	.word	0x0000fe40


	//   ....[10]....
        /*009c*/ 	.word	0x0000fe70


	//   ....[11]....
        /*00a0*/ 	.word	0x0000ff40


	//   ....[12]....
        /*00a4*/ 	.word	0x0000ff80


	//   ....[13]....
        /*00a8*/ 	.word	0x00010110


	//   ....[14]....
        /*00ac*/ 	.word	0x00010270


	//   ....[15]....
        /*00b0*/ 	.word	0x000102b0


	//   ....[16]....
        /*00b4*/ 	.word	0x00010350


	//   ....[17]....
        /*00b8*/ 	.word	0x000104d0


	//   ....[18]....
        /*00bc*/ 	.word	0x00010650


	//   ....[19]....
        /*00c0*/ 	.word	0x000107c0


	//   ....[20]....
        /*00c4*/ 	.word	0x000108d0


	//   ....[21]....
        /*00c8*/ 	.word	0x000108f0


	//   ....[22]....
        /*00cc*/ 	.word	0x00010910


	//----- nvinfo : EIATTR_MAX_THREADS
	.align		4
.L_4453:
        /*00d0*/ 	.byte	0x04, 0x05
        /*00d2*/ 	.short	(.L_4455 - .L_4454)
.L_4454:
        /*00d4*/ 	.word	0x00000080
        /*00d8*/ 	.word	0x00000001
        /*00dc*/ 	.word	0x00000001


	//----- nvinfo : EIATTR_CRS_STACK_SIZE
	.align		4
.L_4455:
        /*00e0*/ 	.byte	0x04, 0x1e
        /*00e2*/ 	.short	(.L_4457 - .L_4456)
.L_4456:
        /*00e4*/ 	.word	0x00000000


	//----- nvinfo : EIATTR_CBANK_PARAM_SIZE
	.align		4
.L_4457:
        /*00e8*/ 	.byte	0x03, 0x19
        /*00ea*/ 	.short	0x0290


	//----- nvinfo : EIATTR_PARAM_CBANK
	.align		4
        /*00ec*/ 	.byte	0x04, 0x0a
        /*00ee*/ 	.short	(.L_4459 - .L_4458)
	.align		4
.L_4458:
        /*00f0*/ 	.word	index@(.nv.constant0._ZN2at6native18elementwise_kernelILi128ELi4EZNS0_15gpu_kernel_implINS0_13BinaryFunctorIlllZZZNS0_21heaviside_kernel_cudaERNS_18TensorIteratorBaseEENKUlvE_clEvENKUlvE2_clEvEUlllE_EEEEvS5_RKT_EUliE_EEviT1_)
        /*00f4*/ 	.short	0x0210
        /*00f6*/ 	.short	0x0290


	//----- nvinfo : EIATTR_SW_WAR
	.align		4
.L_4459:
        /*00f8*/ 	.byte	0x04, 0x36
        /*00fa*/ 	.short	(.L_4461 - .L_4460)
.L_4460:
        /*00fc*/ 	.word	0x00000008
.L_4461:


//--------------------- .nv.info._ZN2at6native27unrolled_elementwise_kernelINS0_13BinaryFunctorIlllZZZNS0_21heaviside_kernel_cudaERNS_18TensorIteratorBaseEENKUlvE_clEvENKUlvE2_clEvEUlllE_EESt5arrayIPcLm3EELi4E23TrivialOffsetCalculatorILi2EjESC_ILi1EjENS0_6memory12LoadWithCastILi2EEENSF_13StoreWithCastILi1EEEEEviT_T0_T2_T3_T4_T5_ --------------------------
	.section	.nv.info._ZN2at6native27unrolled_elementwise_kernelINS0_13BinaryFunctorIlllZZZNS0_21heaviside_kernel_cudaERNS_18TensorIteratorBaseEENKUlvE_clEvENKUlvE2_clEvEUlllE_EESt5arrayIPcLm3EELi4E23TrivialOffsetCalculatorILi2EjESC_ILi1EjENS0_6memory12LoadWithCastILi2EEENSF_13StoreWithCastILi1EEEEEviT_T0_T2_T3_T4_T5_,"",@"SHT_CUDA_INFO"
	.sectionflags	@""
	.align	4


	//----- nvinfo : EIATTR_CUDA_API_VERSION
	.align		4
        /*0000*/ 	.byte	0x04, 0x37
        /*0002*/ 	.short	(.L_4463 - .L_4462)
.L_4462:
        /*0004*/ 	.word	0x00000082


	//----- nvinfo : EIATTR_KPARAM_INFO
	.align		4
.L_4463:
        /*0008*/ 	.byte	0x04, 0x17
        /*000a*/ 	.short	(.L_4465 - .L_4464)
.L_4464:
        /*000c*/ 	.word	0x00000000
        /*0010*/ 	.short	0x0006
        /*0012*/ 	.short	0x0030
        /*0014*/ 	.byte	0x00, 0xf0, 0x21, 0x00


	//----- nvinfo : EIATTR_KPARAM_INFO
	.align		4
.L_4465:
        /*0018*/ 	.byte	0x04, 0x17
        /*001a*/ 	.short	(.L_4467 - .L_4466)
.L_4466:
        /*001c*/ 	.word	0x00000000
        /*0020*/ 	.short	0x0005
        /*0022*/ 	.short	0x0024
        /*0024*/ 	.byte	0x00, 0xf0, 0x31, 0x00


	//----- nvinfo : EIATTR_KPARAM_INFO
	.align		4
.L_4467:
        /*0028*/ 	.byte	0x04, 0x17
        /*002a*/ 	.short	(.L_4469 - .L_4468)
.L_4468:
        /*002c*/ 	.word	0x00000000
        /*0030*/ 	.short	0x0004
        /*0032*/ 	.short	0x0021
        /*0034*/ 	.byte	0x00, 0xf0, 0x05, 0x00


	//----- nvinfo : EIATTR_KPARAM_INFO
	.align		4
.L_4469:
        /*0038*/ 	.byte	0x04, 0x17
        /*003a*/ 	.short	(.L_4471 - .L_4470)
.L_4470:
        /*003c*/ 	.word	0x00000000
        /*0040*/ 	.short	0x0003
        /*0042*/ 	.short	0x0020
        /*0044*/ 	.byte	0x00, 0xf0, 0x05, 0x00


	//----- nvinfo : EIATTR_KPARAM_INFO
	.align		4
.L_4471:
        /*0048*/ 	.byte	0x04, 0x17
        /*004a*/ 	.short	(.L_4473 - .L_4472)
.L_4472:
        /*004c*/ 	.word	0x00000000
        /*0050*/ 	.short	0x0002
        /*0052*/ 	.short	0x0008
        /*0054*/ 	.byte	0x00, 0xf0, 0x61, 0x00


	//----- nvinfo : EIATTR_KPARAM_INFO
	.align		4
.L_4473:
        /*0058*/ 	.byte	0x04, 0x17
        /*005a*/ 	.short	(.L_4475 - .L_4474)
.L_4474:
        /*005c*/ 	.word	0x00000000
        /*0060*/ 	.short	0x0001
        /*0062*/ 	.short	0x0004
        /*0064*/ 	.byte	0x00, 0xf0, 0x05, 0x00


	//----- nvinfo : EIATTR_KPARAM_INFO
	.align		4
.L_4475:
        /*0068*/ 	.byte	0x04, 0x17
        /*006a*/ 	.short	(.L_4477 - .L_4476)
.L_4476:
        /*006c*/ 	.word	0x00000000
        /*0070*/ 	.short	0x0000
        /*0072*/ 	.short	0x0000
        /*0074*/ 	.byte	0x00, 0xf0, 0x11, 0x00


	//----- nvinfo : EIATTR_SPARSE_MMA_MASK
	.align		4
.L_4477:
        /*0078*/ 	.byte	0x03, 0x50
        /*007a*/ 	.short	0x0000


	//----- nvinfo : EIATTR_MAXREG_COUNT
	.align		4
        /*007c*/ 	.byte	0x03, 0x1b
        /*007e*/ 	.short	0x00ff


	//----- nvinfo : EIATTR_EXTERNS
	.align		4
        /*0080*/ 	.byte	0x04, 0x0f
        /*0082*/ 	.short	(.L_4479 - .L_4478)


	//   ....[0]....
	.align		4
.L_4478:
        /*0084*/ 	.word	index@(__assertfail)


	//----- nvinfo : EIATTR_MERCURY_ISA_VERSION
	.align		4
.L_4479:
        /*0088*/ 	.byte	0x03, 0x5f
        /*008a*/ 	.short	0x0101


	//----- nvinfo : EIATTR_SYSCALL_OFFSETS
	.align		4
        /*008c*/ 	.byte	0x04, 0x46
        /*008e*/ 	.short	(.L_4481 - .L_4480)


	//   ....[0]....
.L_4480:
        /*0090*/ 	.word	0x00000f10


	//   ....[1]....
        /*0094*/ 	.word	0x00001d90


	//   ....[2]....
        /*0098*/ 	.word	0x00002ca0


	//   ....[3]....
        /*009c*/ 	.word	0x00003b20


	//   ....[4]....
        /*00a0*/ 	.word	0x00004a60


	//   ....[5]....
        /*00a4*/ 	.word	0x000058e0


	//   ....[6]....
        /*00a8*/ 	.word	0x00006800


	//   ....[7]....
        /*00ac*/ 	.word	0x00007690


	//   ....[8]....
        /*00b0*/ 	.word	0x000088c0


	//   ....[9]....
        /*00b4*/ 	.word	0x000097d0


	//   ....[10]....
        /*00b8*/ 	.word	0x0000a670


	//   ....[11]....
        /*00bc*/ 	.word	0x0000b540


	//----- nvinfo : EIATTR_EXIT_INSTR_OFFSETS
	.align		4
.L_4481:
        /*00c0*/ 	.byte	0x04, 0x1c
        /*00c2*/ 	.short	(.L_4483 - .L_4482)


	//   ....[0]....
.L_4482:
        /*00c4*/ 	.word	0x0000a6f0


	//   ....[1]....
        /*00c8*/ 	.word	0x0000a830


	//   ....[2]....
        /*00cc*/ 	.word	0x0000a850


	//   ....[3]....
        /*00d0*/ 	.word	0x0000a8d0


	//   ....[4]....
        /*00d4*/ 	.word	0x0000a8f0


	//   ....[5]....
        /*00d8*/ 	.word	0x0000a910


	//   ....[6]....
        /*00dc*/ 	.word	0x0000a9a0


	//   ....[7]....
        /*00e0*/ 	.word	0x0000a9e0


	//   ....[8]....
        /*00e4*/ 	.word	0x0000aa80


	//   ....[9]....
        /*00e8*/ 	.word	0x0000aad0


	//   ....[10]....
        /*00ec*/ 	.word	0x0000ab00


	//   ....[11]....
        /*00f0*/ 	.word	0x0000abd0


	//   ....[12]....
        /*00f4*/ 	.word	0x0000ac10


	//   ....[13]....
        /*00f8*/ 	.word	0x0000ada0


	//   ....[14]....
        /*00fc*/ 	.word	0x0000af00


	//   ....[15]....
        /*0100*/ 	.word	0x0000af40


	//   ....[16]....
        /*0104*/ 	.word	0x0000afe0


	//   ....[17]....
        /*0108*/ 	.word	0x0000b160


	//   ....[18]....
        /*010c*/ 	.word	0x0000b2e0


	//   ....[19]....
        /*0110*/ 	.word	0x0000b440


	//   ....[20]....
        /*0114*/ 	.word	0x0000b550


	//   ....[21]....
        /*0118*/ 	.word	0x0000b570


	//   ....[22]....
        /*011c*/ 	.word	0x0000b590


	//----- nvinfo : EIATTR_MAX_THREADS
	.align		4
.L_4483:
        /*0120*/ 	.byte	0x04, 0x05
        /*0122*/ 	.short	(.L_4485 - .L_4484)
.L_4484:
        /*0124*/ 	.word	0x00000080
        /*0128*/ 	.word	0x00000001
        /*012c*/ 	.word	0x00000001


	//----- nvinfo : EIATTR_CRS_STACK_SIZE
	.align		4
.L_4485:
        /*0130*/ 	.byte	0x04, 0x1e
        /*0132*/ 	.short	(.L_4487 - .L_4486)
.L_4486:
        /*0134*/ 	.word	0x00000000


	//----- nvinfo : EIATTR_CBANK_PARAM_SIZE
	.align		4
.L_4487:
        /*0138*/ 	.byte	0x03, 0x19
        /*013a*/ 	.short	0x0038


	//----- nvinfo : EIATTR_PARAM_CBANK
	.align		4
        /*013c*/ 	.byte	0x04, 0x0a
        /*013e*/ 	.short	(.L_4489 - .L_4488)
	.align		4
.L_4488:
        /*0140*/ 	.word	index@(.nv.constant0._ZN2at6native27unrolled_elementwise_kernelINS0_13BinaryFunctorIlllZZZNS0_21heaviside_kernel_cudaERNS_18TensorIteratorBaseEENKUlvE_clEvENKUlvE2_clEvEUlllE_EESt5arrayIPcLm3EELi4E23TrivialOffsetCalculatorILi2EjESC_ILi1EjENS0_6memory12LoadWithCastILi2EEENSF_13StoreWithCastILi1EEEEEviT_T0_T2_T3_T4_T5_)
        /*0144*/ 	.short	0x0210
        /*0146*/ 	.short	0x0038


	//----- nvinfo : EIATTR_SW_WAR
	.align		4
.L_4489:
        /*0148*/ 	.byte	0x04, 0x36
        /*014a*/ 	.short	(.L_4491 - .L_4490)
.L_4490:
        /*014c*/ 	.word	0x00000008
.L_4491:


//--------------------- .nv.info._ZN2at6native18elementwise_kernelILi128ELi2EZNS0_22gpu_kernel_impl_nocastINS0_13BinaryFunctorIlllZZZNS0_21heaviside_kernel_cudaERNS_18TensorIteratorBaseEENKUlvE_clEvENKUlvE2_clEvEUlllE_EEEEvS5_RKT_EUliE_EEviT1_ --------------------------
	.section	.nv.info._ZN2at6native18elementwise_kernelILi128ELi2EZNS0_22gpu_kernel_impl_nocastINS0_13BinaryFunctorIlllZZZNS0_21heaviside_kernel_cudaERNS_18TensorIteratorBaseEENKUlvE_clEvENKUlvE2_clEvEUlllE_EEEEvS5_RKT_EUliE_EEviT1_,"",@"SHT_CUDA_INFO"
	.sectionflags	@""
	.align	4


	//----- nvinfo : EIATTR_CUDA_API_VERSION
	.align		4
        /*0000*/ 	.byte	0x04, 0x37
        /*0002*/ 	.short	(.L_4493 - .L_4492)
.L_4492:
        /*0004*/ 	.word	0x00000082


	//----- nvinfo : EIATTR_KPARAM_INFO
	.align		4
.L_4493:
        /*0008*/ 	.byte	0x04, 0x17
        /*000a*/ 	.short	(.L_4495 - .L_4494)
.L_4494:
        /*000c*/ 	.word	0x00000000
        /*0010*/ 	.short	0x0001
        /*0012*/ 	.short	0x0008
        /*0014*/ 	.byte	0x00, 0xf0, 0x21, 0x0a


	//----- nvinfo : EIATTR_KPARAM_INFO
	.align		4
.L_4495:
        /*0018*/ 	.byte	0x04, 0x17
        /*001a*/ 	.short	(.L_4497 - .L_4496)
.L_4496:
        /*001c*/ 	.word	0x00000000
        /*0020*/ 	.short	0x0000
        /*0022*/ 	.short	0x0000
        /*0024*/ 	.byte	0x00, 0xf0, 0x11, 0x00


	//----- nvinfo : EIATTR_SPARSE_MMA_MASK
	.align		4
.L_4497:
        /*0028*/ 	.byte	0x03, 0x50
        /*002a*/ 	.short	0x0000


	//----- nvinfo : EIATTR_MAXREG_COUNT
	.align		4
        /*002c*/ 	.byte	0x03, 0x1b
        /*002e*/ 	.short	0x0080


	//----- nvinfo : EIATTR_MERCURY_ISA_VERSION
	.align		4
        /*0030*/ 	.byte	0x03, 0x5f
        /*0032*/ 	.short	0x0101


	//----- nvinfo : EIATTR_EXIT_INSTR_OFFSETS
	.align		4
        /*0034*/ 	.byte	0x04, 0x1c
        /*0036*/ 	.short	(.L_4499 - .L_4498)


	//   ....[0]....
.L_4498:
        /*0038*/ 	.word	0x00001810


	//   ....[1]....
        /*003c*/ 	.word	0x00002f60


	//----- nvinfo : EIATTR_MAX_THREADS
	.align		4
.L_4499:
        /*0040*/ 	.byte	0x04, 0x05
        /*0042*/ 	.short	(.L_4501 - .L_4500)
.L_4500:
        /*0044*/ 	.word	0x00000080
        /*0048*/ 	.word	0x00000001
        /*004c*/ 	.word	0x00000001


	//----- nvinfo : EIATTR_CRS_STACK_SIZE
	.align		4
.L_4501:
        /*0050*/ 	.byte	0x04, 0x1e
        /*0052*/ 	.short	(.L_4503 - .L_4502)
.L_4502:
        /*0054*/ 	.word	0x00000000


	//----- nvinfo : EIATTR_CBANK_PARAM_SIZE
	.align		4
.L_4503:
        /*0058*/ 	.byte	0x03, 0x19
        /*005a*/ 	.short	0x0290


	//----- nvinfo : EIATTR_PARAM_CBANK
	.align		4
        /*005c*/ 	.byte	0x04, 0x0a
        /*005e*/ 	.short	(.L_4505 - .L_4504)
	.align		4
.L_4504:
        /*0060*/ 	.word	index@(.nv.constant0._ZN2at6native18elementwise_kernelILi128ELi2EZNS0_22gpu_kernel_impl_nocastINS0_13BinaryFunctorIlllZZZNS0_21heaviside_kernel_cudaERNS_18TensorIteratorBaseEENKUlvE_clEvENKUlvE2_clEvEUlllE_EEEEvS5_RKT_EUliE_EEviT1_)
        /*0064*/ 	.short	0x0210
        /*0066*/ 	.short	0x0290


	//----- nvinfo : EIATTR_SW_WAR
	.align		4
.L_4505:
        /*0068*/ 	.byte	0x04, 0x36
        /*006a*/ 	.short	(.L_4507 - .L_4506)
.L_4506:
        /*006c*/ 	.word	0x00000008
.L_4507:


//--------------------- .nv.info._ZN2at6native27unrolled_elementwise_kernelINS0_13BinaryFunctorIlllZZZNS0_21heaviside_kernel_cudaERNS_18TensorIteratorBaseEENKUlvE_clEvENKUlvE2_clEvEUlllE_EESt5arrayIPcLm3EELi4E23TrivialOffsetCalculatorILi2EjESC_ILi1EjENS0_6memory15LoadWithoutCastENSF_16StoreWithoutCastEEEviT_T0_T2_T3_T4_T5_ --------------------------
	.section	.nv.info._ZN2at6native27unrolled_elementwise_kernelINS0_13BinaryFunctorIlllZZZNS0_21heaviside_kernel_cudaERNS_18TensorIteratorBaseEENKUlvE_clEvENKUlvE2_clEvEUlllE_EESt5arrayIPcLm3EELi4E23TrivialOffsetCalculatorILi2EjESC_ILi1EjENS0_6memory15LoadWithoutCastENSF_16StoreWithoutCastEEEviT_T0_T2_T3_T4_T5_,"",@"SHT_CUDA_INFO"
	.sectionflags	@""
	.align	4


	//----- nvinfo : EIATTR_CUDA_API_VERSION
	.align		4
        /*0000*/ 	.byte	0x04, 0x37
        /*0002*/ 	.short	(.L_4509 - .L_4508)
.L_4508:
        /*0004*/ 	.word	0x00000082


	//----- nvinfo : EIATTR_KPARAM_INFO
	.align		4
.L_4509:
        /*0008*/ 	.byte	0x04, 0x17
        /*000a*/ 	.short	(.L_4511 - .L_4510)
.L_4510:
        /*000c*/ 	.word	0x00000000
        /*0010*/ 	.short	0x0006
        /*0012*/ 	.short	0x0023
        /*0014*/ 	.byte	0x00, 0xf0, 0x05, 0x00


	//----- nvinfo : EIATTR_KPARAM_INFO
	.align		4
.L_4511:
        /*0018*/ 	.byte	0x04, 0x17
        /*001a*/ 	.short	(.L_4513 - .L_4512)
.L_4512:
        /*001c*/ 	.word	0x00000000
        /*0020*/ 	.short	0x0005
        /*0022*/ 	.short	0x0022
        /*0024*/ 	.byte	0x00, 0xf0, 0x05, 0x00


	//----- nvinfo : EIATTR_KPARAM_INFO
	.align		4
.L_4513:
        /*0028*/ 	.byte	0x04, 0x17
        /*002a*/ 	.short	(.L_4515 - .L_4514)
.L_4514:
        /*002c*/ 	.word	0x00000000
        /*0030*/ 	.short	0x0004
        /*0032*/ 	.short	0x0021
        /*0034*/ 	.byte	0x00, 0xf0, 0x05, 0x00


	//----- nvinfo : EIATTR_KPARAM_INFO
	.align		4
.L_4515:
        /*0038*/ 	.byte	0x04, 0x17
        /*003a*/ 	.short	(.L_4517 - .L_4516)
.L_4516:
        /*003c*/ 	.word	0x00000000
        /*0040*/ 	.short	0x0003
        /*0042*/ 	.short	0x0020
        /*0044*/ 	.byte	0x00, 0xf0, 0x05, 0x00


	//----- nvinfo : EIATTR_KPARAM_INFO
	.align		4
.L_4517:
        /*0048*/ 	.byte	0x04, 0x17
        /*004a*/ 	.short	(.L_4519 - .L_4518)
.L_4518:
        /*004c*/ 	.word	0x00000000
        /*0050*/ 	.short	0x0002
        /*0052*/ 	.short	0x0008
        /*0054*/ 	.byte	0x00, 0xf0, 0x61, 0x00


	//----- nvinfo : EIATTR_KPARAM_INFO
	.align		4
.L_4519:
        /*0058*/ 	.byte	0x04, 0x17
        /*005a*/ 	.short	(.L_4521 - .L_4520)
.L_4520:
        /*005c*/ 	.word	0x00000000
        /*0060*/ 	.short	0x0001
        /*0062*/ 	.short	0x0004
        /*0064*/ 	.byte	0x00, 0xf0, 0x05, 0x00


	//----- nvinfo : EIATTR_KPARAM_INFO
	.align		4
.L_4521:
        /*0068*/ 	.byte	0x04, 0x17
        /*006a*/ 	.short	(.L_4523 - .L_4522)
.L_4522:
        /*006c*/ 	.word	0x00000000
        /*0070*/ 	.short	0x0000
        /*0072*/ 	.short	0x0000
        /*0074*/ 	.byte	0x00, 0xf0, 0x11, 0x00


	//----- nvinfo : EIATTR_SPARSE_MMA_MASK
	.align		4
.L_4523:
        /*0078*/ 	.byte	0x03, 0x50
        /*007a*/ 	.short	0x0000


	//----- nvinfo : EIATTR_MAXREG_COUNT
	.align		4
        /*007c*/ 	.byte	0x03, 0x1b
        /*007e*/ 	.short	0x00ff


	//----- nvinfo : EIATTR_MERCURY_ISA_VERSION
	.align		4
        /*0080*/ 	.byte	0x03, 0x5f
        /*0082*/ 	.short	0x0101


	//----- nvinfo : EIATTR_EXIT_INSTR_OFFSETS
	.align		4
        /*0084*/ 	.byte	0x04, 0x1c
        /*0086*/ 	.short	(.L_4525 - .L_4524)


	//   ....[0]....
.L_4524:
        /*0088*/ 	.word	0x000005d0


	//   ....[1]....
        /*008c*/ 	.word	0x00000690


	//----- nvinfo : EIATTR_MAX_THREADS
	.align		4
.L_4525:
        /*0090*/ 	.byte	0x04, 0x05
        /*0092*/ 	.short	(.L_4527 - .L_4526)
.L_4526:
        /*0094*/ 	.word	0x00000080
        /*0098*/ 	.word	0x00000001
        /*009c*/ 	.word	0x00000001


	//----- nvinfo : EIATTR_CRS_STACK_SIZE
	.align		4
.L_4527:
        /*00a0*/ 	.byte	0x04, 0x1e
        /*00a2*/ 	.short	(.L_4529 - .L_4528)
.L_4528:
        /*00a4*/ 	.word	0x00000000


	//----- nvinfo : EIATTR_CBANK_PARAM_SIZE
	.align		4
.L_4529:
        /*00a8*/ 	.byte	0x03, 0x19
        /*00aa*/ 	.short	0x0024


	//----- nvinfo : EIATTR_PARAM_CBANK
	.align		4
        /*00ac*/ 	.byte	0x04, 0x0a
        /*00ae*/ 	.short	(.L_4531 - .L_4530)
	.align		4
.L_4530:
        /*00b0*/ 	.word	index@(.nv.constant0._ZN2at6native27unrolled_elementwise_kernelINS0_13BinaryFunctorIlllZZZNS0_21heaviside_kernel_cudaERNS_18TensorIteratorBaseEENKUlvE_clEvENKUlvE2_clEvEUlllE_EESt5arrayIPcLm3EELi4E23TrivialOffsetCalculatorILi2EjESC_ILi1EjENS0_6memory15LoadWithoutCastENSF_16StoreWithoutCastEEEviT_T0_T2_T3_T4_T5_)
        /*00b4*/ 	.short	0x0210
        /*00b6*/ 	.short	0x0024


	//----- nvinfo : EIATTR_SW_WAR
	.align		4
.L_4531:
        /*00b8*/ 	.byte	0x04, 0x36
        /*00ba*/ 	.short	(.L_4533 - .L_4532)
.L_4532:
        /*00bc*/ 	.word	0x00000008
.L_4533:


//--------------------- .nv.info._ZN2at6native29vectorized_elementwise_kernelILi2ENS0_13BinaryFunctorIlllZZZNS0_21heaviside_kernel_cudaERNS_18TensorIteratorBaseEENKUlvE_clEvENKUlvE2_clEvEUlllE_EESt5arrayIPcLm3EEEEviT0_T1_ --------------------------
	.section	.nv.info._ZN2at6native29vectorized_elementwise_kernelILi2ENS0_13BinaryFunctorIlllZZZNS0_21heaviside_kernel_cudaERNS_18TensorIteratorBaseEENKUlvE_clEvENKUlvE2_clEvEUlllE_EESt5arrayIPcLm3EEEEviT0_T1_,"",@"SHT_CUDA_INFO"
	.sectionflags	@""
	.align	4


	//----- nvinfo : EIATTR_CUDA_API_VERSION
	.align		4
        /*0000*/ 	.byte	0x04, 0x37
        /*0002*/ 	.short	(.L_4535 - .L_4534)
.L_4534:
        /*0004*/ 	.word	0x00000082


	//----- nvinfo : EIATTR_KPARAM_INFO
	.align		4
.L_4535:
        /*0008*/ 	.byte	0x04, 0x17
        /*000a*/ 	.short	(.L_4537 - .L_4536)
.L_4536:
        /*000c*/ 	.word	0x00000000
        /*0010*/ 	.short	0x0002
        /*0012*/ 	.short	0x0008
        /*0014*/ 	.byte	0x00, 0xf0, 0x61, 0x00


	//----- nvinfo : EIATTR_KPARAM_INFO
	.align		4
.L_4537:
        /*0018*/ 	.byte	0x04, 0x17
        /*001a*/ 	.short	(.L_4539 - .L_4538)
.L_4538:
        /*001c*/ 	.word	0x00000000
        /*0020*/ 	.short	0x0001
        /*0022*/ 	.short	0x0004
        /*0024*/ 	.byte	0x00, 0xf0, 0x05, 0x00


	//----- nvinfo : EIATTR_KPARAM_INFO
	.align		4
.L_4539:
        /*0028*/ 	.byte	0x04, 0x17
        /*002a*/ 	.short	(.L_4541 - .L_4540)
.L_4540:
        /*002c*/ 	.word	0x00000000
        /*0030*/ 	.short	0x0000
        /*0032*/ 	.short	0x0000
        /*0034*/ 	.byte	0x00, 0xf0, 0x11, 0x00


	//----- nvinfo : EIATTR_SPARSE_MMA_MASK
	.align		4
.L_4541:
        /*0038*/ 	.byte	0x03, 0x50
        /*003a*/ 	.short	0x0000


	//----- nvinfo : EIATTR_MAXREG_COUNT
	.align		4
        /*003c*/ 	.byte	0x03, 0x1b
        /*003e*/ 	.short	0x00ff


	//----- nvinfo : EIATTR_MERCURY_ISA_VERSION
	.align		4
        /*0040*/ 	.byte	0x03, 0x5f
        /*0042*/ 	.short	0x0101


	//----- nvinfo : EIATTR_EXIT_INSTR_OFFSETS
	.align		4
        /*0044*/ 	.byte	0x04, 0x1c
        /*0046*/ 	.short	(.L_4543 - .L_4542)


	//   ....[0]....
.L_4542:
        /*0048*/ 	.word	0x00000650


	//   ....[1]....
        /*004c*/ 	.word	0x00001300


	//   ....[2]....
        /*0050*/ 	.word	0x00001360


	//----- nvinfo : EIATTR_MAX_THREADS
	.align		4
.L_4543:
        /*0054*/ 	.byte	0x04, 0x05
        /*0056*/ 	.short	(.L_4545 - .L_4544)
.L_4544:
        /*0058*/ 	.word	0x00000080
        /*005c*/ 	.word	0x00000001
        /*0060*/ 	.word	0x00000001


	//----- nvinfo : EIATTR_CRS_STACK_SIZE
	.align		4
.L_4545:
        /*0064*/ 	.byte	0x04, 0x1e
        /*0066*/ 	.short	(.L_4547 - .L_4546)
.L_4546:
        /*0068*/ 	.word	0x00000000


	//----- nvinfo : EIATTR_CBANK_PARAM_SIZE
	.align		4
.L_4547:
        /*006c*/ 	.byte	0x03, 0x19
        /*006e*/ 	.short	0x0020


	//----- nvinfo : EIATTR_PARAM_CBANK
	.align		4
        /*0070*/ 	.byte	0x04, 0x0a
        /*0072*/ 	.short	(.L_4549 - .L_4548)
	.align		4
.L_4548:
        /*0074*/ 	.word	index@(.nv.constant0._ZN2at6native29vectorized_elementwise_kernelILi2ENS0_13BinaryFunctorIlllZZZNS0_21heaviside_kernel_cudaERNS_18TensorIteratorBaseEENKUlvE_clEvENKUlvE2_clEvEUlllE_EESt5arrayIPcLm3EEEEviT0_T1_)
        /*0078*/ 	.short	0x0210
        /*007a*/ 	.short	0x0020


	//----- nvinfo : EIATTR_SW_WAR
	.align		4
.L_4549:
        /*007c*/ 	.byte	0x04, 0x36
        /*007e*/ 	.short	(.L_4551 - .L_4550)
.L_4550:
        /*0080*/ 	.word	0x00000008
.L_4551:


//--------------------- .nv.info._ZN2at6native29vectorized_elementwise_kernelILi4ENS0_13BinaryFunctorIlllZZZNS0_21heaviside_kernel_cudaERNS_18TensorIteratorBaseEENKUlvE_clEvENKUlvE2_clEvEUlllE_EESt5arrayIPcLm3EEEEviT0_T1_ --------------------------
	.section	.nv.info._ZN2at6native29vectorized_elementwise_kernelILi4ENS0_13BinaryFunctorIlllZZZNS0_21heaviside_kernel_cudaERNS_18TensorIteratorBaseEENKUlvE_clEvENKUlvE2_clEvEUlllE_EESt5arrayIPcLm3EEEEviT0_T1_,"",@"SHT_CUDA_INFO"
	.sectionflags	@""
	.align	4


	//----- nvinfo : EIATTR_CUDA_API_VERSION
	.align		4
        /*0000*/ 	.byte	0x04, 0x37
        /*0002*/ 	.short	(.L_4553 - .L_4552)
.L_4552:
        /*0004*/ 	.word	0x00000082


	//----- nvinfo : EIATTR_KPARAM_INFO
	.align		4
.L_4553:
        /*0008*/ 	.byte	0x04, 0x17
        /*000a*/ 	.short	(.L_4555 - .L_4554)
.L_4554:
        /*000c*/ 	.word	0x00000000
        /*0010*/ 	.short	0x0002
        /*0012*/ 	.short	0x0008
        /*0014*/ 	.byte	0x00, 0xf0, 0x61, 0x00


	//----- nvinfo : EIATTR_KPARAM_INFO
	.align		4
.L_4555:
        /*0018*/ 	.byte	0x04, 0x17
        /*001a*/ 	.short	(.L_4557 - .L_4556)
.L_4556:
        /*001c*/ 	.word	0x00000000
        /*0020*/ 	.short	0x0001
        /*0022*/ 	.short	0x0004
        /*0024*/ 	.byte	0x00, 0xf0, 0x05, 0x00


	//----- nvinfo : EIATTR_KPARAM_INFO
	.align		4
.L_4557:
        /*0028*/ 	.byte	0x04, 0x17
        /*002a*/ 	.short	(.L_4559 - .L_4558)
.L_4558:
        /*002c*/ 	.word	0x00000000
        /*0030*/ 	.short	0x0000
        /*0032*/ 	.short	0x0000
        /*0034*/ 	.byte	0x00, 0xf0, 0x11, 0x00


	//----- nvinfo : EIATTR_SPARSE_MMA_MASK
	.align		4
.L_4559:
        /*0038*/ 	.byte	0x03, 0x50
        /*003a*/ 	.short	0x0000


	//----- nvinfo : EIATTR_MAXREG_COUNT
	.align		4
        /*003c*/ 	.byte	0x03, 0x1b
        /*003e*/ 	.short	0x00ff


	//----- nvinfo : EIATTR_MERCURY_ISA_VERSION
	.align		4
        /*0040*/ 	.byte	0x03, 0x5f
        /*0042*/ 	.short	0x0101


	//----- nvinfo : EIATTR_EXIT_INSTR_OFFSETS
	.align		4
        /*0044*/ 	.byte	0x04, 0x1c
        /*0046*/ 	.short	(.L_4561 - .L_4560)


	//   ....[0]....
.L_4560:
        /*0048*/ 	.word	0x00000650


	//   ....[1]....
        /*004c*/ 	.word	0x00001300


	//   ....[2]....
        /*0050*/ 	.word	0x00001360


	//----- nvinfo : EIATTR_MAX_THREADS
	.align		4
.L_4561:
        /*0054*/ 	.byte	0x04, 0x05
        /*0056*/ 	.short	(.L_4563 - .L_4562)
.L_4562:
        /*0058*/ 	.word	0x00000080
        /*005c*/ 	.word	0x00000001
        /*0060*/ 	.word	0x00000001


	//----- nvinfo : EIATTR_CRS_STACK_SIZE
	.align		4
.L_4563:
        /*0064*/ 	.byte	0x04, 0x1e
        /*0066*/ 	.short	(.L_4565 - .L_4564)
.L_4564:
        /*0068*/ 	.word	0x00000000


	//----- nvinfo : EIATTR_CBANK_PARAM_SIZE
	.align		4
.L_4565:
        /*006c*/ 	.byte	0x03, 0x19
        /*006e*/ 	.short	0x0020


	//----- nvinfo : EIATTR_PARAM_CBANK
	.align		4
        /*0070*/ 	.byte	0x04, 0x0a
        /*0072*/ 	.short	(.L_4567 - .L_4566)
	.align		4
.L_4566:
        /*0074*/ 	.word	index@(.nv.constant0._ZN2at6native29vectorized_elementwise_kernelILi4ENS0_13BinaryFunctorIlllZZZNS0_21heaviside_kernel_cudaERNS_18TensorIteratorBaseEENKUlvE_clEvENKUlvE2_clEvEUlllE_EESt5arrayIPcLm3EEEEviT0_T1_)
        /*0078*/ 	.short	0x0210
        /*007a*/ 	.short	0x0020


	//----- nvinfo : EIATTR_SW_WAR
	.align		4
.L_4567:
        /*007c*/ 	.byte	0x04, 0x36
        /*007e*/ 	.short	(.L_4569 - .L_4568)
.L_4568:
        /*0080*/ 	.word	0x00000008
.L_4569:


//--------------------- .nv.info._ZN2at6native29vectorized_elementwise_kernelILi8ENS0_13BinaryFunctorIlllZZZNS0_21heaviside_kernel_cudaERNS_18TensorIteratorBaseEENKUlvE_clEvENKUlvE2_clEvEUlllE_EESt5arrayIPcLm3EEEEviT0_T1_ --------------------------
	.section	.nv.info._ZN2at6native29vectorized_elementwise_kernelILi8ENS0_13BinaryFunctorIlllZZZNS0_21heaviside_kernel_cudaERNS_18TensorIteratorBaseEENKUlvE_clEvENKUlvE2_clEvEUlllE_EESt5arrayIPcLm3EEEEviT0_T1_,"",@"SHT_CUDA_INFO"
	.sectionflags	@""
	.align	4


	//----- nvinfo : EIATTR_CUDA_API_VERSION
	.align		4
        /*0000*/ 	.byte	0x04, 0x37
        /*0002*/ 	.short	(.L_4571 - .L_4570)
.L_4570:
        /*0004*/ 	.word	0x00000082


	//----- nvinfo : EIATTR_KPARAM_INFO
	.align		4
.L_4571:
        /*0008*/ 	.byte	0x04, 0x17
        /*000a*/ 	.short	(.L_4573 - .L_4572)
.L_4572:
        /*000c*/ 	.word	0x00000000
        /*0010*/ 	.short	0x0002
        /*0012*/ 	.short	0x0008
        /*0014*/ 	.byte	0x00, 0xf0, 0x61, 0x00


	//----- nvinfo : EIATTR_KPARAM_INFO
	.align		4
.L_4573:
        /*0018*/ 	.byte	0x04, 0x17
        /*001a*/ 	.short	(.L_4575 - .L_4574)
.L_4574:
        /*001c*/ 	.word	0x00000000
        /*0020*/ 	.short	0x0001
        /*0022*/ 	.short	0x0004
        /*0024*/ 	.byte	0x00, 0xf0, 0x05, 0x00


	//----- nvinfo : EIATTR_KPARAM_INFO
	.align		4
.L_4575:
        /*0028*/ 	.byte	0x04, 0x17
        /*002a*/ 	.short	(.L_4577 - .L_4576)
.L_4576:
        /*002c*/ 	.word	0x00000000
        /*0030*/ 	.short	0x0000
        /*0032*/ 	.short	0x0000
        /*0034*/ 	.byte	0x00, 0xf0, 0x11, 0x00


	//----- nvinfo : EIATTR_SPARSE_MMA_MASK
	.align		4
.L_4577:
        /*0038*/ 	.byte	0x03, 0x50
        /*003a*/ 	.short	0x0000


	//----- nvinfo : EIATTR_MAXREG_COUNT
	.align		4
        /*003c*/ 	.byte	0x03, 0x1b
        /*003e*/ 	.short	0x00ff


	//----- nvinfo : EIATTR_MERCURY_ISA_VERSION
	.align		4
        /*0040*/ 	.byte	0x03, 0x5f
        /*0042*/ 	.short	0x0101


	//----- nvinfo : EIATTR_EXIT_INSTR_OFFSETS
	.align		4
        /*0044*/ 	.byte	0x04, 0x1c
        /*0046*/ 	.short	(.L_4579 - .L_4578)


	//   ....[0]....
.L_4578:
        /*0048*/ 	.word	0x00000650


	//   ....[1]....
        /*004c*/ 	.word	0x00001300


	//   ....[2]....
        /*0050*/ 	.word	0x00001360


	//----- nvinfo : EIATTR_MAX_THREADS
	.align		4
.L_4579:
        /*0054*/ 	.byte	0x04, 0x05
        /*0056*/ 	.short	(.L_4581 - .L_4580)
.L_4580:
        /*0058*/ 	.word	0x00000080
        /*005c*/ 	.word	0x00000001
        /*0060*/ 	.word	0x00000001


	//----- nvinfo : EIATTR_CRS_STACK_SIZE
	.align		4
.L_4581:
        /*0064*/ 	.byte	0x04, 0x1e
        /*0066*/ 	.short	(.L_4583 - .L_4582)
.L_4582:
        /*0068*/ 	.word	0x00000000


	//----- nvinfo : EIATTR_CBANK_PARAM_SIZE
	.align		4
.L_4583:
        /*006c*/ 	.byte	0x03, 0x19
        /*006e*/ 	.short	0x0020


	//----- nvinfo : EIATTR_PARAM_CBANK
	.align		4
        /*0070*/ 	.byte	0x04, 0x0a
        /*0072*/ 	.short	(.L_4585 - .L_4584)
	.align		4
.L_4584:
        /*0074*/ 	.word	index@(.nv.constant0._ZN2at6native29vectorized_elementwise_kernelILi8ENS0_13BinaryFunctorIlllZZZNS0_21heaviside_kernel_cudaERNS_18TensorIteratorBaseEENKUlvE_clEvENKUlvE2_clEvEUlllE_EESt5arrayIPcLm3EEEEviT0_T1_)
        /*0078*/ 	.short	0x0210
        /*007a*/ 	.short	0x0020


	//----- nvinfo : EIATTR_SW_WAR
	.align		4
.L_4585:
        /*007c*/ 	.byte	0x04, 0x36
        /*007e*/ 	.short	(.L_4587 - .L_4586)
.L_4586:
        /*0080*/ 	.word	0x00000008
.L_4587:


//--------------------- .nv.info._ZN2at6native18elementwise_kernelILi128ELi4EZNS0_15gpu_kernel_implINS0_13BUnaryFunctorIlllZZZNS0_21heaviside_kernel_cudaERNS_18TensorIteratorBaseEENKUlvE_clEvENKUlvE2_clEvEUlllE_EEEEvS5_RKT_EUliE_EEviT1_ --------------------------
	.section	.nv.info._ZN2at6native18elementwise_kernelILi128ELi4EZNS0_15gpu_kernel_implINS0_13BUnaryFunctorIlllZZZNS0_21heaviside_kernel_cudaERNS_18TensorIteratorBaseEENKUlvE_clEvENKUlvE2_clEvEUlllE_EEEEvS5_RKT_EUliE_EEviT1_,"",@"SHT_CUDA_INFO"
	.sectionflags	@""
	.align	4


	//----- nvinfo : EIATTR_CUDA_API_VERSION
	.align		4
        /*0000*/ 	.byte	0x04, 0x37
        /*0002*/ 	.short	(.L_4589 - .L_4588)
.L_4588:
        /*0004*/ 	.word	0x00000082


	//----- nvinfo : EIATTR_KPARAM_INFO
	.align		4
.L_4589:
        /*0008*/ 	.byte	0x04, 0x17
        /*000a*/ 	.short	(.L_4591 - .L_4590)
.L_4590:
        /*000c*/ 	.word	0x00000000
        /*0010*/ 	.short	0x0001
        /*0012*/ 	.short	0x0008
        /*0014*/ 	.byte	0x00, 0xf0, 0xa1, 0x08


	//----- nvinfo : EIATTR_KPARAM_INFO
	.align		4
.L_4591:
        /*0018*/ 	.byte	0x04, 0x17
        /*001a*/ 	.short	(.L_4593 - .L_4592)
.L_4592:
        /*001c*/ 	.word	0x00000000
        /*0020*/ 	.short	0x0000
        /*0022*/ 	.short	0x0000
        /*0024*/ 	.byte	0x00, 0xf0, 0x11, 0x00


	//----- nvinfo : EIATTR_SPARSE_MMA_MASK
	.align		4
.L_4593:
        /*0028*/ 	.byte	0x03, 0x50
        /*002a*/ 	.short	0x0000


	//----- nvinfo : EIATTR_MAXREG_COUNT
	.align		4
        /*002c*/ 	.byte	0x03, 0x1b
        /*002e*/ 	.short	0x0080


	//----- nvinfo : EIATTR_EXTERNS
	.align		4
        /*0030*/ 	.byte	0x04, 0x0f
        /*0032*/ 	.short	(.L_4595 - .L_4594)


	//   ....[0]....
	.align		4
.L_4594:
        /*0034*/ 	.word	index@(__assertfail)


	//----- nvinfo : EIATTR_MERCURY_ISA_VERSION
	.align		4
.L_4595:
        /*0038*/ 	.byte	0x03, 0x5f
        /*003a*/ 	.short	0x0101


	//----- nvinfo : EIATTR_SYSCALL_OFFSETS
	.align		4
        /*003c*/ 	.byte	0x04, 0x46
        /*003e*/ 	.short	(.L_4597 - .L_4596)


	//   ....[0]....
.L_4596:
        /*0040*/ 	.word	0x000021d0


	//   ....[1]....
        /*0044*/ 	.word	0x000030c0


	//   ....[2]....
        /*0048*/ 	.word	0x000052a0


	//   ....[3]....
        /*004c*/ 	.word	0x00006190


	//   ....[4]....
        /*0050*/ 	.word	0x00008360


	//   ....[5]....
        /*0054*/ 	.word	0x00009250


	//   ....[6]....
        /*0058*/ 	.word	0x0000b410


	//   ....[7]....
        /*005c*/ 	.word	0x0000c300


	//----- nvinfo : EIATTR_EXIT_INSTR_OFFSETS
	.align		4
.L_4597:
        /*0060*/ 	.byte	0x04, 0x1c
        /*0062*/ 	.short	(.L_4599 - .L_4598)


	//   ....[0]....
.L_4598:
        /*0064*/ 	.word	0x000092e0


	//   ....[1]....
        /*0068*/ 	.word	0x0000b5e0


	//   ....[2]....
        /*006c*/ 	.word	0x0000b600


	//   ....[3]....
        /*0070*/ 	.word	0x0000b680


	//   ....[4]....
        /*0074*/ 	.word	0x0000b6a0


	//   ....[5]....
        /*0078*/ 	.word	0x0000b6c0


	//   ....[6]....
        /*007c*/ 	.word	0x0000b750


	//   ....[7]....
        /*0080*/ 	.word	0x0000b790


	//   ....[8]....
        /*0084*/ 	.word	0x0000b830


	//   ....[9]....
        /*0088*/ 	.word	0x0000b880


	//   ....[10]....
        /*008c*/ 	.word	0x0000b8b0


	//   ....[11]....
        /*0090*/ 	.word	0x0000b980


	//   ....[12]....
        /*0094*/ 	.word	0x0000b9c0


	//   ....[13]....
        /*0098*/ 	.word	0x0000bb50


	//   ....[14]....
        /*009c*/ 	.word	0x0000bcb0


	//   ....[15]....
        /*00a0*/ 	.word	0x0000bcf0


	//   ....[16]....
        /*00a4*/ 	.word	0x0000bd90


	//   ....[17]....
        /*00a8*/ 	.word	0x0000bf10


	//   ....[18]....
        /*00ac*/ 	.word	0x0000c090


	//   ....[19]....
        /*00b0*/ 	.word	0x0000c200


	//   ....[20]....
        /*00b4*/ 	.word	0x0000c310


	//   ....[21]....
        /*00b8*/ 	.word	0x0000c330


	//   ....[22]....
        /*00bc*/ 	.word	0x0000c350


	//----- nvinfo : EIATTR_MAX_THREADS
	.align		4
.L_4599:
        /*00c0*/ 	.byte	0x04, 0x05
        /*00c2*/ 	.short	(.L_4601 - .L_4600)
.L_4600:
        /*00c4*/ 	.word	0x00000080
        /*00c8*/ 	.word	0x00000001
        /*00cc*/ 	.word	0x00000001


	//----- nvinfo : EIATTR_CRS_STACK_SIZE
	.align		4
.L_4601:
        /*00d0*/ 	.byte	0x04, 0x1e
        /*00d2*/ 	.short	(.L_4603 - .L_4602)
.L_4602:
        /*00d4*/ 	.word	0x00000000


	//----- nvinfo : EIATTR_CBANK_PARAM_SIZE
	.align		4
.L_4603:
        /*00d8*/ 	.byte	0x03, 0x19
        /*00da*/ 	.short	0x0230


	//----- nvinfo : EIATTR_PARAM_CBANK
	.align		4
        /*00dc*/ 	.byte	0x04, 0x0a
        /*00de*/ 	.short	(.L_4605 - .L_4604)
	.align		4
.L_4604:
        /*00e0*/ 	.word	index@(.nv.constant0._ZN2at6native18elementwise_kernelILi128ELi4EZNS0_15gpu_kernel_implINS0_13BUnaryFunctorIlllZZZNS0_21heaviside_kernel_cudaERNS_18TensorIteratorBaseEENKUlvE_clEvENKUlvE2_clEvEUlllE_EEEEvS5_RKT_EUliE_EEviT1_)
        /*00e4*/ 	.short	0x0210
        /*00e6*/ 	.short	0x0230


	//----- nvinfo : EIATTR_SW_WAR
	.align		4
.L_4605:
        /*00e8*/ 	.byte	0x04, 0x36
        /*00ea*/ 	.short	(.L_4607 - .L_4606)
.L_4606:
        /*00ec*/ 	.word	0x00000008
.L_4607:


//--------------------- .nv.info._ZN2at6native27unrolled_elementwise_kernelINS0_13BUnaryFunctorIlllZZZNS0_21heaviside_kernel_cudaERNS_18TensorIteratorBaseEENKUlvE_clEvENKUlvE2_clEvEUlllE_EESt5arrayIPcLm2EELi4E23TrivialOffsetCalculatorILi1EjESD_NS0_6memory12LoadWithCastILi1EEENSE_13StoreWithCastILi1EEEEEviT_T0_T2_T3_T4_T5_ --------------------------
	.section	.nv.info._ZN2at6native27unrolled_elementwise_kernelINS0_13BUnaryFunctorIlllZZZNS0_21heaviside_kernel_cudaERNS_18TensorIteratorBaseEENKUlvE_clEvENKUlvE2_clEvEUlllE_EESt5arrayIPcLm2EELi4E23TrivialOffsetCalculatorILi1EjESD_NS0_6memory12LoadWithCastILi1EEENSE_13StoreWithCastILi1EEEEEviT_T0_T2_T3_T4_T5_,"",@"SHT_CUDA_INFO"
	.sectionflags	@""
	.align	4


	//----- nvinfo : EIATTR_CUDA_API_VERSION
	.align		4
        /*0000*/ 	.byte	0x04, 0x37
        /*0002*/ 	.short	(.L_4609 - .L_4608)
.L_4608:
        /*0004*/ 	.word	0x00000082


	//----- nvinfo : EIATTR_KPARAM_INFO
	.align		4
.L_4609:
        /*0008*/ 	.byte	0x04, 0x17
        /*000a*/ 	.short	(.L_4611 - .L_4610)
.L_4610:
        /*000c*/ 	.word	0x00000000
        /*0010*/ 	.short	0x0006
        /*0012*/ 	.short	0x0034
        /*0014*/ 	.byte	0x00, 0xf0, 0x21, 0x00


	//----- nvinfo : EIATTR_KPARAM_INFO
	.align		4
.L_4611:
        /*0018*/ 	.byte	0x04, 0x17
        /*001a*/ 	.short	(.L_4613 - .L_4612)
.L_4612:
        /*001c*/ 	.word	0x00000000
        /*0020*/ 	.short	0x0005
        /*0022*/ 	.short	0x002c
        /*0024*/ 	.byte	0x00, 0xf0, 0x21, 0x00


	//----- nvinfo : EIATTR_KPARAM_INFO
	.align		4
.L_4613:
        /*0028*/ 	.byte	0x04, 0x17
        /*002a*/ 	.short	(.L_4615 - .L_4614)
.L_4614:
        /*002c*/ 	.word	0x00000000
        /*0030*/ 	.short	0x0004
        /*0032*/ 	.short	0x0029
        /*0034*/ 	.byte	0x00, 0xf0, 0x05, 0x00


	//----- nvinfo : EIATTR_KPARAM_INFO
	.align		4
.L_4615:
        /*0038*/ 	.byte	0x04, 0x17
        /*003a*/ 	.short	(.L_4617 - .L_4616)
.L_4616:
        /*003c*/ 	.word	0x00000000
        /*0040*/ 	.short	0x0003
        /*0042*/ 	.short	0x0028
        /*0044*/ 	.byte	0x00, 0xf0, 0x05, 0x00


	//----- nvinfo : EIATTR_KPARAM_INFO
	.align		4
.L_4617:
        /*0048*/ 	.byte	0x04, 0x17
        /*004a*/ 	.short	(.L_4619 - .L_4618)
.L_4618:
        /*004c*/ 	.word	0x00000000
        /*0050*/ 	.short	0x0002
        /*0052*/ 	.short	0x0018
        /*0054*/ 	.byte	0x00, 0xf0, 0x41, 0x00


	//----- nvinfo : EIATTR_KPARAM_INFO
	.align		4
.L_4619:
        /*0058*/ 	.byte	0x04, 0x17
        /*005a*/ 	.short	(.L_4621 - .L_4620)
.L_4620:
        /*005c*/ 	.word	0x00000000
        /*0060*/ 	.short	0x0001
        /*0062*/ 	.short	0x0008
        /*0064*/ 	.byte	0x00, 0xf0, 0x41, 0x00


	//----- nvinfo : EIATTR_KPARAM_INFO
	.align		4
.L_4621:
        /*0068*/ 	.byte	0x04, 0x17
        /*006a*/ 	.short	(.L_4623 - .L_4622)
.L_4622:
        /*006c*/ 	.word	0x00000000
        /*0070*/ 	.short	0x0000
        /*0072*/ 	.short	0x0000
        /*0074*/ 	.byte	0x00, 0xf0, 0x11, 0x00


	//----- nvinfo : EIATTR_SPARSE_MMA_MASK
	.align		4
.L_4623:
        /*0078*/ 	.byte	0x03, 0x50
        /*007a*/ 	.short	0x0000


	//----- nvinfo : EIATTR_MAXREG_COUNT
	.align		4
        /*007c*/ 	.byte	0x03, 0x1b
        /*007e*/ 	.short	0x00ff


	//----- nvinfo : EIATTR_EXTERNS
	.align		4
        /*0080*/ 	.byte	0x04, 0x0f
        /*0082*/ 	.short	(.L_4625 - .L_4624)


	//   ....[0]....
	.align		4
.L_4624:
        /*0084*/ 	.word	index@(__assertfail)


	//----- nvinfo : EIATTR_MERCURY_ISA_VERSION
	.align		4
.L_4625:
        /*0088*/ 	.byte	0x03, 0x5f
        /*008a*/ 	.short	0x0101


	//----- nvinfo : EIATTR_SYSCALL_OFFSETS
	.align		4
        /*008c*/ 	.byte	0x04, 0x46
        /*008e*/ 	.short	(.L_4627 - .L_4626)


	//   ....[0]....
.L_4626:
        /*0090*/ 	.word	0x00000ef0


	//   ....[1]....
        /*0094*/ 	.word	0x00001df0


	//   ....[2]....
        /*0098*/ 	.word	0x00002d00


	//   ....[3]....
        /*009c*/ 	.word	0x00003be0


	//   ....[4]....
        /*00a0*/ 	.word	0x00004e00


	//   ....[5]....
        /*00a4*/ 	.word	0x00005d10


	//   ....[6]....
        /*00a8*/ 	.word	0x00006bd0


	//   ....[7]....
        /*00ac*/ 	.word	0x00007aa0


	//----- nvinfo : EIATTR_EXIT_INSTR_OFFSETS
	.align		4
.L_4627:
        /*00b0*/ 	.byte	0x04, 0x1c
        /*00b2*/ 	.short	(.L_4629 - .L_4628)


	//   ....[0]....
.L_4628:
        /*00b4*/ 	.word	0x00006c50


	//   ....[1]....
        /*00b8*/ 	.word	0x00006d90


	//   ....[2]....
        /*00bc*/ 	.word	0x00006db0


	//   ....[3]....
        /*00c0*/ 	.word	0x00006e30


	//   ....[4]....
        /*00c4*/ 	.word	0x00006e50


	//   ....[5]....
        /*00c8*/ 	.word	0x00006e70


	//   ....[6]....
        /*00cc*/ 	.word	0x00006f00


	//   ....[7]....
        /*00d0*/ 	.word	0x00006f40


	//   ....[8]....
        /*00d4*/ 	.word	0x00006fe0


	//   ....[9]....
        /*00d8*/ 	.word	0x00007030


	//   ....[10]....
        /*00dc*/ 	.word	0x00007060


	//   ....[11]....
        /*00e0*/ 	.word	0x00007130


	//   ....[12]....
        /*00e4*/ 	.word	0x00007170


	//   ....[13]....
        /*00e8*/ 	.word	0x00007300


	//   ....[14]....
        /*00ec*/ 	.word	0x00007460


	//   ....[15]....
        /*00f0*/ 	.word	0x000074a0


	//   ....[16]....
        /*00f4*/ 	.word	0x00007540


	//   ....[17]....
        /*00f8*/ 	.word	0x000076c0


	//   ....[18]....
        /*00fc*/ 	.word	0x00007840


	//   ....[19]....
        /*0100*/ 	.word	0x000079a0


	//   ....[20]....
        /*0104*/ 	.word	0x00007ab0


	//   ....[21]....
        /*0108*/ 	.word	0x00007ad0


	//   ....[22]....
        /*010c*/ 	.word	0x00007af0


	//----- nvinfo : EIATTR_MAX_THREADS
	.align		4
.L_4629:
        /*0110*/ 	.byte	0x04, 0x05
        /*0112*/ 	.short	(.L_4631 - .L_4630)
.L_4630:
        /*0114*/ 	.word	0x00000080
        /*0118*/ 	.word	0x00000001
        /*011c*/ 	.word	0x00000001


	//----- nvinfo : EIATTR_CRS_STACK_SIZE
	.align		4
.L_4631:
        /*0120*/ 	.byte	0x04, 0x1e
        /*0122*/ 	.short	(.L_4633 - .L_4632)
.L_4632:
        /*0124*/ 	.word	0x00000000


	//----- nvinfo : EIATTR_CBANK_PARAM_SIZE
	.align		4
.L_4633:
        /*0128*/ 	.byte	0x03, 0x19
        /*012a*/ 	.short	0x003c


	//----- nvinfo : EIATTR_PARAM_CBANK
	.align		4
        /*012c*/ 	.byte	0x04, 0x0a
        /*012e*/ 	.short	(.L_4635 - .L_4634)
	.align		4
.L_4634:
        /*0130*/ 	.word	index@(.nv.constant0._ZN2at6native27unrolled_elementwise_kernelINS0_13BUnaryFunctorIlllZZZNS0_21heaviside_kernel_cudaERNS_18TensorIteratorBaseEENKUlvE_clEvENKUlvE2_clEvEUlllE_EESt5arrayIPcLm2EELi4E23TrivialOffsetCalculatorILi1EjESD_NS0_6memory12LoadWithCastILi1EEENSE_13StoreWithCastILi1EEEEEviT_T0_T2_T3_T4_T5_)
        /*0134*/ 	.short	0x0210
        /*0136*/ 	.short	0x003c


	//----- nvinfo : EIATTR_SW_WAR
	.align		4
.L_4635:
        /*0138*/ 	.byte	0x04, 0x36
        /*013a*/ 	.short	(.L_4637 - .L_4636)
.L_4636:
        /*013c*/ 	.word	0x00000008
.L_4637:


//--------------------- .nv.info._ZN2at6native18elementwise_kernelILi128ELi2EZNS0_22gpu_kernel_impl_nocastINS0_13BUnaryFunctorIlllZZZNS0_21heaviside_kernel_cudaERNS_18TensorIteratorBaseEENKUlvE_clEvENKUlvE2_clEvEUlllE_EEEEvS5_RKT_EUliE_EEviT1_ --------------------------
	.section	.nv.info._ZN2at6native18elementwise_kernelILi128ELi2EZNS0_22gpu_kernel_impl_nocastINS0_13BUnaryFunctorIlllZZZNS0_21heaviside_kernel_cudaERNS_18TensorIteratorBaseEENKUlvE_clEvENKUlvE2_clEvEUlllE_EEEEvS5_RKT_EUliE_EEviT1_,"",@"SHT_CUDA_INFO"
	.sectionflags	@""
	.align	4


	//----- nvinfo : EIATTR_CUDA_API_VERSION
	.align		4
        /*0000*/ 	.byte	0x04, 0x37
        /*0002*/ 	.short	(.L_4639 - .L_4638)
.L_4638:
        /*0004*/ 	.word	0x00000082


	//----- nvinfo : EIATTR_KPARAM_INFO
	.align		4
.L_4639:
        /*0008*/ 	.byte	0x04, 0x17
        /*000a*/ 	.short	(.L_4641 - .L_4640)
.L_4640:
        /*000c*/ 	.word	0x00000000
        /*0010*/ 	.short	0x0001
        /*0012*/ 	.short	0x0008
        /*0014*/ 	.byte	0x00, 0xf0, 0x81, 0x08


	//----- nvinfo : EIATTR_KPARAM_INFO
	.align		4
.L_4641:
        /*0018*/ 	.byte	0x04, 0x17
        /*001a*/ 	.short	(.L_4643 - .L_4642)
.L_4642:
        /*001c*/ 	.word	0x00000000
        /*0020*/ 	.short	0x0000
        /*0022*/ 	.short	0x0000
        /*0024*/ 	.byte	0x00, 0xf0, 0x11, 0x00


	//----- nvinfo : EIATTR_SPARSE_MMA_MASK
	.align		4
.L_4643:
        /*0028*/ 	.byte	0x03, 0x50
        /*002a*/ 	.short	0x0000


	//----- nvinfo : EIATTR_MAXREG_COUNT
	.align		4
        /*002c*/ 	.byte	0x03, 0x1b
        /*002e*/ 	.short	0x0080


	//----- nvinfo : EIATTR_MERCURY_ISA_VERSION
	.align		4
        /*0030*/ 	.byte	0x03, 0x5f
        /*0032*/ 	.short	0x0101


	//----- nvinfo : EIATTR_EXIT_INSTR_OFFSETS
	.align		4
        /*0034*/ 	.byte	0x04, 0x1c
        /*0036*/ 	.short	(.L_4645 - .L_4644)


	//   ....[0]....
.L_4644:
        /*0038*/ 	.word	0x000014b0


	//   ....[1]....
        /*003c*/ 	.word	0x000028b0


	//----- nvinfo : EIATTR_MAX_THREADS
	.align		4
.L_4645:
        /*0040*/ 	.byte	0x04, 0x05
        /*0042*/ 	.short	(.L_4647 - .L_4646)
.L_4646:
        /*0044*/ 	.word	0x00000080
        /*0048*/ 	.word	0x00000001
        /*004c*/ 	.word	0x00000001


	//----- nvinfo : EIATTR_CRS_STACK_SIZE
	.align		4
.L_4647:
        /*0050*/ 	.byte	0x04, 0x1e
        /*0052*/ 	.short	(.L_4649 - .L_4648)
.L_4648:
        /*0054*/ 	.word	0x00000000


	//----- nvinfo : EIATTR_CBANK_PARAM_SIZE
	.align		4
.L_4649:
        /*0058*/ 	.byte	0x03, 0x19
        /*005a*/ 	.short	0x0228


	//----- nvinfo : EIATTR_PARAM_CBANK
	.align		4
        /*005c*/ 	.byte	0x04, 0x0a
        /*005e*/ 	.short	(.L_4651 - .L_4650)
	.align		4
.L_4650:
        /*0060*/ 	.word	index@(.nv.constant0._ZN2at6native18elementwise_kernelILi128ELi2EZNS0_22gpu_kernel_impl_nocastINS0_13BUnaryFunctorIlllZZZNS0_21heaviside_kernel_cudaERNS_18TensorIteratorBaseEENKUlvE_clEvENKUlvE2_clEvEUlllE_EEEEvS5_RKT_EUliE_EEviT1_)
        /*0064*/ 	.short	0x0210
        /*0066*/ 	.short	0x0228


	//----- nvinfo : EIATTR_SW_WAR
	.align		4
.L_4651:
        /*0068*/ 	.byte	0x04, 0x36
        /*006a*/ 	.short	(.L_4653 - .L_4652)
.L_4652:
        /*006c*/ 	.word	0x00000008
.L_4653:


//--------------------- .nv.info._ZN2at6native27unrolled_elementwise_kernelINS0_13BUnaryFunctorIlllZZZNS0_21heaviside_kernel_cudaERNS_18TensorIteratorBaseEENKUlvE_clEvENKUlvE2_clEvEUlllE_EESt5arrayIPcLm2EELi4E23TrivialOffsetCalculatorILi1EjESD_NS0_6memory15LoadWithoutCastENSE_16StoreWithoutCastEEEviT_T0_T2_T3_T4_T5_ --------------------------
	.section	.nv.info._ZN2at6native27unrolled_elementwise_kernelINS0_13BUnaryFunctorIlllZZZNS0_21heaviside_kernel_cudaERNS_18TensorIteratorBaseEENKUlvE_clEvENKUlvE2_clEvEUlllE_EESt5arrayIPcLm2EELi4E23TrivialOffsetCalculatorILi1EjESD_NS0_6memory15LoadWithoutCastENSE_16StoreWithoutCastEEEviT_T0_T2_T3_T4_T5_,"",@"SHT_CUDA_INFO"
	.sectionflags	@""
	.align	4


	//----- nvinfo : EIATTR_CUDA_API_VERSION
	.align		4
        /*0000*/ 	.byte	0x04, 0x37
        /*0002*/ 	.short	(.L_4655 - .L_4654)
.L_4654:
        /*0004*/ 	.word	0x00000082


	//----- nvinfo : EIATTR_KPARAM_INFO
	.align		4
.L_4655:
        /*0008*/ 	.byte	0x04, 0x17
        /*000a*/ 	.short	(.L_4657 - .L_4656)
.L_4656:
        /*000c*/ 	.word	0x00000000
        /*0010*/ 	.short	0x0006
        /*0012*/ 	.short	0x002b
        /*0014*/ 	.byte	0x00, 0xf0, 0x05, 0x00


	//----- nvinfo : EIATTR_KPARAM_INFO
	.align		4
.L_4657:
        /*0018*/ 	.byte	0x04, 0x17
        /*001a*/ 	.short	(.L_4659 - .L_4658)
.L_4658:
        /*001c*/ 	.word	0x00000000
        /*0020*/ 	.short	0x0005
        /*0022*/ 	.short	0x002a
        /*0024*/ 	.byte	0x00, 0xf0, 0x05, 0x00


	//----- nvinfo : EIATTR_KPARAM_INFO
	.align		4
.L_4659:
        /*0028*/ 	.byte	0x04, 0x17
        /*002a*/ 	.short	(.L_4661 - .L_4660)
.L_4660:
        /*002c*/ 	.word	0x00000000
        /*0030*/ 	.short	0x0004
        /*0032*/ 	.short	0x0029
        /*0034*/ 	.byte	0x00, 0xf0, 0x05, 0x00


	//----- nvinfo : EIATTR_KPARAM_INFO
	.align		4
.L_4661:
        /*0038*/ 	.byte	0x04, 0x17
        /*003a*/ 	.short	(.L_4663 - .L_4662)
.L_4662:
        /*003c*/ 	.word	0x00000000
        /*0040*/ 	.short	0x0003
        /*0042*/ 	.short	0x0028
        /*0044*/ 	.byte	0x00, 0xf0, 0x05, 0x00


	//----- nvinfo : EIATTR_KPARAM_INFO
	.align		4
.L_4663:
        /*0048*/ 	.byte	0x04, 0x17
        /*004a*/ 	.short	(.L_4665 - .L_4664)
.L_4664:
        /*004c*/ 	.word	0x00000000
        /*0050*/ 	.short	0x0002
        /*0052*/ 	.short	0x0018
        /*0054*/ 	.byte	0x00, 0xf0, 0x41, 0x00


	//----- nvinfo : EIATTR_KPARAM_INFO
	.align		4
.L_4665:
        /*0058*/ 	.byte	0x04, 0x17
        /*005a*/ 	.short	(.L_4667 - .L_4666)
.L_4666:
        /*005c*/ 	.word	0x00000000
        /*0060*/ 	.short	0x0001
        /*0062*/ 	.short	0x0008
        /*0064*/ 	.byte	0x00, 0xf0, 0x41, 0x00


	//----- nvinfo : EIATTR_KPARAM_INFO
	.align		4
.L_4667:
        /*0068*/ 	.byte	0x04, 0x17
        /*006a*/ 	.short	(.L_4669 - .L_4668)
.L_4668:
        /*006c*/ 	.word	0x00000000
        /*0070*/ 	.short	0x0000
        /*0072*/ 	.short	0x0000
        /*0074*/ 	.byte	0x00, 0xf0, 0x11, 0x00


	//----- nvinfo : EIATTR_SPARSE_MMA_MASK
	.align		4
.L_4669:
        /*0078*/ 	.byte	0x03, 0x50
        /*007a*/ 	.short	0x0000


	//----- nvinfo : EIATTR_MAXREG_COUNT
	.align		4
        /*007c*/ 	.byte	0x03, 0x1b
        /*007e*/ 	.short	0x00ff


	//----- nvinfo : EIATTR_MERCURY_ISA_VERSION
	.align		4
        /*0080*/ 	.byte	0x03, 0x5f
        /*0082*/ 	.short	0x0101


	//----- nvinfo : EIATTR_EXIT_INSTR_OFFSETS
	.align		4
        /*0084*/ 	.byte	0x04, 0x1c
        /*0086*/ 	.short	(.L_4671 - .L_4670)


	//   ....[0]....
.L_4670:
        /*0088*/ 	.word	0x000004e0


	//   ....[1]....
        /*008c*/ 	.word	0x00000590


	//----- nvinfo : EIATTR_MAX_THREADS
	.align		4
.L_4671:
        /*0090*/ 	.byte	0x04, 0x05
        /*0092*/ 	.short	(.L_4673 - .L_4672)
.L_4672:
        /*0094*/ 	.word	0x00000080
        /*0098*/ 	.word	0x00000001
        /*009c*/ 	.word	0x00000001


	//----- nvinfo : EIATTR_CRS_STACK_SIZE
	.align		4
.L_4673:
        /*00a0*/ 	.byte	0x04, 0x1e
        /*00a2*/ 	.short	(.L_4675 - .L_4674)
.L_4674:
        /*00a4*/ 	.word	0x00000000


	//----- nvinfo : EIATTR_CBANK_PARAM_SIZE
	.align		4
.L_4675:
        /*00a8*/ 	.byte	0x03, 0x19
        /*00aa*/ 	.short	0x002c


	//----- nvinfo : EIATTR_PARAM_CBANK
	.align		4
        /*00ac*/ 	.byte	0x04, 0x0a
        /*00ae*/ 	.short	(.L_4677 - .L_4676)
	.align		4
.L_4676:
        /*00b0*/ 	.word	index@(.nv.constant0._ZN2at6native27unrolled_elementwise_kernelINS0_13BUnaryFunctorIlllZZZNS0_21heaviside_kernel_cudaERNS_18TensorIteratorBaseEENKUlvE_clEvENKUlvE2_clEvEUlllE_EESt5arrayIPcLm2EELi4E23TrivialOffsetCalculatorILi1EjESD_NS0_6memory15LoadWithoutCastENSE_16StoreWithoutCastEEEviT_T0_T2_T3_T4_T5_)
        /*00b4*/ 	.short	0x0210
        /*00b6*/ 	.short	0x002c


	//----- nvinfo : EIATTR_SW_WAR
	.align		4
.L_4677:
        /*00b8*/ 	.byte	0x04, 0x36
        /*00ba*/ 	.short	(.L_4679 - .L_4678)
.L_4678:
        /*00bc*/ 	.word	0x00000008
.L_4679:


//--------------------- .nv.info._ZN2at6native29vectorized_elementwise_kernelILi2ENS0_13BUnaryFunctorIlllZZZNS0_21heaviside_kernel_cudaERNS_18TensorIteratorBaseEENKUlvE_clEvENKUlvE2_clEvEUlllE_EESt5arrayIPcLm2EEEEviT0_T1_ --------------------------
	.section	.nv.info._ZN2at6native29vectorized_elementwise_kernelILi2ENS0_13BUnaryFunctorIlllZZZNS0_21heaviside_kernel_cudaERNS_18TensorIteratorBaseEENKUlvE_clEvENKUlvE2_clEvEUlllE_EESt5arrayIPcLm2EEEEviT0_T1_,"",@"SHT_CUDA_INFO"
	.sectionflags	@""
	.align	4


	//----- nvinfo : EIATTR_CUDA_API_VERSION
	.align		4
        /*0000*/ 	.byte	0x04, 0x37
        /*0002*/ 	.short	(.L_4681 - .L_4680)
.L_4680:
        /*0004*/ 	.word	0x00000082


	//----- nvinfo : EIATTR_KPARAM_INFO
	.align		4
.L_4681:
        /*0008*/ 	.byte	0x04, 0x17
        /*000a*/ 	.short	(.L_4683 - .L_4682)
.L_4682:
        /*000c*/ 	.word	0x00000000
        /*0010*/ 	.short	0x0002
        /*0012*/ 	.short	0x0018
        /*0014*/ 	.byte	0x00, 0xf0, 0x41, 0x00


	//----- nvinfo : EIATTR_KPARAM_INFO
	.align		4
.L_4683:
        /*0018*/ 	.byte	0x04, 0x17
        /*001a*/ 	.short	(.L_4685 - .L_4684)
.L_4684:
        /*001c*/ 	.word	0x00000000
        /*0020*/ 	.short	0x0001
        /*0022*/ 	.short	0x0008
        /*0024*/ 	.byte	0x00, 0xf0, 0x41, 0x00


	//----- nvinfo : EIATTR_KPARAM_INFO
	.align		4
.L_4685:
        /*0028*/ 	.byte	0x04, 0x17
        /*002a*/ 	.short	(.L_4687 - .L_4686)
.L_4686:
        /*002c*/ 	.word	0x00000000
        /*0030*/ 	.short	0x0000
        /*0032*/ 	.short	0x0000
        /*0034*/ 	.byte	0x00, 0xf0, 0x11, 0x00


	//----- nvinfo : EIATTR_SPARSE_MMA_MASK
	.align		4
.L_4687:
        /*0038*/ 	.byte	0x03, 0x50
        /*003a*/ 	.short	0x0000


	//----- nvinfo : EIATTR_MAXREG_COUNT
	.align		4
        /*003c*/ 	.byte	0x03, 0x1b
        /*003e*/ 	.short	0x00ff


	//----- nvinfo : EIATTR_MERCURY_ISA_VERSION
	.align		4
        /*0040*/ 	.byte	0x03, 0x5f
        /*0042*/ 	.short	0x0101


	//----- nvinfo : EIATTR_EXIT_INSTR_OFFSETS
	.align		4
        /*0044*/ 	.byte	0x04, 0x1c
        /*0046*/ 	.short	(.L_4689 - .L_4688)


	//   ....[0]....
.L_4688:
        /*0048*/ 	.word	0x000005d0


	//   ....[1]....
        /*004c*/ 	.word	0x00001060


	//   ....[2]....
        /*0050*/ 	.word	0x000010c0


	//----- nvinfo : EIATTR_MAX_THREADS
	.align		4
.L_4689:
        /*0054*/ 	.byte	0x04, 0x05
        /*0056*/ 	.short	(.L_4691 - .L_4690)
.L_4690:
        /*0058*/ 	.word	0x00000080
        /*005c*/ 	.word	0x00000001
        /*0060*/ 	.word	0x00000001


	//----- nvinfo : EIATTR_CRS_STACK_SIZE
	.align		4
.L_4691:
        /*0064*/ 	.byte	0x04, 0x1e
        /*0066*/ 	.short	(.L_4693 - .L_4692)
.L_4692:
        /*0068*/ 	.word	0x00000000


	//----- nvinfo : EIATTR_CBANK_PARAM_SIZE
	.align		4
.L_4693:
        /*006c*/ 	.byte	0x03, 0x19
        /*006e*/ 	.short	0x0028


	//----- nvinfo : EIATTR_PARAM_CBANK
	.align		4
        /*0070*/ 	.byte	0x04, 0x0a
        /*0072*/ 	.short	(.L_4695 - .L_4694)
	.align		4
.L_4694:
        /*0074*/ 	.word	index@(.nv.constant0._ZN2at6native29vectorized_elementwise_kernelILi2ENS0_13BUnaryFunctorIlllZZZNS0_21heaviside_kernel_cudaERNS_18TensorIteratorBaseEENKUlvE_clEvENKUlvE2_clEvEUlllE_EESt5arrayIPcLm2EEEEviT0_T1_)
        /*0078*/ 	.short	0x0210
        /*007a*/ 	.short	0x0028


	//----- nvinfo : EIATTR_SW_WAR
	.align		4
.L_4695:
        /*007c*/ 	.byte	0x04, 0x36
        /*007e*/ 	.short	(.L_4697 - .L_4696)
.L_4696:
        /*0080*/ 	.word	0x00000008
.L_4697:


//--------------------- .nv.info._ZN2at6native29vectorized_elementwise_kernelILi4ENS0_13BUnaryFunctorIlllZZZNS0_21heaviside_kernel_cudaERNS_18TensorIteratorBaseEENKUlvE_clEvENKUlvE2_clEvEUlllE_EESt5arrayIPcLm2EEEEviT0_T1_ --------------------------
	.section	.nv.info._ZN2at6native29vectorized_elementwise_kernelILi4ENS0_13BUnaryFunctorIlllZZZNS0_21heaviside_kernel_cudaERNS_18TensorIteratorBaseEENKUlvE_clEvENKUlvE2_clEvEUlllE_EESt5arrayIPcLm2EEEEviT0_T1_,"",@"SHT_CUDA_INFO"
	.sectionflags	@""
	.align	4


	//----- nvinfo : EIATTR_CUDA_API_VERSION
	.align		4
        /*0000*/ 	.byte	0x04, 0x37
        /*0002*/ 	.short	(.L_4699 - .L_4698)
.L_4698:
        /*0004*/ 	.word	0x00000082


	//----- nvinfo : EIATTR_KPARAM_INFO
	.align		4
.L_4699:
        /*0008*/ 	.byte	0x04, 0x17
        /*000a*/ 	.short	(.L_4701 - .L_4700)
.L_4700:
        /*000c*/ 	.word	0x00000000
        /*0010*/ 	.short	0x0002
        /*0012*/ 	.short	0x0018
        /*0014*/ 	.byte	0x00, 0xf0, 0x41, 0x00


	//----- nvinfo : EIATTR_KPARAM_INFO
	.align		4
.L_4701:
        /*0018*/ 	.byte	0x04, 0x17
        /*001a*/ 	.short	(.L_4703 - .L_4702)
.L_4702:
        /*001c*/ 	.word	0x00000000
        /*0020*/ 	.short	0x0001
        /*0022*/ 	.short	0x0008
        /*0024*/ 	.byte	0x00, 0xf0, 0x41, 0x00


	//----- nvinfo : EIATTR_KPARAM_INFO
	.align		4
.L_4703:
        /*0028*/ 	.byte	0x04, 0x17
        /*002a*/ 	.short	(.L_4705 - .L_4704)
.L_4704:
        /*002c*/ 	.word	0x00000000
        /*0030*/ 	.short	0x0000
        /*0032*/ 	.short	0x0000
        /*0034*/ 	.byte	0x00, 0xf0, 0x11, 0x00


	//----- nvinfo : EIATTR_SPARSE_MMA_MASK
	.align		4
.L_4705:
        /*0038*/ 	.byte	0x03, 0x50
        /*003a*/ 	.short	0x0000


	//----- nvinfo : EIATTR_MAXREG_COUNT
	.align		4
        /*003c*/ 	.byte	0x03, 0x1b
        /*003e*/ 	.short	0x00ff


	//----- nvinfo : EIATTR_MERCURY_ISA_VERSION
	.align		4
        /*0040*/ 	.byte	0x03, 0x5f
        /*0042*/ 	.short	0x0101


	//----- nvinfo : EIATTR_EXIT_INSTR_OFFSETS
	.align		4
        /*0044*/ 	.byte	0x04, 0x1c
        /*0046*/ 	.short	(.L_4707 - .L_4706)


	//   ....[0]....
.L_4706:
        /*0048*/ 	.word	0x000005d0


	//   ....[1]....
        /*004c*/ 	.word	0x00001060


	//   ....[2]....
        /*0050*/ 	.word	0x000010c0


	//----- nvinfo : EIATTR_MAX_THREADS
	.align		4
.L_4707:
        /*0054*/ 	.byte	0x04, 0x05
        /*0056*/ 	.short	(.L_4709 - .L_4708)
.L_4708:
        /*0058*/ 	.word	0x00000080
        /*005c*/ 	.word	0x00000001
        /*0060*/ 	.word	0x00000001


	//----- nvinfo : EIATTR_CRS_STACK_SIZE
	.align		4
.L_4709:
        /*0064*/ 	.byte	0x04, 0x1e
        /*0066*/ 	.short	(.L_4711 - .L_4710)
.L_4710:
        /*0068*/ 	.word	0x00000000


	//----- nvinfo : EIATTR_CBANK_PARAM_SIZE
	.align		4
.L_4711:
        /*006c*/ 	.byte	0x03, 0x19
        /*006e*/ 	.short	0x0028


	//----- nvinfo : EIATTR_PARAM_CBANK
	.align		4
        /*0070*/ 	.byte	0x04, 0x0a
        /*0072*/ 	.short	(.L_4713 - .L_4712)
	.align		4
.L_4712:
        /*0074*/ 	.word	index@(.nv.constant0._ZN2at6native29vectorized_elementwise_kernelILi4ENS0_13BUnaryFunctorIlllZZZNS0_21heaviside_kernel_cudaERNS_18TensorIteratorBaseEENKUlvE_clEvENKUlvE2_clEvEUlllE_EESt5arrayIPcLm2EEEEviT0_T1_)
        /*0078*/ 	.short	0x0210
        /*007a*/ 	.short	0x0028


	//----- nvinfo : EIATTR_SW_WAR
	.align		4
.L_4713:
        /*007c*/ 	.byte	0x04, 0x36
        /*007e*/ 	.short	(.L_4715 - .L_4714)
.L_4714:
        /*0080*/ 	.word	0x00000008
.L_4715:


//--------------------- .nv.info._ZN2at6native29vectorized_elementwise_kernelILi8ENS0_13BUnaryFunctorIlllZZZNS0_21heaviside_kernel_cudaERNS_18TensorIteratorBaseEENKUlvE_clEvENKUlvE2_clEvEUlllE_EESt5arrayIPcLm2EEEEviT0_T1_ --------------------------
	.section	.nv.info._ZN2at6native29vectorized_elementwise_kernelILi8ENS0_13BUnaryFunctorIlllZZZNS0_21heaviside_kernel_cudaERNS_18TensorIteratorBaseEENKUlvE_clEvENKUlvE2_clEvEUlllE_EESt5arrayIPcLm2EEEEviT0_T1_,"",@"SHT_CUDA_INFO"
	.sectionflags	@""
	.align	4


	//----- nvinfo : EIATTR_CUDA_API_VERSION
	.align		4
        /*0000*/ 	.byte	0x04, 0x37
        /*0002*/ 	.short	(.L_4717 - .L_4716)
.L_4716:
        /*0004*/ 	.word	0x00000082


	//----- nvinfo : EIATTR_KPARAM_INFO
	.align		4
.L_4717:
        /*0008*/ 	.byte	0x04, 0x17
        /*000a*/ 	.short	(.L_4719 - .L_4718)
.L_4718:
        /*000c*/ 	.word	0x00000000
        /*0010*/ 	.short	0x0002
        /*0012*/ 	.short	0x0018
        /*0014*/ 	.byte	0x00, 0xf0, 0x41, 0x00


	//----- nvinfo : EIATTR_KPARAM_INFO
	.align		4
.L_4719:
        /*0018*/ 	.byte	0x04, 0x17
        /*001a*/ 	.short	(.L_4721 - .L_4720)
.L_4720:
        /*001c*/ 	.word	0x00000000
        /*0020*/ 	.short	0x0001
        /*0022*/ 	.short	0x0008
        /*0024*/ 	.byte	0x00, 0xf0, 0x41, 0x00


	//----- nvinfo : EIATTR_KPARAM_INFO
	.align		4
.L_4721:
        /*0028*/ 	.byte	0x04, 0x17
        /*002a*/ 	.short	(.L_4723 - .L_4722)
.L_4722:
        /*002c*/ 	.word	0x00000000
        /*0030*/ 	.short	0x0000
        /*0032*/ 	.short	0x0000
        /*0034*/ 	.byte	0x00, 0xf0, 0x11, 0x00


	//----- nvinfo : EIATTR_SPARSE_MMA_MASK
	.align		4
.L_4723:
        /*0038*/ 	.byte	0x03, 0x50
        /*003a*/ 	.short	0x0000


	//----- nvinfo : EIATTR_MAXREG_COUNT
	.align		4
        /*003c*/ 	.byte	0x03, 0x1b
        /*003e*/ 	.short	0x00ff


	//----- nvinfo : EIATTR_MERCURY_ISA_VERSION
	.align		4
        /*0040*/ 	.byte	0x03, 0x5f
        /*0042*/ 	.short	0x0101


	//----- nvinfo : EIATTR_EXIT_INSTR_OFFSETS
	.align		4
        /*0044*/ 	.byte	0x04, 0x1c
        /*0046*/ 	.short	(.L_4725 - .L_4724)


	//   ....[0]....
.L_4724:
        /*0048*/ 	.word	0x000005d0


	//   ....[1]....
        /*004c*/ 	.word	0x00001060


	//   ....[2]....
        /*0050*/ 	.word	0x000010c0


	//----- nvinfo : EIATTR_MAX_THREADS
	.align		4
.L_4725:
        /*0054*/ 	.byte	0x04, 0x05
        /*0056*/ 	.short	(.L_4727 - .L_4726)
.L_4726:
        /*0058*/ 	.word	0x00000080
        /*005c*/ 	.word	0x00000001
        /*0060*/ 	.word	0x00000001


	//----- nvinfo : EIATTR_CRS_STACK_SIZE
	.align		4
.L_4727:
        /*0064*/ 	.byte	0x04, 0x1e
        /*0066*/ 	.short	(.L_4729 - .L_4728)
.L_4728:
        /*0068*/ 	.word	0x00000000


	//----- nvinfo : EIATTR_CBANK_PARAM_SIZE
	.align		4
.L_4729:
        /*006c*/ 	.byte	0x03, 0x19
        /*006e*/ 	.short	0x0028


	//----- nvinfo : EIATTR_PARAM_CBANK
	.align		4
        /*0070*/ 	.byte	0x04, 0x0a
        /*0072*/ 	.short	(.L_4731 - .L_4730)
	.align		4
.L_4730:
        /*0074*/ 	.word	index@(.nv.constant0._ZN2at6native29vectorized_elementwise_kernelILi8ENS0_13BUnaryFunctorIlllZZZNS0_21heaviside_kernel_cudaERNS_18TensorIteratorBaseEENKUlvE_clEvENKUlvE2_clEvEUlllE_EESt5arrayIPcLm2EEEEviT0_T1_)
        /*0078*/ 	.short	0x0210
        /*007a*/ 	.short	0x0028


	//----- nvinfo : EIATTR_SW_WAR
	.align		4
.L_4731:
        /*007c*/ 	.byte	0x04, 0x36
        /*007e*/ 	.short	(.L_4733 - .L_4732)
.L_4732:
        /*0080*/ 	.word	0x00000008
.L_4733:


//--------------------- .nv.info._ZN2at6native18elementwise_kernelILi128ELi4EZNS0_15gpu_kernel_implINS0_13AUnaryFunctorIlllZZZNS0_21heaviside_kernel_cudaERNS_18TensorIteratorBaseEENKUlvE_clEvENKUlvE2_clEvEUlllE_EEEEvS5_RKT_EUliE_EEviT1_ --------------------------
	.section	.nv.info._ZN2at6native18elementwise_kernelILi128ELi4EZNS0_15gpu_kernel_implINS0_13AUnaryFunctorIlllZZZNS0_21heaviside_kernel_cudaERNS_18TensorIteratorBaseEENKUlvE_clEvENKUlvE2_clEvEUlllE_EEEEvS5_RKT_EUliE_EEviT1_,"",@"SHT_CUDA_INFO"
	.sectionflags	@""
	.align	4


	//----- nvinfo : EIATTR_CUDA_API_VERSION
	.align		4
        /*0000*/ 	.byte	0x04, 0x37
        /*0002*/ 	.short	(.L_4735 - .L_4734)
.L_4734:
        /*0004*/ 	.word	0x00000082


	//----- nvinfo : EIATTR_KPARAM_INFO
	.align		4
.L_4735:
        /*0008*/ 	.byte	0x04, 0x17
        /*000a*/ 	.short	(.L_4737 - .L_4736)
.L_4736:
        /*000c*/ 	.word	0x00000000
        /*0010*/ 	.short	0x0001
        /*0012*/ 	.short	0x0008
        /*0014*/ 	.byte	0x00, 0xf0, 0xa1, 0x08


	//----- nvinfo : EIATTR_KPARAM_INFO
	.align		4
.L_4737:
        /*0018*/ 	.byte	0x04, 0x17
        /*001a*/ 	.short	(.L_4739 - .L_4738)
.L_4738:
        /*001c*/ 	.word	0x00000000
        /*0020*/ 	.short	0x0000
        /*0022*/ 	.short	0x0000
        /*0024*/ 	.byte	0x00, 0xf0, 0x11, 0x00


	//----- nvinfo : EIATTR_SPARSE_MMA_MASK
	.align		4
.L_4739:
        /*0028*/ 	.byte	0x03, 0x50
        /*002a*/ 	.short	0x0000


	//----- nvinfo : EIATTR_MAXREG_COUNT
	.align		4
        /*002c*/ 	.byte	0x03, 0x1b
        /*002e*/ 	.short	0x0080


	//----- nvinfo : EIATTR_EXTERNS
	.align		4
        /*0030*/ 	.byte	0x04, 0x0f
        /*0032*/ 	.short	(.L_4741 - .L_4740)


	//   ....[0]....
	.align		4
.L_4740:
        /*0034*/ 	.word	index@(__assertfail)


	//----- nvinfo : EIATTR_MERCURY_ISA_VERSION
	.align		4
.L_4741:
        /*0038*/ 	.byte	0x03, 0x5f
        /*003a*/ 	.short	0x0101


	//----- nvinfo : EIATTR_SYSCALL_OFFSETS
	.align		4
        /*003c*/ 	.byte	0x04, 0x46
        /*003e*/ 	.short	(.L_4743 - .L_4742)


	//   ....[0]....
.L_4742:
        /*0040*/ 	.word	0x000021d0


	//   ....[1]....
        /*0044*/ 	.word	0x000030b0


	//   ....[2]....
        /*0048*/ 	.word	0x00005290


	//   ....[3]....
        /*004c*/ 	.word	0x00006170


	//   ....[4]....
        /*0050*/ 	.word	0x00008340


	//   ....[5]....
        /*0054*/ 	.word	0x00009220


	//   ....[6]....
        /*0058*/ 	.word	0x0000b3e0


	//   ....[7]....
        /*005c*/ 	.word	0x0000c2c0


	//----- nvinfo : EIATTR_EXIT_INSTR_OFFSETS
	.align		4
.L_4743:
        /*0060*/ 	.byte	0x04, 0x1c
        /*0062*/ 	.short	(.L_4745 - .L_4744)


	//   ....[0]....
.L_4744:
        /*0064*/ 	.word	0x000092b0


	//   ....[1]....
        /*0068*/ 	.word	0x0000b5a0


	//   ....[2]....
        /*006c*/ 	.word	0x0000b5c0


	//   ....[3]....
        /*0070*/ 	.word	0x0000b640


	//   ....[4]....
        /*0074*/ 	.word	0x0000b660


	//   ....[5]....
        /*0078*/ 	.word	0x0000b680


	//   ....[6]....
        /*007c*/ 	.word	0x0000b710


	//   ....[7]....
        /*0080*/ 	.word	0x0000b750


	//   ....[8]....
        /*0084*/ 	.word	0x0000b7f0


	//   ....[9]....
        /*0088*/ 	.word	0x0000b840


	//   ....[10]....
        /*008c*/ 	.word	0x0000b870


	//   ....[11]....
        /*0090*/ 	.word	0x0000b940


	//   ....[12]....
        /*0094*/ 	.word	0x0000b980


	//   ....[13]....
        /*0098*/ 	.word	0x0000bb10


	//   ....[14]....
        /*009c*/ 	.word	0x0000bc70


	//   ....[15]....
        /*00a0*/ 	.word	0x0000bcb0


	//   ....[16]....
        /*00a4*/ 	.word	0x0000bd50


	//   ....[17]....
        /*00a8*/ 	.word	0x0000bed0


	//   ....[18]....
        /*00ac*/ 	.word	0x0000c050


	//   ....[19]....
        /*00b0*/ 	.word	0x0000c1c0


	//   ....[20]....
        /*00b4*/ 	.word	0x0000c2d0


	//   ....[21]....
        /*00b8*/ 	.word	0x0000c2f0


	//   ....[22]....
        /*00bc*/ 	.word	0x0000c310


	//----- nvinfo : EIATTR_MAX_THREADS
	.align		4
.L_4745:
        /*00c0*/ 	.byte	0x04, 0x05
        /*00c2*/ 	.short	(.L_4747 - .L_4746)
.L_4746:
        /*00c4*/ 	.word	0x00000080
        /*00c8*/ 	.word	0x00000001
        /*00cc*/ 	.word	0x00000001


	//----- nvinfo : EIATTR_CRS_STACK_SIZE
	.align		4
.L_4747:
        /*00d0*/ 	.byte	0x04, 0x1e
        /*00d2*/ 	.short	(.L_4749 - .L_4748)
.L_4748:
        /*00d4*/ 	.word	0x00000000


	//----- nvinfo : EIATTR_CBANK_PARAM_SIZE
	.align		4
.L_4749:
        /*00d8*/ 	.byte	0x03, 0x19
        /*00da*/ 	.short	0x0230


	//----- nvinfo : EIATTR_PARAM_CBANK
	.align		4
        /*00dc*/ 	.byte	0x04, 0x0a
        /*00de*/ 	.short	(.L_4751 - .L_4750)
	.align		4
.L_4750:
        /*00e0*/ 	.word	index@(.nv.constant0._ZN2at6native18elementwise_kernelILi128ELi4EZNS0_15gpu_kernel_implINS0_13AUnaryFunctorIlllZZZNS0_21heaviside_kernel_cudaERNS_18TensorIteratorBaseEENKUlvE_clEvENKUlvE2_clEvEUlllE_EEEEvS5_RKT_EUliE_EEviT1_)
        /*00e4*/ 	.short	0x0210
        /*00e6*/ 	.short	0x0230


	//----- nvinfo : EIATTR_SW_WAR
	.align		4
.L_4751:
        /*00e8*/ 	.byte	0x04, 0x36
        /*00ea*/ 	.short	(.L_4753 - .L_4752)
.L_4752:
        /*00ec*/ 	.word	0x00000008
.L_4753:


//--------------------- .nv.info._ZN2at6native27unrolled_elementwise_kernelINS0_13AUnaryFunctorIlllZZZNS0_21heaviside_kernel_cudaERNS_18TensorIteratorBaseEENKUlvE_clEvENKUlvE2_clEvEUlllE_EESt5arrayIPcLm2EELi4E23TrivialOffsetCalculatorILi1EjESD_NS0_6memory12LoadWithCastILi1EEENSE_13StoreWithCastILi1EEEEEviT_T0_T2_T3_T4_T5_ --------------------------
	.section	.nv.info._ZN2at6native27unrolled_elementwise_kernelINS0_13AUnaryFunctorIlllZZZNS0_21heaviside_kernel_cudaERNS_18TensorIteratorBaseEENKUlvE_clEvENKUlvE2_clEvEUlllE_EESt5arrayIPcLm2EELi4E23TrivialOffsetCalculatorILi1EjESD_NS0_6memory12LoadWithCastILi1EEENSE_13StoreWithCastILi1EEEEEviT_T0_T2_T3_T4_T5_,"",@"SHT_CUDA_INFO"
	.sectionflags	@""
	.align	4


	//----- nvinfo : EIATTR_CUDA_API_VERSION
	.align		4
        /*0000*/ 	.byte	0x04, 0x37
        /*0002*/ 	.short	(.L_4755 - .L_4754)
.L_4754:
        /*0004*/ 	.word	0x00000082


	//----- nvinfo : EIATTR_KPARAM_INFO
	.align		4
.L_4755:
        /*0008*/ 	.byte	0x04, 0x17
        /*000a*/ 	.short	(.L_4757 - .L_4756)
.L_4756:
        /*000c*/ 	.word	0x00000000
        /*0010*/ 	.short	0x0006
        /*0012*/ 	.short	0x0034
        /*0014*/ 	.byte	0x00, 0xf0, 0x21, 0x00


	//----- nvinfo : EIATTR_KPARAM_INFO
	.align		4
.L_4757:
        /*0018*/ 	.byte	0x04, 0x17
        /*001a*/ 	.short	(.L_4759 - .L_4758)
.L_4758:
        /*001c*/ 	.word	0x00000000
        /*0020*/ 	.short	0x0005
        /*0022*/ 	.short	0x002c
        /*0024*/ 	.byte	0x00, 0xf0, 0x21, 0x00


	//----- nvinfo : EIATTR_KPARAM_INFO
	.align		4
.L_4759:
        /*0028*/ 	.byte	0x04, 0x17
        /*002a*/ 	.short	(.L_4761 - .L_4760)
.L_4760:
        /*002c*/ 	.word	0x00000000
        /*0030*/ 	.short	0x0004
        /*0032*/ 	.short	0x0029
        /*0034*/ 	.byte	0x00, 0xf0, 0x05, 0x00


	//----- nvinfo : EIATTR_KPARAM_INFO
	.align		4
.L_4761:
        /*0038*/ 	.byte	0x04, 0x17
        /*003a*/ 	.short	(.L_4763 - .L_4762)
.L_4762:
        /*003c*/ 	.word	0x00000000
        /*0040*/ 	.short	0x0003
        /*0042*/ 	.short	0x0028
        /*0044*/ 	.byte	0x00, 0xf0, 0x05, 0x00


	//----- nvinfo : EIATTR_KPARAM_INFO
	.align		4
.L_4763:
        /*0048*/ 	.byte	0x04, 0x17
        /*004a*/ 	.short	(.L_4765 - .L_4764)
.L_4764:
        /*004c*/ 	.word	0x00000000
        /*0050*/ 	.short	0x0002
        /*0052*/ 	.short	0x0018
        /*0054*/ 	.byte	0x00, 0xf0, 0x41, 0x00


	//----- nvinfo : EIATTR_KPARAM_INFO
	.align		4
.L_4765:
        /*0058*/ 	.byte	0x04, 0x17
        /*005a*/ 	.short	(.L_4767 - .L_4766)
.L_4766:
        /*005c*/ 	.word	0x00000000
        /*0060*/ 	.short	0x0001
        /*0062*/ 	.short	0x0008
        /*0064*/ 	.byte	0x00, 0xf0, 0x41, 0x00


	//----- nvinfo : EIATTR_KPARAM_INFO
	.align		4
.L_4767:
        /*0068*/ 	.byte	0x04, 0x17
        /*006a*/ 	.short	(.L_4769 - .L_4768)
.L_4768:
        /*006c*/ 	.word	0x00000000
        /*0070*/ 	.short	0x0000
        /*0072*/ 	.short	0x0000
        /*0074*/ 	.byte	0x00, 0xf0, 0x11, 0x00


	//----- nvinfo : EIATTR_SPARSE_MMA_MASK
	.align		4
.L_4769:
        /*0078*/ 	.byte	0x03, 0x50
        /*007a*/ 	.short	0x0000


	//----- nvinfo : EIATTR_MAXREG_COUNT
	.align		4
        /*007c*/ 	.byte	0x03, 0x1b
        /*007e*/ 	.short	0x00ff


	//----- nvinfo : EIATTR_EXTERNS
	.align		4
        /*0080*/ 	.byte	0x04, 0x0f
        /*0082*/ 	.short	(.L_4771 - .L_4770)


	//   ....[0]....
	.align		4
.L_4770:
        /*0084*/ 	.word	index@(__assertfail)


	//----- nvinfo : EIATTR_MERCURY_ISA_VERSION
	.align		4
.L_4771:
        /*0088*/ 	.byte	0x03, 0x5f
        /*008a*/ 	.short	0x0101


	//----- nvinfo : EIATTR_SYSCALL_OFFSETS
	.align		4
        /*008c*/ 	.byte	0x04, 0x46
        /*008e*/ 	.short	(.L_4773 - .L_4772)


	//   ....[0]....
.L_4772:
        /*0090*/ 	.word	0x00000ef0


	//   ....[1]....
        /*0094*/ 	.word	0x00001df0


	//   ....[2]....
        /*0098*/ 	.word	0x00002d00


	//   ....[3]....
        /*009c*/ 	.word	0x00003be0


	//   ....[4]....
        /*00a0*/ 	.word	0x00004c80


	//   ....[5]....
        /*00a4*/ 	.word	0x00005b60


	//   ....[6]....
        /*00a8*/ 	.word	0x00006a20


	//   ....[7]....
        /*00ac*/ 	.word	0x000078e0


	//----- nvinfo : EIATTR_EXIT_INSTR_OFFSETS
	.align		4
.L_4773:
        /*00b0*/ 	.byte	0x04, 0x1c
        /*00b2*/ 	.short	(.L_4775 - .L_4774)


	//   ....[0]....
.L_4774:
        /*00b4*/ 	.word	0x00006aa0


	//   ....[1]....
        /*00b8*/ 	.word	0x00006bd0


	//   ....[2]....
        /*00bc*/ 	.word	0x00006bf0


	//   ....[3]....
        /*00c0*/ 	.word	0x00006c70


	//   ....[4]....
        /*00c4*/ 	.word	0x00006c90


	//   ....[5]....
        /*00c8*/ 	.word	0x00006cb0


	//   ....[6]....
        /*00cc*/ 	.word	0x00006d40


	//   ....[7]....
        /*00d0*/ 	.word	0x00006d80


	//   ....[8]....
        /*00d4*/ 	.word	0x00006e20


	//   ....[9]....
        /*00d8*/ 	.word	0x00006e70


	//   ....[10]....
        /*00dc*/ 	.word	0x00006ea0


	//   ....[11]....
        /*00e0*/ 	.word	0x00006f70


	//   ....[12]....
        /*00e4*/ 	.word	0x00006fb0


	//   ....[13]....
        /*00e8*/ 	.word	0x00007140


	//   ....[14]....
        /*00ec*/ 	.word	0x000072a0


	//   ....[15]....
        /*00f0*/ 	.word	0x000072e0


	//   ....[16]....
        /*00f4*/ 	.word	0x00007380


	//   ....[17]....
        /*00f8*/ 	.word	0x00007500


	//   ....[18]....
        /*00fc*/ 	.word	0x00007680


	//   ....[19]....
        /*0100*/ 	.word	0x000077e0


	//   ....[20]....
        /*0104*/ 	.word	0x000078f0


	//   ....[21]....
        /*0108*/ 	.word	0x00007910


	//   ....[22]....
        /*010c*/ 	.word	0x00007930


	//----- nvinfo : EIATTR_MAX_THREADS
	.align		4
.L_4775:
        /*0110*/ 	.byte	0x04, 0x05
        /*0112*/ 	.short	(.L_4777 - .L_4776)
.L_4776:
        /*0114*/ 	.word	0x00000080
        /*0118*/ 	.word	0x00000001
        /*011c*/ 	.word	0x00000001


	//----- nvinfo : EIATTR_CRS_STACK_SIZE
	.align		4
.L_4777:
        /*0120*/ 	.byte	0x04, 0x1e
        /*0122*/ 	.short	(.L_4779 - .L_4778)
.L_4778:
        /*0124*/ 	.word	0x00000000


	//----- nvinfo : EIATTR_CBANK_PARAM_SIZE
	.align		4
.L_4779:
        /*0128*/ 	.byte	0x03, 0x19
        /*012a*/ 	.short	0x003c


	//----- nvinfo : EIATTR_PARAM_CBANK
	.align		4
        /*012c*/ 	.byte	0x04, 0x0a
        /*012e*/ 	.short	(.L_4781 - .L_4780)
	.align		4
.L_4780:
        /*0130*/ 	.word	index@(.nv.constant0._ZN2at6native27unrolled_elementwise_kernelINS0_13AUnaryFunctorIlllZZZNS0_21heaviside_kernel_cudaERNS_18TensorIteratorBaseEENKUlvE_clEvENKUlvE2_clEvEUlllE_EESt5arrayIPcLm2EELi4E23TrivialOffsetCalculatorILi1EjESD_NS0_6memory12LoadWithCastILi1EEENSE_13StoreWithCastILi1EEEEEviT_T0_T2_T3_T4_T5_)
        /*0134*/ 	.short	0x0210
        /*0136*/ 	.short	0x003c


	//----- nvinfo : EIATTR_SW_WAR
	.align		4
.L_4781:
        /*0138*/ 	.byte	0x04, 0x36
        /*013a*/ 	.short	(.L_4783 - .L_4782)
.L_4782:
        /*013c*/ 	.word	0x00000008
.L_4783:


//--------------------- .nv.info._ZN2at6native18elementwise_kernelILi128ELi2EZNS0_22gpu_kernel_impl_nocastINS0_13AUnaryFunctorIlllZZZNS0_21heaviside_kernel_cudaERNS_18TensorIteratorBaseEENKUlvE_clEvENKUlvE2_clEvEUlllE_EEEEvS5_RKT_EUliE_EEviT1_ --------------------------
	.section	.nv.info._ZN2at6native18elementwise_kernelILi128ELi2EZNS0_22gpu_kernel_impl_nocastINS0_13AUnaryFunctorIlllZZZNS0_21heaviside_kernel_cudaERNS_18TensorIteratorBaseEENKUlvE_clEvENKUlvE2_clEvEUlllE_EEEEvS5_RKT_EUliE_EEviT1_,"",@"SHT_CUDA_INFO"
	.sectionflags	@""
	.align	4


	//----- nvinfo : EIATTR_CUDA_API_VERSION
	.align		4
        /*0000*/ 	.byte	0x04, 0x37
        /*0002*/ 	.short	(.L_4785 - .L_4784)
.L_4784:
        /*0004*/ 	.word	0x00000082


	//----- nvinfo : EIATTR_KPARAM_INFO
	.align		4
.L_4785:
        /*0008*/ 	.byte	0x04, 0x17
        /*000a*/ 	.short	(.L_4787 - .L_4786)
.L_4786:
        /*000c*/ 	.word	0x00000000
        /*0010*/ 	.short	0x0001
        /*0012*/ 	.short	0x0008
        /*0014*/ 	.byte	0x00, 0xf0, 0x81, 0x08


	//----- nvinfo : EIATTR_KPARAM_INFO
	.align		4
.L_4787:
        /*0018*/ 	.byte	0x04, 0x17
        /*001a*/ 	.short	(.L_4789 - .L_4788)
.L_4788:
        /*001c*/ 	.word	0x00000000
        /*0020*/ 	.short	0x0000
        /*0022*/ 	.short	0x0000
        /*0024*/ 	.byte	0x00, 0xf0, 0x11, 0x00


	//----- nvinfo : EIATTR_SPARSE_MMA_MASK
	.align		4
.L_4789:
        /*0028*/ 	.byte	0x03, 0x50
        /*002a*/ 	.short	0x0000


	//----- nvinfo : EIATTR_MAXREG_COUNT
	.align		4
        /*002c*/ 	.byte	0x03, 0x1b
        /*002e*/ 	.short	0x0080


	//----- nvinfo : EIATTR_MERCURY_ISA_VERSION
	.align		4
        /*0030*/ 	.byte	0x03, 0x5f
        /*0032*/ 	.short	0x0101


	//----- nvinfo : EIATTR_EXIT_INSTR_OFFSETS
	.align		4
        /*0034*/ 	.byte	0x04, 0x1c
        /*0036*/ 	.short	(.L_4791 - .L_4790)


	//   ....[0]....
.L_4790:
        /*0038*/ 	.word	0x000014b0


	//   ....[1]....
        /*003c*/ 	.word	0x000028b0


	//----- nvinfo : EIATTR_MAX_THREADS
	.align		4
.L_4791:
        /*0040*/ 	.byte	0x04, 0x05
        /*0042*/ 	.short	(.L_4793 - .L_4792)
.L_4792:
        /*0044*/ 	.word	0x00000080
        /*0048*/ 	.word	0x00000001
        /*004c*/ 	.word	0x00000001


	//----- nvinfo : EIATTR_CRS_STACK_SIZE
	.align		4
.L_4793:
        /*0050*/ 	.byte	0x04, 0x1e
        /*0052*/ 	.short	(.L_4795 - .L_4794)
.L_4794:
        /*0054*/ 	.word	0x00000000


	//----- nvinfo : EIATTR_CBANK_PARAM_SIZE
	.align		4
.L_4795:
        /*0058*/ 	.byte	0x03, 0x19
        /*005a*/ 	.short	0x0228


	//----- nvinfo : EIATTR_PARAM_CBANK
	.align		4
        /*005c*/ 	.byte	0x04, 0x0a
        /*005e*/ 	.short	(.L_4797 - .L_4796)
	.align		4
.L_4796:
        /*0060*/ 	.word	index@(.nv.constant0._ZN2at6native18elementwise_kernelILi128ELi2EZNS0_22gpu_kernel_impl_nocastINS0_13AUnaryFunctorIlllZZZNS0_21heaviside_kernel_cudaERNS_18TensorIteratorBaseEENKUlvE_clEvENKUlvE2_clEvEUlllE_EEEEvS5_RKT_EUliE_EEviT1_)
        /*0064*/ 	.short	0x0210
        /*0066*/ 	.short	0x0228


	//----- nvinfo : EIATTR_SW_WAR
	.align		4
.L_4797:
        /*0068*/ 	.byte	0x04, 0x36
        /*006a*/ 	.short	(.L_4799 - .L_4798)
.L_4798:
        /*006c*/ 	.word	0x00000008
.L_4799:


//--------------------- .nv.info._ZN2at6native27unrolled_elementwise_kernelINS0_13AUnaryFunctorIlllZZZNS0_21heaviside_kernel_cudaERNS_18TensorIteratorBaseEENKUlvE_clEvENKUlvE2_clEvEUlllE_EESt5arrayIPcLm2EELi4E23TrivialOffsetCalculatorILi1EjESD_NS0_6memory15LoadWithoutCastENSE_16StoreWithoutCastEEEviT_T0_T2_T3_T4_T5_ --------------------------
	.section	.nv.info._ZN2at6native27unrolled_elementwise_kernelINS0_13AUnaryFunctorIlllZZZNS0_21heaviside_kernel_cudaERNS_18TensorIteratorBaseEENKUlvE_clEvENKUlvE2_clEvEUlllE_EESt5arrayIPcLm2EELi4E23TrivialOffsetCalculatorILi1EjESD_NS0_6memory15LoadWithoutCastENSE_16StoreWithoutCastEEEviT_T0_T2_T3_T4_T5_,"",@"SHT_CUDA_INFO"
	.sectionflags	@""
	.align	4


	//----- nvinfo : EIATTR_CUDA_API_VERSION
	.align		4
        /*0000*/ 	.byte	0x04, 0x37
        /*0002*/ 	.short	(.L_4801 - .L_4800)
.L_4800:
        /*0004*/ 	.word	0x00000082


	//----- nvinfo : EIATTR_KPARAM_INFO
	.align		4
.L_4801:
        /*0008*/ 	.byte	0x04, 0x17
        /*000a*/ 	.short	(.L_4803 - .L_4802)
.L_4802:
        /*000c*/ 	.word	0x00000000
        /*0010*/ 	.short	0x0006
        /*0012*/ 	.short	0x002b
        /*0014*/ 	.byte	0x00, 0xf0, 0x05, 0x00


	//----- nvinfo : EIATTR_KPARAM_INFO
	.align		4
.L_4803:
        /*0018*/ 	.byte	0x04, 0x17
        /*001a*/ 	.short	(.L_4805 - .L_4804)
.L_4804:
        /*001c*/ 	.word	0x00000000
        /*0020*/ 	.short	0x0005
        /*0022*/ 	.short	0x002a
        /*0024*/ 	.byte	0x00, 0xf0, 0x05, 0x00


	//----- nvinfo : EIATTR_KPARAM_INFO
	.align		4
.L_4805:
        /*0028*/ 	.byte	0x04, 0x17
        /*002a*/ 	.short	(.L_4807 - .L_4806)
.L_4806:
        /*002c*/ 	.word	0x00000000
        /*0030*/ 	.short	0x0004
        /*0032*/ 	.short	0x0029
        /*0034*/ 	.byte	0x00, 0xf0, 0x05, 0x00


	//----- nvinfo : EIATTR_KPARAM_INFO
	.align		4
.L_4807:
        /*0038*/ 	.byte	0x04, 0x17
        /*003a*/ 	.short	(.L_4809 - .L_4808)
.L_4808:
        /*003c*/ 	.word	0x00000000
        /*0040*/ 	.short	0x0003
        /*0042*/ 	.short	0x0028
        /*0044*/ 	.byte	0x00, 0xf0, 0x05, 0x00


	//----- nvinfo : EIATTR_KPARAM_INFO
	.align		4
.L_4809:
        /*0048*/ 	.byte	0x04, 0x17
        /*004a*/ 	.short	(.L_4811 - .L_4810)
.L_4810:
        /*004c*/ 	.word	0x00000000
        /*0050*/ 	.short	0x0002
        /*0052*/ 	.short	0x0018
        /*0054*/ 	.byte	0x00, 0xf0, 0x41, 0x00


	//----- nvinfo : EIATTR_KPARAM_INFO
	.align		4
.L_4811:
        /*0058*/ 	.byte	0x04, 0x17
        /*005a*/ 	.short	(.L_4813 - .L_4812)
.L_4812:
        /*005c*/ 	.word	0x00000000
        /*0060*/ 	.short	0x0001
        /*0062*/ 	.short	0x0008
        /*0064*/ 	.byte	0x00, 0xf0, 0x41, 0x00


	//----- nvinfo : EIATTR_KPARAM_INFO
	.align		4
.L_4813:
        /*0068*/ 	.byte	0x04, 0x17
        /*006a*/ 	.short	(.L_4815 - .L_4814)
.L_4814:
        /*006c*/ 	.word	0x00000000
        /*0070*/ 	.short	0x0000
        /*0072*/ 	.short	0x0000
        /*0074*/ 	.byte	0x00, 0xf0, 0x11, 0x00


	//----- nvinfo : EIATTR_SPARSE_MMA_MASK
	.align		4
.L_4815:
        /*0078*/ 	.byte	0x03, 0x50
        /*007a*/ 	.short	0x0000


	//----- nvinfo : EIATTR_MAXREG_COUNT
	.align		4
        /*007c*/ 	.byte	0x03, 0x1b
        /*007e*/ 	.short	0x00ff


	//----- nvinfo : EIATTR_MERCURY_ISA_VERSION
	.align		4
        /*0080*/ 	.byte	0x03, 0x5f
        /*0082*/ 	.short	0x0101


	//----- nvinfo : EIATTR_EXIT_INSTR_OFFSETS
	.align		4
        /*0084*/ 	.byte	0x04, 0x1c
        /*0086*/ 	.short	(.L_4817 - .L_4816)


	//   ....[0]....
.L_4816:
        /*0088*/ 	.word	0x000004f0


	//   ....[1]....
        /*008c*/ 	.word	0x00000590


	//----- nvinfo : EIATTR_MAX_THREADS
	.align		4
.L_4817:
        /*0090*/ 	.byte	0x04, 0x05
        /*0092*/ 	.short	(.L_4819 - .L_4818)
.L_4818:
        /*0094*/ 	.word	0x00000080
        /*0098*/ 	.word	0x00000001
        /*009c*/ 	.word	0x00000001


	//----- nvinfo : EIATTR_CRS_STACK_SIZE
	.align		4
.L_4819:
        /*00a0*/ 	.byte	0x04, 0x1e
        /*00a2*/ 	.short	(.L_4821 - .L_4820)
.L_4820:
        /*00a4*/ 	.word	0x00000000


	//----- nvinfo : EIATTR_CBANK_PARAM_SIZE
	.align		4
.L_4821:
        /*00a8*/ 	.byte	0x03, 0x19
        /*00aa*/ 	.short	0x002c


	//----- nvinfo : EIATTR_PARAM_CBANK
	.align		4
        /*00ac*/ 	.byte	0x04, 0x0a
        /*00ae*/ 	.short	(.L_4823 - .L_4822)
	.align		4
.L_4822:
        /*00b0*/ 	.word	index@(.nv.constant0._ZN2at6native27unrolled_elementwise_kernelINS0_13AUnaryFunctorIlllZZZNS0_21heaviside_kernel_cudaERNS_18TensorIteratorBaseEENKUlvE_clEvENKUlvE2_clEvEUlllE_EESt5arrayIPcLm2EELi4E23TrivialOffsetCalculatorILi1EjESD_NS0_6memory15LoadWithoutCastENSE_16StoreWithoutCastEEEviT_T0_T2_T3_T4_T5_)
        /*00b4*/ 	.short	0x0210
        /*00b6*/ 	.short	0x002c


	//----- nvinfo : EIATTR_SW_WAR
	.align		4
.L_4823:
        /*00b8*/ 	.byte	0x04, 0x36
        /*00ba*/ 	.short	(.L_4825 - .L_4824)
.L_4824:
        /*00bc*/ 	.word	0x00000008
.L_4825:


//--------------------- .nv.info._ZN2at6native29vectorized_elementwise_kernelILi2ENS0_13AUnaryFunctorIlllZZZNS0_21heaviside_kernel_cudaERNS_18TensorIteratorBaseEENKUlvE_clEvENKUlvE2_clEvEUlllE_EESt5arrayIPcLm2EEEEviT0_T1_ --------------------------
	.section	.nv.info._ZN2at6native29vectorized_elementwise_kernelILi2ENS0_13AUnaryFunctorIlllZZZNS0_21heaviside_kernel_cudaERNS_18TensorIteratorBaseEENKUlvE_clEvENKUlvE2_clEvEUlllE_EESt5arrayIPcLm2EEEEviT0_T1_,"",@"SHT_CUDA_INFO"
	.sectionflags	@""
	.align	4


	//----- nvinfo : EIATTR_CUDA_API_VERSION
	.align		4
        /*0000*/ 	.byte	0x04, 0x37
        /*0002*/ 	.short	(.L_4827 - .L_4826)
.L_4826:
        /*0004*/ 	.word	0x00000082


	//----- nvinfo : EIATTR_KPARAM_INFO
	.align		4
.L_4827:
        /*0008*/ 	.byte	0x04, 0x17
        /*000a*/ 	.short	(.L_4829 - .L_4828)
.L_4828:
        /*000c*/ 	.word	0x00000000
        /*0010*/ 	.short	0x0002
        /*0012*/ 	.short	0x0018
        /*0014*/ 	.byte	0x00, 0xf0, 0x41, 0x00


	//----- nvinfo : EIATTR_KPARAM_INFO
	.align		4
.L_4829:
        /*0018*/ 	.byte	0x04, 0x17
        /*001a*/ 	.short	(.L_4831 - .L_4830)
.L_4830:
        /*001c*/ 	.word	0x00000000
        /*0020*/ 	.short	0x0001
        /*0022*/ 	.short	0x0008
        /*0024*/ 	.byte	0x00, 0xf0, 0x41, 0x00


	//----- nvinfo : EIATTR_KPARAM_INFO
	.align		4
.L_4831:
        /*0028*/ 	.byte	0x04, 0x17
        /*002a*/ 	.short	(.L_4833 - .L_4832)
.L_4832:
        /*002c*/ 	.word	0x00000000
        /*0030*/ 	.short	0x0000
        /*0032*/ 	.short	0x0000
        /*0034*/ 	.byte	0x00, 0xf0, 0x11, 0x00


	//----- nvinfo : EIATTR_SPARSE_MMA_MASK
	.align		4
.L_4833:
        /*0038*/ 	.byte	0x03, 0x50
        /*003a*/ 	.short	0x0000


	//----- nvinfo : EIATTR_MAXREG_COUNT
	.align		4
        /*003c*/ 	.byte	0x03, 0x1b
        /*003e*/ 	.short	0x00ff


	//----- nvinfo : EIATTR_MERCURY_ISA_VERSION
	.align		4
        /*0040*/ 	.byte	0x03, 0x5f
        /*0042*/ 	.short	0x0101


	//----- nvinfo : EIATTR_EXIT_INSTR_OFFSETS
	.align		4
        /*0044*/ 	.byte	0x04, 0x1c
        /*0046*/ 	.short	(.L_4835 - .L_4834)


	//   ....[0]....
.L_4834:
        /*0048*/ 	.word	0x000002c0


	//   ....[1]....
        /*004c*/ 	.word	0x00000c80


	//   ....[2]....
        /*0050*/ 	.word	0x00000cd0


	//----- nvinfo : EIATTR_MAX_THREADS
	.align		4
.L_4835:
        /*0054*/ 	.byte	0x04, 0x05
        /*0056*/ 	.short	(.L_4837 - .L_4836)
.L_4836:
        /*0058*/ 	.word	0x00000080
        /*005c*/ 	.word	0x00000001
        /*0060*/ 	.word	0x00000001


	//----- nvinfo : EIATTR_CRS_STACK_SIZE
	.align		4
.L_4837:
        /*0064*/ 	.byte	0x04, 0x1e
        /*0066*/ 	.short	(.L_4839 - .L_4838)
.L_4838:
        /*0068*/ 	.word	0x00000000


	//----- nvinfo : EIATTR_CBANK_PARAM_SIZE
	.align		4
.L_4839:
        /*006c*/ 	.byte	0x03, 0x19
        /*006e*/ 	.short	0x0028


	//----- nvinfo : EIATTR_PARAM_CBANK
	.align		4
        /*0070*/ 	.byte	0x04, 0x0a
        /*0072*/ 	.short	(.L_4841 - .L_4840)
	.align		4
.L_4840:
        /*0074*/ 	.word	index@(.nv.constant0._ZN2at6native29vectorized_elementwise_kernelILi2ENS0_13AUnaryFunctorIlllZZZNS0_21heaviside_kernel_cudaERNS_18TensorIteratorBaseEENKUlvE_clEvENKUlvE2_clEvEUlllE_EESt5arrayIPcLm2EEEEviT0_T1_)
        /*0078*/ 	.short	0x0210
        /*007a*/ 	.short	0x0028


	//----- nvinfo : EIATTR_SW_WAR
	.align		4
.L_4841:
        /*007c*/ 	.byte	0x04, 0x36
        /*007e*/ 	.short	(.L_4843 - .L_4842)
.L_4842:
        /*0080*/ 	.word	0x00000008
.L_4843:


//--------------------- .nv.info._ZN2at6native29vectorized_elementwise_kernelILi4ENS0_13AUnaryFunctorIlllZZZNS0_21heaviside_kernel_cudaERNS_18TensorIteratorBaseEENKUlvE_clEvENKUlvE2_clEvEUlllE_EESt5arrayIPcLm2EEEEviT0_T1_ --------------------------
	.section	.nv.info._ZN2at6native29vectorized_elementwise_kernelILi4ENS0_13AUnaryFunctorIlllZZZNS0_21heaviside_kernel_cudaERNS_18TensorIteratorBaseEENKUlvE_clEvENKUlvE2_clEvEUlllE_EESt5arrayIPcLm2EEEEviT0_T1_,"",@"SHT_CUDA_INFO"
	.sectionflags	@""
	.align	4


	//----- nvinfo : EIATTR_CUDA_API_VERSION
	.align		4
        /*0000*/ 	.byte	0x04, 0x37
        /*0002*/ 	.short	(.L_4845 - .L_4844)
.L_4844:
        /*0004*/ 	.word	0x00000082


	//----- nvinfo : EIATTR_KPARAM_INFO
	.align		4
.L_4845:
        /*0008*/ 	.byte	0x04, 0x17
        /*000a*/ 	.short	(.L_4847 - .L_4846)
.L_4846:
        /*000c*/ 	.word	0x00000000
        /*0010*/ 	.short	0x0002
        /*0012*/ 	.short	0x0018
        /*0014*/ 	.byte	0x00, 0xf0, 0x41, 0x00


	//----- nvinfo : EIATTR_KPARAM_INFO
	.align		4
.L_4847:
        /*0018*/ 	.byte	0x04, 0x17
        /*001a*/ 	.short	(.L_4849 - .L_4848)
.L_4848:
        /*001c*/ 	.word	0x00000000
        /*0020*/ 	.short	0x0001
        /*0022*/ 	.short	0x0008
        /*0024*/ 	.byte	0x00, 0xf0, 0x41, 0x00


	//----- nvinfo : EIATTR_KPARAM_INFO
	.align		4
.L_4849:
        /*0028*/ 	.byte	0x04, 0x17
        /*002a*/ 	.short	(.L_4851 - .L_4850)
.L_4850:
        /*002c*/ 	.word	0x00000000
        /*0030*/ 	.short	0x0000
        /*0032*/ 	.short	0x0000
        /*0034*/ 	.byte	0x00, 0xf0, 0x11, 0x00


	//----- nvinfo : EIATTR_SPARSE_MMA_MASK
	.align		4
.L_4851:
        /*0038*/ 	.byte	0x03, 0x50
        /*003a*/ 	.short	0x0000


	//----- nvinfo : EIATTR_MAXREG_COUNT
	.align		4
        /*003c*/ 	.byte	0x03, 0x1b
        /*003e*/ 	.short	0x00ff


	//----- nvinfo : EIATTR_MERCURY_ISA_VERSION
	.align		4
        /*0040*/ 	.byte	0x03, 0x5f
        /*0042*/ 	.short	0x0101


	//----- nvinfo : EIATTR_EXIT_INSTR_OFFSETS
	.align		4
        /*0044*/ 	.byte	0x04, 0x1c
        /*0046*/ 	.short	(.L_4853 - .L_4852)


	//   ....[0]....
.L_4852:
        /*0048*/ 	.word	0x000002c0


	//   ....[1]....
        /*004c*/ 	.word	0x00000c80


	//   ....[2]....
        /*0050*/ 	.word	0x00000cd0


	//----- nvinfo : EIATTR_MAX_THREADS
	.align		4
.L_4853:
        /*0054*/ 	.byte	0x04, 0x05
        /*0056*/ 	.short	(.L_4855 - .L_4854)
.L_4854:
        /*0058*/ 	.word	0x00000080
        /*005c*/ 	.word	0x00000001
        /*0060*/ 	.word	0x00000001


	//----- nvinfo : EIATTR_CRS_STACK_SIZE
	.align		4
.L_4855:
        /*0064*/ 	.byte	0x04, 0x1e
        /*0066*/ 	.short	(.L_4857 - .L_4856)
.L_4856:
        /*0068*/ 	.word	0x00000000


	//----- nvinfo : EIATTR_CBANK_PARAM_SIZE
	.align		4
.L_4857:
        /*006c*/ 	.byte	0x03, 0x19
        /*006e*/ 	.short	0x0028


	//----- nvinfo : EIATTR_PARAM_CBANK
	.align		4
        /*0070*/ 	.byte	0x04, 0x0a
        /*0072*/ 	.short	(.L_4859 - .L_4858)
	.align		4
.L_4858:
        /*0074*/ 	.word	index@(.nv.constant0._ZN2at6native29vectorized_elementwise_kernelILi4ENS0_13AUnaryFunctorIlllZZZNS0_21heaviside_kernel_cudaERNS_18TensorIteratorBaseEENKUlvE_clEvENKUlvE2_clEvEUlllE_EESt5arrayIPcLm2EEEEviT0_T1_)
        /*0078*/ 	.short	0x0210
        /*007a*/ 	.short	0x0028


	//----- nvinfo : EIATTR_SW_WAR
	.align		4
.L_4859:
        /*007c*/ 	.byte	0x04, 0x36
        /*007e*/ 	.short	(.L_4861 - .L_4860)
.L_4860:
        /*0080*/ 	.word	0x00000008
.L_4861:


//--------------------- .nv.info._ZN2at6native29vectorized_elementwise_kernelILi8ENS0_13AUnaryFunctorIlllZZZNS0_21heaviside_kernel_cudaERNS_18TensorIteratorBaseEENKUlvE_clEvENKUlvE2_clEvEUlllE_EESt5arrayIPcLm2EEEEviT0_T1_ --------------------------
	.section	.nv.info._ZN2at6native29vectorized_elementwise_kernelILi8ENS0_13AUnaryFunctorIlllZZZNS0_21heaviside_kernel_cudaERNS_18TensorIteratorBaseEENKUlvE_clEvENKUlvE2_clEvEUlllE_EESt5arrayIPcLm2EEEEviT0_T1_,"",@"SHT_CUDA_INFO"
	.sectionflags	@""
	.align	4


	//----- nvinfo : EIATTR_CUDA_API_VERSION
	.align		4
        /*0000*/ 	.byte	0x04, 0x37
        /*0002*/ 	.short	(.L_4863 - .L_4862)
.L_4862:
        /*0004*/ 	.word	0x00000082


	//----- nvinfo : EIATTR_KPARAM_INFO
	.align		4
.L_4863:
        /*0008*/ 	.byte	0x04, 0x17
        /*000a*/ 	.short	(.L_4865 - .L_4864)
.L_4864:
        /*000c*/ 	.word	0x00000000
        /*0010*/ 	.short	0x0002
        /*0012*/ 	.short	0x0018
        /*0014*/ 	.byte	0x00, 0xf0, 0x41, 0x00


	//----- nvinfo : EIATTR_KPARAM_INFO
	.align		4
.L_4865:
        /*0018*/ 	.byte	0x04, 0x17
        /*001a*/ 	.short	(.L_4867 - .L_4866)
.L_4866:
        /*001c*/ 	.word	0x00000000
        /*0020*/ 	.short	0x0001
        /*0022*/ 	.short	0x0008
        /*0024*/ 	.byte	0x00, 0xf0, 0x41, 0x00


	//----- nvinfo : EIATTR_KPARAM_INFO
	.align		4
.L_4867:
        /*0028*/ 	.byte	0x04, 0x17
        /*002a*/ 	.short	(.L_4869 - .L_4868)
.L_4868:
        /*002c*/ 	.word	0x00000000
        /*0030*/ 	.short	0x0000
        /*0032*/ 	.short	0x0000
        /*0034*/ 	.byte	0x00, 0xf0, 0x11, 0x00


	//----- nvinfo : EIATTR_SPARSE_MMA_MASK
	.align		4
.L_4869:
        /*0038*/ 	.byte	0x03, 0x50
        /*003a*/ 	.short	0x0000


	//----- nvinfo : EIATTR_MAXREG_COUNT
	.align		4
        /*003c*/ 	.byte	0x03, 0x1b
        /*003e*/ 	.short	0x00ff


	//----- nvinfo : EIATTR_MERCURY_ISA_VERSION
	.align		4
        /*0040*/ 	.byte	0x03, 0x5f
        /*0042*/ 	.short	0x0101


	//----- nvinfo : EIATTR_EXIT_INSTR_OFFSETS
	.align		4
        /*0044*/ 	.byte	0x04, 0x1c
        /*0046*/ 	.short	(.L_4871 - .L_4870)


	//   ....[0]....
.L_4870:
        /*0048*/ 	.word	0x000002c0


	//   ....[1]....
        /*004c*/ 	.word	0x00000c80


	//   ....[2]....
        /*0050*/ 	.word	0x00000cd0


	//----- nvinfo : EIATTR_MAX_THREADS
	.align		4
.L_4871:
        /*0054*/ 	.byte	0x04, 0x05
        /*0056*/ 	.short	(.L_4873 - .L_4872)
.L_4872:
        /*0058*/ 	.word	0x00000080
        /*005c*/ 	.word	0x00000001
        /*0060*/ 	.word	0x00000001


	//----- nvinfo : EIATTR_CRS_STACK_SIZE
	.align		4
.L_4873:
        /*0064*/ 	.byte	0x04, 0x1e
        /*0066*/ 	.short	(.L_4875 - .L_4874)
.L_4874:
        /*0068*/ 	.word	0x00000000


	//----- nvinfo : EIATTR_CBANK_PARAM_SIZE
	.align		4
.L_4875:
        /*006c*/ 	.byte	0x03, 0x19
        /*006e*/ 	.short	0x0028


	//----- nvinfo : EIATTR_PARAM_CBANK
	.align		4
        /*0070*/ 	.byte	0x04, 0x0a
        /*0072*/ 	.short	(.L_4877 - .L_4876)
	.align		4
.L_4876:
        /*0074*/ 	.word	index@(.nv.constant0._ZN2at6native29vectorized_elementwise_kernelILi8ENS0_13AUnaryFunctorIlllZZZNS0_21heaviside_kernel_cudaERNS_18TensorIteratorBaseEENKUlvE_clEvENKUlvE2_clEvEUlllE_EESt5arrayIPcLm2EEEEviT0_T1_)
        /*0078*/ 	.short	0x0210
        /*007a*/ 	.short	0x0028


	//----- nvinfo : EIATTR_SW_WAR
	.align		4
.L_4877:
        /*007c*/ 	.byte	0x04, 0x36
        /*007e*/ 	.short	(.L_4879 - .L_4878)
.L_4878:
        /*0080*/ 	.word	0x00000008
.L_4879:


//--------------------- .nv.info._ZN2at6native18elementwise_kernelILi128ELi4EZNS0_15gpu_kernel_implINS0_13BinaryFunctorIiiiZZZNS0_21heaviside_kernel_cudaERNS_18TensorIteratorBaseEENKUlvE_clEvENKUlvE1_clEvEUliiE_EEEEvS5_RKT_EUliE_EEviT1_ --------------------------
	.section	.nv.info._ZN2at6native18elementwise_kernelILi128ELi4EZNS0_15gpu_kernel_implINS0_13BinaryFunctorIiiiZZZNS0_21heaviside_kernel_cudaERNS_18TensorIteratorBaseEENKUlvE_clEvENKUlvE1_clEvEUliiE_EEEEvS5_RKT_EUliE_EEviT1_,"",@"SHT_CUDA_INFO"
	.sectionflags	@""
	.align	4


	//----- nvinfo : EIATTR_CUDA_API_VERSION
	.align		4
        /*0000*/ 	.byte	0x04, 0x37
        /*0002*/ 	.short	(.L_4881 - .L_4880)
.L_4880:
        /*0004*/ 	.word	0x00000082


	//----- nvinfo : EIATTR_KPARAM_INFO
	.align		4
.L_4881:
        /*0008*/ 	.byte	0x04, 0x17
        /*000a*/ 	.short	(.L_4883 - .L_4882)
.L_4882:
        /*000c*/ 	.word	0x00000000
        /*0010*/ 	.short	0x0001
        /*0012*/ 	.short	0x0008
        /*0014*/ 	.byte	0x00, 0xf0, 0x21, 0x0a


	//----- nvinfo : EIATTR_KPARAM_INFO
	.align		4
.L_4883:
        /*0018*/ 	.byte	0x04, 0x17
        /*001a*/ 	.short	(.L_4885 - .L_4884)
.L_4884:
        /*001c*/ 	.word	0x00000000
        /*0020*/ 	.short	0x0000
        /*0022*/ 	.short	0x0000
        /*0024*/ 	.byte	0x00, 0xf0, 0x11, 0x00


	//----- nvinfo : EIATTR_SPARSE_MMA_MASK
	.align		4
.L_4885:
        /*0028*/ 	.byte	0x03, 0x50
        /*002a*/ 	.short	0x0000


	//----- nvinfo : EIATTR_MAXREG_COUNT
	.align		4
        /*002c*/ 	.byte	0x03, 0x1b
        /*002e*/ 	.short	0x0080


	//----- nvinfo : EIATTR_EXTERNS
	.align		4
        /*0030*/ 	.byte	0x04, 0x0f
        /*0032*/ 	.short	(.L_4887 - .L_4886)


	//   ....[0]....
	.align		4
.L_4886:
        /*0034*/ 	.word	index@(__assertfail)


	//----- nvinfo : EIATTR_MERCURY_ISA_VERSION
	.align		4
.L_4887:
        /*0038*/ 	.byte	0x03, 0x5f
        /*003a*/ 	.short	0x0101


	//----- nvinfo : EIATTR_SYSCALL_OFFSETS
	.align		4
        /*003c*/ 	.byte	0x04, 0x46
        /*003e*/ 	.short	(.L_4889 - .L_4888)


	//   ....[0]....
.L_4888:
        /*0040*/ 	.word	0x000024b0


	//   ....[1]....
        /*0044*/ 	.word	0x000032b0


	//   ....[2]....
        /*0048*/ 	.word	0x00004120


	//   ....[3]....
        /*004c*/ 	.word	0x000065f0


	//   ....[4]....
        /*0050*/ 	.word	0x000073f0


	//   ....[5]....
        /*0054*/ 	.word	0x00008260


	//   ....[6]....
        /*0058*/ 	.word	0x0000a720


	//   ....[7]....
        /*005c*/ 	.word	0x0000b520


	//   ....[8]....
        /*0060*/ 	.word	0x0000c390


	//   ....[9]....
        /*0064*/ 	.word	0x0000e840


	//   ....[10]....
        /*0068*/ 	.word	0x0000f640


	//   ....[11]....
        /*006c*/ 	.word	0x000104b0


	//----- nvinfo : EIATTR_EXIT_INSTR_OFFSETS
	.align		4
.L_4889:
        /*0070*/ 	.byte	0x04, 0x1c
        /*0072*/ 	.short	(.L_4891 - .L_4890)


	//   ....[0]....
.L_4890:
        /*0074*/ 	.word	0x0000c430


	//   ....[1]....
        /*0078*/ 	.word	0x0000f7a0


	//   ....[2]....
        /*007c*/ 	.word	0x0000f7c0


	//   ....[3]....
        /*0080*/ 	.word	0x0000f850


	//   ....[4]....
        /*0084*/ 	.word	0x0000f870


	//   ....[5]....
        /*0088*/ 	.word	0x0000f890


	//   ....[6]....
        /*008c*/ 	.word	0x0000f920


	//   ....[7]....
        /*0090*/ 	.word	0x0000f960


	//   ....[8]....
        /*0094*/ 	.word	0x0000fa00


	//   ....[9]....
        /*0098*/ 	.word	0x0000fa50


	//   ....[10]....
        /*009c*/ 	.word	0x0000fa80


	//   ....[11]....
        /*00a0*/ 	.word	0x0000fb40


	//   ....[12]....
        /*00a4*/ 	.word	0x0000fb80


	//   ....[13]....
        /*00a8*/ 	.word	0x0000fd10


	//   ....[14]....
        /*00ac*/ 	.word	0x0000fe70


	//   ....[15]....
        /*00b0*/ 	.word	0x0000feb0


	//   ....[16]....
        /*00b4*/ 	.word	0x0000ff50


	//   ....[17]....
        /*00b8*/ 	.word	0x000100d0


	//   ....[18]....
        /*00bc*/ 	.word	0x00010250


	//   ....[19]....
        /*00c0*/ 	.word	0x000103b0


	//   ....[20]....
        /*00c4*/ 	.word	0x000104c0


	//   ....[21]....
        /*00c8*/ 	.word	0x000104f0


	//   ....[22]....
        /*00cc*/ 	.word	0x00010510


	//----- nvinfo : EIATTR_MAX_THREADS
	.align		4
.L_4891:
        /*00d0*/ 	.byte	0x04, 0x05
        /*00d2*/ 	.short	(.L_4893 - .L_4892)
.L_4892:
        /*00d4*/ 	.word	0x00000080
        /*00d8*/ 	.word	0x00000001
        /*00dc*/ 	.word	0x00000001


	//----- nvinfo : EIATTR_CRS_STACK_SIZE
	.align		4
.L_4893:
        /*00e0*/ 	.byte	0x04, 0x1e
        /*00e2*/ 	.short	(.L_4895 - .L_4894)
.L_4894:
        /*00e4*/ 	.word	0x00000000


	//----- nvinfo : EIATTR_CBANK_PARAM_SIZE
	.align		4
.L_4895:
        /*00e8*/ 	.byte	0x03, 0x19
        /*00ea*/ 	.short	0x0290


	//----- nvinfo : EIATTR_PARAM_CBANK
	.align		4
        /*00ec*/ 	.byte	0x04, 0x0a
        /*00ee*/ 	.short	(.L_4897 - .L_4896)
	.align		4
.L_4896:
        /*00f0*/ 	.word	index@(.nv.constant0._ZN2at6native18elementwise_kernelILi128ELi4EZNS0_15gpu_kernel_implINS0_13BinaryFunctorIiiiZZZNS0_21heaviside_kernel_cudaERNS_18TensorIteratorBaseEENKUlvE_clEvENKUlvE1_clEvEUliiE_EEEEvS5_RKT_EUliE_EEviT1_)
        /*00f4*/ 	.short	0x0210
        /*00f6*/ 	.short	0x0290


	//----- nvinfo : EIATTR_SW_WAR
	.align		4
.L_4897:
        /*00f8*/ 	.byte	0x04, 0x36
        /*00fa*/ 	.short	(.L_4899 - .L_4898)
.L_4898:
        /*00fc*/ 	.word	0x00000008
.L_4899:


//--------------------- .nv.info._ZN2at6native27unrolled_elementwise_kernelINS0_13BinaryFunctorIiiiZZZNS0_21heaviside_kernel_cudaERNS_18TensorIteratorBaseEENKUlvE_clEvENKUlvE1_clEvEUliiE_EESt5arrayIPcLm3EELi4E23TrivialOffsetCalculatorILi2EjESC_ILi1EjENS0_6memory12LoadWithCastILi2EEENSF_13StoreWithCastILi1EEEEEviT_T0_T2_T3_T4_T5_ --------------------------
	.section	.nv.info._ZN2at6native27unrolled_elementwise_kernelINS0_13BinaryFunctorIiiiZZZNS0_21heaviside_kernel_cudaERNS_18TensorIteratorBaseEENKUlvE_clEvENKUlvE1_clEvEUliiE_EESt5arrayIPcLm3EELi4E23TrivialOffsetCalculatorILi2EjESC_ILi1EjENS0_6memory12LoadWithCastILi2EEENSF_13StoreWithCastILi1EEEEEviT_T0_T2_T3_T4_T5_,"",@"SHT_CUDA_INFO"
	.sectionflags	@""
	.align	4


	//----- nvinfo : EIATTR_CUDA_API_VERSION
	.align		4
        /*0000*/ 	.byte	0x04, 0x37
        /*0002*/ 	.short	(.L_4901 - .L_4900)
.L_4900:
        /*0004*/ 	.word	0x00000082


	//----- nvinfo : EIATTR_KPARAM_INFO
	.align		4
.L_4901:
        /*0008*/ 	.byte	0x04, 0x17
        /*000a*/ 	.short	(.L_4903 - .L_4902)
.L_4902:
        /*000c*/ 	.word	0x00000000
        /*0010*/ 	.short	0x0006
        /*0012*/ 	.short	0x0030
        /*0014*/ 	.byte	0x00, 0xf0, 0x21, 0x00


	//----- nvinfo : EIATTR_KPARAM_INFO
	.align		4
.L_4903:
        /*0018*/ 	.byte	0x04, 0x17
        /*001a*/ 	.short	(.L_4905 - .L_4904)
.L_4904:
        /*001c*/ 	.word	0x00000000
        /*0020*/ 	.short	0x0005
        /*0022*/ 	.short	0x0024
        /*0024*/ 	.byte	0x00, 0xf0, 0x31, 0x00


	//----- nvinfo : EIATTR_KPARAM_INFO
	.align		4
.L_4905:
        /*0028*/ 	.byte	0x04, 0x17
        /*002a*/ 	.short	(.L_4907 - .L_4906)
.L_4906:
        /*002c*/ 	.word	0x00000000
        /*0030*/ 	.short	0x0004
        /*0032*/ 	.short	0x0021
        /*0034*/ 	.byte	0x00, 0xf0, 0x05, 0x00


	//----- nvinfo : EIATTR_KPARAM_INFO
	.align		4
.L_4907:
        /*0038*/ 	.byte	0x04, 0x17
        /*003a*/ 	.short	(.L_4909 - .L_4908)
.L_4908:
        /*003c*/ 	.word	0x00000000
        /*0040*/ 	.short	0x0003
        /*0042*/ 	.short	0x0020
        /*0044*/ 	.byte	0x00, 0xf0, 0x05, 0x00


	//----- nvinfo : EIATTR_KPARAM_INFO
	.align		4
.L_4909:
        /*0048*/ 	.byte	0x04, 0x17
        /*004a*/ 	.short	(.L_4911 - .L_4910)
.L_4910:
        /*004c*/ 	.word	0x00000000
        /*0050*/ 	.short	0x0002
        /*0052*/ 	.short	0x0008
        /*0054*/ 	.byte	0x00, 0xf0, 0x61, 0x00


	//----- nvinfo : EIATTR_KPARAM_INFO
	.align		4
.L_4911:
        /*0058*/ 	.byte	0x04, 0x17
        /*005a*/ 	.short	(.L_4913 - .L_4912)
.L_4912:
        /*005c*/ 	.word	0x00000000
        /*0060*/ 	.short	0x0001
        /*0062*/ 	.short	0x0004
        /*0064*/ 	.byte	0x00, 0xf0, 0x05, 0x00


	//----- nvinfo : EIATTR_KPARAM_INFO
	.align		4
.L_4913:
        /*0068*/ 	.byte	0x04, 0x17
        /*006a*/ 	.short	(.L_4915 - .L_4914)
.L_4914:
        /*006c*/ 	.word	0x00000000
        /*0070*/ 	.short	0x0000
        /*0072*/ 	.short	0x0000
        /*0074*/ 	.byte	0x00, 0xf0, 0x11, 0x00


	//----- nvinfo : EIATTR_SPARSE_MMA_MASK
	.align		4
.L_4915:
        /*0078*/ 	.byte	0x03, 0x50
        /*007a*/ 	.short	0x0000


	//----- nvinfo : EIATTR_MAXREG_COUNT
	.align		4
        /*007c*/ 	.byte	0x03, 0x1b
        /*007e*/ 	.short	0x00ff


	//----- nvinfo : EIATTR_EXTERNS
	.align		4
        /*0080*/ 	.byte	0x04, 0x0f
        /*0082*/ 	.short	(.L_4917 - .L_4916)


	//   ....[0]....
	.align		4
.L_4916:
        /*0084*/ 	.word	index@(__assertfail)


	//----- nvinfo : EIATTR_MERCURY_ISA_VERSION
	.align		4
.L_4917:
        /*0088*/ 	.byte	0x03, 0x5f
        /*008a*/ 	.short	0x0101


	//----- nvinfo : EIATTR_SYSCALL_OFFSETS
	.align		4
        /*008c*/ 	.byte	0x04, 0x46
        /*008e*/ 	.short	(.L_4919 - .L_4918)


	//   ....[0]....
.L_4918:
        /*0090*/ 	.word	0x00000ec0


	//   ....[1]....
        /*0094*/ 	.word	0x00001cd0


	//   ....[2]....
        /*0098*/ 	.word	0x00002b60


	//   ....[3]....
        /*009c*/ 	.word	0x00003970


	//   ....[4]....
        /*00a0*/ 	.word	0x00004810


	//   ....[5]....
        /*00a4*/ 	.word	0x00005630


	//   ....[6]....
        /*00a8*/ 	.word	0x000064b0


	//   ....[7]....
        /*00ac*/ 	.word	0x000072c0


	//   ....[8]....
        /*00b0*/ 	.word	0x00008290


	//   ....[9]....
        /*00b4*/ 	.word	0x00009150


	//   ....[10]....
        /*00b8*/ 	.word	0x0000a030


	//   ....[11]....
        /*00bc*/ 	.word	0x0000af10


	//----- nvinfo : EIATTR_EXIT_INSTR_OFFSETS
	.align		4
.L_4919:
        /*00c0*/ 	.byte	0x04, 0x1c
        /*00c2*/ 	.short	(.L_4921 - .L_4920)


	//   ....[0]....
.L_4920:
        /*00c4*/ 	.word	0x0000a0d0


	//   ....[1]....
        /*00c8*/ 	.word	0x0000a200


	//   ....[2]....
        /*00cc*/ 	.word	0x0000a220


	//   ....[3]....
        /*00d0*/ 	.word	0x0000a2b0


	//   ....[4]....
        /*00d4*/ 	.word	0x0000a2d0


	//   ....[5]....
        /*00d8*/ 	.word	0x0000a2f0


	//   ....[6]....
        /*00dc*/ 	.word	0x0000a380


	//   ....[7]....
        /*00e0*/ 	.word	0x0000a3c0


	//   ....[8]....
        /*00e4*/ 	.word	0x0000a460


	//   ....[9]....
        /*00e8*/ 	.word	0x0000a4b0


	//   ....[10]....
        /*00ec*/ 	.word	0x0000a4e0


	//   ....[11]....
        /*00f0*/ 	.word	0x0000a5a0


	//   ....[12]....
        /*00f4*/ 	.word	0x0000a5e0


	//   ....[13]....
        /*00f8*/ 	.word	0x0000a770


	//   ....[14]....
        /*00fc*/ 	.word	0x0000a8d0


	//   ....[15]....
        /*0100*/ 	.word	0x0000a910


	//   ....[16]....
        /*0104*/ 	.word	0x0000a9b0


	//   ....[17]....
        /*0108*/ 	.word	0x0000ab30


	//   ....[18]....
        /*010c*/ 	.word	0x0000acb0


	//   ....[19]....
        /*0110*/ 	.word	0x0000ae10


	//   ....[20]....
        /*0114*/ 	.word	0x0000af20


	//   ....[21]....
        /*0118*/ 	.word	0x0000af50


	//   ....[22]....
        /*011c*/ 	.word	0x0000af70


	//----- nvinfo : EIATTR_MAX_THREADS
	.align		4
.L_4921:
        /*0120*/ 	.byte	0x04, 0x05
        /*0122*/ 	.short	(.L_4923 - .L_4922)
.L_4922:
        /*0124*/ 	.word	0x00000080
        /*0128*/ 	.word	0x00000001
        /*012c*/ 	.word	0x00000001


	//----- nvinfo : EIATTR_CRS_STACK_SIZE
	.align		4
.L_4923:
        /*0130*/ 	.byte	0x04, 0x1e
        /*0132*/ 	.short	(.L_4925 - .L_4924)
.L_4924:
        /*0134*/ 	.word	0x00000000


	//----- nvinfo : EIATTR_CBANK_PARAM_SIZE
	.align		4
.L_4925:
        /*0138*/ 	.byte	0x03, 0x19
        /*013a*/ 	.short	0x0038


	//----- nvinfo : EIATTR_PARAM_CBANK
	.align		4
        /*013c*/ 	.byte	0x04, 0x0a
        /*013e*/ 	.short	(.L_4927 - .L_4926)
	.align		4
.L_4926:
        /*0140*/ 	.word	index@(.nv.constant0._ZN2at6native27unrolled_elementwise_kernelINS0_13BinaryFunctorIiiiZZZNS0_21heaviside_kernel_cudaERNS_18TensorIteratorBaseEENKUlvE_clEvENKUlvE1_clEvEUliiE_EESt5arrayIPcLm3EELi4E23TrivialOffsetCalculatorILi2EjESC_ILi1EjENS0_6memory12LoadWithCastILi2EEENSF_13StoreWithCastILi1EEEEEviT_T0_T2_T3_T4_T5_)
        /*0144*/ 	.short	0x0210
        /*0146*/ 	.short	0x0038


	//----- nvinfo : EIATTR_SW_WAR
	.align		4
.L_4927:
        /*0148*/ 	.byte	0x04, 0x36
        /*014a*/ 	.short	(.L_4929 - .L_4928)
.L_4928:
        /*014c*/ 	.word	0x00000008
.L_4929:


//--------------------- .nv.info._ZN2at6native18elementwise_kernelILi128ELi2EZNS0_22gpu_kernel_impl_nocastINS0_13BinaryFunctorIiiiZZZNS0_21heaviside_kernel_cudaERNS_18TensorIteratorBaseEENKUlvE_clEvENKUlvE1_clEvEUliiE_EEEEvS5_RKT_EUliE_EEviT1_ --------------------------
	.section	.nv.info._ZN2at6native18elementwise_kernelILi128ELi2EZNS0_22gpu_kernel_impl_nocastINS0_13BinaryFunctorIiiiZZZNS0_21heaviside_kernel_cudaERNS_18TensorIteratorBaseEENKUlvE_clEvENKUlvE1_clEvEUliiE_EEEEvS5_RKT_EUliE_EEviT1_,"",@"SHT_CUDA_INFO"
	.sectionflags	@""
	.align	4


	//----- nvinfo : EIATTR_CUDA_API_VERSION
	.align		4
        /*0000*/ 	.byte	0x04, 0x37
        /*0002*/ 	.short	(.L_4931 - .L_4930)
.L_4930:
        /*0004*/ 	.word	0x00000082


	//----- nvinfo : EIATTR_KPARAM_INFO
	.align		4
.L_4931:
        /*0008*/ 	.byte	0x04, 0x17
        /*000a*/ 	.short	(.L_4933 - .L_4932)
.L_4932:
        /*000c*/ 	.word	0x00000000
        /*0010*/ 	.short	0x0001
        /*0012*/ 	.short	0x0008
        /*0014*/ 	.byte	0x00, 0xf0, 0x21, 0x0a


	//----- nvinfo : EIATTR_KPARAM_INFO
	.align		4
.L_4933:
        /*0018*/ 	.byte	0x04, 0x17
        /*001a*/ 	.short	(.L_4935 - .L_4934)
.L_4934:
        /*001c*/ 	.word	0x00000000
        /*0020*/ 	.short	0x0000
        /*0022*/ 	.short	0x0000
        /*0024*/ 	.byte	0x00, 0xf0, 0x11, 0x00


	//----- nvinfo : EIATTR_SPARSE_MMA_MASK
	.align		4
.L_4935:
        /*0028*/ 	.byte	0x03, 0x50
        /*002a*/ 	.short	0x0000


	//----- nvinfo : EIATTR_MAXREG_COUNT
	.align		4
        /*002c*/ 	.byte	0x03, 0x1b
        /*002e*/ 	.short	0x0080


	//----- nvinfo : EIATTR_MERCURY_ISA_VERSION
	.align		4
        /*0030*/ 	.byte	0x03, 0x5f
        /*0032*/ 	.short	0x0101


	//----- nvinfo : EIATTR_EXIT_INSTR_OFFSETS
	.align		4
        /*0034*/ 	.byte	0x04, 0x1c
        /*0036*/ 	.short	(.L_4937 - .L_4936)


	//   ....[0]....
.L_4936:
        /*0038*/ 	.word	0x000017d0


	//   ....[1]....
        /*003c*/ 	.word	0x00002ee0


	//----- nvinfo : EIATTR_MAX_THREADS
	.align		4
.L_4937:
        /*0040*/ 	.byte	0x04, 0x05
        /*0042*/ 	.short	(.L_4939 - .L_4938)
.L_4938:
        /*0044*/ 	.word	0x00000080
        /*0048*/ 	.word	0x00000001
        /*004c*/ 	.word	0x00000001


	//----- nvinfo : EIATTR_CRS_STACK_SIZE
	.align		4
.L_4939:
        /*0050*/ 	.byte	0x04, 0x1e
        /*0052*/ 	.short	(.L_4941 - .L_4940)
.L_4940:
        /*0054*/ 	.word	0x00000000


	//----- nvinfo : EIATTR_CBANK_PARAM_SIZE
	.align		4
.L_4941:
        /*0058*/ 	.byte	0x03, 0x19
        /*005a*/ 	.short	0x0290


	//----- nvinfo : EIATTR_PARAM_CBANK
	.align		4
        /*005c*/ 	.byte	0x04, 0x0a
        /*005e*/ 	.short	(.L_4943 - .L_4942)
	.align		4
.L_4942:
        /*0060*/ 	.word	index@(.nv.constant0._ZN2at6native18elementwise_kernelILi128ELi2EZNS0_22gpu_kernel_impl_nocastINS0_13BinaryFunctorIiiiZZZNS0_21heaviside_kernel_cudaERNS_18TensorIteratorBaseEENKUlvE_clEvENKUlvE1_clEvEUliiE_EEEEvS5_RKT_EUliE_EEviT1_)
        /*0064*/ 	.short	0x0210
        /*0066*/ 	.short	0x0290


	//----- nvinfo : EIATTR_SW_WAR
	.align		4
.L_4943:
        /*0068*/ 	.byte	0x04, 0x36
        /*006a*/ 	.short	(.L_4945 - .L_4944)
.L_4944:
        /*006c*/ 	.word	0x00000008
.L_4945:


//--------------------- .nv.info._ZN2at6native27unrolled_elementwise_kernelINS0_13BinaryFunctorIiiiZZZNS0_21heaviside_kernel_cudaERNS_18TensorIteratorBaseEENKUlvE_clEvENKUlvE1_clEvEUliiE_EESt5arrayIPcLm3EELi4E23TrivialOffsetCalculatorILi2EjESC_ILi1EjENS0_6memory15LoadWithoutCastENSF_16StoreWithoutCastEEEviT_T0_T2_T3_T4_T5_ --------------------------
	.section	.nv.info._ZN2at6native27unrolled_elementwise_kernelINS0_13BinaryFunctorIiiiZZZNS0_21heaviside_kernel_cudaERNS_18TensorIteratorBaseEENKUlvE_clEvENKUlvE1_clEvEUliiE_EESt5arrayIPcLm3EELi4E23TrivialOffsetCalculatorILi2EjESC_ILi1EjENS0_6memory15LoadWithoutCastENSF_16StoreWithoutCastEEEviT_T0_T2_T3_T4_T5_,"",@"SHT_CUDA_INFO"
	.sectionflags	@""
	.align	4


	//----- nvinfo : EIATTR_CUDA_API_VERSION
	.align		4
        /*0000*/ 	.byte	0x04, 0x37
        /*0002*/ 	.short	(.L_4947 - .L_4946)
.L_4946:
        /*0004*/ 	.word	0x00000082


	//----- nvinfo : EIATTR_KPARAM_INFO
	.align		4
.L_4947:
        /*0008*/ 	.byte	0x04, 0x17
        /*000a*/ 	.short	(.L_4949 - .L_4948)
.L_4948:
        /*000c*/ 	.word	0x00000000
        /*0010*/ 	.short	0x0006
        /*0012*/ 	.short	0x0023
        /*0014*/ 	.byte	0x00, 0xf0, 0x05, 0x00


	//----- nvinfo : EIATTR_KPARAM_INFO
	.align		4
.L_4949:
        /*0018*/ 	.byte	0x04, 0x17
        /*001a*/ 	.short	(.L_4951 - .L_4950)
.L_4950:
        /*001c*/ 	.word	0x00000000
        /*0020*/ 	.short	0x0005
        /*0022*/ 	.short	0x0022
        /*0024*/ 	.byte	0x00, 0xf0, 0x05, 0x00


	//----- nvinfo : EIATTR_KPARAM_INFO
	.align		4
.L_4951:
        /*0028*/ 	.byte	0x04, 0x17
        /*002a*/ 	.short	(.L_4953 - .L_4952)
.L_4952:
        /*002c*/ 	.word	0x00000000
        /*0030*/ 	.short	0x0004
        /*0032*/ 	.short	0x0021
        /*0034*/ 	.byte	0x00, 0xf0, 0x05, 0x00


	//----- nvinfo : EIATTR_KPARAM_INFO
	.align		4
.L_4953:
        /*0038*/ 	.byte	0x04, 0x17
        /*003a*/ 	.short	(.L_4955 - .L_4954)
.L_4954:
        /*003c*/ 	.word	0x00000000
        /*0040*/ 	.short	0x0003
        /*0042*/ 	.short	0x0020
        /*0044*/ 	.byte	0x00, 0xf0, 0x05, 0x00


	//----- nvinfo : EIATTR_KPARAM_INFO
	.align		4
.L_4955:
        /*0048*/ 	.byte	0x04, 0x17
        /*004a*/ 	.short	(.L_4957 - .L_4956)
.L_4956:
        /*004c*/ 	.word	0x00000000
        /*0050*/ 	.short	0x0002
        /*0052*/ 	.short	0x0008
        /*0054*/ 	.byte	0x00, 0xf0, 0x61, 0x00


	//----- nvinfo : EIATTR_KPARAM_INFO
	.align		4
.L_4957:
        /*0058*/ 	.byte	0x04, 0x17
        /*005a*/ 	.short	(.L_4959 - .L_4958)
.L_4958:
        /*005c*/ 	.word	0x00000000
        /*0060*/ 	.short	0x0001
        /*0062*/ 	.short	0x0004
        /*0064*/ 	.byte	0x00, 0xf0, 0x05, 0x00


	//----- nvinfo : EIATTR_KPARAM_INFO
	.align		4
.L_4959:
        /*0068*/ 	.byte	0x04, 0x17
        /*006a*/ 	.short	(.L_4961 - .L_4960)
.L_4960:
        /*006c*/ 	.word	0x00000000
        /*0070*/ 	.short	0x0000
        /*0072*/ 	.short	0x0000
        /*0074*/ 	.byte	0x00, 0xf0, 0x11, 0x00


	//----- nvinfo : EIATTR_SPARSE_MMA_MASK
	.align		4
.L_4961:
        /*0078*/ 	.byte	0x03, 0x50
        /*007a*/ 	.short	0x0000


	//----- nvinfo : EIATTR_MAXREG_COUNT
	.align		4
        /*007c*/ 	.byte	0x03, 0x1b
        /*007e*/ 	.short	0x00ff


	//----- nvinfo : EIATTR_MERCURY_ISA_VERSION
	.align		4
        /*0080*/ 	.byte	0x03, 0x5f
        /*0082*/ 	.short	0x0101


	//----- nvinfo : EIATTR_EXIT_INSTR_OFFSETS
	.align		4
        /*0084*/ 	.byte	0x04, 0x1c
        /*0086*/ 	.short	(.L_4963 - .L_4962)


	//   ....[0]....
.L_4962:
        /*0088*/ 	.word	0x000004e0


	//   ....[1]....
        /*008c*/ 	.word	0x00000560


	//----- nvinfo : EIATTR_MAX_THREADS
	.align		4
.L_4963:
        /*0090*/ 	.byte	0x04, 0x05
        /*0092*/ 	.short	(.L_4965 - .L_4964)
.L_4964:
        /*0094*/ 	.word	0x00000080
        /*0098*/ 	.word	0x00000001
        /*009c*/ 	.word	0x00000001


	//----- nvinfo : EIATTR_CRS_STACK_SIZE
	.align		4
.L_4965:
        /*00a0*/ 	.byte	0x04, 0x1e
        /*00a2*/ 	.short	(.L_4967 - .L_4966)
.L_4966:
        /*00a4*/ 	.word	0x00000000


	//----- nvinfo : EIATTR_CBANK_PARAM_SIZE
	.align		4
.L_4967:
        /*00a8*/ 	.byte	0x03, 0x19
        /*00aa*/ 	.short	0x0024


	//----- nvinfo : EIATTR_PARAM_CBANK
	.align		4
        /*00ac*/ 	.byte	0x04, 0x0a
        /*00ae*/ 	.short	(.L_4969 - .L_4968)
	.align		4
.L_4968:
        /*00b0*/ 	.word	index@(.nv.constant0._ZN2at6native27unrolled_elementwise_kernelINS0_13BinaryFunctorIiiiZZZNS0_21heaviside_kernel_cudaERNS_18TensorIteratorBaseEENKUlvE_clEvENKUlvE1_clEvEUliiE_EESt5arrayIPcLm3EELi4E23TrivialOffsetCalculatorILi2EjESC_ILi1EjENS0_6memory15LoadWithoutCastENSF_16StoreWithoutCastEEEviT_T0_T2_T3_T4_T5_)
        /*00b4*/ 	.short	0x0210
        /*00b6*/ 	.short	0x0024


	//----- nvinfo : EIATTR_SW_WAR
	.align		4
.L_4969:
        /*00b8*/ 	.byte	0x04, 0x36
        /*00ba*/ 	.short	(.L_4971 - .L_4970)
.L_4970:
        /*00bc*/ 	.word	0x00000008
.L_4971:


//--------------------- .nv.info._ZN2at6native29vectorized_elementwise_kernelILi2ENS0_13BinaryFunctorIiiiZZZNS0_21heaviside_kernel_cudaERNS_18TensorIteratorBaseEENKUlvE_clEvENKUlvE1_clEvEUliiE_EESt5arrayIPcLm3EEEEviT0_T1_ --------------------------
	.section	.nv.info._ZN2at6native29vectorized_elementwise_kernelILi2ENS0_13BinaryFunctorIiiiZZZNS0_21heaviside_kernel_cudaERNS_18TensorIteratorBaseEENKUlvE_clEvENKUlvE1_clEvEUliiE_EESt5arrayIPcLm3EEEEviT0_T1_,"",@"SHT_CUDA_INFO"
	.sectionflags	@""
	.align	4


	//----- nvinfo : EIATTR_CUDA_API_VERSION
	.align		4
        /*0000*/ 	.byte	0x04, 0x37
        /*0002*/ 	.short	(.L_4973 - .L_4972)
.L_4972:
        /*0004*/ 	.word	0x00000082


	//----- nvinfo : EIATTR_KPARAM_INFO
	.align		4
.L_4973:
        /*0008*/ 	.byte	0x04, 0x17
        /*000a*/ 	.short	(.L_4975 - .L_4974)
.L_4974:
        /*000c*/ 	.word	0x00000000
        /*0010*/ 	.short	0x0002
        /*0012*/ 	.short	0x0008
        /*0014*/ 	.byte	0x00, 0xf0, 0x61, 0x00


	//----- nvinfo : EIATTR_KPARAM_INFO
	.align		4
.L_4975:
        /*0018*/ 	.byte	0x04, 0x17
        /*001a*/ 	.short	(.L_4977 - .L_4976)
.L_4976:
        /*001c*/ 	.word	0x00000000
        /*0020*/ 	.short	0x0001
        /*0022*/ 	.short	0x0004
        /*0024*/ 	.byte	0x00, 0xf0, 0x05, 0x00


	//----- nvinfo : EIATTR_KPARAM_INFO
	.align		4
.L_4977:
        /*0028*/ 	.byte	0x04, 0x17
        /*002a*/ 	.short	(.L_4979 - .L_4978)
.L_4978:
        /*002c*/ 	.word	0x00000000
        /*0030*/ 	.short	0x0000
        /*0032*/ 	.short	0x0000
        /*0034*/ 	.byte	0x00, 0xf0, 0x11, 0x00


	//----- nvinfo : EIATTR_SPARSE_MMA_MASK
	.align		4
.L_4979:
        /*0038*/ 	.byte	0x03, 0x50
        /*003a*/ 	.short	0x0000


	//----- nvinfo : EIATTR_MAXREG_COUNT
	.align		4
        /*003c*/ 	.byte	0x03, 0x1b
        /*003e*/ 	.short	0x00ff


	//----- nvinfo : EIATTR_MERCURY_ISA_VERSION
	.align		4
        /*0040*/ 	.byte	0x03, 0x5f
        /*0042*/ 	.short	0x0101


	//----- nvinfo : EIATTR_EXIT_INSTR_OFFSETS
	.align		4
        /*0044*/ 	.byte	0x04, 0x1c
        /*0046*/ 	.short	(.L_4981 - .L_4980)


	//   ....[0]....
.L_4980:
        /*0048*/ 	.word	0x00000360


	//   ....[1]....
        /*004c*/ 	.word	0x00000da0


	//   ....[2]....
        /*0050*/ 	.word	0x00000df0


	//----- nvinfo : EIATTR_MAX_THREADS
	.align		4
.L_4981:
        /*0054*/ 	.byte	0x04, 0x05
        /*0056*/ 	.short	(.L_4983 - .L_4982)
.L_4982:
        /*0058*/ 	.word	0x00000080
        /*005c*/ 	.word	0x00000001
        /*0060*/ 	.word	0x00000001


	//----- nvinfo : EIATTR_CRS_STACK_SIZE
	.align		4
.L_4983:
        /*0064*/ 	.byte	0x04, 0x1e
        /*0066*/ 	.short	(.L_4985 - .L_4984)
.L_4984:
        /*0068*/ 	.word	0x00000000


	//----- nvinfo : EIATTR_CBANK_PARAM_SIZE
	.align		4
.L_4985:
        /*006c*/ 	.byte	0x03, 0x19
        /*006e*/ 	.short	0x0020


	//----- nvinfo : EIATTR_PARAM_CBANK
	.align		4
        /*0070*/ 	.byte	0x04, 0x0a
        /*0072*/ 	.short	(.L_4987 - .L_4986)
	.align		4
.L_4986:
        /*0074*/ 	.word	index@(.nv.constant0._ZN2at6native29vectorized_elementwise_kernelILi2ENS0_13BinaryFunctorIiiiZZZNS0_21heaviside_kernel_cudaERNS_18TensorIteratorBaseEENKUlvE_clEvENKUlvE1_clEvEUliiE_EESt5arrayIPcLm3EEEEviT0_T1_)
        /*0078*/ 	.short	0x0210
        /*007a*/ 	.short	0x0020


	//----- nvinfo : EIATTR_SW_WAR
	.align		4
.L_4987:
        /*007c*/ 	.byte	0x04, 0x36
        /*007e*/ 	.short	(.L_4989 - .L_4988)
.L_4988:
        /*0080*/ 	.word	0x00000008
.L_4989:


//--------------------- .nv.info._ZN2at6native29vectorized_elementwise_kernelILi4ENS0_13BinaryFunctorIiiiZZZNS0_21heaviside_kernel_cudaERNS_18TensorIteratorBaseEENKUlvE_clEvENKUlvE1_clEvEUliiE_EESt5arrayIPcLm3EEEEviT0_T1_ --------------------------
	.section	.nv.info._ZN2at6native29vectorized_elementwise_kernelILi4ENS0_13BinaryFunctorIiiiZZZNS0_21heaviside_kernel_cudaERNS_18TensorIteratorBaseEENKUlvE_clEvENKUlvE1_clEvEUliiE_EESt5arrayIPcLm3EEEEviT0_T1_,"",@"SHT_CUDA_INFO"
	.sectionflags	@""
	.align	4


	//----- nvinfo : EIATTR_CUDA_API_VERSION
	.align		4
        /*0000*/ 	.byte	0x04, 0x37
        /*0002*/ 	.short	(.L_4991 - .L_4990)
.L_4990:
        /*0004*/ 	.word	0x00000082


	//----- nvinfo : EIATTR_KPARAM_INFO
	.align		4
.L_4991:
        /*0008*/ 	.byte	0x04, 0x17
        /*000a*/ 	.short	(.L_4993 - .L_4992)
.L_4992:
        /*000c*/ 	.word	0x00000000
        /*0010*/ 	.short	0x0002
        /*0012*/ 	.short	0x0008
        /*0014*/ 	.byte	0x00, 0xf0, 0x61, 0x00


	//----- nvinfo : EIATTR_KPARAM_INFO
	.align		4
.L_4993:
        /*0018*/ 	.byte	0x04, 0x17
        /*001a*/ 	.short	(.L_4995 - .L_4994)
.L_4994:
        /*001c*/ 	.word	0x00000000
        /*0020*/ 	.short	0x0001
        /*0022*/ 	.short	0x0004
        /*0024*/ 	.byte	0x00, 0xf0, 0x05, 0x00


	//----- nvinfo : EIATTR_KPARAM_INFO
	.align		4
.L_4995:
        /*0028*/ 	.byte	0x04, 0x17
        /*002a*/ 	.short	(.L_4997 - .L_4996)
.L_4996:
        /*002c*/ 	.word	0x00000000
        /*0030*/ 	.short	0x0000
        /*0032*/ 	.short	0x0000
        /*0034*/ 	.byte	0x00, 0xf0, 0x11, 0x00


	//----- nvinfo : EIATTR_SPARSE_MMA_MASK
	.align		4
.L_4997:
        /*0038*/ 	.byte	0x03, 0x50
        /*003a*/ 	.short	0x0000


	//----- nvinfo : EIATTR_MAXREG_COUNT
	.align		4
        /*003c*/ 	.byte	0x03, 0x1b
        /*003e*/ 	.short	0x00ff


	//----- nvinfo : EIATTR_MERCURY_ISA_VERSION
	.align		4
        /*0040*/ 	.byte	0x03, 0x5f
        /*0042*/ 	.short	0x0101


	//----- nvinfo : EIATTR_EXIT_INSTR_OFFSETS
	.align		4
        /*0044*/ 	.byte	0x04, 0x1c
        /*0046*/ 	.short	(.L_4999 - .L_4998)


	//   ....[0]....
.L_4998:
        /*0048*/ 	.word	0x00000300


	//   ....[1]....
        /*004c*/ 	.word	0x00000d40


	//   ....[2]....
        /*0050*/ 	.word	0x00000d90


	//----- nvinfo : EIATTR_MAX_THREADS
	.align		4
.L_4999:
        /*0054*/ 	.byte	0x04, 0x05
        /*0056*/ 	.short	(.L_5001 - .L_5000)
.L_5000:
        /*0058*/ 	.word	0x00000080
        /*005c*/ 	.word	0x00000001
        /*0060*/ 	.word	0x00000001


	//----- nvinfo : EIATTR_CRS_STACK_SIZE
	.align		4
.L_5001:
        /*0064*/ 	.byte	0x04, 0x1e
        /*0066*/ 	.short	(.L_5003 - .L_5002)
.L_5002:
        /*0068*/ 	.word	0x00000000


	//----- nvinfo : EIATTR_CBANK_PARAM_SIZE
	.align		4
.L_5003:
        /*006c*/ 	.byte	0x03, 0x19
        /*006e*/ 	.short	0x0020


	//----- nvinfo : EIATTR_PARAM_CBANK
	.align		4
        /*0070*/ 	.byte	0x04, 0x0a
        /*0072*/ 	.short	(.L_5005 - .L_5004)
	.align		4
.L_5004:
        /*0074*/ 	.word	index@(.nv.constant0._ZN2at6native29vectorized_elementwise_kernelILi4ENS0_13BinaryFunctorIiiiZZZNS0_21heaviside_kernel_cudaERNS_18TensorIteratorBaseEENKUlvE_clEvENKUlvE1_clEvEUliiE_EESt5arrayIPcLm3EEEEviT0_T1_)
        /*0078*/ 	.short	0x0210
        /*007a*/ 	.short	0x0020


	//----- nvinfo : EIATTR_SW_WAR
	.align		4
.L_5005:
        /*007c*/ 	.byte	0x04, 0x36
        /*007e*/ 	.short	(.L_5007 - .L_5006)
.L_5006:
        /*0080*/ 	.word	0x00000008
.L_5007:


//--------------------- .nv.info._ZN2at6native29vectorized_elementwise_kernelILi8ENS0_13BinaryFunctorIiiiZZZNS0_21heaviside_kernel_cudaERNS_18TensorIteratorBaseEENKUlvE_clEvENKUlvE1_clEvEUliiE_EESt5arrayIPcLm3EEEEviT0_T1_ --------------------------
	.section	.nv.info._ZN2at6native29vectorized_elementwise_kernelILi8ENS0_13BinaryFunctorIiiiZZZNS0_21heaviside_kernel_cudaERNS_18TensorIteratorBaseEENKUlvE_clEvENKUlvE1_clEvEUliiE_EESt5arrayIPcLm3EEEEviT0_T1_,"",@"SHT_CUDA_INFO"
	.sectionflags	@""
	.align	4


	//----- nvinfo : EIATTR_CUDA_API_VERSION
	.align		4
        /*0000*/ 	.byte	0x04, 0x37
        /*0002*/ 	.short	(.L_5009 - .L_5008)
.L_5008:
        /*0004*/ 	.word	0x00000082


	//----- nvinfo : EIATTR_KPARAM_INFO
	.align		4
.L_5009:
        /*0008*/ 	.byte	0x04, 0x17
        /*000a*/ 	.short	(.L_5011 - .L_5010)
.L_5010:
        /*000c*/ 	.word	0x00000000
        /*0010*/ 	.short	0x0002
        /*0012*/ 	.short	0x0008
        /*0014*/ 	.byte	0x00, 0xf0, 0x61, 0x00


	//----- nvinfo : EIATTR_KPARAM_INFO
	.align		4
.L_5011:
        /*0018*/ 	.byte	0x04, 0x17
        /*001a*/ 	.short	(.L_5013 - .L_5012)
.L_5012:
        /*001c*/ 	.word	0x00000000
        /*0020*/ 	.short	0x0001
        /*0022*/ 	.short	0x0004
        /*0024*/ 	.byte	0x00, 0xf0, 0x05, 0x00


	//----- nvinfo : EIATTR_KPARAM_INFO
	.align		4
.L_5013:
        /*0028*/ 	.byte	0x04, 0x17
        /*002a*/ 	.short	(.L_5015 - .L_5014)
.L_5014:
        /*002c*/ 	.word	0x00000000
        /*0030*/ 	.short	0x0000
        /*0032*/ 	.short	0x0000
        /*0034*/ 	.byte	0x00, 0xf0, 0x11, 0x00


	//----- nvinfo : EIATTR_SPARSE_MMA_MASK
	.align		4
.L_5015:
        /*0038*/ 	.byte	0x03, 0x50
        /*003a*/ 	.short	0x0000


	//----- nvinfo : EIATTR_MAXREG_COUNT
	.align		4
        /*003c*/ 	.byte	0x03, 0x1b
        /*003e*/ 	.short	0x00ff


	//----- nvinfo : EIATTR_MERCURY_ISA_VERSION
	.align		4
        /*0040*/ 	.byte	0x03, 0x5f
        /*0042*/ 	.short	0x0101


	//----- nvinfo : EIATTR_EXIT_INSTR_OFFSETS
	.align		4
        /*0044*/ 	.byte	0x04, 0x1c
        /*0046*/ 	.short	(.L_5017 - .L_5016)


	//   ....[0]....
.L_5016:
        /*0048*/ 	.word	0x00000300


	//   ....[1]....
        /*004c*/ 	.word	0x00000d40


	//   ....[2]....
        /*0050*/ 	.word	0x00000d90


	//----- nvinfo : EIATTR_MAX_THREADS
	.align		4
.L_5017:
        /*0054*/ 	.byte	0x04, 0x05
        /*0056*/ 	.short	(.L_5019 - .L_5018)
.L_5018:
        /*0058*/ 	.word	0x00000080
        /*005c*/ 	.word	0x00000001
        /*0060*/ 	.word	0x00000001


	//----- nvinfo : EIATTR_CRS_STACK_SIZE
	.align		4
.L_5019:
        /*0064*/ 	.byte	0x04, 0x1e
        /*0066*/ 	.short	(.L_5021 - .L_5020)
.L_5020:
        /*0068*/ 	.word	0x00000000


	//----- nvinfo : EIATTR_CBANK_PARAM_SIZE
	.align		4
.L_5021:
        /*006c*/ 	.byte	0x03, 0x19
        /*006e*/ 	.short	0x0020


	//----- nvinfo : EIATTR_PARAM_CBANK
	.align		4
        /*0070*/ 	.byte	0x04, 0x0a
        /*0072*/ 	.short	(.L_5023 - .L_5022)
	.align		4
.L_5022:
        /*0074*/ 	.word	index@(.nv.constant0._ZN2at6native29vectorized_elementwise_kernelILi8ENS0_13BinaryFunctorIiiiZZZNS0_21heaviside_kernel_cudaERNS_18TensorIteratorBaseEENKUlvE_clEvENKUlvE1_clEvEUliiE_EESt5arrayIPcLm3EEEEviT0_T1_)
        /*0078*/ 	.short	0x0210
        /*007a*/ 	.short	0x0020


	//----- nvinfo : EIATTR_SW_WAR
	.align		4
.L_5023:
        /*007c*/ 	.byte	0x04, 0x36
        /*007e*/ 	.short	(.L_5025 - .L_5024)
.L_5024:
        /*0080*/ 	.word	0x00000008
.L_5025:


//--------------------- .nv.info._ZN2at6native18elementwise_kernelILi128ELi4EZNS0_15gpu_kernel_implINS0_13BUnaryFunctorIiiiZZZNS0_21heaviside_kernel_cudaERNS_18TensorIteratorBaseEENKUlvE_clEvENKUlvE1_clEvEUliiE_EEEEvS5_RKT_EUliE_EEviT1_ --------------------------
	.section	.nv.info._ZN2at6native18elementwise_kernelILi128ELi4EZNS0_15gpu_kernel_implINS0_13BUnaryFunctorIiiiZZZNS0_21heaviside_kernel_cudaERNS_18TensorIteratorBaseEENKUlvE_clEvENKUlvE1_clEvEUliiE_EEEEvS5_RKT_EUliE_EEviT1_,"",@"SHT_CUDA_INFO"
	.sectionflags	@""
	.align	4


	//----- nvinfo : EIATTR_CUDA_API_VERSION
	.align		4
        /*0000*/ 	.byte	0x04, 0x37
        /*0002*/ 	.short	(.L_5027 - .L_5026)
.L_5026:
        /*0004*/ 	.word	0x00000082


	//----- nvinfo : EIATTR_KPARAM_INFO
	.align		4
.L_5027:
        /*0008*/ 	.byte	0x04, 0x17
        /*000a*/ 	.short	(.L_5029 - .L_5028)
.L_5028:
        /*000c*/ 	.word	0x00000000
        /*0010*/ 	.short	0x0001
        /*0012*/ 	.short	0x0008
        /*0014*/ 	.byte	0x00, 0xf0, 0x81, 0x08


	//----- nvinfo : EIATTR_KPARAM_INFO
	.align		4
.L_5029:
        /*0018*/ 	.byte	0x04, 0x17
        /*001a*/ 	.short	(.L_5031 - .L_5030)
.L_5030:
        /*001c*/ 	.word	0x00000000
        /*0020*/ 	.short	0x0000
        /*0022*/ 	.short	0x0000
        /*0024*/ 	.byte	0x00, 0xf0, 0x11, 0x00


	//----- nvinfo : EIATTR_SPARSE_MMA_MASK
	.align		4
.L_5031:
        /*0028*/ 	.byte	0x03, 0x50
        /*002a*/ 	.short	0x0000


	//----- nvinfo : EIATTR_MAXREG_COUNT
	.align		4
        /*002c*/ 	.byte	0x03, 0x1b
        /*002e*/ 	.short	0x0080


	//----- nvinfo : EIATTR_EXTERNS
	.align		4
        /*0030*/ 	.byte	0x04, 0x0f
        /*0032*/ 	.short	(.L_5033 - .L_5032)


	//   ....[0]....
	.align		4
.L_5032:
        /*0034*/ 	.word	index@(__assertfail)


	//----- nvinfo : EIATTR_MERCURY_ISA_VERSION
	.align		4
.L_5033:
        /*0038*/ 	.byte	0x03, 0x5f
        /*003a*/ 	.short	0x0101


	//----- nvinfo : EIATTR_SYSCALL_OFFSETS
	.align		4
        /*003c*/ 	.byte	0x04, 0x46
        /*003e*/ 	.short	(.L_5035 - .L_5034)


	//   ....[0]....
.L_5034:
        /*0040*/ 	.word	0x00002180


	//   ....[1]....
        /*0044*/ 	.word	0x00002ff0


	//   ....[2]....
        /*0048*/ 	.word	0x00005190


	//   ....[3]....
        /*004c*/ 	.word	0x00006000


	//   ....[4]....
        /*0050*/ 	.word	0x00008190


	//   ....[5]....
        /*0054*/ 	.word	0x00009000


	//   ....[6]....
        /*0058*/ 	.word	0x0000b180


	//   ....[7]....
        /*005c*/ 	.word	0x0000bff0


	//----- nvinfo : EIATTR_EXIT_INSTR_OFFSETS
	.align		4
.L_5035:
        /*0060*/ 	.byte	0x04, 0x1c
        /*0062*/ 	.short	(.L_5037 - .L_5036)


	//   ....[0]....
.L_5036:
        /*0064*/ 	.word	0x000090a0


	//   ....[1]....
        /*0068*/ 	.word	0x0000b2e0


	//   ....[2]....
        /*006c*/ 	.word	0x0000b300


	//   ....[3]....
        /*0070*/ 	.word	0x0000b390


	//   ....[4]....
        /*0074*/ 	.word	0x0000b3b0


	//   ....[5]....
        /*0078*/ 	.word	0x0000b3d0


	//   ....[6]....
        /*007c*/ 	.word	0x0000b460


	//   ....[7]....
        /*0080*/ 	.word	0x0000b4a0


	//   ....[8]....
        /*0084*/ 	.word	0x0000b540


	//   ....[9]....
        /*0088*/ 	.word	0x0000b590


	//   ....[10]....
        /*008c*/ 	.word	0x0000b5c0


	//   ....[11]....
        /*0090*/ 	.word	0x0000b680


	//   ....[12]....
        /*0094*/ 	.word	0x0000b6c0


	//   ....[13]....
        /*0098*/ 	.word	0x0000b850


	//   ....[14]....
        /*009c*/ 	.word	0x0000b9b0


	//   ....[15]....
        /*00a0*/ 	.word	0x0000b9f0


	//   ....[16]....
        /*00a4*/ 	.word	0x0000ba90


	//   ....[17]....
        /*00a8*/ 	.word	0x0000bc10


	//   ....[18]....
        /*00ac*/ 	.word	0x0000bd90


	//   ....[19]....
        /*00b0*/ 	.word	0x0000bef0


	//   ....[20]....
        /*00b4*/ 	.word	0x0000c000


	//   ....[21]....
        /*00b8*/ 	.word	0x0000c030


	//   ....[22]....
        /*00bc*/ 	.word	0x0000c050


	//----- nvinfo : EIATTR_MAX_THREADS
	.align		4
.L_5037:
        /*00c0*/ 	.byte	0x04, 0x05
        /*00c2*/ 	.short	(.L_5039 - .L_5038)
.L_5038:
        /*00c4*/ 	.word	0x00000080
        /*00c8*/ 	.word	0x00000001
        /*00cc*/ 	.word	0x00000001


	//----- nvinfo : EIATTR_CRS_STACK_SIZE
	.align		4
.L_5039:
        /*00d0*/ 	.byte	0x04, 0x1e
        /*00d2*/ 	.short	(.L_5041 - .L_5040)
.L_5040:
        /*00d4*/ 	.word	0x00000000


	//----- nvinfo : EIATTR_CBANK_PARAM_SIZE
	.align		4
.L_5041:
        /*00d8*/ 	.byte	0x03, 0x19
        /*00da*/ 	.short	0x0228


	//----- nvinfo : EIATTR_PARAM_CBANK
	.align		4
        /*00dc*/ 	.byte	0x04, 0x0a
        /*00de*/ 	.short	(.L_5043 - .L_5042)
	.align		4
.L_5042:
        /*00e0*/ 	.word	index@(.nv.constant0._ZN2at6native18elementwise_kernelILi128ELi4EZNS0_15gpu_kernel_implINS0_13BUnaryFunctorIiiiZZZNS0_21heaviside_kernel_cudaERNS_18TensorIteratorBaseEENKUlvE_clEvENKUlvE1_clEvEUliiE_EEEEvS5_RKT_EUliE_EEviT1_)
        /*00e4*/ 	.short	0x0210
        /*00e6*/ 	.short	0x0228


	//----- nvinfo : EIATTR_SW_WAR
	.align		4
.L_5043:
        /*00e8*/ 	.byte	0x04, 0x36
        /*00ea*/ 	.short	(.L_5045 - .L_5044)
.L_5044:
        /*00ec*/ 	.word	0x00000008
.L_5045:


//--------------------- .nv.info._ZN2at6native27unrolled_elementwise_kernelINS0_13BUnaryFunctorIiiiZZZNS0_21heaviside_kernel_cudaERNS_18TensorIteratorBaseEENKUlvE_clEvENKUlvE1_clEvEUliiE_EESt5arrayIPcLm2EELi4E23TrivialOffsetCalculatorILi1EjESD_NS0_6memory12LoadWithCastILi1EEENSE_13StoreWithCastILi1EEEEEviT_T0_T2_T3_T4_T5_ --------------------------
	.section	.nv.info._ZN2at6native27unrolled_elementwise_kernelINS0_13BUnaryFunctorIiiiZZZNS0_21heaviside_kernel_cudaERNS_18TensorIteratorBaseEENKUlvE_clEvENKUlvE1_clEvEUliiE_EESt5arrayIPcLm2EELi4E23TrivialOffsetCalculatorILi1EjESD_NS0_6memory12LoadWithCastILi1EEENSE_13StoreWithCastILi1EEEEEviT_T0_T2_T3_T4_T5_,"",@"SHT_CUDA_INFO"
	.sectionflags	@""
	.align	4


	//----- nvinfo : EIATTR_CUDA_API_VERSION
	.align		4
        /*0000*/ 	.byte	0x04, 0x37
        /*0002*/ 	.short	(.L_5047 - .L_5046)
.L_5046:
        /*0004*/ 	.word	0x00000082


	//----- nvinfo : EIATTR_KPARAM_INFO
	.align		4
.L_5047:
        /*0008*/ 	.byte	0x04, 0x17
        /*000a*/ 	.short	(.L_5049 - .L_5048)
.L_5048:
        /*000c*/ 	.word	0x00000000
        /*0010*/ 	.short	0x0006
        /*0012*/ 	.short	0x002c
        /*0014*/ 	.byte	0x00, 0xf0, 0x21, 0x00


	//----- nvinfo : EIATTR_KPARAM_INFO
	.align		4
.L_5049:
        /*0018*/ 	.byte	0x04, 0x17
        /*001a*/ 	.short	(.L_5051 - .L_5050)
.L_5050:
        /*001c*/ 	.word	0x00000000
        /*0020*/ 	.short	0x0005
        /*0022*/ 	.short	0x0024
        /*0024*/ 	.byte	0x00, 0xf0, 0x21, 0x00


	//----- nvinfo : EIATTR_KPARAM_INFO
	.align		4
.L_5051:
        /*0028*/ 	.byte	0x04, 0x17
        /*002a*/ 	.short	(.L_5053 - .L_5052)
.L_5052:
        /*002c*/ 	.word	0x00000000
        /*0030*/ 	.short	0x0004
        /*0032*/ 	.short	0x0021
        /*0034*/ 	.byte	0x00, 0xf0, 0x05, 0x00


	//----- nvinfo : EIATTR_KPARAM_INFO
	.align		4
.L_5053:
        /*0038*/ 	.byte	0x04, 0x17
        /*003a*/ 	.short	(.L_5055 - .L_5054)
.L_5054:
        /*003c*/ 	.word	0x00000000
        /*0040*/ 	.short	0x0003
        /*0042*/ 	.short	0x0020
        /*0044*/ 	.byte	0x00, 0xf0, 0x05, 0x00


	//----- nvinfo : EIATTR_KPARAM_INFO
	.align		4
.L_5055:
        /*0048*/ 	.byte	0x04, 0x17
        /*004a*/ 	.short	(.L_5057 - .L_5056)
.L_5056:
        /*004c*/ 	.word	0x00000000
        /*0050*/ 	.short	0x0002
        /*0052*/ 	.short	0x0010
        /*0054*/ 	.byte	0x00, 0xf0, 0x41, 0x00


	//----- nvinfo : EIATTR_KPARAM_INFO
	.align		4
.L_5057:
        /*0058*/ 	.byte	0x04, 0x17
        /*005a*/ 	.short	(.L_5059 - .L_5058)
.L_5058:
        /*005c*/ 	.word	0x00000000
        /*0060*/ 	.short	0x0001
        /*0062*/ 	.short	0x0004
        /*0064*/ 	.byte	0x00, 0xf0, 0x21, 0x00


	//----- nvinfo : EIATTR_KPARAM_INFO
	.align		4
.L_5059:
        /*0068*/ 	.byte	0x04, 0x17
        /*006a*/ 	.short	(.L_5061 - .L_5060)
.L_5060:
        /*006c*/ 	.word	0x00000000
        /*0070*/ 	.short	0x0000
        /*0072*/ 	.short	0x0000
        /*0074*/ 	.byte	0x00, 0xf0, 0x11, 0x00


	//----- nvinfo : EIATTR_SPARSE_MMA_MASK
	.align		4
.L_5061:
        /*0078*/ 	.byte	0x03, 0x50
        /*007a*/ 	.short	0x0000


	//----- nvinfo : EIATTR_MAXREG_COUNT
	.align		4
        /*007c*/ 	.byte	0x03, 0x1b
        /*007e*/ 	.short	0x00ff


	//----- nvinfo : EIATTR_EXTERNS
	.align		4
        /*0080*/ 	.byte	0x04, 0x0f
        /*0082*/ 	.short	(.L_5063 - .L_5062)


	//   ....[0]....
	.align		4
.L_5062:
        /*0084*/ 	.word	index@(__assertfail)


	//----- nvinfo : EIATTR_MERCURY_ISA_VERSION
	.align		4
.L_5063:
        /*0088*/ 	.byte	0x03, 0x5f
        /*008a*/ 	.short	0x0101


	//----- nvinfo : EIATTR_SYSCALL_OFFSETS
	.align		4
        /*008c*/ 	.byte	0x04, 0x46
        /*008e*/ 	.short	(.L_5065 - .L_5064)


	//   ....[0]....
.L_5064:
        /*0090*/ 	.word	0x00000ea0


	//   ....[1]....
        /*0094*/ 	.word	0x00001d30


	//   ....[2]....
        /*0098*/ 	.word	0x00002bc0


	//   ....[3]....
        /*009c*/ 	.word	0x00003a20


	//   ....[4]....
        /*00a0*/ 	.word	0x00004a20


	//   ....[5]....
        /*00a4*/ 	.word	0x00005910


	//   ....[6]....
        /*00a8*/ 	.word	0x00006800


	//   ....[7]....
        /*00ac*/ 	.word	0x000076e0


	//----- nvinfo : EIATTR_EXIT_INSTR_OFFSETS
	.align		4
.L_5065:
        /*00b0*/ 	.byte	0x04, 0x1c
        /*00b2*/ 	.short	(.L_5067 - .L_5066)


	//   ....[0]....
.L_5066:
        /*00b4*/ 	.word	0x000068a0


	//   ....[1]....
        /*00b8*/ 	.word	0x000069d0


	//   ....[2]....
        /*00bc*/ 	.word	0x000069f0


	//   ....[3]....
        /*00c0*/ 	.word	0x00006a80


	//   ....[4]....
        /*00c4*/ 	.word	0x00006aa0


	//   ....[5]....
        /*00c8*/ 	.word	0x00006ac0


	//   ....[6]....
        /*00cc*/ 	.word	0x00006b50


	//   ....[7]....
        /*00d0*/ 	.word	0x00006b90


	//   ....[8]....
        /*00d4*/ 	.word	0x00006c30


	//   ....[9]....
        /*00d8*/ 	.word	0x00006c80


	//   ....[10]....
        /*00dc*/ 	.word	0x00006cb0


	//   ....[11]....
        /*00e0*/ 	.word	0x00006d70


	//   ....[12]....
        /*00e4*/ 	.word	0x00006db0


	//   ....[13]....
        /*00e8*/ 	.word	0x00006f40


	//   ....[14]....
        /*00ec*/ 	.word	0x000070a0


	//   ....[15]....
        /*00f0*/ 	.word	0x000070e0


	//   ....[16]....
        /*00f4*/ 	.word	0x00007180


	//   ....[17]....
        /*00f8*/ 	.word	0x00007300


	//   ....[18]....
        /*00fc*/ 	.word	0x00007480


	//   ....[19]....
        /*0100*/ 	.word	0x000075e0


	//   ....[20]....
        /*0104*/ 	.word	0x000076f0


	//   ....[21]....
        /*0108*/ 	.word	0x00007720


	//   ....[22]....
        /*010c*/ 	.word	0x00007740


	//----- nvinfo : EIATTR_MAX_THREADS
	.align		4
.L_5067:
        /*0110*/ 	.byte	0x04, 0x05
        /*0112*/ 	.short	(.L_5069 - .L_5068)
.L_5068:
        /*0114*/ 	.word	0x00000080
        /*0118*/ 	.word	0x00000001
        /*011c*/ 	.word	0x00000001


	//----- nvinfo : EIATTR_CRS_STACK_SIZE
	.align		4
.L_5069:
        /*0120*/ 	.byte	0x04, 0x1e
        /*0122*/ 	.short	(.L_5071 - .L_5070)
.L_5070:
        /*0124*/ 	.word	0x00000000


	//----- nvinfo : EIATTR_CBANK_PARAM_SIZE
	.align		4
.L_5071:
        /*0128*/ 	.byte	0x03, 0x19
        /*012a*/ 	.short	0x0034


	//----- nvinfo : EIATTR_PARAM_CBANK
	.align		4
        /*012c*/ 	.byte	0x04, 0x0a
        /*012e*/ 	.short	(.L_5073 - .L_5072)
	.align		4
.L_5072:
        /*0130*/ 	.word	index@(.nv.constant0._ZN2at6native27unrolled_elementwise_kernelINS0_13BUnaryFunctorIiiiZZZNS0_21heaviside_kernel_cudaERNS_18TensorIteratorBaseEENKUlvE_clEvENKUlvE1_clEvEUliiE_EESt5arrayIPcLm2EELi4E23TrivialOffsetCalculatorILi1EjESD_NS0_6memory12LoadWithCastILi1EEENSE_13StoreWithCastILi1EEEEEviT_T0_T2_T3_T4_T5_)
        /*0134*/ 	.short	0x0210
        /*0136*/ 	.short	0x0034


	//----- nvinfo : EIATTR_SW_WAR
	.align		4
.L_5073:
        /*0138*/ 	.byte	0x04, 0x36
        /*013a*/ 	.short	(.L_5075 - .L_5074)
.L_5074:
        /*013c*/ 	.word	0x00000008
.L_5075:


//--------------------- .nv.info._ZN2at6native18elementwise_kernelILi128ELi2EZNS0_22gpu_kernel_impl_nocastINS0_13BUnaryFunctorIiiiZZZNS0_21heaviside_kernel_cudaERNS_18TensorIteratorBaseEENKUlvE_clEvENKUlvE1_clEvEUliiE_EEEEvS5_RKT_EUliE_EEviT1_ --------------------------
	.section	.nv.info._ZN2at6native18elementwise_kernelILi128ELi2EZNS0_22gpu_kernel_impl_nocastINS0_13BUnaryFunctorIiiiZZZNS0_21heaviside_kernel_cudaERNS_18TensorIteratorBaseEENKUlvE_clEvENKUlvE1_clEvEUliiE_EEEEvS5_RKT_EUliE_EEviT1_,"",@"SHT_CUDA_INFO"
	.sectionflags	@""
	.align	4


	//----- nvinfo : EIATTR_CUDA_API_VERSION
	.align		4
        /*0000*/ 	.byte	0x04, 0x37
        /*0002*/ 	.short	(.L_5077 - .L_5076)
.L_5076:
        /*0004*/ 	.word	0x00000082


	//----- nvinfo : EIATTR_KPARAM_INFO
	.align		4
.L_5077:
        /*0008*/ 	.byte	0x04, 0x17
        /*000a*/ 	.short	(.L_5079 - .L_5078)
.L_5078:
        /*000c*/ 	.word	0x00000000
        /*0010*/ 	.short	0x0001
        /*0012*/ 	.short	0x0008
        /*0014*/ 	.byte	0x00, 0xf0, 0x61, 0x08


	//----- nvinfo : EIATTR_KPARAM_INFO
	.align		4
.L_5079:
        /*0018*/ 	.byte	0x04, 0x17
        /*001a*/ 	.short	(.L_5081 - .L_5080)
.L_5080:
        /*001c*/ 	.word	0x00000000
        /*0020*/ 	.short	0x0000
        /*0022*/ 	.short	0x0000
        /*0024*/ 	.byte	0x00, 0xf0, 0x11, 0x00


	//----- nvinfo : EIATTR_SPARSE_MMA_MASK
	.align		4
.L_5081:
        /*0028*/ 	.byte	0x03, 0x50
        /*002a*/ 	.short	0x0000


	//----- nvinfo : EIATTR_MAXREG_COUNT
	.align		4
        /*002c*/ 	.byte	0x03, 0x1b
        /*002e*/ 	.short	0x0080


	//----- nvinfo : EIATTR_MERCURY_ISA_VERSION
	.align		4
        /*0030*/ 	.byte	0x03, 0x5f
        /*0032*/ 	.short	0x0101


	//----- nvinfo : EIATTR_EXIT_INSTR_OFFSETS
	.align		4
        /*0034*/ 	.byte	0x04, 0x1c
        /*0036*/ 	.short	(.L_5083 - .L_5082)


	//   ....[0]....
.L_5082:
        /*0038*/ 	.word	0x00001470


	//   ....[1]....
        /*003c*/ 	.word	0x00002830


	//----- nvinfo : EIATTR_MAX_THREADS
	.align		4
.L_5083:
        /*0040*/ 	.byte	0x04, 0x05
        /*0042*/ 	.short	(.L_5085 - .L_5084)
.L_5084:
        /*0044*/ 	.word	0x00000080
        /*0048*/ 	.word	0x00000001
        /*004c*/ 	.word	0x00000001


	//----- nvinfo : EIATTR_CRS_STACK_SIZE
	.align		4
.L_5085:
        /*0050*/ 	.byte	0x04, 0x1e
        /*0052*/ 	.short	(.L_5087 - .L_5086)
.L_5086:
        /*0054*/ 	.word	0x00000000


	//----- nvinfo : EIATTR_CBANK_PARAM_SIZE
	.align		4
.L_5087:
        /*0058*/ 	.byte	0x03, 0x19
        /*005a*/ 	.short	0x0220


	//----- nvinfo : EIATTR_PARAM_CBANK
	.align		4
        /*005c*/ 	.byte	0x04, 0x0a
        /*005e*/ 	.short	(.L_5089 - .L_5088)
	.align		4
.L_5088:
        /*0060*/ 	.word	index@(.nv.constant0._ZN2at6native18elementwise_kernelILi128ELi2EZNS0_22gpu_kernel_impl_nocastINS0_13BUnaryFunctorIiiiZZZNS0_21heaviside_kernel_cudaERNS_18TensorIteratorBaseEENKUlvE_clEvENKUlvE1_clEvEUliiE_EEEEvS5_RKT_EUliE_EEviT1_)
        /*0064*/ 	.short	0x0210
        /*0066*/ 	.short	0x0220


	//----- nvinfo : EIATTR_SW_WAR
	.align		4
.L_5089:
        /*0068*/ 	.byte	0x04, 0x36
        /*006a*/ 	.short	(.L_5091 - .L_5090)
.L_5090:
        /*006c*/ 	.word	0x00000008
.L_5091:


//--------------------- .nv.info._ZN2at6native27unrolled_elementwise_kernelINS0_13BUnaryFunctorIiiiZZZNS0_21heaviside_kernel_cudaERNS_18TensorIteratorBaseEENKUlvE_clEvENKUlvE1_clEvEUliiE_EESt5arrayIPcLm2EELi4E23TrivialOffsetCalculatorILi1EjESD_NS0_6memory15LoadWithoutCastENSE_16StoreWithoutCastEEEviT_T0_T2_T3_T4_T5_ --------------------------
	.section	.nv.info._ZN2at6native27unrolled_elementwise_kernelINS0_13BUnaryFunctorIiiiZZZNS0_21heaviside_kernel_cudaERNS_18TensorIteratorBaseEENKUlvE_clEvENKUlvE1_clEvEUliiE_EESt5arrayIPcLm2EELi4E23TrivialOffsetCalculatorILi1EjESD_NS0_6memory15LoadWithoutCastENSE_16StoreWithoutCastEEEviT_T0_T2_T3_T4_T5_,"",@"SHT_CUDA_INFO"
	.sectionflags	@""
	.align	4


	//----- nvinfo : EIATTR_CUDA_API_VERSION
	.align		4
        /*0000*/ 	.byte	0x04, 0x37
        /*0002*/ 	.short	(.L_5093 - .L_5092)
.L_5092:
        /*0004*/ 	.word	0x00000082


	//----- nvinfo : EIATTR_KPARAM_INFO
	.align		4
.L_5093:
        /*0008*/ 	.byte	0x04, 0x17
        /*000a*/ 	.short	(.L_5095 - .L_5094)
.L_5094:
        /*000c*/ 	.word	0x00000000
        /*0010*/ 	.short	0x0006
        /*0012*/ 	.short	0x0023
        /*0014*/ 	.byte	0x00, 0xf0, 0x05, 0x00


	//----- nvinfo : EIATTR_KPARAM_INFO
	.align		4
.L_5095:
        /*0018*/ 	.byte	0x04, 0x17
        /*001a*/ 	.short	(.L_5097 - .L_5096)
.L_5096:
        /*001c*/ 	.word	0x00000000
        /*0020*/ 	.short	0x0005
        /*0022*/ 	.short	0x0022
        /*0024*/ 	.byte	0x00, 0xf0, 0x05, 0x00


	//----- nvinfo : EIATTR_KPARAM_INFO
	.align		4
.L_5097:
        /*0028*/ 	.byte	0x04, 0x17
        /*002a*/ 	.short	(.L_5099 - .L_5098)
.L_5098:
        /*002c*/ 	.word	0x00000000
        /*0030*/ 	.short	0x0004
        /*0032*/ 	.short	0x0021
        /*0034*/ 	.byte	0x00, 0xf0, 0x05, 0x00


	//----- nvinfo : EIATTR_KPARAM_INFO
	.align		4
.L_5099:
        /*0038*/ 	.byte	0x04, 0x17
        /*003a*/ 	.short	(.L_5101 - .L_5100)
.L_5100:
        /*003c*/ 	.word	0x00000000
        /*0040*/ 	.short	0x0003
        /*0042*/ 	.short	0x0020
        /*0044*/ 	.byte	0x00, 0xf0, 0x05, 0x00


	//----- nvinfo : EIATTR_KPARAM_INFO
	.align		4
.L_5101:
        /*0048*/ 	.byte	0x04, 0x17
        /*004a*/ 	.short	(.L_5103 - .L_5102)
.L_5102:
        /*004c*/ 	.word	0x00000000
        /*0050*/ 	.short	0x0002
        /*0052*/ 	.short	0x0010
        /*0054*/ 	.byte	0x00, 0xf0, 0x41, 0x00


	//----- nvinfo : EIATTR_KPARAM_INFO
	.align		4
.L_5103:
        /*0058*/ 	.byte	0x04, 0x17
        /*005a*/ 	.short	(.L_5105 - .L_5104)
.L_5104:
        /*005c*/ 	.word	0x00000000
        /*0060*/ 	.short	0x0001
        /*0062*/ 	.short	0x0004
        /*0064*/ 	.byte	0x00, 0xf0, 0x21, 0x00


	//----- nvinfo : EIATTR_KPARAM_INFO
	.align		4
.L_5105:
        /*0068*/ 	.byte	0x04, 0x17
        /*006a*/ 	.short	(.L_5107 - .L_5106)
.L_5106:
        /*006c*/ 	.word	0x00000000
        /*0070*/ 	.short	0x0000
        /*0072*/ 	.short	0x0000
        /*0074*/ 	.byte	0x00, 0xf0, 0x11, 0x00


	//----- nvinfo : EIATTR_SPARSE_MMA_MASK
	.align		4
.L_5107:
        /*0078*/ 	.byte	0x03, 0x50
        /*007a*/ 	.short	0x0000


	//----- nvinfo : EIATTR_MAXREG_COUNT
	.align		4
        /*007c*/ 	.byte	0x03, 0x1b
        /*007e*/ 	.short	0x00ff


	//----- nvinfo : EIATTR_MERCURY_ISA_VERSION
	.align		4
        /*0080*/ 	.byte	0x03, 0x5f
        /*0082*/ 	.short	0x0101


	//----- nvinfo : EIATTR_EXIT_INSTR_OFFSETS
	.align		4
        /*0084*/ 	.byte	0x04, 0x1c
        /*0086*/ 	.short	(.L_5109 - .L_5108)


	//   ....[0]....
.L_5108:
        /*0088*/ 	.word	0x00000440


	//   ....[1]....
        /*008c*/ 	.word	0x000004c0


	//----- nvinfo : EIATTR_MAX_THREADS
	.align		4
.L_5109:
        /*0090*/ 	.byte	0x04, 0x05
        /*0092*/ 	.short	(.L_5111 - .L_5110)
.L_5110:
        /*0094*/ 	.word	0x00000080
        /*0098*/ 	.word	0x00000001
        /*009c*/ 	.word	0x00000001


	//----- nvinfo : EIATTR_CRS_STACK_SIZE
	.align		4
.L_5111:
        /*00a0*/ 	.byte	0x04, 0x1e
        /*00a2*/ 	.short	(.L_5113 - .L_5112)
.L_5112:
        /*00a4*/ 	.word	0x00000000


	//----- nvinfo : EIATTR_CBANK_PARAM_SIZE
	.align		4
.L_5113:
        /*00a8*/ 	.byte	0x03, 0x19
        /*00aa*/ 	.short	0x0024


	//----- nvinfo : EIATTR_PARAM_CBANK
	.align		4
        /*00ac*/ 	.byte	0x04, 0x0a
        /*00ae*/ 	.short	(.L_5115 - .L_5114)
	.align		4
.L_5114:
        /*00b0*/ 	.word	index@(.nv.constant0._ZN2at6native27unrolled_elementwise_kernelINS0_13BUnaryFunctorIiiiZZZNS0_21heaviside_kernel_cudaERNS_18TensorIteratorBaseEENKUlvE_clEvENKUlvE1_clEvEUliiE_EESt5arrayIPcLm2EELi4E23TrivialOffsetCalculatorILi1EjESD_NS0_6memory15LoadWithoutCastENSE_16StoreWithoutCastEEEviT_T0_T2_T3_T4_T5_)
        /*00b4*/ 	.short	0x0210
        /*00b6*/ 	.short	0x0024


	//----- nvinfo : EIATTR_SW_WAR
	.align		4
.L_5115:
        /*00b8*/ 	.byte	0x04, 0x36
        /*00ba*/ 	.short	(.L_5117 - .L_5116)
.L_5116:
        /*00bc*/ 	.word	0x00000008
.L_5117:


//--------------------- .nv.info._ZN2at6native29vectorized_elementwise_kernelILi2ENS0_13BUnaryFunctorIiiiZZZNS0_21heaviside_kernel_cudaERNS_18TensorIteratorBaseEENKUlvE_clEvENKUlvE1_clEvEUliiE_EESt5arrayIPcLm2EEEEviT0_T1_ --------------------------
	.section	.nv.info._ZN2at6native29vectorized_elementwise_kernelILi2ENS0_13BUnaryFunctorIiiiZZZNS0_21heaviside_kernel_cudaERNS_18TensorIteratorBaseEENKUlvE_clEvENKUlvE1_clEvEUliiE_EESt5arrayIPcLm2EEEEviT0_T1_,"",@"SHT_CUDA_INFO"
	.sectionflags	@""
	.align	4


	//----- nvinfo : EIATTR_CUDA_API_VERSION
	.align		4
        /*0000*/ 	.byte	0x04, 0x37
        /*0002*/ 	.short	(.L_5119 - .L_5118)
.L_5118:
        /*0004*/ 	.word	0x00000082


	//----- nvinfo : EIATTR_KPARAM_INFO
	.align		4
.L_5119:
        /*0008*/ 	.byte	0x04, 0x17
        /*000a*/ 	.short	(.L_5121 - .L_5120)
.L_5120:
        /*000c*/ 	.word	0x00000000
        /*0010*/ 	.short	0x0002
        /*0012*/ 	.short	0x0010
        /*0014*/ 	.byte	0x00, 0xf0, 0x41, 0x00


	//----- nvinfo : EIATTR_KPARAM_INFO
	.align		4
.L_5121:
        /*0018*/ 	.byte	0x04, 0x17
        /*001a*/ 	.short	(.L_5123 - .L_5122)
.L_5122:
        /*001c*/ 	.word	0x00000000
        /*0020*/ 	.short	0x0001
        /*0022*/ 	.short	0x0004
        /*0024*/ 	.byte	0x00, 0xf0, 0x21, 0x00


	//----- nvinfo : EIATTR_KPARAM_INFO
	.align		4
.L_5123:
        /*0028*/ 	.byte	0x04, 0x17
        /*002a*/ 	.short	(.L_5125 - .L_5124)
.L_5124:
        /*002c*/ 	.word	0x00000000
        /*0030*/ 	.short	0x0000
        /*0032*/ 	.short	0x0000
        /*0034*/ 	.byte	0x00, 0xf0, 0x11, 0x00


	//----- nvinfo : EIATTR_SPARSE_MMA_MASK
	.align		4
.L_5125:
        /*0038*/ 	.byte	0x03, 0x50
        /*003a*/ 	.short	0x0000


	//----- nvinfo : EIATTR_MAXREG_COUNT
	.align		4
        /*003c*/ 	.byte	0x03, 0x1b
        /*003e*/ 	.short	0x00ff


	//----- nvinfo : EIATTR_MERCURY_ISA_VERSION
	.align		4
        /*0040*/ 	.byte	0x03, 0x5f
        /*0042*/ 	.short	0x0101


	//----- nvinfo : EIATTR_EXIT_INSTR_OFFSETS
	.align		4
        /*0044*/ 	.byte	0x04, 0x1c
        /*0046*/ 	.short	(.L_5127 - .L_5126)


	//   ....[0]....
.L_5126:
        /*0048*/ 	.word	0x00000370


	//   ....[1]....
        /*004c*/ 	.word	0x00000c80


	//   ....[2]....
        /*0050*/ 	.word	0x00000cd0


	//----- nvinfo : EIATTR_MAX_THREADS
	.align		4
.L_5127:
        /*0054*/ 	.byte	0x04, 0x05
        /*0056*/ 	.short	(.L_5129 - .L_5128)
.L_5128:
        /*0058*/ 	.word	0x00000080
        /*005c*/ 	.word	0x00000001
        /*0060*/ 	.word	0x00000001


	//----- nvinfo : EIATTR_CRS_STACK_SIZE
	.align		4
.L_5129:
        /*0064*/ 	.byte	0x04, 0x1e
        /*0066*/ 	.short	(.L_5131 - .L_5130)
.L_5130:
        /*0068*/ 	.word	0x00000000


	//----- nvinfo : EIATTR_CBANK_PARAM_SIZE
	.align		4
.L_5131:
        /*006c*/ 	.byte	0x03, 0x19
        /*006e*/ 	.short	0x0020


	//----- nvinfo : EIATTR_PARAM_CBANK
	.align		4
        /*0070*/ 	.byte	0x04, 0x0a
        /*0072*/ 	.short	(.L_5133 - .L_5132)
	.align		4
.L_5132:
        /*0074*/ 	.word	index@(.nv.constant0._ZN2at6native29vectorized_elementwise_kernelILi2ENS0_13BUnaryFunctorIiiiZZZNS0_21heaviside_kernel_cudaERNS_18TensorIteratorBaseEENKUlvE_clEvENKUlvE1_clEvEUliiE_EESt5arrayIPcLm2EEEEviT0_T1_)
        /*0078*/ 	.short	0x0210
        /*007a*/ 	.short	0x0020


	//----- nvinfo : EIATTR_SW_WAR
	.align		4
.L_5133:
        /*007c*/ 	.byte	0x04, 0x36
        /*007e*/ 	.short	(.L_5135 - .L_5134)
.L_5134:
        /*0080*/ 	.word	0x00000008
.L_5135:


//--------------------- .nv.info._ZN2at6native29vectorized_elementwise_kernelILi4ENS0_13BUnaryFunctorIiiiZZZNS0_21heaviside_kernel_cudaERNS_18TensorIteratorBaseEENKUlvE_clEvENKUlvE1_clEvEUliiE_EESt5arrayIPcLm2EEEEviT0_T1_ --------------------------
	.section	.nv.info._ZN2at6native29vectorized_elementwise_kernelILi4ENS0_13BUnaryFunctorIiiiZZZNS0_21heaviside_kernel_cudaERNS_18TensorIteratorBaseEENKUlvE_clEvENKUlvE1_clEvEUliiE_EESt5arrayIPcLm2EEEEviT0_T1_,"",@"SHT_CUDA_INFO"
	.sectionflags	@""
	.align	4


	//----- nvinfo : EIATTR_CUDA_API_VERSION
	.align		4
        /*0000*/ 	.byte	0x04, 0x37
        /*0002*/ 	.short	(.L_5137 - .L_5136)
.L_5136:
        /*0004*/ 	.word	0x00000082


	//----- nvinfo : EIATTR_KPARAM_INFO
	.align		4
.L_5137:
        /*0008*/ 	.byte	0x04, 0x17
        /*000a*/ 	.short	(.L_5139 - .L_5138)
.L_5138:
        /*000c*/ 	.word	0x00000000
        /*0010*/ 	.short	0x0002
        /*0012*/ 	.short	0x0010
        /*0014*/ 	.byte	0x00, 0xf0, 0x41, 0x00


	//----- nvinfo : EIATTR_KPARAM_INFO
	.align		4
.L_5139:
        /*0018*/ 	.byte	0x04, 0x17
        /*001a*/ 	.short	(.L_5141 - .L_5140)
.L_5140:
        /*001c*/ 	.word	0x00000000
        /*0020*/ 	.short	0x0001
        /*0022*/ 	.short	0x0004
        /*0024*/ 	.byte	0x00, 0xf0, 0x21, 0x00


	//----- nvinfo : EIATTR_KPARAM_INFO
	.align		4
.L_5141:
        /*0028*/ 	.byte	0x04, 0x17
        /*002a*/ 	.short	(.L_5143 - .L_5142)
.L_5142:
        /*002c*/ 	.word	0x00000000
        /*0030*/ 	.short	0x0000
        /*0032*/ 	.short	0x0000
        /*0034*/ 	.byte	0x00, 0xf0, 0x11, 0x00


	//----- nvinfo : EIATTR_SPARSE_MMA_MASK
	.align		4
.L_5143:
        /*0038*/ 	.byte	0x03, 0x50
        /*003a*/ 	.short	0x0000


	//----- nvinfo : EIATTR_MAXREG_COUNT
	.align		4
        /*003c*/ 	.byte	0x03, 0x1b
        /*003e*/ 	.short	0x00ff


	//----- nvinfo : EIATTR_MERCURY_ISA_VERSION
	.align		4
        /*0040*/ 	.byte	0x03, 0x5f
        /*0042*/ 	.short	0x0101


	//----- nvinfo : EIATTR_EXIT_INSTR_OFFSETS
	.align		4
        /*0044*/ 	.byte	0x04, 0x1c
        /*0046*/ 	.short	(.L_5145 - .L_5144)


	//   ....[0]....
.L_5144:
        /*0048*/ 	.word	0x00000330


	//   ....[1]....
        /*004c*/ 	.word	0x00000c40


	//   ....[2]....
        /*0050*/ 	.word	0x00000c90


	//----- nvinfo : EIATTR_MAX_THREADS
	.align		4
.L_5145:
        /*0054*/ 	.byte	0x04, 0x05
        /*0056*/ 	.short	(.L_5147 - .L_5146)
.L_5146:
        /*0058*/ 	.word	0x00000080
        /*005c*/ 	.word	0x00000001
        /*0060*/ 	.word	0x00000001


	//----- nvinfo : EIATTR_CRS_STACK_SIZE
	.align		4
.L_5147:
        /*0064*/ 	.byte	0x04, 0x1e
        /*0066*/ 	.short	(.L_5149 - .L_5148)
.L_5148:
        /*0068*/ 	.word	0x00000000


	//----- nvinfo : EIATTR_CBANK_PARAM_SIZE
	.align		4
.L_5149:
        /*006c*/ 	.byte	0x03, 0x19
        /*006e*/ 	.short	0x0020


	//----- nvinfo : EIATTR_PARAM_CBANK
	.align		4
        /*0070*/ 	.byte	0x04, 0x0a
        /*0072*/ 	.short	(.L_5151 - .L_5150)
	.align		4
.L_5150:
        /*0074*/ 	.word	index@(.nv.constant0._ZN2at6native29vectorized_elementwise_kernelILi4ENS0_13BUnaryFunctorIiiiZZZNS0_21heaviside_kernel_cudaERNS_18TensorIteratorBaseEENKUlvE_clEvENKUlvE1_clEvEUliiE_EESt5arrayIPcLm2EEEEviT0_T1_)
        /*0078*/ 	.short	0x0210
        /*007a*/ 	.short	0x0020


	//----- nvinfo : EIATTR_SW_WAR
	.align		4
.L_5151:
        /*007c*/ 	.byte	0x04, 0x36
        /*007e*/ 	.short	(.L_5153 - .L_5152)
.L_5152:
        /*0080*/ 	.word	0x00000008
.L_5153:


//--------------------- .nv.info._ZN2at6native29vectorized_elementwise_kernelILi8ENS0_13BUnaryFunctorIiiiZZZNS0_21heaviside_kernel_cudaERNS_18TensorIteratorBaseEENKUlvE_clEvENKUlvE1_clEvEUliiE_EESt5arrayIPcLm2EEEEviT0_T1_ --------------------------
	.section	.nv.info._ZN2at6native29vectorized_elementwise_kernelILi8ENS0_13BUnaryFunctorIiiiZZZNS0_21heaviside_kernel_cudaERNS_18TensorIteratorBaseEENKUlvE_clEvENKUlvE1_clEvEUliiE_EESt5arrayIPcLm2EEEEviT0_T1_,"",@"SHT_CUDA_INFO"
	.sectionflags	@""
	.align	4


	//----- nvinfo : EIATTR_CUDA_API_VERSION
	.align		4
        /*0000*/ 	.byte	0x04, 0x37
        /*0002*/ 	.short	(.L_5155 - .L_5154)
.L_5154:
        /*0004*/ 	.word	0x00000082


	//----- nvinfo : EIATTR_KPARAM_INFO
	.align		4
.L_5155:
        /*0008*/ 	.byte	0x04, 0x17
        /*000a*/ 	.short	(.L_5157 - .L_5156)
.L_5156:
        /*000c*/ 	.word	0x00000000
        /*0010*/ 	.short	0x0002
        /*0012*/ 	.short	0x0010
        /*0014*/ 	.byte	0x00, 0xf0, 0x41, 0x00


	//----- nvinfo : EIATTR_KPARAM_INFO
	.align		4
.L_5157:
        /*0018*/ 	.byte	0x04, 0x17
        /*001a*/ 	.short	(.L_5159 - .L_5158)
.L_5158:
        /*001c*/ 	.word	0x00000000
        /*0020*/ 	.short	0x0001
        /*0022*/ 	.short	0x0004
        /*0024*/ 	.byte	0x00, 0xf0, 0x21, 0x00


	//----- nvinfo : EIATTR_KPARAM_INFO
	.align		4
.L_5159:
        /*0028*/ 	.byte	0x04, 0x17
        /*002a*/ 	.short	(.L_5161 - .L_5160)
.L_5160:
        /*002c*/ 	.word	0x00000000
        /*0030*/ 	.short	0x0000
        /*0032*/ 	.short	0x0000
        /*0034*/ 	.byte	0x00, 0xf0, 0x11, 0x00


	//----- nvinfo : EIATTR_SPARSE_MMA_MASK
	.align		4
.L_5161:
        /*0038*/ 	.byte	0x03, 0x50
        /*003a*/ 	.short	0x0000


	//----- nvinfo : EIATTR_MAXREG_COUNT
	.align		4
        /*003c*/ 	.byte	0x03, 0x1b
        /*003e*/ 	.short	0x00ff


	//----- nvinfo : EIATTR_MERCURY_ISA_VERSION
	.align		4
        /*0040*/ 	.byte	0x03, 0x5f
        /*0042*/ 	.short	0x0101


	//----- nvinfo : EIATTR_EXIT_INSTR_OFFSETS
	.align		4
        /*0044*/ 	.byte	0x04, 0x1c
        /*0046*/ 	.short	(.L_5163 - .L_5162)


	//   ....[0]....
.L_5162:
        /*0048*/ 	.word	0x00000330


	//   ....[1]....
        /*004c*/ 	.word	0x00000c40


	//   ....[2]....
        /*0050*/ 	.word	0x00000c90


	//----- nvinfo : EIATTR_MAX_THREADS
	.align		4
.L_5163:
        /*0054*/ 	.byte	0x04, 0x05
        /*0056*/ 	.short	(.L_5165 - .L_5164)
.L_5164:
        /*0058*/ 	.word	0x00000080
        /*005c*/ 	.word	0x00000001
        /*0060*/ 	.word	0x00000001


	//----- nvinfo : EIATTR_CRS_STACK_SIZE
	.align		4
.L_5165:
        /*0064*/ 	.byte	0x04, 0x1e
        /*0066*/ 	.short	(.L_5167 - .L_5166)
.L_5166:
        /*0068*/ 	.word	0x00000000


	//----- nvinfo : EIATTR_CBANK_PARAM_SIZE
	.align		4
.L_5167:
        /*006c*/ 	.byte	0x03, 0x19
        /*006e*/ 	.short	0x0020


	//----- nvinfo : EIATTR_PARAM_CBANK
	.align		4
        /*0070*/ 	.byte	0x04, 0x0a
        /*0072*/ 	.short	(.L_5169 - .L_5168)
	.align		4
.L_5168:
        /*0074*/ 	.word	index@(.nv.constant0._ZN2at6native29vectorized_elementwise_kernelILi8ENS0_13BUnaryFunctorIiiiZZZNS0_21heaviside_kernel_cudaERNS_18TensorIteratorBaseEENKUlvE_clEvENKUlvE1_clEvEUliiE_EESt5arrayIPcLm2EEEEviT0_T1_)
        /*0078*/ 	.short	0x0210
        /*007a*/ 	.short	0x0020


	//----- nvinfo : EIATTR_SW_WAR
	.align		4
.L_5169:
        /*007c*/ 	.byte	0x04, 0x36
        /*007e*/ 	.short	(.L_5171 - .L_5170)
.L_5170:
        /*0080*/ 	.word	0x00000008
.L_5171:


//--------------------- .nv.info._ZN2at6native18elementwise_kernelILi128ELi4EZNS0_15gpu_kernel_implINS0_13AUnaryFunctorIiiiZZZNS0_21heaviside_kernel_cudaERNS_18TensorIteratorBaseEENKUlvE_clEvENKUlvE1_clEvEUliiE_EEEEvS5_RKT_EUliE_EEviT1_ --------------------------
	.section	.nv.info._ZN2at6native18elementwise_kernelILi128ELi4EZNS0_15gpu_kernel_implINS0_13AUnaryFunctorIiiiZZZNS0_21heaviside_kernel_cudaERNS_18TensorIteratorBaseEENKUlvE_clEvENKUlvE1_clEvEUliiE_EEEEvS5_RKT_EUliE_EEviT1_,"",@"SHT_CUDA_INFO"
	.sectionflags	@""
	.align	4


	//----- nvinfo : EIATTR_CUDA_API_VERSION
	.align		4
        /*0000*/ 	.byte	0x04, 0x37
        /*0002*/ 	.short	(.L_5173 - .L_5172)
.L_5172:
        /*0004*/ 	.word	0x00000082


	//----- nvinfo : EIATTR_KPARAM_INFO
	.align		4
.L_5173:
        /*0008*/ 	.byte	0x04, 0x17
        /*000a*/ 	.short	(.L_5175 - .L_5174)
.L_5174:
        /*000c*/ 	.word	0x00000000
        /*0010*/ 	.short	0x0001
        /*0012*/ 	.short	0x0008
        /*0014*/ 	.byte	0x00, 0xf0, 0x81, 0x08


	//----- nvinfo : EIATTR_KPARAM_INFO
	.align		4
.L_5175:
        /*0018*/ 	.byte	0x04, 0x17
        /*001a*/ 	.short	(.L_5177 - .L_5176)
.L_5176:
        /*001c*/ 	.word	0x00000000
        /*0020*/ 	.short	0x0000
        /*0022*/ 	.short	0x0000
        /*0024*/ 	.byte	0x00, 0xf0, 0x11, 0x00


	//----- nvinfo : EIATTR_SPARSE_MMA_MASK
	.align		4
.L_5177:
        /*0028*/ 	.byte	0x03, 0x50
        /*002a*/ 	.short	0x0000


	//----- nvinfo : EIATTR_MAXREG_COUNT
	.align		4
        /*002c*/ 	.byte	0x03, 0x1b
        /*002e*/ 	.short	0x0080


	//----- nvinfo : EIATTR_EXTERNS
	.align		4
        /*0030*/ 	.byte	0x04, 0x0f
        /*0032*/ 	.short	(.L_5179 - .L_5178)


	//   ....[0]....
	.align		4
.L_5178:
        /*0034*/ 	.word	index@(__assertfail)


	//----- nvinfo : EIATTR_MERCURY_ISA_VERSION
	.align		4
.L_5179:
        /*0038*/ 	.byte	0x03, 0x5f
        /*003a*/ 	.short	0x0101


	//----- nvinfo : EIATTR_SYSCALL_OFFSETS
	.align		4
        /*003c*/ 	.byte	0x04, 0x46
        /*003e*/ 	.short	(.L_5181 - .L_5180)


	//   ....[0]....
.L_5180:
        /*0040*/ 	.word	0x00002180


	//   ....[1]....
        /*0044*/ 	.word	0x00003000


	//   ....[2]....
        /*0048*/ 	.word	0x000051b0


	//   ....[3]....
        /*004c*/ 	.word	0x00006030


	//   ....[4]....
        /*0050*/ 	.word	0x000081c0


	//   ....[5]....
        /*0054*/ 	.word	0x00009040


	//   ....[6]....
        /*0058*/ 	.word	0x0000b1c0


	//   ....[7]....
        /*005c*/ 	.word	0x0000c040


	//----- nvinfo : EIATTR_EXIT_INSTR_OFFSETS
	.align		4
.L_5181:
        /*0060*/ 	.byte	0x04, 0x1c
        /*0062*/ 	.short	(.L_5183 - .L_5182)


	//   ....[0]....
.L_5182:
        /*0064*/ 	.word	0x000090e0


	//   ....[1]....
        /*0068*/ 	.word	0x0000b330


	//   ....[2]....
        /*006c*/ 	.word	0x0000b350


	//   ....[3]....
        /*0070*/ 	.word	0x0000b3e0


	//   ....[4]....
        /*0074*/ 	.word	0x0000b400


	//   ....[5]....
        /*0078*/ 	.word	0x0000b420


	//   ....[6]....
        /*007c*/ 	.word	0x0000b4b0


	//   ....[7]....
        /*0080*/ 	.word	0x0000b4f0


	//   ....[8]....
        /*0084*/ 	.word	0x0000b590


	//   ....[9]....
        /*0088*/ 	.word	0x0000b5e0


	//   ....[10]....
        /*008c*/ 	.word	0x0000b610


	//   ....[11]....
        /*0090*/ 	.word	0x0000b6d0


	//   ....[12]....
        /*0094*/ 	.word	0x0000b710


	//   ....[13]....
        /*0098*/ 	.word	0x0000b8a0


	//   ....[14]....
        /*009c*/ 	.word	0x0000ba00


	//   ....[15]....
        /*00a0*/ 	.word	0x0000ba40


	//   ....[16]....
        /*00a4*/ 	.word	0x0000bae0


	//   ....[17]....
        /*00a8*/ 	.word	0x0000bc60


	//   ....[18]....
        /*00ac*/ 	.word	0x0000bde0


	//   ....[19]....
        /*00b0*/ 	.word	0x0000bf40


	//   ....[20]....
        /*00b4*/ 	.word	0x0000c050


	//   ....[21]....
        /*00b8*/ 	.word	0x0000c080


	//   ....[22]....
        /*00bc*/ 	.word	0x0000c0a0


	//----- nvinfo : EIATTR_MAX_THREADS
	.align		4
.L_5183:
        /*00c0*/ 	.byte	0x04, 0x05
        /*00c2*/ 	.short	(.L_5185 - .L_5184)
.L_5184:
        /*00c4*/ 	.word	0x00000080
        /*00c8*/ 	.word	0x00000001
        /*00cc*/ 	.word	0x00000001


	//----- nvinfo : EIATTR_CRS_STACK_SIZE
	.align		4
.L_5185:
        /*00d0*/ 	.byte	0x04, 0x1e
        /*00d2*/ 	.short	(.L_5187 - .L_5186)
.L_5186:
        /*00d4*/ 	.word	0x00000000


	//----- nvinfo : EIATTR_CBANK_PARAM_SIZE
	.align		4
.L_5187:
        /*00d8*/ 	.byte	0x03, 0x19
        /*00da*/ 	.short	0x0228


	//----- nvinfo : EIATTR_PARAM_CBANK
	.align		4
        /*00dc*/ 	.byte	0x04, 0x0a
        /*00de*/ 	.short	(.L_5189 - .L_5188)
	.align		4
.L_5188:
        /*00e0*/ 	.word	index@(.nv.constant0._ZN2at6native18elementwise_kernelILi128ELi4EZNS0_15gpu_kernel_implINS0_13AUnaryFunctorIiiiZZZNS0_21heaviside_kernel_cudaERNS_18TensorIteratorBaseEENKUlvE_clEvENKUlvE1_clEvEUliiE_EEEEvS5_RKT_EUliE_EEviT1_)
        /*00e4*/ 	.short	0x0210
        /*00e6*/ 	.short	0x0228


	//----- nvinfo : EIATTR_SW_WAR
	.align		4
.L_5189:
        /*00e8*/ 	.byte	0x04, 0x36
        /*00ea*/ 	.short	(.L_5191 - .L_5190)
.L_5190:
        /*00ec*/ 	.word	0x00000008
.L_5191:


//--------------------- .nv.info._ZN2at6native27unrolled_elementwise_kernelINS0_13AUnaryFunctorIiiiZZZNS0_21heaviside_kernel_cudaERNS_18TensorIteratorBaseEENKUlvE_clEvENKUlvE1_clEvEUliiE_EESt5arrayIPcLm2EELi4E23TrivialOffsetCalculatorILi1EjESD_NS0_6memory12LoadWithCastILi1EEENSE_13StoreWithCastILi1EEEEEviT_T0_T2_T3_T4_T5_ --------------------------
	.section	.nv.info._ZN2at6native27unrolled_elementwise_kernelINS0_13AUnaryFunctorIiiiZZZNS0_21heaviside_kernel_cudaERNS_18TensorIteratorBaseEENKUlvE_clEvENKUlvE1_clEvEUliiE_EESt5arrayIPcLm2EELi4E23TrivialOffsetCalculatorILi1EjESD_NS0_6memory12LoadWithCastILi1EEENSE_13StoreWithCastILi1EEEEEviT_T0_T2_T3_T4_T5_,"",@"SHT_CUDA_INFO"
	.sectionflags	@""
	.align	4


	//----- nvinfo : EIATTR_CUDA_API_VERSION
	.align		4
        /*0000*/ 	.byte	0x04, 0x37
        /*0002*/ 	.short	(.L_5193 - .L_5192)
.L_5192:
        /*0004*/ 	.word	0x00000082


	//----- nvinfo : EIATTR_KPARAM_INFO
	.align		4
.L_5193:
        /*0008*/ 	.byte	0x04, 0x17
        /*000a*/ 	.short	(.L_5195 - .L_5194)
.L_5194:
        /*000c*/ 	.word	0x00000000
        /*0010*/ 	.short	0x0006
        /*0012*/ 	.short	0x002c
        /*0014*/ 	.byte	0x00, 0xf0, 0x21, 0x00


	//----- nvinfo : EIATTR_KPARAM_INFO
	.align		4
.L_5195:
        /*0018*/ 	.byte	0x04, 0x17
        /*001a*/ 	.short	(.L_5197 - .L_5196)
.L_5196:
        /*001c*/ 	.word	0x00000000
        /*0020*/ 	.short	0x0005
        /*0022*/ 	.short	0x0024
        /*0024*/ 	.byte	0x00, 0xf0, 0x21, 0x00


	//----- nvinfo : EIATTR_KPARAM_INFO
	.align		4
.L_5197:
        /*0028*/ 	.byte	0x04, 0x17
        /*002a*/ 	.short	(.L_5199 - .L_5198)
.L_5198:
        /*002c*/ 	.word	0x00000000
        /*0030*/ 	.short	0x0004
        /*0032*/ 	.short	0x0021
        /*0034*/ 	.byte	0x00, 0xf0, 0x05, 0x00


	//----- nvinfo : EIATTR_KPARAM_INFO
	.align		4
.L_5199:
        /*0038*/ 	.byte	0x04, 0x17
        /*003a*/ 	.short	(.L_5201 - .L_5200)
.L_5200:
        /*003c*/ 	.word	0x00000000
        /*0040*/ 	.short	0x0003
        /*0042*/ 	.short	0x0020
        /*0044*/ 	.byte	0x00, 0xf0, 0x05, 0x00


	//----- nvinfo : EIATTR_KPARAM_INFO
	.align		4
.L_5201:
        /*0048*/ 	.byte	0x04, 0x17
        /*004a*/ 	.short	(.L_5203 - .L_5202)
.L_5202:
        /*004c*/ 	.word	0x00000000
        /*0050*/ 	.short	0x0002
        /*0052*/ 	.short	0x0010
        /*0054*/ 	.byte	0x00, 0xf0, 0x41, 0x00


	//----- nvinfo : EIATTR_KPARAM_INFO
	.align		4
.L_5203:
        /*0058*/ 	.byte	0x04, 0x17
        /*005a*/ 	.short	(.L_5205 - .L_5204)
.L_5204:
        /*005c*/ 	.word	0x00000000
        /*0060*/ 	.short	0x0001
        /*0062*/ 	.short	0x0004
        /*0064*/ 	.byte	0x00, 0xf0, 0x21, 0x00


	//----- nvinfo : EIATTR_KPARAM_INFO
	.align		4
.L_5205:
        /*0068*/ 	.byte	0x04, 0x17
        /*006a*/ 	.short	(.L_5207 - .L_5206)
.L_5206:
        /*006c*/ 	.word	0x00000000
        /*0070*/ 	.short	0x0000
        /*0072*/ 	.short	0x0000
        /*0074*/ 	.byte	0x00, 0xf0, 0x11, 0x00


	//----- nvinfo : EIATTR_SPARSE_MMA_MASK
	.align		4
.L_5207:
        /*0078*/ 	.byte	0x03, 0x50
        /*007a*/ 	.short	0x0000


	//----- nvinfo : EIATTR_MAXREG_COUNT
	.align		4
        /*007c*/ 	.byte	0x03, 0x1b
        /*007e*/ 	.short	0x00ff


	//----- nvinfo : EIATTR_EXTERNS
	.align		4
        /*0080*/ 	.byte	0x04, 0x0f
        /*0082*/ 	.short	(.L_5209 - .L_5208)


	//   ....[0]....
	.align		4
.L_5208:
        /*0084*/ 	.word	index@(__assertfail)


	//----- nvinfo : EIATTR_MERCURY_ISA_VERSION
	.align		4
.L_5209:
        /*0088*/ 	.byte	0x03, 0x5f
        /*008a*/ 	.short	0x0101


	//----- nvinfo : EIATTR_SYSCALL_OFFSETS
	.align		4
        /*008c*/ 	.byte	0x04, 0x46
        /*008e*/ 	.short	(.L_5211 - .L_5210)


	//   ....[0]....
.L_5210:
        /*0090*/ 	.word	0x00000e90


	//   ....[1]....
        /*0094*/ 	.word	0x00001d20


	//   ....[2]....
        /*0098*/ 	.word	0x00002bc0


	//   ....[3]....
        /*009c*/ 	.word	0x00003a20


	//   ....[4]....
        /*00a0*/ 	.word	0x000049d0


	//   ....[5]....
        /*00a4*/ 	.word	0x000058c0


	//   ....[6]....
        /*00a8*/ 	.word	0x000067a0


	//   ....[7]....
        /*00ac*/ 	.word	0x00007680


	//----- nvinfo : EIATTR_EXIT_INSTR_OFFSETS
	.align		4
.L_5211:
        /*00b0*/ 	.byte	0x04, 0x1c
        /*00b2*/ 	.short	(.L_5213 - .L_5212)


	//   ....[0]....
.L_5212:
        /*00b4*/ 	.word	0x00006840


	//   ....[1]....
        /*00b8*/ 	.word	0x00006970


	//   ....[2]....
        /*00bc*/ 	.word	0x00006990


	//   ....[3]....
        /*00c0*/ 	.word	0x00006a20


	//   ....[4]....
        /*00c4*/ 	.word	0x00006a40


	//   ....[5]....
        /*00c8*/ 	.word	0x00006a60


	//   ....[6]....
        /*00cc*/ 	.word	0x00006af0


	//   ....[7]....
        /*00d0*/ 	.word	0x00006b30


	//   ....[8]....
        /*00d4*/ 	.word	0x00006bd0


	//   ....[9]....
        /*00d8*/ 	.word	0x00006c20


	//   ....[10]....
        /*00dc*/ 	.word	0x00006c50


	//   ....[11]....
        /*00e0*/ 	.word	0x00006d10


	//   ....[12]....
        /*00e4*/ 	.word	0x00006d50


	//   ....[13]....
        /*00e8*/ 	.word	0x00006ee0


	//   ....[14]....
        /*00ec*/ 	.word	0x00007040


	//   ....[15]....
        /*00f0*/ 	.word	0x00007080


	//   ....[16]....
        /*00f4*/ 	.word	0x00007120


	//   ....[17]....
        /*00f8*/ 	.word	0x000072a0


	//   ....[18]....
        /*00fc*/ 	.word	0x00007420


	//   ....[19]....
        /*0100*/ 	.word	0x00007580


	//   ....[20]....
        /*0104*/ 	.word	0x00007690


	//   ....[21]....
        /*0108*/ 	.word	0x000076c0


	//   ....[22]....
        /*010c*/ 	.word	0x000076e0


	//----- nvinfo : EIATTR_MAX_THREADS
	.align		4
.L_5213:
        /*0110*/ 	.byte	0x04, 0x05
        /*0112*/ 	.short	(.L_5215 - .L_5214)
.L_5214:
        /*0114*/ 	.word	0x00000080
        /*0118*/ 	.word	0x00000001
        /*011c*/ 	.word	0x00000001


	//----- nvinfo : EIATTR_CRS_STACK_SIZE
	.align		4
.L_5215:
        /*0120*/ 	.byte	0x04, 0x1e
        /*0122*/ 	.short	(.L_5217 - .L_5216)
.L_5216:
        /*0124*/ 	.word	0x00000000


	//----- nvinfo : EIATTR_CBANK_PARAM_SIZE
	.align		4
.L_5217:
        /*0128*/ 	.byte	0x03, 0x19
        /*012a*/ 	.short	0x0034


	//----- nvinfo : EIATTR_PARAM_CBANK
	.align		4
        /*012c*/ 	.byte	0x04, 0x0a
        /*012e*/ 	.short	(.L_5219 - .L_5218)
	.align		4
.L_5218:
        /*0130*/ 	.word	index@(.nv.constant0._ZN2at6native27unrolled_elementwise_kernelINS0_13AUnaryFunctorIiiiZZZNS0_21heaviside_kernel_cudaERNS_18TensorIteratorBaseEENKUlvE_clEvENKUlvE1_clEvEUliiE_EESt5arrayIPcLm2EELi4E23TrivialOffsetCalculatorILi1EjESD_NS0_6memory12LoadWithCastILi1EEENSE_13StoreWithCastILi1EEEEEviT_T0_T2_T3_T4_T5_)
        /*0134*/ 	.short	0x0210
        /*0136*/ 	.short	0x0034


	//----- nvinfo : EIATTR_SW_WAR
	.align		4
.L_5219:
        /*0138*/ 	.byte	0x04, 0x36
        /*013a*/ 	.short	(.L_5221 - .L_5220)
.L_5220:
        /*013c*/ 	.word	0x00000008
.L_5221:


//--------------------- .nv.info._ZN2at6native18elementwise_kernelILi128ELi2EZNS0_22gpu_kernel_impl_nocastINS0_13AUnaryFunctorIiiiZZZNS0_21heaviside_kernel_cudaERNS_18TensorIteratorBaseEENKUlvE_clEvENKUlvE1_clEvEUliiE_EEEEvS5_RKT_EUliE_EEviT1_ --------------------------
	.section	.nv.info._ZN2at6native18elementwise_kernelILi128ELi2EZNS0_22gpu_kernel_impl_nocastINS0_13AUnaryFunctorIiiiZZZNS0_21heaviside_kernel_cudaERNS_18TensorIteratorBaseEENKUlvE_clEvENKUlvE1_clEvEUliiE_EEEEvS5_RKT_EUliE_EEviT1_,"",@"SHT_CUDA_INFO"
	.sectionflags	@""
	.align	4


	//----- nvinfo : EIATTR_CUDA_API_VERSION
	.align		4
        /*0000*/ 	.byte	0x04, 0x37
        /*0002*/ 	.short	(.L_5223 - .L_5222)
.L_5222:
        /*0004*/ 	.word	0x00000082


	//----- nvinfo : EIATTR_KPARAM_INFO
	.align		4
.L_5223:
        /*0008*/ 	.byte	0x04, 0x17
        /*000a*/ 	.short	(.L_5225 - .L_5224)
.L_5224:
        /*000c*/ 	.word	0x00000000
        /*0010*/ 	.short	0x0001
        /*0012*/ 	.short	0x0008
        /*0014*/ 	.byte	0x00, 0xf0, 0x61, 0x08


	//----- nvinfo : EIATTR_KPARAM_INFO
	.align		4
.L_5225:
        /*0018*/ 	.byte	0x04, 0x17
        /*001a*/ 	.short	(.L_5227 - .L_5226)
.L_5226:
        /*001c*/ 	.word	0x00000000
        /*0020*/ 	.short	0x0000
        /*0022*/ 	.short	0x0000
        /*0024*/ 	.byte	0x00, 0xf0, 0x11, 0x00


	//----- nvinfo : EIATTR_SPARSE_MMA_MASK
	.align		4
.L_5227:
        /*0028*/ 	.byte	0x03, 0x50
        /*002a*/ 	.short	0x0000


	//----- nvinfo : EIATTR_MAXREG_COUNT
	.align		4
        /*002c*/ 	.byte	0x03, 0x1b
        /*002e*/ 	.short	0x0080


	//----- nvinfo : EIATTR_MERCURY_ISA_VERSION
	.align		4
        /*0030*/ 	.byte	0x03, 0x5f
        /*0032*/ 	.short	0x0101


	//----- nvinfo : EIATTR_EXIT_INSTR_OFFSETS
	.align		4
        /*0034*/ 	.byte	0x04, 0x1c
        /*0036*/ 	.short	(.L_5229 - .L_5228)


	//   ....[0]....
.L_5228:
        /*0038*/ 	.word	0x00001470


	//   ....[1]....
        /*003c*/ 	.word	0x00002830


	//----- nvinfo : EIATTR_MAX_THREADS
	.align		4
.L_5229:
        /*0040*/ 	.byte	0x04, 0x05
        /*0042*/ 	.short	(.L_5231 - .L_5230)
.L_5230:
        /*0044*/ 	.word	0x00000080
        /*0048*/ 	.word	0x00000001
        /*004c*/ 	.word	0x00000001


	//----- nvinfo : EIATTR_CRS_STACK_SIZE
	.align		4
.L_5231:
        /*0050*/ 	.byte	0x04, 0x1e
        /*0052*/ 	.short	(.L_5233 - .L_5232)
.L_5232:
        /*0054*/ 	.word	0x00000000


	//----- nvinfo : EIATTR_CBANK_PARAM_SIZE
	.align		4
.L_5233:
        /*0058*/ 	.byte	0x03, 0x19
        /*005a*/ 	.short	0x0220


	//----- nvinfo : EIATTR_PARAM_CBANK
	.align		4
        /*005c*/ 	.byte	0x04, 0x0a
        /*005e*/ 	.short	(.L_5235 - .L_5234)
	.align		4
.L_5234:
        /*0060*/ 	.word	index@(.nv.constant0._ZN2at6native18elementwise_kernelILi128ELi2EZNS0_22gpu_kernel_impl_nocastINS0_13AUnaryFunctorIiiiZZZNS0_21heaviside_kernel_cudaERNS_18TensorIteratorBaseEENKUlvE_clEvENKUlvE1_clEvEUliiE_EEEEvS5_RKT_EUliE_EEviT1_)
        /*0064*/ 	.short	0x0210
        /*0066*/ 	.short	0x0220


	//----- nvinfo : EIATTR_SW_WAR
	.align		4
.L_5235:
        /*0068*/ 	.byte	0x04, 0x36
        /*006a*/ 	.short	(.L_5237 - .L_5236)
.L_5236:
        /*006c*/ 	.word	0x00000008
.L_5237:


//--------------------- .nv.info._ZN2at6native27unrolled_elementwise_kernelINS0_13AUnaryFunctorIiiiZZZNS0_21heaviside_kernel_cudaERNS_18TensorIteratorBaseEENKUlvE_clEvENKUlvE1_clEvEUliiE_EESt5arrayIPcLm2EELi4E23TrivialOffsetCalculatorILi1EjESD_NS0_6memory15LoadWithoutCastENSE_16StoreWithoutCastEEEviT_T0_T2_T3_T4_T5_ --------------------------
	.section	.nv.info._ZN2at6native27unrolled_elementwise_kernelINS0_13AUnaryFunctorIiiiZZZNS0_21heaviside_kernel_cudaERNS_18TensorIteratorBaseEENKUlvE_clEvENKUlvE1_clEvEUliiE_EESt5arrayIPcLm2EELi4E23TrivialOffsetCalculatorILi1EjESD_NS0_6memory15LoadWithoutCastENSE_16StoreWithoutCastEEEviT_T0_T2_T3_T4_T5_,"",@"SHT_CUDA_INFO"
	.sectionflags	@""
	.align	4


	//----- nvinfo : EIATTR_CUDA_API_VERSION
	.align		4
        /*0000*/ 	.byte	0x04, 0x37
        /*0002*/ 	.short	(.L_5239 - .L_5238)
.L_5238:
        /*0004*/ 	.word	0x00000082


	//----- nvinfo : EIATTR_KPARAM_INFO
	.align		4
.L_5239:
        /*0008*/ 	.byte	0x04, 0x17
        /*000a*/ 	.short	(.L_5241 - .L_5240)
.L_5240:
        /*000c*/ 	.word	0x00000000
        /*0010*/ 	.short	0x0006
        /*0012*/ 	.short	0x0023
        /*0014*/ 	.byte	0x00, 0xf0, 0x05, 0x00


	//----- nvinfo : EIATTR_KPARAM_INFO
	.align		4
.L_5241:
        /*0018*/ 	.byte	0x04, 0x17
        /*001a*/ 	.short	(.L_5243 - .L_5242)
.L_5242:
        /*001c*/ 	.word	0x00000000
        /*0020*/ 	.short	0x0005
        /*0022*/ 	.short	0x0022
        /*0024*/ 	.byte	0x00, 0xf0, 0x05, 0x00


	//----- nvinfo : EIATTR_KPARAM_INFO
	.align		4
.L_5243:
        /*0028*/ 	.byte	0x04, 0x17
        /*002a*/ 	.short	(.L_5245 - .L_5244)
.L_5244:
        /*002c*/ 	.word	0x00000000
        /*0030*/ 	.short	0x0004
        /*0032*/ 	.short	0x0021
        /*0034*/ 	.byte	0x00, 0xf0, 0x05, 0x00


	//----- nvinfo : EIATTR_KPARAM_INFO
	.align		4
.L_5245:
        /*0038*/ 	.byte	0x04, 0x17
        /*003a*/ 	.short	(.L_5247 - .L_5246)
.L_5246:
        /*003c*/ 	.word	0x00000000
        /*0040*/ 	.short	0x0003
        /*0042*/ 	.short	0x0020
        /*0044*/ 	.byte	0x00, 0xf0, 0x05, 0x00


	//----- nvinfo : EIATTR_KPARAM_INFO
	.align		4
.L_5247:
        /*0048*/ 	.byte	0x04, 0x17
        /*004a*/ 	.short	(.L_5249 - .L_5248)
.L_5248:
        /*004c*/ 	.word	0x00000000
        /*0050*/ 	.short	0x0002
        /*0052*/ 	.short	0x0010
        /*0054*/ 	.byte	0x00, 0xf0, 0x41, 0x00


	//----- nvinfo : EIATTR_KPARAM_INFO
	.align		4
.L_5249:
        /*0058*/ 	.byte	0x04, 0x17
        /*005a*/ 	.short	(.L_5251 - .L_5250)
.L_5250:
        /*005c*/ 	.word	0x00000000
        /*0060*/ 	.short	0x0001
        /*0062*/ 	.short	0x0004
        /*0064*/ 	.byte	0x00, 0xf0, 0x21, 0x00


	//----- nvinfo : EIATTR_KPARAM_INFO
	.align		4
.L_5251:
        /*0068*/ 	.byte	0x04, 0x17
        /*006a*/ 	.short	(.L_5253 - .L_5252)
.L_5252:
        /*006c*/ 	.word	0x00000000
        /*0070*/ 	.short	0x0000
        /*0072*/ 	.short	0x0000
        /*0074*/ 	.byte	0x00, 0xf0, 0x11, 0x00


	//----- nvinfo : EIATTR_SPARSE_MMA_MASK
	.align		4
.L_5253:
        /*0078*/ 	.byte	0x03, 0x50
        /*007a*/ 	.short	0x0000


	//----- nvinfo : EIATTR_MAXREG_COUNT
	.align		4
        /*007c*/ 	.byte	0x03, 0x1b
        /*007e*/ 	.short	0x00ff


	//----- nvinfo : EIATTR_MERCURY_ISA_VERSION
	.align		4
        /*0080*/ 	.byte	0x03, 0x5f
        /*0082*/ 	.short	0x0101


	//----- nvinfo : EIATTR_EXIT_INSTR_OFFSETS
	.align		4
        /*0084*/ 	.byte	0x04, 0x1c
        /*0086*/ 	.short	(.L_5255 - .L_5254)


	//   ....[0]....
.L_5254:
        /*0088*/ 	.word	0x00000410


	//   ....[1]....
        /*008c*/ 	.word	0x00000470


	//----- nvinfo : EIATTR_MAX_THREADS
	.align		4
.L_5255:
        /*0090*/ 	.byte	0x04, 0x05
        /*0092*/ 	.short	(.L_5257 - .L_5256)
.L_5256:
        /*0094*/ 	.word	0x00000080
        /*0098*/ 	.word	0x00000001
        /*009c*/ 	.word	0x00000001


	//----- nvinfo : EIATTR_CRS_STACK_SIZE
	.align		4
.L_5257:
        /*00a0*/ 	.byte	0x04, 0x1e
        /*00a2*/ 	.short	(.L_5259 - .L_5258)
.L_5258:
        /*00a4*/ 	.word	0x00000000


	//----- nvinfo : EIATTR_CBANK_PARAM_SIZE
	.align		4
.L_5259:
        /*00a8*/ 	.byte	0x03, 0x19
        /*00aa*/ 	.short	0x0024


	//----- nvinfo : EIATTR_PARAM_CBANK
	.align		4
        /*00ac*/ 	.byte	0x04, 0x0a
        /*00ae*/ 	.short	(.L_5261 - .L_5260)
	.align		4
.L_5260:
        /*00b0*/ 	.word	index@(.nv.constant0._ZN2at6native27unrolled_elementwise_kernelINS0_13AUnaryFunctorIiiiZZZNS0_21heaviside_kernel_cudaERNS_18TensorIteratorBaseEENKUlvE_clEvENKUlvE1_clEvEUliiE_EESt5arrayIPcLm2EELi4E23TrivialOffsetCalculatorILi1EjESD_NS0_6memory15LoadWithoutCastENSE_16StoreWithoutCastEEEviT_T0_T2_T3_T4_T5_)
        /*00b4*/ 	.short	0x0210
        /*00b6*/ 	.short	0x0024


	//----- nvinfo : EIATTR_SW_WAR
	.align		4
.L_5261:
        /*00b8*/ 	.byte	0x04, 0x36
        /*00ba*/ 	.short	(.L_5263 - .L_5262)
.L_5262:
        /*00bc*/ 	.word	0x00000008
.L_5263:


//--------------------- .nv.info._ZN2at6native29vectorized_elementwise_kernelILi2ENS0_13AUnaryFunctorIiiiZZZNS0_21heaviside_kernel_cudaERNS_18TensorIteratorBaseEENKUlvE_clEvENKUlvE1_clEvEUliiE_EESt5arrayIPcLm2EEEEviT0_T1_ --------------------------
	.section	.nv.info._ZN2at6native29vectorized_elementwise_kernelILi2ENS0_13AUnaryFunctorIiiiZZZNS0_21heaviside_kernel_cudaERNS_18TensorIteratorBaseEENKUlvE_clEvENKUlvE1_clEvEUliiE_EESt5arrayIPcLm2EEEEviT0_T1_,"",@"SHT_CUDA_INFO"
	.sectionflags	@""
	.align	4


	//----- nvinfo : EIATTR_CUDA_API_VERSION
	.align		4
        /*0000*/ 	.byte	0x04, 0x37
        /*0002*/ 	.short	(.L_5265 - .L_5264)
.L_5264:
        /*0004*/ 	.word	0x00000082


	//----- nvinfo : EIATTR_KPARAM_INFO
	.align		4
.L_5265:
        /*0008*/ 	.byte	0x04, 0x17
        /*000a*/ 	.short	(.L_5267 - .L_5266)
.L_5266:
        /*000c*/ 	.word	0x00000000
        /*0010*/ 	.short	0x0002
        /*0012*/ 	.short	0x0010
        /*0014*/ 	.byte	0x00, 0xf0, 0x41, 0x00


	//----- nvinfo : EIATTR_KPARAM_INFO
	.align		4
.L_5267:
        /*0018*/ 	.byte	0x04, 0x17
        /*001a*/ 	.short	(.L_5269 - .L_5268)
.L_5268:
        /*001c*/ 	.word	0x00000000
        /*0020*/ 	.short	0x0001
        /*0022*/ 	.short	0x0004
        /*0024*/ 	.byte	0x00, 0xf0, 0x21, 0x00


	//----- nvinfo : EIATTR_KPARAM_INFO
	.align		4
.L_5269:
        /*0028*/ 	.byte	0x04, 0x17
        /*002a*/ 	.short	(.L_5271 - .L_5270)
.L_5270:
        /*002c*/ 	.word	0x00000000
        /*0030*/ 	.short	0x0000
        /*0032*/ 	.short	0x0000
        /*0034*/ 	.byte	0x00, 0xf0, 0x11, 0x00


	//----- nvinfo : EIATTR_SPARSE_MMA_MASK
	.align		4
.L_5271:
        /*0038*/ 	.byte	0x03, 0x50
        /*003a*/ 	.short	0x0000


	//----- nvinfo : EIATTR_MAXREG_COUNT
	.align		4
        /*003c*/ 	.byte	0x03, 0x1b
        /*003e*/ 	.short	0x00ff


	//----- nvinfo : EIATTR_MERCURY_ISA_VERSION
	.align		4
        /*0040*/ 	.byte	0x03, 0x5f
        /*0042*/ 	.short	0x0101


	//----- nvinfo : EIATTR_EXIT_INSTR_OFFSETS
	.align		4
        /*0044*/ 	.byte	0x04, 0x1c
        /*0046*/ 	.short	(.L_5273 - .L_5272)


	//   ....[0]....
.L_5272:
        /*0048*/ 	.word	0x00000220


	//   ....[1]....
        /*004c*/ 	.word	0x00000a40


	//   ....[2]....
        /*0050*/ 	.word	0x00000a90


	//----- nvinfo : EIATTR_MAX_THREADS
	.align		4
.L_5273:
        /*0054*/ 	.byte	0x04, 0x05
        /*0056*/ 	.short	(.L_5275 - .L_5274)
.L_5274:
        /*0058*/ 	.word	0x00000080
        /*005c*/ 	.word	0x00000001
        /*0060*/ 	.word	0x00000001


	//----- nvinfo : EIATTR_CRS_STACK_SIZE
	.align		4
.L_5275:
        /*0064*/ 	.byte	0x04, 0x1e
        /*0066*/ 	.short	(.L_5277 - .L_5276)
.L_5276:
        /*0068*/ 	.word	0x00000000


	//----- nvinfo : EIATTR_CBANK_PARAM_SIZE
	.align		4
.L_5277:
        /*006c*/ 	.byte	0x03, 0x19
        /*006e*/ 	.short	0x0020


	//----- nvinfo : EIATTR_PARAM_CBANK
	.align		4
        /*0070*/ 	.byte	0x04, 0x0a
        /*0072*/ 	.short	(.L_5279 - .L_5278)
	.align		4
.L_5278:
        /*0074*/ 	.word	index@(.nv.constant0._ZN2at6native29vectorized_elementwise_kernelILi2ENS0_13AUnaryFunctorIiiiZZZNS0_21heaviside_kernel_cudaERNS_18TensorIteratorBaseEENKUlvE_clEvENKUlvE1_clEvEUliiE_EESt5arrayIPcLm2EEEEviT0_T1_)
        /*0078*/ 	.short	0x0210
        /*007a*/ 	.short	0x0020


	//----- nvinfo : EIATTR_SW_WAR
	.align		4
.L_5279:
        /*007c*/ 	.byte	0x04, 0x36
        /*007e*/ 	.short	(.L_5281 - .L_5280)
.L_5280:
        /*0080*/ 	.word	0x00000008
.L_5281:


//--------------------- .nv.info._ZN2at6native29vectorized_elementwise_kernelILi4ENS0_13AUnaryFunctorIiiiZZZNS0_21heaviside_kernel_cudaERNS_18TensorIteratorBaseEENKUlvE_clEvENKUlvE1_clEvEUliiE_EESt5arrayIPcLm2EEEEviT0_T1_ --------------------------
	.section	.nv.info._ZN2at6native29vectorized_elementwise_kernelILi4ENS0_13AUnaryFunctorIiiiZZZNS0_21heaviside_kernel_cudaERNS_18TensorIteratorBaseEENKUlvE_clEvENKUlvE1_clEvEUliiE_EESt5arrayIPcLm2EEEEviT0_T1_,"",@"SHT_CUDA_INFO"
	.sectionflags	@""
	.align	4


	//----- nvinfo : EIATTR_CUDA_API_VERSION
	.align		4
        /*0000*/ 	.byte	0x04, 0x37
        /*0002*/ 	.short	(.L_5283 - .L_5282)
.L_5282:
        /*0004*/ 	.word	0x00000082


	//----- nvinfo : EIATTR_KPARAM_INFO
	.align		4
.L_5283:
        /*0008*/ 	.byte	0x04, 0x17
        /*000a*/ 	.short	(.L_5285 - .L_5284)
.L_5284:
        /*000c*/ 	.word	0x00000000
        /*0010*/ 	.short	0x0002
        /*0012*/ 	.short	0x0010
        /*0014*/ 	.byte	0x00, 0xf0, 0x41, 0x00


	//----- nvinfo : EIATTR_KPARAM_INFO
	.align		4
.L_5285:
        /*0018*/ 	.byte	0x04, 0x17
        /*001a*/ 	.short	(.L_5287 - .L_5286)
.L_5286:
        /*001c*/ 	.word	0x00000000
        /*0020*/ 	.short	0x0001
        /*0022*/ 	.short	0x0004
        /*0024*/ 	.byte	0x00, 0xf0, 0x21, 0x00


	//----- nvinfo : EIATTR_KPARAM_INFO
	.align		4
.L_5287:
        /*0028*/ 	.byte	0x04, 0x17
        /*002a*/ 	.short	(.L_5289 - .L_5288)
.L_5288:
        /*002c*/ 	.word	0x00000000
        /*0030*/ 	.short	0x0000
        /*0032*/ 	.short	0x0000
        /*0034*/ 	.byte	0x00, 0xf0, 0x11, 0x00


	//----- nvinfo : EIATTR_SPARSE_MMA_MASK
	.align		4
.L_5289:
        /*0038*/ 	.byte	0x03, 0x50
        /*003a*/ 	.short	0x0000


	//----- nvinfo : EIATTR_MAXREG_COUNT
	.align		4
        /*003c*/ 	.byte	0x03, 0x1b
        /*003e*/ 	.short	0x00ff


	//----- nvinfo : EIATTR_MERCURY_ISA_VERSION
	.align		4
        /*0040*/ 	.byte	0x03, 0x5f
        /*0042*/ 	.short	0x0101


	//----- nvinfo : EIATTR_EXIT_INSTR_OFFSETS
	.align		4
        /*0044*/ 	.byte	0x04, 0x1c
        /*0046*/ 	.short	(.L_5291 - .L_5290)


	//   ....[0]....
.L_5290:
        /*0048*/ 	.word	0x000001e0


	//   ....[1]....
        /*004c*/ 	.word	0x00000a00


	//   ....[2]....
        /*0050*/ 	.word	0x00000a50


	//----- nvinfo : EIATTR_MAX_THREADS
	.align		4
.L_5291:
        /*0054*/ 	.byte	0x04, 0x05
        /*0056*/ 	.short	(.L_5293 - .L_5292)
.L_5292:
        /*0058*/ 	.word	0x00000080
        /*005c*/ 	.word	0x00000001
        /*0060*/ 	.word	0x00000001


	//----- nvinfo : EIATTR_CRS_STACK_SIZE
	.align		4
.L_5293:
        /*0064*/ 	.byte	0x04, 0x1e
        /*0066*/ 	.short	(.L_5295 - .L_5294)
.L_5294:
        /*0068*/ 	.word	0x00000000


	//----- nvinfo : EIATTR_CBANK_PARAM_SIZE
	.align		4
.L_5295:
        /*006c*/ 	.byte	0x03, 0x19
        /*006e*/ 	.short	0x0020


	//----- nvinfo : EIATTR_PARAM_CBANK
	.align		4
        /*0070*/ 	.byte	0x04, 0x0a
        /*0072*/ 	.short	(.L_5297 - .L_5296)
	.align		4
.L_5296:
        /*0074*/ 	.word	index@(.nv.constant0._ZN2at6native29vectorized_elementwise_kernelILi4ENS0_13AUnaryFunctorIiiiZZZNS0_21heaviside_kernel_cudaERNS_18TensorIteratorBaseEENKUlvE_clEvENKUlvE1_clEvEUliiE_EESt5arrayIPcLm2EEEEviT0_T1_)
        /*0078*/ 	.short	0x0210
        /*007a*/ 	.short	0x0020


	//----- nvinfo : EIATTR_SW_WAR
	.align		4
.L_5297:
        /*007c*/ 	.byte	0x04, 0x36
        /*007e*/ 	.short	(.L_5299 - .L_5298)
.L_5298:
        /*0080*/ 	.word	0x00000008
.L_5299:


//--------------------- .nv.info._ZN2at6native29vectorized_elementwise_kernelILi8ENS0_13AUnaryFunctorIiiiZZZNS0_21heaviside_kernel_cudaERNS_18TensorIteratorBaseEENKUlvE_clEvENKUlvE1_clEvEUliiE_EESt5arrayIPcLm2EEEEviT0_T1_ --------------------------
	.section	.nv.info._ZN2at6native29vectorized_elementwise_kernelILi8ENS0_13AUnaryFunctorIiiiZZZNS0_21heaviside_kernel_cudaERNS_18TensorIteratorBaseEENKUlvE_clEvENKUlvE1_clEvEUliiE_EESt5arrayIPcLm2EEEEviT0_T1_,"",@"SHT_CUDA_INFO"
	.sectionflags	@""
	.align	4


	//----- nvinfo : EIATTR_CUDA_API_VERSION
	.align		4
        /*0000*/ 	.byte	0x04, 0x37
        /*0002*/ 	.short	(.L_5301 - .L_5300)
.L_5300:
        /*0004*/ 	.word	0x00000082


	//----- nvinfo : EIATTR_KPARAM_INFO
	.align		4
.L_5301:
        /*0008*/ 	.byte	0x04, 0x17
        /*000a*/ 	.short	(.L_5303 - .L_5302)
.L_5302:
        /*000c*/ 	.word	0x00000000
        /*0010*/ 	.short	0x0002
        /*0012*/ 	.short	0x0010
        /*0014*/ 	.byte	0x00, 0xf0, 0x41, 0x00


	//----- nvinfo : EIATTR_KPARAM_INFO
	.align		4
.L_5303:
        /*0018*/ 	.byte	0x04, 0x17
        /*001a*/ 	.short	(.L_5305 - .L_5304)
.L_5304:
        /*001c*/ 	.word	0x00000000
        /*0020*/ 	.short	0x0001
        /*0022*/ 	.short	0x0004
        /*0024*/ 	.byte	0x00, 0xf0, 0x21, 0x00


	//----- nvinfo : EIATTR_KPARAM_INFO
	.align		4
.L_5305:
        /*0028*/ 	.byte	0x04, 0x17
        /*002a*/ 	.short	(.L_5307 - .L_5306)
.L_5306:
        /*002c*/ 	.word	0x00000000
        /*0030*/ 	.short	0x0000
        /*0032*/ 	.short	0x0000
        /*0034*/ 	.byte	0x00, 0xf0, 0x11, 0x00


	//----- nvinfo : EIATTR_SPARSE_MMA_MASK
	.align		4
.L_5307:
        /*0038*/ 	.byte	0x03, 0x50
        /*003a*/ 	.short	0x0000


	//----- nvinfo : EIATTR_MAXREG_COUNT
	.align		4
        /*003c*/ 	.byte	0x03, 0x1b
        /*003e*/ 	.short	0x00ff


	//----- nvinfo : EIATTR_MERCURY_ISA_VERSION
	.align		4
        /*0040*/ 	.byte	0x03, 0x5f
        /*0042*/ 	.short	0x0101


	//----- nvinfo : EIATTR_EXIT_INSTR_OFFSETS
	.align		4
        /*0044*/ 	.byte	0x04, 0x1c
        /*0046*/ 	.short	(.L_5309 - .L_5308)


	//   ....[0]....
.L_5308:
        /*0048*/ 	.word	0x000001e0


	//   ....[1]....
        /*004c*/ 	.word	0x00000a00


	//   ....[2]....
        /*0050*/ 	.word	0x00000a50


	//----- nvinfo : EIATTR_MAX_THREADS
	.align		4
.L_5309:
        /*0054*/ 	.byte	0x04, 0x05
        /*0056*/ 	.short	(.L_5311 - .L_5310)
.L_5310:
        /*0058*/ 	.word	0x00000080
        /*005c*/ 	.word	0x00000001
        /*0060*/ 	.word	0x00000001


	//----- nvinfo : EIATTR_CRS_STACK_SIZE
	.align		4
.L_5311:
        /*0064*/ 	.byte	0x04, 0x1e
        /*0066*/ 	.short	(.L_5313 - .L_5312)
.L_5312:
        /*0068*/ 	.word	0x00000000


	//----- nvinfo : EIATTR_CBANK_PARAM_SIZE
	.align		4
.L_5313:
        /*006c*/ 	.byte	0x03, 0x19
        /*006e*/ 	.short	0x0020


	//----- nvinfo : EIATTR_PARAM_CBANK
	.align		4
        /*0070*/ 	.byte	0x04, 0x0a
        /*0072*/ 	.short	(.L_5315 - .L_5314)
	.align		4
.L_5314:
        /*0074*/ 	.word	index@(.nv.constant0._ZN2at6native29vectorized_elementwise_kernelILi8ENS0_13AUnaryFunctorIiiiZZZNS0_21heaviside_kernel_cudaERNS_18TensorIteratorBaseEENKUlvE_clEvENKUlvE1_clEvEUliiE_EESt5arrayIPcLm2EEEEviT0_T1_)
        /*0078*/ 	.short	0x0210
        /*007a*/ 	.short	0x0020


	//----- nvinfo : EIATTR_SW_WAR
	.align		4
.L_5315:
        /*007c*/ 	.byte	0x04, 0x36
        /*007e*/ 	.short	(.L_5317 - .L_5316)
.L_5316:
        /*0080*/ 	.word	0x00000008
.L_5317:


//--------------------- .nv.info._ZN2at6native18elementwise_kernelILi128ELi4EZNS0_15gpu_kernel_implINS0_13BinaryFunctorIaaaZZZNS0_21heaviside_kernel_cudaERNS_18TensorIteratorBaseEENKUlvE_clEvENKUlvE0_clEvEUlaaE_EEEEvS5_RKT_EUliE_EEviT1_ --------------------------
	.section	.nv.info._ZN2at6native18elementwise_kernelILi128ELi4EZNS0_15gpu_kernel_implINS0_13BinaryFunctorIaaaZZZNS0_21heaviside_kernel_cudaERNS_18TensorIteratorBaseEENKUlvE_clEvENKUlvE0_clEvEUlaaE_EEEEvS5_RKT_EUliE_EEviT1_,"",@"SHT_CUDA_INFO"
	.sectionflags	@""
	.align	4


	//----- nvinfo : EIATTR_CUDA_API_VERSION
	.align		4
        /*0000*/ 	.byte	0x04, 0x37
        /*0002*/ 	.short	(.L_5319 - .L_5318)
.L_5318:
        /*0004*/ 	.word	0x00000082


	//----- nvinfo : EIATTR_KPARAM_INFO
	.align		4
.L_5319:
        /*0008*/ 	.byte	0x04, 0x17
        /*000a*/ 	.short	(.L_5321 - .L_5320)
.L_5320:
        /*000c*/ 	.word	0x00000000
        /*0010*/ 	.short	0x0001
        /*0012*/ 	.short	0x0008
        /*0014*/ 	.byte	0x00, 0xf0, 0x21, 0x0a


	//----- nvinfo : EIATTR_KPARAM_INFO
	.align		4
.L_5321:
        /*0018*/ 	.byte	0x04, 0x17
        /*001a*/ 	.short	(.L_5323 - .L_5322)
.L_5322:
        /*001c*/ 	.word	0x00000000
        /*0020*/ 	.short	0x0000
        /*0022*/ 	.short	0x0000
        /*0024*/ 	.byte	0x00, 0xf0, 0x11, 0x00


	//----- nvinfo : EIATTR_SPARSE_MMA_MASK
	.align		4
.L_5323:
        /*0028*/ 	.byte	0x03, 0x50
        /*002a*/ 	.short	0x0000


	//----- nvinfo : EIATTR_MAXREG_COUNT
	.align		4
        /*002c*/ 	.byte	0x03, 0x1b
        /*002e*/ 	.short	0x0080


	//----- nvinfo : EIATTR_EXTERNS
	.align		4
        /*0030*/ 	.byte	0x04, 0x0f
        /*0032*/ 	.short	(.L_5325 - .L_5324)


	//   ....[0]....
	.align		4
.L_5324:
        /*0034*/ 	.word	index@(__assertfail)


	//----- nvinfo : EIATTR_MERCURY_ISA_VERSION
	.align		4
.L_5325:
        /*0038*/ 	.byte	0x03, 0x5f
        /*003a*/ 	.short	0x0101


	//----- nvinfo : EIATTR_SYSCALL_OFFSETS
	.align		4
        /*003c*/ 	.byte	0x04, 0x46
        /*003e*/ 	.short	(.L_5327 - .L_5326)


	//   ....[0]....
.L_5326:
        /*0040*/ 	.word	0x00002520


	//   ....[1]....
        /*0044*/ 	.word	0x000033a0


	//   ....[2]....
        /*0048*/ 	.word	0x00004300


	//   ....[3]....
        /*004c*/ 	.word	0x00006890


	//   ....[4]....
        /*0050*/ 	.word	0x00007710


	//   ....[5]....
        /*0054*/ 	.word	0x00008670


	//   ....[6]....
        /*0058*/ 	.word	0x0000abf0


	//   ....[7]....
        /*005c*/ 	.word	0x0000ba70


	//   ....[8]....
        /*0060*/ 	.word	0x0000c9d0


	//   ....[9]....
        /*0064*/ 	.word	0x0000ef40


	//   ....[10]....
        /*0068*/ 	.word	0x0000fdc0


	//   ....[11]....
        /*006c*/ 	.word	0x00010d20


	//----- nvinfo : EIATTR_EXIT_INSTR_OFFSETS
	.align		4
.L_5327:
        /*0070*/ 	.byte	0x04, 0x1c
        /*0072*/ 	.short	(.L_5329 - .L_5328)


	//   ....[0]....
.L_5328:
        /*0074*/ 	.word	0x0000cac0


	//   ....[1]....
        /*0078*/ 	.word	0x0000ff40


	//   ....[2]....
        /*007c*/ 	.word	0x0000ff60


	//   ....[3]....
        /*0080*/ 	.word	0x00010020


	//   ....[4]....
        /*0084*/ 	.word	0x00010060


	//   ....[5]....
        /*0088*/ 	.word	0x000100a0


	//   ....[6]....
        /*008c*/ 	.word	0x00010130


	//   ....[7]....
        /*0090*/ 	.word	0x00010170


	//   ....[8]....
        /*0094*/ 	.word	0x00010210


	//   ....[9]....
        /*0098*/ 	.word	0x00010260


	//   ....[10]....
        /*009c*/ 	.word	0x000102b0


	//   ....[11]....
        /*00a0*/ 	.word	0x00010370


	//   ....[12]....
        /*00a4*/ 	.word	0x000103d0


	//   ....[13]....
        /*00a8*/ 	.word	0x00010560


	//   ....[14]....
        /*00ac*/ 	.word	0x000106c0


	//   ....[15]....
        /*00b0*/ 	.word	0x00010700


	//   ....[16]....
        /*00b4*/ 	.word	0x000107c0


	//   ....[17]....
        /*00b8*/ 	.word	0x00010940


	//   ....[18]....
        /*00bc*/ 	.word	0x00010ac0


	//   ....[19]....
        /*00c0*/ 	.word	0x00010c20


	//   ....[20]....
        /*00c4*/ 	.word	0x00010d30


	//   ....[21]....
        /*00c8*/ 	.word	0x00010d90


	//   ....[22]....
        /*00cc*/ 	.word	0x00010dd0


	//----- nvinfo : EIATTR_MAX_THREADS
	.align		4
.L_5329:
        /*00d0*/ 	.byte	0x04, 0x05
        /*00d2*/ 	.short	(.L_5331 - .L_5330)
.L_5330:
        /*00d4*/ 	.word	0x00000080
        /*00d8*/ 	.word	0x00000001
        /*00dc*/ 	.word	0x00000001


	//----- nvinfo : EIATTR_CRS_STACK_SIZE
	.align		4
.L_5331:
        /*00e0*/ 	.byte	0x04, 0x1e
        /*00e2*/ 	.short	(.L_5333 - .L_5332)
.L_5332:
        /*00e4*/ 	.word	0x00000000


	//----- nvinfo : EIATTR_CBANK_PARAM_SIZE
	.align		4
.L_5333:
        /*00e8*/ 	.byte	0x03, 0x19
        /*00ea*/ 	.short	0x0290


	//----- nvinfo : EIATTR_PARAM_CBANK
	.align		4
        /*00ec*/ 	.byte	0x04, 0x0a
        /*00ee*/ 	.short	(.L_5335 - .L_5334)
	.align		4
.L_5334:
        /*00f0*/ 	.word	index@(.nv.constant0._ZN2at6native18elementwise_kernelILi128ELi4EZNS0_15gpu_kernel_implINS0_13BinaryFunctorIaaaZZZNS0_21heaviside_kernel_cudaERNS_18TensorIteratorBaseEENKUlvE_clEvENKUlvE0_clEvEUlaaE_EEEEvS5_RKT_EUliE_EEviT1_)
        /*00f4*/ 	.short	0x0210
        /*00f6*/ 	.short	0x0290


	//----- nvinfo : EIATTR_SW_WAR
	.align		4
.L_5335:
        /*00f8*/ 	.byte	0x04, 0x36
        /*00fa*/ 	.short	(.L_5337 - .L_5336)
.L_5336:
        /*00fc*/ 	.word	0x00000008
.L_5337:


//--------------------- .nv.info._ZN2at6native27unrolled_elementwise_kernelINS0_13BinaryFunctorIaaaZZZNS0_21heaviside_kernel_cudaERNS_18TensorIteratorBaseEENKUlvE_clEvENKUlvE0_clEvEUlaaE_EESt5arrayIPcLm3EELi4E23TrivialOffsetCalculatorILi2EjESC_ILi1EjENS0_6memory12LoadWithCastILi2EEENSF_13StoreWithCastILi1EEEEEviT_T0_T2_T3_T4_T5_ --------------------------
	.section	.nv.info._ZN2at6native27unrolled_elementwise_kernelINS0_13BinaryFunctorIaaaZZZNS0_21heaviside_kernel_cudaERNS_18TensorIteratorBaseEENKUlvE_clEvENKUlvE0_clEvEUlaaE_EESt5arrayIPcLm3EELi4E23TrivialOffsetCalculatorILi2EjESC_ILi1EjENS0_6memory12LoadWithCastILi2EEENSF_13StoreWithCastILi1EEEEEviT_T0_T2_T3_T4_T5_,"",@"SHT_CUDA_INFO"
	.sectionflags	@""
	.align	4


	//----- nvinfo : EIATTR_CUDA_API_VERSION
	.align		4
        /*0000*/ 	.byte	0x04, 0x37
        /*0002*/ 	.short	(.L_5339 - .L_5338)
.L_5338:
        /*0004*/ 	.word	0x00000082


	//----- nvinfo : EIATTR_KPARAM_INFO
	.align		4
.L_5339:
        /*0008*/ 	.byte	0x04, 0x17
        /*000a*/ 	.short	(.L_5341 - .L_5340)
.L_5340:
        /*000c*/ 	.word	0x00000000
        /*0010*/ 	.short	0x0006
        /*0012*/ 	.short	0x0030
        /*0014*/ 	.byte	0x00, 0xf0, 0x21, 0x00


	//----- nvinfo : EIATTR_KPARAM_INFO
	.align		4
.L_5341:
        /*0018*/ 	.byte	0x04, 0x17
        /*001a*/ 	.short	(.L_5343 - .L_5342)
.L_5342:
        /*001c*/ 	.word	0x00000000
        /*0020*/ 	.short	0x0005
        /*0022*/ 	.short	0x0024
        /*0024*/ 	.byte	0x00, 0xf0, 0x31, 0x00


	//----- nvinfo : EIATTR_KPARAM_INFO
	.align		4
.L_5343:
        /*0028*/ 	.byte	0x04, 0x17
        /*002a*/ 	.short	(.L_5345 - .L_5344)
.L_5344:
        /*002c*/ 	.word	0x00000000
        /*0030*/ 	.short	0x0004
        /*0032*/ 	.short	0x0021
        /*0034*/ 	.byte	0x00, 0xf0, 0x05, 0x00


	//----- nvinfo : EIATTR_KPARAM_INFO
	.align		4
.L_5345:
        /*0038*/ 	.byte	0x04, 0x17
        /*003a*/ 	.short	(.L_5347 - .L_5346)
.L_5346:
        /*003c*/ 	.word	0x00000000
        /*0040*/ 	.short	0x0003
        /*0042*/ 	.short	0x0020
        /*0044*/ 	.byte	0x00, 0xf0, 0x05, 0x00


	//----- nvinfo : EIATTR_KPARAM_INFO
	.align		4
.L_5347:
        /*0048*/ 	.byte	0x04, 0x17
        /*004a*/ 	.short	(.L_5349 - .L_5348)
.L_5348:
        /*004c*/ 	.word	0x00000000
        /*0050*/ 	.short	0x0002
        /*0052*/ 	.short	0x0008
        /*0054*/ 	.byte	0x00, 0xf0, 0x61, 0x00


	//----- nvinfo : EIATTR_KPARAM_INFO
	.align		4
.L_5349:
        /*0058*/ 	.byte	0x04, 0x17
        /*005a*/ 	.short	(.L_5351 - .L_5350)
.L_5350:
        /*005c*/ 	.word	0x00000000
        /*0060*/ 	.short	0x0001
        /*0062*/ 	.short	0x0004
        /*0064*/ 	.byte	0x00, 0xf0, 0x05, 0x00


	//----- nvinfo : EIATTR_KPARAM_INFO
	.align		4
.L_5351:
        /*0068*/ 	.byte	0x04, 0x17
        /*006a*/ 	.short	(.L_5353 - .L_5352)
.L_5352:
        /*006c*/ 	.word	0x00000000
        /*0070*/ 	.short	0x0000
        /*0072*/ 	.short	0x0000
        /*0074*/ 	.byte	0x00, 0xf0, 0x11, 0x00


	//----- nvinfo : EIATTR_SPARSE_MMA_MASK
	.align		4
.L_5353:
        /*0078*/ 	.byte	0x03, 0x50
        /*007a*/ 	.short	0x0000


	//----- nvinfo : EIATTR_MAXREG_COUNT
	.align		4
        /*007c*/ 	.byte	0x03, 0x1b
        /*007e*/ 	.short	0x00ff


	//----- nvinfo : EIATTR_EXTERNS
	.align		4
        /*0080*/ 	.byte	0x04, 0x0f
        /*0082*/ 	.short	(.L_5355 - .L_5354)


	//   ....[0]....
	.align		4
.L_5354:
        /*0084*/ 	.word	index@(__assertfail)


	//----- nvinfo : EIATTR_MERCURY_ISA_VERSION
	.align		4
.L_5355:
        /*0088*/ 	.byte	0x03, 0x5f
        /*008a*/ 	.short	0x0101


	//----- nvinfo : EIATTR_SYSCALL_OFFSETS
	.align		4
        /*008c*/ 	.byte	0x04, 0x46
        /*008e*/ 	.short	(.L_5357 - .L_5356)


	//   ....[0]....
.L_5356:
        /*0090*/ 	.word	0x00000f30


	//   ....[1]....
        /*0094*/ 	.word	0x00001dc0


	//   ....[2]....
        /*0098*/ 	.word	0x00002cd0


	//   ....[3]....
        /*009c*/ 	.word	0x00003b60


	//   ....[4]....
        /*00a0*/ 	.word	0x00004a80


	//   ....[5]....
        /*00a4*/ 	.word	0x00005920


	//   ....[6]....
        /*00a8*/ 	.word	0x00006820


	//   ....[7]....
        /*00ac*/ 	.word	0x000076c0


	//   ....[8]....
        /*00b0*/ 	.word	0x000087a0


	//   ....[9]....
        /*00b4*/ 	.word	0x000097a0


	//   ....[10]....
        /*00b8*/ 	.word	0x0000a790


	//   ....[11]....
        /*00bc*/ 	.word	0x0000b780


	//----- nvinfo : EIATTR_EXIT_INSTR_OFFSETS
	.align		4
.L_5357:
        /*00c0*/ 	.byte	0x04, 0x1c
        /*00c2*/ 	.short	(.L_5359 - .L_5358)


	//   ....[0]....
.L_5358:
        /*00c4*/ 	.word	0x0000a870


	//   ....[1]....
        /*00c8*/ 	.word	0x0000a9a0


	//   ....[2]....
        /*00cc*/ 	.word	0x0000a9c0


	//   ....[3]....
        /*00d0*/ 	.word	0x0000aa80


	//   ....[4]....
        /*00d4*/ 	.word	0x0000aac0


	//   ....[5]....
        /*00d8*/ 	.word	0x0000ab00


	//   ....[6]....
        /*00dc*/ 	.word	0x0000ab90


	//   ....[7]....
        /*00e0*/ 	.word	0x0000abd0


	//   ....[8]....
        /*00e4*/ 	.word	0x0000ac70


	//   ....[9]....
        /*00e8*/ 	.word	0x0000acc0


	//   ....[10]....
        /*00ec*/ 	.word	0x0000ad10


	//   ....[11]....
        /*00f0*/ 	.word	0x0000add0


	//   ....[12]....
        /*00f4*/ 	.word	0x0000ae30


	//   ....[13]....
        /*00f8*/ 	.word	0x0000afc0


	//   ....[14]....
        /*00fc*/ 	.word	0x0000b120


	//   ....[15]....
        /*0100*/ 	.word	0x0000b160


	//   ....[16]....
        /*0104*/ 	.word	0x0000b220


	//   ....[17]....
        /*0108*/ 	.word	0x0000b3a0


	//   ....[18]....
        /*010c*/ 	.word	0x0000b520


	//   ....[19]....
        /*0110*/ 	.word	0x0000b680


	//   ....[20]....
        /*0114*/ 	.word	0x0000b790


	//   ....[21]....
        /*0118*/ 	.word	0x0000b7f0


	//   ....[22]....
        /*011c*/ 	.word	0x0000b830


	//----- nvinfo : EIATTR_MAX_THREADS
	.align		4
.L_5359:
        /*0120*/ 	.byte	0x04, 0x05
        /*0122*/ 	.short	(.L_5361 - .L_5360)
.L_5360:
        /*0124*/ 	.word	0x00000080
        /*0128*/ 	.word	0x00000001
        /*012c*/ 	.word	0x00000001


	//----- nvinfo : EIATTR_CRS_STACK_SIZE
	.align		4
.L_5361:
        /*0130*/ 	.byte	0x04, 0x1e
        /*0132*/ 	.short	(.L_5363 - .L_5362)
.L_5362:
        /*0134*/ 	.word	0x00000000


	//----- nvinfo : EIATTR_CBANK_PARAM_SIZE
	.align		4
.L_5363:
        /*0138*/ 	.byte	0x03, 0x19
        /*013a*/ 	.short	0x0038


	//----- nvinfo : EIATTR_PARAM_CBANK
	.align		4
        /*013c*/ 	.byte	0x04, 0x0a
        /*013e*/ 	.short	(.L_5365 - .L_5364)
	.align		4
.L_5364:
        /*0140*/ 	.word	index@(.nv.constant0._ZN2at6native27unrolled_elementwise_kernelINS0_13BinaryFunctorIaaaZZZNS0_21heaviside_kernel_cudaERNS_18TensorIteratorBaseEENKUlvE_clEvENKUlvE0_clEvEUlaaE_EESt5arrayIPcLm3EELi4E23TrivialOffsetCalculatorILi2EjESC_ILi1EjENS0_6memory12LoadWithCastILi2EEENSF_13StoreWithCastILi1EEEEEviT_T0_T2_T3_T4_T5_)
        /*0144*/ 	.short	0x0210
        /*0146*/ 	.short	0x0038


	//----- nvinfo : EIATTR_SW_WAR
	.align		4
.L_5365:
        /*0148*/ 	.byte	0x04, 0x36
        /*014a*/ 	.short	(.L_5367 - .L_5366)
.L_5366:
        /*014c*/ 	.word	0x00000008
.L_5367:


//--------------------- .nv.info._ZN2at6native18elementwise_kernelILi128ELi4EZNS0_22gpu_kernel_impl_nocastINS0_13BinaryFunctorIaaaZZZNS0_21heaviside_kernel_cudaERNS_18TensorIteratorBaseEENKUlvE_clEvENKUlvE0_clEvEUlaaE_EEEEvS5_RKT_EUliE_EEviT1_ --------------------------
	.section	.nv.info._ZN2at6native18elementwise_kernelILi128ELi4EZNS0_22gpu_kernel_impl_nocastINS0_13BinaryFunctorIaaaZZZNS0_21heaviside_kernel_cudaERNS_18TensorIteratorBaseEENKUlvE_clEvENKUlvE0_clEvEUlaaE_EEEEvS5_RKT_EUliE_EEviT1_,"",@"SHT_CUDA_INFO"
	.sectionflags	@""
	.align	4


	//----- nvinfo : EIATTR_CUDA_API_VERSION
	.align		4
        /*0000*/ 	.byte	0x04, 0x37
        /*0002*/ 	.short	(.L_5369 - .L_5368)
.L_5368:
        /*0004*/ 	.word	0x00000082


	//----- nvinfo : EIATTR_KPARAM_INFO
	.align		4
.L_5369:
        /*0008*/ 	.byte	0x04, 0x17
        /*000a*/ 	.short	(.L_5371 - .L_5370)
.L_5370:
        /*000c*/ 	.word	0x00000000
        /*0010*/ 	.short	0x0001
        /*0012*/ 	.short	0x0008
        /*0014*/ 	.byte	0x00, 0xf0, 0x21, 0x0a


	//----- nvinfo : EIATTR_KPARAM_INFO
	.align		4
.L_5371:
        /*0018*/ 	.byte	0x04, 0x17
        /*001a*/ 	.short	(.L_5373 - .L_5372)
.L_5372:
        /*001c*/ 	.word	0x00000000
        /*0020*/ 	.short	0x0000
        /*0022*/ 	.short	0x0000
        /*0024*/ 	.byte	0x00, 0xf0, 0x11, 0x00


	//----- nvinfo : EIATTR_SPARSE_MMA_MASK
	.align		4
.L_5373:
        /*0028*/ 	.byte	0x03, 0x50
        /*002a*/ 	.short	0x0000


	//----- nvinfo : EIATTR_MAXREG_COUNT
	.align		4
        /*002c*/ 	.byte	0x03, 0x1b
        /*002e*/ 	.short	0x0080


	//----- nvinfo : EIATTR_MERCURY_ISA_VERSION
	.align		4
        /*0030*/ 	.byte	0x03, 0x5f
        /*0032*/ 	.short	0x0101


	//----- nvinfo : EIATTR_EXIT_INSTR_OFFSETS
	.align		4
        /*0034*/ 	.byte	0x04, 0x1c
        /*0036*/ 	.short	(.L_5375 - .L_5374)


	//   ....[0]....
.L_5374:
        /*0038*/ 	.word	0x00004650


	//   ....[1]....
        /*003c*/ 	.word	0x00005d60


	//----- nvinfo : EIATTR_MAX_THREADS
	.align		4
.L_5375:
        /*0040*/ 	.byte	0x04, 0x05
        /*0042*/ 	.short	(.L_5377 - .L_5376)
.L_5376:
        /*0044*/ 	.word	0x00000080
        /*0048*/ 	.word	0x00000001
        /*004c*/ 	.word	0x00000001


	//----- nvinfo : EIATTR_CRS_STACK_SIZE
	.align		4
.L_5377:
        /*0050*/ 	.byte	0x04, 0x1e
        /*0052*/ 	.short	(.L_5379 - .L_5378)
.L_5378:
        /*0054*/ 	.word	0x00000000


	//----- nvinfo : EIATTR_CBANK_PARAM_SIZE
	.align		4
.L_5379:
        /*0058*/ 	.byte	0x03, 0x19
        /*005a*/ 	.short	0x0290


	//----- nvinfo : EIATTR_PARAM_CBANK
	.align		4
        /*005c*/ 	.byte	0x04, 0x0a
        /*005e*/ 	.short	(.L_5381 - .L_5380)
	.align		4
.L_5380:
        /*0060*/ 	.word	index@(.nv.constant0._ZN2at6native18elementwise_kernelILi128ELi4EZNS0_22gpu_kernel_impl_nocastINS0_13BinaryFunctorIaaaZZZNS0_21heaviside_kernel_cudaERNS_18TensorIteratorBaseEENKUlvE_clEvENKUlvE0_clEvEUlaaE_EEEEvS5_RKT_EUliE_EEviT1_)
        /*0064*/ 	.short	0x0210
        /*0066*/ 	.short	0x0290


	//----- nvinfo : EIATTR_SW_WAR
	.align		4
.L_5381:
        /*0068*/ 	.byte	0x04, 0x36
        /*006a*/ 	.short	(.L_5383 - .L_5382)
.L_5382:
        /*006c*/ 	.word	0x00000008
.L_5383:


//--------------------- .nv.info._ZN2at6native27unrolled_elementwise_kernelINS0_13BinaryFunctorIaaaZZZNS0_21heaviside_kernel_cudaERNS_18TensorIteratorBaseEENKUlvE_clEvENKUlvE0_clEvEUlaaE_EESt5arrayIPcLm3EELi4E23TrivialOffsetCalculatorILi2EjESC_ILi1EjENS0_6memory15LoadWithoutCastENSF_16StoreWithoutCastEEEviT_T0_T2_T3_T4_T5_ --------------------------
	.section	.nv.info._ZN2at6native27unrolled_elementwise_kernelINS0_13BinaryFunctorIaaaZZZNS0_21heaviside_kernel_cudaERNS_18TensorIteratorBaseEENKUlvE_clEvENKUlvE0_clEvEUlaaE_EESt5arrayIPcLm3EELi4E23TrivialOffsetCalculatorILi2EjESC_ILi1EjENS0_6memory15LoadWithoutCastENSF_16StoreWithoutCastEEEviT_T0_T2_T3_T4_T5_,"",@"SHT_CUDA_INFO"
	.sectionflags	@""
	.align	4


	//----- nvinfo : EIATTR_CUDA_API_VERSION
	.align		4
        /*0000*/ 	.byte	0x04, 0x37
        /*0002*/ 	.short	(.L_5385 - .L_5384)
.L_5384:
        /*0004*/ 	.word	0x00000082


	//----- nvinfo : EIATTR_KPARAM_INFO
	.align		4
.L_5385:
        /*0008*/ 	.byte	0x04, 0x17
        /*000a*/ 	.short	(.L_5387 - .L_5386)
.L_5386:
        /*000c*/ 	.word	0x00000000
        /*0010*/ 	.short	0x0006
        /*0012*/ 	.short	0x0023
        /*0014*/ 	.byte	0x00, 0xf0, 0x05, 0x00


	//----- nvinfo : EIATTR_KPARAM_INFO
	.align		4
.L_5387:
        /*0018*/ 	.byte	0x04, 0x17
        /*001a*/ 	.short	(.L_5389 - .L_5388)
.L_5388:
        /*001c*/ 	.word	0x00000000
        /*0020*/ 	.short	0x0005
        /*0022*/ 	.short	0x0022
        /*0024*/ 	.byte	0x00, 0xf0, 0x05, 0x00


	//----- nvinfo : EIATTR_KPARAM_INFO
	.align		4
.L_5389:
        /*0028*/ 	.byte	0x04, 0x17
        /*002a*/ 	.short	(.L_5391 - .L_5390)
.L_5390:
        /*002c*/ 	.word	0x00000000
        /*0030*/ 	.short	0x0004
        /*0032*/ 	.short	0x0021
        /*0034*/ 	.byte	0x00, 0xf0, 0x05, 0x00


	//----- nvinfo : EIATTR_KPARAM_INFO
	.align		4
.L_5391:
        /*0038*/ 	.byte	0x04, 0x17
        /*003a*/ 	.short	(.L_5393 - .L_5392)
.L_5392:
        /*003c*/ 	.word	0x00000000
        /*0040*/ 	.short	0x0003
        /*0042*/ 	.short	0x0020
        /*0044*/ 	.byte	0x00, 0xf0, 0x05, 0x00


	//----- nvinfo : EIATTR_KPARAM_INFO
	.align		4
.L_5393:
        /*0048*/ 	.byte	0x04, 0x17
        /*004a*/ 	.short	(.L_5395 - .L_5394)
.L_5394:
        /*004c*/ 	.word	0x00000000
        /*0050*/ 	.short	0x0002
        /*0052*/ 	.short	0x0008
        /*0054*/ 	.byte	0x00, 0xf0, 0x61, 0x00


	//----- nvinfo : EIATTR_KPARAM_INFO
	.align		4
.L_5395:
        /*0058*/ 	.byte	0x04, 0x17
        /*005a*/ 	.short	(.L_5397 - .L_5396)
.L_5396:
        /*005c*/ 	.word	0x00000000
        /*0060*/ 	.short	0x0001
        /*0062*/ 	.short	0x0004
        /*0064*/ 	.byte	0x00, 0xf0, 0x05, 0x00


	//----- nvinfo : EIATTR_KPARAM_INFO
	.align		4
.L_5397:
        /*0068*/ 	.byte	0x04, 0x17
        /*006a*/ 	.short	(.L_5399 - .L_5398)
.L_5398:
        /*006c*/ 	.word	0x00000000
        /*0070*/ 	.short	0x0000
        /*0072*/ 	.short	0x0000
        /*0074*/ 	.byte	0x00, 0xf0, 0x11, 0x00


	//----- nvinfo : EIATTR_SPARSE_MMA_MASK
	.align		4
.L_5399:
        /*0078*/ 	.byte	0x03, 0x50
        /*007a*/ 	.short	0x0000


	//----- nvinfo : EIATTR_MAXREG_COUNT
	.align		4
        /*007c*/ 	.byte	0x03, 0x1b
        /*007e*/ 	.short	0x00ff


	//----- nvinfo : EIATTR_MERCURY_ISA_VERSION
	.align		4
        /*0080*/ 	.byte	0x03, 0x5f
        /*0082*/ 	.short	0x0101


	//----- nvinfo : EIATTR_EXIT_INSTR_OFFSETS
	.align		4
        /*0084*/ 	.byte	0x04, 0x1c
        /*0086*/ 	.short	(.L_5401 - .L_5400)


	//   ....[0]....
.L_5400:
        /*0088*/ 	.word	0x00000600


	//   ....[1]....
        /*008c*/ 	.word	0x00000680


	//----- nvinfo : EIATTR_MAX_THREADS
	.align		4
.L_5401:
        /*0090*/ 	.byte	0x04, 0x05
        /*0092*/ 	.short	(.L_5403 - .L_5402)
.L_5402:
        /*0094*/ 	.word	0x00000080
        /*0098*/ 	.word	0x00000001
        /*009c*/ 	.word	0x00000001


	//----- nvinfo : EIATTR_CRS_STACK_SIZE
	.align		4
.L_5403:
        /*00a0*/ 	.byte	0x04, 0x1e
        /*00a2*/ 	.short	(.L_5405 - .L_5404)
.L_5404:
        /*00a4*/ 	.word	0x00000000


	//----- nvinfo : EIATTR_CBANK_PARAM_SIZE
	.align		4
.L_5405:
        /*00a8*/ 	.byte	0x03, 0x19
        /*00aa*/ 	.short	0x0024


	//----- nvinfo : EIATTR_PARAM_CBANK
	.align		4
        /*00ac*/ 	.byte	0x04, 0x0a
        /*00ae*/ 	.short	(.L_5407 - .L_5406)
	.align		4
.L_5406:
        /*00b0*/ 	.word	index@(.nv.constant0._ZN2at6native27unrolled_elementwise_kernelINS0_13BinaryFunctorIaaaZZZNS0_21heaviside_kernel_cudaERNS_18TensorIteratorBaseEENKUlvE_clEvENKUlvE0_clEvEUlaaE_EESt5arrayIPcLm3EELi4E23TrivialOffsetCalculatorILi2EjESC_ILi1EjENS0_6memory15LoadWithoutCastENSF_16StoreWithoutCastEEEviT_T0_T2_T3_T4_T5_)
        /*00b4*/ 	.short	0x0210
        /*00b6*/ 	.short	0x0024


	//----- nvinfo : EIATTR_SW_WAR
	.align		4
.L_5407:
        /*00b8*/ 	.byte	0x04, 0x36
        /*00ba*/ 	.short	(.L_5409 - .L_5408)
.L_5408:
        /*00bc*/ 	.word	0x00000008
.L_5409:


//--------------------- .nv.info._ZN2at6native29vectorized_elementwise_kernelILi2ENS0_13BinaryFunctorIaaaZZZNS0_21heaviside_kernel_cudaERNS_18TensorIteratorBaseEENKUlvE_clEvENKUlvE0_clEvEUlaaE_EESt5arrayIPcLm3EEEEviT0_T1_ --------------------------
	.section	.nv.info._ZN2at6native29vectorized_elementwise_kernelILi2ENS0_13BinaryFunctorIaaaZZZNS0_21heaviside_kernel_cudaERNS_18TensorIteratorBaseEENKUlvE_clEvENKUlvE0_clEvEUlaaE_EESt5arrayIPcLm3EEEEviT0_T1_,"",@"SHT_CUDA_INFO"
	.sectionflags	@""
	.align	4


	//----- nvinfo : EIATTR_CUDA_API_VERSION
	.align		4
        /*0000*/ 	.byte	0x04, 0x37
        /*0002*/ 	.short	(.L_5411 - .L_5410)
.L_5410:
        /*0004*/ 	.word	0x00000082


	//----- nvinfo : EIATTR_KPARAM_INFO
	.align		4
.L_5411:
        /*0008*/ 	.byte	0x04, 0x17
        /*000a*/ 	.short	(.L_5413 - .L_5412)
.L_5412:
        /*000c*/ 	.word	0x00000000
        /*0010*/ 	.short	0x0002
        /*0012*/ 	.short	0x0008
        /*0014*/ 	.byte	0x00, 0xf0, 0x61, 0x00


	//----- nvinfo : EIATTR_KPARAM_INFO
	.align		4
.L_5413:
        /*0018*/ 	.byte	0x04, 0x17
        /*001a*/ 	.short	(.L_5415 - .L_5414)
.L_5414:
        /*001c*/ 	.word	0x00000000
        /*0020*/ 	.short	0x0001
        /*0022*/ 	.short	0x0004
        /*0024*/ 	.byte	0x00, 0xf0, 0x05, 0x00


	//----- nvinfo : EIATTR_KPARAM_INFO
	.align		4
.L_5415:
        /*0028*/ 	.byte	0x04, 0x17
        /*002a*/ 	.short	(.L_5417 - .L_5416)
.L_5416:
        /*002c*/ 	.word	0x00000000
        /*0030*/ 	.short	0x0000
        /*0032*/ 	.short	0x0000
        /*0034*/ 	.byte	0x00, 0xf0, 0x11, 0x00


	//----- nvinfo : EIATTR_SPARSE_MMA_MASK
	.align		4
.L_5417:
        /*0038*/ 	.byte	0x03, 0x50
        /*003a*/ 	.short	0x0000


	//----- nvinfo : EIATTR_MAXREG_COUNT
	.align		4
        /*003c*/ 	.byte	0x03, 0x1b
        /*003e*/ 	.short	0x00ff


	//----- nvinfo : EIATTR_MERCURY_ISA_VERSION
	.align		4
        /*0040*/ 	.byte	0x03, 0x5f
        /*0042*/ 	.short	0x0101


	//----- nvinfo : EIATTR_EXIT_INSTR_OFFSETS
	.align		4
        /*0044*/ 	.byte	0x04, 0x1c
        /*0046*/ 	.short	(.L_5419 - .L_5418)


	//   ....[0]....
.L_5418:
        /*0048*/ 	.word	0x00000610


	//   ....[1]....
        /*004c*/ 	.word	0x000012b0


	//   ....[2]....
        /*0050*/ 	.word	0x00001310


	//----- nvinfo : EIATTR_MAX_THREADS
	.align		4
.L_5419:
        /*0054*/ 	.byte	0x04, 0x05
        /*0056*/ 	.short	(.L_5421 - .L_5420)
.L_5420:
        /*0058*/ 	.word	0x00000080
        /*005c*/ 	.word	0x00000001
        /*0060*/ 	.word	0x00000001


	//----- nvinfo : EIATTR_CRS_STACK_SIZE
	.align		4
.L_5421:
        /*0064*/ 	.byte	0x04, 0x1e
        /*0066*/ 	.short	(.L_5423 - .L_5422)
.L_5422:
        /*0068*/ 	.word	0x00000000


	//----- nvinfo : EIATTR_CBANK_PARAM_SIZE
	.align		4
.L_5423:
        /*006c*/ 	.byte	0x03, 0x19
        /*006e*/ 	.short	0x0020


	//----- nvinfo : EIATTR_PARAM_CBANK
	.align		4
        /*0070*/ 	.byte	0x04, 0x0a
        /*0072*/ 	.short	(.L_5425 - .L_5424)
	.align		4
.L_5424:
        /*0074*/ 	.word	index@(.nv.constant0._ZN2at6native29vectorized_elementwise_kernelILi2ENS0_13BinaryFunctorIaaaZZZNS0_21heaviside_kernel_cudaERNS_18TensorIteratorBaseEENKUlvE_clEvENKUlvE0_clEvEUlaaE_EESt5arrayIPcLm3EEEEviT0_T1_)
        /*0078*/ 	.short	0x0210
        /*007a*/ 	.short	0x0020


	//----- nvinfo : EIATTR_SW_WAR
	.align		4
.L_5425:
        /*007c*/ 	.byte	0x04, 0x36
        /*007e*/ 	.short	(.L_5427 - .L_5426)
.L_5426:
        /*0080*/ 	.word	0x00000008
.L_5427:


//--------------------- .nv.info._ZN2at6native29vectorized_elementwise_kernelILi4ENS0_13BinaryFunctorIaaaZZZNS0_21heaviside_kernel_cudaERNS_18TensorIteratorBaseEENKUlvE_clEvENKUlvE0_clEvEUlaaE_EESt5arrayIPcLm3EEEEviT0_T1_ --------------------------
	.section	.nv.info._ZN2at6native29vectorized_elementwise_kernelILi4ENS0_13BinaryFunctorIaaaZZZNS0_21heaviside_kernel_cudaERNS_18TensorIteratorBaseEENKUlvE_clEvENKUlvE0_clEvEUlaaE_EESt5arrayIPcLm3EEEEviT0_T1_,"",@"SHT_CUDA_INFO"
	.sectionflags	@""
	.align	4


	//----- nvinfo : EIATTR_CUDA_API_VERSION
	.align		4
        /*0000*/ 	.byte	0x04, 0x37
        /*0002*/ 	.short	(.L_5429 - .L_5428)
.L_5428:
        /*0004*/ 	.word	0x00000082


	//----- nvinfo : EIATTR_KPARAM_INFO
	.align		4
.L_5429:
        /*0008*/ 	.byte	0x04, 0x17
        /*000a*/ 	.short	(.L_5431 - .L_5430)
.L_5430:
        /*000c*/ 	.word	0x00000000
        /*0010*/ 	.short	0x0002
        /*0012*/ 	.short	0x0008
        /*0014*/ 	.byte	0x00, 0xf0, 0x61, 0x00


	//----- nvinfo : EIATTR_KPARAM_INFO
	.align		4
.L_5431:
        /*0018*/ 	.byte	0x04, 0x17
        /*001a*/ 	.short	(.L_5433 - .L_5432)
.L_5432:
        /*001c*/ 	.word	0x00000000
        /*0020*/ 	.short	0x0001
        /*0022*/ 	.short	0x0004
        /*0024*/ 	.byte	0x00, 0xf0, 0x05, 0x00


	//----- nvinfo : EIATTR_KPARAM_INFO
	.align		4
.L_5433:
        /*0028*/ 	.byte	0x04, 0x17
        /*002a*/ 	.short	(.L_5435 - .L_5434)
.L_5434:
        /*002c*/ 	.word	0x00000000
        /*0030*/ 	.short	0x0000
        /*0032*/ 	.short	0x0000
        /*0034*/ 	.byte	0x00, 0xf0, 0x11, 0x00


	//----- nvinfo : EIATTR_SPARSE_MMA_MASK
	.align		4
.L_5435:
        /*0038*/ 	.byte	0x03, 0x50
        /*003a*/ 	.short	0x0000


	//----- nvinfo : EIATTR_MAXREG_COUNT
	.align		4
        /*003c*/ 	.byte	0x03, 0x1b
        /*003e*/ 	.short	0x00ff


	//----- nvinfo : EIATTR_MERCURY_ISA_VERSION
	.align		4
        /*0040*/ 	.byte	0x03, 0x5f
        /*0042*/ 	.short	0x0101


	//----- nvinfo : EIATTR_EXIT_INSTR_OFFSETS
	.align		4
        /*0044*/ 	.byte	0x04, 0x1c
        /*0046*/ 	.short	(.L_5437 - .L_5436)


	//   ....[0]....
.L_5436:
        /*0048*/ 	.word	0x000005e0


	//   ....[1]....
        /*004c*/ 	.word	0x00001280


	//   ....[2]....
        /*0050*/ 	.word	0x000012e0


	//----- nvinfo : EIATTR_MAX_THREADS
	.align		4
.L_5437:
        /*0054*/ 	.byte	0x04, 0x05
        /*0056*/ 	.short	(.L_5439 - .L_5438)
.L_5438:
        /*0058*/ 	.word	0x00000080
        /*005c*/ 	.word	0x00000001
        /*0060*/ 	.word	0x00000001


	//----- nvinfo : EIATTR_CRS_STACK_SIZE
	.align		4
.L_5439:
        /*0064*/ 	.byte	0x04, 0x1e
        /*0066*/ 	.short	(.L_5441 - .L_5440)
.L_5440:
        /*0068*/ 	.word	0x00000000


	//----- nvinfo : EIATTR_CBANK_PARAM_SIZE
	.align		4
.L_5441:
        /*006c*/ 	.byte	0x03, 0x19
        /*006e*/ 	.short	0x0020


	//----- nvinfo : EIATTR_PARAM_CBANK
	.align		4
        /*0070*/ 	.byte	0x04, 0x0a
        /*0072*/ 	.short	(.L_5443 - .L_5442)
	.align		4
.L_5442:
        /*0074*/ 	.word	index@(.nv.constant0._ZN2at6native29vectorized_elementwise_kernelILi4ENS0_13BinaryFunctorIaaaZZZNS0_21heaviside_kernel_cudaERNS_18TensorIteratorBaseEENKUlvE_clEvENKUlvE0_clEvEUlaaE_EESt5arrayIPcLm3EEEEviT0_T1_)
        /*0078*/ 	.short	0x0210
        /*007a*/ 	.short	0x0020


	//----- nvinfo : EIATTR_SW_WAR
	.align		4
.L_5443:
        /*007c*/ 	.byte	0x04, 0x36
        /*007e*/ 	.short	(.L_5445 - .L_5444)
.L_5444:
        /*0080*/ 	.word	0x00000008
.L_5445:


//--------------------- .nv.info._ZN2at6native29vectorized_elementwise_kernelILi8ENS0_13BinaryFunctorIaaaZZZNS0_21heaviside_kernel_cudaERNS_18TensorIteratorBaseEENKUlvE_clEvENKUlvE0_clEvEUlaaE_EESt5arrayIPcLm3EEEEviT0_T1_ --------------------------
	.section	.nv.info._ZN2at6native29vectorized_elementwise_kernelILi8ENS0_13BinaryFunctorIaaaZZZNS0_21heaviside_kernel_cudaERNS_18TensorIteratorBaseEENKUlvE_clEvENKUlvE0_clEvEUlaaE_EESt5arrayIPcLm3EEEEviT0_T1_,"",@"SHT_CUDA_INFO"
	.sectionflags	@""
	.align	4


	//----- nvinfo : EIATTR_CUDA_API_VERSION
	.align		4
        /*0000*/ 	.byte	0x04, 0x37
        /*0002*/ 	.short	(.L_5447 - .L_5446)
.L_5446:
        /*0004*/ 	.word	0x00000082


	//----- nvinfo : EIATTR_KPARAM_INFO
	.align		4
.L_5447:
        /*0008*/ 	.byte	0x04, 0x17
        /*000a*/ 	.short	(.L_5449 - .L_5448)
.L_5448:
        /*000c*/ 	.word	0x00000000
        /*0010*/ 	.short	0x0002
        /*0012*/ 	.short	0x0008
        /*0014*/ 	.byte	0x00, 0xf0, 0x61, 0x00


	//----- nvinfo : EIATTR_KPARAM_INFO
	.align		4
.L_5449:
        /*0018*/ 	.byte	0x04, 0x17
        /*001a*/ 	.short	(.L_5451 - .L_5450)
.L_5450:
        /*001c*/ 	.word	0x00000000
        /*0020*/ 	.short	0x0001
        /*0022*/ 	.short	0x0004
        /*0024*/ 	.byte	0x00, 0xf0, 0x05, 0x00


	//----- nvinfo : EIATTR_KPARAM_INFO
	.align		4
.L_5451:
        /*0028*/ 	.byte	0x04, 0x17
        /*002a*/ 	.short	(.L_5453 - .L_5452)
.L_5452:
        /*002c*/ 	.word	0x00000000
        /*0030*/ 	.short	0x0000
        /*0032*/ 	.short	0x0000
        /*0034*/ 	.byte	0x00, 0xf0, 0x11, 0x00


	//----- nvinfo : EIATTR_SPARSE_MMA_MASK
	.align		4
.L_5453:
        /*0038*/ 	.byte	0x03, 0x50
        /*003a*/ 	.short	0x0000


	//----- nvinfo : EIATTR_MAXREG_COUNT
	.align		4
        /*003c*/ 	.byte	0x03, 0x1b
        /*003e*/ 	.short	0x00ff


	//----- nvinfo : EIATTR_MERCURY_ISA_VERSION
	.align		4
        /*0040*/ 	.byte	0x03, 0x5f
        /*0042*/ 	.short	0x0101


	//----- nvinfo : EIATTR_EXIT_INSTR_OFFSETS
	.align		4
        /*0044*/ 	.byte	0x04, 0x1c
        /*0046*/ 	.short	(.L_5455 - .L_5454)


	//   ....[0]....
.L_5454:
        /*0048*/ 	.word	0x000007c0


	//   ....[1]....
        /*004c*/ 	.word	0x00001460


	//   ....[2]....
        /*0050*/ 	.word	0x000014c0


	//----- nvinfo : EIATTR_MAX_THREADS
	.align		4
.L_5455:
        /*0054*/ 	.byte	0x04, 0x05
        /*0056*/ 	.short	(.L_5457 - .L_5456)
.L_5456:
        /*0058*/ 	.word	0x00000080
        /*005c*/ 	.word	0x00000001
        /*0060*/ 	.word	0x00000001


	//----- nvinfo : EIATTR_CRS_STACK_SIZE
	.align		4
.L_5457:
        /*0064*/ 	.byte	0x04, 0x1e
        /*0066*/ 	.short	(.L_5459 - .L_5458)
.L_5458:
        /*0068*/ 	.word	0x00000000


	//----- nvinfo : EIATTR_CBANK_PARAM_SIZE
	.align		4
.L_5459:
        /*006c*/ 	.byte	0x03, 0x19
        /*006e*/ 	.short	0x0020


	//----- nvinfo : EIATTR_PARAM_CBANK
	.align		4
        /*0070*/ 	.byte	0x04, 0x0a
        /*0072*/ 	.short	(.L_5461 - .L_5460)
	.align		4
.L_5460:
        /*0074*/ 	.word	index@(.nv.constant0._ZN2at6native29vectorized_elementwise_kernelILi8ENS0_13BinaryFunctorIaaaZZZNS0_21heaviside_kernel_cudaERNS_18TensorIteratorBaseEENKUlvE_clEvENKUlvE0_clEvEUlaaE_EESt5arrayIPcLm3EEEEviT0_T1_)
        /*0078*/ 	.short	0x0210
        /*007a*/ 	.short	0x0020


	//----- nvinfo : EIATTR_SW_WAR
	.align		4
.L_5461:
        /*007c*/ 	.byte	0x04, 0x36
        /*007e*/ 	.short	(.L_5463 - .L_5462)
.L_5462:
        /*0080*/ 	.word	0x00000008
.L_5463:


//--------------------- .nv.info._ZN2at6native18elementwise_kernelILi128ELi4EZNS0_15gpu_kernel_implINS0_13BUnaryFunctorIaaaZZZNS0_21heaviside_kernel_cudaERNS_18TensorIteratorBaseEENKUlvE_clEvENKUlvE0_clEvEUlaaE_EEEEvS5_RKT_EUliE_EEviT1_ --------------------------
	.section	.nv.info._ZN2at6native18elementwise_kernelILi128ELi4EZNS0_15gpu_kernel_implINS0_13BUnaryFunctorIaaaZZZNS0_21heaviside_kernel_cudaERNS_18TensorIteratorBaseEENKUlvE_clEvENKUlvE0_clEvEUlaaE_EEEEvS5_RKT_EUliE_EEviT1_,"",@"SHT_CUDA_INFO"
	.sectionflags	@""
	.align	4


	//----- nvinfo : EIATTR_CUDA_API_VERSION
	.align		4
        /*0000*/ 	.byte	0x04, 0x37
        /*0002*/ 	.short	(.L_5465 - .L_5464)
.L_5464:
        /*0004*/ 	.word	0x00000082


	//----- nvinfo : EIATTR_KPARAM_INFO
	.align		4
.L_5465:
        /*0008*/ 	.byte	0x04, 0x17
        /*000a*/ 	.short	(.L_5467 - .L_5466)
.L_5466:
        /*000c*/ 	.word	0x00000000
        /*0010*/ 	.short	0x0001
        /*0012*/ 	.short	0x0008
        /*0014*/ 	.byte	0x00, 0xf0, 0x61, 0x08


	//----- nvinfo : EIATTR_KPARAM_INFO
	.align		4
.L_5467:
        /*0018*/ 	.byte	0x04, 0x17
        /*001a*/ 	.short	(.L_5469 - .L_5468)
.L_5468:
        /*001c*/ 	.word	0x00000000
        /*0020*/ 	.short	0x0000
        /*0022*/ 	.short	0x0000
        /*0024*/ 	.byte	0x00, 0xf0, 0x11, 0x00


	//----- nvinfo : EIATTR_SPARSE_MMA_MASK
	.align		4
.L_5469:
        /*0028*/ 	.byte	0x03, 0x50
        /*002a*/ 	.short	0x0000


	//----- nvinfo : EIATTR_MAXREG_COUNT
	.align		4
        /*002c*/ 	.byte	0x03, 0x1b
        /*002e*/ 	.short	0x0080


	//----- nvinfo : EIATTR_EXTERNS
	.align		4
        /*0030*/ 	.byte	0x04, 0x0f
        /*0032*/ 	.short	(.L_5471 - .L_5470)


	//   ....[0]....
	.align		4
.L_5470:
        /*0034*/ 	.word	index@(__assertfail)


	//----- nvinfo : EIATTR_MERCURY_ISA_VERSION
	.align		4
.L_5471:
        /*0038*/ 	.byte	0x03, 0x5f
        /*003a*/ 	.short	0x0101


	//----- nvinfo : EIATTR_SYSCALL_OFFSETS
	.align		4
        /*003c*/ 	.byte	0x04, 0x46
        /*003e*/ 	.short	(.L_5473 - .L_5472)


	//   ....[0]....
.L_5472:
        /*0040*/ 	.word	0x000021f0


	//   ....[1]....
        /*0044*/ 	.word	0x00003170


	//   ....[2]....
        /*0048*/ 	.word	0x000053c0


	//   ....[3]....
        /*004c*/ 	.word	0x00006340


	//   ....[4]....
        /*0050*/ 	.word	0x00008580


	//   ....[5]....
        /*0054*/ 	.word	0x00009500


	//   ....[6]....
        /*0058*/ 	.word	0x0000b730


	//   ....[7]....
        /*005c*/ 	.word	0x0000c6b0


	//----- nvinfo : EIATTR_EXIT_INSTR_OFFSETS
	.align		4
.L_5473:
        /*0060*/ 	.byte	0x04, 0x1c
        /*0062*/ 	.short	(.L_5475 - .L_5474)


	//   ....[0]....
.L_5474:
        /*0064*/ 	.word	0x000095e0


	//   ....[1]....
        /*0068*/ 	.word	0x0000b8e0


	//   ....[2]....
        /*006c*/ 	.word	0x0000b900


	//   ....[3]....
        /*0070*/ 	.word	0x0000b9c0


	//   ....[4]....
        /*0074*/ 	.word	0x0000b9f0


	//   ....[5]....
        /*0078*/ 	.word	0x0000ba30


	//   ....[6]....
        /*007c*/ 	.word	0x0000bac0


	//   ....[7]....
        /*0080*/ 	.word	0x0000bb00


	//   ....[8]....
        /*0084*/ 	.word	0x0000bba0


	//   ....[9]....
        /*0088*/ 	.word	0x0000bbf0


	//   ....[10]....
        /*008c*/ 	.word	0x0000bc40


	//   ....[11]....
        /*0090*/ 	.word	0x0000bd00


	//   ....[12]....
        /*0094*/ 	.word	0x0000bd60


	//   ....[13]....
        /*0098*/ 	.word	0x0000bef0


	//   ....[14]....
        /*009c*/ 	.word	0x0000c050


	//   ....[15]....
        /*00a0*/ 	.word	0x0000c090


	//   ....[16]....
        /*00a4*/ 	.word	0x0000c150


	//   ....[17]....
        /*00a8*/ 	.word	0x0000c2d0


	//   ....[18]....
        /*00ac*/ 	.word	0x0000c450


	//   ....[19]....
        /*00b0*/ 	.word	0x0000c5b0


	//   ....[20]....
        /*00b4*/ 	.word	0x0000c6c0


	//   ....[21]....
        /*00b8*/ 	.word	0x0000c720


	//   ....[22]....
        /*00bc*/ 	.word	0x0000c750


	//----- nvinfo : EIATTR_MAX_THREADS
	.align		4
.L_5475:
        /*00c0*/ 	.byte	0x04, 0x05
        /*00c2*/ 	.short	(.L_5477 - .L_5476)
.L_5476:
        /*00c4*/ 	.word	0x00000080
        /*00c8*/ 	.word	0x00000001
        /*00cc*/ 	.word	0x00000001


	//----- nvinfo : EIATTR_CRS_STACK_SIZE
	.align		4
.L_5477:
        /*00d0*/ 	.byte	0x04, 0x1e
        /*00d2*/ 	.short	(.L_5479 - .L_5478)
.L_5478:
        /*00d4*/ 	.word	0x00000000


	//----- nvinfo : EIATTR_CBANK_PARAM_SIZE
	.align		4
.L_5479:
        /*00d8*/ 	.byte	0x03, 0x19
        /*00da*/ 	.short	0x0220


	//----- nvinfo : EIATTR_PARAM_CBANK
	.align		4
        /*00dc*/ 	.byte	0x04, 0x0a
        /*00de*/ 	.short	(.L_5481 - .L_5480)
	.align		4
.L_5480:
        /*00e0*/ 	.word	index@(.nv.constant0._ZN2at6native18elementwise_kernelILi128ELi4EZNS0_15gpu_kernel_implINS0_13BUnaryFunctorIaaaZZZNS0_21heaviside_kernel_cudaERNS_18TensorIteratorBaseEENKUlvE_clEvENKUlvE0_clEvEUlaaE_EEEEvS5_RKT_EUliE_EEviT1_)
        /*00e4*/ 	.short	0x0210
        /*00e6*/ 	.short	0x0220


	//----- nvinfo : EIATTR_SW_WAR
	.align		4
.L_5481:
        /*00e8*/ 	.byte	0x04, 0x36
        /*00ea*/ 	.short	(.L_5483 - .L_5482)
.L_5482:
        /*00ec*/ 	.word	0x00000008
.L_5483:


//--------------------- .nv.info._ZN2at6native27unrolled_elementwise_kernelINS0_13BUnaryFunctorIaaaZZZNS0_21heaviside_kernel_cudaERNS_18TensorIteratorBaseEENKUlvE_clEvENKUlvE0_clEvEUlaaE_EESt5arrayIPcLm2EELi4E23TrivialOffsetCalculatorILi1EjESD_NS0_6memory12LoadWithCastILi1EEENSE_13StoreWithCastILi1EEEEEviT_T0_T2_T3_T4_T5_ --------------------------
	.section	.nv.info._ZN2at6native27unrolled_elementwise_kernelINS0_13BUnaryFunctorIaaaZZZNS0_21heaviside_kernel_cudaERNS_18TensorIteratorBaseEENKUlvE_clEvENKUlvE0_clEvEUlaaE_EESt5arrayIPcLm2EELi4E23TrivialOffsetCalculatorILi1EjESD_NS0_6memory12LoadWithCastILi1EEENSE_13StoreWithCastILi1EEEEEviT_T0_T2_T3_T4_T5_,"",@"SHT_CUDA_INFO"
	.sectionflags	@""
	.align	4


	//----- nvinfo : EIATTR_CUDA_API_VERSION
	.align		4
        /*0000*/ 	.byte	0x04, 0x37
        /*0002*/ 	.short	(.L_5485 - .L_5484)
.L_5484:
        /*0004*/ 	.word	0x00000082


	//----- nvinfo : EIATTR_KPARAM_INFO
	.align		4
.L_5485:
        /*0008*/ 	.byte	0x04, 0x17
        /*000a*/ 	.short	(.L_5487 - .L_5486)
.L_5486:
        /*000c*/ 	.word	0x00000000
        /*0010*/ 	.short	0x0006
        /*0012*/ 	.short	0x0024
        /*0014*/ 	.byte	0x00, 0xf0, 0x21, 0x00


	//----- nvinfo : EIATTR_KPARAM_INFO
	.align		4
.L_5487:
        /*0018*/ 	.byte	0x04, 0x17
        /*001a*/ 	.short	(.L_5489 - .L_5488)
.L_5488:
        /*001c*/ 	.word	0x00000000
        /*0020*/ 	.short	0x0005
        /*0022*/ 	.short	0x001c
        /*0024*/ 	.byte	0x00, 0xf0, 0x21, 0x00


	//----- nvinfo : EIATTR_KPARAM_INFO
	.align		4
.L_5489:
        /*0028*/ 	.byte	0x04, 0x17
        /*002a*/ 	.short	(.L_5491 - .L_5490)
.L_5490:
        /*002c*/ 	.word	0x00000000
        /*0030*/ 	.short	0x0004
        /*0032*/ 	.short	0x0019
        /*0034*/ 	.byte	0x00, 0xf0, 0x05, 0x00


	//----- nvinfo : EIATTR_KPARAM_INFO
	.align		4
.L_5491:
        /*0038*/ 	.byte	0x04, 0x17
        /*003a*/ 	.short	(.L_5493 - .L_5492)
.L_5492:
        /*003c*/ 	.word	0x00000000
        /*0040*/ 	.short	0x0003
        /*0042*/ 	.short	0x0018
        /*0044*/ 	.byte	0x00, 0xf0, 0x05, 0x00


	//----- nvinfo : EIATTR_KPARAM_INFO
	.align		4
.L_5493:
        /*0048*/ 	.byte	0x04, 0x17
        /*004a*/ 	.short	(.L_5495 - .L_5494)
.L_5494:
        /*004c*/ 	.word	0x00000000
        /*0050*/ 	.short	0x0002
        /*0052*/ 	.short	0x0008
        /*0054*/ 	.byte	0x00, 0xf0, 0x41, 0x00


	//----- nvinfo : EIATTR_KPARAM_INFO
	.align		4
.L_5495:
        /*0058*/ 	.byte	0x04, 0x17
        /*005a*/ 	.short	(.L_5497 - .L_5496)
.L_5496:
        /*005c*/ 	.word	0x00000000
        /*0060*/ 	.short	0x0001
        /*0062*/ 	.short	0x0004
        /*0064*/ 	.byte	0x00, 0xf0, 0x09, 0x00


	//----- nvinfo : EIATTR_KPARAM_INFO
	.align		4
.L_5497:
        /*0068*/ 	.byte	0x04, 0x17
        /*006a*/ 	.short	(.L_5499 - .L_5498)
.L_5498:
        /*006c*/ 	.word	0x00000000
        /*0070*/ 	.short	0x0000
        /*0072*/ 	.short	0x0000
        /*0074*/ 	.byte	0x00, 0xf0, 0x11, 0x00


	//----- nvinfo : EIATTR_SPARSE_MMA_MASK
	.align		4
.L_5499:
        /*0078*/ 	.byte	0x03, 0x50
        /*007a*/ 	.short	0x0000


	//----- nvinfo : EIATTR_MAXREG_COUNT
	.align		4
        /*007c*/ 	.byte	0x03, 0x1b
        /*007e*/ 	.short	0x00ff


	//----- nvinfo : EIATTR_EXTERNS
	.align		4
        /*0080*/ 	.byte	0x04, 0x0f
        /*0082*/ 	.short	(.L_5501 - .L_5500)


	//   ....[0]....
	.align		4
.L_5500:
        /*0084*/ 	.word	index@(__assertfail)


	//----- nvinfo : EIATTR_MERCURY_ISA_VERSION
	.align		4
.L_5501:
        /*0088*/ 	.byte	0x03, 0x5f
        /*008a*/ 	.short	0x0101


	//----- nvinfo : EIATTR_SYSCALL_OFFSETS
	.align		4
        /*008c*/ 	.byte	0x04, 0x46
        /*008e*/ 	.short	(.L_5503 - .L_5502)


	//   ....[0]....
.L_5502:
        /*0090*/ 	.word	0x00000f10


	//   ....[1]....
        /*0094*/ 	.word	0x00001e20


	//   ....[2]....
        /*0098*/ 	.word	0x00002d40


	//   ....[3]....
        /*009c*/ 	.word	0x00003c50


	//   ....[4]....
        /*00a0*/ 	.word	0x00004d50


	//   ....[5]....
        /*00a4*/ 	.word	0x00005d30


	//   ....[6]....
        /*00a8*/ 	.word	0x00006d00


	//   ....[7]....
        /*00ac*/ 	.word	0x00007cd0


	//----- nvinfo : EIATTR_EXIT_INSTR_OFFSETS
	.align		4
.L_5503:
        /*00b0*/ 	.byte	0x04, 0x1c
        /*00b2*/ 	.short	(.L_5505 - .L_5504)


	//   ....[0]....
.L_5504:
        /*00b4*/ 	.word	0x00006dd0


	//   ....[1]....
        /*00b8*/ 	.word	0x00006f00


	//   ....[2]....
        /*00bc*/ 	.word	0x00006f20


	//   ....[3]....
        /*00c0*/ 	.word	0x00006fe0


	//   ....[4]....
        /*00c4*/ 	.word	0x00007010


	//   ....[5]....
        /*00c8*/ 	.word	0x00007050


	//   ....[6]....
        /*00cc*/ 	.word	0x000070e0


	//   ....[7]....
        /*00d0*/ 	.word	0x00007120


	//   ....[8]....
        /*00d4*/ 	.word	0x000071c0


	//   ....[9]....
        /*00d8*/ 	.word	0x00007210


	//   ....[10]....
        /*00dc*/ 	.word	0x00007260


	//   ....[11]....
        /*00e0*/ 	.word	0x00007320


	//   ....[12]....
        /*00e4*/ 	.word	0x00007380


	//   ....[13]....
        /*00e8*/ 	.word	0x00007510


	//   ....[14]....
        /*00ec*/ 	.word	0x00007670


	//   ....[15]....
        /*00f0*/ 	.word	0x000076b0


	//   ....[16]....
        /*00f4*/ 	.word	0x00007770


	//   ....[17]....
        /*00f8*/ 	.word	0x000078f0


	//   ....[18]....
        /*00fc*/ 	.word	0x00007a70


	//   ....[19]....
        /*0100*/ 	.word	0x00007bd0


	//   ....[20]....
        /*0104*/ 	.word	0x00007ce0


	//   ....[21]....
        /*0108*/ 	.word	0x00007d40


	//   ....[22]....
        /*010c*/ 	.word	0x00007d70


	//----- nvinfo : EIATTR_MAX_THREADS
	.align		4
.L_5505:
        /*0110*/ 	.byte	0x04, 0x05
        /*0112*/ 	.short	(.L_5507 - .L_5506)
.L_5506:
        /*0114*/ 	.word	0x00000080
        /*0118*/ 	.word	0x00000001
        /*011c*/ 	.word	0x00000001


	//----- nvinfo : EIATTR_CRS_STACK_SIZE
	.align		4
.L_5507:
        /*0120*/ 	.byte	0x04, 0x1e
        /*0122*/ 	.short	(.L_5509 - .L_5508)
.L_5508:
        /*0124*/ 	.word	0x00000000


	//----- nvinfo : EIATTR_CBANK_PARAM_SIZE
	.align		4
.L_5509:
        /*0128*/ 	.byte	0x03, 0x19
        /*012a*/ 	.short	0x002c


	//----- nvinfo : EIATTR_PARAM_CBANK
	.align		4
        /*012c*/ 	.byte	0x04, 0x0a
        /*012e*/ 	.short	(.L_5511 - .L_5510)
	.align		4
.L_5510:
        /*0130*/ 	.word	index@(.nv.constant0._ZN2at6native27unrolled_elementwise_kernelINS0_13BUnaryFunctorIaaaZZZNS0_21heaviside_kernel_cudaERNS_18TensorIteratorBaseEENKUlvE_clEvENKUlvE0_clEvEUlaaE_EESt5arrayIPcLm2EELi4E23TrivialOffsetCalculatorILi1EjESD_NS0_6memory12LoadWithCastILi1EEENSE_13StoreWithCastILi1EEEEEviT_T0_T2_T3_T4_T5_)
        /*0134*/ 	.short	0x0210
        /*0136*/ 	.short	0x002c


	//----- nvinfo : EIATTR_SW_WAR
	.align		4
.L_5511:
        /*0138*/ 	.byte	0x04, 0x36
        /*013a*/ 	.short	(.L_5513 - .L_5512)
.L_5512:
        /*013c*/ 	.word	0x00000008
.L_5513:


//--------------------- .nv.info._ZN2at6native18elementwise_kernelILi128ELi4EZNS0_22gpu_kernel_impl_nocastINS0_13BUnaryFunctorIaaaZZZNS0_21heaviside_kernel_cudaERNS_18TensorIteratorBaseEENKUlvE_clEvENKUlvE0_clEvEUlaaE_EEEEvS5_RKT_EUliE_EEviT1_ --------------------------
	.section	.nv.info._ZN2at6native18elementwise_kernelILi128ELi4EZNS0_22gpu_kernel_impl_nocastINS0_13BUnaryFunctorIaaaZZZNS0_21heaviside_kernel_cudaERNS_18TensorIteratorBaseEENKUlvE_clEvENKUlvE0_clEvEUlaaE_EEEEvS5_RKT_EUliE_EEviT1_,"",@"SHT_CUDA_INFO"
	.sectionflags	@""
	.align	4


	//----- nvinfo : EIATTR_CUDA_API_VERSION
	.align		4
        /*0000*/ 	.byte	0x04, 0x37
        /*0002*/ 	.short	(.L_5515 - .L_5514)
.L_5514:
        /*0004*/ 	.word	0x00000082


	//----- nvinfo : EIATTR_KPARAM_INFO
	.align		4
.L_5515:
        /*0008*/ 	.byte	0x04, 0x17
        /*000a*/ 	.short	(.L_5517 - .L_5516)
.L_5516:
        /*000c*/ 	.word	0x00000000
        /*0010*/ 	.short	0x0001
        /*0012*/ 	.short	0x0008
        /*0014*/ 	.byte	0x00, 0xf0, 0x61, 0x08


	//----- nvinfo : EIATTR_KPARAM_INFO
	.align		4
.L_5517:
        /*0018*/ 	.byte	0x04, 0x17
        /*001a*/ 	.short	(.L_5519 - .L_5518)
.L_5518:
        /*001c*/ 	.word	0x00000000
        /*0020*/ 	.short	0x0000
        /*0022*/ 	.short	0x0000
        /*0024*/ 	.byte	0x00, 0xf0, 0x11, 0x00


	//----- nvinfo : EIATTR_SPARSE_MMA_MASK
	.align		4
.L_5519:
        /*0028*/ 	.byte	0x03, 0x50
        /*002a*/ 	.short	0x0000


	//----- nvinfo : EIATTR_MAXREG_COUNT
	.align		4
        /*002c*/ 	.byte	0x03, 0x1b
        /*002e*/ 	.short	0x0080


	//----- nvinfo : EIATTR_MERCURY_ISA_VERSION
	.align		4
        /*0030*/ 	.byte	0x03, 0x5f
        /*0032*/ 	.short	0x0101


	//----- nvinfo : EIATTR_EXIT_INSTR_OFFSETS
	.align		4
        /*0034*/ 	.byte	0x04, 0x1c
        /*0036*/ 	.short	(.L_5521 - .L_5520)


	//   ....[0]....
.L_5520:
        /*0038*/ 	.word	0x00003c50


	//   ....[1]....
        /*003c*/ 	.word	0x00004ff0


	//----- nvinfo : EIATTR_MAX_THREADS
	.align		4
.L_5521:
        /*0040*/ 	.byte	0x04, 0x05
        /*0042*/ 	.short	(.L_5523 - .L_5522)
.L_5522:
        /*0044*/ 	.word	0x00000080
        /*0048*/ 	.word	0x00000001
        /*004c*/ 	.word	0x00000001


	//----- nvinfo : EIATTR_CRS_STACK_SIZE
	.align		4
.L_5523:
        /*0050*/ 	.byte	0x04, 0x1e
        /*0052*/ 	.short	(.L_5525 - .L_5524)
.L_5524:
        /*0054*/ 	.word	0x00000000


	//----- nvinfo : EIATTR_CBANK_PARAM_SIZE
	.align		4
.L_5525:
        /*0058*/ 	.byte	0x03, 0x19
        /*005a*/ 	.short	0x0220


	//----- nvinfo : EIATTR_PARAM_CBANK
	.align		4
        /*005c*/ 	.byte	0x04, 0x0a
        /*005e*/ 	.short	(.L_5527 - .L_5526)
	.align		4
.L_5526:
        /*0060*/ 	.word	index@(.nv.constant0._ZN2at6native18elementwise_kernelILi128ELi4EZNS0_22gpu_kernel_impl_nocastINS0_13BUnaryFunctorIaaaZZZNS0_21heaviside_kernel_cudaERNS_18TensorIteratorBaseEENKUlvE_clEvENKUlvE0_clEvEUlaaE_EEEEvS5_RKT_EUliE_EEviT1_)
        /*0064*/ 	.short	0x0210
        /*0066*/ 	.short	0x0220


	//----- nvinfo : EIATTR_SW_WAR
	.align		4
.L_5527:
        /*0068*/ 	.byte	0x04, 0x36
        /*006a*/ 	.short	(.L_5529 - .L_5528)
.L_5528:
        /*006c*/ 	.word	0x00000008
.L_5529:


//--------------------- .nv.info._ZN2at6native27unrolled_elementwise_kernelINS0_13BUnaryFunctorIaaaZZZNS0_21heaviside_kernel_cudaERNS_18TensorIteratorBaseEENKUlvE_clEvENKUlvE0_clEvEUlaaE_EESt5arrayIPcLm2EELi4E23TrivialOffsetCalculatorILi1EjESD_NS0_6memory15LoadWithoutCastENSE_16StoreWithoutCastEEEviT_T0_T2_T3_T4_T5_ --------------------------
	.section	.nv.info._ZN2at6native27unrolled_elementwise_kernelINS0_13BUnaryFunctorIaaaZZZNS0_21heaviside_kernel_cudaERNS_18TensorIteratorBaseEENKUlvE_clEvENKUlvE0_clEvEUlaaE_EESt5arrayIPcLm2EELi4E23TrivialOffsetCalculatorILi1EjESD_NS0_6memory15LoadWithoutCastENSE_16StoreWithoutCastEEEviT_T0_T2_T3_T4_T5_,"",@"SHT_CUDA_INFO"
	.sectionflags	@""
	.align	4


	//----- nvinfo : EIATTR_CUDA_API_VERSION
	.align		4
        /*0000*/ 	.byte	0x04, 0x37
        /*0002*/ 	.short	(.L_5531 - .L_5530)
.L_5530:
        /*0004*/ 	.word	0x00000082


	//----- nvinfo : EIATTR_KPARAM_INFO
	.align		4
.L_5531:
        /*0008*/ 	.byte	0x04, 0x17
        /*000a*/ 	.short	(.L_5533 - .L_5532)
.L_5532:
        /*000c*/ 	.word	0x00000000
        /*0010*/ 	.short	0x0006
        /*0012*/ 	.short	0x001b
        /*0014*/ 	.byte	0x00, 0xf0, 0x05, 0x00


	//----- nvinfo : EIATTR_KPARAM_INFO
	.align		4
.L_5533:
        /*0018*/ 	.byte	0x04, 0x17
        /*001a*/ 	.short	(.L_5535 - .L_5534)
.L_5534:
        /*001c*/ 	.word	0x00000000
        /*0020*/ 	.short	0x0005
        /*0022*/ 	.short	0x001a
        /*0024*/ 	.byte	0x00, 0xf0, 0x05, 0x00


	//----- nvinfo : EIATTR_KPARAM_INFO
	.align		4
.L_5535:
        /*0028*/ 	.byte	0x04, 0x17
        /*002a*/ 	.short	(.L_5537 - .L_5536)
.L_5536:
        /*002c*/ 	.word	0x00000000
        /*0030*/ 	.short	0x0004
        /*0032*/ 	.short	0x0019
        /*0034*/ 	.byte	0x00, 0xf0, 0x05, 0x00


	//----- nvinfo : EIATTR_KPARAM_INFO
	.align		4
.L_5537:
        /*0038*/ 	.byte	0x04, 0x17
        /*003a*/ 	.short	(.L_5539 - .L_5538)
.L_5538:
        /*003c*/ 	.word	0x00000000
        /*0040*/ 	.short	0x0003
        /*0042*/ 	.short	0x0018
        /*0044*/ 	.byte	0x00, 0xf0, 0x05, 0x00


	//----- nvinfo : EIATTR_KPARAM_INFO
	.align		4
.L_5539:
        /*0048*/ 	.byte	0x04, 0x17
        /*004a*/ 	.short	(.L_5541 - .L_5540)
.L_5540:
        /*004c*/ 	.word	0x00000000
        /*0050*/ 	.short	0x0002
        /*0052*/ 	.short	0x0008
        /*0054*/ 	.byte	0x00, 0xf0, 0x41, 0x00


	//----- nvinfo : EIATTR_KPARAM_INFO
	.align		4
.L_5541:
        /*0058*/ 	.byte	0x04, 0x17
        /*005a*/ 	.short	(.L_5543 - .L_5542)
.L_5542:
        /*005c*/ 	.word	0x00000000
        /*0060*/ 	.short	0x0001
        /*0062*/ 	.short	0x0004
        /*0064*/ 	.byte	0x00, 0xf0, 0x09, 0x00


	//----- nvinfo : EIATTR_KPARAM_INFO
	.align		4
.L_5543:
        /*0068*/ 	.byte	0x04, 0x17
        /*006a*/ 	.short	(.L_5545 - .L_5544)
.L_5544:
        /*006c*/ 	.word	0x00000000
        /*0070*/ 	.short	0x0000
        /*0072*/ 	.short	0x0000
        /*0074*/ 	.byte	0x00, 0xf0, 0x11, 0x00


	//----- nvinfo : EIATTR_SPARSE_MMA_MASK
	.align		4
.L_5545:
        /*0078*/ 	.byte	0x03, 0x50
        /*007a*/ 	.short	0x0000


	//----- nvinfo : EIATTR_MAXREG_COUNT
	.align		4
        /*007c*/ 	.byte	0x03, 0x1b
        /*007e*/ 	.short	0x00ff


	//----- nvinfo : EIATTR_MERCURY_ISA_VERSION
	.align		4
        /*0080*/ 	.byte	0x03, 0x5f
        /*0082*/ 	.short	0x0101


	//----- nvinfo : EIATTR_EXIT_INSTR_OFFSETS
	.align		4
        /*0084*/ 	.byte	0x04, 0x1c
        /*0086*/ 	.short	(.L_5547 - .L_5546)


	//   ....[0]....
.L_5546:
        /*0088*/ 	.word	0x00000530


	//   ....[1]....
        /*008c*/ 	.word	0x000005b0


	//----- nvinfo : EIATTR_MAX_THREADS
	.align		4
.L_5547:
        /*0090*/ 	.byte	0x04, 0x05
        /*0092*/ 	.short	(.L_5549 - .L_5548)
.L_5548:
        /*0094*/ 	.word	0x00000080
        /*0098*/ 	.word	0x00000001
        /*009c*/ 	.word	0x00000001


	//----- nvinfo : EIATTR_CRS_STACK_SIZE
	.align		4
.L_5549:
        /*00a0*/ 	.byte	0x04, 0x1e
        /*00a2*/ 	.short	(.L_5551 - .L_5550)
.L_5550:
        /*00a4*/ 	.word	0x00000000


	//----- nvinfo : EIATTR_CBANK_PARAM_SIZE
	.align		4
.L_5551:
        /*00a8*/ 	.byte	0x03, 0x19
        /*00aa*/ 	.short	0x001c


	//----- nvinfo : EIATTR_PARAM_CBANK
	.align		4
        /*00ac*/ 	.byte	0x04, 0x0a
        /*00ae*/ 	.short	(.L_5553 - .L_5552)
	.align		4
.L_5552:
        /*00b0*/ 	.word	index@(.nv.constant0._ZN2at6native27unrolled_elementwise_kernelINS0_13BUnaryFunctorIaaaZZZNS0_21heaviside_kernel_cudaERNS_18TensorIteratorBaseEENKUlvE_clEvENKUlvE0_clEvEUlaaE_EESt5arrayIPcLm2EELi4E23TrivialOffsetCalculatorILi1EjESD_NS0_6memory15LoadWithoutCastENSE_16StoreWithoutCastEEEviT_T0_T2_T3_T4_T5_)
        /*00b4*/ 	.short	0x0210
        /*00b6*/ 	.short	0x001c


	//----- nvinfo : EIATTR_SW_WAR
	.align		4
.L_5553:
        /*00b8*/ 	.byte	0x04, 0x36
        /*00ba*/ 	.short	(.L_5555 - .L_5554)
.L_5554:
        /*00bc*/ 	.word	0x00000008
.L_5555:


//--------------------- .nv.info._ZN2at6native29vectorized_elementwise_kernelILi2ENS0_13BUnaryFunctorIaaaZZZNS0_21heaviside_kernel_cudaERNS_18TensorIteratorBaseEENKUlvE_clEvENKUlvE0_clEvEUlaaE_EESt5arrayIPcLm2EEEEviT0_T1_ --------------------------
	.section	.nv.info._ZN2at6native29vectorized_elementwise_kernelILi2ENS0_13BUnaryFunctorIaaaZZZNS0_21heaviside_kernel_cudaERNS_18TensorIteratorBaseEENKUlvE_clEvENKUlvE0_clEvEUlaaE_EESt5arrayIPcLm2EEEEviT0_T1_,"",@"SHT_CUDA_INFO"
	.sectionflags	@""
	.align	4


	//----- nvinfo : EIATTR_CUDA_API_VERSION
	.align		4
        /*0000*/ 	.byte	0x04, 0x37
        /*0002*/ 	.short	(.L_5557 - .L_5556)
.L_5556:
        /*0004*/ 	.word	0x00000082


	//----- nvinfo : EIATTR_KPARAM_INFO
	.align		4
.L_5557:
        /*0008*/ 	.byte	0x04, 0x17
        /*000a*/ 	.short	(.L_5559 - .L_5558)
.L_5558:
        /*000c*/ 	.word	0x00000000
        /*0010*/ 	.short	0x0002
        /*0012*/ 	.short	0x0008
        /*0014*/ 	.byte	0x00, 0xf0, 0x41, 0x00


	//----- nvinfo : EIATTR_KPARAM_INFO
	.align		4
.L_5559:
        /*0018*/ 	.byte	0x04, 0x17
        /*001a*/ 	.short	(.L_5561 - .L_5560)
.L_5560:
        /*001c*/ 	.word	0x00000000
        /*0020*/ 	.short	0x0001
        /*0022*/ 	.short	0x0004
        /*0024*/ 	.byte	0x00, 0xf0, 0x09, 0x00


	//----- nvinfo : EIATTR_KPARAM_INFO
	.align		4
.L_5561:
        /*0028*/ 	.byte	0x04, 0x17
        /*002a*/ 	.short	(.L_5563 - .L_5562)
.L_5562:
        /*002c*/ 	.word	0x00000000
        /*0030*/ 	.short	0x0000
        /*0032*/ 	.short	0x0000
        /*0034*/ 	.byte	0x00, 0xf0, 0x11, 0x00


	//----- nvinfo : EIATTR_SPARSE_MMA_MASK
	.align		4
.L_5563:
        /*0038*/ 	.byte	0x03, 0x50
        /*003a*/ 	.short	0x0000


	//----- nvinfo : EIATTR_MAXREG_COUNT
	.align		4
        /*003c*/ 	.byte	0x03, 0x1b
        /*003e*/ 	.short	0x00ff


	//----- nvinfo : EIATTR_MERCURY_ISA_VERSION
	.align		4
        /*0040*/ 	.byte	0x03, 0x5f
        /*0042*/ 	.short	0x0101


	//----- nvinfo : EIATTR_EXIT_INSTR_OFFSETS
	.align		4
        /*0044*/ 	.byte	0x04, 0x1c
        /*0046*/ 	.short	(.L_5565 - .L_5564)


	//   ....[0]....
.L_5564:
        /*0048*/ 	.word	0x00000580


	//   ....[1]....
        /*004c*/ 	.word	0x00001030


	//   ....[2]....
        /*0050*/ 	.word	0x00001090


	//----- nvinfo : EIATTR_MAX_THREADS
	.align		4
.L_5565:
        /*0054*/ 	.byte	0x04, 0x05
        /*0056*/ 	.short	(.L_5567 - .L_5566)
.L_5566:
        /*0058*/ 	.word	0x00000080
        /*005c*/ 	.word	0x00000001
        /*0060*/ 	.word	0x00000001


	//----- nvinfo : EIATTR_CRS_STACK_SIZE
	.align		4
.L_5567:
        /*0064*/ 	.byte	0x04, 0x1e
        /*0066*/ 	.short	(.L_5569 - .L_5568)
.L_5568:
        /*0068*/ 	.word	0x00000000


	//----- nvinfo : EIATTR_CBANK_PARAM_SIZE
	.align		4
.L_5569:
        /*006c*/ 	.byte	0x03, 0x19
        /*006e*/ 	.short	0x0018


	//----- nvinfo : EIATTR_PARAM_CBANK
	.align		4
        /*0070*/ 	.byte	0x04, 0x0a
        /*0072*/ 	.short	(.L_5571 - .L_5570)
	.align		4
.L_5570:
        /*0074*/ 	.word	index@(.nv.constant0._ZN2at6native29vectorized_elementwise_kernelILi2ENS0_13BUnaryFunctorIaaaZZZNS0_21heaviside_kernel_cudaERNS_18TensorIteratorBaseEENKUlvE_clEvENKUlvE0_clEvEUlaaE_EESt5arrayIPcLm2EEEEviT0_T1_)
        /*0078*/ 	.short	0x0210
        /*007a*/ 	.short	0x0018


	//----- nvinfo : EIATTR_SW_WAR
	.align		4
.L_5571:
        /*007c*/ 	.byte	0x04, 0x36
        /*007e*/ 	.short	(.L_5573 - .L_5572)
.L_5572:
        /*0080*/ 	.word	0x00000008
.L_5573:


//--------------------- .nv.info._ZN2at6native29vectorized_elementwise_kernelILi4ENS0_13BUnaryFunctorIaaaZZZNS0_21heaviside_kernel_cudaERNS_18TensorIteratorBaseEENKUlvE_clEvENKUlvE0_clEvEUlaaE_EESt5arrayIPcLm2EEEEviT0_T1_ --------------------------
	.section	.nv.info._ZN2at6native29vectorized_elementwise_kernelILi4ENS0_13BUnaryFunctorIaaaZZZNS0_21heaviside_kernel_cudaERNS_18TensorIteratorBaseEENKUlvE_clEvENKUlvE0_clEvEUlaaE_EESt5arrayIPcLm2EEEEviT0_T1_,"",@"SHT_CUDA_INFO"
	.sectionflags	@""
	.align	4


	//----- nvinfo : EIATTR_CUDA_API_VERSION
	.align		4
        /*0000*/ 	.byte	0x04, 0x37
        /*0002*/ 	.short	(.L_5575 - .L_5574)
.L_5574:
        /*0004*/ 	.word	0x00000082


	//----- nvinfo : EIATTR_KPARAM_INFO
	.align		4
.L_5575:
        /*0008*/ 	.byte	0x04, 0x17
        /*000a*/ 	.short	(.L_5577 - .L_5576)
.L_5576:
        /*000c*/ 	.word	0x00000000
        /*0010*/ 	.short	0x0002
        /*0012*/ 	.short	0x0008
        /*0014*/ 	.byte	0x00, 0xf0, 0x41, 0x00


	//----- nvinfo : EIATTR_KPARAM_INFO
	.align		4
.L_5577:
        /*0018*/ 	.byte	0x04, 0x17
        /*001a*/ 	.short	(.L_5579 - .L_5578)
.L_5578:
        /*001c*/ 	.word	0x00000000
        /*0020*/ 	.short	0x0001
        /*0022*/ 	.short	0x0004
        /*0024*/ 	.byte	0x00, 0xf0, 0x09, 0x00


	//----- nvinfo : EIATTR_KPARAM_INFO
	.align		4
.L_5579:
        /*0028*/ 	.byte	0x04, 0x17
        /*002a*/ 	.short	(.L_5581 - .L_5580)
.L_5580:
        /*002c*/ 	.word	0x00000000
        /*0030*/ 	.short	0x0000
        /*0032*/ 	.short	0x0000
        /*0034*/ 	.byte	0x00, 0xf0, 0x11, 0x00


	//----- nvinfo : EIATTR_SPARSE_MMA_MASK
	.align		4
.L_5581:
        /*0038*/ 	.byte	0x03, 0x50
        /*003a*/ 	.short	0x0000


	//----- nvinfo : EIATTR_MAXREG_COUNT
	.align		4
        /*003c*/ 	.byte	0x03, 0x1b
        /*003e*/ 	.short	0x00ff


	//----- nvinfo : EIATTR_MERCURY_ISA_VERSION
	.align		4
        /*0040*/ 	.byte	0x03, 0x5f
        /*0042*/ 	.short	0x0101


	//----- nvinfo : EIATTR_EXIT_INSTR_OFFSETS
	.align		4
        /*0044*/ 	.byte	0x04, 0x1c
        /*0046*/ 	.short	(.L_5583 - .L_5582)


	//   ....[0]....
.L_5582:
        /*0048*/ 	.word	0x00000560


	//   ....[1]....
        /*004c*/ 	.word	0x00001010


	//   ....[2]....
        /*0050*/ 	.word	0x00001070


	//----- nvinfo : EIATTR_MAX_THREADS
	.align		4
.L_5583:
        /*0054*/ 	.byte	0x04, 0x05
        /*0056*/ 	.short	(.L_5585 - .L_5584)
.L_5584:
        /*0058*/ 	.word	0x00000080
        /*005c*/ 	.word	0x00000001
        /*0060*/ 	.word	0x00000001


	//----- nvinfo : EIATTR_CRS_STACK_SIZE
	.align		4
.L_5585:
        /*0064*/ 	.byte	0x04, 0x1e
        /*0066*/ 	.short	(.L_5587 - .L_5586)
.L_5586:
        /*0068*/ 	.word	0x00000000


	//----- nvinfo : EIATTR_CBANK_PARAM_SIZE
	.align		4
.L_5587:
        /*006c*/ 	.byte	0x03, 0x19
        /*006e*/ 	.short	0x0018


	//----- nvinfo : EIATTR_PARAM_CBANK
	.align		4
        /*0070*/ 	.byte	0x04, 0x0a
        /*0072*/ 	.short	(.L_5589 - .L_5588)
	.align		4
.L_5588:
        /*0074*/ 	.word	index@(.nv.constant0._ZN2at6native29vectorized_elementwise_kernelILi4ENS0_13BUnaryFunctorIaaaZZZNS0_21heaviside_kernel_cudaERNS_18TensorIteratorBaseEENKUlvE_clEvENKUlvE0_clEvEUlaaE_EESt5arrayIPcLm2EEEEviT0_T1_)
        /*0078*/ 	.short	0x0210
        /*007a*/ 	.short	0x0018


	//----- nvinfo : EIATTR_SW_WAR
	.align		4
.L_5589:
        /*007c*/ 	.byte	0x04, 0x36
        /*007e*/ 	.short	(.L_5591 - .L_5590)
.L_5590:
        /*0080*/ 	.word	0x00000008
.L_5591:


//--------------------- .nv.info._ZN2at6native29vectorized_elementwise_kernelILi8ENS0_13BUnaryFunctorIaaaZZZNS0_21heaviside_kernel_cudaERNS_18TensorIteratorBaseEENKUlvE_clEvENKUlvE0_clEvEUlaaE_EESt5arrayIPcLm2EEEEviT0_T1_ --------------------------
	.section	.nv.info._ZN2at6native29vectorized_elementwise_kernelILi8ENS0_13BUnaryFunctorIaaaZZZNS0_21heaviside_kernel_cudaERNS_18TensorIteratorBaseEENKUlvE_clEvENKUlvE0_clEvEUlaaE_EESt5arrayIPcLm2EEEEviT0_T1_,"",@"SHT_CUDA_INFO"
	.sectionflags	@""
	.align	4


	//----- nvinfo : EIATTR_CUDA_API_VERSION
	.align		4
        /*0000*/ 	.byte	0x04, 0x37
        /*0002*/ 	.short	(.L_5593 - .L_5592)
.L_5592:
        /*0004*/ 	.word	0x00000082


	//----- nvinfo : EIATTR_KPARAM_INFO
	.align		4
.L_5593:
        /*0008*/ 	.byte	0x04, 0x17
        /*000a*/ 	.short	(.L_5595 - .L_5594)
.L_5594:
        /*000c*/ 	.word	0x00000000
        /*0010*/ 	.short	0x0002
        /*0012*/ 	.short	0x0008
        /*0014*/ 	.byte	0x00, 0xf0, 0x41, 0x00


	//----- nvinfo : EIATTR_KPARAM_INFO
	.align		4
.L_5595:
        /*0018*/ 	.byte	0x04, 0x17
        /*001a*/ 	.short	(.L_5597 - .L_5596)
.L_5596:
        /*001c*/ 	.word	0x00000000
        /*0020*/ 	.short	0x0001
        /*0022*/ 	.short	0x0004
        /*0024*/ 	.byte	0x00, 0xf0, 0x09, 0x00


	//----- nvinfo : EIATTR_KPARAM_INFO
	.align		4
.L_5597:
        /*0028*/ 	.byte	0x04, 0x17
        /*002a*/ 	.short	(.L_5599 - .L_5598)
.L_5598:
        /*002c*/ 	.word	0x00000000
        /*0030*/ 	.short	0x0000
        /*0032*/ 	.short	0x0000
        /*0034*/ 	.byte	0x00, 0xf0, 0x11, 0x00


	//----- nvinfo : EIATTR_SPARSE_MMA_MASK
	.align		4
.L_5599:
        /*0038*/ 	.byte	0x03, 0x50
        /*003a*/ 	.short	0x0000


	//----- nvinfo : EIATTR_MAXREG_COUNT
	.align		4
        /*003c*/ 	.byte	0x03, 0x1b
        /*003e*/ 	.short	0x00ff


	//----- nvinfo : EIATTR_MERCURY_ISA_VERSION
	.align		4
        /*0040*/ 	.byte	0x03, 0x5f
        /*0042*/ 	.short	0x0101


	//----- nvinfo : EIATTR_EXIT_INSTR_OFFSETS
	.align		4
        /*0044*/ 	.byte	0x04, 0x1c
        /*0046*/ 	.short	(.L_5601 - .L_5600)


	//   ....[0]....
.L_5600:
        /*0048*/ 	.word	0x000006d0


	//   ....[1]....
        /*004c*/ 	.word	0x00001180


	//   ....[2]....
        /*0050*/ 	.word	0x000011e0


	//----- nvinfo : EIATTR_MAX_THREADS
	.align		4
.L_5601:
        /*0054*/ 	.byte	0x04, 0x05
        /*0056*/ 	.short	(.L_5603 - .L_5602)
.L_5602:
        /*0058*/ 	.word	0x00000080
        /*005c*/ 	.word	0x00000001
        /*0060*/ 	.word	0x00000001


	//----- nvinfo : EIATTR_CRS_STACK_SIZE
	.align		4
.L_5603:
        /*0064*/ 	.byte	0x04, 0x1e
        /*0066*/ 	.short	(.L_5605 - .L_5604)
.L_5604:
        /*0068*/ 	.word	0x00000000


	//----- nvinfo : EIATTR_CBANK_PARAM_SIZE
	.align		4
.L_5605:
        /*006c*/ 	.byte	0x03, 0x19
        /*006e*/ 	.short	0x0018


	//----- nvinfo : EIATTR_PARAM_CBANK
	.align		4
        /*0070*/ 	.byte	0x04, 0x0a
        /*0072*/ 	.short	(.L_5607 - .L_5606)
	.align		4
.L_5606:
        /*0074*/ 	.word	index@(.nv.constant0._ZN2at6native29vectorized_elementwise_kernelILi8ENS0_13BUnaryFunctorIaaaZZZNS0_21heaviside_kernel_cudaERNS_18TensorIteratorBaseEENKUlvE_clEvENKUlvE0_clEvEUlaaE_EESt5arrayIPcLm2EEEEviT0_T1_)
        /*0078*/ 	.short	0x0210
        /*007a*/ 	.short	0x0018


	//----- nvinfo : EIATTR_SW_WAR
	.align		4
.L_5607:
        /*007c*/ 	.byte	0x04, 0x36
        /*007e*/ 	.short	(.L_5609 - .L_5608)
.L_5608:
        /*0080*/ 	.word	0x00000008
.L_5609:


//--------------------- .nv.info._ZN2at6native18elementwise_kernelILi128ELi4EZNS0_15gpu_kernel_implINS0_13AUnaryFunctorIaaaZZZNS0_21heaviside_kernel_cudaERNS_18TensorIteratorBaseEENKUlvE_clEvENKUlvE0_clEvEUlaaE_EEEEvS5_RKT_EUliE_EEviT1_ --------------------------
	.section	.nv.info._ZN2at6native18elementwise_kernelILi128ELi4EZNS0_15gpu_kernel_implINS0_13AUnaryFunctorIaaaZZZNS0_21heaviside_kernel_cudaERNS_18TensorIteratorBaseEENKUlvE_clEvENKUlvE0_clEvEUlaaE_EEEEvS5_RKT_EUliE_EEviT1_,"",@"SHT_CUDA_INFO"
	.sectionflags	@""
	.align	4


	//----- nvinfo : EIATTR_CUDA_API_VERSION
	.align		4
        /*0000*/ 	.byte	0x04, 0x37
        /*0002*/ 	.short	(.L_5611 - .L_5610)
.L_5610:
        /*0004*/ 	.word	0x00000082


	//----- nvinfo : EIATTR_KPARAM_INFO
	.align		4
.L_5611:
        /*0008*/ 	.byte	0x04, 0x17
        /*000a*/ 	.short	(.L_5613 - .L_5612)
.L_5612:
        /*000c*/ 	.word	0x00000000
        /*0010*/ 	.short	0x0001
        /*0012*/ 	.short	0x0008
        /*0014*/ 	.byte	0x00, 0xf0, 0x61, 0x08


	//----- nvinfo : EIATTR_KPARAM_INFO
	.align		4
.L_5613:
        /*0018*/ 	.byte	0x04, 0x17
        /*001a*/ 	.short	(.L_5615 - .L_5614)
.L_5614:
        /*001c*/ 	.word	0x00000000
        /*0020*/ 	.short	0x0000
        /*0022*/ 	.short	0x0000
        /*0024*/ 	.byte	0x00, 0xf0, 0x11, 0x00


	//----- nvinfo : EIATTR_SPARSE_MMA_MASK
	.align		4
.L_5615:
        /*0028*/ 	.byte	0x03, 0x50
        /*002a*/ 	.short	0x0000


	//----- nvinfo : EIATTR_MAXREG_COUNT
	.align		4
        /*002c*/ 	.byte	0x03, 0x1b
        /*002e*/ 	.short	0x0080


	//----- nvinfo : EIATTR_EXTERNS
	.align		4
        /*0030*/ 	.byte	0x04, 0x0f
        /*0032*/ 	.short	(.L_5617 - .L_5616)


	//   ....[0]....
	.align		4
.L_5616:
        /*0034*/ 	.word	index@(__assertfail)


	//----- nvinfo : EIATTR_MERCURY_ISA_VERSION
	.align		4
.L_5617:
        /*0038*/ 	.byte	0x03, 0x5f
        /*003a*/ 	.short	0x0101


	//----- nvinfo : EIATTR_SYSCALL_OFFSETS
	.align		4
        /*003c*/ 	.byte	0x04, 0x46
        /*003e*/ 	.short	(.L_5619 - .L_5618)


	//   ....[0]....
.L_5618:
        /*0040*/ 	.word	0x000021f0


	//   ....[1]....
        /*0044*/ 	.word	0x000031a0


	//   ....[2]....
        /*0048*/ 	.word	0x00005400


	//   ....[3]....
        /*004c*/ 	.word	0x000063a0


	//   ....[4]....
        /*0050*/ 	.word	0x000085f0


	//   ....[5]....
        /*0054*/ 	.word	0x00009590


	//   ....[6]....
        /*0058*/ 	.word	0x0000b7d0


	//   ....[7]....
        /*005c*/ 	.word	0x0000c770


	//----- nvinfo : EIATTR_EXIT_INSTR_OFFSETS
	.align		4
.L_5619:
        /*0060*/ 	.byte	0x04, 0x1c
        /*0062*/ 	.short	(.L_5621 - .L_5620)


	//   ....[0]....
.L_5620:
        /*0064*/ 	.word	0x00009680


	//   ....[1]....
        /*0068*/ 	.word	0x0000b990


	//   ....[2]....
        /*006c*/ 	.word	0x0000b9b0


	//   ....[3]....
        /*0070*/ 	.word	0x0000ba70


	//   ....[4]....
        /*0074*/ 	.word	0x0000bab0


	//   ....[5]....
        /*0078*/ 	.word	0x0000baf0


	//   ....[6]....
        /*007c*/ 	.word	0x0000bb80


	//   ....[7]....
        /*0080*/ 	.word	0x0000bbc0


	//   ....[8]....
        /*0084*/ 	.word	0x0000bc60


	//   ....[9]....
        /*0088*/ 	.word	0x0000bcb0


	//   ....[10]....
        /*008c*/ 	.word	0x0000bd00


	//   ....[11]....
        /*0090*/ 	.word	0x0000bdc0


	//   ....[12]....
        /*0094*/ 	.word	0x0000be20


	//   ....[13]....
        /*0098*/ 	.word	0x0000bfb0


	//   ....[14]....
        /*009c*/ 	.word	0x0000c110


	//   ....[15]....
        /*00a0*/ 	.word	0x0000c150


	//   ....[16]....
        /*00a4*/ 	.word	0x0000c210


	//   ....[17]....
        /*00a8*/ 	.word	0x0000c390


	//   ....[18]....
        /*00ac*/ 	.word	0x0000c510


	//   ....[19]....
        /*00b0*/ 	.word	0x0000c670


	//   ....[20]....
        /*00b4*/ 	.word	0x0000c780


	//   ....[21]....
        /*00b8*/ 	.word	0x0000c7e0


	//   ....[22]....
        /*00bc*/ 	.word	0x0000c820


	//----- nvinfo : EIATTR_MAX_THREADS
	.align		4
.L_5621:
        /*00c0*/ 	.byte	0x04, 0x05
        /*00c2*/ 	.short	(.L_5623 - .L_5622)
.L_5622:
        /*00c4*/ 	.word	0x00000080
        /*00c8*/ 	.word	0x00000001
        /*00cc*/ 	.word	0x00000001


	//----- nvinfo : EIATTR_CRS_STACK_SIZE
	.align		4
.L_5623:
        /*00d0*/ 	.byte	0x04, 0x1e
        /*00d2*/ 	.short	(.L_5625 - .L_5624)
.L_5624:
        /*00d4*/ 	.word	0x00000000


	//----- nvinfo : EIATTR_CBANK_PARAM_SIZE
	.align		4
.L_5625:
        /*00d8*/ 	.byte	0x03, 0x19
        /*00da*/ 	.short	0x0220


	//----- nvinfo : EIATTR_PARAM_CBANK
	.align		4
        /*00dc*/ 	.byte	0x04, 0x0a
        /*00de*/ 	.short	(.L_5627 - .L_5626)
	.align		4
.L_5626:
        /*00e0*/ 	.word	index@(.nv.constant0._ZN2at6native18elementwise_kernelILi128ELi4EZNS0_15gpu_kernel_implINS0_13AUnaryFunctorIaaaZZZNS0_21heaviside_kernel_cudaERNS_18TensorIteratorBaseEENKUlvE_clEvENKUlvE0_clEvEUlaaE_EEEEvS5_RKT_EUliE_EEviT1_)
        /*00e4*/ 	.short	0x0210
        /*00e6*/ 	.short	0x0220


	//----- nvinfo : EIATTR_SW_WAR
	.align		4
.L_5627:
        /*00e8*/ 	.byte	0x04, 0x36
        /*00ea*/ 	.short	(.L_5629 - .L_5628)
.L_5628:
        /*00ec*/ 	.word	0x00000008
.L_5629:


//--------------------- .nv.info._ZN2at6native27unrolled_elementwise_kernelINS0_13AUnaryFunctorIaaaZZZNS0_21heaviside_kernel_cudaERNS_18TensorIteratorBaseEENKUlvE_clEvENKUlvE0_clEvEUlaaE_EESt5arrayIPcLm2EELi4E23TrivialOffsetCalculatorILi1EjESD_NS0_6memory12LoadWithCastILi1EEENSE_13StoreWithCastILi1EEEEEviT_T0_T2_T3_T4_T5_ --------------------------
	.section	.nv.info._ZN2at6native27unrolled_elementwise_kernelINS0_13AUnaryFunctorIaaaZZZNS0_21heaviside_kernel_cudaERNS_18TensorIteratorBaseEENKUlvE_clEvENKUlvE0_clEvEUlaaE_EESt5arrayIPcLm2EELi4E23TrivialOffsetCalculatorILi1EjESD_NS0_6memory12LoadWithCastILi1EEENSE_13StoreWithCastILi1EEEEEviT_T0_T2_T3_T4_T5_,"",@"SHT_CUDA_INFO"
	.sectionflags	@""
	.align	4


	//----- nvinfo : EIATTR_CUDA_API_VERSION
	.align		4
        /*0000*/ 	.byte	0x04, 0x37
        /*0002*/ 	.short	(.L_5631 - .L_5630)
.L_5630:
        /*0004*/ 	.word	0x00000082


	//----- nvinfo : EIATTR_KPARAM_INFO
	.align		4
.L_5631:
        /*0008*/ 	.byte	0x04, 0x17
        /*000a*/ 	.short	(.L_5633 - .L_5632)
.L_5632:
        /*000c*/ 	.word	0x00000000
        /*0010*/ 	.short	0x0006
        /*0012*/ 	.short	0x0024
        /*0014*/ 	.byte	0x00, 0xf0, 0x21, 0x00


	//----- nvinfo : EIATTR_KPARAM_INFO
	.align		4
.L_5633:
        /*0018*/ 	.byte	0x04, 0x17
        /*001a*/ 	.short	(.L_5635 - .L_5634)
.L_5634:
        /*001c*/ 	.word	0x00000000
        /*0020*/ 	.short	0x0005
        /*0022*/ 	.short	0x001c
        /*0024*/ 	.byte	0x00, 0xf0, 0x21, 0x00


	//----- nvinfo : EIATTR_KPARAM_INFO
	.align		4
.L_5635:
        /*0028*/ 	.byte	0x04, 0x17
        /*002a*/ 	.short	(.L_5637 - .L_5636)
.L_5636:
        /*002c*/ 	.word	0x00000000
        /*0030*/ 	.short	0x0004
        /*0032*/ 	.short	0x0019
        /*0034*/ 	.byte	0x00, 0xf0, 0x05, 0x00


	//----- nvinfo : EIATTR_KPARAM_INFO
	.align		4
.L_5637:
        /*0038*/ 	.byte	0x04, 0x17
        /*003a*/ 	.short	(.L_5639 - .L_5638)
.L_5638:
        /*003c*/ 	.word	0x00000000
        /*0040*/ 	.short	0x0003
        /*0042*/ 	.short	0x0018
        /*0044*/ 	.byte	0x00, 0xf0, 0x05, 0x00


	//----- nvinfo : EIATTR_KPARAM_INFO
	.align		4
.L_5639:
        /*0048*/ 	.byte	0x04, 0x17
        /*004a*/ 	.short	(.L_5641 - .L_5640)
.L_5640:
        /*004c*/ 	.word	0x00000000
        /*0050*/ 	.short	0x0002
        /*0052*/ 	.short	0x0008
        /*0054*/ 	.byte	0x00, 0xf0, 0x41, 0x00


	//----- nvinfo : EIATTR_KPARAM_INFO
	.align		4
.L_5641:
        /*0058*/ 	.byte	0x04, 0x17
        /*005a*/ 	.short	(.L_5643 - .L_5642)
.L_5642:
        /*005c*/ 	.word	0x00000000
        /*0060*/ 	.short	0x0001
        /*0062*/ 	.short	0x0004
        /*0064*/ 	.byte	0x00, 0xf0, 0x09, 0x00


	//----- nvinfo : EIATTR_KPARAM_INFO
	.align		4
.L_5643:
        /*0068*/ 	.byte	0x04, 0x17
        /*006a*/ 	.short	(.L_5645 - .L_5644)
.L_5644:
        /*006c*/ 	.word	0x00000000
        /*0070*/ 	.short	0x0000
        /*0072*/ 	.short	0x0000
        /*0074*/ 	.byte	0x00, 0xf0, 0x11, 0x00


	//----- nvinfo : EIATTR_SPARSE_MMA_MASK
	.align		4
.L_5645:
        /*0078*/ 	.byte	0x03, 0x50
        /*007a*/ 	.short	0x0000


	//----- nvinfo : EIATTR_MAXREG_COUNT
	.align		4
        /*007c*/ 	.byte	0x03, 0x1b
        /*007e*/ 	.short	0x00ff


	//----- nvinfo : EIATTR_EXTERNS
	.align		4
        /*0080*/ 	.byte	0x04, 0x0f
        /*0082*/ 	.short	(.L_5647 - .L_5646)


	//   ....[0]....
	.align		4
.L_5646:
        /*0084*/ 	.word	index@(__assertfail)


	//----- nvinfo : EIATTR_MERCURY_ISA_VERSION
	.align		4
.L_5647:
        /*0088*/ 	.byte	0x03, 0x5f
        /*008a*/ 	.short	0x0101


	//----- nvinfo : EIATTR_SYSCALL_OFFSETS
	.align		4
        /*008c*/ 	.byte	0x04, 0x46
        /*008e*/ 	.short	(.L_5649 - .L_5648)


	//   ....[0]....
.L_5648:
        /*0090*/ 	.word	0x00000f10


	//   ....[1]....
        /*0094*/ 	.word	0x00001e20


	//   ....[2]....
        /*0098*/ 	.word	0x00002d40


	//   ....[3]....
        /*009c*/ 	.word	0x00003c40


	//   ....[4]....
        /*00a0*/ 	.word	0x00004cd0


	//   ....[5]....
        /*00a4*/ 	.word	0x00005cd0


	//   ....[6]....
        /*00a8*/ 	.word	0x00006cb0


	//   ....[7]....
        /*00ac*/ 	.word	0x00007ca0


	//----- nvinfo : EIATTR_EXIT_INSTR_OFFSETS
	.align		4
.L_5649:
        /*00b0*/ 	.byte	0x04, 0x1c
        /*00b2*/ 	.short	(.L_5651 - .L_5650)


	//   ....[0]....
.L_5650:
        /*00b4*/ 	.word	0x00006d90


	//   ....[1]....
        /*00b8*/ 	.word	0x00006ec0


	//   ....[2]....
        /*00bc*/ 	.word	0x00006ee0


	//   ....[3]....
        /*00c0*/ 	.word	0x00006fa0


	//   ....[4]....
        /*00c4*/ 	.word	0x00006fe0


	//   ....[5]....
        /*00c8*/ 	.word	0x00007020


	//   ....[6]....
        /*00cc*/ 	.word	0x000070b0


	//   ....[7]....
        /*00d0*/ 	.word	0x000070f0


	//   ....[8]....
        /*00d4*/ 	.word	0x00007190


	//   ....[9]....
        /*00d8*/ 	.word	0x000071e0


	//   ....[10]....
        /*00dc*/ 	.word	0x00007230


	//   ....[11]....
        /*00e0*/ 	.word	0x000072f0


	//   ....[12]....
        /*00e4*/ 	.word	0x00007350


	//   ....[13]....
        /*00e8*/ 	.word	0x000074e0


	//   ....[14]....
        /*00ec*/ 	.word	0x00007640


	//   ....[15]....
        /*00f0*/ 	.word	0x00007680


	//   ....[16]....
        /*00f4*/ 	.word	0x00007740


	//   ....[17]....
        /*00f8*/ 	.word	0x000078c0


	//   ....[18]....
        /*00fc*/ 	.word	0x00007a40


	//   ....[19]....
        /*0100*/ 	.word	0x00007ba0


	//   ....[20]....
        /*0104*/ 	.word	0x00007cb0


	//   ....[21]....
        /*0108*/ 	.word	0x00007d10


	//   ....[22]....
        /*010c*/ 	.word	0x00007d50


	//----- nvinfo : EIATTR_MAX_THREADS
	.align		4
.L_5651:
        /*0110*/ 	.byte	0x04, 0x05
        /*0112*/ 	.short	(.L_5653 - .L_5652)
.L_5652:
        /*0114*/ 	.word	0x00000080
        /*0118*/ 	.word	0x00000001
        /*011c*/ 	.word	0x00000001


	//----- nvinfo : EIATTR_CRS_STACK_SIZE
	.align		4
.L_5653:
        /*0120*/ 	.byte	0x04, 0x1e
        /*0122*/ 	.short	(.L_5655 - .L_5654)
.L_5654:
        /*0124*/ 	.word	0x00000000


	//----- nvinfo : EIATTR_CBANK_PARAM_SIZE
	.align		4
.L_5655:
        /*0128*/ 	.byte	0x03, 0x19
        /*012a*/ 	.short	0x002c


	//----- nvinfo : EIATTR_PARAM_CBANK
	.align		4
        /*012c*/ 	.byte	0x04, 0x0a
        /*012e*/ 	.short	(.L_5657 - .L_5656)
	.align		4
.L_5656:
        /*0130*/ 	.word	index@(.nv.constant0._ZN2at6native27unrolled_elementwise_kernelINS0_13AUnaryFunctorIaaaZZZNS0_21heaviside_kernel_cudaERNS_18TensorIteratorBaseEENKUlvE_clEvENKUlvE0_clEvEUlaaE_EESt5arrayIPcLm2EELi4E23TrivialOffsetCalculatorILi1EjESD_NS0_6memory12LoadWithCastILi1EEENSE_13StoreWithCastILi1EEEEEviT_T0_T2_T3_T4_T5_)
        /*0134*/ 	.short	0x0210
        /*0136*/ 	.short	0x002c


	//----- nvinfo : EIATTR_SW_WAR
	.align		4
.L_5657:
        /*0138*/ 	.byte	0x04, 0x36
        /*013a*/ 	.short	(.L_5659 - .L_5658)
.L_5658:
        /*013c*/ 	.word	0x00000008
.L_5659:


//--------------------- .nv.info._ZN2at6native18elementwise_kernelILi128ELi4EZNS0_22gpu_kernel_impl_nocastINS0_13AUnaryFunctorIaaaZZZNS0_21heaviside_kernel_cudaERNS_18TensorIteratorBaseEENKUlvE_clEvENKUlvE0_clEvEUlaaE_EEEEvS5_RKT_EUliE_EEviT1_ --------------------------
	.section	.nv.info._ZN2at6native18elementwise_kernelILi128ELi4EZNS0_22gpu_kernel_impl_nocastINS0_13AUnaryFunctorIaaaZZZNS0_21heaviside_kernel_cudaERNS_18TensorIteratorBaseEENKUlvE_clEvENKUlvE0_clEvEUlaaE_EEEEvS5_RKT_EUliE_EEviT1_,"",@"SHT_CUDA_INFO"
	.sectionflags	@""
	.align	4


	//----- nvinfo : EIATTR_CUDA_API_VERSION
	.align		4
        /*0000*/ 	.byte	0x04, 0x37
        /*0002*/ 	.short	(.L_5661 - .L_5660)
.L_5660:
        /*0004*/ 	.word	0x00000082


	//----- nvinfo : EIATTR_KPARAM_INFO
	.align		4
.L_5661:
        /*0008*/ 	.byte	0x04, 0x17
        /*000a*/ 	.short	(.L_5663 - .L_5662)
.L_5662:
        /*000c*/ 	.word	0x00000000
        /*0010*/ 	.short	0x0001
        /*0012*/ 	.short	0x0008
        /*0014*/ 	.byte	0x00, 0xf0, 0x61, 0x08


	//----- nvinfo : EIATTR_KPARAM_INFO
	.align		4
.L_5663:
        /*0018*/ 	.byte	0x04, 0x17
        /*001a*/ 	.short	(.L_5665 - .L_5664)
.L_5664:
        /*001c*/ 	.word	0x00000000
        /*0020*/ 	.short	0x0000
        /*0022*/ 	.short	0x0000
        /*0024*/ 	.byte	0x00, 0xf0, 0x11, 0x00


	//----- nvinfo : EIATTR_SPARSE_MMA_MASK
	.align		4
.L_5665:
        /*0028*/ 	.byte	0x03, 0x50
        /*002a*/ 	.short	0x0000


	//----- nvinfo : EIATTR_MAXREG_COUNT
	.align		4
        /*002c*/ 	.byte	0x03, 0x1b
        /*002e*/ 	.short	0x0080


	//----- nvinfo : EIATTR_MERCURY_ISA_VERSION
	.align		4
        /*0030*/ 	.byte	0x03, 0x5f
        /*0032*/ 	.short	0x0101


	//----- nvinfo : EIATTR_EXIT_INSTR_OFFSETS
	.align		4
        /*0034*/ 	.byte	0x04, 0x1c
        /*0036*/ 	.short	(.L_5667 - .L_5666)


	//   ....[0]....
.L_5666:
        /*0038*/ 	.word	0x00003c20


	//   ....[1]....
        /*003c*/ 	.word	0x00004fd0


	//----- nvinfo : EIATTR_MAX_THREADS
	.align		4
.L_5667:
        /*0040*/ 	.byte	0x04, 0x05
        /*0042*/ 	.short	(.L_5669 - .L_5668)
.L_5668:
        /*0044*/ 	.word	0x00000080
        /*0048*/ 	.word	0x00000001
        /*004c*/ 	.word	0x00000001


	//----- nvinfo : EIATTR_CRS_STACK_SIZE
	.align		4
.L_5669:
        /*0050*/ 	.byte	0x04, 0x1e
        /*0052*/ 	.short	(.L_5671 - .L_5670)
.L_5670:
        /*0054*/ 	.word	0x00000000


	//----- nvinfo : EIATTR_CBANK_PARAM_SIZE
	.align		4
.L_5671:
        /*0058*/ 	.byte	0x03, 0x19
        /*005a*/ 	.short	0x0220


	//----- nvinfo : EIATTR_PARAM_CBANK
	.align		4
        /*005c*/ 	.byte	0x04, 0x0a
        /*005e*/ 	.short	(.L_5673 - .L_5672)
	.align		4
.L_5672:
        /*0060*/ 	.word	index@(.nv.constant0._ZN2at6native18elementwise_kernelILi128ELi4EZNS0_22gpu_kernel_impl_nocastINS0_13AUnaryFunctorIaaaZZZNS0_21heaviside_kernel_cudaERNS_18TensorIteratorBaseEENKUlvE_clEvENKUlvE0_clEvEUlaaE_EEEEvS5_RKT_EUliE_EEviT1_)
        /*0064*/ 	.short	0x0210
        /*0066*/ 	.short	0x0220


	//----- nvinfo : EIATTR_SW_WAR
	.align		4
.L_5673:
        /*0068*/ 	.byte	0x04, 0x36
        /*006a*/ 	.short	(.L_5675 - .L_5674)
.L_5674:
        /*006c*/ 	.word	0x00000008
.L_5675:


//--------------------- .nv.info._ZN2at6native27unrolled_elementwise_kernelINS0_13AUnaryFunctorIaaaZZZNS0_21heaviside_kernel_cudaERNS_18TensorIteratorBaseEENKUlvE_clEvENKUlvE0_clEvEUlaaE_EESt5arrayIPcLm2EELi4E23TrivialOffsetCalculatorILi1EjESD_NS0_6memory15LoadWithoutCastENSE_16StoreWithoutCastEEEviT_T0_T2_T3_T4_T5_ --------------------------
	.section	.nv.info._ZN2at6native27unrolled_elementwise_kernelINS0_13AUnaryFunctorIaaaZZZNS0_21heaviside_kernel_cudaERNS_18TensorIteratorBaseEENKUlvE_clEvENKUlvE0_clEvEUlaaE_EESt5arrayIPcLm2EELi4E23TrivialOffsetCalculatorILi1EjESD_NS0_6memory15LoadWithoutCastENSE_16StoreWithoutCastEEEviT_T0_T2_T3_T4_T5_,"",@"SHT_CUDA_INFO"
	.sectionflags	@""
	.align	4


	//----- nvinfo : EIATTR_CUDA_API_VERSION
	.align		4
        /*0000*/ 	.byte	0x04, 0x37
        /*0002*/ 	.short	(.L_5677 - .L_5676)
.L_5676:
        /*0004*/ 	.word	0x00000082


	//----- nvinfo : EIATTR_KPARAM_INFO
	.align		4
.L_5677:
        /*0008*/ 	.byte	0x04, 0x17
        /*000a*/ 	.short	(.L_5679 - .L_5678)
.L_5678:
        /*000c*/ 	.word	0x00000000
        /*0010*/ 	.short	0x0006
        /*0012*/ 	.short	0x001b
        /*0014*/ 	.byte	0x00, 0xf0, 0x05, 0x00


	//----- nvinfo : EIATTR_KPARAM_INFO
	.align		4
.L_5679:
        /*0018*/ 	.byte	0x04, 0x17
        /*001a*/ 	.short	(.L_5681 - .L_5680)
.L_5680:
        /*001c*/ 	.word	0x00000000
        /*0020*/ 	.short	0x0005
        /*0022*/ 	.short	0x001a
        /*0024*/ 	.byte	0x00, 0xf0, 0x05, 0x00


	//----- nvinfo : EIATTR_KPARAM_INFO
	.align		4
.L_5681:
        /*0028*/ 	.byte	0x04, 0x17
        /*002a*/ 	.short	(.L_5683 - .L_5682)
.L_5682:
        /*002c*/ 	.word	0x00000000
        /*0030*/ 	.short	0x0004
        /*0032*/ 	.short	0x0019
        /*0034*/ 	.byte	0x00, 0xf0, 0x05, 0x00


	//----- nvinfo : EIATTR_KPARAM_INFO
	.align		4
.L_5683:
        /*0038*/ 	.byte	0x04, 0x17
        /*003a*/ 	.short	(.L_5685 - .L_5684)
.L_5684:
        /*003c*/ 	.word	0x00000000
        /*0040*/ 	.short	0x0003
        /*0042*/ 	.short	0x0018
        /*0044*/ 	.byte	0x00, 0xf0, 0x05, 0x00


	//----- nvinfo : EIATTR_KPARAM_INFO
	.align		4
.L_5685:
        /*0048*/ 	.byte	0x04, 0x17
        /*004a*/ 	.short	(.L_5687 - .L_5686)
.L_5686:
        /*004c*/ 	.word	0x00000000
        /*0050*/ 	.short	0x0002
        /*0052*/ 	.short	0x0008
        /*0054*/ 	.byte	0x00, 0xf0, 0x41, 0x00


	//----- nvinfo : EIATTR_KPARAM_INFO
	.align		4
.L_5687:
        /*0058*/ 	.byte	0x04, 0x17
        /*005a*/ 	.short	(.L_5689 - .L_5688)
.L_5688:
        /*005c*/ 	.word	0x00000000
        /*0060*/ 	.short	0x0001
        /*0062*/ 	.short	0x0004
        /*0064*/ 	.byte	0x00, 0xf0, 0x09, 0x00


	//----- nvinfo : EIATTR_KPARAM_INFO
	.align		4
.L_5689:
        /*0068*/ 	.byte	0x04, 0x17
        /*006a*/ 	.short	(.L_5691 - .L_5690)
.L_5690:
        /*006c*/ 	.word	0x00000000
        /*0070*/ 	.short	0x0000
        /*0072*/ 	.short	0x0000
        /*0074*/ 	.byte	0x00, 0xf0, 0x11, 0x00


	//----- nvinfo : EIATTR_SPARSE_MMA_MASK
	.align		4
.L_5691:
        /*0078*/ 	.byte	0x03, 0x50
        /*007a*/ 	.short	0x0000


	//----- nvinfo : EIATTR_MAXREG_COUNT
	.align		4
        /*007c*/ 	.byte	0x03, 0x1b
        /*007e*/ 	.short	0x00ff


	//----- nvinfo : EIATTR_MERCURY_ISA_VERSION
	.align		4
        /*0080*/ 	.byte	0x03, 0x5f
        /*0082*/ 	.short	0x0101


	//----- nvinfo : EIATTR_EXIT_INSTR_OFFSETS
	.align		4
        /*0084*/ 	.byte	0x04, 0x1c
        /*0086*/ 	.short	(.L_5693 - .L_5692)


	//   ....[0]....
.L_5692:
        /*0088*/ 	.word	0x000004a0


	//   ....[1]....
        /*008c*/ 	.word	0x00000520


	//----- nvinfo : EIATTR_MAX_THREADS
	.align		4
.L_5693:
        /*0090*/ 	.byte	0x04, 0x05
        /*0092*/ 	.short	(.L_5695 - .L_5694)
.L_5694:
        /*0094*/ 	.word	0x00000080
        /*0098*/ 	.word	0x00000001
        /*009c*/ 	.word	0x00000001


	//----- nvinfo : EIATTR_CRS_STACK_SIZE
	.align		4
.L_5695:
        /*00a0*/ 	.byte	0x04, 0x1e
        /*00a2*/ 	.short	(.L_5697 - .L_5696)
.L_5696:
        /*00a4*/ 	.word	0x00000000


	//----- nvinfo : EIATTR_CBANK_PARAM_SIZE
	.align		4
.L_5697:
        /*00a8*/ 	.byte	0x03, 0x19
        /*00aa*/ 	.short	0x001c


	//----- nvinfo : EIATTR_PARAM_CBANK
	.align		4
        /*00ac*/ 	.byte	0x04, 0x0a
        /*00ae*/ 	.short	(.L_5699 - .L_5698)
	.align		4
.L_5698:
        /*00b0*/ 	.word	index@(.nv.constant0._ZN2at6native27unrolled_elementwise_kernelINS0_13AUnaryFunctorIaaaZZZNS0_21heaviside_kernel_cudaERNS_18TensorIteratorBaseEENKUlvE_clEvENKUlvE0_clEvEUlaaE_EESt5arrayIPcLm2EELi4E23TrivialOffsetCalculatorILi1EjESD_NS0_6memory15LoadWithoutCastENSE_16StoreWithoutCastEEEviT_T0_T2_T3_T4_T5_)
        /*00b4*/ 	.short	0x0210
        /*00b6*/ 	.short	0x001c


	//----- nvinfo : EIATTR_SW_WAR
	.align		4
.L_5699:
        /*00b8*/ 	.byte	0x04, 0x36
        /*00ba*/ 	.short	(.L_5701 - .L_5700)
.L_5700:
        /*00bc*/ 	.word	0x00000008
.L_5701:


//--------------------- .nv.info._ZN2at6native29vectorized_elementwise_kernelILi2ENS0_13AUnaryFunctorIaaaZZZNS0_21heaviside_kernel_cudaERNS_18TensorIteratorBaseEENKUlvE_clEvENKUlvE0_clEvEUlaaE_EESt5arrayIPcLm2EEEEviT0_T1_ --------------------------
	.section	.nv.info._ZN2at6native29vectorized_elementwise_kernelILi2ENS0_13AUnaryFunctorIaaaZZZNS0_21heaviside_kernel_cudaERNS_18TensorIteratorBaseEENKUlvE_clEvENKUlvE0_clEvEUlaaE_EESt5arrayIPcLm2EEEEviT0_T1_,"",@"SHT_CUDA_INFO"
	.sectionflags	@""
	.align	4


	//----- nvinfo : EIATTR_CUDA_API_VERSION
	.align		4
        /*0000*/ 	.byte	0x04, 0x37
        /*0002*/ 	.short	(.L_5703 - .L_5702)
.L_5702:
        /*0004*/ 	.word	0x00000082


	//----- nvinfo : EIATTR_KPARAM_INFO
	.align		4
.L_5703:
        /*0008*/ 	.byte	0x04, 0x17
        /*000a*/ 	.short	(.L_5705 - .L_5704)
.L_5704:
        /*000c*/ 	.word	0x00000000
        /*0010*/ 	.short	0x0002
        /*0012*/ 	.short	0x0008
        /*0014*/ 	.byte	0x00, 0xf0, 0x41, 0x00


	//----- nvinfo : EIATTR_KPARAM_INFO
	.align		4
.L_5705:
        /*0018*/ 	.byte	0x04, 0x17
        /*001a*/ 	.short	(.L_5707 - .L_5706)
.L_5706:
        /*001c*/ 	.word	0x00000000
        /*0020*/ 	.short	0x0001
        /*0022*/ 	.short	0x0004
        /*0024*/ 	.byte	0x00, 0xf0, 0x09, 0x00


	//----- nvinfo : EIATTR_KPARAM_INFO
	.align		4
.L_5707:
        /*0028*/ 	.byte	0x04, 0x17
        /*002a*/ 	.short	(.L_5709 - .L_5708)
.L_5708:
        /*002c*/ 	.word	0x00000000
        /*0030*/ 	.short	0x0000
        /*0032*/ 	.short	0x0000
        /*0034*/ 	.byte	0x00, 0xf0, 0x11, 0x00


	//----- nvinfo : EIATTR_SPARSE_MMA_MASK
	.align		4
.L_5709:
        /*0038*/ 	.byte	0x03, 0x50
        /*003a*/ 	.short	0x0000


	//----- nvinfo : EIATTR_MAXREG_COUNT
	.align		4
        /*003c*/ 	.byte	0x03, 0x1b
        /*003e*/ 	.short	0x00ff


	//----- nvinfo : EIATTR_MERCURY_ISA_VERSION
	.align		4
        /*0040*/ 	.byte	0x03, 0x5f
        /*0042*/ 	.short	0x0101


	//----- nvinfo : EIATTR_EXIT_INSTR_OFFSETS
	.align		4
        /*0044*/ 	.byte	0x04, 0x1c
        /*0046*/ 	.short	(.L_5711 - .L_5710)


	//   ....[0]....
.L_5710:
        /*0048*/ 	.word	0x00000320


	//   ....[1]....
        /*004c*/ 	.word	0x00000c40


	//   ....[2]....
        /*0050*/ 	.word	0x00000ca0


	//----- nvinfo : EIATTR_MAX_THREADS
	.align		4
.L_5711:
        /*0054*/ 	.byte	0x04, 0x05
        /*0056*/ 	.short	(.L_5713 - .L_5712)
.L_5712:
        /*0058*/ 	.word	0x00000080
        /*005c*/ 	.word	0x00000001
        /*0060*/ 	.word	0x00000001


	//----- nvinfo : EIATTR_CRS_STACK_SIZE
	.align		4
.L_5713:
        /*0064*/ 	.byte	0x04, 0x1e
        /*0066*/ 	.short	(.L_5715 - .L_5714)
.L_5714:
        /*0068*/ 	.word	0x00000000


	//----- nvinfo : EIATTR_CBANK_PARAM_SIZE
	.align		4
.L_5715:
        /*006c*/ 	.byte	0x03, 0x19
        /*006e*/ 	.short	0x0018


	//----- nvinfo : EIATTR_PARAM_CBANK
	.align		4
        /*0070*/ 	.byte	0x04, 0x0a
        /*0072*/ 	.short	(.L_5717 - .L_5716)
	.align		4
.L_5716:
        /*0074*/ 	.word	index@(.nv.constant0._ZN2at6native29vectorized_elementwise_kernelILi2ENS0_13AUnaryFunctorIaaaZZZNS0_21heaviside_kernel_cudaERNS_18TensorIteratorBaseEENKUlvE_clEvENKUlvE0_clEvEUlaaE_EESt5arrayIPcLm2EEEEviT0_T1_)
        /*0078*/ 	.short	0x0210
        /*007a*/ 	.short	0x0018


	//----- nvinfo : EIATTR_SW_WAR
	.align		4
.L_5717:
        /*007c*/ 	.byte	0x04, 0x36
        /*007e*/ 	.short	(.L_5719 - .L_5718)
.L_5718:
        /*0080*/ 	.word	0x00000008
.L_5719:


//--------------------- .nv.info._ZN2at6native29vectorized_elementwise_kernelILi4ENS0_13AUnaryFunctorIaaaZZZNS0_21heaviside_kernel_cudaERNS_18TensorIteratorBaseEENKUlvE_clEvENKUlvE0_clEvEUlaaE_EESt5arrayIPcLm2EEEEviT0_T1_ --------------------------
	.section	.nv.info._ZN2at6native29vectorized_elementwise_kernelILi4ENS0_13AUnaryFunctorIaaaZZZNS0_21heaviside_kernel_cudaERNS_18TensorIteratorBaseEENKUlvE_clEvENKUlvE0_clEvEUlaaE_EESt5arrayIPcLm2EEEEviT0_T1_,"",@"SHT_CUDA_INFO"
	.sectionflags	@""
	.align	4


	//----- nvinfo : EIATTR_CUDA_API_VERSION
	.align		4
        /*0000*/ 	.byte	0x04, 0x37
        /*0002*/ 	.short	(.L_5721 - .L_5720)
.L_5720:
        /*0004*/ 	.word	0x00000082


	//----- nvinfo : EIATTR_KPARAM_INFO
	.align		4
.L_5721:
        /*0008*/ 	.byte	0x04, 0x17
        /*000a*/ 	.short	(.L_5723 - .L_5722)
.L_5722:
        /*000c*/ 	.word	0x00000000
        /*0010*/ 	.short	0x0002
        /*0012*/ 	.short	0x0008
        /*0014*/ 	.byte	0x00, 0xf0, 0x41, 0x00


	//----- nvinfo : EIATTR_KPARAM_INFO
	.align		4
.L_5723:
        /*0018*/ 	.byte	0x04, 0x17
        /*001a*/ 	.short	(.L_5725 - .L_5724)
.L_5724:
        /*001c*/ 	.word	0x00000000
        /*0020*/ 	.short	0x0001
        /*0022*/ 	.short	0x0004
        /*0024*/ 	.byte	0x00, 0xf0, 0x09, 0x00


	//----- nvinfo : EIATTR_KPARAM_INFO
	.align		4
.L_5725:
        /*0028*/ 	.byte	0x04, 0x17
        /*002a*/ 	.short	(.L_5727 - .L_5726)
.L_5726:
        /*002c*/ 	.word	0x00000000
        /*0030*/ 	.short	0x0000
        /*0032*/ 	.short	0x0000
        /*0034*/ 	.byte	0x00, 0xf0, 0x11, 0x00


	//----- nvinfo : EIATTR_SPARSE_MMA_MASK
	.align		4
.L_5727:
        /*0038*/ 	.byte	0x03, 0x50
        /*003a*/ 	.short	0x0000


	//----- nvinfo : EIATTR_MAXREG_COUNT
	.align		4
        /*003c*/ 	.byte	0x03, 0x1b
        /*003e*/ 	.short	0x00ff


	//----- nvinfo : EIATTR_MERCURY_ISA_VERSION
	.align		4
        /*0040*/ 	.byte	0x03, 0x5f
        /*0042*/ 	.short	0x0101


	//----- nvinfo : EIATTR_EXIT_INSTR_OFFSETS
	.align		4
        /*0044*/ 	.byte	0x04, 0x1c
        /*0046*/ 	.short	(.L_5729 - .L_5728)


	//   ....[0]....
.L_5728:
        /*0048*/ 	.word	0x00000300


	//   ....[1]....
        /*004c*/ 	.word	0x00000c20


	//   ....[2]....
        /*0050*/ 	.word	0x00000c80


	//----- nvinfo : EIATTR_MAX_THREADS
	.align		4
.L_5729:
        /*0054*/ 	.byte	0x04, 0x05
        /*0056*/ 	.short	(.L_5731 - .L_5730)
.L_5730:
        /*0058*/ 	.word	0x00000080
        /*005c*/ 	.word	0x00000001
        /*0060*/ 	.word	0x00000001


	//----- nvinfo : EIATTR_CRS_STACK_SIZE
	.align		4
.L_5731:
        /*0064*/ 	.byte	0x04, 0x1e
        /*0066*/ 	.short	(.L_5733 - .L_5732)
.L_5732:
        /*0068*/ 	.word	0x00000000


	//----- nvinfo : EIATTR_CBANK_PARAM_SIZE
	.align		4
.L_5733:
        /*006c*/ 	.byte	0x03, 0x19
        /*006e*/ 	.short	0x0018


	//----- nvinfo : EIATTR_PARAM_CBANK
	.align		4
        /*0070*/ 	.byte	0x04, 0x0a
        /*0072*/ 	.short	(.L_5735 - .L_5734)
	.align		4
.L_5734:
        /*0074*/ 	.word	index@(.nv.constant0._ZN2at6native29vectorized_elementwise_kernelILi4ENS0_13AUnaryFunctorIaaaZZZNS0_21heaviside_kernel_cudaERNS_18TensorIteratorBaseEENKUlvE_clEvENKUlvE0_clEvEUlaaE_EESt5arrayIPcLm2EEEEviT0_T1_)
        /*0078*/ 	.short	0x0210
        /*007a*/ 	.short	0x0018


	//----- nvinfo : EIATTR_SW_WAR
	.align		4
.L_5735:
        /*007c*/ 	.byte	0x04, 0x36
        /*007e*/ 	.short	(.L_5737 - .L_5736)
.L_5736:
        /*0080*/ 	.word	0x00000008
.L_5737:


//--------------------- .nv.info._ZN2at6native29vectorized_elementwise_kernelILi8ENS0_13AUnaryFunctorIaaaZZZNS0_21heaviside_kernel_cudaERNS_18TensorIteratorBaseEENKUlvE_clEvENKUlvE0_clEvEUlaaE_EESt5arrayIPcLm2EEEEviT0_T1_ --------------------------
	.section	.nv.info._ZN2at6native29vectorized_elementwise_kernelILi8ENS0_13AUnaryFunctorIaaaZZZNS0_21heaviside_kernel_cudaERNS_18TensorIteratorBaseEENKUlvE_clEvENKUlvE0_clEvEUlaaE_EESt5arrayIPcLm2EEEEviT0_T1_,"",@"SHT_CUDA_INFO"
	.sectionflags	@""
	.align	4


	//----- nvinfo : EIATTR_CUDA_API_VERSION
	.align		4
        /*0000*/ 	.byte	0x04, 0x37
        /*0002*/ 	.short	(.L_5739 - .L_5738)
.L_5738:
        /*0004*/ 	.word	0x00000082


	//----- nvinfo : EIATTR_KPARAM_INFO
	.align		4
.L_5739:
        /*0008*/ 	.byte	0x04, 0x17
        /*000a*/ 	.short	(.L_5741 - .L_5740)
.L_5740:
        /*000c*/ 	.word	0x00000000
        /*0010*/ 	.short	0x0002
        /*0012*/ 	.short	0x0008
        /*0014*/ 	.byte	0x00, 0xf0, 0x41, 0x00


	//----- nvinfo : EIATTR_KPARAM_INFO
	.align		4
.L_5741:
        /*0018*/ 	.byte	0x04, 0x17
        /*001a*/ 	.short	(.L_5743 - .L_5742)
.L_5742:
        /*001c*/ 	.word	0x00000000
        /*0020*/ 	.short	0x0001
        /*0022*/ 	.short	0x0004
        /*0024*/ 	.byte	0x00, 0xf0, 0x09, 0x00


	//----- nvinfo : EIATTR_KPARAM_INFO
	.align		4
.L_5743:
        /*0028*/ 	.byte	0x04, 0x17
        /*002a*/ 	.short	(.L_5745 - .L_5744)
.L_5744:
        /*002c*/ 	.word	0x00000000
        /*0030*/ 	.short	0x0000
        /*0032*/ 	.short	0x0000
        /*0034*/ 	.byte	0x00, 0xf0, 0x11, 0x00


	//----- nvinfo : EIATTR_SPARSE_MMA_MASK
	.align		4
.L_5745:
        /*0038*/ 	.byte	0x03, 0x50
        /*003a*/ 	.short	0x0000


	//----- nvinfo : EIATTR_MAXREG_COUNT
	.align		4
        /*003c*/ 	.byte	0x03, 0x1b
        /*003e*/ 	.short	0x00ff


	//----- nvinfo : EIATTR_MERCURY_ISA_VERSION
	.align		4
        /*0040*/ 	.byte	0x03, 0x5f
        /*0042*/ 	.short	0x0101


	//----- nvinfo : EIATTR_EXIT_INSTR_OFFSETS
	.align		4
        /*0044*/ 	.byte	0x04, 0x1c
        /*0046*/ 	.short	(.L_5747 - .L_5746)


	//   ....[0]....
.L_5746:
        /*0048*/ 	.word	0x000003b0


	//   ....[1]....
        /*004c*/ 	.word	0x00000cd0


	//   ....[2]....
        /*0050*/ 	.word	0x00000d30


	//----- nvinfo : EIATTR_MAX_THREADS
	.align		4
.L_5747:
        /*0054*/ 	.byte	0x04, 0x05
        /*0056*/ 	.short	(.L_5749 - .L_5748)
.L_5748:
        /*0058*/ 	.word	0x00000080
        /*005c*/ 	.word	0x00000001
        /*0060*/ 	.word	0x00000001


	//----- nvinfo : EIATTR_CRS_STACK_SIZE
	.align		4
.L_5749:
        /*0064*/ 	.byte	0x04, 0x1e
        /*0066*/ 	.short	(.L_5751 - .L_5750)
.L_5750:
        /*0068*/ 	.word	0x00000000


	//----- nvinfo : EIATTR_CBANK_PARAM_SIZE
	.align		4
.L_5751:
        /*006c*/ 	.byte	0x03, 0x19
        /*006e*/ 	.short	0x0018


	//----- nvinfo : EIATTR_PARAM_CBANK
	.align		4
        /*0070*/ 	.byte	0x04, 0x0a
        /*0072*/ 	.short	(.L_5753 - .L_5752)
	.align		4
.L_5752:
        /*0074*/ 	.word	index@(.nv.constant0._ZN2at6native29vectorized_elementwise_kernelILi8ENS0_13AUnaryFunctorIaaaZZZNS0_21heaviside_kernel_cudaERNS_18TensorIteratorBaseEENKUlvE_clEvENKUlvE0_clEvEUlaaE_EESt5arrayIPcLm2EEEEviT0_T1_)
        /*0078*/ 	.short	0x0210
        /*007a*/ 	.short	0x0018


	//----- nvinfo : EIATTR_SW_WAR
	.align		4
.L_5753:
        /*007c*/ 	.byte	0x04, 0x36
        /*007e*/ 	.short	(.L_5755 - .L_5754)
.L_5754:
        /*0080*/ 	.word	0x00000008
.L_5755:


//--------------------- .nv.info._ZN2at6native18elementwise_kernelILi128ELi4EZNS0_15gpu_kernel_implINS0_13BinaryFunctorIhhhZZZNS0_21heaviside_kernel_cudaERNS_18TensorIteratorBaseEENKUlvE_clEvENKUlvE_clEvEUlhhE_EEEEvS5_RKT_EUliE_EEviT1_ --------------------------
	.section	.nv.info._ZN2at6native18elementwise_kernelILi128ELi4EZNS0_15gpu_kernel_implINS0_13BinaryFunctorIhhhZZZNS0_21heaviside_kernel_cudaERNS_18TensorIteratorBaseEENKUlvE_clEvENKUlvE_clEvEUlhhE_EEEEvS5_RKT_EUliE_EEviT1_,"",@"SHT_CUDA_INFO"
	.sectionflags	@""
	.align	4


	//----- nvinfo : EIATTR_CUDA_API_VERSION
	.align		4
        /*0000*/ 	.byte	0x04, 0x37
        /*0002*/ 	.short	(.L_5757 - .L_5756)
.L_5756:
        /*0004*/ 	.word	0x00000082


	//----- nvinfo : EIATTR_KPARAM_INFO
	.align		4
.L_5757:
        /*0008*/ 	.byte	0x04, 0x17
        /*000a*/ 	.short	(.L_5759 - .L_5758)
.L_5758:
        /*000c*/ 	.word	0x00000000
        /*0010*/ 	.short	0x0001
        /*0012*/ 	.short	0x0008
        /*0014*/ 	.byte	0x00, 0xf0, 0x21, 0x0a


	//----- nvinfo : EIATTR_KPARAM_INFO
	.align		4
.L_5759:
        /*0018*/ 	.byte	0x04, 0x17
        /*001a*/ 	.short	(.L_5761 - .L_5760)
.L_5760:
        /*001c*/ 	.word	0x00000000
        /*0020*/ 	.short	0x0000
        /*0022*/ 	.short	0x0000
        /*0024*/ 	.byte	0x00, 0xf0, 0x11, 0x00


	//----- nvinfo : EIATTR_SPARSE_MMA_MASK
	.align		4
.L_5761:
        /*0028*/ 	.byte	0x03, 0x50
        /*002a*/ 	.short	0x0000


	//----- nvinfo : EIATTR_MAXREG_COUNT
	.align		4
        /*002c*/ 	.byte	0x03, 0x1b
        /*002e*/ 	.short	0x0080


	//----- nvinfo : EIATTR_EXTERNS
	.align		4
        /*0030*/ 	.byte	0x04, 0x0f
        /*0032*/ 	.short	(.L_5763 - .L_5762)


	//   ....[0]....
	.align		4
.L_5762:
        /*0034*/ 	.word	index@(__assertfail)


	//----- nvinfo : EIATTR_MERCURY_ISA_VERSION
	.align		4
.L_5763:
        /*0038*/ 	.byte	0x03, 0x5f
        /*003a*/ 	.short	0x0101


	//----- nvinfo : EIATTR_SYSCALL_OFFSETS
	.align		4
        /*003c*/ 	.byte	0x04, 0x46
        /*003e*/ 	.short	(.L_5765 - .L_5764)


	//   ....[0]....
.L_5764:
        /*0040*/ 	.word	0x00002560


	//   ....[1]....
        /*0044*/ 	.word	0x00003420


	//   ....[2]....
        /*0048*/ 	.word	0x00004390


	//   ....[3]....
        /*004c*/ 	.word	0x00006930


	//   ....[4]....
        /*0050*/ 	.word	0x000077f0


	//   ....[5]....
        /*0054*/ 	.word	0x00008760


	//   ....[6]....
        /*0058*/ 	.word	0x0000acf0


	//   ....[7]....
        /*005c*/ 	.word	0x0000bbb0


	//   ....[8]....
        /*0060*/ 	.word	0x0000cb20


	//   ....[9]....
        /*0064*/ 	.word	0x0000f0a0


	//   ....[10]....
        /*0068*/ 	.word	0x0000ff60


	//   ....[11]....
        /*006c*/ 	.word	0x00010ed0


	//----- nvinfo : EIATTR_EXIT_INSTR_OFFSETS
	.align		4
.L_5765:
        /*0070*/ 	.byte	0x04, 0x1c
        /*0072*/ 	.short	(.L_5767 - .L_5766)


	//   ....[0]....
.L_5766:
        /*0074*/ 	.word	0x0000cbe0


	//   ....[1]....
        /*0078*/ 	.word	0x000100c0


	//   ....[2]....
        /*007c*/ 	.word	0x000100e0


	//   ....[3]....
        /*0080*/ 	.word	0x00010180


	//   ....[4]....
        /*0084*/ 	.word	0x000101b0


	//   ....[5]....
        /*0088*/ 	.word	0x000101e0


	//   ....[6]....
        /*008c*/ 	.word	0x00010280


	//   ....[7]....
        /*0090*/ 	.word	0x000102d0


	//   ....[8]....
        /*0094*/ 	.word	0x00010380


	//   ....[9]....
        /*0098*/ 	.word	0x000103e0


	//   ....[10]....
        /*009c*/ 	.word	0x00010420


	//   ....[11]....
        /*00a0*/ 	.word	0x000104e0


	//   ....[12]....
        /*00a4*/ 	.word	0x00010530


	//   ....[13]....
        /*00a8*/ 	.word	0x000106d0


	//   ....[14]....
        /*00ac*/ 	.word	0x00010840


	//   ....[15]....
        /*00b0*/ 	.word	0x00010890


	//   ....[16]....
        /*00b4*/ 	.word	0x00010940


	//   ....[17]....
        /*00b8*/ 	.word	0x00010ad0


	//   ....[18]....
        /*00bc*/ 	.word	0x00010c60


	//   ....[19]....
        /*00c0*/ 	.word	0x00010dd0


	//   ....[20]....
        /*00c4*/ 	.word	0x00010ee0


	//   ....[21]....
        /*00c8*/ 	.word	0x00010f20


	//   ....[22]....
        /*00cc*/ 	.word	0x00010f50


	//----- nvinfo : EIATTR_MAX_THREADS
	.align		4
.L_5767:
        /*00d0*/ 	.byte	0x04, 0x05
        /*00d2*/ 	.short	(.L_5769 - .L_5768)
.L_5768:
        /*00d4*/ 	.word	0x00000080
        /*00d8*/ 	.word	0x00000001
        /*00dc*/ 	.word	0x00000001


	//----- nvinfo : EIATTR_CRS_STACK_SIZE
	.align		4
.L_5769:
        /*00e0*/ 	.byte	0x04, 0x1e
        /*00e2*/ 	.short	(.L_5771 - .L_5770)
.L_5770:
        /*00e4*/ 	.word	0x00000000


	//----- nvinfo : EIATTR_CBANK_PARAM_SIZE
	.align		4
.L_5771:
        /*00e8*/ 	.byte	0x03, 0x19
        /*00ea*/ 	.short	0x0290


	//----- nvinfo : EIATTR_PARAM_CBANK
	.align		4
        /*00ec*/ 	.byte	0x04, 0x0a
        /*00ee*/ 	.short	(.L_5773 - .L_5772)
	.align		4
.L_5772:
        /*00f0*/ 	.word	index@(.nv.constant0._ZN2at6native18elementwise_kernelILi128ELi4EZNS0_15gpu_kernel_implINS0_13BinaryFunctorIhhhZZZNS0_21heaviside_kernel_cudaERNS_18TensorIteratorBaseEENKUlvE_clEvENKUlvE_clEvEUlhhE_EEEEvS5_RKT_EUliE_EEviT1_)
        /*00f4*/ 	.short	0x0210
        /*00f6*/ 	.short	0x0290


	//----- nvinfo : EIATTR_SW_WAR
	.align		4
.L_5773:
        /*00f8*/ 	.byte	0x04, 0x36
        /*00fa*/ 	.short	(.L_5775 - .L_5774)
.L_5774:
        /*00fc*/ 	.word	0x00000008
.L_5775:


//--------------------- .nv.info._ZN2at6native27unrolled_elementwise_kernelINS0_13BinaryFunctorIhhhZZZNS0_21heaviside_kernel_cudaERNS_18TensorIteratorBaseEENKUlvE_clEvENKUlvE_clEvEUlhhE_EESt5arrayIPcLm3EELi4E23TrivialOffsetCalculatorILi2EjESC_ILi1EjENS0_6memory12LoadWithCastILi2EEENSF_13StoreWithCastILi1EEEEEviT_T0_T2_T3_T4_T5_ --------------------------
	.section	.nv.info._ZN2at6native27unrolled_elementwise_kernelINS0_13BinaryFunctorIhhhZZZNS0_21heaviside_kernel_cudaERNS_18TensorIteratorBaseEENKUlvE_clEvENKUlvE_clEvEUlhhE_EESt5arrayIPcLm3EELi4E23TrivialOffsetCalculatorILi2EjESC_ILi1EjENS0_6memory12LoadWithCastILi2EEENSF_13StoreWithCastILi1EEEEEviT_T0_T2_T3_T4_T5_,"",@"SHT_CUDA_INFO"
	.sectionflags	@""
	.align	4


	//----- nvinfo : EIATTR_CUDA_API_VERSION
	.align		4
        /*0000*/ 	.byte	0x04, 0x37
        /*0002*/ 	.short	(.L_5777 - .L_5776)
.L_5776:
        /*0004*/ 	.word	0x00000082


	//----- nvinfo : EIATTR_KPARAM_INFO
	.align		4
.L_5777:
        /*0008*/ 	.byte	0x04, 0x17
        /*000a*/ 	.short	(.L_5779 - .L_5778)
.L_5778:
        /*000c*/ 	.word	0x00000000
        /*0010*/ 	.short	0x0006
        /*0012*/ 	.short	0x0030
        /*0014*/ 	.byte	0x00, 0xf0, 0x21, 0x00


	//----- nvinfo : EIATTR_KPARAM_INFO
	.align		4
.L_5779:
        /*0018*/ 	.byte	0x04, 0x17
        /*001a*/ 	.short	(.L_5781 - .L_5780)
.L_5780:
        /*001c*/ 	.word	0x00000000
        /*0020*/ 	.short	0x0005
        /*0022*/ 	.short	0x0024
        /*0024*/ 	.byte	0x00, 0xf0, 0x31, 0x00


	//----- nvinfo : EIATTR_KPARAM_INFO
	.align		4
.L_5781:
        /*0028*/ 	.byte	0x04, 0x17
        /*002a*/ 	.short	(.L_5783 - .L_5782)
.L_5782:
        /*002c*/ 	.word	0x00000000
        /*0030*/ 	.short	0x0004
        /*0032*/ 	.short	0x0021
        /*0034*/ 	.byte	0x00, 0xf0, 0x05, 0x00


	//----- nvinfo : EIATTR_KPARAM_INFO
	.align		4
.L_5783:
        /*0038*/ 	.byte	0x04, 0x17
        /*003a*/ 	.short	(.L_5785 - .L_5784)
.L_5784:
        /*003c*/ 	.word	0x00000000
        /*0040*/ 	.short	0x0003
        /*0042*/ 	.short	0x0020
        /*0044*/ 	.byte	0x00, 0xf0, 0x05, 0x00


	//----- nvinfo : EIATTR_KPARAM_INFO
	.align		4
.L_5785:
        /*0048*/ 	.byte	0x04, 0x17
        /*004a*/ 	.short	(.L_5787 - .L_5786)
.L_5786:
        /*004c*/ 	.word	0x00000000
        /*0050*/ 	.short	0x0002
        /*0052*/ 	.short	0x0008
        /*0054*/ 	.byte	0x00, 0xf0, 0x61, 0x00


	//----- nvinfo : EIATTR_KPARAM_INFO
	.align		4
.L_5787:
        /*0058*/ 	.byte	0x04, 0x17
        /*005a*/ 	.short	(.L_5789 - .L_5788)
.L_5788:
        /*005c*/ 	.word	0x00000000
        /*0060*/ 	.short	0x0001
        /*0062*/ 	.short	0x0004
        /*0064*/ 	.byte	0x00, 0xf0, 0x05, 0x00


	//----- nvinfo : EIATTR_KPARAM_INFO
	.align		4
.L_5789:
        /*0068*/ 	.byte	0x04, 0x17
        /*006a*/ 	.short	(.L_5791 - .L_5790)
.L_5790:
        /*006c*/ 	.word	0x00000000
        /*0070*/ 	.short	0x0000
        /*0072*/ 	.short	0x0000
        /*0074*/ 	.byte	0x00, 0xf0, 0x11, 0x00


	//----- nvinfo : EIATTR_SPARSE_MMA_MASK
	.align		4
.L_5791:
        /*0078*/ 	.byte	0x03, 0x50
        /*007a*/ 	.short	0x0000


	//----- nvinfo : EIATTR_MAXREG_COUNT
	.align		4
        /*007c*/ 	.byte	0x03, 0x1b
        /*007e*/ 	.short	0x00ff


	//----- nvinfo : EIATTR_EXTERNS
	.align		4
        /*0080*/ 	.byte	0x04, 0x0f
        /*0082*/ 	.short	(.L_5793 - .L_5792)


	//   ....[0]....
	.align		4
.L_5792:
        /*0084*/ 	.word	index@(__assertfail)


	//----- nvinfo : EIATTR_MERCURY_ISA_VERSION
	.align		4
.L_5793:
        /*0088*/ 	.byte	0x03, 0x5f
        /*008a*/ 	.short	0x0101


	//----- nvinfo : EIATTR_SYSCALL_OFFSETS
	.align		4
        /*008c*/ 	.byte	0x04, 0x46
        /*008e*/ 	.short	(.L_5795 - .L_5794)


	//   ....[0]....
.L_5794:
        /*0090*/ 	.word	0x00000f70


	//   ....[1]....
        /*0094*/ 	.word	0x00001e40


	//   ....[2]....
        /*0098*/ 	.word	0x00002d90


	//   ....[3]....
        /*009c*/ 	.word	0x00003c60


	//   ....[4]....
        /*00a0*/ 	.word	0x00004bc0


	//   ....[5]....
        /*00a4*/ 	.word	0x00005aa0


	//   ....[6]....
        /*00a8*/ 	.word	0x000069e0


	//   ....[7]....
        /*00ac*/ 	.word	0x000078c0


	//   ....[8]....
        /*00b0*/ 	.word	0x00008950


	//   ....[9]....
        /*00b4*/ 	.word	0x00009950


	//   ....[10]....
        /*00b8*/ 	.word	0x0000a940


	//   ....[11]....
        /*00bc*/ 	.word	0x0000b930


	//----- nvinfo : EIATTR_EXIT_INSTR_OFFSETS
	.align		4
.L_5795:
        /*00c0*/ 	.byte	0x04, 0x1c
        /*00c2*/ 	.short	(.L_5797 - .L_5796)


	//   ....[0]....
.L_5796:
        /*00c4*/ 	.word	0x0000a9f0


	//   ....[1]....
        /*00c8*/ 	.word	0x0000ab20


	//   ....[2]....
        /*00cc*/ 	.word	0x0000ab40


	//   ....[3]....
        /*00d0*/ 	.word	0x0000abe0


	//   ....[4]....
        /*00d4*/ 	.word	0x0000ac10


	//   ....[5]....
        /*00d8*/ 	.word	0x0000ac40


	//   ....[6]....
        /*00dc*/ 	.word	0x0000ace0


	//   ....[7]....
        /*00e0*/ 	.word	0x0000ad30


	//   ....[8]....
        /*00e4*/ 	.word	0x0000ade0


	//   ....[9]....
        /*00e8*/ 	.word	0x0000ae40


	//   ....[10]....
        /*00ec*/ 	.word	0x0000ae80


	//   ....[11]....
        /*00f0*/ 	.word	0x0000af40


	//   ....[12]....
        /*00f4*/ 	.word	0x0000af90


	//   ....[13]....
        /*00f8*/ 	.word	0x0000b130


	//   ....[14]....
        /*00fc*/ 	.word	0x0000b2a0


	//   ....[15]....
        /*0100*/ 	.word	0x0000b2f0


	//   ....[16]....
        /*0104*/ 	.word	0x0000b3a0


	//   ....[17]....
        /*0108*/ 	.word	0x0000b530


	//   ....[18]....
        /*010c*/ 	.word	0x0000b6c0


	//   ....[19]....
        /*0110*/ 	.word	0x0000b830


	//   ....[20]....
        /*0114*/ 	.word	0x0000b940


	//   ....[21]....
        /*0118*/ 	.word	0x0000b980


	//   ....[22]....
        /*011c*/ 	.word	0x0000b9b0


	//----- nvinfo : EIATTR_MAX_THREADS
	.align		4
.L_5797:
        /*0120*/ 	.byte	0x04, 0x05
        /*0122*/ 	.short	(.L_5799 - .L_5798)
.L_5798:
        /*0124*/ 	.word	0x00000080
        /*0128*/ 	.word	0x00000001
        /*012c*/ 	.word	0x00000001


	//----- nvinfo : EIATTR_CRS_STACK_SIZE
	.align		4
.L_5799:
        /*0130*/ 	.byte	0x04, 0x1e
        /*0132*/ 	.short	(.L_5801 - .L_5800)
.L_5800:
        /*0134*/ 	.word	0x00000000


	//----- nvinfo : EIATTR_CBANK_PARAM_SIZE
	.align		4
.L_5801:
        /*0138*/ 	.byte	0x03, 0x19
        /*013a*/ 	.short	0x0038


	//----- nvinfo : EIATTR_PARAM_CBANK
	.align		4
        /*013c*/ 	.byte	0x04, 0x0a
        /*013e*/ 	.short	(.L_5803 - .L_5802)
	.align		4
.L_5802:
        /*0140*/ 	.word	index@(.nv.constant0._ZN2at6native27unrolled_elementwise_kernelINS0_13BinaryFunctorIhhhZZZNS0_21heaviside_kernel_cudaERNS_18TensorIteratorBaseEENKUlvE_clEvENKUlvE_clEvEUlhhE_EESt5arrayIPcLm3EELi4E23TrivialOffsetCalculatorILi2EjESC_ILi1EjENS0_6memory12LoadWithCastILi2EEENSF_13StoreWithCastILi1EEEEEviT_T0_T2_T3_T4_T5_)
        /*0144*/ 	.short	0x0210
        /*0146*/ 	.short	0x0038


	//----- nvinfo : EIATTR_SW_WAR
	.align		4
.L_5803:
        /*0148*/ 	.byte	0x04, 0x36
        /*014a*/ 	.short	(.L_5805 - .L_5804)
.L_5804:
        /*014c*/ 	.word	0x00000008
.L_5805:


//--------------------- .nv.info._ZN2at6native18elementwise_kernelILi128ELi4EZNS0_22gpu_kernel_impl_nocastINS0_13BinaryFunctorIhhhZZZNS0_21heaviside_kernel_cudaERNS_18TensorIteratorBaseEENKUlvE_clEvENKUlvE_clEvEUlhhE_EEEEvS5_RKT_EUliE_EEviT1_ --------------------------
	.section	.nv.info._ZN2at6native18elementwise_kernelILi128ELi4EZNS0_22gpu_kernel_impl_nocastINS0_13BinaryFunctorIhhhZZZNS0_21heaviside_kernel_cudaERNS_18TensorIteratorBaseEENKUlvE_clEvENKUlvE_clEvEUlhhE_EEEEvS5_RKT_EUliE_EEviT1_,"",@"SHT_CUDA_INFO"
	.sectionflags	@""
	.align	4


	//----- nvinfo : EIATTR_CUDA_API_VERSION
	.align		4
        /*0000*/ 	.byte	0x04, 0x37
        /*0002*/ 	.short	(.L_5807 - .L_5806)
.L_5806:
        /*0004*/ 	.word	0x00000082


	//----- nvinfo : EIATTR_KPARAM_INFO
	.align		4
.L_5807:
        /*0008*/ 	.byte	0x04, 0x17
        /*000a*/ 	.short	(.L_5809 - .L_5808)
.L_5808:
        /*000c*/ 	.word	0x00000000
        /*0010*/ 	.short	0x0001
        /*0012*/ 	.short	0x0008
        /*0014*/ 	.byte	0x00, 0xf0, 0x21, 0x0a


	//----- nvinfo : EIATTR_KPARAM_INFO
	.align		4
.L_5809:
        /*0018*/ 	.byte	0x04, 0x17
        /*001a*/ 	.short	(.L_5811 - .L_5810)
.L_5810:
        /*001c*/ 	.word	0x00000000
        /*0020*/ 	.short	0x0000
        /*0022*/ 	.short	0x0000
        /*0024*/ 	.byte	0x00, 0xf0, 0x11, 0x00


	//----- nvinfo : EIATTR_SPARSE_MMA_MASK
	.align		4
.L_5811:
        /*0028*/ 	.byte	0x03, 0x50
        /*002a*/ 	.short	0x0000


	//----- nvinfo : EIATTR_MAXREG_COUNT
	.align		4
        /*002c*/ 	.byte	0x03, 0x1b
        /*002e*/ 	.short	0x0080


	//----- nvinfo : EIATTR_MERCURY_ISA_VERSION
	.align		4
        /*0030*/ 	.byte	0x03, 0x5f
        /*0032*/ 	.short	0x0101


	//----- nvinfo : EIATTR_EXIT_INSTR_OFFSETS
	.align		4
        /*0034*/ 	.byte	0x04, 0x1c
        /*0036*/ 	.short	(.L_5813 - .L_5812)


	//   ....[0]....
.L_5812:
        /*0038*/ 	.word	0x00004650


	//   ....[1]....
        /*003c*/ 	.word	0x00005d60


	//----- nvinfo : EIATTR_MAX_THREADS
	.align		4
.L_5813:
        /*0040*/ 	.byte	0x04, 0x05
        /*0042*/ 	.short	(.L_5815 - .L_5814)
.L_5814:
        /*0044*/ 	.word	0x00000080
        /*0048*/ 	.word	0x00000001
        /*004c*/ 	.word	0x00000001


	//----- nvinfo : EIATTR_CRS_STACK_SIZE
	.align		4
.L_5815:
        /*0050*/ 	.byte	0x04, 0x1e
        /*0052*/ 	.short	(.L_5817 - .L_5816)
.L_5816:
        /*0054*/ 	.word	0x00000000


	//----- nvinfo : EIATTR_CBANK_PARAM_SIZE
	.align		4
.L_5817:
        /*0058*/ 	.byte	0x03, 0x19
        /*005a*/ 	.short	0x0290


	//----- nvinfo : EIATTR_PARAM_CBANK
	.align		4
        /*005c*/ 	.byte	0x04, 0x0a
        /*005e*/ 	.short	(.L_5819 - .L_5818)
	.align		4
.L_5818:
        /*0060*/ 	.word	index@(.nv.constant0._ZN2at6native18elementwise_kernelILi128ELi4EZNS0_22gpu_kernel_impl_nocastINS0_13BinaryFunctorIhhhZZZNS0_21heaviside_kernel_cudaERNS_18TensorIteratorBaseEENKUlvE_clEvENKUlvE_clEvEUlhhE_EEEEvS5_RKT_EUliE_EEviT1_)
        /*0064*/ 	.short	0x0210
        /*0066*/ 	.short	0x0290


	//----- nvinfo : EIATTR_SW_WAR
	.align		4
.L_5819:
        /*0068*/ 	.byte	0x04, 0x36
        /*006a*/ 	.short	(.L_5821 - .L_5820)
.L_5820:
        /*006c*/ 	.word	0x00000008
.L_5821:


//--------------------- .nv.info._ZN2at6native27unrolled_elementwise_kernelINS0_13BinaryFunctorIhhhZZZNS0_21heaviside_kernel_cudaERNS_18TensorIteratorBaseEENKUlvE_clEvENKUlvE_clEvEUlhhE_EESt5arrayIPcLm3EELi4E23TrivialOffsetCalculatorILi2EjESC_ILi1EjENS0_6memory15LoadWithoutCastENSF_16StoreWithoutCastEEEviT_T0_T2_T3_T4_T5_ --------------------------
	.section	.nv.info._ZN2at6native27unrolled_elementwise_kernelINS0_13BinaryFunctorIhhhZZZNS0_21heaviside_kernel_cudaERNS_18TensorIteratorBaseEENKUlvE_clEvENKUlvE_clEvEUlhhE_EESt5arrayIPcLm3EELi4E23TrivialOffsetCalculatorILi2EjESC_ILi1EjENS0_6memory15LoadWithoutCastENSF_16StoreWithoutCastEEEviT_T0_T2_T3_T4_T5_,"",@"SHT_CUDA_INFO"
	.sectionflags	@""
	.align	4


	//----- nvinfo : EIATTR_CUDA_API_VERSION
	.align		4
        /*0000*/ 	.byte	0x04, 0x37
        /*0002*/ 	.short	(.L_5823 - .L_5822)
.L_5822:
        /*0004*/ 	.word	0x00000082


	//----- nvinfo : EIATTR_KPARAM_INFO
	.align		4
.L_5823:
        /*0008*/ 	.byte	0x04, 0x17
        /*000a*/ 	.short	(.L_5825 - .L_5824)
.L_5824:
        /*000c*/ 	.word	0x00000000
        /*0010*/ 	.short	0x0006
        /*0012*/ 	.short	0x0023
        /*0014*/ 	.byte	0x00, 0xf0, 0x05, 0x00


	//----- nvinfo : EIATTR_KPARAM_INFO
	.align		4
.L_5825:
        /*0018*/ 	.byte	0x04, 0x17
        /*001a*/ 	.short	(.L_5827 - .L_5826)
.L_5826:
        /*001c*/ 	.word	0x00000000
        /*0020*/ 	.short	0x0005
        /*0022*/ 	.short	0x0022
        /*0024*/ 	.byte	0x00, 0xf0, 0x05, 0x00


	//----- nvinfo : EIATTR_KPARAM_INFO
	.align		4
.L_5827:
        /*0028*/ 	.byte	0x04, 0x17
        /*002a*/ 	.short	(.L_5829 - .L_5828)
.L_5828:
        /*002c*/ 	.word	0x00000000
        /*0030*/ 	.short	0x0004
        /*0032*/ 	.short	0x0021
        /*0034*/ 	.byte	0x00, 0xf0, 0x05, 0x00


	//----- nvinfo : EIATTR_KPARAM_INFO
	.align		4
.L_5829:
        /*0038*/ 	.byte	0x04, 0x17
        /*003a*/ 	.short	(.L_5831 - .L_5830)
.L_5830:
        /*003c*/ 	.word	0x00000000
        /*0040*/ 	.short	0x0003
        /*0042*/ 	.short	0x0020
        /*0044*/ 	.byte	0x00, 0xf0, 0x05, 0x00


	//----- nvinfo : EIATTR_KPARAM_INFO
	.align		4
.L_5831:
        /*0048*/ 	.byte	0x04, 0x17
        /*004a*/ 	.short	(.L_5833 - .L_5832)
.L_5832:
        /*004c*/ 	.word	0x00000000
        /*0050*/ 	.short	0x0002
        /*0052*/ 	.short	0x0008
        /*0054*/ 	.byte	0x00, 0xf0, 0x61, 0x00


	//----- nvinfo : EIATTR_KPARAM_INFO
	.align		4
.L_5833:
        /*0058*/ 	.byte	0x04, 0x17
        /*005a*/ 	.short	(.L_5835 - .L_5834)
.L_5834:
        /*005c*/ 	.word	0x00000000
        /*0060*/ 	.short	0x0001
        /*0062*/ 	.short	0x0004
        /*0064*/ 	.byte	0x00, 0xf0, 0x05, 0x00


	//----- nvinfo : EIATTR_KPARAM_INFO
	.align		4
.L_5835:
        /*0068*/ 	.byte	0x04, 0x17
        /*006a*/ 	.short	(.L_5837 - .L_5836)
.L_5836:
        /*006c*/ 	.word	0x00000000
        /*0070*/ 	.short	0x0000
        /*0072*/ 	.short	0x0000
        /*0074*/ 	.byte	0x00, 0xf0, 0x11, 0x00


	//----- nvinfo : EIATTR_SPARSE_MMA_MASK
	.align		4
.L_5837:
        /*0078*/ 	.byte	0x03, 0x50
        /*007a*/ 	.short	0x0000


	//----- nvinfo : EIATTR_MAXREG_COUNT
	.align		4
        /*007c*/ 	.byte	0x03, 0x1b
        /*007e*/ 	.short	0x00ff


	//----- nvinfo : EIATTR_MERCURY_ISA_VERSION
	.align		4
        /*0080*/ 	.byte	0x03, 0x5f
        /*0082*/ 	.short	0x0101


	//----- nvinfo : EIATTR_EXIT_INSTR_OFFSETS
	.align		4
        /*0084*/ 	.byte	0x04, 0x1c
        /*0086*/ 	.short	(.L_5839 - .L_5838)


	//   ....[0]....
.L_5838:
        /*0088*/ 	.word	0x00000590


	//   ....[1]....
        /*008c*/ 	.word	0x00000600


	//----- nvinfo : EIATTR_MAX_THREADS
	.align		4
.L_5839:
        /*0090*/ 	.byte	0x04, 0x05
        /*0092*/ 	.short	(.L_5841 - .L_5840)
.L_5840:
        /*0094*/ 	.word	0x00000080
        /*0098*/ 	.word	0x00000001
        /*009c*/ 	.word	0x00000001


	//----- nvinfo : EIATTR_CRS_STACK_SIZE
	.align		4
.L_5841:
        /*00a0*/ 	.byte	0x04, 0x1e
        /*00a2*/ 	.short	(.L_5843 - .L_5842)
.L_5842:
        /*00a4*/ 	.word	0x00000000


	//----- nvinfo : EIATTR_CBANK_PARAM_SIZE
	.align		4
.L_5843:
        /*00a8*/ 	.byte	0x03, 0x19
        /*00aa*/ 	.short	0x0024


	//----- nvinfo : EIATTR_PARAM_CBANK
	.align		4
        /*00ac*/ 	.byte	0x04, 0x0a
        /*00ae*/ 	.short	(.L_5845 - .L_5844)
	.align		4
.L_5844:
        /*00b0*/ 	.word	index@(.nv.constant0._ZN2at6native27unrolled_elementwise_kernelINS0_13BinaryFunctorIhhhZZZNS0_21heaviside_kernel_cudaERNS_18TensorIteratorBaseEENKUlvE_clEvENKUlvE_clEvEUlhhE_EESt5arrayIPcLm3EELi4E23TrivialOffsetCalculatorILi2EjESC_ILi1EjENS0_6memory15LoadWithoutCastENSF_16StoreWithoutCastEEEviT_T0_T2_T3_T4_T5_)
        /*00b4*/ 	.short	0x0210
        /*00b6*/ 	.short	0x0024


	//----- nvinfo : EIATTR_SW_WAR
	.align		4
.L_5845:
        /*00b8*/ 	.byte	0x04, 0x36
        /*00ba*/ 	.short	(.L_5847 - .L_5846)
.L_5846:
        /*00bc*/ 	.word	0x00000008
.L_5847:


//--------------------- .nv.info._ZN2at6native29vectorized_elementwise_kernelILi2ENS0_13BinaryFunctorIhhhZZZNS0_21heaviside_kernel_cudaERNS_18TensorIteratorBaseEENKUlvE_clEvENKUlvE_clEvEUlhhE_EESt5arrayIPcLm3EEEEviT0_T1_ --------------------------
	.section	.nv.info._ZN2at6native29vectorized_elementwise_kernelILi2ENS0_13BinaryFunctorIhhhZZZNS0_21heaviside_kernel_cudaERNS_18TensorIteratorBaseEENKUlvE_clEvENKUlvE_clEvEUlhhE_EESt5arrayIPcLm3EEEEviT0_T1_,"",@"SHT_CUDA_INFO"
	.sectionflags	@""
	.align	4


	//----- nvinfo : EIATTR_CUDA_API_VERSION
	.align		4
        /*0000*/ 	.byte	0x04, 0x37
        /*0002*/ 	.short	(.L_5849 - .L_5848)
.L_5848:
        /*0004*/ 	.word	0x00000082


	//----- nvinfo : EIATTR_KPARAM_INFO
	.align		4
.L_5849:
        /*0008*/ 	.byte	0x04, 0x17
        /*000a*/ 	.short	(.L_5851 - .L_5850)
.L_5850:
        /*000c*/ 	.word	0x00000000
        /*0010*/ 	.short	0x0002
        /*0012*/ 	.short	0x0008
        /*0014*/ 	.byte	0x00, 0xf0, 0x61, 0x00


	//----- nvinfo : EIATTR_KPARAM_INFO
	.align		4
.L_5851:
        /*0018*/ 	.byte	0x04, 0x17
        /*001a*/ 	.short	(.L_5853 - .L_5852)
.L_5852:
        /*001c*/ 	.word	0x00000000
        /*0020*/ 	.short	0x0001
        /*0022*/ 	.short	0x0004
        /*0024*/ 	.byte	0x00, 0xf0, 0x05, 0x00


	//----- nvinfo : EIATTR_KPARAM_INFO
	.align		4
.L_5853:
        /*0028*/ 	.byte	0x04, 0x17
        /*002a*/ 	.short	(.L_5855 - .L_5854)
.L_5854:
        /*002c*/ 	.word	0x00000000
        /*0030*/ 	.short	0x0000
        /*0032*/ 	.short	0x0000
        /*0034*/ 	.byte	0x00, 0xf0, 0x11, 0x00


	//----- nvinfo : EIATTR_SPARSE_MMA_MASK
	.align		4
.L_5855:
        /*0038*/ 	.byte	0x03, 0x50
        /*003a*/ 	.short	0x0000


	//----- nvinfo : EIATTR_MAXREG_COUNT
	.align		4
        /*003c*/ 	.byte	0x03, 0x1b
        /*003e*/ 	.short	0x00ff


	//----- nvinfo : EIATTR_MERCURY_ISA_VERSION
	.align		4
        /*0040*/ 	.byte	0x03, 0x5f
        /*0042*/ 	.short	0x0101


	//----- nvinfo : EIATTR_EXIT_INSTR_OFFSETS
	.align		4
        /*0044*/ 	.byte	0x04, 0x1c
        /*0046*/ 	.short	(.L_5857 - .L_5856)


	//   ....[0]....
.L_5856:
        /*0048*/ 	.word	0x00000540


	//   ....[1]....
        /*004c*/ 	.word	0x000010b0


	//   ....[2]....
        /*0050*/ 	.word	0x00001110


	//----- nvinfo : EIATTR_MAX_THREADS
	.align		4
.L_5857:
        /*0054*/ 	.byte	0x04, 0x05
        /*0056*/ 	.short	(.L_5859 - .L_5858)
.L_5858:
        /*0058*/ 	.word	0x00000080
        /*005c*/ 	.word	0x00000001
        /*0060*/ 	.word	0x00000001


	//----- nvinfo : EIATTR_CRS_STACK_SIZE
	.align		4
.L_5859:
        /*0064*/ 	.byte	0x04, 0x1e
        /*0066*/ 	.short	(.L_5861 - .L_5860)
.L_5860:
        /*0068*/ 	.word	0x00000000


	//----- nvinfo : EIATTR_CBANK_PARAM_SIZE
	.align		4
.L_5861:
        /*006c*/ 	.byte	0x03, 0x19
        /*006e*/ 	.short	0x0020


	//----- nvinfo : EIATTR_PARAM_CBANK
	.align		4
        /*0070*/ 	.byte	0x04, 0x0a
        /*0072*/ 	.short	(.L_5863 - .L_5862)
	.align		4
.L_5862:
        /*0074*/ 	.word	index@(.nv.constant0._ZN2at6native29vectorized_elementwise_kernelILi2ENS0_13BinaryFunctorIhhhZZZNS0_21heaviside_kernel_cudaERNS_18TensorIteratorBaseEENKUlvE_clEvENKUlvE_clEvEUlhhE_EESt5arrayIPcLm3EEEEviT0_T1_)
        /*0078*/ 	.short	0x0210
        /*007a*/ 	.short	0x0020


	//----- nvinfo : EIATTR_SW_WAR
	.align		4
.L_5863:
        /*007c*/ 	.byte	0x04, 0x36
        /*007e*/ 	.short	(.L_5865 - .L_5864)
.L_5864:
        /*0080*/ 	.word	0x00000008
.L_5865:


//--------------------- .nv.info._ZN2at6native29vectorized_elementwise_kernelILi4ENS0_13BinaryFunctorIhhhZZZNS0_21heaviside_kernel_cudaERNS_18TensorIteratorBaseEENKUlvE_clEvENKUlvE_clEvEUlhhE_EESt5arrayIPcLm3EEEEviT0_T1_ --------------------------
	.section	.nv.info._ZN2at6native29vectorized_elementwise_kernelILi4ENS0_13BinaryFunctorIhhhZZZNS0_21heaviside_kernel_cudaERNS_18TensorIteratorBaseEENKUlvE_clEvENKUlvE_clEvEUlhhE_EESt5arrayIPcLm3EEEEviT0_T1_,"",@"SHT_CUDA_INFO"
	.sectionflags	@""
	.align	4


	//----- nvinfo : EIATTR_CUDA_API_VERSION
	.align		4
        /*0000*/ 	.byte	0x04, 0x37
        /*0002*/ 	.short	(.L_5867 - .L_5866)
.L_5866:
        /*0004*/ 	.word	0x00000082


	//----- nvinfo : EIATTR_KPARAM_INFO
	.align		4
.L_5867:
        /*0008*/ 	.byte	0x04, 0x17
        /*000a*/ 	.short	(.L_5869 - .L_5868)
.L_5868:
        /*000c*/ 	.word	0x00000000
        /*0010*/ 	.short	0x0002
        /*0012*/ 	.short	0x0008
        /*0014*/ 	.byte	0x00, 0xf0, 0x61, 0x00


	//----- nvinfo : EIATTR_KPARAM_INFO
	.align		4
.L_5869:
        /*0018*/ 	.byte	0x04, 0x17
        /*001a*/ 	.short	(.L_5871 - .L_5870)
.L_5870:
        /*001c*/ 	.word	0x00000000
        /*0020*/ 	.short	0x0001
        /*0022*/ 	.short	0x0004
        /*0024*/ 	.byte	0x00, 0xf0, 0x05, 0x00


	//----- nvinfo : EIATTR_KPARAM_INFO
	.align		4
.L_5871:
        /*0028*/ 	.byte	0x04, 0x17
        /*002a*/ 	.short	(.L_5873 - .L_5872)
.L_5872:
        /*002c*/ 	.word	0x00000000
        /*0030*/ 	.short	0x0000
        /*0032*/ 	.short	0x0000
        /*0034*/ 	.byte	0x00, 0xf0, 0x11, 0x00


	//----- nvinfo : EIATTR_SPARSE_MMA_MASK
	.align		4
.L_5873:
        /*0038*/ 	.byte	0x03, 0x50
        /*003a*/ 	.short	0x0000


	//----- nvinfo : EIATTR_MAXREG_COUNT
	.align		4
        /*003c*/ 	.byte	0x03, 0x1b
        /*003e*/ 	.short	0x00ff


	//----- nvinfo : EIATTR_MERCURY_ISA_VERSION
	.align		4
        /*0040*/ 	.byte	0x03, 0x5f
        /*0042*/ 	.short	0x0101


	//----- nvinfo : EIATTR_EXIT_INSTR_OFFSETS
	.align		4
        /*0044*/ 	.byte	0x04, 0x1c
        /*0046*/ 	.short	(.L_5875 - .L_5874)


	//   ....[0]....
.L_5874:
        /*0048*/ 	.word	0x00000500


	//   ....[1]....
        /*004c*/ 	.word	0x00001070


	//   ....[2]....
        /*0050*/ 	.word	0x000010d0


	//----- nvinfo : EIATTR_MAX_THREADS
	.align		4
.L_5875:
        /*0054*/ 	.byte	0x04, 0x05
        /*0056*/ 	.short	(.L_5877 - .L_5876)
.L_5876:
        /*0058*/ 	.word	0x00000080
        /*005c*/ 	.word	0x00000001
        /*0060*/ 	.word	0x00000001


	//----- nvinfo : EIATTR_CRS_STACK_SIZE
	.align		4
.L_5877:
        /*0064*/ 	.byte	0x04, 0x1e
        /*0066*/ 	.short	(.L_5879 - .L_5878)
.L_5878:
        /*0068*/ 	.word	0x00000000


	//----- nvinfo : EIATTR_CBANK_PARAM_SIZE
	.align		4
.L_5879:
        /*006c*/ 	.byte	0x03, 0x19
        /*006e*/ 	.short	0x0020


	//----- nvinfo : EIATTR_PARAM_CBANK
	.align		4
        /*0070*/ 	.byte	0x04, 0x0a
        /*0072*/ 	.short	(.L_5881 - .L_5880)
	.align		4
.L_5880:
        /*0074*/ 	.word	index@(.nv.constant0._ZN2at6native29vectorized_elementwise_kernelILi4ENS0_13BinaryFunctorIhhhZZZNS0_21heaviside_kernel_cudaERNS_18TensorIteratorBaseEENKUlvE_clEvENKUlvE_clEvEUlhhE_EESt5arrayIPcLm3EEEEviT0_T1_)
        /*0078*/ 	.short	0x0210
        /*007a*/ 	.short	0x0020


	//----- nvinfo : EIATTR_SW_WAR
	.align		4
.L_5881:
        /*007c*/ 	.byte	0x04, 0x36
        /*007e*/ 	.short	(.L_5883 - .L_5882)
.L_5882:
        /*0080*/ 	.word	0x00000008
.L_5883:


//--------------------- .nv.info._ZN2at6native29vectorized_elementwise_kernelILi8ENS0_13BinaryFunctorIhhhZZZNS0_21heaviside_kernel_cudaERNS_18TensorIteratorBaseEENKUlvE_clEvENKUlvE_clEvEUlhhE_EESt5arrayIPcLm3EEEEviT0_T1_ --------------------------
	.section	.nv.info._ZN2at6native29vectorized_elementwise_kernelILi8ENS0_13BinaryFunctorIhhhZZZNS0_21heaviside_kernel_cudaERNS_18TensorIteratorBaseEENKUlvE_clEvENKUlvE_clEvEUlhhE_EESt5arrayIPcLm3EEEEviT0_T1_,"",@"SHT_CUDA_INFO"
	.sectionflags	@""
	.align	4


	//----- nvinfo : EIATTR_CUDA_API_VERSION
	.align		4
        /*0000*/ 	.byte	0x04, 0x37
        /*0002*/ 	.short	(.L_5885 - .L_5884)
.L_5884:
        /*0004*/ 	.word	0x00000082


	//----- nvinfo : EIATTR_KPARAM_INFO
	.align		4
.L_5885:
        /*0008*/ 	.byte	0x04, 0x17
        /*000a*/ 	.short	(.L_5887 - .L_5886)
.L_5886:
        /*000c*/ 	.word	0x00000000
        /*0010*/ 	.short	0x0002
        /*0012*/ 	.short	0x0008
        /*0014*/ 	.byte	0x00, 0xf0, 0x61, 0x00


	//----- nvinfo : EIATTR_KPARAM_INFO
	.align		4
.L_5887:
        /*0018*/ 	.byte	0x04, 0x17
        /*001a*/ 	.short	(.L_5889 - .L_5888)
.L_5888:
        /*001c*/ 	.word	0x00000000
        /*0020*/ 	.short	0x0001
        /*0022*/ 	.short	0x0004
        /*0024*/ 	.byte	0x00, 0xf0, 0x05, 0x00


	//----- nvinfo : EIATTR_KPARAM_INFO
	.align		4
.L_5889:
        /*0028*/ 	.byte	0x04, 0x17
        /*002a*/ 	.short	(.L_5891 - .L_5890)
.L_5890:
        /*002c*/ 	.word	0x00000000
        /*0030*/ 	.short	0x0000
        /*0032*/ 	.short	0x0000
        /*0034*/ 	.byte	0x00, 0xf0, 0x11, 0x00


	//----- nvinfo : EIATTR_SPARSE_MMA_MASK
	.align		4
.L_5891:
        /*0038*/ 	.byte	0x03, 0x50
        /*003a*/ 	.short	0x0000


	//----- nvinfo : EIATTR_MAXREG_COUNT
	.align		4
        /*003c*/ 	.byte	0x03, 0x1b
        /*003e*/ 	.short	0x00ff


	//----- nvinfo : EIATTR_MERCURY_ISA_VERSION
	.align		4
        /*0040*/ 	.byte	0x03, 0x5f
        /*0042*/ 	.short	0x0101


	//----- nvinfo : EIATTR_EXIT_INSTR_OFFSETS
	.align		4
        /*0044*/ 	.byte	0x04, 0x1c
        /*0046*/ 	.short	(.L_5893 - .L_5892)


	//   ....[0]....
.L_5892:
        /*0048*/ 	.word	0x000005e0


	//   ....[1]....
        /*004c*/ 	.word	0x00001150


	//   ....[2]....
        /*0050*/ 	.word	0x000011b0


	//----- nvinfo : EIATTR_MAX_THREADS
	.align		4
.L_5893:
        /*0054*/ 	.byte	0x04, 0x05
        /*0056*/ 	.short	(.L_5895 - .L_5894)
.L_5894:
        /*0058*/ 	.word	0x00000080
        /*005c*/ 	.word	0x00000001
        /*0060*/ 	.word	0x00000001


	//----- nvinfo : EIATTR_CRS_STACK_SIZE
	.align		4
.L_5895:
        /*0064*/ 	.byte	0x04, 0x1e
        /*0066*/ 	.short	(.L_5897 - .L_5896)
.L_5896:
        /*0068*/ 	.word	0x00000000


	//----- nvinfo : EIATTR_CBANK_PARAM_SIZE
	.align		4
.L_5897:
        /*006c*/ 	.byte	0x03, 0x19
        /*006e*/ 	.short	0x0020


	//----- nvinfo : EIATTR_PARAM_CBANK
	.align		4
        /*0070*/ 	.byte	0x04, 0x0a
        /*0072*/ 	.short	(.L_5899 - .L_5898)
	.align		4
.L_5898:
        /*0074*/ 	.word	index@(.nv.constant0._ZN2at6native29vectorized_elementwise_kernelILi8ENS0_13BinaryFunctorIhhhZZZNS0_21heaviside_kernel_cudaERNS_18TensorIteratorBaseEENKUlvE_clEvENKUlvE_clEvEUlhhE_EESt5arrayIPcLm3EEEEviT0_T1_)
        /*0078*/ 	.short	0x0210
        /*007a*/ 	.short	0x0020


	//----- nvinfo : EIATTR_SW_WAR
	.align		4
.L_5899:
        /*007c*/ 	.byte	0x04, 0x36
        /*007e*/ 	.short	(.L_5901 - .L_5900)
.L_5900:
        /*0080*/ 	.word	0x00000008
.L_5901:


//--------------------- .nv.info._ZN2at6native18elementwise_kernelILi128ELi4EZNS0_15gpu_kernel_implINS0_13BUnaryFunctorIhhhZZZNS0_21heaviside_kernel_cudaERNS_18TensorIteratorBaseEENKUlvE_clEvENKUlvE_clEvEUlhhE_EEEEvS5_RKT_EUliE_EEviT1_ --------------------------
	.section	.nv.info._ZN2at6native18elementwise_kernelILi128ELi4EZNS0_15gpu_kernel_implINS0_13BUnaryFunctorIhhhZZZNS0_21heaviside_kernel_cudaERNS_18TensorIteratorBaseEENKUlvE_clEvENKUlvE_clEvEUlhhE_EEEEvS5_RKT_EUliE_EEviT1_,"",@"SHT_CUDA_INFO"
	.sectionflags	@""
	.align	4


	//----- nvinfo : EIATTR_CUDA_API_VERSION
	.align		4
        /*0000*/ 	.byte	0x04, 0x37
        /*0002*/ 	.short	(.L_5903 - .L_5902)
.L_5902:
        /*0004*/ 	.word	0x00000082


	//----- nvinfo : EIATTR_KPARAM_INFO
	.align		4
.L_5903:
        /*0008*/ 	.byte	0x04, 0x17
        /*000a*/ 	.short	(.L_5905 - .L_5904)
.L_5904:
        /*000c*/ 	.word	0x00000000
        /*0010*/ 	.short	0x0001
        /*0012*/ 	.short	0x0008
        /*0014*/ 	.byte	0x00, 0xf0, 0x61, 0x08


	//----- nvinfo : EIATTR_KPARAM_INFO
	.align		4
.L_5905:
        /*0018*/ 	.byte	0x04, 0x17
        /*001a*/ 	.short	(.L_5907 - .L_5906)
.L_5906:
        /*001c*/ 	.word	0x00000000
        /*0020*/ 	.short	0x0000
        /*0022*/ 	.short	0x0000
        /*0024*/ 	.byte	0x00, 0xf0, 0x11, 0x00


	//----- nvinfo : EIATTR_SPARSE_MMA_MASK
	.align		4
.L_5907:
        /*0028*/ 	.byte	0x03, 0x50
        /*002a*/ 	.short	0x0000


	//----- nvinfo : EIATTR_MAXREG_COUNT
	.align		4
        /*002c*/ 	.byte	0x03, 0x1b
        /*002e*/ 	.short	0x0080


	//----- nvinfo : EIATTR_EXTERNS
	.align		4
        /*0030*/ 	.byte	0x04, 0x0f
        /*0032*/ 	.short	(.L_5909 - .L_5908)


	//   ....[0]....
	.align		4
.L_5908:
        /*0034*/ 	.word	index@(__assertfail)


	//----- nvinfo : EIATTR_MERCURY_ISA_VERSION
	.align		4
.L_5909:
        /*0038*/ 	.byte	0x03, 0x5f
        /*003a*/ 	.short	0x0101


	//----- nvinfo : EIATTR_SYSCALL_OFFSETS
	.align		4
        /*003c*/ 	.byte	0x04, 0x46
        /*003e*/ 	.short	(.L_5911 - .L_5910)


	//   ....[0]....
.L_5910:
        /*0040*/ 	.word	0x00002230


	//   ....[1]....
        /*0044*/ 	.word	0x000031c0


	//   ....[2]....
        /*0048*/ 	.word	0x00005430


	//   ....[3]....
        /*004c*/ 	.word	0x000063c0


	//   ....[4]....
        /*0050*/ 	.word	0x00008620


	//   ....[5]....
        /*0054*/ 	.word	0x000095b0


	//   ....[6]....
        /*0058*/ 	.word	0x0000b800


	//   ....[7]....
        /*005c*/ 	.word	0x0000c790


	//----- nvinfo : EIATTR_EXIT_INSTR_OFFSETS
	.align		4
.L_5911:
        /*0060*/ 	.byte	0x04, 0x1c
        /*0062*/ 	.short	(.L_5913 - .L_5912)


	//   ....[0]....
.L_5912:
        /*0064*/ 	.word	0x00009670


	//   ....[1]....
        /*0068*/ 	.word	0x0000b980


	//   ....[2]....
        /*006c*/ 	.word	0x0000b9a0


	//   ....[3]....
        /*0070*/ 	.word	0x0000ba40


	//   ....[4]....
        /*0074*/ 	.word	0x0000ba70


	//   ....[5]....
        /*0078*/ 	.word	0x0000baa0


	//   ....[6]....
        /*007c*/ 	.word	0x0000bb40


	//   ....[7]....
        /*0080*/ 	.word	0x0000bb90


	//   ....[8]....
        /*0084*/ 	.word	0x0000bc40


	//   ....[9]....
        /*0088*/ 	.word	0x0000bca0


	//   ....[10]....
        /*008c*/ 	.word	0x0000bce0


	//   ....[11]....
        /*0090*/ 	.word	0x0000bda0


	//   ....[12]....
        /*0094*/ 	.word	0x0000bdf0


	//   ....[13]....
        /*0098*/ 	.word	0x0000bf90


	//   ....[14]....
        /*009c*/ 	.word	0x0000c100


	//   ....[15]....
        /*00a0*/ 	.word	0x0000c150


	//   ....[16]....
        /*00a4*/ 	.word	0x0000c200


	//   ....[17]....
        /*00a8*/ 	.word	0x0000c390


	//   ....[18]....
        /*00ac*/ 	.word	0x0000c520


	//   ....[19]....
        /*00b0*/ 	.word	0x0000c690


	//   ....[20]....
        /*00b4*/ 	.word	0x0000c7a0


	//   ....[21]....
        /*00b8*/ 	.word	0x0000c7e0


	//   ....[22]....
        /*00bc*/ 	.word	0x0000c810


	//----- nvinfo : EIATTR_MAX_THREADS
	.align		4
.L_5913:
        /*00c0*/ 	.byte	0x04, 0x05
        /*00c2*/ 	.short	(.L_5915 - .L_5914)
.L_5914:
        /*00c4*/ 	.word	0x00000080
        /*00c8*/ 	.word	0x00000001
        /*00cc*/ 	.word	0x00000001


	//----- nvinfo : EIATTR_CRS_STACK_SIZE
	.align		4
.L_5915:
        /*00d0*/ 	.byte	0x04, 0x1e
        /*00d2*/ 	.short	(.L_5917 - .L_5916)
.L_5916:
        /*00d4*/ 	.word	0x00000000


	//----- nvinfo : EIATTR_CBANK_PARAM_SIZE
	.align		4
.L_5917:
        /*00d8*/ 	.byte	0x03, 0x19
        /*00da*/ 	.short	0x0220


	//----- nvinfo : EIATTR_PARAM_CBANK
	.align		4
        /*00dc*/ 	.byte	0x04, 0x0a
        /*00de*/ 	.short	(.L_5919 - .L_5918)
	.align		4
.L_5918:
        /*00e0*/ 	.word	index@(.nv.constant0._ZN2at6native18elementwise_kernelILi128ELi4EZNS0_15gpu_kernel_implINS0_13BUnaryFunctorIhhhZZZNS0_21heaviside_kernel_cudaERNS_18TensorIteratorBaseEENKUlvE_clEvENKUlvE_clEvEUlhhE_EEEEvS5_RKT_EUliE_EEviT1_)
        /*00e4*/ 	.short	0x0210
        /*00e6*/ 	.short	0x0220


	//----- nvinfo : EIATTR_SW_WAR
	.align		4
.L_5919:
        /*00e8*/ 	.byte	0x04, 0x36
        /*00ea*/ 	.short	(.L_5921 - .L_5920)
.L_5920:
        /*00ec*/ 	.word	0x00000008
.L_5921:


//--------------------- .nv.info._ZN2at6native27unrolled_elementwise_kernelINS0_13BUnaryFunctorIhhhZZZNS0_21heaviside_kernel_cudaERNS_18TensorIteratorBaseEENKUlvE_clEvENKUlvE_clEvEUlhhE_EESt5arrayIPcLm2EELi4E23TrivialOffsetCalculatorILi1EjESD_NS0_6memory12LoadWithCastILi1EEENSE_13StoreWithCastILi1EEEEEviT_T0_T2_T3_T4_T5_ --------------------------
	.section	.nv.info._ZN2at6native27unrolled_elementwise_kernelINS0_13BUnaryFunctorIhhhZZZNS0_21heaviside_kernel_cudaERNS_18TensorIteratorBaseEENKUlvE_clEvENKUlvE_clEvEUlhhE_EESt5arrayIPcLm2EELi4E23TrivialOffsetCalculatorILi1EjESD_NS0_6memory12LoadWithCastILi1EEENSE_13StoreWithCastILi1EEEEEviT_T0_T2_T3_T4_T5_,"",@"SHT_CUDA_INFO"
	.sectionflags	@""
	.align	4


	//----- nvinfo : EIATTR_CUDA_API_VERSION
	.align		4
        /*0000*/ 	.byte	0x04, 0x37
        /*0002*/ 	.short	(.L_5923 - .L_5922)
.L_5922:
        /*0004*/ 	.word	0x00000082


	//----- nvinfo : EIATTR_KPARAM_INFO
	.align		4
.L_5923:
        /*0008*/ 	.byte	0x04, 0x17
        /*000a*/ 	.short	(.L_5925 - .L_5924)
.L_5924:
        /*000c*/ 	.word	0x00000000
        /*0010*/ 	.short	0x0006
        /*0012*/ 	.short	0x0024
        /*0014*/ 	.byte	0x00, 0xf0, 0x21, 0x00


	//----- nvinfo : EIATTR_KPARAM_INFO
	.align		4
.L_5925:
        /*0018*/ 	.byte	0x04, 0x17
        /*001a*/ 	.short	(.L_5927 - .L_5926)
.L_5926:
        /*001c*/ 	.word	0x00000000
        /*0020*/ 	.short	0x0005
        /*0022*/ 	.short	0x001c
        /*0024*/ 	.byte	0x00, 0xf0, 0x21, 0x00


	//----- nvinfo : EIATTR_KPARAM_INFO
	.align		4
.L_5927:
        /*0028*/ 	.byte	0x04, 0x17
        /*002a*/ 	.short	(.L_5929 - .L_5928)
.L_5928:
        /*002c*/ 	.word	0x00000000
        /*0030*/ 	.short	0x0004
        /*0032*/ 	.short	0x0019
        /*0034*/ 	.byte	0x00, 0xf0, 0x05, 0x00


	//----- nvinfo : EIATTR_KPARAM_INFO
	.align		4
.L_5929:
        /*0038*/ 	.byte	0x04, 0x17
        /*003a*/ 	.short	(.L_5931 - .L_5930)
.L_5930:
        /*003c*/ 	.word	0x00000000
        /*0040*/ 	.short	0x0003
        /*0042*/ 	.short	0x0018
        /*0044*/ 	.byte	0x00, 0xf0, 0x05, 0x00


	//----- nvinfo : EIATTR_KPARAM_INFO
	.align		4
.L_5931:
        /*0048*/ 	.byte	0x04, 0x17
        /*004a*/ 	.short	(.L_5933 - .L_5932)
.L_5932:
        /*004c*/ 	.word	0x00000000
        /*0050*/ 	.short	0x0002
        /*0052*/ 	.short	0x0008
        /*0054*/ 	.byte	0x00, 0xf0, 0x41, 0x00


	//----- nvinfo : EIATTR_KPARAM_INFO
	.align		4
.L_5933:
        /*0058*/ 	.byte	0x04, 0x17
        /*005a*/ 	.short	(.L_5935 - .L_5934)
.L_5934:
        /*005c*/ 	.word	0x00000000
        /*0060*/ 	.short	0x0001
        /*0062*/ 	.short	0x0004
        /*0064*/ 	.byte	0x00, 0xf0, 0x09, 0x00


	//----- nvinfo : EIATTR_KPARAM_INFO
	.align		4
.L_5935:
        /*0068*/ 	.byte	0x04, 0x17
        /*006a*/ 	.short	(.L_5937 - .L_5936)
.L_5936:
        /*006c*/ 	.word	0x00000000
        /*0070*/ 	.short	0x0000
        /*0072*/ 	.short	0x0000
        /*0074*/ 	.byte	0x00, 0xf0, 0x11, 0x00


	//----- nvinfo : EIATTR_SPARSE_MMA_MASK
	.align		4
.L_5937:
        /*0078*/ 	.byte	0x03, 0x50
        /*007a*/ 	.short	0x0000


	//----- nvinfo : EIATTR_MAXREG_COUNT
	.align		4
        /*007c*/ 	.byte	0x03, 0x1b
        /*007e*/ 	.short	0x00ff


	//----- nvinfo : EIATTR_EXTERNS
	.align		4
        /*0080*/ 	.byte	0x04, 0x0f
        /*0082*/ 	.short	(.L_5939 - .L_5938)


	//   ....[0]....
	.align		4
.L_5938:
        /*0084*/ 	.word	index@(__assertfail)


	//----- nvinfo : EIATTR_MERCURY_ISA_VERSION
	.align		4
.L_5939:
        /*0088*/ 	.byte	0x03, 0x5f
        /*008a*/ 	.short	0x0101


	//----- nvinfo : EIATTR_SYSCALL_OFFSETS
	.align		4
        /*008c*/ 	.byte	0x04, 0x46
        /*008e*/ 	.short	(.L_5941 - .L_5940)


	//   ....[0]....
.L_5940:
        /*0090*/ 	.word	0x00000f50


	//   ....[1]....
        /*0094*/ 	.word	0x00001ea0


	//   ....[2]....
        /*0098*/ 	.word	0x00002e00


	//   ....[3]....
        /*009c*/ 	.word	0x00003d50


	//   ....[4]....
        /*00a0*/ 	.word	0x00004e00


	//   ....[5]....
        /*00a4*/ 	.word	0x00005e00


	//   ....[6]....
        /*00a8*/ 	.word	0x00006df0


	//   ....[7]....
        /*00ac*/ 	.word	0x00007de0


	//----- nvinfo : EIATTR_EXIT_INSTR_OFFSETS
	.align		4
.L_5941:
        /*00b0*/ 	.byte	0x04, 0x1c
        /*00b2*/ 	.short	(.L_5943 - .L_5942)


	//   ....[0]....
.L_5942:
        /*00b4*/ 	.word	0x00006ea0


	//   ....[1]....
        /*00b8*/ 	.word	0x00006fd0


	//   ....[2]....
        /*00bc*/ 	.word	0x00006ff0


	//   ....[3]....
        /*00c0*/ 	.word	0x00007090


	//   ....[4]....
        /*00c4*/ 	.word	0x000070c0


	//   ....[5]....
        /*00c8*/ 	.word	0x000070f0


	//   ....[6]....
        /*00cc*/ 	.word	0x00007190


	//   ....[7]....
        /*00d0*/ 	.word	0x000071e0


	//   ....[8]....
        /*00d4*/ 	.word	0x00007290


	//   ....[9]....
        /*00d8*/ 	.word	0x000072f0


	//   ....[10]....
        /*00dc*/ 	.word	0x00007330


	//   ....[11]....
        /*00e0*/ 	.word	0x000073f0


	//   ....[12]....
        /*00e4*/ 	.word	0x00007440


	//   ....[13]....
        /*00e8*/ 	.word	0x000075e0


	//   ....[14]....
        /*00ec*/ 	.word	0x00007750


	//   ....[15]....
        /*00f0*/ 	.word	0x000077a0


	//   ....[16]....
        /*00f4*/ 	.word	0x00007850


	//   ....[17]....
        /*00f8*/ 	.word	0x000079e0


	//   ....[18]....
        /*00fc*/ 	.word	0x00007b70


	//   ....[19]....
        /*0100*/ 	.word	0x00007ce0


	//   ....[20]....
        /*0104*/ 	.word	0x00007df0


	//   ....[21]....
        /*0108*/ 	.word	0x00007e30


	//   ....[22]....
        /*010c*/ 	.word	0x00007e60


	//----- nvinfo : EIATTR_MAX_THREADS
	.align		4
.L_5943:
        /*0110*/ 	.byte	0x04, 0x05
        /*0112*/ 	.short	(.L_5945 - .L_5944)
.L_5944:
        /*0114*/ 	.word	0x00000080
        /*0118*/ 	.word	0x00000001
        /*011c*/ 	.word	0x00000001


	//----- nvinfo : EIATTR_CRS_STACK_SIZE
	.align		4
.L_5945:
        /*0120*/ 	.byte	0x04, 0x1e
        /*0122*/ 	.short	(.L_5947 - .L_5946)
.L_5946:
        /*0124*/ 	.word	0x00000000


	//----- nvinfo : EIATTR_CBANK_PARAM_SIZE
	.align		4
.L_5947:
        /*0128*/ 	.byte	0x03, 0x19
        /*012a*/ 	.short	0x002c


	//----- nvinfo : EIATTR_PARAM_CBANK
	.align		4
        /*012c*/ 	.byte	0x04, 0x0a
        /*012e*/ 	.short	(.L_5949 - .L_5948)
	.align		4
.L_5948:
        /*0130*/ 	.word	index@(.nv.constant0._ZN2at6native27unrolled_elementwise_kernelINS0_13BUnaryFunctorIhhhZZZNS0_21heaviside_kernel_cudaERNS_18TensorIteratorBaseEENKUlvE_clEvENKUlvE_clEvEUlhhE_EESt5arrayIPcLm2EELi4E23TrivialOffsetCalculatorILi1EjESD_NS0_6memory12LoadWithCastILi1EEENSE_13StoreWithCastILi1EEEEEviT_T0_T2_T3_T4_T5_)
        /*0134*/ 	.short	0x0210
        /*0136*/ 	.short	0x002c


	//----- nvinfo : EIATTR_SW_WAR
	.align		4
.L_5949:
        /*0138*/ 	.byte	0x04, 0x36
        /*013a*/ 	.short	(.L_5951 - .L_5950)
.L_5950:
        /*013c*/ 	.word	0x00000008
.L_5951:


//--------------------- .nv.info._ZN2at6native18elementwise_kernelILi128ELi4EZNS0_22gpu_kernel_impl_nocastINS0_13BUnaryFunctorIhhhZZZNS0_21heaviside_kernel_cudaERNS_18TensorIteratorBaseEENKUlvE_clEvENKUlvE_clEvEUlhhE_EEEEvS5_RKT_EUliE_EEviT1_ --------------------------
	.section	.nv.info._ZN2at6native18elementwise_kernelILi128ELi4EZNS0_22gpu_kernel_impl_nocastINS0_13BUnaryFunctorIhhhZZZNS0_21heaviside_kernel_cudaERNS_18TensorIteratorBaseEENKUlvE_clEvENKUlvE_clEvEUlhhE_EEEEvS5_RKT_EUliE_EEviT1_,"",@"SHT_CUDA_INFO"
	.sectionflags	@""
	.align	4


	//----- nvinfo : EIATTR_CUDA_API_VERSION
	.align		4
        /*0000*/ 	.byte	0x04, 0x37
        /*0002*/ 	.short	(.L_5953 - .L_5952)
.L_5952:
        /*0004*/ 	.word	0x00000082


	//----- nvinfo : EIATTR_KPARAM_INFO
	.align		4
.L_5953:
        /*0008*/ 	.byte	0x04, 0x17
        /*000a*/ 	.short	(.L_5955 - .L_5954)
.L_5954:
        /*000c*/ 	.word	0x00000000
        /*0010*/ 	.short	0x0001
        /*0012*/ 	.short	0x0008
        /*0014*/ 	.byte	0x00, 0xf0, 0x61, 0x08


	//----- nvinfo : EIATTR_KPARAM_INFO
	.align		4
.L_5955:
        /*0018*/ 	.byte	0x04, 0x17
        /*001a*/ 	.short	(.L_5957 - .L_5956)
.L_5956:
        /*001c*/ 	.word	0x00000000
        /*0020*/ 	.short	0x0000
        /*0022*/ 	.short	0x0000
        /*0024*/ 	.byte	0x00, 0xf0, 0x11, 0x00


	//----- nvinfo : EIATTR_SPARSE_MMA_MASK
	.align		4
.L_5957:
        /*0028*/ 	.byte	0x03, 0x50
        /*002a*/ 	.short	0x0000


	//----- nvinfo : EIATTR_MAXREG_COUNT
	.align		4
        /*002c*/ 	.byte	0x03, 0x1b
        /*002e*/ 	.short	0x0080


	//----- nvinfo : EIATTR_MERCURY_ISA_VERSION
	.align		4
        /*0030*/ 	.byte	0x03, 0x5f
        /*0032*/ 	.short	0x0101


	//----- nvinfo : EIATTR_EXIT_INSTR_OFFSETS
	.align		4
        /*0034*/ 	.byte	0x04, 0x1c
        /*0036*/ 	.short	(.L_5959 - .L_5958)


	//   ....[0]....
.L_5958:
        /*0038*/ 	.word	0x00003c50


	//   ....[1]....
        /*003c*/ 	.word	0x00004ff0


	//----- nvinfo : EIATTR_MAX_THREADS
	.align		4
.L_5959:
        /*0040*/ 	.byte	0x04, 0x05
        /*0042*/ 	.short	(.L_5961 - .L_5960)
.L_5960:
        /*0044*/ 	.word	0x00000080
        /*0048*/ 	.word	0x00000001
        /*004c*/ 	.word	0x00000001


	//----- nvinfo : EIATTR_CRS_STACK_SIZE
	.align		4
.L_5961:
        /*0050*/ 	.byte	0x04, 0x1e
        /*0052*/ 	.short	(.L_5963 - .L_5962)
.L_5962:
        /*0054*/ 	.word	0x00000000


	//----- nvinfo : EIATTR_CBANK_PARAM_SIZE
	.align		4
.L_5963:
        /*0058*/ 	.byte	0x03, 0x19
        /*005a*/ 	.short	0x0220


	//----- nvinfo : EIATTR_PARAM_CBANK
	.align		4
        /*005c*/ 	.byte	0x04, 0x0a
        /*005e*/ 	.short	(.L_5965 - .L_5964)
	.align		4
.L_5964:
        /*0060*/ 	.word	index@(.nv.constant0._ZN2at6native18elementwise_kernelILi128ELi4EZNS0_22gpu_kernel_impl_nocastINS0_13BUnaryFunctorIhhhZZZNS0_21heaviside_kernel_cudaERNS_18TensorIteratorBaseEENKUlvE_clEvENKUlvE_clEvEUlhhE_EEEEvS5_RKT_EUliE_EEviT1_)
        /*0064*/ 	.short	0x0210
        /*0066*/ 	.short	0x0220


	//----- nvinfo : EIATTR_SW_WAR
	.align		4
.L_5965:
        /*0068*/ 	.byte	0x04, 0x36
        /*006a*/ 	.short	(.L_5967 - .L_5966)
.L_5966:
        /*006c*/ 	.word	0x00000008
.L_5967:


//--------------------- .nv.info._ZN2at6native27unrolled_elementwise_kernelINS0_13BUnaryFunctorIhhhZZZNS0_21heaviside_kernel_cudaERNS_18TensorIteratorBaseEENKUlvE_clEvENKUlvE_clEvEUlhhE_EESt5arrayIPcLm2EELi4E23TrivialOffsetCalculatorILi1EjESD_NS0_6memory15LoadWithoutCastENSE_16StoreWithoutCastEEEviT_T0_T2_T3_T4_T5_ --------------------------
	.section	.nv.info._ZN2at6native27unrolled_elementwise_kernelINS0_13BUnaryFunctorIhhhZZZNS0_21heaviside_kernel_cudaERNS_18TensorIteratorBaseEENKUlvE_clEvENKUlvE_clEvEUlhhE_EESt5arrayIPcLm2EELi4E23TrivialOffsetCalculatorILi1EjESD_NS0_6memory15LoadWithoutCastENSE_16StoreWithoutCastEEEviT_T0_T2_T3_T4_T5_,"",@"SHT_CUDA_INFO"
	.sectionflags	@""
	.align	4


	//----- nvinfo : EIATTR_CUDA_API_VERSION
	.align		4
        /*0000*/ 	.byte	0x04, 0x37
        /*0002*/ 	.short	(.L_5969 - .L_5968)
.L_5968:
        /*0004*/ 	.word	0x00000082


	//----- nvinfo : EIATTR_KPARAM_INFO
	.align		4
.L_5969:
        /*0008*/ 	.byte	0x04, 0x17
        /*000a*/ 	.short	(.L_5971 - .L_5970)
.L_5970:
        /*000c*/ 	.word	0x00000000
        /*0010*/ 	.short	0x0006
        /*0012*/ 	.short	0x001b
        /*0014*/ 	.byte	0x00, 0xf0, 0x05, 0x00


	//----- nvinfo : EIATTR_KPARAM_INFO
	.align		4
.L_5971:
        /*0018*/ 	.byte	0x04, 0x17
        /*001a*/ 	.short	(.L_5973 - .L_5972)
.L_5972:
        /*001c*/ 	.word	0x00000000
        /*0020*/ 	.short	0x0005
        /*0022*/ 	.short	0x001a
        /*0024*/ 	.byte	0x00, 0xf0, 0x05, 0x00


	//----- nvinfo : EIATTR_KPARAM_INFO
	.align		4
.L_5973:
        /*0028*/ 	.byte	0x04, 0x17
        /*002a*/ 	.short	(.L_5975 - .L_5974)
.L_5974:
        /*002c*/ 	.word	0x00000000
        /*0030*/ 	.short	0x0004
        /*0032*/ 	.short	0x0019
        /*0034*/ 	.byte	0x00, 0xf0, 0x05, 0x00


	//----- nvinfo : EIATTR_KPARAM_INFO
	.align		4
.L_5975:
        /*0038*/ 	.byte	0x04, 0x17
        /*003a*/ 	.short	(.L_5977 - .L_5976)
.L_5976:
        /*003c*/ 	.word	0x00000000
        /*0040*/ 	.short	0x0003
        /*0042*/ 	.short	0x0018
        /*0044*/ 	.byte	0x00, 0xf0, 0x05, 0x00


	//----- nvinfo : EIATTR_KPARAM_INFO
	.align		4
.L_5977:
        /*0048*/ 	.byte	0x04, 0x17
        /*004a*/ 	.short	(.L_5979 - .L_5978)
.L_5978:
        /*004c*/ 	.word	0x00000000
        /*0050*/ 	.short	0x0002
        /*0052*/ 	.short	0x0008
        /*0054*/ 	.byte	0x00, 0xf0, 0x41, 0x00


	//----- nvinfo : EIATTR_KPARAM_INFO
	.align		4
.L_5979:
        /*0058*/ 	.byte	0x04, 0x17
        /*005a*/ 	.short	(.L_5981 - .L_5980)
.L_5980:
        /*005c*/ 	.word	0x00000000
        /*0060*/ 	.short	0x0001
        /*0062*/ 	.short	0x0004
        /*0064*/ 	.byte	0x00, 0xf0, 0x09, 0x00


	//----- nvinfo : EIATTR_KPARAM_INFO
	.align		4
.L_5981:
        /*0068*/ 	.byte	0x04, 0x17
        /*006a*/ 	.short	(.L_5983 - .L_5982)
.L_5982:
        /*006c*/ 	.word	0x00000000
        /*0070*/ 	.short	0x0000
        /*0072*/ 	.short	0x0000
        /*0074*/ 	.byte	0x00, 0xf0, 0x11, 0x00


	//----- nvinfo : EIATTR_SPARSE_MMA_MASK
	.align		4
.L_5983:
        /*0078*/ 	.byte	0x03, 0x50
        /*007a*/ 	.short	0x0000


	//----- nvinfo : EIATTR_MAXREG_COUNT
	.align		4
        /*007c*/ 	.byte	0x03, 0x1b
        /*007e*/ 	.short	0x00ff


	//----- nvinfo : EIATTR_MERCURY_ISA_VERSION
	.align		4
        /*0080*/ 	.byte	0x03, 0x5f
        /*0082*/ 	.short	0x0101


	//----- nvinfo : EIATTR_EXIT_INSTR_OFFSETS
	.align		4
        /*0084*/ 	.byte	0x04, 0x1c
        /*0086*/ 	.short	(.L_5985 - .L_5984)


	//   ....[0]....
.L_5984:
        /*0088*/ 	.word	0x000004b0


	//   ....[1]....
        /*008c*/ 	.word	0x00000520


	//----- nvinfo : EIATTR_MAX_THREADS
	.align		4
.L_5985:
        /*0090*/ 	.byte	0x04, 0x05
        /*0092*/ 	.short	(.L_5987 - .L_5986)
.L_5986:
        /*0094*/ 	.word	0x00000080
        /*0098*/ 	.word	0x00000001
        /*009c*/ 	.word	0x00000001


	//----- nvinfo : EIATTR_CRS_STACK_SIZE
	.align		4
.L_5987:
        /*00a0*/ 	.byte	0x04, 0x1e
        /*00a2*/ 	.short	(.L_5989 - .L_5988)
.L_5988:
        /*00a4*/ 	.word	0x00000000


	//----- nvinfo : EIATTR_CBANK_PARAM_SIZE
	.align		4
.L_5989:
        /*00a8*/ 	.byte	0x03, 0x19
        /*00aa*/ 	.short	0x001c


	//----- nvinfo : EIATTR_PARAM_CBANK
	.align		4
        /*00ac*/ 	.byte	0x04, 0x0a
        /*00ae*/ 	.short	(.L_5991 - .L_5990)
	.align		4
.L_5990:
        /*00b0*/ 	.word	index@(.nv.constant0._ZN2at6native27unrolled_elementwise_kernelINS0_13BUnaryFunctorIhhhZZZNS0_21heaviside_kernel_cudaERNS_18TensorIteratorBaseEENKUlvE_clEvENKUlvE_clEvEUlhhE_EESt5arrayIPcLm2EELi4E23TrivialOffsetCalculatorILi1EjESD_NS0_6memory15LoadWithoutCastENSE_16StoreWithoutCastEEEviT_T0_T2_T3_T4_T5_)
        /*00b4*/ 	.short	0x0210
        /*00b6*/ 	.short	0x001c


	//----- nvinfo : EIATTR_SW_WAR
	.align		4
.L_5991:
        /*00b8*/ 	.byte	0x04, 0x36
        /*00ba*/ 	.short	(.L_5993 - .L_5992)
.L_5992:
        /*00bc*/ 	.word	0x00000008
.L_5993:


//--------------------- .nv.info._ZN2at6native29vectorized_elementwise_kernelILi2ENS0_13BUnaryFunctorIhhhZZZNS0_21heaviside_kernel_cudaERNS_18TensorIteratorBaseEENKUlvE_clEvENKUlvE_clEvEUlhhE_EESt5arrayIPcLm2EEEEviT0_T1_ --------------------------
	.section	.nv.info._ZN2at6native29vectorized_elementwise_kernelILi2ENS0_13BUnaryFunctorIhhhZZZNS0_21heaviside_kernel_cudaERNS_18TensorIteratorBaseEENKUlvE_clEvENKUlvE_clEvEUlhhE_EESt5arrayIPcLm2EEEEviT0_T1_,"",@"SHT_CUDA_INFO"
	.sectionflags	@""
	.align	4


	//----- nvinfo : EIATTR_CUDA_API_VERSION
	.align		4
        /*0000*/ 	.byte	0x04, 0x37
        /*0002*/ 	.short	(.L_5995 - .L_5994)
.L_5994:
        /*0004*/ 	.word	0x00000082


	//----- nvinfo : EIATTR_KPARAM_INFO
	.align		4
.L_5995:
        /*0008*/ 	.byte	0x04, 0x17
        /*000a*/ 	.short	(.L_5997 - .L_5996)
.L_5996:
        /*000c*/ 	.word	0x00000000
        /*0010*/ 	.short	0x0002
        /*0012*/ 	.short	0x0008
        /*0014*/ 	.byte	0x00, 0xf0, 0x41, 0x00


	//----- nvinfo : EIATTR_KPARAM_INFO
	.align		4
.L_5997:
        /*0018*/ 	.byte	0x04, 0x17
        /*001a*/ 	.short	(.L_5999 - .L_5998)
.L_5998:
        /*001c*/ 	.word	0x00000000
        /*0020*/ 	.short	0x0001
        /*0022*/ 	.short	0x0004
        /*0024*/ 	.byte	0x00, 0xf0, 0x09, 0x00


	//----- nvinfo : EIATTR_KPARAM_INFO
	.align		4
.L_5999:
        /*0028*/ 	.byte	0x04, 0x17
        /*002a*/ 	.short	(.L_6001 - .L_6000)
.L_6000:
        /*002c*/ 	.word	0x00000000
        /*0030*/ 	.short	0x0000
        /*0032*/ 	.short	0x0000
        /*0034*/ 	.byte	0x00, 0xf0, 0x11, 0x00


	//----- nvinfo : EIATTR_SPARSE_MMA_MASK
	.align		4
.L_6001:
        /*0038*/ 	.byte	0x03, 0x50
        /*003a*/ 	.short	0x0000


	//----- nvinfo : EIATTR_MAXREG_COUNT
	.align		4
        /*003c*/ 	.byte	0x03, 0x1b
        /*003e*/ 	.short	0x00ff


	//----- nvinfo : EIATTR_MERCURY_ISA_VERSION
	.align		4
        /*0040*/ 	.byte	0x03, 0x5f
        /*0042*/ 	.short	0x0101


	//----- nvinfo : EIATTR_EXIT_INSTR_OFFSETS
	.align		4
        /*0044*/ 	.byte	0x04, 0x1c
        /*0046*/ 	.short	(.L_6003 - .L_6002)


	//   ....[0]....
.L_6002:
        /*0048*/ 	.word	0x000004b0


	//   ....[1]....
        /*004c*/ 	.word	0x00000e10


	//   ....[2]....
        /*0050*/ 	.word	0x00000e70


	//----- nvinfo : EIATTR_MAX_THREADS
	.align		4
.L_6003:
        /*0054*/ 	.byte	0x04, 0x05
        /*0056*/ 	.short	(.L_6005 - .L_6004)
.L_6004:
        /*0058*/ 	.word	0x00000080
        /*005c*/ 	.word	0x00000001
        /*0060*/ 	.word	0x00000001


	//----- nvinfo : EIATTR_CRS_STACK_SIZE
	.align		4
.L_6005:
        /*0064*/ 	.byte	0x04, 0x1e
        /*0066*/ 	.short	(.L_6007 - .L_6006)
.L_6006:
        /*0068*/ 	.word	0x00000000


	//----- nvinfo : EIATTR_CBANK_PARAM_SIZE
	.align		4
.L_6007:
        /*006c*/ 	.byte	0x03, 0x19
        /*006e*/ 	.short	0x0018


	//----- nvinfo : EIATTR_PARAM_CBANK
	.align		4
        /*0070*/ 	.byte	0x04, 0x0a
        /*0072*/ 	.short	(.L_6009 - .L_6008)
	.align		4
.L_6008:
        /*0074*/ 	.word	index@(.nv.constant0._ZN2at6native29vectorized_elementwise_kernelILi2ENS0_13BUnaryFunctorIhhhZZZNS0_21heaviside_kernel_cudaERNS_18TensorIteratorBaseEENKUlvE_clEvENKUlvE_clEvEUlhhE_EESt5arrayIPcLm2EEEEviT0_T1_)
        /*0078*/ 	.short	0x0210
        /*007a*/ 	.short	0x0018


	//----- nvinfo : EIATTR_SW_WAR
	.align		4
.L_6009:
        /*007c*/ 	.byte	0x04, 0x36
        /*007e*/ 	.short	(.L_6011 - .L_6010)
.L_6010:
        /*0080*/ 	.word	0x00000008
.L_6011:


//--------------------- .nv.info._ZN2at6native29vectorized_elementwise_kernelILi4ENS0_13BUnaryFunctorIhhhZZZNS0_21heaviside_kernel_cudaERNS_18TensorIteratorBaseEENKUlvE_clEvENKUlvE_clEvEUlhhE_EESt5arrayIPcLm2EEEEviT0_T1_ --------------------------
	.section	.nv.info._ZN2at6native29vectorized_elementwise_kernelILi4ENS0_13BUnaryFunctorIhhhZZZNS0_21heaviside_kernel_cudaERNS_18TensorIteratorBaseEENKUlvE_clEvENKUlvE_clEvEUlhhE_EESt5arrayIPcLm2EEEEviT0_T1_,"",@"SHT_CUDA_INFO"
	.sectionflags	@""
	.align	4


	//----- nvinfo : EIATTR_CUDA_API_VERSION
	.align		4
        /*0000*/ 	.byte	0x04, 0x37
        /*0002*/ 	.short	(.L_6013 - .L_6012)
.L_6012:
        /*0004*/ 	.word	0x00000082


	//----- nvinfo : EIATTR_KPARAM_INFO
	.align		4
.L_6013:
        /*0008*/ 	.byte	0x04, 0x17
        /*000a*/ 	.short	(.L_6015 - .L_6014)
.L_6014:
        /*000c*/ 	.word	0x00000000
        /*0010*/ 	.short	0x0002
        /*0012*/ 	.short	0x0008
        /*0014*/ 	.byte	0x00, 0xf0, 0x41, 0x00


	//----- nvinfo : EIATTR_KPARAM_INFO
	.align		4
.L_6015:
        /*0018*/ 	.byte	0x04, 0x17
        /*001a*/ 	.short	(.L_6017 - .L_6016)
.L_6016:
        /*001c*/ 	.word	0x00000000
        /*0020*/ 	.short	0x0001
        /*0022*/ 	.short	0x0004
        /*0024*/ 	.byte	0x00, 0xf0, 0x09, 0x00


	//----- nvinfo : EIATTR_KPARAM_INFO
	.align		4
.L_6017:
        /*0028*/ 	.byte	0x04, 0x17
        /*002a*/ 	.short	(.L_6019 - .L_6018)
.L_6018:
        /*002c*/ 	.word	0x00000000
        /*0030*/ 	.short	0x0000
        /*0032*/ 	.short	0x0000
        /*0034*/ 	.byte	0x00, 0xf0, 0x11, 0x00


	//----- nvinfo : EIATTR_SPARSE_MMA_MASK
	.align		4
.L_6019:
        /*0038*/ 	.byte	0x03, 0x50
        /*003a*/ 	.short	0x0000


	//----- nvinfo : EIATTR_MAXREG_COUNT
	.align		4
        /*003c*/ 	.byte	0x03, 0x1b
        /*003e*/ 	.short	0x00ff


	//----- nvinfo : EIATTR_MERCURY_ISA_VERSION
	.align		4
        /*0040*/ 	.byte	0x03, 0x5f
        /*0042*/ 	.short	0x0101


	//----- nvinfo : EIATTR_EXIT_INSTR_OFFSETS
	.align		4
        /*0044*/ 	.byte	0x04, 0x1c
        /*0046*/ 	.short	(.L_6021 - .L_6020)


	//   ....[0]....
.L_6020:
        /*0048*/ 	.word	0x00000490


	//   ....[1]....
        /*004c*/ 	.word	0x00000df0


	//   ....[2]....
        /*0050*/ 	.word	0x00000e50


	//----- nvinfo : EIATTR_MAX_THREADS
	.align		4
.L_6021:
        /*0054*/ 	.byte	0x04, 0x05
        /*0056*/ 	.short	(.L_6023 - .L_6022)
.L_6022:
        /*0058*/ 	.word	0x00000080
        /*005c*/ 	.word	0x00000001
        /*0060*/ 	.word	0x00000001


	//----- nvinfo : EIATTR_CRS_STACK_SIZE
	.align		4
.L_6023:
        /*0064*/ 	.byte	0x04, 0x1e
        /*0066*/ 	.short	(.L_6025 - .L_6024)
.L_6024:
        /*0068*/ 	.word	0x00000000


	//----- nvinfo : EIATTR_CBANK_PARAM_SIZE
	.align		4
.L_6025:
        /*006c*/ 	.byte	0x03, 0x19
        /*006e*/ 	.short	0x0018


	//----- nvinfo : EIATTR_PARAM_CBANK
	.align		4
        /*0070*/ 	.byte	0x04, 0x0a
        /*0072*/ 	.short	(.L_6027 - .L_6026)
	.align		4
.L_6026:
        /*0074*/ 	.word	index@(.nv.constant0._ZN2at6native29vectorized_elementwise_kernelILi4ENS0_13BUnaryFunctorIhhhZZZNS0_21heaviside_kernel_cudaERNS_18TensorIteratorBaseEENKUlvE_clEvENKUlvE_clEvEUlhhE_EESt5arrayIPcLm2EEEEviT0_T1_)
        /*0078*/ 	.short	0x0210
        /*007a*/ 	.short	0x0018


	//----- nvinfo : EIATTR_SW_WAR
	.align		4
.L_6027:
        /*007c*/ 	.byte	0x04, 0x36
        /*007e*/ 	.short	(.L_6029 - .L_6028)
.L_6028:
        /*0080*/ 	.word	0x00000008
.L_6029:


//--------------------- .nv.info._ZN2at6native29vectorized_elementwise_kernelILi8ENS0_13BUnaryFunctorIhhhZZZNS0_21heaviside_kernel_cudaERNS_18TensorIteratorBaseEENKUlvE_clEvENKUlvE_clEvEUlhhE_EESt5arrayIPcLm2EEEEviT0_T1_ --------------------------
	.section	.nv.info._ZN2at6native29vectorized_elementwise_kernelILi8ENS0_13BUnaryFunctorIhhhZZZNS0_21heaviside_kernel_cudaERNS_18TensorIteratorBaseEENKUlvE_clEvENKUlvE_clEvEUlhhE_EESt5arrayIPcLm2EEEEviT0_T1_,"",@"SHT_CUDA_INFO"
	.sectionflags	@""
	.align	4


	//----- nvinfo : EIATTR_CUDA_API_VERSION
	.align		4
        /*0000*/ 	.byte	0x04, 0x37
        /*0002*/ 	.short	(.L_6031 - .L_6030)
.L_6030:
        /*0004*/ 	.word	0x00000082


	//----- nvinfo : EIATTR_KPARAM_INFO
	.align		4
.L_6031:
        /*0008*/ 	.byte	0x04, 0x17
        /*000a*/ 	.short	(.L_6033 - .L_6032)
.L_6032:
        /*000c*/ 	.word	0x00000000
        /*0010*/ 	.short	0x0002
        /*0012*/ 	.short	0x0008
        /*0014*/ 	.byte	0x00, 0xf0, 0x41, 0x00


	//----- nvinfo : EIATTR_KPARAM_INFO
	.align		4
.L_6033:
        /*0018*/ 	.byte	0x04, 0x17
        /*001a*/ 	.short	(.L_6035 - .L_6034)
.L_6034:
        /*001c*/ 	.word	0x00000000
        /*0020*/ 	.short	0x0001
        /*0022*/ 	.short	0x0004
        /*0024*/ 	.byte	0x00, 0xf0, 0x09, 0x00


	//----- nvinfo : EIATTR_KPARAM_INFO
	.align		4
.L_6035:
        /*0028*/ 	.byte	0x04, 0x17
        /*002a*/ 	.short	(.L_6037 - .L_6036)
.L_6036:
        /*002c*/ 	.word	0x00000000
        /*0030*/ 	.short	0x0000
        /*0032*/ 	.short	0x0000
        /*0034*/ 	.byte	0x00, 0xf0, 0x11, 0x00


	//----- nvinfo : EIATTR_SPARSE_MMA_MASK
	.align		4
.L_6037:
        /*0038*/ 	.byte	0x03, 0x50
        /*003a*/ 	.short	0x0000


	//----- nvinfo : EIATTR_MAXREG_COUNT
	.align		4
        /*003c*/ 	.byte	0x03, 0x1b
        /*003e*/ 	.short	0x00ff


	//----- nvinfo : EIATTR_MERCURY_ISA_VERSION
	.align		4
        /*0040*/ 	.byte	0x03, 0x5f
        /*0042*/ 	.short	0x0101


	//----- nvinfo : EIATTR_EXIT_INSTR_OFFSETS
	.align		4
        /*0044*/ 	.byte	0x04, 0x1c
        /*0046*/ 	.short	(.L_6039 - .L_6038)


	//   ....[0]....
.L_6038:
        /*0048*/ 	.word	0x00000510


	//   ....[1]....
        /*004c*/ 	.word	0x00000e70


	//   ....[2]....
        /*0050*/ 	.word	0x00000ed0


	//----- nvinfo : EIATTR_MAX_THREADS
	.align		4
.L_6039:
        /*0054*/ 	.byte	0x04, 0x05
        /*0056*/ 	.short	(.L_6041 - .L_6040)
.L_6040:
        /*0058*/ 	.word	0x00000080
        /*005c*/ 	.word	0x00000001
        /*0060*/ 	.word	0x00000001


	//----- nvinfo : EIATTR_CRS_STACK_SIZE
	.align		4
.L_6041:
        /*0064*/ 	.byte	0x04, 0x1e
        /*0066*/ 	.short	(.L_6043 - .L_6042)
.L_6042:
        /*0068*/ 	.word	0x00000000


	//----- nvinfo : EIATTR_CBANK_PARAM_SIZE
	.align		4
.L_6043:
        /*006c*/ 	.byte	0x03, 0x19
        /*006e*/ 	.short	0x0018


	//----- nvinfo : EIATTR_PARAM_CBANK
	.align		4
        /*0070*/ 	.byte	0x04, 0x0a
        /*0072*/ 	.short	(.L_6045 - .L_6044)
	.align		4
.L_6044:
        /*0074*/ 	.word	index@(.nv.constant0._ZN2at6native29vectorized_elementwise_kernelILi8ENS0_13BUnaryFunctorIhhhZZZNS0_21heaviside_kernel_cudaERNS_18TensorIteratorBaseEENKUlvE_clEvENKUlvE_clEvEUlhhE_EESt5arrayIPcLm2EEEEviT0_T1_)
        /*0078*/ 	.short	0x0210
        /*007a*/ 	.short	0x0018


	//----- nvinfo : EIATTR_SW_WAR
	.align		4
.L_6045:
        /*007c*/ 	.byte	0x04, 0x36
        /*007e*/ 	.short	(.L_6047 - .L_6046)
.L_6046:
        /*0080*/ 	.word	0x00000008
.L_6047:


//--------------------- .nv.info._ZN2at6native18elementwise_kernelILi128ELi4EZNS0_15gpu_kernel_implINS0_13AUnaryFunctorIhhhZZZNS0_21heaviside_kernel_cudaERNS_18TensorIteratorBaseEENKUlvE_clEvENKUlvE_clEvEUlhhE_EEEEvS5_RKT_EUliE_EEviT1_ --------------------------
	.section	.nv.info._ZN2at6native18elementwise_kernelILi128ELi4EZNS0_15gpu_kernel_implINS0_13AUnaryFunctorIhhhZZZNS0_21heaviside_kernel_cudaERNS_18TensorIteratorBaseEENKUlvE_clEvENKUlvE_clEvEUlhhE_EEEEvS5_RKT_EUliE_EEviT1_,"",@"SHT_CUDA_INFO"
	.sectionflags	@""
	.align	4


	//----- nvinfo : EIATTR_CUDA_API_VERSION
	.align		4
        /*0000*/ 	.byte	0x04, 0x37
        /*0002*/ 	.short	(.L_6049 - .L_6048)
.L_6048:
        /*0004*/ 	.word	0x00000082


	//----- nvinfo : EIATTR_KPARAM_INFO
	.align		4
.L_6049:
        /*0008*/ 	.byte	0x04, 0x17
        /*000a*/ 	.short	(.L_6051 - .L_6050)
.L_6050:
        /*000c*/ 	.word	0x00000000
        /*0010*/ 	.short	0x0001
        /*0012*/ 	.short	0x0008
        /*0014*/ 	.byte	0x00, 0xf0, 0x61, 0x08


	//----- nvinfo : EIATTR_KPARAM_INFO
	.align		4
.L_6051:
        /*0018*/ 	.byte	0x04, 0x17
        /*001a*/ 	.short	(.L_6053 - .L_6052)
.L_6052:
        /*001c*/ 	.word	0x00000000
        /*0020*/ 	.short	0x0000
        /*0022*/ 	.short	0x0000
        /*0024*/ 	.byte	0x00, 0xf0, 0x11, 0x00


	//----- nvinfo : EIATTR_SPARSE_MMA_MASK
	.align		4
.L_6053:
        /*0028*/ 	.byte	0x03, 0x50
        /*002a*/ 	.short	0x0000


	//----- nvinfo : EIATTR_MAXREG_COUNT
	.align		4
        /*002c*/ 	.byte	0x03, 0x1b
        /*002e*/ 	.short	0x0080


	//----- nvinfo : EIATTR_EXTERNS
	.align		4
        /*0030*/ 	.byte	0x04, 0x0f
        /*0032*/ 	.short	(.L_6055 - .L_6054)


	//   ....[0]....
	.align		4
.L_6054:
        /*0034*/ 	.word	index@(__assertfail)


	//----- nvinfo : EIATTR_MERCURY_ISA_VERSION
	.align		4
.L_6055:
        /*0038*/ 	.byte	0x03, 0x5f
        /*003a*/ 	.short	0x0101


	//----- nvinfo : EIATTR_SYSCALL_OFFSETS
	.align		4
        /*003c*/ 	.byte	0x04, 0x46
        /*003e*/ 	.short	(.L_6057 - .L_6056)


	//   ....[0]....
.L_6056:
        /*0040*/ 	.word	0x00002230


	//   ....[1]....
        /*0044*/ 	.word	0x000031c0


	//   ....[2]....
        /*0048*/ 	.word	0x00005430


	//   ....[3]....
        /*004c*/ 	.word	0x000063c0


	//   ....[4]....
        /*0050*/ 	.word	0x00008620


	//   ....[5]....
        /*0054*/ 	.word	0x000095b0


	//   ....[6]....
        /*0058*/ 	.word	0x0000b800


	//   ....[7]....
        /*005c*/ 	.word	0x0000c790


	//----- nvinfo : EIATTR_EXIT_INSTR_OFFSETS
	.align		4
.L_6057:
        /*0060*/ 	.byte	0x04, 0x1c
        /*0062*/ 	.short	(.L_6059 - .L_6058)


	//   ....[0]....
.L_6058:
        /*0064*/ 	.word	0x00009670


	//   ....[1]....
        /*0068*/ 	.word	0x0000b980


	//   ....[2]....
        /*006c*/ 	.word	0x0000b9a0


	//   ....[3]....
        /*0070*/ 	.word	0x0000ba40


	//   ....[4]....
        /*0074*/ 	.word	0x0000ba70


	//   ....[5]....
        /*0078*/ 	.word	0x0000baa0


	//   ....[6]....
        /*007c*/ 	.word	0x0000bb40


	//   ....[7]....
        /*0080*/ 	.word	0x0000bb90


	//   ....[8]....
        /*0084*/ 	.word	0x0000bc40


	//   ....[9]....
        /*0088*/ 	.word	0x0000bca0


	//   ....[10]....
        /*008c*/ 	.word	0x0000bce0


	//   ....[11]....
        /*0090*/ 	.word	0x0000bda0


	//   ....[12]....
        /*0094*/ 	.word	0x0000bdf0


	//   ....[13]....
        /*0098*/ 	.word	0x0000bf90


	//   ....[14]....
        /*009c*/ 	.word	0x0000c100


	//   ....[15]....
        /*00a0*/ 	.word	0x0000c150


	//   ....[16]....
        /*00a4*/ 	.word	0x0000c200


	//   ....[17]....
        /*00a8*/ 	.word	0x0000c390


	//   ....[18]....
        /*00ac*/ 	.word	0x0000c520


	//   ....[19]....
        /*00b0*/ 	.word	0x0000c690


	//   ....[20]....
        /*00b4*/ 	.word	0x0000c7a0


	//   ....[21]....
        /*00b8*/ 	.word	0x0000c7e0


	//   ....[22]....
        /*00bc*/ 	.word	0x0000c810


	//----- nvinfo : EIATTR_MAX_THREADS
	.align		4
.L_6059:
        /*00c0*/ 	.byte	0x04, 0x05
        /*00c2*/ 	.short	(.L_6061 - .L_6060)
.L_6060:
        /*00c4*/ 	.word	0x00000080
        /*00c8*/ 	.word	0x00000001
        /*00cc*/ 	.word	0x00000001


	//----- nvinfo : EIATTR_CRS_STACK_SIZE
	.align		4
.L_6061:
        /*00d0*/ 	.byte	0x04, 0x1e
        /*00d2*/ 	.short	(.L_6063 - .L_6062)
.L_6062:
        /*00d4*/ 	.word	0x00000000


	//----- nvinfo : EIATTR_CBANK_PARAM_SIZE
	.align		4
.L_6063:
        /*00d8*/ 	.byte	0x03, 0x19
        /*00da*/ 	.short	0x0220


	//----- nvinfo : EIATTR_PARAM_CBANK
	.align		4
        /*00dc*/ 	.byte	0x04, 0x0a
        /*00de*/ 	.short	(.L_6065 - .L_6064)
	.align		4
.L_6064:
        /*00e0*/ 	.word	index@(.nv.constant0._ZN2at6native18elementwise_kernelILi128ELi4EZNS0_15gpu_kernel_implINS0_13AUnaryFunctorIhhhZZZNS0_21heaviside_kernel_cudaERNS_18TensorIteratorBaseEENKUlvE_clEvENKUlvE_clEvEUlhhE_EEEEvS5_RKT_EUliE_EEviT1_)
        /*00e4*/ 	.short	0x0210
        /*00e6*/ 	.short	0x0220


	//----- nvinfo : EIATTR_SW_WAR
	.align		4
.L_6065:
        /*00e8*/ 	.byte	0x04, 0x36
        /*00ea*/ 	.short	(.L_6067 - .L_6066)
.L_6066:
        /*00ec*/ 	.word	0x00000008
.L_6067:


//--------------------- .nv.info._ZN2at6native27unrolled_elementwise_kernelINS0_13AUnaryFunctorIhhhZZZNS0_21heaviside_kernel_cudaERNS_18TensorIteratorBaseEENKUlvE_clEvENKUlvE_clEvEUlhhE_EESt5arrayIPcLm2EELi4E23TrivialOffsetCalculatorILi1EjESD_NS0_6memory12LoadWithCastILi1EEENSE_13StoreWithCastILi1EEEEEviT_T0_T2_T3_T4_T5_ --------------------------
	.section	.nv.info._ZN2at6native27unrolled_elementwise_kernelINS0_13AUnaryFunctorIhhhZZZNS0_21heaviside_kernel_cudaERNS_18TensorIteratorBaseEENKUlvE_clEvENKUlvE_clEvEUlhhE_EESt5arrayIPcLm2EELi4E23TrivialOffsetCalculatorILi1EjESD_NS0_6memory12LoadWithCastILi1EEENSE_13StoreWithCastILi1EEEEEviT_T0_T2_T3_T4_T5_,"",@"SHT_CUDA_INFO"
	.sectionflags	@""
	.align	4


	//----- nvinfo : EIATTR_CUDA_API_VERSION
	.align		4
        /*0000*/ 	.byte	0x04, 0x37
        /*0002*/ 	.short	(.L_6069 - .L_6068)
.L_6068:
        /*0004*/ 	.word	0x00000082


	//----- nvinfo : EIATTR_KPARAM_INFO
	.align		4
.L_6069:
        /*0008*/ 	.byte	0x04, 0x17
        /*000a*/ 	.short	(.L_6071 - .L_6070)
.L_6070:
        /*000c*/ 	.word	0x00000000
        /*0010*/ 	.short	0x0006
        /*0012*/ 	.short	0x0024
        /*0014*/ 	.byte	0x00, 0xf0, 0x21, 0x00


	//----- nvinfo : EIATTR_KPARAM_INFO
	.align		4
.L_6071:
        /*0018*/ 	.byte	0x04, 0x17
        /*001a*/ 	.short	(.L_6073 - .L_6072)
.L_6072:
        /*001c*/ 	.word	0x00000000
        /*0020*/ 	.short	0x0005
        /*0022*/ 	.short	0x001c
        /*0024*/ 	.byte	0x00, 0xf0, 0x21, 0x00


	//----- nvinfo : EIATTR_KPARAM_INFO
	.align		4
.L_6073:
        /*0028*/ 	.byte	0x04, 0x17
        /*002a*/ 	.short	(.L_6075 - .L_6074)
.L_6074:
        /*002c*/ 	.word	0x00000000
        /*0030*/ 	.short	0x0004
        /*0032*/ 	.short	0x0019
        /*0034*/ 	.byte	0x00, 0xf0, 0x05, 0x00


	//----- nvinfo : EIATTR_KPARAM_INFO
	.align		4
.L_6075:
        /*0038*/ 	.byte	0x04, 0x17
        /*003a*/ 	.short	(.L_6077 - .L_6076)
.L_6076:
        /*003c*/ 	.word	0x00000000
        /*0040*/ 	.short	0x0003
        /*0042*/ 	.short	0x0018
        /*0044*/ 	.byte	0x00, 0xf0, 0x05, 0x00


	//----- nvinfo : EIATTR_KPARAM_INFO
	.align		4
.L_6077:
        /*0048*/ 	.byte	0x04, 0x17
        /*004a*/ 	.short	(.L_6079 - .L_6078)
.L_6078:
        /*004c*/ 	.word	0x00000000
        /*0050*/ 	.short	0x0002
        /*0052*/ 	.short	0x0008
        /*0054*/ 	.byte	0x00, 0xf0, 0x41, 0x00


	//----- nvinfo : EIATTR_KPARAM_INFO
	.align		4
.L_6079:
        /*0058*/ 	.byte	0x04, 0x17
        /*005a*/ 	.short	(.L_6081 - .L_6080)
.L_6080:
        /*005c*/ 	.word	0x00000000
        /*0060*/ 	.short	0x0001
        /*0062*/ 	.short	0x0004
        /*0064*/ 	.byte	0x00, 0xf0, 0x09, 0x00


	//----- nvinfo : EIATTR_KPARAM_INFO
	.align		4
.L_6081:
        /*0068*/ 	.byte	0x04, 0x17
        /*006a*/ 	.short	(.L_6083 - .L_6082)
.L_6082:
        /*006c*/ 	.word	0x00000000
        /*0070*/ 	.short	0x0000
        /*0072*/ 	.short	0x0000
        /*0074*/ 	.byte	0x00, 0xf0, 0x11, 0x00


	//----- nvinfo : EIATTR_SPARSE_MMA_MASK
	.align		4
.L_6083:
        /*0078*/ 	.byte	0x03, 0x50
        /*007a*/ 	.short	0x0000


	//----- nvinfo : EIATTR_MAXREG_COUNT
	.align		4
        /*007c*/ 	.byte	0x03, 0x1b
        /*007e*/ 	.short	0x00ff


	//----- nvinfo : EIATTR_EXTERNS
	.align		4
        /*0080*/ 	.byte	0x04, 0x0f
        /*0082*/ 	.short	(.L_6085 - .L_6084)


	//   ....[0]....
	.align		4
.L_6084:
        /*0084*/ 	.word	index@(__assertfail)


	//----- nvinfo : EIATTR_MERCURY_ISA_VERSION
	.align		4
.L_6085:
        /*0088*/ 	.byte	0x03, 0x5f
        /*008a*/ 	.short	0x0101


	//----- nvinfo : EIATTR_SYSCALL_OFFSETS
	.align		4
        /*008c*/ 	.byte	0x04, 0x46
        /*008e*/ 	.short	(.L_6087 - .L_6086)


	//   ....[0]....
.L_6086:
        /*0090*/ 	.word	0x00000f50


	//   ....[1]....
        /*0094*/ 	.word	0x00001ea0


	//   ....[2]....
        /*0098*/ 	.word	0x00002e00


	//   ....[3]....
        /*009c*/ 	.word	0x00003d40


	//   ....[4]....
        /*00a0*/ 	.word	0x00004dd0


	//   ....[5]....
        /*00a4*/ 	.word	0x00005de0


	//   ....[6]....
        /*00a8*/ 	.word	0x00006dd0


	//   ....[7]....
        /*00ac*/ 	.word	0x00007dc0


	//----- nvinfo : EIATTR_EXIT_INSTR_OFFSETS
	.align		4
.L_6087:
        /*00b0*/ 	.byte	0x04, 0x1c
        /*00b2*/ 	.short	(.L_6089 - .L_6088)


	//   ....[0]....
.L_6088:
        /*00b4*/ 	.word	0x00006e80


	//   ....[1]....
        /*00b8*/ 	.word	0x00006fb0


	//   ....[2]....
        /*00bc*/ 	.word	0x00006fd0


	//   ....[3]....
        /*00c0*/ 	.word	0x00007070


	//   ....[4]....
        /*00c4*/ 	.word	0x000070a0


	//   ....[5]....
        /*00c8*/ 	.word	0x000070d0


	//   ....[6]....
        /*00cc*/ 	.word	0x00007170


	//   ....[7]....
        /*00d0*/ 	.word	0x000071c0


	//   ....[8]....
        /*00d4*/ 	.word	0x00007270


	//   ....[9]....
        /*00d8*/ 	.word	0x000072d0


	//   ....[10]....
        /*00dc*/ 	.word	0x00007310


	//   ....[11]....
        /*00e0*/ 	.word	0x000073d0


	//   ....[12]....
        /*00e4*/ 	.word	0x00007420


	//   ....[13]....
        /*00e8*/ 	.word	0x000075c0


	//   ....[14]....
        /*00ec*/ 	.word	0x00007730


	//   ....[15]....
        /*00f0*/ 	.word	0x00007780


	//   ....[16]....
        /*00f4*/ 	.word	0x00007830


	//   ....[17]....
        /*00f8*/ 	.word	0x000079c0


	//   ....[18]....
        /*00fc*/ 	.word	0x00007b50


	//   ....[19]....
        /*0100*/ 	.word	0x00007cc0


	//   ....[20]....
        /*0104*/ 	.word	0x00007dd0


	//   ....[21]....
        /*0108*/ 	.word	0x00007e10


	//   ....[22]....
        /*010c*/ 	.word	0x00007e40


	//----- nvinfo : EIATTR_MAX_THREADS
	.align		4
.L_6089:
        /*0110*/ 	.byte	0x04, 0x05
        /*0112*/ 	.short	(.L_6091 - .L_6090)
.L_6090:
        /*0114*/ 	.word	0x00000080
        /*0118*/ 	.word	0x00000001
        /*011c*/ 	.word	0x00000001


	//----- nvinfo : EIATTR_CRS_STACK_SIZE
	.align		4
.L_6091:
        /*0120*/ 	.byte	0x04, 0x1e
        /*0122*/ 	.short	(.L_6093 - .L_6092)
.L_6092:
        /*0124*/ 	.word	0x00000000


	//----- nvinfo : EIATTR_CBANK_PARAM_SIZE
	.align		4
.L_6093:
        /*0128*/ 	.byte	0x03, 0x19
        /*012a*/ 	.short	0x002c


	//----- nvinfo : EIATTR_PARAM_CBANK
	.align		4
        /*012c*/ 	.byte	0x04, 0x0a
        /*012e*/ 	.short	(.L_6095 - .L_6094)
	.align		4
.L_6094:
        /*0130*/ 	.word	index@(.nv.constant0._ZN2at6native27unrolled_elementwise_kernelINS0_13AUnaryFunctorIhhhZZZNS0_21heaviside_kernel_cudaERNS_18TensorIteratorBaseEENKUlvE_clEvENKUlvE_clEvEUlhhE_EESt5arrayIPcLm2EELi4E23TrivialOffsetCalculatorILi1EjESD_NS0_6memory12LoadWithCastILi1EEENSE_13StoreWithCastILi1EEEEEviT_T0_T2_T3_T4_T5_)
        /*0134*/ 	.short	0x0210
        /*0136*/ 	.short	0x002c


	//----- nvinfo : EIATTR_SW_WAR
	.align		4
.L_6095:
        /*0138*/ 	.byte	0x04, 0x36
        /*013a*/ 	.short	(.L_6097 - .L_6096)
.L_6096:
        /*013c*/ 	.word	0x00000008
.L_6097:


//--------------------- .nv.info._ZN2at6native18elementwise_kernelILi128ELi4EZNS0_22gpu_kernel_impl_nocastINS0_13AUnaryFunctorIhhhZZZNS0_21heaviside_kernel_cudaERNS_18TensorIteratorBaseEENKUlvE_clEvENKUlvE_clEvEUlhhE_EEEEvS5_RKT_EUliE_EEviT1_ --------------------------
	.section	.nv.info._ZN2at6native18elementwise_kernelILi128ELi4EZNS0_22gpu_kernel_impl_nocastINS0_13AUnaryFunctorIhhhZZZNS0_21heaviside_kernel_cudaERNS_18TensorIteratorBaseEENKUlvE_clEvENKUlvE_clEvEUlhhE_EEEEvS5_RKT_EUliE_EEviT1_,"",@"SHT_CUDA_INFO"
	.sectionflags	@""
	.align	4


	//----- nvinfo : EIATTR_CUDA_API_VERSION
	.align		4
        /*0000*/ 	.byte	0x04, 0x37
        /*0002*/ 	.short	(.L_6099 - .L_6098)
.L_6098:
        /*0004*/ 	.word	0x00000082


	//----- nvinfo : EIATTR_KPARAM_INFO
	.align		4
.L_6099:
        /*0008*/ 	.byte	0x04, 0x17
        /*000a*/ 	.short	(.L_6101 - .L_6100)
.L_6100:
        /*000c*/ 	.word	0x00000000
        /*0010*/ 	.short	0x0001
        /*0012*/ 	.short	0x0008
        /*0014*/ 	.byte	0x00, 0xf0, 0x61, 0x08


	//----- nvinfo : EIATTR_KPARAM_INFO
	.align		4
.L_6101:
        /*0018*/ 	.byte	0x04, 0x17
        /*001a*/ 	.short	(.L_6103 - .L_6102)
.L_6102:
        /*001c*/ 	.word	0x00000000
        /*0020*/ 	.short	0x0000
        /*0022*/ 	.short	0x0000
        /*0024*/ 	.byte	0x00, 0xf0, 0x11, 0x00


	//----- nvinfo : EIATTR_SPARSE_MMA_MASK
	.align		4
.L_6103:
        /*0028*/ 	.byte	0x03, 0x50
        /*002a*/ 	.short	0x0000


	//----- nvinfo : EIATTR_MAXREG_COUNT
	.align		4
        /*002c*/ 	.byte	0x03, 0x1b
        /*002e*/ 	.short	0x0080


	//----- nvinfo : EIATTR_MERCURY_ISA_VERSION
	.align		4
        /*0030*/ 	.byte	0x03, 0x5f
        /*0032*/ 	.short	0x0101


	//----- nvinfo : EIATTR_EXIT_INSTR_OFFSETS
	.align		4
        /*0034*/ 	.byte	0x04, 0x1c
        /*0036*/ 	.short	(.L_6105 - .L_6104)


	//   ....[0]....
.L_6104:
        /*0038*/ 	.word	0x00003c00


	//   ....[1]....
        /*003c*/ 	.word	0x00004fa0


	//----- nvinfo : EIATTR_MAX_THREADS
	.align		4
.L_6105:
        /*0040*/ 	.byte	0x04, 0x05
        /*0042*/ 	.short	(.L_6107 - .L_6106)
.L_6106:
        /*0044*/ 	.word	0x00000080
        /*0048*/ 	.word	0x00000001
        /*004c*/ 	.word	0x00000001


	//----- nvinfo : EIATTR_CRS_STACK_SIZE
	.align		4
.L_6107:
        /*0050*/ 	.byte	0x04, 0x1e
        /*0052*/ 	.short	(.L_6109 - .L_6108)
.L_6108:
        /*0054*/ 	.word	0x00000000


	//----- nvinfo : EIATTR_CBANK_PARAM_SIZE
	.align		4
.L_6109:
        /*0058*/ 	.byte	0x03, 0x19
        /*005a*/ 	.short	0x0220


	//----- nvinfo : EIATTR_PARAM_CBANK
	.align		4
        /*005c*/ 	.byte	0x04, 0x0a
        /*005e*/ 	.short	(.L_6111 - .L_6110)
	.align		4
.L_6110:
        /*0060*/ 	.word	index@(.nv.constant0._ZN2at6native18elementwise_kernelILi128ELi4EZNS0_22gpu_kernel_impl_nocastINS0_13AUnaryFunctorIhhhZZZNS0_21heaviside_kernel_cudaERNS_18TensorIteratorBaseEENKUlvE_clEvENKUlvE_clEvEUlhhE_EEEEvS5_RKT_EUliE_EEviT1_)
        /*0064*/ 	.short	0x0210
        /*0066*/ 	.short	0x0220


	//----- nvinfo : EIATTR_SW_WAR
	.align		4
.L_6111:
        /*0068*/ 	.byte	0x04, 0x36
        /*006a*/ 	.short	(.L_6113 - .L_6112)
.L_6112:
        /*006c*/ 	.word	0x00000008
.L_6113:


//--------------------- .nv.info._ZN2at6native27unrolled_elementwise_kernelINS0_13AUnaryFunctorIhhhZZZNS0_21heaviside_kernel_cudaERNS_18TensorIteratorBaseEENKUlvE_clEvENKUlvE_clEvEUlhhE_EESt5arrayIPcLm2EELi4E23TrivialOffsetCalculatorILi1EjESD_NS0_6memory15LoadWithoutCastENSE_16StoreWithoutCastEEEviT_T0_T2_T3_T4_T5_ --------------------------
	.section	.nv.info._ZN2at6native27unrolled_elementwise_kernelINS0_13AUnaryFunctorIhhhZZZNS0_21heaviside_kernel_cudaERNS_18TensorIteratorBaseEENKUlvE_clEvENKUlvE_clEvEUlhhE_EESt5arrayIPcLm2EELi4E23TrivialOffsetCalculatorILi1EjESD_NS0_6memory15LoadWithoutCastENSE_16StoreWithoutCastEEEviT_T0_T2_T3_T4_T5_,"",@"SHT_CUDA_INFO"
	.sectionflags	@""
	.align	4


	//----- nvinfo : EIATTR_CUDA_API_VERSION
	.align		4
        /*0000*/ 	.byte	0x04, 0x37
        /*0002*/ 	.short	(.L_6115 - .L_6114)
.L_6114:
        /*0004*/ 	.word	0x00000082


	//----- nvinfo : EIATTR_KPARAM_INFO
	.align		4
.L_6115:
        /*0008*/ 	.byte	0x04, 0x17
        /*000a*/ 	.short	(.L_6117 - .L_6116)
.L_6116:
        /*000c*/ 	.word	0x00000000
        /*0010*/ 	.short	0x0006
        /*0012*/ 	.short	0x001b
        /*0014*/ 	.byte	0x00, 0xf0, 0x05, 0x00


	//----- nvinfo : EIATTR_KPARAM_INFO
	.align		4
.L_6117:
        /*0018*/ 	.byte	0x04, 0x17
        /*001a*/ 	.short	(.L_6119 - .L_6118)
.L_6118:
        /*001c*/ 	.word	0x00000000
        /*0020*/ 	.short	0x0005
        /*0022*/ 	.short	0x001a
        /*0024*/ 	.byte	0x00, 0xf0, 0x05, 0x00


	//----- nvinfo : EIATTR_KPARAM_INFO
	.align		4
.L_6119:
        /*0028*/ 	.byte	0x04, 0x17
        /*002a*/ 	.short	(.L_6121 - .L_6120)
.L_6120:
        /*002c*/ 	.word	0x00000000
        /*0030*/ 	.short	0x0004
        /*0032*/ 	.short	0x0019
        /*0034*/ 	.byte	0x00, 0xf0, 0x05, 0x00


	//----- nvinfo : EIATTR_KPARAM_INFO
	.align		4
.L_6121:
        /*0038*/ 	.byte	0x04, 0x17
        /*003a*/ 	.short	(.L_6123 - .L_6122)
.L_6122:
        /*003c*/ 	.word	0x00000000
        /*0040*/ 	.short	0x0003
        /*0042*/ 	.short	0x0018
        /*0044*/ 	.byte	0x00, 0xf0, 0x05, 0x00


	//----- nvinfo : EIATTR_KPARAM_INFO
	.align		4
.L_6123:
        /*0048*/ 	.byte	0x04, 0x17
        /*004a*/ 	.short	(.L_6125 - .L_6124)
.L_6124:
        /*004c*/ 	.word	0x00000000
        /*0050*/ 	.short	0x0002
        /*0052*/ 	.short	0x0008
        /*0054*/ 	.byte	0x00, 0xf0, 0x41, 0x00


	//----- nvinfo : EIATTR_KPARAM_INFO
	.align		4
.L_6125:
        /*0058*/ 	.byte	0x04, 0x17
        /*005a*/ 	.short	(.L_6127 - .L_6126)
.L_6126:
        /*005c*/ 	.word	0x00000000
        /*0060*/ 	.short	0x0001
        /*0062*/ 	.short	0x0004
        /*0064*/ 	.byte	0x00, 0xf0, 0x09, 0x00


	//----- nvinfo : EIATTR_KPARAM_INFO
	.align		4
.L_6127:
        /*0068*/ 	.byte	0x04, 0x17
        /*006a*/ 	.short	(.L_6129 - .L_6128)
.L_6128:
        /*006c*/ 	.word	0x00000000
        /*0070*/ 	.short	0x0000
        /*0072*/ 	.short	0x0000
        /*0074*/ 	.byte	0x00, 0xf0, 0x11, 0x00


	//----- nvinfo : EIATTR_SPARSE_MMA_MASK
	.align		4
.L_6129:
        /*0078*/ 	.byte	0x03, 0x50
        /*007a*/ 	.short	0x0000


	//----- nvinfo : EIATTR_MAXREG_COUNT
	.align		4
        /*007c*/ 	.byte	0x03, 0x1b
        /*007e*/ 	.short	0x00ff


	//----- nvinfo : EIATTR_MERCURY_ISA_VERSION
	.align		4
        /*0080*/ 	.byte	0x03, 0x5f
        /*0082*/ 	.short	0x0101


	//----- nvinfo : EIATTR_EXIT_INSTR_OFFSETS
	.align		4
        /*0084*/ 	.byte	0x04, 0x1c
        /*0086*/ 	.short	(.L_6131 - .L_6130)


	//   ....[0]....
.L_6130:
        /*0088*/ 	.word	0x00000470


	//   ....[1]....
        /*008c*/ 	.word	0x000004e0


	//----- nvinfo : EIATTR_MAX_THREADS
	.align		4
.L_6131:
        /*0090*/ 	.byte	0x04, 0x05
        /*0092*/ 	.short	(.L_6133 - .L_6132)
.L_6132:
        /*0094*/ 	.word	0x00000080
        /*0098*/ 	.word	0x00000001
        /*009c*/ 	.word	0x00000001


	//----- nvinfo : EIATTR_CRS_STACK_SIZE
	.align		4
.L_6133:
        /*00a0*/ 	.byte	0x04, 0x1e
        /*00a2*/ 	.short	(.L_6135 - .L_6134)
.L_6134:
        /*00a4*/ 	.word	0x00000000


	//----- nvinfo : EIATTR_CBANK_PARAM_SIZE
	.align		4
.L_6135:
        /*00a8*/ 	.byte	0x03, 0x19
        /*00aa*/ 	.short	0x001c


	//----- nvinfo : EIATTR_PARAM_CBANK
	.align		4
        /*00ac*/ 	.byte	0x04, 0x0a
        /*00ae*/ 	.short	(.L_6137 - .L_6136)
	.align		4
.L_6136:
        /*00b0*/ 	.word	index@(.nv.constant0._ZN2at6native27unrolled_elementwise_kernelINS0_13AUnaryFunctorIhhhZZZNS0_21heaviside_kernel_cudaERNS_18TensorIteratorBaseEENKUlvE_clEvENKUlvE_clEvEUlhhE_EESt5arrayIPcLm2EELi4E23TrivialOffsetCalculatorILi1EjESD_NS0_6memory15LoadWithoutCastENSE_16StoreWithoutCastEEEviT_T0_T2_T3_T4_T5_)
        /*00b4*/ 	.short	0x0210
        /*00b6*/ 	.short	0x001c


	//----- nvinfo : EIATTR_SW_WAR
	.align		4
.L_6137:
        /*00b8*/ 	.byte	0x04, 0x36
        /*00ba*/ 	.short	(.L_6139 - .L_6138)
.L_6138:
        /*00bc*/ 	.word	0x00000008
.L_6139:


//--------------------- .nv.info._ZN2at6native29vectorized_elementwise_kernelILi2ENS0_13AUnaryFunctorIhhhZZZNS0_21heaviside_kernel_cudaERNS_18TensorIteratorBaseEENKUlvE_clEvENKUlvE_clEvEUlhhE_EESt5arrayIPcLm2EEEEviT0_T1_ --------------------------
	.section	.nv.info._ZN2at6native29vectorized_elementwise_kernelILi2ENS0_13AUnaryFunctorIhhhZZZNS0_21heaviside_kernel_cudaERNS_18TensorIteratorBaseEENKUlvE_clEvENKUlvE_clEvEUlhhE_EESt5arrayIPcLm2EEEEviT0_T1_,"",@"SHT_CUDA_INFO"
	.sectionflags	@""
	.align	4


	//----- nvinfo : EIATTR_CUDA_API_VERSION
	.align		4
        /*0000*/ 	.byte	0x04, 0x37
        /*0002*/ 	.short	(.L_6141 - .L_6140)
.L_6140:
        /*0004*/ 	.word	0x00000082


	//----- nvinfo : EIATTR_KPARAM_INFO
	.align		4
.L_6141:
        /*0008*/ 	.byte	0x04, 0x17
        /*000a*/ 	.short	(.L_6143 - .L_6142)
.L_6142:
        /*000c*/ 	.word	0x00000000
        /*0010*/ 	.short	0x0002
        /*0012*/ 	.short	0x0008
        /*0014*/ 	.byte	0x00, 0xf0, 0x41, 0x00


	//----- nvinfo : EIATTR_KPARAM_INFO
	.align		4
.L_6143:
        /*0018*/ 	.byte	0x04, 0x17
        /*001a*/ 	.short	(.L_6145 - .L_6144)
.L_6144:
        /*001c*/ 	.word	0x00000000
        /*0020*/ 	.short	0x0001
        /*0022*/ 	.short	0x0004
        /*0024*/ 	.byte	0x00, 0xf0, 0x09, 0x00


	//----- nvinfo : EIATTR_KPARAM_INFO
	.align		4
.L_6145:
        /*0028*/ 	.byte	0x04, 0x17
        /*002a*/ 	.short	(.L_6147 - .L_6146)
.L_6146:
        /*002c*/ 	.word	0x00000000
        /*0030*/ 	.short	0x0000
        /*0032*/ 	.short	0x0000
        /*0034*/ 	.byte	0x00, 0xf0, 0x11, 0x00


	//----- nvinfo : EIATTR_SPARSE_MMA_MASK
	.align		4
.L_6147:
        /*0038*/ 	.byte	0x03, 0x50
        /*003a*/ 	.short	0x0000


	//----- nvinfo : EIATTR_MAXREG_COUNT
	.align		4
        /*003c*/ 	.byte	0x03, 0x1b
        /*003e*/ 	.short	0x00ff


	//----- nvinfo : EIATTR_MERCURY_ISA_VERSION
	.align		4
        /*0040*/ 	.byte	0x03, 0x5f
        /*0042*/ 	.short	0x0101


	//----- nvinfo : EIATTR_EXIT_INSTR_OFFSETS
	.align		4
        /*0044*/ 	.byte	0x04, 0x1c
        /*0046*/ 	.short	(.L_6149 - .L_6148)


	//   ....[0]....
.L_6148:
        /*0048*/ 	.word	0x000002f0


	//   ....[1]....
        /*004c*/ 	.word	0x00000be0


	//   ....[2]....
        /*0050*/ 	.word	0x00000c40


	//----- nvinfo : EIATTR_MAX_THREADS
	.align		4
.L_6149:
        /*0054*/ 	.byte	0x04, 0x05
        /*0056*/ 	.short	(.L_6151 - .L_6150)
.L_6150:
        /*0058*/ 	.word	0x00000080
        /*005c*/ 	.word	0x00000001
        /*0060*/ 	.word	0x00000001


	//----- nvinfo : EIATTR_CRS_STACK_SIZE
	.align		4
.L_6151:
        /*0064*/ 	.byte	0x04, 0x1e
        /*0066*/ 	.short	(.L_6153 - .L_6152)
.L_6152:
        /*0068*/ 	.word	0x00000000


	//----- nvinfo : EIATTR_CBANK_PARAM_SIZE
	.align		4
.L_6153:
        /*006c*/ 	.byte	0x03, 0x19
        /*006e*/ 	.short	0x0018


	//----- nvinfo : EIATTR_PARAM_CBANK
	.align		4
        /*0070*/ 	.byte	0x04, 0x0a
        /*0072*/ 	.short	(.L_6155 - .L_6154)
	.align		4
.L_6154:
        /*0074*/ 	.word	index@(.nv.constant0._ZN2at6native29vectorized_elementwise_kernelILi2ENS0_13AUnaryFunctorIhhhZZZNS0_21heaviside_kernel_cudaERNS_18TensorIteratorBaseEENKUlvE_clEvENKUlvE_clEvEUlhhE_EESt5arrayIPcLm2EEEEviT0_T1_)
        /*0078*/ 	.short	0x0210
        /*007a*/ 	.short	0x0018


	//----- nvinfo : EIATTR_SW_WAR
	.align		4
.L_6155:
        /*007c*/ 	.byte	0x04, 0x36
        /*007e*/ 	.short	(.L_6157 - .L_6156)
.L_6156:
        /*0080*/ 	.word	0x00000008
.L_6157:


//--------------------- .nv.info._ZN2at6native29vectorized_elementwise_kernelILi4ENS0_13AUnaryFunctorIhhhZZZNS0_21heaviside_kernel_cudaERNS_18TensorIteratorBaseEENKUlvE_clEvENKUlvE_clEvEUlhhE_EESt5arrayIPcLm2EEEEviT0_T1_ --------------------------
	.section	.nv.info._ZN2at6native29vectorized_elementwise_kernelILi4ENS0_13AUnaryFunctorIhhhZZZNS0_21heaviside_kernel_cudaERNS_18TensorIteratorBaseEENKUlvE_clEvENKUlvE_clEvEUlhhE_EESt5arrayIPcLm2EEEEviT0_T1_,"",@"SHT_CUDA_INFO"
	.sectionflags	@""
	.align	4


	//----- nvinfo : EIATTR_CUDA_API_VERSION
	.align		4
        /*0000*/ 	.byte	0x04, 0x37
        /*0002*/ 	.short	(.L_6159 - .L_6158)
.L_6158:
        /*0004*/ 	.word	0x00000082


	//----- nvinfo : EIATTR_KPARAM_INFO
	.align		4
.L_6159:
        /*0008*/ 	.byte	0x04, 0x17
        /*000a*/ 	.short	(.L_6161 - .L_6160)
.L_6160:
        /*000c*/ 	.word	0x00000000
        /*0010*/ 	.short	0x0002
        /*0012*/ 	.short	0x0008
        /*0014*/ 	.byte	0x00, 0xf0, 0x41, 0x00


	//----- nvinfo : EIATTR_KPARAM_INFO
	.align		4
.L_6161:
        /*0018*/ 	.byte	0x04, 0x17
        /*001a*/ 	.short	(.L_6163 - .L_6162)
.L_6162:
        /*001c*/ 	.word	0x00000000
        /*0020*/ 	.short	0x0001
        /*0022*/ 	.short	0x0004
        /*0024*/ 	.byte	0x00, 0xf0, 0x09, 0x00


	//----- nvinfo : EIATTR_KPARAM_INFO
	.align		4
.L_6163:
        /*0028*/ 	.byte	0x04, 0x17
        /*002a*/ 	.short	(.L_6165 - .L_6164)
.L_6164:
        /*002c*/ 	.word	0x00000000
        /*0030*/ 	.short	0x0000
        /*0032*/ 	.short	0x0000
        /*0034*/ 	.byte	0x00, 0xf0, 0x11, 0x00


	//----- nvinfo : EIATTR_SPARSE_MMA_MASK
	.align		4
.L_6165:
        /*0038*/ 	.byte	0x03, 0x50
        /*003a*/ 	.short	0x0000


	//----- nvinfo : EIATTR_MAXREG_COUNT
	.align		4
        /*003c*/ 	.byte	0x03, 0x1b
        /*003e*/ 	.short	0x00ff


	//----- nvinfo : EIATTR_MERCURY_ISA_VERSION
	.align		4
        /*0040*/ 	.byte	0x03, 0x5f
        /*0042*/ 	.short	0x0101


	//----- nvinfo : EIATTR_EXIT_INSTR_OFFSETS
	.align		4
        /*0044*/ 	.byte	0x04, 0x1c
        /*0046*/ 	.short	(.L_6167 - .L_6166)


	//   ....[0]....
.L_6166:
        /*0048*/ 	.word	0x000002d0


	//   ....[1]....
        /*004c*/ 	.word	0x00000bc0


	//   ....[2]....
        /*0050*/ 	.word	0x00000c20


	//----- nvinfo : EIATTR_MAX_THREADS
	.align		4
.L_6167:
        /*0054*/ 	.byte	0x04, 0x05
        /*0056*/ 	.short	(.L_6169 - .L_6168)
.L_6168:
        /*0058*/ 	.word	0x00000080
        /*005c*/ 	.word	0x00000001
        /*0060*/ 	.word	0x00000001


	//----- nvinfo : EIATTR_CRS_STACK_SIZE
	.align		4
.L_6169:
        /*0064*/ 	.byte	0x04, 0x1e
        /*0066*/ 	.short	(.L_6171 - .L_6170)
.L_6170:
        /*0068*/ 	.word	0x00000000


	//----- nvinfo : EIATTR_CBANK_PARAM_SIZE
	.align		4
.L_6171:
        /*006c*/ 	.byte	0x03, 0x19
        /*006e*/ 	.short	0x0018


	//----- nvinfo : EIATTR_PARAM_CBANK
	.align		4
        /*0070*/ 	.byte	0x04, 0x0a
        /*0072*/ 	.short	(.L_6173 - .L_6172)
	.align		4
.L_6172:
        /*0074*/ 	.word	index@(.nv.constant0._ZN2at6native29vectorized_elementwise_kernelILi4ENS0_13AUnaryFunctorIhhhZZZNS0_21heaviside_kernel_cudaERNS_18TensorIteratorBaseEENKUlvE_clEvENKUlvE_clEvEUlhhE_EESt5arrayIPcLm2EEEEviT0_T1_)
        /*0078*/ 	.short	0x0210
        /*007a*/ 	.short	0x0018


	//----- nvinfo : EIATTR_SW_WAR
	.align		4
.L_6173:
        /*007c*/ 	.byte	0x04, 0x36
        /*007e*/ 	.short	(.L_6175 - .L_6174)
.L_6174:
        /*0080*/ 	.word	0x00000008
.L_6175:


//--------------------- .nv.info._ZN2at6native29vectorized_elementwise_kernelILi8ENS0_13AUnaryFunctorIhhhZZZNS0_21heaviside_kernel_cudaERNS_18TensorIteratorBaseEENKUlvE_clEvENKUlvE_clEvEUlhhE_EESt5arrayIPcLm2EEEEviT0_T1_ --------------------------
	.section	.nv.info._ZN2at6native29vectorized_elementwise_kernelILi8ENS0_13AUnaryFunctorIhhhZZZNS0_21heaviside_kernel_cudaERNS_18TensorIteratorBaseEENKUlvE_clEvENKUlvE_clEvEUlhhE_EESt5arrayIPcLm2EEEEviT0_T1_,"",@"SHT_CUDA_INFO"
	.sectionflags	@""
	.align	4


	//----- nvinfo : EIATTR_CUDA_API_VERSION
	.align		4
        /*0000*/ 	.byte	0x04, 0x37
        /*0002*/ 	.short	(.L_6177 - .L_6176)
.L_6176:
        /*0004*/ 	.word	0x00000082


	//----- nvinfo : EIATTR_KPARAM_INFO
	.align		4
.L_6177:
        /*0008*/ 	.byte	0x04, 0x17
        /*000a*/ 	.short	(.L_6179 - .L_6178)
.L_6178:
        /*000c*/ 	.word	0x00000000
        /*0010*/ 	.short	0x0002
        /*0012*/ 	.short	0x0008
        /*0014*/ 	.byte	0x00, 0xf0, 0x41, 0x00


	//----- nvinfo : EIATTR_KPARAM_INFO
	.align		4
.L_6179:
        /*0018*/ 	.byte	0x04, 0x17
        /*001a*/ 	.short	(.L_6181 - .L_6180)
.L_6180:
        /*001c*/ 	.word	0x00000000
        /*0020*/ 	.short	0x0001
        /*0022*/ 	.short	0x0004
        /*0024*/ 	.byte	0x00, 0xf0, 0x09, 0x00


	//----- nvinfo : EIATTR_KPARAM_INFO
	.align		4
.L_6181:
        /*0028*/ 	.byte	0x04, 0x17
        /*002a*/ 	.short	(.L_6183 - .L_6182)
.L_6182:
        /*002c*/ 	.word	0x00000000
        /*0030*/ 	.short	0x0000
        /*0032*/ 	.short	0x0000
        /*0034*/ 	.byte	0x00, 0xf0, 0x11, 0x00


	//----- nvinfo : EIATTR_SPARSE_MMA_MASK
	.align		4
.L_6183:
        /*0038*/ 	.byte	0x03, 0x50
        /*003a*/ 	.short	0x0000


	//----- nvinfo : EIATTR_MAXREG_COUNT
	.align		4
        /*003c*/ 	.byte	0x03, 0x1b
        /*003e*/ 	.short	0x00ff


	//----- nvinfo : EIATTR_MERCURY_ISA_VERSION
	.align		4
        /*0040*/ 	.byte	0x03, 0x5f
        /*0042*/ 	.short	0x0101


	//----- nvinfo : EIATTR_EXIT_INSTR_OFFSETS
	.align		4
        /*0044*/ 	.byte	0x04, 0x1c
        /*0046*/ 	.short	(.L_6185 - .L_6184)


	//   ....[0]....
.L_6184:
        /*0048*/ 	.word	0x00000380


	//   ....[1]....
        /*004c*/ 	.word	0x00000c70


	//   ....[2]....
        /*0050*/ 	.word	0x00000cd0


	//----- nvinfo : EIATTR_MAX_THREADS
	.align		4
.L_6185:
        /*0054*/ 	.byte	0x04, 0x05
        /*0056*/ 	.short	(.L_6187 - .L_6186)
.L_6186:
        /*0058*/ 	.word	0x00000080
        /*005c*/ 	.word	0x00000001
        /*0060*/ 	.word	0x00000001


	//----- nvinfo : EIATTR_CRS_STACK_SIZE
	.align		4
.L_6187:
        /*0064*/ 	.byte	0x04, 0x1e
        /*0066*/ 	.short	(.L_6189 - .L_6188)
.L_6188:
        /*0068*/ 	.word	0x00000000


	//----- nvinfo : EIATTR_CBANK_PARAM_SIZE
	.align		4
.L_6189:
        /*006c*/ 	.byte	0x03, 0x19
        /*006e*/ 	.short	0x0018


	//----- nvinfo : EIATTR_PARAM_CBANK
	.align		4
        /*0070*/ 	.byte	0x04, 0x0a
        /*0072*/ 	.short	(.L_6191 - .L_6190)
	.align		4
.L_6190:
        /*0074*/ 	.word	index@(.nv.constant0._ZN2at6native29vectorized_elementwise_kernelILi8ENS0_13AUnaryFunctorIhhhZZZNS0_21heaviside_kernel_cudaERNS_18TensorIteratorBaseEENKUlvE_clEvENKUlvE_clEvEUlhhE_EESt5arrayIPcLm2EEEEviT0_T1_)
        /*0078*/ 	.short	0x0210
        /*007a*/ 	.short	0x0018


	//----- nvinfo : EIATTR_SW_WAR
	.align		4
.L_6191:
        /*007c*/ 	.byte	0x04, 0x36
        /*007e*/ 	.short	(.L_6193 - .L_6192)
.L_6192:
        /*0080*/ 	.word	0x00000008
.L_6193:


//--------------------- .nv.info._ZN2at6native18elementwise_kernelILi128ELi4EZNS0_15gpu_kernel_implINS0_13BinaryFunctorIN3c104HalfES5_S5_ZZZNS0_21nextafter_kernel_cudaERNS_18TensorIteratorBaseEENKUlvE_clEvENKUlvE2_clEvEUlS5_S5_E_EEEEvS7_RKT_EUliE_EEviT1_ --------------------------
	.section	.nv.info._ZN2at6native18elementwise_kernelILi128ELi4EZNS0_15gpu_kernel_implINS0_13BinaryFunctorIN3c104HalfES5_S5_ZZZNS0_21nextafter_kernel_cudaERNS_18TensorIteratorBaseEENKUlvE_clEvENKUlvE2_clEvEUlS5_S5_E_EEEEvS7_RKT_EUliE_EEviT1_,"",@"SHT_CUDA_INFO"
	.sectionflags	@""
	.align	4


	//----- nvinfo : EIATTR_CUDA_API_VERSION
	.align		4
        /*0000*/ 	.byte	0x04, 0x37
        /*0002*/ 	.short	(.L_6195 - .L_6194)
.L_6194:
        /*0004*/ 	.word	0x00000082


	//----- nvinfo : EIATTR_KPARAM_INFO
	.align		4
.L_6195:
        /*0008*/ 	.byte	0x04, 0x17
        /*000a*/ 	.short	(.L_6197 - .L_6196)
.L_6196:
        /*000c*/ 	.word	0x00000000
        /*0010*/ 	.short	0x0001
        /*0012*/ 	.short	0x0008
        /*0014*/ 	.byte	0x00, 0xf0, 0x21, 0x0a


	//----- nvinfo : EIATTR_KPARAM_INFO
	.align		4
.L_6197:
        /*0018*/ 	.byte	0x04, 0x17
        /*001a*/ 	.short	(.L_6199 - .L_6198)
.L_6198:
        /*001c*/ 	.word	0x00000000
        /*0020*/ 	.short	0x0000
        /*0022*/ 	.short	0x0000
        /*0024*/ 	.byte	0x00, 0xf0, 0x11, 0x00


	//----- nvinfo : EIATTR_SPARSE_MMA_MASK
	.align		4
.L_6199:
        /*0028*/ 	.byte	0x03, 0x50
        /*002a*/ 	.short	0x0000


	//----- nvinfo : EIATTR_MAXREG_COUNT
	.align		4
        /*002c*/ 	.byte	0x03, 0x1b
        /*002e*/ 	.short	0x0080


	//----- nvinfo : EIATTR_EXTERNS
	.align		4
        /*0030*/ 	.byte	0x04, 0x0f
        /*0032*/ 	.short	(.L_6201 - .L_6200)


	//   ....[0]....
	.align		4
.L_6200:
        /*0034*/ 	.word	index@(__assertfail)


	//----- nvinfo : EIATTR_MERCURY_ISA_VERSION
	.align		4
.L_6201:
        /*0038*/ 	.byte	0x03, 0x5f
        /*003a*/ 	.short	0x0101


	//----- nvinfo : EIATTR_SYSCALL_OFFSETS
	.align		4
        /*003c*/ 	.byte	0x04, 0x46
        /*003e*/ 	.short	(.L_6203 - .L_6202)


	//   ....[0]....
.L_6202:
        /*0040*/ 	.word	0x000026c0


	//   ....[1]....
        /*0044*/ 	.word	0x00003670


	//   ....[2]....
        /*0048*/ 	.word	0x000047f0


	//   ....[3]....
        /*004c*/ 	.word	0x00006f00


	//   ....[4]....
        /*0050*/ 	.word	0x00007eb0


	//   ....[5]....
        /*0054*/ 	.word	0x00009030


	//   ....[6]....
        /*0058*/ 	.word	0x0000b730


	//   ....[7]....
        /*005c*/ 	.word	0x0000c6e0


	//   ....[8]....
        /*0060*/ 	.word	0x0000d860


	//   ....[9]....
        /*0064*/ 	.word	0x0000ff50


	//   ....[10]....
        /*0068*/ 	.word	0x00010f00


	//   ....[11]....
        /*006c*/ 	.word	0x00012080


	//----- nvinfo : EIATTR_EXIT_INSTR_OFFSETS
	.align		4
.L_6203:
        /*0070*/ 	.byte	0x04, 0x1c
        /*0072*/ 	.short	(.L_6205 - .L_6204)


	//   ....[0]....
.L_6204:
        /*0074*/ 	.word	0x0000d930


	//   ....[1]....
        /*0078*/ 	.word	0x000112b0


	//   ....[2]....
        /*007c*/ 	.word	0x000112f0


	//   ....[3]....
        /*0080*/ 	.word	0x00011390


	//   ....[4]....
        /*0084*/ 	.word	0x000113d0


	//   ....[5]....
        /*0088*/ 	.word	0x00011410


	//   ....[6]....
        /*008c*/ 	.word	0x000114a0


	//   ....[7]....
        /*0090*/ 	.word	0x000114c0


	//   ....[8]....
        /*0094*/ 	.word	0x00011560


	//   ....[9]....
        /*0098*/ 	.word	0x000115b0


	//   ....[10]....
        /*009c*/ 	.word	0x00011600


	//   ....[11]....
        /*00a0*/ 	.word	0x000116d0


	//   ....[12]....
        /*00a4*/ 	.word	0x00011730


	//   ....[13]....
        /*00a8*/ 	.word	0x000118c0


	//   ....[14]....
        /*00ac*/ 	.word	0x00011a20


	//   ....[15]....
        /*00b0*/ 	.word	0x00011a60


	//   ....[16]....
        /*00b4*/ 	.word	0x00011b20


	//   ....[17]....
        /*00b8*/ 	.word	0x00011ca0


	//   ....[18]....
        /*00bc*/ 	.word	0x00011e20


	//   ....[19]....
        /*00c0*/ 	.word	0x00011f80


	//   ....[20]....
        /*00c4*/ 	.word	0x00012090


	//   ....[21]....
        /*00c8*/ 	.word	0x000120d0


	//   ....[22]....
        /*00cc*/ 	.word	0x00012110


	//----- nvinfo : EIATTR_MAX_THREADS
	.align		4
.L_6205:
        /*00d0*/ 	.byte	0x04, 0x05
        /*00d2*/ 	.short	(.L_6207 - .L_6206)
.L_6206:
        /*00d4*/ 	.word	0x00000080
        /*00d8*/ 	.word	0x00000001
        /*00dc*/ 	.word	0x00000001


	//----- nvinfo : EIATTR_CRS_STACK_SIZE
	.align		4
.L_6207:
        /*00e0*/ 	.byte	0x04, 0x1e
        /*00e2*/ 	.short	(.L_6209 - .L_6208)
.L_6208:
        /*00e4*/ 	.word	0x00000000


	//----- nvinfo : EIATTR_CBANK_PARAM_SIZE
	.align		4
.L_6209:
        /*00e8*/ 	.byte	0x03, 0x19
        /*00ea*/ 	.short	0x0290


	//----- nvinfo : EIATTR_PARAM_CBANK
	.align		4
        /*00ec*/ 	.byte	0x04, 0x0a
        /*00ee*/ 	.short	(.L_6211 - .L_6210)
	.align		4
.L_6210:
        /*00f0*/ 	.word	index@(.nv.constant0._ZN2at6native18elementwise_kernelILi128ELi4EZNS0_15gpu_kernel_implINS0_13BinaryFunctorIN3c104HalfES5_S5_ZZZNS0_21nextafter_kernel_cudaERNS_18TensorIteratorBaseEENKUlvE_clEvENKUlvE2_clEvEUlS5_S5_E_EEEEvS7_RKT_EUliE_EEviT1_)
        /*00f4*/ 	.short	0x0210
        /*00f6*/ 	.short	0x0290


	//----- nvinfo : EIATTR_SW_WAR
	.align		4
.L_6211:
        /*00f8*/ 	.byte	0x04, 0x36
        /*00fa*/ 	.short	(.L_6213 - .L_6212)
.L_6212:
        /*00fc*/ 	.word	0x00000008
.L_6213:


//--------------------- .nv.info._ZN2at6native27unrolled_elementwise_kernelINS0_13BinaryFunctorIN3c104HalfES4_S4_ZZZNS0_21nextafter_kernel_cudaERNS_18TensorIteratorBaseEENKUlvE_clEvENKUlvE2_clEvEUlS4_S4_E_EESt5arrayIPcLm3EELi4E23TrivialOffsetCalculatorILi2EjESE_ILi1EjENS0_6memory12LoadWithCastILi2EEENSH_13StoreWithCastILi1EEEEEviT_T0_T2_T3_T4_T5_ --------------------------
	.section	.nv.info._ZN2at6native27unrolled_elementwise_kernelINS0_13BinaryFunctorIN3c104HalfES4_S4_ZZZNS0_21nextafter_kernel_cudaERNS_18TensorIteratorBaseEENKUlvE_clEvENKUlvE2_clEvEUlS4_S4_E_EESt5arrayIPcLm3EELi4E23TrivialOffsetCalculatorILi2EjESE_ILi1EjENS0_6memory12LoadWithCastILi2EEENSH_13StoreWithCastILi1EEEEEviT_T0_T2_T3_T4_T5_,"",@"SHT_CUDA_INFO"
	.sectionflags	@""
	.align	4


	//----- nvinfo : EIATTR_CUDA_API_VERSION
	.align		4
        /*0000*/ 	.byte	0x04, 0x37
        /*0002*/ 	.short	(.L_6215 - .L_6214)
.L_6214:
        /*0004*/ 	.word	0x00000082


	//----- nvinfo : EIATTR_KPARAM_INFO
	.align		4
.L_6215:
        /*0008*/ 	.byte	0x04, 0x17
        /*000a*/ 	.short	(.L_6217 - .L_6216)
.L_6216:
        /*000c*/ 	.word	0x00000000
        /*0010*/ 	.short	0x0006
        /*0012*/ 	.short	0x0030
        /*0014*/ 	.byte	0x00, 0xf0, 0x21, 0x00


	//----- nvinfo : EIATTR_KPARAM_INFO
	.align		4
.L_6217:
        /*0018*/ 	.byte	0x04, 0x17
        /*001a*/ 	.short	(.L_6219 - .L_6218)
.L_6218:
        /*001c*/ 	.word	0x00000000
        /*0020*/ 	.short	0x0005
        /*0022*/ 	.short	0x0024
        /*0024*/ 	.byte	0x00, 0xf0, 0x31, 0x00


	//----- nvinfo : EIATTR_KPARAM_INFO
	.align		4
.L_6219:
        /*0028*/ 	.byte	0x04, 0x17
        /*002a*/ 	.short	(.L_6221 - .L_6220)
.L_6220:
        /*002c*/ 	.word	0x00000000
        /*0030*/ 	.short	0x0004
        /*0032*/ 	.short	0x0021
        /*0034*/ 	.byte	0x00, 0xf0, 0x05, 0x00


	//----- nvinfo : EIATTR_KPARAM_INFO
	.align		4
.L_6221:
        /*0038*/ 	.byte	0x04, 0x17
        /*003a*/ 	.short	(.L_6223 - .L_6222)
.L_6222:
        /*003c*/ 	.word	0x00000000
        /*0040*/ 	.short	0x0003
        /*0042*/ 	.short	0x0020
        /*0044*/ 	.byte	0x00, 0xf0, 0x05, 0x00


	//----- nvinfo : EIATTR_KPARAM_INFO
	.align		4
.L_6223:
        /*0048*/ 	.byte	0x04, 0x17
        /*004a*/ 	.short	(.L_6225 - .L_6224)
.L_6224:
        /*004c*/ 	.word	0x00000000
        /*0050*/ 	.short	0x0002
        /*0052*/ 	.short	0x0008
        /*0054*/ 	.byte	0x00, 0xf0, 0x61, 0x00


	//----- nvinfo : EIATTR_KPARAM_INFO
	.align		4
.L_6225:
        /*0058*/ 	.byte	0x04, 0x17
        /*005a*/ 	.short	(.L_6227 - .L_6226)
.L_6226:
        /*005c*/ 	.word	0x00000000
        /*0060*/ 	.short	0x0001
        /*0062*/ 	.short	0x0004
        /*0064*/ 	.byte	0x00, 0xf0, 0x05, 0x00


	//----- nvinfo : EIATTR_KPARAM_INFO
	.align		4
.L_6227:
        /*0068*/ 	.byte	0x04, 0x17
        /*006a*/ 	.short	(.L_6229 - .L_6228)
.L_6228:
        /*006c*/ 	.word	0x00000000
        /*0070*/ 	.short	0x0000
        /*0072*/ 	.short	0x0000
        /*0074*/ 	.byte	0x00, 0xf0, 0x11, 0x00


	//----- nvinfo : EIATTR_SPARSE_MMA_MASK
	.align		4
.L_6229:
        /*0078*/ 	.byte	0x03, 0x50
        /*007a*/ 	.short	0x0000


	//----- nvinfo : EIATTR_MAXREG_COUNT
	.align		4
        /*007c*/ 	.byte	0x03, 0x1b
        /*007e*/ 	.short	0x00ff


	//----- nvinfo : EIATTR_EXTERNS
	.align		4
        /*0080*/ 	.byte	0x04, 0x0f
        /*0082*/ 	.short	(.L_6231 - .L_6230)


	//   ....[0]....
	.align		4
.L_6230:
        /*0084*/ 	.word	index@(__assertfail)


	//----- nvinfo : EIATTR_MERCURY_ISA_VERSION
	.align		4
.L_6231:
        /*0088*/ 	.byte	0x03, 0x5f
        /*008a*/ 	.short	0x0101


	//----- nvinfo : EIATTR_SYSCALL_OFFSETS
	.align		4
        /*008c*/ 	.byte	0x04, 0x46
        /*008e*/ 	.short	(.L_6233 - .L_6232)


	//   ....[0]....
.L_6232:
        /*0090*/ 	.word	0x000010c0


	//   ....[1]....
        /*0094*/ 	.word	0x00002150


	//   ....[2]....
        /*0098*/ 	.word	0x00003260


	//   ....[3]....
        /*009c*/ 	.word	0x000042f0


	//   ....[4]....
        /*00a0*/ 	.word	0x00005410


	//   ....[5]....
        /*00a4*/ 	.word	0x000064b0


	//   ....[6]....
        /*00a8*/ 	.word	0x000075b0


	//   ....[7]....
        /*00ac*/ 	.word	0x00008570


	//   ....[8]....
        /*00b0*/ 	.word	0x00009fd0


	//   ....[9]....
        /*00b4*/ 	.word	0x0000aff0


	//   ....[10]....
        /*00b8*/ 	.word	0x0000bfd0


	//   ....[11]....
        /*00bc*/ 	.word	0x0000cfb0


	//----- nvinfo : EIATTR_EXIT_INSTR_OFFSETS
	.align		4
.L_6233:
        /*00c0*/ 	.byte	0x04, 0x1c
        /*00c2*/ 	.short	(.L_6235 - .L_6234)


	//   ....[0]....
.L_6234:
        /*00c4*/ 	.word	0x0000c090


	//   ....[1]....
        /*00c8*/ 	.word	0x0000c1e0


	//   ....[2]....
        /*00cc*/ 	.word	0x0000c220


	//   ....[3]....
        /*00d0*/ 	.word	0x0000c2c0


	//   ....[4]....
        /*00d4*/ 	.word	0x0000c300


	//   ....[5]....
        /*00d8*/ 	.word	0x0000c340


	//   ....[6]....
        /*00dc*/ 	.word	0x0000c3d0


	//   ....[7]....
        /*00e0*/ 	.word	0x0000c3f0


	//   ....[8]....
        /*00e4*/ 	.word	0x0000c490


	//   ....[9]....
        /*00e8*/ 	.word	0x0000c4e0


	//   ....[10]....
        /*00ec*/ 	.word	0x0000c530


	//   ....[11]....
        /*00f0*/ 	.word	0x0000c600


	//   ....[12]....
        /*00f4*/ 	.word	0x0000c660


	//   ....[13]....
        /*00f8*/ 	.word	0x0000c7f0


	//   ....[14]....
        /*00fc*/ 	.word	0x0000c950


	//   ....[15]....
        /*0100*/ 	.word	0x0000c990


	//   ....[16]....
        /*0104*/ 	.word	0x0000ca50


	//   ....[17]....
        /*0108*/ 	.word	0x0000cbd0


	//   ....[18]....
        /*010c*/ 	.word	0x0000cd50


	//   ....[19]....
        /*0110*/ 	.word	0x0000ceb0


	//   ....[20]....
        /*0114*/ 	.word	0x0000cfc0


	//   ....[21]....
        /*0118*/ 	.word	0x0000d000


	//   ....[22]....
        /*011c*/ 	.word	0x0000d040


	//----- nvinfo : EIATTR_MAX_THREADS
	.align		4
.L_6235:
        /*0120*/ 	.byte	0x04, 0x05
        /*0122*/ 	.short	(.L_6237 - .L_6236)
.L_6236:
        /*0124*/ 	.word	0x00000080
        /*0128*/ 	.word	0x00000001
        /*012c*/ 	.word	0x00000001


	//----- nvinfo : EIATTR_CRS_STACK_SIZE
	.align		4
.L_6237:
        /*0130*/ 	.byte	0x04, 0x1e
        /*0132*/ 	.short	(.L_6239 - .L_6238)
.L_6238:
        /*0134*/ 	.word	0x00000000


	//----- nvinfo : EIATTR_CBANK_PARAM_SIZE
	.align		4
.L_6239:
        /*0138*/ 	.byte	0x03, 0x19
        /*013a*/ 	.short	0x0038


	//----- nvinfo : EIATTR_PARAM_CBANK
	.align		4
        /*013c*/ 	.byte	0x04, 0x0a
        /*013e*/ 	.short	(.L_6241 - .L_6240)
	.align		4
.L_6240:
        /*0140*/ 	.word	index@(.nv.constant0._ZN2at6native27unrolled_elementwise_kernelINS0_13BinaryFunctorIN3c104HalfES4_S4_ZZZNS0_21nextafter_kernel_cudaERNS_18TensorIteratorBaseEENKUlvE_clEvENKUlvE2_clEvEUlS4_S4_E_EESt5arrayIPcLm3EELi4E23TrivialOffsetCalculatorILi2EjESE_ILi1EjENS0_6memory12LoadWithCastILi2EEENSH_13StoreWithCastILi1EEEEEviT_T0_T2_T3_T4_T5_)
        /*0144*/ 	.short	0x0210
        /*0146*/ 	.short	0x0038


	//----- nvinfo : EIATTR_SW_WAR
	.align		4
.L_6241:
        /*0148*/ 	.byte	0x04, 0x36
        /*014a*/ 	.short	(.L_6243 - .L_6242)
.L_6242:
        /*014c*/ 	.word	0x00000008
.L_6243:


//--------------------- .nv.info._ZN2at6native18elementwise_kernelILi128ELi4EZNS0_22gpu_kernel_impl_nocastINS0_13BinaryFunctorIN3c104HalfES5_S5_ZZZNS0_21nextafter_kernel_cudaERNS_18TensorIteratorBaseEENKUlvE_clEvENKUlvE2_clEvEUlS5_S5_E_EEEEvS7_RKT_EUliE_EEviT1_ --------------------------
	.section	.nv.info._ZN2at6native18elementwise_kernelILi128ELi4EZNS0_22gpu_kernel_impl_nocastINS0_13BinaryFunctorIN3c104HalfES5_S5_ZZZNS0_21nextafter_kernel_cudaERNS_18TensorIteratorBaseEENKUlvE_clEvENKUlvE2_clEvEUlS5_S5_E_EEEEvS7_RKT_EUliE_EEviT1_,"",@"SHT_CUDA_INFO"
	.sectionflags	@""
	.align	4


	//----- nvinfo : EIATTR_CUDA_API_VERSION
	.align		4
        /*0000*/ 	.byte	0x04, 0x37
        /*0002*/ 	.short	(.L_6245 - .L_6244)
.L_6244:
        /*0004*/ 	.word	0x00000082


	//----- nvinfo : EIATTR_KPARAM_INFO
	.align		4
.L_6245:
        /*0008*/ 	.byte	0x04, 0x17
        /*000a*/ 	.short	(.L_6247 - .L_6246)
.L_6246:
        /*000c*/ 	.word	0x00000000
        /*0010*/ 	.short	0x0001
        /*0012*/ 	.short	0x0008
        /*0014*/ 	.byte	0x00, 0xf0, 0x21, 0x0a


	//----- nvinfo : EIATTR_KPARAM_INFO
	.align		4
.L_6247:
        /*0018*/ 	.byte	0x04, 0x17
        /*001a*/ 	.short	(.L_6249 - .L_6248)
.L_6248:
        /*001c*/ 	.word	0x00000000
        /*0020*/ 	.short	0x0000
        /*0022*/ 	.short	0x0000
        /*0024*/ 	.byte	0x00, 0xf0, 0x11, 0x00


	//----- nvinfo : EIATTR_SPARSE_MMA_MASK
	.align		4
.L_6249:
        /*0028*/ 	.byte	0x03, 0x50
        /*002a*/ 	.short	0x0000


	//----- nvinfo : EIATTR_MAXREG_COUNT
	.align		4
        /*002c*/ 	.byte	0x03, 0x1b
        /*002e*/ 	.short	0x0080


	//----- nvinfo : EIATTR_MERCURY_ISA_VERSION
	.align		4
        /*0030*/ 	.byte	0x03, 0x5f
        /*0032*/ 	.short	0x0101


	//----- nvinfo : EIATTR_EXIT_INSTR_OFFSETS
	.align		4
        /*0034*/ 	.byte	0x04, 0x1c
        /*0036*/ 	.short	(.L_6251 - .L_6250)


	//   ....[0]....
.L_6250:
        /*0038*/ 	.word	0x00004c20


	//   ....[1]....
        /*003c*/ 	.word	0x00006520


	//----- nvinfo : EIATTR_MAX_THREADS
	.align		4
.L_6251:
        /*0040*/ 	.byte	0x04, 0x05
        /*0042*/ 	.short	(.L_6253 - .L_6252)
.L_6252:
        /*0044*/ 	.word	0x00000080
        /*0048*/ 	.word	0x00000001
        /*004c*/ 	.word	0x00000001


	//----- nvinfo : EIATTR_CRS_STACK_SIZE
	.align		4
.L_6253:
        /*0050*/ 	.byte	0x04, 0x1e
        /*0052*/ 	.short	(.L_6255 - .L_6254)
.L_6254:
        /*0054*/ 	.word	0x00000000


	//----- nvinfo : EIATTR_CBANK_PARAM_SIZE
	.align		4
.L_6255:
        /*0058*/ 	.byte	0x03, 0x19
        /*005a*/ 	.short	0x0290


	//----- nvinfo : EIATTR_PARAM_CBANK
	.align		4
        /*005c*/ 	.byte	0x04, 0x0a
        /*005e*/ 	.short	(.L_6257 - .L_6256)
	.align		4
.L_6256:
        /*0060*/ 	.word	index@(.nv.constant0._ZN2at6native18elementwise_kernelILi128ELi4EZNS0_22gpu_kernel_impl_nocastINS0_13BinaryFunctorIN3c104HalfES5_S5_ZZZNS0_21nextafter_kernel_cudaERNS_18TensorIteratorBaseEENKUlvE_clEvENKUlvE2_clEvEUlS5_S5_E_EEEEvS7_RKT_EUliE_EEviT1_)
        /*0064*/ 	.short	0x0210
        /*0066*/ 	.short	0x0290


	//----- nvinfo : EIATTR_SW_WAR
	.align		4
.L_6257:
        /*0068*/ 	.byte	0x04, 0x36
        /*006a*/ 	.short	(.L_6259 - .L_6258)
.L_6258:
        /*006c*/ 	.word	0x00000008
.L_6259:


//--------------------- .nv.info._ZN2at6native27unrolled_elementwise_kernelINS0_13BinaryFunctorIN3c104HalfES4_S4_ZZZNS0_21nextafter_kernel_cudaERNS_18TensorIteratorBaseEENKUlvE_clEvENKUlvE2_clEvEUlS4_S4_E_EESt5arrayIPcLm3EELi4E23TrivialOffsetCalculatorILi2EjESE_ILi1EjENS0_6memory15LoadWithoutCastENSH_16StoreWithoutCastEEEviT_T0_T2_T3_T4_T5_ --------------------------
	.section	.nv.info._ZN2at6native27unrolled_elementwise_kernelINS0_13BinaryFunctorIN3c104HalfES4_S4_ZZZNS0_21nextafter_kernel_cudaERNS_18TensorIteratorBaseEENKUlvE_clEvENKUlvE2_clEvEUlS4_S4_E_EESt5arrayIPcLm3EELi4E23TrivialOffsetCalculatorILi2EjESE_ILi1EjENS0_6memory15LoadWithoutCastENSH_16StoreWithoutCastEEEviT_T0_T2_T3_T4_T5_,"",@"SHT_CUDA_INFO"
	.sectionflags	@""
	.align	4


	//----- nvinfo : EIATTR_CUDA_API_VERSION
	.align		4
        /*0000*/ 	.byte	0x04, 0x37
        /*0002*/ 	.short	(.L_6261 - .L_6260)
.L_6260:
        /*0004*/ 	.word	0x00000082


	//----- nvinfo : EIATTR_KPARAM_INFO
	.align		4
.L_6261:
        /*0008*/ 	.byte	0x04, 0x17
        /*000a*/ 	.short	(.L_6263 - .L_6262)
.L_6262:
        /*000c*/ 	.word	0x00000000
        /*0010*/ 	.short	0x0006
        /*0012*/ 	.short	0x0023
        /*0014*/ 	.byte	0x00, 0xf0, 0x05, 0x00


	//----- nvinfo : EIATTR_KPARAM_INFO
	.align		4
.L_6263:
        /*0018*/ 	.byte	0x04, 0x17
        /*001a*/ 	.short	(.L_6265 - .L_6264)
.L_6264:
        /*001c*/ 	.word	0x00000000
        /*0020*/ 	.short	0x0005
        /*0022*/ 	.short	0x0022
        /*0024*/ 	.byte	0x00, 0xf0, 0x05, 0x00


	//----- nvinfo : EIATTR_KPARAM_INFO
	.align		4
.L_6265:
        /*0028*/ 	.byte	0x04, 0x17
        /*002a*/ 	.short	(.L_6267 - .L_6266)
.L_6266:
        /*002c*/ 	.word	0x00000000
        /*0030*/ 	.short	0x0004
        /*0032*/ 	.short	0x0021
        /*0034*/ 	.byte	0x00, 0xf0, 0x05, 0x00


	//----- nvinfo : EIATTR_KPARAM_INFO
	.align		4
.L_6267:
        /*0038*/ 	.byte	0x04, 0x17
        /*003a*/ 	.short	(.L_6269 - .L_6268)
.L_6268:
        /*003c*/ 	.word	0x00000000
        /*0040*/ 	.short	0x0003
        /*0042*/ 	.short	0x0020
        /*0044*/ 	.byte	0x00, 0xf0, 0x05, 0x00


	//----- nvinfo : EIATTR_KPARAM_INFO
	.align		4
.L_6269:
        /*0048*/ 	.byte	0x04, 0x17
        /*004a*/ 	.short	(.L_6271 - .L_6270)
.L_6270:
        /*004c*/ 	.word	0x00000000
        /*0050*/ 	.short	0x0002
        /*0052*/ 	.short	0x0008
        /*0054*/ 	.byte	0x00, 0xf0, 0x61, 0x00


	//----- nvinfo : EIATTR_KPARAM_INFO
	.align		4
.L_6271:
        /*0058*/ 	.byte	0x04, 0x17
        /*005a*/ 	.short	(.L_6273 - .L_6272)
.L_6272:
        /*005c*/ 	.word	0x00000000
        /*0060*/ 	.short	0x0001
        /*0062*/ 	.short	0x0004
        /*0064*/ 	.byte	0x00, 0xf0, 0x05, 0x00


	//----- nvinfo : EIATTR_KPARAM_INFO
	.align		4
.L_6273:
        /*0068*/ 	.byte	0x04, 0x17
        /*006a*/ 	.short	(.L_6275 - .L_6274)
.L_6274:
        /*006c*/ 	.word	0x00000000
        /*0070*/ 	.short	0x0000
        /*0072*/ 	.short	0x0000
        /*0074*/ 	.byte	0x00, 0xf0, 0x11, 0x00


	//----- nvinfo : EIATTR_SPARSE_MMA_MASK
	.align		4
.L_6275:
        /*0078*/ 	.byte	0x03, 0x50
        /*007a*/ 	.short	0x0000


	//----- nvinfo : EIATTR_MAXREG_COUNT
	.align		4
        /*007c*/ 	.byte	0x03, 0x1b
        /*007e*/ 	.short	0x00ff


	//----- nvinfo : EIATTR_MERCURY_ISA_VERSION
	.align		4
        /*0080*/ 	.byte	0x03, 0x5f
        /*0082*/ 	.short	0x0101


	//----- nvinfo : EIATTR_EXIT_INSTR_OFFSETS
	.align		4
        /*0084*/ 	.byte	0x04, 0x1c
        /*0086*/ 	.short	(.L_6277 - .L_6276)


	//   ....[0]....
.L_6276:
        /*0088*/ 	.word	0x00000d90


	//   ....[1]....
        /*008c*/ 	.word	0x00000de0


	//----- nvinfo : EIATTR_MAX_THREADS
	.align		4
.L_6277:
        /*0090*/ 	.byte	0x04, 0x05
        /*0092*/ 	.short	(.L_6279 - .L_6278)
.L_6278:
        /*0094*/ 	.word	0x00000080
        /*0098*/ 	.word	0x00000001
        /*009c*/ 	.word	0x00000001


	//----- nvinfo : EIATTR_CRS_STACK_SIZE
	.align		4
.L_6279:
        /*00a0*/ 	.byte	0x04, 0x1e
        /*00a2*/ 	.short	(.L_6281 - .L_6280)
.L_6280:
        /*00a4*/ 	.word	0x00000000


	//----- nvinfo : EIATTR_CBANK_PARAM_SIZE
	.align		4
.L_6281:
        /*00a8*/ 	.byte	0x03, 0x19
        /*00aa*/ 	.short	0x0024


	//----- nvinfo : EIATTR_PARAM_CBANK
	.align		4
        /*00ac*/ 	.byte	0x04, 0x0a
        /*00ae*/ 	.short	(.L_6283 - .L_6282)
	.align		4
.L_6282:
        /*00b0*/ 	.word	index@(.nv.constant0._ZN2at6native27unrolled_elementwise_kernelINS0_13BinaryFunctorIN3c104HalfES4_S4_ZZZNS0_21nextafter_kernel_cudaERNS_18TensorIteratorBaseEENKUlvE_clEvENKUlvE2_clEvEUlS4_S4_E_EESt5arrayIPcLm3EELi4E23TrivialOffsetCalculatorILi2EjESE_ILi1EjENS0_6memory15LoadWithoutCastENSH_16StoreWithoutCastEEEviT_T0_T2_T3_T4_T5_)
        /*00b4*/ 	.short	0x0210
        /*00b6*/ 	.short	0x0024


	//----- nvinfo : EIATTR_SW_WAR
	.align		4
.L_6283:
        /*00b8*/ 	.byte	0x04, 0x36
        /*00ba*/ 	.short	(.L_6285 - .L_6284)
.L_6284:
        /*00bc*/ 	.word	0x00000008
.L_6285:


//--------------------- .nv.info._ZN2at6native29vectorized_elementwise_kernelILi2ENS0_13BinaryFunctorIN3c104HalfES4_S4_ZZZNS0_21nextafter_kernel_cudaERNS_18TensorIteratorBaseEENKUlvE_clEvENKUlvE2_clEvEUlS4_S4_E_EESt5arrayIPcLm3EEEEviT0_T1_ --------------------------
	.section	.nv.info._ZN2at6native29vectorized_elementwise_kernelILi2ENS0_13BinaryFunctorIN3c104HalfES4_S4_ZZZNS0_21nextafter_kernel_cudaERNS_18TensorIteratorBaseEENKUlvE_clEvENKUlvE2_clEvEUlS4_S4_E_EESt5arrayIPcLm3EEEEviT0_T1_,"",@"SHT_CUDA_INFO"
	.sectionflags	@""
	.align	4


	//----- nvinfo : EIATTR_CUDA_API_VERSION
	.align		4
        /*0000*/ 	.byte	0x04, 0x37
        /*0002*/ 	.short	(.L_6287 - .L_6286)
.L_6286:
        /*0004*/ 	.word	0x00000082


	//----- nvinfo : EIATTR_KPARAM_INFO
	.align		4
.L_6287:
        /*0008*/ 	.byte	0x04, 0x17
        /*000a*/ 	.short	(.L_6289 - .L_6288)
.L_6288:
        /*000c*/ 	.word	0x00000000
        /*0010*/ 	.short	0x0002
        /*0012*/ 	.short	0x0008
        /*0014*/ 	.byte	0x00, 0xf0, 0x61, 0x00


	//----- nvinfo : EIATTR_KPARAM_INFO
	.align		4
.L_6289:
        /*0018*/ 	.byte	0x04, 0x17
        /*001a*/ 	.short	(.L_6291 - .L_6290)
.L_6290:
        /*001c*/ 	.word	0x00000000
        /*0020*/ 	.short	0x0001
        /*0022*/ 	.short	0x0004
        /*0024*/ 	.byte	0x00, 0xf0, 0x05, 0x00


	//----- nvinfo : EIATTR_KPARAM_INFO
	.align		4
.L_6291:
        /*0028*/ 	.byte	0x04, 0x17
        /*002a*/ 	.short	(.L_6293 - .L_6292)
.L_6292:
        /*002c*/ 	.word	0x00000000
        /*0030*/ 	.short	0x0000
        /*0032*/ 	.short	0x0000
        /*0034*/ 	.byte	0x00, 0xf0, 0x11, 0x00


	//----- nvinfo : EIATTR_SPARSE_MMA_MASK
	.align		4
.L_6293:
        /*0038*/ 	.byte	0x03, 0x50
        /*003a*/ 	.short	0x0000


	//----- nvinfo : EIATTR_MAXREG_COUNT
	.align		4
        /*003c*/ 	.byte	0x03, 0x1b
        /*003e*/ 	.short	0x00ff


	//----- nvinfo : EIATTR_MERCURY_ISA_VERSION
	.align		4
        /*0040*/ 	.byte	0x03, 0x5f
        /*0042*/ 	.short	0x0101


	//----- nvinfo : EIATTR_EXIT_INSTR_OFFSETS
	.align		4
        /*0044*/ 	.byte	0x04, 0x1c
        /*0046*/ 	.short	(.L_6295 - .L_6294)


	//   ....[0]....
.L_6294:
        /*0048*/ 	.word	0x00001360


	//   ....[1]....
        /*004c*/ 	.word	0x00002eb0


	//   ....[2]....
        /*0050*/ 	.word	0x00002f00


	//----- nvinfo : EIATTR_MAX_THREADS
	.align		4
.L_6295:
        /*0054*/ 	.byte	0x04, 0x05
        /*0056*/ 	.short	(.L_6297 - .L_6296)
.L_6296:
        /*0058*/ 	.word	0x00000080
        /*005c*/ 	.word	0x00000001
        /*0060*/ 	.word	0x00000001


	//----- nvinfo : EIATTR_CRS_STACK_SIZE
	.align		4
.L_6297:
        /*0064*/ 	.byte	0x04, 0x1e
        /*0066*/ 	.short	(.L_6299 - .L_6298)
.L_6298:
        /*0068*/ 	.word	0x00000000


	//----- nvinfo : EIATTR_CBANK_PARAM_SIZE
	.align		4
.L_6299:
        /*006c*/ 	.byte	0x03, 0x19
        /*006e*/ 	.short	0x0020


	//----- nvinfo : EIATTR_PARAM_CBANK
	.align		4
        /*0070*/ 	.byte	0x04, 0x0a
        /*0072*/ 	.short	(.L_6301 - .L_6300)
	.align		4
.L_6300:
        /*0074*/ 	.word	index@(.nv.constant0._ZN2at6native29vectorized_elementwise_kernelILi2ENS0_13BinaryFunctorIN3c104HalfES4_S4_ZZZNS0_21nextafter_kernel_cudaERNS_18TensorIteratorBaseEENKUlvE_clEvENKUlvE2_clEvEUlS4_S4_E_EESt5arrayIPcLm3EEEEviT0_T1_)
        /*0078*/ 	.short	0x0210
        /*007a*/ 	.short	0x0020


	//----- nvinfo : EIATTR_SW_WAR
	.align		4
.L_6301:
        /*007c*/ 	.byte	0x04, 0x36
        /*007e*/ 	.short	(.L_6303 - .L_6302)
.L_6302:
        /*0080*/ 	.word	0x00000008
.L_6303:


//--------------------- .nv.info._ZN2at6native29vectorized_elementwise_kernelILi4ENS0_13BinaryFunctorIN3c104HalfES4_S4_ZZZNS0_21nextafter_kernel_cudaERNS_18TensorIteratorBaseEENKUlvE_clEvENKUlvE2_clEvEUlS4_S4_E_EESt5arrayIPcLm3EEEEviT0_T1_ --------------------------
	.section	.nv.info._ZN2at6native29vectorized_elementwise_kernelILi4ENS0_13BinaryFunctorIN3c104HalfES4_S4_ZZZNS0_21nextafter_kernel_cudaERNS_18TensorIteratorBaseEENKUlvE_clEvENKUlvE2_clEvEUlS4_S4_E_EESt5arrayIPcLm3EEEEviT0_T1_,"",@"SHT_CUDA_INFO"
	.sectionflags	@""
	.align	4


	//----- nvinfo : EIATTR_CUDA_API_VERSION
	.align		4
        /*0000*/ 	.byte	0x04, 0x37
        /*0002*/ 	.short	(.L_6305 - .L_6304)
.L_6304:
        /*0004*/ 	.word	0x00000082


	//----- nvinfo : EIATTR_KPARAM_INFO
	.align		4
.L_6305:
        /*0008*/ 	.byte	0x04, 0x17
        /*000a*/ 	.short	(.L_6307 - .L_6306)
.L_6306:
        /*000c*/ 	.word	0x00000000
        /*0010*/ 	.short	0x0002
        /*0012*/ 	.short	0x0008
        /*0014*/ 	.byte	0x00, 0xf0, 0x61, 0x00


	//----- nvinfo : EIATTR_KPARAM_INFO
	.align		4
.L_6307:
        /*0018*/ 	.byte	0x04, 0x17
        /*001a*/ 	.short	(.L_6309 - .L_6308)
.L_6308:
        /*001c*/ 	.word	0x00000000
        /*0020*/ 	.short	0x0001
        /*0022*/ 	.short	0x0004
        /*0024*/ 	.byte	0x00, 0xf0, 0x05, 0x00


	//----- nvinfo : EIATTR_KPARAM_INFO
	.align		4
.L_6309:
        /*0028*/ 	.byte	0x04, 0x17
        /*002a*/ 	.short	(.L_6311 - .L_6310)
.L_6310:
        /*002c*/ 	.word	0x00000000
        /*0030*/ 	.short	0x0000
        /*0032*/ 	.short	0x0000
        /*0034*/ 	.byte	0x00, 0xf0, 0x11, 0x00


	//----- nvinfo : EIATTR_SPARSE_MMA_MASK
	.align		4
.L_6311:
        /*0038*/ 	.byte	0x03, 0x50
        /*003a*/ 	.short	0x0000


	//----- nvinfo : EIATTR_MAXREG_COUNT
	.align		4
        /*003c*/ 	.byte	0x03, 0x1b
        /*003e*/ 	.short	0x00ff


	//----- nvinfo : EIATTR_MERCURY_ISA_VERSION
	.align		4
        /*0040*/ 	.byte	0x03, 0x5f
        /*0042*/ 	.short	0x0101


	//----- nvinfo : EIATTR_EXIT_INSTR_OFFSETS
	.align		4
        /*0044*/ 	.byte	0x04, 0x1c
        /*0046*/ 	.short	(.L_6313 - .L_6312)


	//   ....[0]....
.L_6312:
        /*0048*/ 	.word	0x00001360


	//   ....[1]....
        /*004c*/ 	.word	0x00002eb0


	//   ....[2]....
        /*0050*/ 	.word	0x00002f00


	//----- nvinfo : EIATTR_MAX_THREADS
	.align		4
.L_6313:
        /*0054*/ 	.byte	0x04, 0x05
        /*0056*/ 	.short	(.L_6315 - .L_6314)
.L_6314:
        /*0058*/ 	.word	0x00000080
        /*005c*/ 	.word	0x00000001
        /*0060*/ 	.word	0x00000001


	//----- nvinfo : EIATTR_CRS_STACK_SIZE
	.align		4
.L_6315:
        /*0064*/ 	.byte	0x04, 0x1e
        /*0066*/ 	.short	(.L_6317 - .L_6316)
.L_6316:
        /*0068*/ 	.word	0x00000000


	//----- nvinfo : EIATTR_CBANK_PARAM_SIZE
	.align		4
.L_6317:
        /*006c*/ 	.byte	0x03, 0x19
        /*006e*/ 	.short	0x0020


	//----- nvinfo : EIATTR_PARAM_CBANK
	.align		4
        /*0070*/ 	.byte	0x04, 0x0a
        /*0072*/ 	.short	(.L_6319 - .L_6318)
	.align		4
.L_6318:
        /*0074*/ 	.word	index@(.nv.constant0._ZN2at6native29vectorized_elementwise_kernelILi4ENS0_13BinaryFunctorIN3c104HalfES4_S4_ZZZNS0_21nextafter_kernel_cudaERNS_18TensorIteratorBaseEENKUlvE_clEvENKUlvE2_clEvEUlS4_S4_E_EESt5arrayIPcLm3EEEEviT0_T1_)
        /*0078*/ 	.short	0x0210
        /*007a*/ 	.short	0x0020


	//----- nvinfo : EIATTR_SW_WAR
	.align		4
.L_6319:
        /*007c*/ 	.byte	0x04, 0x36
        /*007e*/ 	.short	(.L_6321 - .L_6320)
.L_6320:
        /*0080*/ 	.word	0x00000008
.L_6321:


//--------------------- .nv.info._ZN2at6native29vectorized_elementwise_kernelILi8ENS0_13BinaryFunctorIN3c104HalfES4_S4_ZZZNS0_21nextafter_kernel_cudaERNS_18TensorIteratorBaseEENKUlvE_clEvENKUlvE2_clEvEUlS4_S4_E_EESt5arrayIPcLm3EEEEviT0_T1_ --------------------------
	.section	.nv.info._ZN2at6native29vectorized_elementwise_kernelILi8ENS0_13BinaryFunctorIN3c104HalfES4_S4_ZZZNS0_21nextafter_kernel_cudaERNS_18TensorIteratorBaseEENKUlvE_clEvENKUlvE2_clEvEUlS4_S4_E_EESt5arrayIPcLm3EEEEviT0_T1_,"",@"SHT_CUDA_INFO"
	.sectionflags	@""
	.align	4


	//----- nvinfo : EIATTR_CUDA_API_VERSION
	.align		4
        /*0000*/ 	.byte	0x04, 0x37
        /*0002*/ 	.short	(.L_6323 - .L_6322)
.L_6322:
        /*0004*/ 	.word	0x00000082


	//----- nvinfo : EIATTR_KPARAM_INFO
	.align		4
.L_6323:
        /*0008*/ 	.byte	0x04, 0x17
        /*000a*/ 	.short	(.L_6325 - .L_6324)
.L_6324:
        /*000c*/ 	.word	0x00000000
        /*0010*/ 	.short	0x0002
        /*0012*/ 	.short	0x0008
        /*0014*/ 	.byte	0x00, 0xf0, 0x61, 0x00


	//----- nvinfo : EIATTR_KPARAM_INFO
	.align		4
.L_6325:
        /*0018*/ 	.byte	0x04, 0x17
        /*001a*/ 	.short	(.L_6327 - .L_6326)
.L_6326:
        /*001c*/ 	.word	0x00000000
        /*0020*/ 	.short	0x0001
        /*0022*/ 	.short	0x0004
        /*0024*/ 	.byte	0x00, 0xf0, 0x05, 0x00


	//----- nvinfo : EIATTR_KPARAM_INFO
	.align		4
.L_6327:
        /*0028*/ 	.byte	0x04, 0x17
        /*002a*/ 	.short	(.L_6329 - .L_6328)
.L_6328:
        /*002c*/ 	.word	0x00000000
        /*0030*/ 	.short	0x0000
        /*0032*/ 	.short	0x0000
        /*0034*/ 	.byte	0x00, 0xf0, 0x11, 0x00


	//----- nvinfo : EIATTR_SPARSE_MMA_MASK
	.align		4
.L_6329:
        /*0038*/ 	.byte	0x03, 0x50
        /*003a*/ 	.short	0x0000


	//----- nvinfo : EIATTR_MAXREG_COUNT
	.align		4
        /*003c*/ 	.byte	0x03, 0x1b
        /*003e*/ 	.short	0x00ff


	//----- nvinfo : EIATTR_MERCURY_ISA_VERSION
	.align		4
        /*0040*/ 	.byte	0x03, 0x5f
        /*0042*/ 	.short	0x0101


	//----- nvinfo : EIATTR_EXIT_INSTR_OFFSETS
	.align		4
        /*0044*/ 	.byte	0x04, 0x1c
        /*0046*/ 	.short	(.L_6331 - .L_6330)


	//   ....[0]....
.L_6330:
        /*0048*/ 	.word	0x00001300


	//   ....[1]....
        /*004c*/ 	.word	0x00002e50


	//   ....[2]....
        /*0050*/ 	.word	0x00002ea0


	//----- nvinfo : EIATTR_MAX_THREADS
	.align		4
.L_6331:
        /*0054*/ 	.byte	0x04, 0x05
        /*0056*/ 	.short	(.L_6333 - .L_6332)
.L_6332:
        /*0058*/ 	.word	0x00000080
        /*005c*/ 	.word	0x00000001
        /*0060*/ 	.word	0x00000001


	//----- nvinfo : EIATTR_CRS_STACK_SIZE
	.align		4
.L_6333:
        /*0064*/ 	.byte	0x04, 0x1e
        /*0066*/ 	.short	(.L_6335 - .L_6334)
.L_6334:
        /*0068*/ 	.word	0x00000000


	//----- nvinfo : EIATTR_CBANK_PARAM_SIZE
	.align		4
.L_6335:
        /*006c*/ 	.byte	0x03, 0x19
        /*006e*/ 	.short	0x0020


	//----- nvinfo : EIATTR_PARAM_CBANK
	.align		4
        /*0070*/ 	.byte	0x04, 0x0a
        /*0072*/ 	.short	(.L_6337 - .L_6336)
	.align		4
.L_6336:
        /*0074*/ 	.word	index@(.nv.constant0._ZN2at6native29vectorized_elementwise_kernelILi8ENS0_13BinaryFunctorIN3c104HalfES4_S4_ZZZNS0_21nextafter_kernel_cudaERNS_18TensorIteratorBaseEENKUlvE_clEvENKUlvE2_clEvEUlS4_S4_E_EESt5arrayIPcLm3EEEEviT0_T1_)
        /*0078*/ 	.short	0x0210
        /*007a*/ 	.short	0x0020


	//----- nvinfo : EIATTR_SW_WAR
	.align		4
.L_6337:
        /*007c*/ 	.byte	0x04, 0x36
        /*007e*/ 	.short	(.L_6339 - .L_6338)
.L_6338:
        /*0080*/ 	.word	0x00000008
.L_6339:


//--------------------- .nv.info._ZN2at6native18elementwise_kernelILi128ELi4EZNS0_15gpu_kernel_implINS0_13BUnaryFunctorIN3c104HalfES5_S5_ZZZNS0_21nextafter_kernel_cudaERNS_18TensorIteratorBaseEENKUlvE_clEvENKUlvE2_clEvEUlS5_S5_E_EEEEvS7_RKT_EUliE_EEviT1_ --------------------------
	.section	.nv.info._ZN2at6native18elementwise_kernelILi128ELi4EZNS0_15gpu_kernel_implINS0_13BUnaryFunctorIN3c104HalfES5_S5_ZZZNS0_21nextafter_kernel_cudaERNS_18TensorIteratorBaseEENKUlvE_clEvENKUlvE2_clEvEUlS5_S5_E_EEEEvS7_RKT_EUliE_EEviT1_,"",@"SHT_CUDA_INFO"
	.sectionflags	@""
	.align	4


	//----- nvinfo : EIATTR_CUDA_API_VERSION
	.align		4
        /*0000*/ 	.byte	0x04, 0x37
        /*0002*/ 	.short	(.L_6341 - .L_6340)
.L_6340:
        /*0004*/ 	.word	0x00000082


	//----- nvinfo : EIATTR_KPARAM_INFO
	.align		4
.L_6341:
        /*0008*/ 	.byte	0x04, 0x17
        /*000a*/ 	.short	(.L_6343 - .L_6342)
.L_6342:
        /*000c*/ 	.word	0x00000000
        /*0010*/ 	.short	0x0001
        /*0012*/ 	.short	0x0008
        /*0014*/ 	.byte	0x00, 0xf0, 0x61, 0x08


	//----- nvinfo : EIATTR_KPARAM_INFO
	.align		4
.L_6343:
        /*0018*/ 	.byte	0x04, 0x17
        /*001a*/ 	.short	(.L_6345 - .L_6344)
.L_6344:
        /*001c*/ 	.word	0x00000000
        /*0020*/ 	.short	0x0000
        /*0022*/ 	.short	0x0000
        /*0024*/ 	.byte	0x00, 0xf0, 0x11, 0x00


	//----- nvinfo : EIATTR_SPARSE_MMA_MASK
	.align		4
.L_6345:
        /*0028*/ 	.byte	0x03, 0x50
        /*002a*/ 	.short	0x0000


	//----- nvinfo : EIATTR_MAXREG_COUNT
	.align		4
        /*002c*/ 	.byte	0x03, 0x1b
        /*002e*/ 	.short	0x0080


	//----- nvinfo : EIATTR_EXTERNS
	.align		4
        /*0030*/ 	.byte	0x04, 0x0f
        /*0032*/ 	.short	(.L_6347 - .L_6346)


	//   ....[0]....
	.align		4
.L_6346:
        /*0034*/ 	.word	index@(__assertfail)


	//----- nvinfo : EIATTR_MERCURY_ISA_VERSION
	.align		4
.L_6347:
        /*0038*/ 	.byte	0x03, 0x5f
        /*003a*/ 	.short	0x0101


	//----- nvinfo : EIATTR_SYSCALL_OFFSETS
	.align		4
        /*003c*/ 	.byte	0x04, 0x46
        /*003e*/ 	.short	(.L_6349 - .L_6348)


	//   ....[0]....
.L_6348:
        /*0040*/ 	.word	0x000022b0


	//   ....[1]....
        /*0044*/ 	.word	0x00003420


	//   ....[2]....
        /*0048*/ 	.word	0x00005730


	//   ....[3]....
        /*004c*/ 	.word	0x00006890


	//   ....[4]....
        /*0050*/ 	.word	0x00008b90


	//   ....[5]....
        /*0054*/ 	.word	0x00009cf0


	//   ....[6]....
        /*0058*/ 	.word	0x0000bfe0


	//   ....[7]....
        /*005c*/ 	.word	0x0000d140


	//----- nvinfo : EIATTR_EXIT_INSTR_OFFSETS
	.align		4
.L_6349:
        /*0060*/ 	.byte	0x04, 0x1c
        /*0062*/ 	.short	(.L_6351 - .L_6350)


	//   ....[0]....
.L_6350:
        /*0064*/ 	.word	0x00009dc0


	//   ....[1]....
        /*0068*/ 	.word	0x0000c370


	//   ....[2]....
        /*006c*/ 	.word	0x0000c3b0


	//   ....[3]....
        /*0070*/ 	.word	0x0000c450


	//   ....[4]....
        /*0074*/ 	.word	0x0000c490


	//   ....[5]....
        /*0078*/ 	.word	0x0000c4d0


	//   ....[6]....
        /*007c*/ 	.word	0x0000c560


	//   ....[7]....
        /*0080*/ 	.word	0x0000c580


	//   ....[8]....
        /*0084*/ 	.word	0x0000c620


	//   ....[9]....
        /*0088*/ 	.word	0x0000c670


	//   ....[10]....
        /*008c*/ 	.word	0x0000c6c0


	//   ....[11]....
        /*0090*/ 	.word	0x0000c790


	//   ....[12]....
        /*0094*/ 	.word	0x0000c7f0


	//   ....[13]....
        /*0098*/ 	.word	0x0000c980


	//   ....[14]....
        /*009c*/ 	.word	0x0000cae0


	//   ....[15]....
        /*00a0*/ 	.word	0x0000cb20


	//   ....[16]....
        /*00a4*/ 	.word	0x0000cbe0


	//   ....[17]....
        /*00a8*/ 	.word	0x0000cd60


	//   ....[18]....
        /*00ac*/ 	.word	0x0000cee0


	//   ....[19]....
        /*00b0*/ 	.word	0x0000d040


	//   ....[20]....
        /*00b4*/ 	.word	0x0000d150


	//   ....[21]....
        /*00b8*/ 	.word	0x0000d190


	//   ....[22]....
        /*00bc*/ 	.word	0x0000d1d0


	//----- nvinfo : EIATTR_MAX_THREADS
	.align		4
.L_6351:
        /*00c0*/ 	.byte	0x04, 0x05
        /*00c2*/ 	.short	(.L_6353 - .L_6352)
.L_6352:
        /*00c4*/ 	.word	0x00000080
        /*00c8*/ 	.word	0x00000001
        /*00cc*/ 	.word	0x00000001


	//----- nvinfo : EIATTR_CRS_STACK_SIZE
	.align		4
.L_6353:
        /*00d0*/ 	.byte	0x04, 0x1e
        /*00d2*/ 	.short	(.L_6355 - .L_6354)
.L_6354:
        /*00d4*/ 	.word	0x00000000


	//----- nvinfo : EIATTR_CBANK_PARAM_SIZE
	.align		4
.L_6355:
        /*00d8*/ 	.byte	0x03, 0x19
        /*00da*/ 	.short	0x0220


	//----- nvinfo : EIATTR_PARAM_CBANK
	.align		4
        /*00dc*/ 	.byte	0x04, 0x0a
        /*00de*/ 	.short	(.L_6357 - .L_6356)
	.align		4
.L_6356:
        /*00e0*/ 	.word	index@(.nv.constant0._ZN2at6native18elementwise_kernelILi128ELi4EZNS0_15gpu_kernel_implINS0_13BUnaryFunctorIN3c104HalfES5_S5_ZZZNS0_21nextafter_kernel_cudaERNS_18TensorIteratorBaseEENKUlvE_clEvENKUlvE2_clEvEUlS5_S5_E_EEEEvS7_RKT_EUliE_EEviT1_)
        /*00e4*/ 	.short	0x0210
        /*00e6*/ 	.short	0x0220


	//----- nvinfo : EIATTR_SW_WAR
	.align		4
.L_6357:
        /*00e8*/ 	.byte	0x04, 0x36
        /*00ea*/ 	.short	(.L_6359 - .L_6358)
.L_6358:
        /*00ec*/ 	.word	0x00000008
.L_6359:


//--------------------- .nv.info._ZN2at6native27unrolled_elementwise_kernelINS0_13BUnaryFunctorIN3c104HalfES4_S4_ZZZNS0_21nextafter_kernel_cudaERNS_18TensorIteratorBaseEENKUlvE_clEvENKUlvE2_clEvEUlS4_S4_E_EESt5arrayIPcLm2EELi4E23TrivialOffsetCalculatorILi1EjESF_NS0_6memory12LoadWithCastILi1EEENSG_13StoreWithCastILi1EEEEEviT_T0_T2_T3_T4_T5_ --------------------------
	.section	.nv.info._ZN2at6native27unrolled_elementwise_kernelINS0_13BUnaryFunctorIN3c104HalfES4_S4_ZZZNS0_21nextafter_kernel_cudaERNS_18TensorIteratorBaseEENKUlvE_clEvENKUlvE2_clEvEUlS4_S4_E_EESt5arrayIPcLm2EELi4E23TrivialOffsetCalculatorILi1EjESF_NS0_6memory12LoadWithCastILi1EEENSG_13StoreWithCastILi1EEEEEviT_T0_T2_T3_T4_T5_,"",@"SHT_CUDA_INFO"
	.sectionflags	@""
	.align	4


	//----- nvinfo : EIATTR_CUDA_API_VERSION
	.align		4
        /*0000*/ 	.byte	0x04, 0x37
        /*0002*/ 	.short	(.L_6361 - .L_6360)
.L_6360:
        /*0004*/ 	.word	0x00000082


	//----- nvinfo : EIATTR_KPARAM_INFO
	.align		4
.L_6361:
        /*0008*/ 	.byte	0x04, 0x17
        /*000a*/ 	.short	(.L_6363 - .L_6362)
.L_6362:
        /*000c*/ 	.word	0x00000000
        /*0010*/ 	.short	0x0006
        /*0012*/ 	.short	0x0024
        /*0014*/ 	.byte	0x00, 0xf0, 0x21, 0x00


	//----- nvinfo : EIATTR_KPARAM_INFO
	.align		4
.L_6363:
        /*0018*/ 	.byte	0x04, 0x17
        /*001a*/ 	.short	(.L_6365 - .L_6364)
.L_6364:
        /*001c*/ 	.word	0x00000000
        /*0020*/ 	.short	0x0005
        /*0022*/ 	.short	0x001c
        /*0024*/ 	.byte	0x00, 0xf0, 0x21, 0x00


	//----- nvinfo : EIATTR_KPARAM_INFO
	.align		4
.L_6365:
        /*0028*/ 	.byte	0x04, 0x17
        /*002a*/ 	.short	(.L_6367 - .L_6366)
.L_6366:
        /*002c*/ 	.word	0x00000000
        /*0030*/ 	.short	0x0004
        /*0032*/ 	.short	0x0019
        /*0034*/ 	.byte	0x00, 0xf0, 0x05, 0x00


	//----- nvinfo : EIATTR_KPARAM_INFO
	.align		4
.L_6367:
        /*0038*/ 	.byte	0x04, 0x17
        /*003a*/ 	.short	(.L_6369 - .L_6368)
.L_6368:
        /*003c*/ 	.word	0x00000000
        /*0040*/ 	.short	0x0003
        /*0042*/ 	.short	0x0018
        /*0044*/ 	.byte	0x00, 0xf0, 0x05, 0x00


	//----- nvinfo : EIATTR_KPARAM_INFO
	.align		4
.L_6369:
        /*0048*/ 	.byte	0x04, 0x17
        /*004a*/ 	.short	(.L_6371 - .L_6370)
.L_6370:
        /*004c*/ 	.word	0x00000000
        /*0050*/ 	.short	0x0002
        /*0052*/ 	.short	0x0008
        /*0054*/ 	.byte	0x00, 0xf0, 0x41, 0x00


	//----- nvinfo : EIATTR_KPARAM_INFO
	.align		4
.L_6371:
        /*0058*/ 	.byte	0x04, 0x17
        /*005a*/ 	.short	(.L_6373 - .L_6372)
.L_6372:
        /*005c*/ 	.word	0x00000000
        /*0060*/ 	.short	0x0001
        /*0062*/ 	.short	0x0004
        /*0064*/ 	.byte	0x00, 0xf0, 0x11, 0x00


	//----- nvinfo : EIATTR_KPARAM_INFO
	.align		4
.L_6373:
        /*0068*/ 	.byte	0x04, 0x17
        /*006a*/ 	.short	(.L_6375 - .L_6374)
.L_6374:
        /*006c*/ 	.word	0x00000000
        /*0070*/ 	.short	0x0000
        /*0072*/ 	.short	0x0000
        /*0074*/ 	.byte	0x00, 0xf0, 0x11, 0x00


	//----- nvinfo : EIATTR_SPARSE_MMA_MASK
	.align		4
.L_6375:
        /*0078*/ 	.byte	0x03, 0x50
        /*007a*/ 	.short	0x0000


	//----- nvinfo : EIATTR_MAXREG_COUNT
	.align		4
        /*007c*/ 	.byte	0x03, 0x1b
        /*007e*/ 	.short	0x00ff


	//----- nvinfo : EIATTR_EXTERNS
	.align		4
        /*0080*/ 	.byte	0x04, 0x0f
        /*0082*/ 	.short	(.L_6377 - .L_6376)


	//   ....[0]....
	.align		4
.L_6376:
        /*0084*/ 	.word	index@(__assertfail)


	//----- nvinfo : EIATTR_MERCURY_ISA_VERSION
	.align		4
.L_6377:
        /*0088*/ 	.byte	0x03, 0x5f
        /*008a*/ 	.short	0x0101


	//----- nvinfo : EIATTR_SYSCALL_OFFSETS
	.align		4
        /*008c*/ 	.byte	0x04, 0x46
        /*008e*/ 	.short	(.L_6379 - .L_6378)


	//   ....[0]....
.L_6378:
        /*0090*/ 	.word	0x000010b0


	//   ....[1]....
        /*0094*/ 	.word	0x000021c0


	//   ....[2]....
        /*0098*/ 	.word	0x000032d0


	//   ....[3]....
        /*009c*/ 	.word	0x000043d0


	//   ....[4]....
        /*00a0*/ 	.word	0x00006100


	//   ....[5]....
        /*00a4*/ 	.word	0x00007100


	//   ....[6]....
        /*00a8*/ 	.word	0x000080e0


	//   ....[7]....
        /*00ac*/ 	.word	0x000090c0


	//----- nvinfo : EIATTR_EXIT_INSTR_OFFSETS
	.align		4
.L_6379:
        /*00b0*/ 	.byte	0x04, 0x1c
        /*00b2*/ 	.short	(.L_6381 - .L_6380)


	//   ....[0]....
.L_6380:
        /*00b4*/ 	.word	0x000081a0


	//   ....[1]....
        /*00b8*/ 	.word	0x000082f0


	//   ....[2]....
        /*00bc*/ 	.word	0x00008330


	//   ....[3]....
        /*00c0*/ 	.word	0x000083d0


	//   ....[4]....
        /*00c4*/ 	.word	0x00008410


	//   ....[5]....
        /*00c8*/ 	.word	0x00008450


	//   ....[6]....
        /*00cc*/ 	.word	0x000084e0


	//   ....[7]....
        /*00d0*/ 	.word	0x00008500


	//   ....[8]....
        /*00d4*/ 	.word	0x000085a0


	//   ....[9]....
        /*00d8*/ 	.word	0x000085f0


	//   ....[10]....
        /*00dc*/ 	.word	0x00008640


	//   ....[11]....
        /*00e0*/ 	.word	0x00008710


	//   ....[12]....
        /*00e4*/ 	.word	0x00008770


	//   ....[13]....
        /*00e8*/ 	.word	0x00008900


	//   ....[14]....
        /*00ec*/ 	.word	0x00008a60


	//   ....[15]....
        /*00f0*/ 	.word	0x00008aa0


	//   ....[16]....
        /*00f4*/ 	.word	0x00008b60


	//   ....[17]....
        /*00f8*/ 	.word	0x00008ce0


	//   ....[18]....
        /*00fc*/ 	.word	0x00008e60


	//   ....[19]....
        /*0100*/ 	.word	0x00008fc0


	//   ....[20]....
        /*0104*/ 	.word	0x000090d0


	//   ....[21]....
        /*0108*/ 	.word	0x00009110


	//   ....[22]....
        /*010c*/ 	.word	0x00009150


	//----- nvinfo : EIATTR_MAX_THREADS
	.align		4
.L_6381:
        /*0110*/ 	.byte	0x04, 0x05
        /*0112*/ 	.short	(.L_6383 - .L_6382)
.L_6382:
        /*0114*/ 	.word	0x00000080
        /*0118*/ 	.word	0x00000001
        /*011c*/ 	.word	0x00000001


	//----- nvinfo : EIATTR_CRS_STACK_SIZE
	.align		4
.L_6383:
        /*0120*/ 	.byte	0x04, 0x1e
        /*0122*/ 	.short	(.L_6385 - .L_6384)
.L_6384:
        /*0124*/ 	.word	0x00000000


	//----- nvinfo : EIATTR_CBANK_PARAM_SIZE
	.align		4
.L_6385:
        /*0128*/ 	.byte	0x03, 0x19
        /*012a*/ 	.short	0x002c


	//----- nvinfo : EIATTR_PARAM_CBANK
	.align		4
        /*012c*/ 	.byte	0x04, 0x0a
        /*012e*/ 	.short	(.L_6387 - .L_6386)
	.align		4
.L_6386:
        /*0130*/ 	.word	index@(.nv.constant0._ZN2at6native27unrolled_elementwise_kernelINS0_13BUnaryFunctorIN3c104HalfES4_S4_ZZZNS0_21nextafter_kernel_cudaERNS_18TensorIteratorBaseEENKUlvE_clEvENKUlvE2_clEvEUlS4_S4_E_EESt5arrayIPcLm2EELi4E23TrivialOffsetCalculatorILi1EjESF_NS0_6memory12LoadWithCastILi1EEENSG_13StoreWithCastILi1EEEEEviT_T0_T2_T3_T4_T5_)
        /*0134*/ 	.short	0x0210
        /*0136*/ 	.short	0x002c


	//----- nvinfo : EIATTR_SW_WAR
	.align		4
.L_6387:
        /*0138*/ 	.byte	0x04, 0x36
        /*013a*/ 	.short	(.L_6389 - .L_6388)
.L_6388:
        /*013c*/ 	.word	0x00000008
.L_6389:


//--------------------- .nv.info._ZN2at6native18elementwise_kernelILi128ELi4EZNS0_22gpu_kernel_impl_nocastINS0_13BUnaryFunctorIN3c104HalfES5_S5_ZZZNS0_21nextafter_kernel_cudaERNS_18TensorIteratorBaseEENKUlvE_clEvENKUlvE2_clEvEUlS5_S5_E_EEEEvS7_RKT_EUliE_EEviT1_ --------------------------
	.section	.nv.info._ZN2at6native18elementwise_kernelILi128ELi4EZNS0_22gpu_kernel_impl_nocastINS0_13BUnaryFunctorIN3c104HalfES5_S5_ZZZNS0_21nextafter_kernel_cudaERNS_18TensorIteratorBaseEENKUlvE_clEvENKUlvE2_clEvEUlS5_S5_E_EEEEvS7_RKT_EUliE_EEviT1_,"",@"SHT_CUDA_INFO"
	.sectionflags	@""
	.align	4


	//----- nvinfo : EIATTR_CUDA_API_VERSION
	.align		4
        /*0000*/ 	.byte	0x04, 0x37
        /*0002*/ 	.short	(.L_6391 - .L_6390)
.L_6390:
        /*0004*/ 	.word	0x00000082


	//----- nvinfo : EIATTR_KPARAM_INFO
	.align		4
.L_6391:
        /*0008*/ 	.byte	0x04, 0x17
        /*000a*/ 	.short	(.L_6393 - .L_6392)
.L_6392:
        /*000c*/ 	.word	0x00000000
        /*0010*/ 	.short	0x0001
        /*0012*/ 	.short	0x0008
        /*0014*/ 	.byte	0x00, 0xf0, 0x61, 0x08


	//----- nvinfo : EIATTR_KPARAM_INFO
	.align		4
.L_6393:
        /*0018*/ 	.byte	0x04, 0x17
        /*001a*/ 	.short	(.L_6395 - .L_6394)
.L_6394:
        /*001c*/ 	.word	0x00000000
        /*0020*/ 	.short	0x0000
        /*0022*/ 	.short	0x0000
        /*0024*/ 	.byte	0x00, 0xf0, 0x11, 0x00


	//----- nvinfo : EIATTR_SPARSE_MMA_MASK
	.align		4
.L_6395:
        /*0028*/ 	.byte	0x03, 0x50
        /*002a*/ 	.short	0x0000


	//----- nvinfo : EIATTR_MAXREG_COUNT
	.align		4
        /*002c*/ 	.byte	0x03, 0x1b
        /*002e*/ 	.short	0x0080


	//----- nvinfo : EIATTR_MERCURY_ISA_VERSION
	.align		4
        /*0030*/ 	.byte	0x03, 0x5f
        /*0032*/ 	.short	0x0101


	//----- nvinfo : EIATTR_EXIT_INSTR_OFFSETS
	.align		4
        /*0034*/ 	.byte	0x04, 0x1c
        /*0036*/ 	.short	(.L_6397 - .L_6396)


	//   ....[0]....
.L_6396:
        /*0038*/ 	.word	0x000040e0


	//   ....[1]....
        /*003c*/ 	.word	0x00005610


	//----- nvinfo : EIATTR_MAX_THREADS
	.align		4
.L_6397:
        /*0040*/ 	.byte	0x04, 0x05
        /*0042*/ 	.short	(.L_6399 - .L_6398)
.L_6398:
        /*0044*/ 	.word	0x00000080
        /*0048*/ 	.word	0x00000001
        /*004c*/ 	.word	0x00000001


	//----- nvinfo : EIATTR_CRS_STACK_SIZE
	.align		4
.L_6399:
        /*0050*/ 	.byte	0x04, 0x1e
        /*0052*/ 	.short	(.L_6401 - .L_6400)
.L_6400:
        /*0054*/ 	.word	0x00000000


	//----- nvinfo : EIATTR_CBANK_PARAM_SIZE
	.align		4
.L_6401:
        /*0058*/ 	.byte	0x03, 0x19
        /*005a*/ 	.short	0x0220


	//----- nvinfo : EIATTR_PARAM_CBANK
	.align		4
        /*005c*/ 	.byte	0x04, 0x0a
        /*005e*/ 	.short	(.L_6403 - .L_6402)
	.align		4
.L_6402:
        /*0060*/ 	.word	index@(.nv.constant0._ZN2at6native18elementwise_kernelILi128ELi4EZNS0_22gpu_kernel_impl_nocastINS0_13BUnaryFunctorIN3c104HalfES5_S5_ZZZNS0_21nextafter_kernel_cudaERNS_18TensorIteratorBaseEENKUlvE_clEvENKUlvE2_clEvEUlS5_S5_E_EEEEvS7_RKT_EUliE_EEviT1_)
        /*0064*/ 	.short	0x0210
        /*0066*/ 	.short	0x0220


	//----- nvinfo : EIATTR_SW_WAR
	.align		4
.L_6403:
        /*0068*/ 	.byte	0x04, 0x36
        /*006a*/ 	.short	(.L_6405 - .L_6404)
.L_6404:
        /*006c*/ 	.word	0x00000008
.L_6405:


//--------------------- .nv.info._ZN2at6native27unrolled_elementwise_kernelINS0_13BUnaryFunctorIN3c104HalfES4_S4_ZZZNS0_21nextafter_kernel_cudaERNS_18TensorIteratorBaseEENKUlvE_clEvENKUlvE2_clEvEUlS4_S4_E_EESt5arrayIPcLm2EELi4E23TrivialOffsetCalculatorILi1EjESF_NS0_6memory15LoadWithoutCastENSG_16StoreWithoutCastEEEviT_T0_T2_T3_T4_T5_ --------------------------
	.section	.nv.info._ZN2at6native27unrolled_elementwise_kernelINS0_13BUnaryFunctorIN3c104HalfES4_S4_ZZZNS0_21nextafter_kernel_cudaERNS_18TensorIteratorBaseEENKUlvE_clEvENKUlvE2_clEvEUlS4_S4_E_EESt5arrayIPcLm2EELi4E23TrivialOffsetCalculatorILi1EjESF_NS0_6memory15LoadWithoutCastENSG_16StoreWithoutCastEEEviT_T0_T2_T3_T4_T5_,"",@"SHT_CUDA_INFO"
	.sectionflags	@""
	.align	4


	//----- nvinfo : EIATTR_CUDA_API_VERSION
	.align		4
        /*0000*/ 	.byte	0x04, 0x37
        /*0002*/ 	.short	(.L_6407 - .L_6406)
.L_6406:
        /*0004*/ 	.word	0x00000082


	//----- nvinfo : EIATTR_KPARAM_INFO
	.align		4
.L_6407:
        /*0008*/ 	.byte	0x04, 0x17
        /*000a*/ 	.short	(.L_6409 - .L_6408)
.L_6408:
        /*000c*/ 	.word	0x00000000
        /*0010*/ 	.short	0x0006
        /*0012*/ 	.short	0x001b
        /*0014*/ 	.byte	0x00, 0xf0, 0x05, 0x00


	//----- nvinfo : EIATTR_KPARAM_INFO
	.align		4
.L_6409:
        /*0018*/ 	.byte	0x04, 0x17
        /*001a*/ 	.short	(.L_6411 - .L_6410)
.L_6410:
        /*001c*/ 	.word	0x00000000
        /*0020*/ 	.short	0x0005
        /*0022*/ 	.short	0x001a
        /*0024*/ 	.byte	0x00, 0xf0, 0x05, 0x00


	//----- nvinfo : EIATTR_KPARAM_INFO
	.align		4
.L_6411:
        /*0028*/ 	.byte	0x04, 0x17
        /*002a*/ 	.short	(.L_6413 - .L_6412)
.L_6412:
        /*002c*/ 	.word	0x00000000
        /*0030*/ 	.short	0x0004
        /*0032*/ 	.short	0x0019
        /*0034*/ 	.byte	0x00, 0xf0, 0x05, 0x00


	//----- nvinfo : EIATTR_KPARAM_INFO
	.align		4
.L_6413:
        /*0038*/ 	.byte	0x04, 0x17
        /*003a*/ 	.short	(.L_6415 - .L_6414)
.L_6414:
        /*003c*/ 	.word	0x00000000
        /*0040*/ 	.short	0x0003
        /*0042*/ 	.short	0x0018
        /*0044*/ 	.byte	0x00, 0xf0, 0x05, 0x00


	//----- nvinfo : EIATTR_KPARAM_INFO
	.align		4
.L_6415:
        /*0048*/ 	.byte	0x04, 0x17
        /*004a*/ 	.short	(.L_6417 - .L_6416)
.L_6416:
        /*004c*/ 	.word	0x00000000
        /*0050*/ 	.short	0x0002
        /*0052*/ 	.short	0x0008
        /*0054*/ 	.byte	0x00, 0xf0, 0x41, 0x00


	//----- nvinfo : EIATTR_KPARAM_INFO
	.align		4
.L_6417:
        /*0058*/ 	.byte	0x04, 0x17
        /*005a*/ 	.short	(.L_6419 - .L_6418)
.L_6418:
        /*005c*/ 	.word	0x00000000
        /*0060*/ 	.short	0x0001
        /*0062*/ 	.short	0x0004
        /*0064*/ 	.byte	0x00, 0xf0, 0x11, 0x00


	//----- nvinfo : EIATTR_KPARAM_INFO
	.align		4
.L_6419:
        /*0068*/ 	.byte	0x04, 0x17
        /*006a*/ 	.short	(.L_6421 - .L_6420)
.L_6420:
        /*006c*/ 	.word	0x00000000
        /*0070*/ 	.short	0x0000
        /*0072*/ 	.short	0x0000
        /*0074*/ 	.byte	0x00, 0xf0, 0x11, 0x00


	//----- nvinfo : EIATTR_SPARSE_MMA_MASK
	.align		4
.L_6421:
        /*0078*/ 	.byte	0x03, 0x50
        /*007a*/ 	.short	0x0000


	//----- nvinfo : EIATTR_MAXREG_COUNT
	.align		4
        /*007c*/ 	.byte	0x03, 0x1b
        /*007e*/ 	.short	0x00ff


	//----- nvinfo : EIATTR_MERCURY_ISA_VERSION
	.align		4
        /*0080*/ 	.byte	0x03, 0x5f
        /*0082*/ 	.short	0x0101


	//----- nvinfo : EIATTR_EXIT_INSTR_OFFSETS
	.align		4
        /*0084*/ 	.byte	0x04, 0x1c
        /*0086*/ 	.short	(.L_6423 - .L_6422)


	//   ....[0]....
.L_6422:
        /*0088*/ 	.word	0x00001010


	//   ....[1]....
        /*008c*/ 	.word	0x00001060


	//----- nvinfo : EIATTR_MAX_THREADS
	.align		4
.L_6423:
        /*0090*/ 	.byte	0x04, 0x05
        /*0092*/ 	.short	(.L_6425 - .L_6424)
.L_6424:
        /*0094*/ 	.word	0x00000080
        /*0098*/ 	.word	0x00000001
        /*009c*/ 	.word	0x00000001


	//----- nvinfo : EIATTR_CRS_STACK_SIZE
	.align		4
.L_6425:
        /*00a0*/ 	.byte	0x04, 0x1e
        /*00a2*/ 	.short	(.L_6427 - .L_6426)
.L_6426:
        /*00a4*/ 	.word	0x00000000


	//----- nvinfo : EIATTR_CBANK_PARAM_SIZE
	.align		4
.L_6427:
        /*00a8*/ 	.byte	0x03, 0x19
        /*00aa*/ 	.short	0x001c


	//----- nvinfo : EIATTR_PARAM_CBANK
	.align		4
        /*00ac*/ 	.byte	0x04, 0x0a
        /*00ae*/ 	.short	(.L_6429 - .L_6428)
	.align		4
.L_6428:
        /*00b0*/ 	.word	index@(.nv.constant0._ZN2at6native27unrolled_elementwise_kernelINS0_13BUnaryFunctorIN3c104HalfES4_S4_ZZZNS0_21nextafter_kernel_cudaERNS_18TensorIteratorBaseEENKUlvE_clEvENKUlvE2_clEvEUlS4_S4_E_EESt5arrayIPcLm2EELi4E23TrivialOffsetCalculatorILi1EjESF_NS0_6memory15LoadWithoutCastENSG_16StoreWithoutCastEEEviT_T0_T2_T3_T4_T5_)
        /*00b4*/ 	.short	0x0210
        /*00b6*/ 	.short	0x001c


	//----- nvinfo : EIATTR_SW_WAR
	.align		4
.L_6429:
        /*00b8*/ 	.byte	0x04, 0x36
        /*00ba*/ 	.short	(.L_6431 - .L_6430)
.L_6430:
        /*00bc*/ 	.word	0x00000008
.L_6431:


//--------------------- .nv.info._ZN2at6native29vectorized_elementwise_kernelILi2ENS0_13BUnaryFunctorIN3c104HalfES4_S4_ZZZNS0_21nextafter_kernel_cudaERNS_18TensorIteratorBaseEENKUlvE_clEvENKUlvE2_clEvEUlS4_S4_E_EESt5arrayIPcLm2EEEEviT0_T1_ --------------------------
	.section	.nv.info._ZN2at6native29vectorized_elementwise_kernelILi2ENS0_13BUnaryFunctorIN3c104HalfES4_S4_ZZZNS0_21nextafter_kernel_cudaERNS_18TensorIteratorBaseEENKUlvE_clEvENKUlvE2_clEvEUlS4_S4_E_EESt5arrayIPcLm2EEEEviT0_T1_,"",@"SHT_CUDA_INFO"
	.sectionflags	@""
	.align	4


	//----- nvinfo : EIATTR_CUDA_API_VERSION
	.align		4
        /*0000*/ 	.byte	0x04, 0x37
        /*0002*/ 	.short	(.L_6433 - .L_6432)
.L_6432:
        /*0004*/ 	.word	0x00000082


	//----- nvinfo : EIATTR_KPARAM_INFO
	.align		4
.L_6433:
        /*0008*/ 	.byte	0x04, 0x17
        /*000a*/ 	.short	(.L_6435 - .L_6434)
.L_6434:
        /*000c*/ 	.word	0x00000000
        /*0010*/ 	.short	0x0002
        /*0012*/ 	.short	0x0008
        /*0014*/ 	.byte	0x00, 0xf0, 0x41, 0x00


	//----- nvinfo : EIATTR_KPARAM_INFO
	.align		4
.L_6435:
        /*0018*/ 	.byte	0x04, 0x17
        /*001a*/ 	.short	(.L_6437 - .L_6436)
.L_6436:
        /*001c*/ 	.word	0x00000000
        /*0020*/ 	.short	0x0001
        /*0022*/ 	.short	0x0004
        /*0024*/ 	.byte	0x00, 0xf0, 0x11, 0x00


	//----- nvinfo : EIATTR_KPARAM_INFO
	.align		4
.L_6437:
        /*0028*/ 	.byte	0x04, 0x17
        /*002a*/ 	.short	(.L_6439 - .L_6438)
.L_6438:
        /*002c*/ 	.word	0x00000000
        /*0030*/ 	.short	0x0000
        /*0032*/ 	.short	0x0000
        /*0034*/ 	.byte	0x00, 0xf0, 0x11, 0x00


	//----- nvinfo : EIATTR_SPARSE_MMA_MASK
	.align		4
.L_6439:
        /*0038*/ 	.byte	0x03, 0x50
        /*003a*/ 	.short	0x0000


	//----- nvinfo : EIATTR_MAXREG_COUNT
	.align		4
        /*003c*/ 	.byte	0x03, 0x1b
        /*003e*/ 	.short	0x00ff


	//----- nvinfo : EIATTR_MERCURY_ISA_VERSION
	.align		4
        /*0040*/ 	.byte	0x03, 0x5f
        /*0042*/ 	.short	0x0101


	//----- nvinfo : EIATTR_EXIT_INSTR_OFFSETS
	.align		4
        /*0044*/ 	.byte	0x04, 0x1c
        /*0046*/ 	.short	(.L_6441 - .L_6440)


	//   ....[0]....
.L_6440:
        /*0048*/ 	.word	0x00001690


	//   ....[1]....
        /*004c*/ 	.word	0x00003630


	//   ....[2]....
        /*0050*/ 	.word	0x00003680


	//----- nvinfo : EIATTR_MAX_THREADS
	.align		4
.L_6441:
        /*0054*/ 	.byte	0x04, 0x05
        /*0056*/ 	.short	(.L_6443 - .L_6442)
.L_6442:
        /*0058*/ 	.word	0x00000080
        /*005c*/ 	.word	0x00000001
        /*0060*/ 	.word	0x00000001


	//----- nvinfo : EIATTR_CRS_STACK_SIZE
	.align		4
.L_6443:
        /*0064*/ 	.byte	0x04, 0x1e
        /*0066*/ 	.short	(.L_6445 - .L_6444)
.L_6444:
        /*0068*/ 	.word	0x00000000


	//----- nvinfo : EIATTR_CBANK_PARAM_SIZE
	.align		4
.L_6445:
        /*006c*/ 	.byte	0x03, 0x19
        /*006e*/ 	.short	0x0018


	//----- nvinfo : EIATTR_PARAM_CBANK
	.align		4
        /*0070*/ 	.byte	0x04, 0x0a
        /*0072*/ 	.short	(.L_6447 - .L_6446)
	.align		4
.L_6446:
        /*0074*/ 	.word	index@(.nv.constant0._ZN2at6native29vectorized_elementwise_kernelILi2ENS0_13BUnaryFunctorIN3c104HalfES4_S4_ZZZNS0_21nextafter_kernel_cudaERNS_18TensorIteratorBaseEENKUlvE_clEvENKUlvE2_clEvEUlS4_S4_E_EESt5arrayIPcLm2EEEEviT0_T1_)
        /*0078*/ 	.short	0x0210
        /*007a*/ 	.short	0x0018


	//----- nvinfo : EIATTR_SW_WAR
	.align		4
.L_6447:
        /*007c*/ 	.byte	0x04, 0x36
        /*007e*/ 	.short	(.L_6449 - .L_6448)
.L_6448:
        /*0080*/ 	.word	0x00000008
.L_6449:


//--------------------- .nv.info._ZN2at6native29vectorized_elementwise_kernelILi4ENS0_13BUnaryFunctorIN3c104HalfES4_S4_ZZZNS0_21nextafter_kernel_cudaERNS_18TensorIteratorBaseEENKUlvE_clEvENKUlvE2_clEvEUlS4_S4_E_EESt5arrayIPcLm2EEEEviT0_T1_ --------------------------
	.section	.nv.info._ZN2at6native29vectorized_elementwise_kernelILi4ENS0_13BUnaryFunctorIN3c104HalfES4_S4_ZZZNS0_21nextafter_kernel_cudaERNS_18TensorIteratorBaseEENKUlvE_clEvENKUlvE2_clEvEUlS4_S4_E_EESt5arrayIPcLm2EEEEviT0_T1_,"",@"SHT_CUDA_INFO"
	.sectionflags	@""
	.align	4


	//----- nvinfo : EIATTR_CUDA_API_VERSION
	.align		4
        /*0000*/ 	.byte	0x04, 0x37
        /*0002*/ 	.short	(.L_6451 - .L_6450)
.L_6450:
        /*0004*/ 	.word	0x00000082


	//----- nvinfo : EIATTR_KPARAM_INFO
	.align		4
.L_6451:
        /*0008*/ 	.byte	0x04, 0x17
        /*000a*/ 	.short	(.L_6453 - .L_6452)
.L_6452:
        /*000c*/ 	.word	0x00000000
        /*0010*/ 	.short	0x0002
        /*0012*/ 	.short	0x0008
        /*0014*/ 	.byte	0x00, 0xf0, 0x41, 0x00


	//----- nvinfo : EIATTR_KPARAM_INFO
	.align		4
.L_6453:
        /*0018*/ 	.byte	0x04, 0x17
        /*001a*/ 	.short	(.L_6455 - .L_6454)
.L_6454:
        /*001c*/ 	.word	0x00000000
        /*0020*/ 	.short	0x0001
        /*0022*/ 	.short	0x0004
        /*0024*/ 	.byte	0x00, 0xf0, 0x11, 0x00


	//----- nvinfo : EIATTR_KPARAM_INFO
	.align		4
.L_6455:
        /*0028*/ 	.byte	0x04, 0x17
        /*002a*/ 	.short	(.L_6457 - .L_6456)
.L_6456:
        /*002c*/ 	.word	0x00000000
        /*0030*/ 	.short	0x0000
        /*0032*/ 	.short	0x0000
        /*0034*/ 	.byte	0x00, 0xf0, 0x11, 0x00


	//----- nvinfo : EIATTR_SPARSE_MMA_MASK
	.align		4
.L_6457:
        /*0038*/ 	.byte	0x03, 0x50
        /*003a*/ 	.short	0x0000


	//----- nvinfo : EIATTR_MAXREG_COUNT
	.align		4
        /*003c*/ 	.byte	0x03, 0x1b
        /*003e*/ 	.short	0x00ff


	//----- nvinfo : EIATTR_MERCURY_ISA_VERSION
	.align		4
        /*0040*/ 	.byte	0x03, 0x5f
        /*0042*/ 	.short	0x0101


	//----- nvinfo : EIATTR_EXIT_INSTR_OFFSETS
	.align		4
        /*0044*/ 	.byte	0x04, 0x1c
        /*0046*/ 	.short	(.L_6459 - .L_6458)


	//   ....[0]....
.L_6458:
        /*0048*/ 	.word	0x00001620


	//   ....[1]....
        /*004c*/ 	.word	0x000035c0


	//   ....[2]....
        /*0050*/ 	.word	0x00003610


	//----- nvinfo : EIATTR_MAX_THREADS
	.align		4
.L_6459:
        /*0054*/ 	.byte	0x04, 0x05
        /*0056*/ 	.short	(.L_6461 - .L_6460)
.L_6460:
        /*0058*/ 	.word	0x00000080
        /*005c*/ 	.word	0x00000001
        /*0060*/ 	.word	0x00000001


	//----- nvinfo : EIATTR_CRS_STACK_SIZE
	.align		4
.L_6461:
        /*0064*/ 	.byte	0x04, 0x1e
        /*0066*/ 	.short	(.L_6463 - .L_6462)
.L_6462:
        /*0068*/ 	.word	0x00000000


	//----- nvinfo : EIATTR_CBANK_PARAM_SIZE
	.align		4
.L_6463:
        /*006c*/ 	.byte	0x03, 0x19
        /*006e*/ 	.short	0x0018


	//----- nvinfo : EIATTR_PARAM_CBANK
	.align		4
        /*0070*/ 	.byte	0x04, 0x0a
        /*0072*/ 	.short	(.L_6465 - .L_6464)
	.align		4
.L_6464:
        /*0074*/ 	.word	index@(.nv.constant0._ZN2at6native29vectorized_elementwise_kernelILi4ENS0_13BUnaryFunctorIN3c104HalfES4_S4_ZZZNS0_21nextafter_kernel_cudaERNS_18TensorIteratorBaseEENKUlvE_clEvENKUlvE2_clEvEUlS4_S4_E_EESt5arrayIPcLm2EEEEviT0_T1_)
        /*0078*/ 	.short	0x0210
        /*007a*/ 	.short	0x0018


	//----- nvinfo : EIATTR_SW_WAR
	.align		4
.L_6465:
        /*007c*/ 	.byte	0x04, 0x36
        /*007e*/ 	.short	(.L_6467 - .L_6466)
.L_6466:
        /*0080*/ 	.word	0x00000008
.L_6467:


//--------------------- .nv.info._ZN2at6native29vectorized_elementwise_kernelILi8ENS0_13BUnaryFunctorIN3c104HalfES4_S4_ZZZNS0_21nextafter_kernel_cudaERNS_18TensorIteratorBaseEENKUlvE_clEvENKUlvE2_clEvEUlS4_S4_E_EESt5arrayIPcLm2EEEEviT0_T1_ --------------------------
	.section	.nv.info._ZN2at6native29vectorized_elementwise_kernelILi8ENS0_13BUnaryFunctorIN3c104HalfES4_S4_ZZZNS0_21nextafter_kernel_cudaERNS_18TensorIteratorBaseEENKUlvE_clEvENKUlvE2_clEvEUlS4_S4_E_EESt5arrayIPcLm2EEEEviT0_T1_,"",@"SHT_CUDA_INFO"
	.sectionflags	@""
	.align	4


	//----- nvinfo : EIATTR_CUDA_API_VERSION
	.align		4
        /*0000*/ 	.byte	0x04, 0x37
        /*0002*/ 	.short	(.L_6469 - .L_6468)
.L_6468:
        /*0004*/ 	.word	0x00000082


	//----- nvinfo : EIATTR_KPARAM_INFO
	.align		4
.L_6469:
        /*0008*/ 	.byte	0x04, 0x17
        /*000a*/ 	.short	(.L_6471 - .L_6470)
.L_6470:
        /*000c*/ 	.word	0x00000000
        /*0010*/ 	.short	0x0002
        /*0012*/ 	.short	0x0008
        /*0014*/ 	.byte	0x00, 0xf0, 0x41, 0x00


	//----- nvinfo : EIATTR_KPARAM_INFO
	.align		4
.L_6471:
        /*0018*/ 	.byte	0x04, 0x17
        /*001a*/ 	.short	(.L_6473 - .L_6472)
.L_6472:
        /*001c*/ 	.word	0x00000000
        /*0020*/ 	.short	0x0001
        /*0022*/ 	.short	0x0004
        /*0024*/ 	.byte	0x00, 0xf0, 0x11, 0x00


	//----- nvinfo : EIATTR_KPARAM_INFO
	.align		4
.L_6473:
        /*0028*/ 	.byte	0x04, 0x17
        /*002a*/ 	.short	(.L_6475 - .L_6474)
.L_6474:
        /*002c*/ 	.word	0x00000000
        /*0030*/ 	.short	0x0000
        /*0032*/ 	.short	0x0000
        /*0034*/ 	.byte	0x00, 0xf0, 0x11, 0x00


	//----- nvinfo : EIATTR_SPARSE_MMA_MASK
	.align		4
.L_6475:
        /*0038*/ 	.byte	0x03, 0x50
        /*003a*/ 	.short	0x0000


	//----- nvinfo : EIATTR_MAXREG_COUNT
	.align		4
        /*003c*/ 	.byte	0x03, 0x1b
        /*003e*/ 	.short	0x00ff


	//----- nvinfo : EIATTR_MERCURY_ISA_VERSION
	.align		4
        /*0040*/ 	.byte	0x03, 0x5f
        /*0042*/ 	.short	0x0101


	//----- nvinfo : EIATTR_EXIT_INSTR_OFFSETS
	.align		4
        /*0044*/ 	.byte	0x04, 0x1c
        /*0046*/ 	.short	(.L_6477 - .L_6476)


	//   ....[0]....
.L_6476:
        /*0048*/ 	.word	0x00001640


	//   ....[1]....
        /*004c*/ 	.word	0x000035e0


	//   ....[2]....
        /*0050*/ 	.word	0x00003630


	//----- nvinfo : EIATTR_MAX_THREADS
	.align		4
.L_6477:
        /*0054*/ 	.byte	0x04, 0x05
        /*0056*/ 	.short	(.L_6479 - .L_6478)
.L_6478:
        /*0058*/ 	.word	0x00000080
        /*005c*/ 	.word	0x00000001
        /*0060*/ 	.word	0x00000001


	//----- nvinfo : EIATTR_CRS_STACK_SIZE
	.align		4
.L_6479:
        /*0064*/ 	.byte	0x04, 0x1e
        /*0066*/ 	.short	(.L_6481 - .L_6480)
.L_6480:
        /*0068*/ 	.word	0x00000000


	//----- nvinfo : EIATTR_CBANK_PARAM_SIZE
	.align		4
.L_6481:
        /*006c*/ 	.byte	0x03, 0x19
        /*006e*/ 	.short	0x0018


	//----- nvinfo : EIATTR_PARAM_CBANK
	.align		4
        /*0070*/ 	.byte	0x04, 0x0a
        /*0072*/ 	.short	(.L_6483 - .L_6482)
	.align		4
.L_6482:
        /*0074*/ 	.word	index@(.nv.constant0._ZN2at6native29vectorized_elementwise_kernelILi8ENS0_13BUnaryFunctorIN3c104HalfES4_S4_ZZZNS0_21nextafter_kernel_cudaERNS_18TensorIteratorBaseEENKUlvE_clEvENKUlvE2_clEvEUlS4_S4_E_EESt5arrayIPcLm2EEEEviT0_T1_)
        /*0078*/ 	.short	0x0210
        /*007a*/ 	.short	0x0018


	//----- nvinfo : EIATTR_SW_WAR
	.align		4
.L_6483:
        /*007c*/ 	.byte	0x04, 0x36
        /*007e*/ 	.short	(.L_6485 - .L_6484)
.L_6484:
        /*0080*/ 	.word	0x00000008
.L_6485:


//--------------------- .nv.info._ZN2at6native18elementwise_kernelILi128ELi4EZNS0_15gpu_kernel_implINS0_13AUnaryFunctorIN3c104HalfES5_S5_ZZZNS0_21nextafter_kernel_cudaERNS_18TensorIteratorBaseEENKUlvE_clEvENKUlvE2_clEvEUlS5_S5_E_EEEEvS7_RKT_EUliE_EEviT1_ --------------------------
	.section	.nv.info._ZN2at6native18elementwise_kernelILi128ELi4EZNS0_15gpu_kernel_implINS0_13AUnaryFunctorIN3c104HalfES5_S5_ZZZNS0_21nextafter_kernel_cudaERNS_18TensorIteratorBaseEENKUlvE_clEvENKUlvE2_clEvEUlS5_S5_E_EEEEvS7_RKT_EUliE_EEviT1_,"",@"SHT_CUDA_INFO"
	.sectionflags	@""
	.align	4


	//----- nvinfo : EIATTR_CUDA_API_VERSION
	.align		4
        /*0000*/ 	.byte	0x04, 0x37
        /*0002*/ 	.short	(.L_6487 - .L_6486)
.L_6486:
        /*0004*/ 	.word	0x00000082


	//----- nvinfo : EIATTR_KPARAM_INFO
	.align		4
.L_6487:
        /*0008*/ 	.byte	0x04, 0x17
        /*000a*/ 	.short	(.L_6489 - .L_6488)
.L_6488:
        /*000c*/ 	.word	0x00000000
        /*0010*/ 	.short	0x0001
        /*0012*/ 	.short	0x0008
        /*0014*/ 	.byte	0x00, 0xf0, 0x61, 0x08


	//----- nvinfo : EIATTR_KPARAM_INFO
	.align		4
.L_6489:
        /*0018*/ 	.byte	0x04, 0x17
        /*001a*/ 	.short	(.L_6491 - .L_6490)
.L_6490:
        /*001c*/ 	.word	0x00000000
        /*0020*/ 	.short	0x0000
        /*0022*/ 	.short	0x0000
        /*0024*/ 	.byte	0x00, 0xf0, 0x11, 0x00


	//----- nvinfo : EIATTR_SPARSE_MMA_MASK
	.align		4
.L_6491:
        /*0028*/ 	.byte	0x03, 0x50
        /*002a*/ 	.short	0x0000


	//----- nvinfo : EIATTR_MAXREG_COUNT
	.align		4
        /*002c*/ 	.byte	0x03, 0x1b
        /*002e*/ 	.short	0x0080


	//----- nvinfo : EIATTR_EXTERNS
	.align		4
        /*0030*/ 	.byte	0x04, 0x0f
        /*0032*/ 	.short	(.L_6493 - .L_6492)


	//   ....[0]....
	.align		4
.L_6492:
        /*0034*/ 	.word	index@(__assertfail)


	//----- nvinfo : EIATTR_MERCURY_ISA_VERSION
	.align		4
.L_6493:
        /*0038*/ 	.byte	0x03, 0x5f
        /*003a*/ 	.short	0x0101


	//----- nvinfo : EIATTR_SYSCALL_OFFSETS
	.align		4
        /*003c*/ 	.byte	0x04, 0x46
        /*003e*/ 	.short	(.L_6495 - .L_6494)


	//   ....[0]....
.L_6494:
        /*0040*/ 	.word	0x000022b0


	//   ....[1]....
        /*0044*/ 	.word	0x00003450


	//   ....[2]....
        /*0048*/ 	.word	0x00005760


	//   ....[3]....
        /*004c*/ 	.word	0x000068f0


	//   ....[4]....
        /*0050*/ 	.word	0x00008bf0


	//   ....[5]....
        /*0054*/ 	.word	0x00009d80


	//   ....[6]....
        /*0058*/ 	.word	0x0000c070


	//   ....[7]....
        /*005c*/ 	.word	0x0000d200


	//----- nvinfo : EIATTR_EXIT_INSTR_OFFSETS
	.align		4
.L_6495:
        /*0060*/ 	.byte	0x04, 0x1c
        /*0062*/ 	.short	(.L_6497 - .L_6496)


	//   ....[0]....
.L_6496:
        /*0064*/ 	.word	0x00009e50


	//   ....[1]....
        /*0068*/ 	.word	0x0000c430


	//   ....[2]....
        /*006c*/ 	.word	0x0000c470


	//   ....[3]....
        /*0070*/ 	.word	0x0000c510


	//   ....[4]....
        /*0074*/ 	.word	0x0000c550


	//   ....[5]....
        /*0078*/ 	.word	0x0000c590


	//   ....[6]....
        /*007c*/ 	.word	0x0000c620


	//   ....[7]....
        /*0080*/ 	.word	0x0000c640


	//   ....[8]....
        /*0084*/ 	.word	0x0000c6e0


	//   ....[9]....
        /*0088*/ 	.word	0x0000c730


	//   ....[10]....
        /*008c*/ 	.word	0x0000c780


	//   ....[11]....
        /*0090*/ 	.word	0x0000c850


	//   ....[12]....
        /*0094*/ 	.word	0x0000c8b0


	//   ....[13]....
        /*0098*/ 	.word	0x0000ca40


	//   ....[14]....
        /*009c*/ 	.word	0x0000cba0


	//   ....[15]....
        /*00a0*/ 	.word	0x0000cbe0


	//   ....[16]....
        /*00a4*/ 	.word	0x0000cca0


	//   ....[17]....
        /*00a8*/ 	.word	0x0000ce20


	//   ....[18]....
        /*00ac*/ 	.word	0x0000cfa0


	//   ....[19]....
        /*00b0*/ 	.word	0x0000d100


	//   ....[20]....
        /*00b4*/ 	.word	0x0000d210


	//   ....[21]....
        /*00b8*/ 	.word	0x0000d250


	//   ....[22]....
        /*00bc*/ 	.word	0x0000d290


	//----- nvinfo : EIATTR_MAX_THREADS
	.align		4
.L_6497:
        /*00c0*/ 	.byte	0x04, 0x05
        /*00c2*/ 	.short	(.L_6499 - .L_6498)
.L_6498:
        /*00c4*/ 	.word	0x00000080
        /*00c8*/ 	.word	0x00000001
        /*00cc*/ 	.word	0x00000001


	//----- nvinfo : EIATTR_CRS_STACK_SIZE
	.align		4
.L_6499:
        /*00d0*/ 	.byte	0x04, 0x1e
        /*00d2*/ 	.short	(.L_6501 - .L_6500)
.L_6500:
        /*00d4*/ 	.word	0x00000000


	//----- nvinfo : EIATTR_CBANK_PARAM_SIZE
	.align		4
.L_6501:
        /*00d8*/ 	.byte	0x03, 0x19
        /*00da*/ 	.short	0x0220


	//----- nvinfo : EIATTR_PARAM_CBANK
	.align		4
        /*00dc*/ 	.byte	0x04, 0x0a
        /*00de*/ 	.short	(.L_6503 - .L_6502)
	.align		4
.L_6502:
        /*00e0*/ 	.word	index@(.nv.constant0._ZN2at6native18elementwise_kernelILi128ELi4EZNS0_15gpu_kernel_implINS0_13AUnaryFunctorIN3c104HalfES5_S5_ZZZNS0_21nextafter_kernel_cudaERNS_18TensorIteratorBaseEENKUlvE_clEvENKUlvE2_clEvEUlS5_S5_E_EEEEvS7_RKT_EUliE_EEviT1_)
        /*00e4*/ 	.short	0x0210
        /*00e6*/ 	.short	0x0220


	//----- nvinfo : EIATTR_SW_WAR
	.align		4
.L_6503:
        /*00e8*/ 	.byte	0x04, 0x36
        /*00ea*/ 	.short	(.L_6505 - .L_6504)
.L_6504:
        /*00ec*/ 	.word	0x00000008
.L_6505:


//--------------------- .nv.info._ZN2at6native27unrolled_elementwise_kernelINS0_13AUnaryFunctorIN3c104HalfES4_S4_ZZZNS0_21nextafter_kernel_cudaERNS_18TensorIteratorBaseEENKUlvE_clEvENKUlvE2_clEvEUlS4_S4_E_EESt5arrayIPcLm2EELi4E23TrivialOffsetCalculatorILi1EjESF_NS0_6memory12LoadWithCastILi1EEENSG_13StoreWithCastILi1EEEEEviT_T0_T2_T3_T4_T5_ --------------------------
	.section	.nv.info._ZN2at6native27unrolled_elementwise_kernelINS0_13AUnaryFunctorIN3c104HalfES4_S4_ZZZNS0_21nextafter_kernel_cudaERNS_18TensorIteratorBaseEENKUlvE_clEvENKUlvE2_clEvEUlS4_S4_E_EESt5arrayIPcLm2EELi4E23TrivialOffsetCalculatorILi1EjESF_NS0_6memory12LoadWithCastILi1EEENSG_13StoreWithCastILi1EEEEEviT_T0_T2_T3_T4_T5_,"",@"SHT_CUDA_INFO"
	.sectionflags	@""
	.align	4


	//----- nvinfo : EIATTR_CUDA_API_VERSION
	.align		4
        /*0000*/ 	.byte	0x04, 0x37
        /*0002*/ 	.short	(.L_6507 - .L_6506)
.L_6506:
        /*0004*/ 	.word	0x00000082


	//----- nvinfo : EIATTR_KPARAM_INFO
	.align		4
.L_6507:
        /*0008*/ 	.byte	0x04, 0x17
        /*000a*/ 	.short	(.L_6509 - .L_6508)
.L_6508:
        /*000c*/ 	.word	0x00000000
        /*0010*/ 	.short	0x0006
        /*0012*/ 	.short	0x0024
        /*0014*/ 	.byte	0x00, 0xf0, 0x21, 0x00


	//----- nvinfo : EIATTR_KPARAM_INFO
	.align		4
.L_6509:
        /*0018*/ 	.byte	0x04, 0x17
        /*001a*/ 	.short	(.L_6511 - .L_6510)
.L_6510:
        /*001c*/ 	.word	0x00000000
        /*0020*/ 	.short	0x0005
        /*0022*/ 	.short	0x001c
        /*0024*/ 	.byte	0x00, 0xf0, 0x21, 0x00


	//----- nvinfo : EIATTR_KPARAM_INFO
	.align		4
.L_6511:
        /*0028*/ 	.byte	0x04, 0x17
        /*002a*/ 	.short	(.L_6513 - .L_6512)
.L_6512:
        /*002c*/ 	.word	0x00000000
        /*0030*/ 	.short	0x0004
        /*0032*/ 	.short	0x0019
        /*0034*/ 	.byte	0x00, 0xf0, 0x05, 0x00


	//----- nvinfo : EIATTR_KPARAM_INFO
	.align		4
.L_6513:
        /*0038*/ 	.byte	0x04, 0x17
        /*003a*/ 	.short	(.L_6515 - .L_6514)
.L_6514:
        /*003c*/ 	.word	0x00000000
        /*0040*/ 	.short	0x0003
        /*0042*/ 	.short	0x0018
        /*0044*/ 	.byte	0x00, 0xf0, 0x05, 0x00


	//----- nvinfo : EIATTR_KPARAM_INFO
	.align		4
.L_6515:
        /*0048*/ 	.byte	0x04, 0x17
        /*004a*/ 	.short	(.L_6517 - .L_6516)
.L_6516:
        /*004c*/ 	.word	0x00000000
        /*0050*/ 	.short	0x0002
        /*0052*/ 	.short	0x0008
        /*0054*/ 	.byte	0x00, 0xf0, 0x41, 0x00


	//----- nvinfo : EIATTR_KPARAM_INFO
	.align		4
.L_6517:
        /*0058*/ 	.byte	0x04, 0x17
        /*005a*/ 	.short	(.L_6519 - .L_6518)
.L_6518:
        /*005c*/ 	.word	0x00000000
        /*0060*/ 	.short	0x0001
        /*0062*/ 	.short	0x0004
        /*0064*/ 	.byte	0x00, 0xf0, 0x11, 0x00


	//----- nvinfo : EIATTR_KPARAM_INFO
	.align		4
.L_6519:
        /*0068*/ 	.byte	0x04, 0x17
        /*006a*/ 	.short	(.L_6521 - .L_6520)
.L_6520:
        /*006c*/ 	.word	0x00000000
        /*0070*/ 	.short	0x0000
        /*0072*/ 	.short	0x0000
        /*0074*/ 	.byte	0x00, 0xf0, 0x11, 0x00


	//----- nvinfo : EIATTR_SPARSE_MMA_MASK
	.align		4
.L_6521:
        /*0078*/ 	.byte	0x03, 0x50
        /*007a*/ 	.short	0x0000


	//----- nvinfo : EIATTR_MAXREG_COUNT
	.align		4
        /*007c*/ 	.byte	0x03, 0x1b
        /*007e*/ 	.short	0x00ff


	//----- nvinfo : EIATTR_EXTERNS
	.align		4
        /*0080*/ 	.byte	0x04, 0x0f
        /*0082*/ 	.short	(.L_6523 - .L_6522)


	//   ....[0]....
	.align		4
.L_6522:
        /*0084*/ 	.word	index@(__assertfail)


	//----- nvinfo : EIATTR_MERCURY_ISA_VERSION
	.align		4
.L_6523:
        /*0088*/ 	.byte	0x03, 0x5f
        /*008a*/ 	.short	0x0101


	//----- nvinfo : EIATTR_SYSCALL_OFFSETS
	.align		4
        /*008c*/ 	.byte	0x04, 0x46
        /*008e*/ 	.short	(.L_6525 - .L_6524)


	//   ....[0]....
.L_6524:
        /*0090*/ 	.word	0x000010d0


	//   ....[1]....
        /*0094*/ 	.word	0x000021e0


	//   ....[2]....
        /*0098*/ 	.word	0x000032f0


	//   ....[3]....
        /*009c*/ 	.word	0x000043e0


	//   ....[4]....
        /*00a0*/ 	.word	0x00006160


	//   ....[5]....
        /*00a4*/ 	.word	0x00007160


	//   ....[6]....
        /*00a8*/ 	.word	0x00008140


	//   ....[7]....
        /*00ac*/ 	.word	0x00009120


	//----- nvinfo : EIATTR_EXIT_INSTR_OFFSETS
	.align		4
.L_6525:
        /*00b0*/ 	.byte	0x04, 0x1c
        /*00b2*/ 	.short	(.L_6527 - .L_6526)


	//   ....[0]....
.L_6526:
        /*00b4*/ 	.word	0x00008200


	//   ....[1]....
        /*00b8*/ 	.word	0x00008350


	//   ....[2]....
        /*00bc*/ 	.word	0x00008390


	//   ....[3]....
        /*00c0*/ 	.word	0x00008430


	//   ....[4]....
        /*00c4*/ 	.word	0x00008470


	//   ....[5]....
        /*00c8*/ 	.word	0x000084b0


	//   ....[6]....
        /*00cc*/ 	.word	0x00008540


	//   ....[7]....
        /*00d0*/ 	.word	0x00008560


	//   ....[8]....
        /*00d4*/ 	.word	0x00008600


	//   ....[9]....
        /*00d8*/ 	.word	0x00008650


	//   ....[10]....
        /*00dc*/ 	.word	0x000086a0


	//   ....[11]....
        /*00e0*/ 	.word	0x00008770


	//   ....[12]....
        /*00e4*/ 	.word	0x000087d0


	//   ....[13]....
        /*00e8*/ 	.word	0x00008960


	//   ....[14]....
        /*00ec*/ 	.word	0x00008ac0


	//   ....[15]....
        /*00f0*/ 	.word	0x00008b00


	//   ....[16]....
        /*00f4*/ 	.word	0x00008bc0


	//   ....[17]....
        /*00f8*/ 	.word	0x00008d40


	//   ....[18]....
        /*00fc*/ 	.word	0x00008ec0


	//   ....[19]....
        /*0100*/ 	.word	0x00009020


	//   ....[20]....
        /*0104*/ 	.word	0x00009130


	//   ....[21]....
        /*0108*/ 	.word	0x00009170


	//   ....[22]....
        /*010c*/ 	.word	0x000091b0


	//----- nvinfo : EIATTR_MAX_THREADS
	.align		4
.L_6527:
        /*0110*/ 	.byte	0x04, 0x05
        /*0112*/ 	.short	(.L_6529 - .L_6528)
.L_6528:
        /*0114*/ 	.word	0x00000080
        /*0118*/ 	.word	0x00000001
        /*011c*/ 	.word	0x00000001


	//----- nvinfo : EIATTR_CRS_STACK_SIZE
	.align		4
.L_6529:
        /*0120*/ 	.byte	0x04, 0x1e
        /*0122*/ 	.short	(.L_6531 - .L_6530)
.L_6530:
        /*0124*/ 	.word	0x00000000


	//----- nvinfo : EIATTR_CBANK_PARAM_SIZE
	.align		4
.L_6531:
        /*0128*/ 	.byte	0x03, 0x19
        /*012a*/ 	.short	0x002c


	//----- nvinfo : EIATTR_PARAM_CBANK
	.align		4
        /*012c*/ 	.byte	0x04, 0x0a
        /*012e*/ 	.short	(.L_6533 - .L_6532)
	.align		4
.L_6532:
        /*0130*/ 	.word	index@(.nv.constant0._ZN2at6native27unrolled_elementwise_kernelINS0_13AUnaryFunctorIN3c104HalfES4_S4_ZZZNS0_21nextafter_kernel_cudaERNS_18TensorIteratorBaseEENKUlvE_clEvENKUlvE2_clEvEUlS4_S4_E_EESt5arrayIPcLm2EELi4E23TrivialOffsetCalculatorILi1EjESF_NS0_6memory12LoadWithCastILi1EEENSG_13StoreWithCastILi1EEEEEviT_T0_T2_T3_T4_T5_)
        /*0134*/ 	.short	0x0210
        /*0136*/ 	.short	0x002c


	//----- nvinfo : EIATTR_SW_WAR
	.align		4
.L_6533:
        /*0138*/ 	.byte	0x04, 0x36
        /*013a*/ 	.short	(.L_6535 - .L_6534)
.L_6534:
        /*013c*/ 	.word	0x00000008
.L_6535:


//--------------------- .nv.info._ZN2at6native18elementwise_kernelILi128ELi4EZNS0_22gpu_kernel_impl_nocastINS0_13AUnaryFunctorIN3c104HalfES5_S5_ZZZNS0_21nextafter_kernel_cudaERNS_18TensorIteratorBaseEENKUlvE_clEvENKUlvE2_clEvEUlS5_S5_E_EEEEvS7_RKT_EUliE_EEviT1_ --------------------------
	.section	.nv.info._ZN2at6native18elementwise_kernelILi128ELi4EZNS0_22gpu_kernel_impl_nocastINS0_13AUnaryFunctorIN3c104HalfES5_S5_ZZZNS0_21nextafter_kernel_cudaERNS_18TensorIteratorBaseEENKUlvE_clEvENKUlvE2_clEvEUlS5_S5_E_EEEEvS7_RKT_EUliE_EEviT1_,"",@"SHT_CUDA_INFO"
	.sectionflags	@""
	.align	4


	//----- nvinfo : EIATTR_CUDA_API_VERSION
	.align		4
        /*0000*/ 	.byte	0x04, 0x37
        /*0002*/ 	.short	(.L_6537 - .L_6536)
.L_6536:
        /*0004*/ 	.word	0x00000082


	//----- nvinfo : EIATTR_KPARAM_INFO
	.align		4
.L_6537:
        /*0008*/ 	.byte	0x04, 0x17
        /*000a*/ 	.short	(.L_6539 - .L_6538)
.L_6538:
        /*000c*/ 	.word	0x00000000
        /*0010*/ 	.short	0x0001
        /*0012*/ 	.short	0x0008
        /*0014*/ 	.byte	0x00, 0xf0, 0x61, 0x08


	//----- nvinfo : EIATTR_KPARAM_INFO
	.align		4
.L_6539:
        /*0018*/ 	.byte	0x04, 0x17
        /*001a*/ 	.short	(.L_6541 - .L_6540)
.L_6540:
        /*001c*/ 	.word	0x00000000
        /*0020*/ 	.short	0x0000
        /*0022*/ 	.short	0x0000
        /*0024*/ 	.byte	0x00, 0xf0, 0x11, 0x00


	//----- nvinfo : EIATTR_SPARSE_MMA_MASK
	.align		4
.L_6541:
        /*0028*/ 	.byte	0x03, 0x50
        /*002a*/ 	.short	0x0000


	//----- nvinfo : EIATTR_MAXREG_COUNT
	.align		4
        /*002c*/ 	.byte	0x03, 0x1b
        /*002e*/ 	.short	0x0080


	//----- nvinfo : EIATTR_MERCURY_ISA_VERSION
	.align		4
        /*0030*/ 	.byte	0x03, 0x5f
        /*0032*/ 	.short	0x0101


	//----- nvinfo : EIATTR_EXIT_INSTR_OFFSETS
	.align		4
        /*0034*/ 	.byte	0x04, 0x1c
        /*0036*/ 	.short	(.L_6543 - .L_6542)


	//   ....[0]....
.L_6542:
        /*0038*/ 	.word	0x000041b0


	//   ....[1]....
        /*003c*/ 	.word	0x00005720


	//----- nvinfo : EIATTR_MAX_THREADS
	.align		4
.L_6543:
        /*0040*/ 	.byte	0x04, 0x05
        /*0042*/ 	.short	(.L_6545 - .L_6544)
.L_6544:
        /*0044*/ 	.word	0x00000080
        /*0048*/ 	.word	0x00000001
        /*004c*/ 	.word	0x00000001


	//----- nvinfo : EIATTR_CRS_STACK_SIZE
	.align		4
.L_6545:
        /*0050*/ 	.byte	0x04, 0x1e
        /*0052*/ 	.short	(.L_6547 - .L_6546)
.L_6546:
        /*0054*/ 	.word	0x00000000


	//----- nvinfo : EIATTR_CBANK_PARAM_SIZE
	.align		4
.L_6547:
        /*0058*/ 	.byte	0x03, 0x19
        /*005a*/ 	.short	0x0220


	//----- nvinfo : EIATTR_PARAM_CBANK
	.align		4
        /*005c*/ 	.byte	0x04, 0x0a
        /*005e*/ 	.short	(.L_6549 - .L_6548)
	.align		4
.L_6548:
        /*0060*/ 	.word	index@(.nv.constant0._ZN2at6native18elementwise_kernelILi128ELi4EZNS0_22gpu_kernel_impl_nocastINS0_13AUnaryFunctorIN3c104HalfES5_S5_ZZZNS0_21nextafter_kernel_cudaERNS_18TensorIteratorBaseEENKUlvE_clEvENKUlvE2_clEvEUlS5_S5_E_EEEEvS7_RKT_EUliE_EEviT1_)
        /*0064*/ 	.short	0x0210
        /*0066*/ 	.short	0x0220


	//----- nvinfo : EIATTR_SW_WAR
	.align		4
.L_6549:
        /*0068*/ 	.byte	0x04, 0x36
        /*006a*/ 	.short	(.L_6551 - .L_6550)
.L_6550:
        /*006c*/ 	.word	0x00000008
.L_6551:


//--------------------- .nv.info._ZN2at6native27unrolled_elementwise_kernelINS0_13AUnaryFunctorIN3c104HalfES4_S4_ZZZNS0_21nextafter_kernel_cudaERNS_18TensorIteratorBaseEENKUlvE_clEvENKUlvE2_clEvEUlS4_S4_E_EESt5arrayIPcLm2EELi4E23TrivialOffsetCalculatorILi1EjESF_NS0_6memory15LoadWithoutCastENSG_16StoreWithoutCastEEEviT_T0_T2_T3_T4_T5_ --------------------------
	.section	.nv.info._ZN2at6native27unrolled_elementwise_kernelINS0_13AUnaryFunctorIN3c104HalfES4_S4_ZZZNS0_21nextafter_kernel_cudaERNS_18TensorIteratorBaseEENKUlvE_clEvENKUlvE2_clEvEUlS4_S4_E_EESt5arrayIPcLm2EELi4E23TrivialOffsetCalculatorILi1EjESF_NS0_6memory15LoadWithoutCastENSG_16StoreWithoutCastEEEviT_T0_T2_T3_T4_T5_,"",@"SHT_CUDA_INFO"
	.sectionflags	@""
	.align	4


	//----- nvinfo : EIATTR_CUDA_API_VERSION
	.align		4
        /*0000*/ 	.byte	0x04, 0x37
        /*0002*/ 	.short	(.L_6553 - .L_6552)
.L_6552:
        /*0004*/ 	.word	0x00000082


	//----- nvinfo : EIATTR_KPARAM_INFO
	.align		4
.L_6553:
        /*0008*/ 	.byte	0x04, 0x17
        /*000a*/ 	.short	(.L_6555 - .L_6554)
.L_6554:
        /*000c*/ 	.word	0x00000000
        /*0010*/ 	.short	0x0006
        /*0012*/ 	.short	0x001b
        /*0014*/ 	.byte	0x00, 0xf0, 0x05, 0x00


	//----- nvinfo : EIATTR_KPARAM_INFO
	.align		4
.L_6555:
        /*0018*/ 	.byte	0x04, 0x17
        /*001a*/ 	.short	(.L_6557 - .L_6556)
.L_6556:
        /*001c*/ 	.word	0x00000000
        /*0020*/ 	.short	0x0005
        /*0022*/ 	.short	0x001a
        /*0024*/ 	.byte	0x00, 0xf0, 0x05, 0x00


	//----- nvinfo : EIATTR_KPARAM_INFO
	.align		4
.L_6557:
        /*0028*/ 	.byte	0x04, 0x17
        /*002a*/ 	.short	(.L_6559 - .L_6558)
.L_6558:
        /*002c*/ 	.word	0x00000000
        /*0030*/ 	.short	0x0004
        /*0032*/ 	.short	0x0019
        /*0034*/ 	.byte	0x00, 0xf0, 0x05, 0x00


	//----- nvinfo : EIATTR_KPARAM_INFO
	.align		4
.L_6559:
        /*0038*/ 	.byte	0x04, 0x17
        /*003a*/ 	.short	(.L_6561 - .L_6560)
.L_6560:
        /*003c*/ 	.word	0x00000000
        /*0040*/ 	.short	0x0003
        /*0042*/ 	.short	0x0018
        /*0044*/ 	.byte	0x00, 0xf0, 0x05, 0x00


	//----- nvinfo : EIATTR_KPARAM_INFO
	.align		4
.L_6561:
        /*0048*/ 	.byte	0x04, 0x17
        /*004a*/ 	.short	(.L_6563 - .L_6562)
.L_6562:
        /*004c*/ 	.word	0x00000000
        /*0050*/ 	.short	0x0002
        /*0052*/ 	.short	0x0008
        /*0054*/ 	.byte	0x00, 0xf0, 0x41, 0x00


	//----- nvinfo : EIATTR_KPARAM_INFO
	.align		4
.L_6563:
        /*0058*/ 	.byte	0x04, 0x17
        /*005a*/ 	.short	(.L_6565 - .L_6564)
.L_6564:
        /*005c*/ 	.word	0x00000000
        /*0060*/ 	.short	0x0001
        /*0062*/ 	.short	0x0004
        /*0064*/ 	.byte	0x00, 0xf0, 0x11, 0x00


	//----- nvinfo : EIATTR_KPARAM_INFO
	.align		4
.L_6565:
        /*0068*/ 	.byte	0x04, 0x17
        /*006a*/ 	.short	(.L_6567 - .L_6566)
.L_6566:
        /*006c*/ 	.word	0x00000000
        /*0070*/ 	.short	0x0000
        /*0072*/ 	.short	0x0000
        /*0074*/ 	.byte	0x00, 0xf0, 0x11, 0x00


	//----- nvinfo : EIATTR_SPARSE_MMA_MASK
	.align		4
.L_6567:
        /*0078*/ 	.byte	0x03, 0x50
        /*007a*/ 	.short	0x0000


	//----- nvinfo : EIATTR_MAXREG_COUNT
	.align		4
        /*007c*/ 	.byte	0x03, 0x1b
        /*007e*/ 	.short	0x00ff


	//----- nvinfo : EIATTR_MERCURY_ISA_VERSION
	.align		4
        /*0080*/ 	.byte	0x03, 0x5f
        /*0082*/ 	.short	0x0101


	//----- nvinfo : EIATTR_EXIT_INSTR_OFFSETS
	.align		4
        /*0084*/ 	.byte	0x04, 0x1c
        /*0086*/ 	.short	(.L_6569 - .L_6568)


	//   ....[0]....
.L_6568:
        /*0088*/ 	.word	0x00001010


	//   ....[1]....
        /*008c*/ 	.word	0x00001060


	//----- nvinfo : EIATTR_MAX_THREADS
	.align		4
.L_6569:
        /*0090*/ 	.byte	0x04, 0x05
        /*0092*/ 	.short	(.L_6571 - .L_6570)
.L_6570:
        /*0094*/ 	.word	0x00000080
        /*0098*/ 	.word	0x00000001
        /*009c*/ 	.word	0x00000001


	//----- nvinfo : EIATTR_CRS_STACK_SIZE
	.align		4
.L_6571:
        /*00a0*/ 	.byte	0x04, 0x1e
        /*00a2*/ 	.short	(.L_6573 - .L_6572)
.L_6572:
        /*00a4*/ 	.word	0x00000000


	//----- nvinfo : EIATTR_CBANK_PARAM_SIZE
	.align		4
.L_6573:
        /*00a8*/ 	.byte	0x03, 0x19
        /*00aa*/ 	.short	0x001c


	//----- nvinfo : EIATTR_PARAM_CBANK
	.align		4
        /*00ac*/ 	.byte	0x04, 0x0a
        /*00ae*/ 	.short	(.L_6575 - .L_6574)
	.align		4
.L_6574:
        /*00b0*/ 	.word	index@(.nv.constant0._ZN2at6native27unrolled_elementwise_kernelINS0_13AUnaryFunctorIN3c104HalfES4_S4_ZZZNS0_21nextafter_kernel_cudaERNS_18TensorIteratorBaseEENKUlvE_clEvENKUlvE2_clEvEUlS4_S4_E_EESt5arrayIPcLm2EELi4E23TrivialOffsetCalculatorILi1EjESF_NS0_6memory15LoadWithoutCastENSG_16StoreWithoutCastEEEviT_T0_T2_T3_T4_T5_)
        /*00b4*/ 	.short	0x0210
        /*00b6*/ 	.short	0x001c


	//----- nvinfo : EIATTR_SW_WAR
	.align		4
.L_6575:
        /*00b8*/ 	.byte	0x04, 0x36
        /*00ba*/ 	.short	(.L_6577 - .L_6576)
.L_6576:
        /*00bc*/ 	.word	0x00000008
.L_6577:


//--------------------- .nv.info._ZN2at6native29vectorized_elementwise_kernelILi2ENS0_13AUnaryFunctorIN3c104HalfES4_S4_ZZZNS0_21nextafter_kernel_cudaERNS_18TensorIteratorBaseEENKUlvE_clEvENKUlvE2_clEvEUlS4_S4_E_EESt5arrayIPcLm2EEEEviT0_T1_ --------------------------
	.section	.nv.info._ZN2at6native29vectorized_elementwise_kernelILi2ENS0_13AUnaryFunctorIN3c104HalfES4_S4_ZZZNS0_21nextafter_kernel_cudaERNS_18TensorIteratorBaseEENKUlvE_clEvENKUlvE2_clEvEUlS4_S4_E_EESt5arrayIPcLm2EEEEviT0_T1_,"",@"SHT_CUDA_INFO"
	.sectionflags	@""
	.align	4


	//----- nvinfo : EIATTR_CUDA_API_VERSION
	.align		4
        /*0000*/ 	.byte	0x04, 0x37
        /*0002*/ 	.short	(.L_6579 - .L_6578)
.L_6578:
        /*0004*/ 	.word	0x00000082


	//----- nvinfo : EIATTR_KPARAM_INFO
	.align		4
.L_6579:
        /*0008*/ 	.byte	0x04, 0x17
        /*000a*/ 	.short	(.L_6581 - .L_6580)
.L_6580:
        /*000c*/ 	.word	0x00000000
        /*0010*/ 	.short	0x0002
        /*0012*/ 	.short	0x0008
        /*0014*/ 	.byte	0x00, 0xf0, 0x41, 0x00


	//----- nvinfo : EIATTR_KPARAM_INFO
	.align		4
.L_6581:
        /*0018*/ 	.byte	0x04, 0x17
        /*001a*/ 	.short	(.L_6583 - .L_6582)
.L_6582:
        /*001c*/ 	.word	0x00000000
        /*0020*/ 	.short	0x0001
        /*0022*/ 	.short	0x0004
        /*0024*/ 	.byte	0x00, 0xf0, 0x11, 0x00


	//----- nvinfo : EIATTR_KPARAM_INFO
	.align		4
.L_6583:
        /*0028*/ 	.byte	0x04, 0x17
        /*002a*/ 	.short	(.L_6585 - .L_6584)
.L_6584:
        /*002c*/ 	.word	0x00000000
        /*0030*/ 	.short	0x0000
        /*0032*/ 	.short	0x0000
        /*0034*/ 	.byte	0x00, 0xf0, 0x11, 0x00


	//----- nvinfo : EIATTR_SPARSE_MMA_MASK
	.align		4
.L_6585:
        /*0038*/ 	.byte	0x03, 0x50
        /*003a*/ 	.short	0x0000


	//----- nvinfo : EIATTR_MAXREG_COUNT
	.align		4
        /*003c*/ 	.byte	0x03, 0x1b
        /*003e*/ 	.short	0x00ff


	//----- nvinfo : EIATTR_MERCURY_ISA_VERSION
	.align		4
        /*0040*/ 	.byte	0x03, 0x5f
        /*0042*/ 	.short	0x0101


	//----- nvinfo : EIATTR_EXIT_INSTR_OFFSETS
	.align		4
        /*0044*/ 	.byte	0x04, 0x1c
        /*0046*/ 	.short	(.L_6587 - .L_6586)


	//   ....[0]....
.L_6586:
        /*0048*/ 	.word	0x00001710


	//   ....[1]....
        /*004c*/ 	.word	0x000037a0


	//   ....[2]....
        /*0050*/ 	.word	0x000037f0


	//----- nvinfo : EIATTR_MAX_THREADS
	.align		4
.L_6587:
        /*0054*/ 	.byte	0x04, 0x05
        /*0056*/ 	.short	(.L_6589 - .L_6588)
.L_6588:
        /*0058*/ 	.word	0x00000080
        /*005c*/ 	.word	0x00000001
        /*0060*/ 	.word	0x00000001


	//----- nvinfo : EIATTR_CRS_STACK_SIZE
	.align		4
.L_6589:
        /*0064*/ 	.byte	0x04, 0x1e
        /*0066*/ 	.short	(.L_6591 - .L_6590)
.L_6590:
        /*0068*/ 	.word	0x00000000


	//----- nvinfo : EIATTR_CBANK_PARAM_SIZE
	.align		4
.L_6591:
        /*006c*/ 	.byte	0x03, 0x19
        /*006e*/ 	.short	0x0018


	//----- nvinfo : EIATTR_PARAM_CBANK
	.align		4
        /*0070*/ 	.byte	0x04, 0x0a
        /*0072*/ 	.short	(.L_6593 - .L_6592)
	.align		4
.L_6592:
        /*0074*/ 	.word	index@(.nv.constant0._ZN2at6native29vectorized_elementwise_kernelILi2ENS0_13AUnaryFunctorIN3c104HalfES4_S4_ZZZNS0_21nextafter_kernel_cudaERNS_18TensorIteratorBaseEENKUlvE_clEvENKUlvE2_clEvEUlS4_S4_E_EESt5arrayIPcLm2EEEEviT0_T1_)
        /*0078*/ 	.short	0x0210
        /*007a*/ 	.short	0x0018


	//----- nvinfo : EIATTR_SW_WAR
	.align		4
.L_6593:
        /*007c*/ 	.byte	0x04, 0x36
        /*007e*/ 	.short	(.L_6595 - .L_6594)
.L_6594:
        /*0080*/ 	.word	0x00000008
.L_6595:


//--------------------- .nv.info._ZN2at6native29vectorized_elementwise_kernelILi4ENS0_13AUnaryFunctorIN3c104HalfES4_S4_ZZZNS0_21nextafter_kernel_cudaERNS_18TensorIteratorBaseEENKUlvE_clEvENKUlvE2_clEvEUlS4_S4_E_EESt5arrayIPcLm2EEEEviT0_T1_ --------------------------
	.section	.nv.info._ZN2at6native29vectorized_elementwise_kernelILi4ENS0_13AUnaryFunctorIN3c104HalfES4_S4_ZZZNS0_21nextafter_kernel_cudaERNS_18TensorIteratorBaseEENKUlvE_clEvENKUlvE2_clEvEUlS4_S4_E_EESt5arrayIPcLm2EEEEviT0_T1_,"",@"SHT_CUDA_INFO"
	.sectionflags	@""
	.align	4


	//----- nvinfo : EIATTR_CUDA_API_VERSION
	.align		4
        /*0000*/ 	.byte	0x04, 0x37
        /*0002*/ 	.short	(.L_6597 - .L_6596)
.L_6596:
        /*0004*/ 	.word	0x00000082


	//----- nvinfo : EIATTR_KPARAM_INFO
	.align		4
.L_6597:
        /*0008*/ 	.byte	0x04, 0x17
        /*000a*/ 	.short	(.L_6599 - .L_6598)
.L_6598:
        /*000c*/ 	.word	0x00000000
        /*0010*/ 	.short	0x0002
        /*0012*/ 	.short	0x0008
        /*0014*/ 	.byte	0x00, 0xf0, 0x41, 0x00


	//----- nvinfo : EIATTR_KPARAM_INFO
	.align		4
.L_6599:
        /*0018*/ 	.byte	0x04, 0x17
        /*001a*/ 	.short	(.L_6601 - .L_6600)
.L_6600:
        /*001c*/ 	.word	0x00000000
        /*0020*/ 	.short	0x0001
        /*0022*/ 	.short	0x0004
        /*0024*/ 	.byte	0x00, 0xf0, 0x11, 0x00


	//----- nvinfo : EIATTR_KPARAM_INFO
	.align		4
.L_6601:
        /*0028*/ 	.byte	0x04, 0x17
        /*002a*/ 	.short	(.L_6603 - .L_6602)
.L_6602:
        /*002c*/ 	.word	0x00000000
        /*0030*/ 	.short	0x0000
        /*0032*/ 	.short	0x0000
        /*0034*/ 	.byte	0x00, 0xf0, 0x11, 0x00


	//----- nvinfo : EIATTR_SPARSE_MMA_MASK
	.align		4
.L_6603:
        /*0038*/ 	.byte	0x03, 0x50
        /*003a*/ 	.short	0x0000


	//----- nvinfo : EIATTR_MAXREG_COUNT
	.align		4
        /*003c*/ 	.byte	0x03, 0x1b
        /*003e*/ 	.short	0x00ff


	//----- nvinfo : EIATTR_MERCURY_ISA_VERSION
	.align		4
        /*0040*/ 	.byte	0x03, 0x5f
        /*0042*/ 	.short	0x0101


	//----- nvinfo : EIATTR_EXIT_INSTR_OFFSETS
	.align		4
        /*0044*/ 	.byte	0x04, 0x1c
        /*0046*/ 	.short	(.L_6605 - .L_6604)


	//   ....[0]....
.L_6604:
        /*0048*/ 	.word	0x000016c0


	//   ....[1]....
        /*004c*/ 	.word	0x00003750


	//   ....[2]....
        /*0050*/ 	.word	0x000037a0


	//----- nvinfo : EIATTR_MAX_THREADS
	.align		4
.L_6605:
        /*0054*/ 	.byte	0x04, 0x05
        /*0056*/ 	.short	(.L_6607 - .L_6606)
.L_6606:
        /*0058*/ 	.word	0x00000080
        /*005c*/ 	.word	0x00000001
        /*0060*/ 	.word	0x00000001


	//----- nvinfo : EIATTR_CRS_STACK_SIZE
	.align		4
.L_6607:
        /*0064*/ 	.byte	0x04, 0x1e
        /*0066*/ 	.short	(.L_6609 - .L_6608)
.L_6608:
        /*0068*/ 	.word	0x00000000


	//----- nvinfo : EIATTR_CBANK_PARAM_SIZE
	.align		4
.L_6609:
        /*006c*/ 	.byte	0x03, 0x19
        /*006e*/ 	.short	0x0018


	//----- nvinfo : EIATTR_PARAM_CBANK
	.align		4
        /*0070*/ 	.byte	0x04, 0x0a
        /*0072*/ 	.short	(.L_6611 - .L_6610)
	.align		4
.L_6610:
        /*0074*/ 	.word	index@(.nv.constant0._ZN2at6native29vectorized_elementwise_kernelILi4ENS0_13AUnaryFunctorIN3c104HalfES4_S4_ZZZNS0_21nextafter_kernel_cudaERNS_18TensorIteratorBaseEENKUlvE_clEvENKUlvE2_clEvEUlS4_S4_E_EESt5arrayIPcLm2EEEEviT0_T1_)
        /*0078*/ 	.short	0x0210
        /*007a*/ 	.short	0x0018


	//----- nvinfo : EIATTR_SW_WAR
	.align		4
.L_6611:
        /*007c*/ 	.byte	0x04, 0x36
        /*007e*/ 	.short	(.L_6613 - .L_6612)
.L_6612:
        /*0080*/ 	.word	0x00000008
.L_6613:


//--------------------- .nv.info._ZN2at6native29vectorized_elementwise_kernelILi8ENS0_13AUnaryFunctorIN3c104HalfES4_S4_ZZZNS0_21nextafter_kernel_cudaERNS_18TensorIteratorBaseEENKUlvE_clEvENKUlvE2_clEvEUlS4_S4_E_EESt5arrayIPcLm2EEEEviT0_T1_ --------------------------
	.section	.nv.info._ZN2at6native29vectorized_elementwise_kernelILi8ENS0_13AUnaryFunctorIN3c104HalfES4_S4_ZZZNS0_21nextafter_kernel_cudaERNS_18TensorIteratorBaseEENKUlvE_clEvENKUlvE2_clEvEUlS4_S4_E_EESt5arrayIPcLm2EEEEviT0_T1_,"",@"SHT_CUDA_INFO"
	.sectionflags	@""
	.align	4


	//----- nvinfo : EIATTR_CUDA_API_VERSION
	.align		4
        /*0000*/ 	.byte	0x04, 0x37
        /*0002*/ 	.short	(.L_6615 - .L_6614)
.L_6614:
        /*0004*/ 	.word	0x00000082


	//----- nvinfo : EIATTR_KPARAM_INFO
	.align		4
.L_6615:
        /*0008*/ 	.byte	0x04, 0x17
        /*000a*/ 	.short	(.L_6617 - .L_6616)
.L_6616:
        /*000c*/ 	.word	0x00000000
        /*0010*/ 	.short	0x0002
        /*0012*/ 	.short	0x0008
        /*0014*/ 	.byte	0x00, 0xf0, 0x41, 0x00


	//----- nvinfo : EIATTR_KPARAM_INFO
	.align		4
.L_6617:
        /*0018*/ 	.byte	0x04, 0x17
        /*001a*/ 	.short	(.L_6619 - .L_6618)
.L_6618:
        /*001c*/ 	.word	0x00000000
        /*0020*/ 	.short	0x0001
        /*0022*/ 	.short	0x0004
        /*0024*/ 	.byte	0x00, 0xf0, 0x11, 0x00


	//----- nvinfo : EIATTR_KPARAM_INFO
	.align		4
.L_6619:
        /*0028*/ 	.byte	0x04, 0x17
        /*002a*/ 	.short	(.L_6621 - .L_6620)
.L_6620:
        /*002c*/ 	.word	0x00000000
        /*0030*/ 	.short	0x0000
        /*0032*/ 	.short	0x0000
        /*0034*/ 	.byte	0x00, 0xf0, 0x11, 0x00


	//----- nvinfo : EIATTR_SPARSE_MMA_MASK
	.align		4
.L_6621:
        /*0038*/ 	.byte	0x03, 0x50
        /*003a*/ 	.short	0x0000


	//----- nvinfo : EIATTR_MAXREG_COUNT
	.align		4
        /*003c*/ 	.byte	0x03, 0x1b
        /*003e*/ 	.short	0x00ff


	//----- nvinfo : EIATTR_MERCURY_ISA_VERSION
	.align		4
        /*0040*/ 	.byte	0x03, 0x5f
        /*0042*/ 	.short	0x0101


	//----- nvinfo : EIATTR_EXIT_INSTR_OFFSETS
	.align		4
        /*0044*/ 	.byte	0x04, 0x1c
        /*0046*/ 	.short	(.L_6623 - .L_6622)


	//   ....[0]....
.L_6622:
        /*0048*/ 	.word	0x000016b0


	//   ....[1]....
        /*004c*/ 	.word	0x00003740


	//   ....[2]....
        /*0050*/ 	.word	0x00003790


	//----- nvinfo : EIATTR_MAX_THREADS
	.align		4
.L_6623:
        /*0054*/ 	.byte	0x04, 0x05
        /*0056*/ 	.short	(.L_6625 - .L_6624)
.L_6624:
        /*0058*/ 	.word	0x00000080
        /*005c*/ 	.word	0x00000001
        /*0060*/ 	.word	0x00000001


	//----- nvinfo : EIATTR_CRS_STACK_SIZE
	.align		4
.L_6625:
        /*0064*/ 	.byte	0x04, 0x1e
        /*0066*/ 	.short	(.L_6627 - .L_6626)
.L_6626:
        /*0068*/ 	.word	0x00000000


	//----- nvinfo : EIATTR_CBANK_PARAM_SIZE
	.align		4
.L_6627:
        /*006c*/ 	.byte	0x03, 0x19
        /*006e*/ 	.short	0x0018


	//----- nvinfo : EIATTR_PARAM_CBANK
	.align		4
        /*0070*/ 	.byte	0x04, 0x0a
        /*0072*/ 	.short	(.L_6629 - .L_6628)
	.align		4
.L_6628:
        /*0074*/ 	.word	index@(.nv.constant0._ZN2at6native29vectorized_elementwise_kernelILi8ENS0_13AUnaryFunctorIN3c104HalfES4_S4_ZZZNS0_21nextafter_kernel_cudaERNS_18TensorIteratorBaseEENKUlvE_clEvENKUlvE2_clEvEUlS4_S4_E_EESt5arrayIPcLm2EEEEviT0_T1_)
        /*0078*/ 	.short	0x0210
        /*007a*/ 	.short	0x0018


	//----- nvinfo : EIATTR_SW_WAR
	.align		4
.L_6629:
        /*007c*/ 	.byte	0x04, 0x36
        /*007e*/ 	.short	(.L_6631 - .L_6630)
.L_6630:
        /*0080*/ 	.word	0x00000008
.L_6631:


//--------------------- .nv.info._ZN2at6native18elementwise_kernelILi128ELi4EZNS0_15gpu_kernel_implINS0_13BinaryFunctorIN3c108BFloat16ES5_S5_ZZZNS0_21nextafter_kernel_cudaERNS_18TensorIteratorBaseEENKUlvE_clEvENKUlvE1_clEvEUlS5_S5_E_EEEEvS7_RKT_EUliE_EEviT1_ --------------------------
	.section	.nv.info._ZN2at6native18elementwise_kernelILi128ELi4EZNS0_15gpu_kernel_implINS0_13BinaryFunctorIN3c108BFloat16ES5_S5_ZZZNS0_21nextafter_kernel_cudaERNS_18TensorIteratorBaseEENKUlvE_clEvENKUlvE1_clEvEUlS5_S5_E_EEEEvS7_RKT_EUliE_EEviT1_,"",@"SHT_CUDA_INFO"
	.sectionflags	@""
	.align	4


	//----- nvinfo : EIATTR_CUDA_API_VERSION
	.align		4
        /*0000*/ 	.byte	0x04, 0x37
        /*0002*/ 	.short	(.L_6633 - .L_6632)
.L_6632:
        /*0004*/ 	.word	0x00000082


	//----- nvinfo : EIATTR_KPARAM_INFO
	.align		4
.L_6633:
        /*0008*/ 	.byte	0x04, 0x17
        /*000a*/ 	.short	(.L_6635 - .L_6634)
.L_6634:
        /*000c*/ 	.word	0x00000000
        /*0010*/ 	.short	0x0001
        /*0012*/ 	.short	0x0008
        /*0014*/ 	.byte	0x00, 0xf0, 0x21, 0x0a


	//----- nvinfo : EIATTR_KPARAM_INFO
	.align		4
.L_6635:
        /*0018*/ 	.byte	0x04, 0x17
        /*001a*/ 	.short	(.L_6637 - .L_6636)
.L_6636:
        /*001c*/ 	.word	0x00000000
        /*0020*/ 	.short	0x0000
        /*0022*/ 	.short	0x0000
        /*0024*/ 	.byte	0x00, 0xf0, 0x11, 0x00


	//----- nvinfo : EIATTR_SPARSE_MMA_MASK
	.align		4
.L_6637:
        /*0028*/ 	.byte	0x03, 0x50
        /*002a*/ 	.short	0x0000


	//----- nvinfo : EIATTR_MAXREG_COUNT
	.align		4
        /*002c*/ 	.byte	0x03, 0x1b
        /*002e*/ 	.short	0x0080


	//----- nvinfo : EIATTR_EXTERNS
	.align		4
        /*0030*/ 	.byte	0x04, 0x0f
        /*0032*/ 	.short	(.L_6639 - .L_6638)


	//   ....[0]....
	.align		4
.L_6638:
        /*0034*/ 	.word	index@(__assertfail)


	//----- nvinfo : EIATTR_MERCURY_ISA_VERSION
	.align		4
.L_6639:
        /*0038*/ 	.byte	0x03, 0x5f
        /*003a*/ 	.short	0x0101


	//----- nvinfo : EIATTR_SYSCALL_OFFSETS
	.align		4
        /*003c*/ 	.byte	0x04, 0x46
        /*003e*/ 	.short	(.L_6641 - .L_6640)


	//   ....[0]....
.L_6640:
        /*0040*/ 	.word	0x000026f0


	//   ....[1]....
        /*0044*/ 	.word	0x000036c0


	//   ....[2]....
        /*0048*/ 	.word	0x00004840


	//   ....[3]....
        /*004c*/ 	.word	0x00006f80


	//   ....[4]....
        /*0050*/ 	.word	0x00007f50


	//   ....[5]....
        /*0054*/ 	.word	0x000090d0


	//   ....[6]....
        /*0058*/ 	.word	0x0000b800


	//   ....[7]....
        /*005c*/ 	.word	0x0000c7d0


	//   ....[8]....
        /*0060*/ 	.word	0x0000d950


	//   ....[9]....
        /*0064*/ 	.word	0x00010070


	//   ....[10]....
        /*0068*/ 	.word	0x00011040


	//   ....[11]....
        /*006c*/ 	.word	0x000121c0


	//----- nvinfo : EIATTR_EXIT_INSTR_OFFSETS
	.align		4
.L_6641:
        /*0070*/ 	.byte	0x04, 0x1c
        /*0072*/ 	.short	(.L_6643 - .L_6642)


	//   ....[0]....
.L_6642:
        /*0074*/ 	.word	0x0000da20


	//   ....[1]....
        /*0078*/ 	.word	0x000113f0


	//   ....[2]....
        /*007c*/ 	.word	0x00011430


	//   ....[3]....
        /*0080*/ 	.word	0x000114d0


	//   ....[4]....
        /*0084*/ 	.word	0x00011510


	//   ....[5]....
        /*0088*/ 	.word	0x00011550


	//   ....[6]....
        /*008c*/ 	.word	0x000115e0


	//   ....[7]....
        /*0090*/ 	.word	0x00011620


	//   ....[8]....
        /*0094*/ 	.word	0x000116c0


	//   ....[9]....
        /*0098*/ 	.word	0x00011710


	//   ....[10]....
        /*009c*/ 	.word	0x00011760


	//   ....[11]....
        /*00a0*/ 	.word	0x00011830


	//   ....[12]....
        /*00a4*/ 	.word	0x00011890


	//   ....[13]....
        /*00a8*/ 	.word	0x00011a20


	//   ....[14]....
        /*00ac*/ 	.word	0x00011b80


	//   ....[15]....
        /*00b0*/ 	.word	0x00011ba0


	//   ....[16]....
        /*00b4*/ 	.word	0x00011c60


	//   ....[17]....
        /*00b8*/ 	.word	0x00011de0


	//   ....[18]....
        /*00bc*/ 	.word	0x00011f60


	//   ....[19]....
        /*00c0*/ 	.word	0x000120c0


	//   ....[20]....
        /*00c4*/ 	.word	0x000121d0


	//   ....[21]....
        /*00c8*/ 	.word	0x00012210


	//   ....[22]....
        /*00cc*/ 	.word	0x00012250


	//----- nvinfo : EIATTR_MAX_THREADS
	.align		4
.L_6643:
        /*00d0*/ 	.byte	0x04, 0x05
        /*00d2*/ 	.short	(.L_6645 - .L_6644)
.L_6644:
        /*00d4*/ 	.word	0x00000080
        /*00d8*/ 	.word	0x00000001
        /*00dc*/ 	.word	0x00000001


	//----- nvinfo : EIATTR_CRS_STACK_SIZE
	.align		4
.L_6645:
        /*00e0*/ 	.byte	0x04, 0x1e
        /*00e2*/ 	.short	(.L_6647 - .L_6646)
.L_6646:
        /*00e4*/ 	.word	0x00000000


	//----- nvinfo : EIATTR_CBANK_PARAM_SIZE
	.align		4
.L_6647:
        /*00e8*/ 	.byte	0x03, 0x19
        /*00ea*/ 	.short	0x0290


	//----- nvinfo : EIATTR_PARAM_CBANK
	.align		4
        /*00ec*/ 	.byte	0x04, 0x0a
        /*00ee*/ 	.short	(.L_6649 - .L_6648)
	.align		4
.L_6648:
        /*00f0*/ 	.word	index@(.nv.constant0._ZN2at6native18elementwise_kernelILi128ELi4EZNS0_15gpu_kernel_implINS0_13BinaryFunctorIN3c108BFloat16ES5_S5_ZZZNS0_21nextafter_kernel_cudaERNS_18TensorIteratorBaseEENKUlvE_clEvENKUlvE1_clEvEUlS5_S5_E_EEEEvS7_RKT_EUliE_EEviT1_)
        /*00f4*/ 	.short	0x0210
        /*00f6*/ 	.short	0x0290


	//----- nvinfo : EIATTR_SW_WAR
	.align		4
.L_6649:
        /*00f8*/ 	.byte	0x04, 0x36
        /*00fa*/ 	.short	(.L_6651 - .L_6650)
.L_6650:
        /*00fc*/ 	.word	0x00000008
.L_6651:


//--------------------- .nv.info._ZN2at6native27unrolled_elementwise_kernelINS0_13BinaryFunctorIN3c108BFloat16ES4_S4_ZZZNS0_21nextafter_kernel_cudaERNS_18TensorIteratorBaseEENKUlvE_clEvENKUlvE1_clEvEUlS4_S4_E_EESt5arrayIPcLm3EELi4E23TrivialOffsetCalculatorILi2EjESE_ILi1EjENS0_6memory12LoadWithCastILi2EEENSH_13StoreWithCastILi1EEEEEviT_T0_T2_T3_T4_T5_ --------------------------
	.section	.nv.info._ZN2at6native27unrolled_elementwise_kernelINS0_13BinaryFunctorIN3c108BFloat16ES4_S4_ZZZNS0_21nextafter_kernel_cudaERNS_18TensorIteratorBaseEENKUlvE_clEvENKUlvE1_clEvEUlS4_S4_E_EESt5arrayIPcLm3EELi4E23TrivialOffsetCalculatorILi2EjESE_ILi1EjENS0_6memory12LoadWithCastILi2EEENSH_13StoreWithCastILi1EEEEEviT_T0_T2_T3_T4_T5_,"",@"SHT_CUDA_INFO"
	.sectionflags	@""
	.align	4


	//----- nvinfo : EIATTR_CUDA_API_VERSION
	.align		4
        /*0000*/ 	.byte	0x04, 0x37
        /*0002*/ 	.short	(.L_6653 - .L_6652)
.L_6652:
        /*0004*/ 	.word	0x00000082


	//----- nvinfo : EIATTR_KPARAM_INFO
	.align		4
.L_6653:
        /*0008*/ 	.byte	0x04, 0x17
        /*000a*/ 	.short	(.L_6655 - .L_6654)
.L_6654:
        /*000c*/ 	.word	0x00000000
        /*0010*/ 	.short	0x0006
        /*0012*/ 	.short	0x0030
        /*0014*/ 	.byte	0x00, 0xf0, 0x21, 0x00


	//----- nvinfo : EIATTR_KPARAM_INFO
	.align		4
.L_6655:
        /*0018*/ 	.byte	0x04, 0x17
        /*001a*/ 	.short	(.L_6657 - .L_6656)
.L_6656:
        /*001c*/ 	.word	0x00000000
        /*0020*/ 	.short	0x0005
        /*0022*/ 	.short	0x0024
        /*0024*/ 	.byte	0x00, 0xf0, 0x31, 0x00


	//----- nvinfo : EIATTR_KPARAM_INFO
	.align		4
.L_6657:
        /*0028*/ 	.byte	0x04, 0x17
        /*002a*/ 	.short	(.L_6659 - .L_6658)
.L_6658:
        /*002c*/ 	.word	0x00000000
        /*0030*/ 	.short	0x0004
        /*0032*/ 	.short	0x0021
        /*0034*/ 	.byte	0x00, 0xf0, 0x05, 0x00


	//----- nvinfo : EIATTR_KPARAM_INFO
	.align		4
.L_6659:
        /*0038*/ 	.byte	0x04, 0x17
        /*003a*/ 	.short	(.L_6661 - .L_6660)
.L_6660:
        /*003c*/ 	.word	0x00000000
        /*0040*/ 	.short	0x0003
        /*0042*/ 	.short	0x0020
        /*0044*/ 	.byte	0x00, 0xf0, 0x05, 0x00


	//----- nvinfo : EIATTR_KPARAM_INFO
	.align		4
.L_6661:
        /*0048*/ 	.byte	0x04, 0x17
        /*004a*/ 	.short	(.L_6663 - .L_6662)
.L_6662:
        /*004c*/ 	.word	0x00000000
        /*0050*/ 	.short	0x0002
        /*0052*/ 	.short	0x0008
        /*0054*/ 	.byte	0x00, 0xf0, 0x61, 0x00


	//----- nvinfo : EIATTR_KPARAM_INFO
	.align		4
.L_6663:
        /*0058*/ 	.byte	0x04, 0x17
        /*005a*/ 	.short	(.L_6665 - .L_6664)
.L_6664:
        /*005c*/ 	.word	0x00000000
        /*0060*/ 	.short	0x0001
        /*0062*/ 	.short	0x0004
        /*0064*/ 	.byte	0x00, 0xf0, 0x05, 0x00


	//----- nvinfo : EIATTR_KPARAM_INFO
	.align		4
.L_6665:
        /*0068*/ 	.byte	0x04, 0x17
        /*006a*/ 	.short	(.L_6667 - .L_6666)
.L_6666:
        /*006c*/ 	.word	0x00000000
        /*0070*/ 	.short	0x0000
        /*0072*/ 	.short	0x0000
        /*0074*/ 	.byte	0x00, 0xf0, 0x11, 0x00


	//----- nvinfo : EIATTR_SPARSE_MMA_MASK
	.align		4
.L_6667:
        /*0078*/ 	.byte	0x03, 0x50
        /*007a*/ 	.short	0x0000


	//----- nvinfo : EIATTR_MAXREG_COUNT
	.align		4
        /*007c*/ 	.byte	0x03, 0x1b
        /*007e*/ 	.short	0x00ff


	//----- nvinfo : EIATTR_EXTERNS
	.align		4
        /*0080*/ 	.byte	0x04, 0x0f
        /*0082*/ 	.short	(.L_6669 - .L_6668)


	//   ....[0]....
	.align		4
.L_6668:
        /*0084*/ 	.word	index@(__assertfail)


	//----- nvinfo : EIATTR_MERCURY_ISA_VERSION
	.align		4
.L_6669:
        /*0088*/ 	.byte	0x03, 0x5f
        /*008a*/ 	.short	0x0101


	//----- nvinfo : EIATTR_SYSCALL_OFFSETS
	.align		4
        /*008c*/ 	.byte	0x04, 0x46
        /*008e*/ 	.short	(.L_6671 - .L_6670)


	//   ....[0]....
.L_6670:
        /*0090*/ 	.word	0x000010f0


	//   ....[1]....
        /*0094*/ 	.word	0x000021b0


	//   ....[2]....
        /*0098*/ 	.word	0x000032f0


	//   ....[3]....
        /*009c*/ 	.word	0x000043b0


	//   ....[4]....
        /*00a0*/ 	.word	0x00005500


	//   ....[5]....
        /*00a4*/ 	.word	0x000065d0


	//   ....[6]....
        /*00a8*/ 	.word	0x00007700


	//   ....[7]....
        /*00ac*/ 	.word	0x000086e0


	//   ....[8]....
        /*00b0*/ 	.word	0x0000a140


	//   ....[9]....
        /*00b4*/ 	.word	0x0000b160


	//   ....[10]....
        /*00b8*/ 	.word	0x0000c140


	//   ....[11]....
        /*00bc*/ 	.word	0x0000d120


	//----- nvinfo : EIATTR_EXIT_INSTR_OFFSETS
	.align		4
.L_6671:
        /*00c0*/ 	.byte	0x04, 0x1c
        /*00c2*/ 	.short	(.L_6673 - .L_6672)


	//   ....[0]....
.L_6672:
        /*00c4*/ 	.word	0x0000c200


	//   ....[1]....
        /*00c8*/ 	.word	0x0000c350


	//   ....[2]....
        /*00cc*/ 	.word	0x0000c390


	//   ....[3]....
        /*00d0*/ 	.word	0x0000c430


	//   ....[4]....
        /*00d4*/ 	.word	0x0000c470


	//   ....[5]....
        /*00d8*/ 	.word	0x0000c4b0


	//   ....[6]....
        /*00dc*/ 	.word	0x0000c540


	//   ....[7]....
        /*00e0*/ 	.word	0x0000c580


	//   ....[8]....
        /*00e4*/ 	.word	0x0000c620


	//   ....[9]....
        /*00e8*/ 	.word	0x0000c670


	//   ....[10]....
        /*00ec*/ 	.word	0x0000c6c0


	//   ....[11]....
        /*00f0*/ 	.word	0x0000c790


	//   ....[12]....
        /*00f4*/ 	.word	0x0000c7f0


	//   ....[13]....
        /*00f8*/ 	.word	0x0000c980


	//   ....[14]....
        /*00fc*/ 	.word	0x0000cae0


	//   ....[15]....
        /*0100*/ 	.word	0x0000cb00


	//   ....[16]....
        /*0104*/ 	.word	0x0000cbc0


	//   ....[17]....
        /*0108*/ 	.word	0x0000cd40


	//   ....[18]....
        /*010c*/ 	.word	0x0000cec0


	//   ....[19]....
        /*0110*/ 	.word	0x0000d020


	//   ....[20]....
        /*0114*/ 	.word	0x0000d130


	//   ....[21]....
        /*0118*/ 	.word	0x0000d170


	//   ....[22]....
        /*011c*/ 	.word	0x0000d1b0


	//----- nvinfo : EIATTR_MAX_THREADS
	.align		4
.L_6673:
        /*0120*/ 	.byte	0x04, 0x05
        /*0122*/ 	.short	(.L_6675 - .L_6674)
.L_6674:
        /*0124*/ 	.word	0x00000080
        /*0128*/ 	.word	0x00000001
        /*012c*/ 	.word	0x00000001


	//----- nvinfo : EIATTR_CRS_STACK_SIZE
	.align		4
.L_6675:
        /*0130*/ 	.byte	0x04, 0x1e
        /*0132*/ 	.short	(.L_6677 - .L_6676)
.L_6676:
        /*0134*/ 	.word	0x00000000


	//----- nvinfo : EIATTR_CBANK_PARAM_SIZE
	.align		4
.L_6677:
        /*0138*/ 	.byte	0x03, 0x19
        /*013a*/ 	.short	0x0038


	//----- nvinfo : EIATTR_PARAM_CBANK
	.align		4
        /*013c*/ 	.byte	0x04, 0x0a
        /*013e*/ 	.short	(.L_6679 - .L_6678)
	.align		4
.L_6678:
        /*0140*/ 	.word	index@(.nv.constant0._ZN2at6native27unrolled_elementwise_kernelINS0_13BinaryFunctorIN3c108BFloat16ES4_S4_ZZZNS0_21nextafter_kernel_cudaERNS_18TensorIteratorBaseEENKUlvE_clEvENKUlvE1_clEvEUlS4_S4_E_EESt5arrayIPcLm3EELi4E23TrivialOffsetCalculatorILi2EjESE_ILi1EjENS0_6memory12LoadWithCastILi2EEENSH_13StoreWithCastILi1EEEEEviT_T0_T2_T3_T4_T5_)
        /*0144*/ 	.short	0x0210
        /*0146*/ 	.short	0x0038


	//----- nvinfo : EIATTR_SW_WAR
	.align		4
.L_6679:
        /*0148*/ 	.byte	0x04, 0x36
        /*014a*/ 	.short	(.L_6681 - .L_6680)
.L_6680:
        /*014c*/ 	.word	0x00000008
.L_6681:


//--------------------- .nv.info._ZN2at6native18elementwise_kernelILi128ELi4EZNS0_22gpu_kernel_impl_nocastINS0_13BinaryFunctorIN3c108BFloat16ES5_S5_ZZZNS0_21nextafter_kernel_cudaERNS_18TensorIteratorBaseEENKUlvE_clEvENKUlvE1_clEvEUlS5_S5_E_EEEEvS7_RKT_EUliE_EEviT1_ --------------------------
	.section	.nv.info._ZN2at6native18elementwise_kernelILi128ELi4EZNS0_22gpu_kernel_impl_nocastINS0_13BinaryFunctorIN3c108BFloat16ES5_S5_ZZZNS0_21nextafter_kernel_cudaERNS_18TensorIteratorBaseEENKUlvE_clEvENKUlvE1_clEvEUlS5_S5_E_EEEEvS7_RKT_EUliE_EEviT1_,"",@"SHT_CUDA_INFO"
	.sectionflags	@""
	.align	4


	//----- nvinfo : EIATTR_CUDA_API_VERSION
	.align		4
        /*0000*/ 	.byte	0x04, 0x37
        /*0002*/ 	.short	(.L_6683 - .L_6682)
.L_6682:
        /*0004*/ 	.word	0x00000082


	//----- nvinfo : EIATTR_KPARAM_INFO
	.align		4
.L_6683:
        /*0008*/ 	.byte	0x04, 0x17
        /*000a*/ 	.short	(.L_6685 - .L_6684)
.L_6684:
        /*000c*/ 	.word	0x00000000
        /*0010*/ 	.short	0x0001
        /*0012*/ 	.short	0x0008
        /*0014*/ 	.byte	0x00, 0xf0, 0x21, 0x0a


	//----- nvinfo : EIATTR_KPARAM_INFO
	.align		4
.L_6685:
        /*0018*/ 	.byte	0x04, 0x17
        /*001a*/ 	.short	(.L_6687 - .L_6686)
.L_6686:
        /*001c*/ 	.word	0x00000000
        /*0020*/ 	.short	0x0000
        /*0022*/ 	.short	0x0000
        /*0024*/ 	.byte	0x00, 0xf0, 0x11, 0x00


	//----- nvinfo : EIATTR_SPARSE_MMA_MASK
	.align		4
.L_6687:
        /*0028*/ 	.byte	0x03, 0x50
        /*002a*/ 	.short	0x0000


	//----- nvinfo : EIATTR_MAXREG_COUNT
	.align		4
        /*002c*/ 	.byte	0x03, 0x1b
        /*002e*/ 	.short	0x0080


	//----- nvinfo : EIATTR_MERCURY_ISA_VERSION
	.align		4
        /*0030*/ 	.byte	0x03, 0x5f
        /*0032*/ 	.short	0x0101


	//----- nvinfo : EIATTR_EXIT_INSTR_OFFSETS
	.align		4
        /*0034*/ 	.byte	0x04, 0x1c
        /*0036*/ 	.short	(.L_6689 - .L_6688)


	//   ....[0]....
.L_6688:
        /*0038*/ 	.word	0x00004c20


	//   ....[1]....
        /*003c*/ 	.word	0x00006520


	//----- nvinfo : EIATTR_MAX_THREADS
	.align		4
.L_6689:
        /*0040*/ 	.byte	0x04, 0x05
        /*0042*/ 	.short	(.L_6691 - .L_6690)
.L_6690:
        /*0044*/ 	.word	0x00000080
        /*0048*/ 	.word	0x00000001
        /*004c*/ 	.word	0x00000001


	//----- nvinfo : EIATTR_CRS_STACK_SIZE
	.align		4
.L_6691:
        /*0050*/ 	.byte	0x04, 0x1e
        /*0052*/ 	.short	(.L_6693 - .L_6692)
.L_6692:
        /*0054*/ 	.word	0x00000000


	//----- nvinfo : EIATTR_CBANK_PARAM_SIZE
	.align		4
.L_6693:
        /*0058*/ 	.byte	0x03, 0x19
        /*005a*/ 	.short	0x0290


	//----- nvinfo : EIATTR_PARAM_CBANK
	.align		4
        /*005c*/ 	.byte	0x04, 0x0a
        /*005e*/ 	.short	(.L_6695 - .L_6694)
	.align		4
.L_6694:
        /*0060*/ 	.word	index@(.nv.constant0._ZN2at6native18elementwise_kernelILi128ELi4EZNS0_22gpu_kernel_impl_nocastINS0_13BinaryFunctorIN3c108BFloat16ES5_S5_ZZZNS0_21nextafter_kernel_cudaERNS_18TensorIteratorBaseEENKUlvE_clEvENKUlvE1_clEvEUlS5_S5_E_EEEEvS7_RKT_EUliE_EEviT1_)
        /*0064*/ 	.short	0x0210
        /*0066*/ 	.short	0x0290


	//----- nvinfo : EIATTR_SW_WAR
	.align		4
.L_6695:
        /*0068*/ 	.byte	0x04, 0x36
        /*006a*/ 	.short	(.L_6697 - .L_6696)
.L_6696:
        /*006c*/ 	.word	0x00000008
.L_6697:


//--------------------- .nv.info._ZN2at6native27unrolled_elementwise_kernelINS0_13BinaryFunctorIN3c108BFloat16ES4_S4_ZZZNS0_21nextafter_kernel_cudaERNS_18TensorIteratorBaseEENKUlvE_clEvENKUlvE1_clEvEUlS4_S4_E_EESt5arrayIPcLm3EELi4E23TrivialOffsetCalculatorILi2EjESE_ILi1EjENS0_6memory15LoadWithoutCastENSH_16StoreWithoutCastEEEviT_T0_T2_T3_T4_T5_ --------------------------
	.section	.nv.info._ZN2at6native27unrolled_elementwise_kernelINS0_13BinaryFunctorIN3c108BFloat16ES4_S4_ZZZNS0_21nextafter_kernel_cudaERNS_18TensorIteratorBaseEENKUlvE_clEvENKUlvE1_clEvEUlS4_S4_E_EESt5arrayIPcLm3EELi4E23TrivialOffsetCalculatorILi2EjESE_ILi1EjENS0_6memory15LoadWithoutCastENSH_16StoreWithoutCastEEEviT_T0_T2_T3_T4_T5_,"",@"SHT_CUDA_INFO"
	.sectionflags	@""
	.align	4


	//----- nvinfo : EIATTR_CUDA_API_VERSION
	.align		4
        /*0000*/ 	.byte	0x04, 0x37
        /*0002*/ 	.short	(.L_6699 - .L_6698)
.L_6698:
        /*0004*/ 	.word	0x00000082


	//----- nvinfo : EIATTR_KPARAM_INFO
	.align		4
.L_6699:
        /*0008*/ 	.byte	0x04, 0x17
        /*000a*/ 	.short	(.L_6701 - .L_6700)
.L_6700:
        /*000c*/ 	.word	0x00000000
        /*0010*/ 	.short	0x0006
        /*0012*/ 	.short	0x0023
        /*0014*/ 	.byte	0x00, 0xf0, 0x05, 0x00


	//----- nvinfo : EIATTR_KPARAM_INFO
	.align		4
.L_6701:
        /*0018*/ 	.byte	0x04, 0x17
        /*001a*/ 	.short	(.L_6703 - .L_6702)
.L_6702:
        /*001c*/ 	.word	0x00000000
        /*0020*/ 	.short	0x0005
        /*0022*/ 	.short	0x0022
        /*0024*/ 	.byte	0x00, 0xf0, 0x05, 0x00


	//----- nvinfo : EIATTR_KPARAM_INFO
	.align		4
.L_6703:
        /*0028*/ 	.byte	0x04, 0x17
        /*002a*/ 	.short	(.L_6705 - .L_6704)
.L_6704:
        /*002c*/ 	.word	0x00000000
        /*0030*/ 	.short	0x0004
        /*0032*/ 	.short	0x0021
        /*0034*/ 	.byte	0x00, 0xf0, 0x05, 0x00


	//----- nvinfo : EIATTR_KPARAM_INFO
	.align		4
.L_6705:
        /*0038*/ 	.byte	0x04, 0x17
        /*003a*/ 	.short	(.L_6707 - .L_6706)
.L_6706:
        /*003c*/ 	.word	0x00000000
        /*0040*/ 	.short	0x0003
        /*0042*/ 	.short	0x0020
        /*0044*/ 	.byte	0x00, 0xf0, 0x05, 0x00


	//----- nvinfo : EIATTR_KPARAM_INFO
	.align		4
.L_6707:
        /*0048*/ 	.byte	0x04, 0x17
        /*004a*/ 	.short	(.L_6709 - .L_6708)
.L_6708:
        /*004c*/ 	.word	0x00000000
        /*0050*/ 	.short	0x0002
        /*0052*/ 	.short	0x0008
        /*0054*/ 	.byte	0x00, 0xf0, 0x61, 0x00


	//----- nvinfo : EIATTR_KPARAM_INFO
	.align		4
.L_6709:
        /*0058*/ 	.byte	0x04, 0x17
        /*005a*/ 	.short	(.L_6711 - .L_6710)
.L_6710:
        /*005c*/ 	.word	0x00000000
        /*0060*/ 	.short	0x0001
        /*0062*/ 	.short	0x0004
        /*0064*/ 	.byte	0x00, 0xf0, 0x05, 0x00


	//----- nvinfo : EIATTR_KPARAM_INFO
	.align		4
.L_6711:
        /*0068*/ 	.byte	0x04, 0x17
        /*006a*/ 	.short	(.L_6713 - .L_6712)
.L_6712:
        /*006c*/ 	.word	0x00000000
        /*0070*/ 	.short	0x0000
        /*0072*/ 	.short	0x0000
        /*0074*/ 	.byte	0x00, 0xf0, 0x11, 0x00


	//----- nvinfo : EIATTR_SPARSE_MMA_MASK
	.align		4
.L_6713:
        /*0078*/ 	.byte	0x03, 0x50
        /*007a*/ 	.short	0x0000


	//----- nvinfo : EIATTR_MAXREG_COUNT
	.align		4
        /*007c*/ 	.byte	0x03, 0x1b
        /*007e*/ 	.short	0x00ff


	//----- nvinfo : EIATTR_MERCURY_ISA_VERSION
	.align		4
        /*0080*/ 	.byte	0x03, 0x5f
        /*0082*/ 	.short	0x0101


	//----- nvinfo : EIATTR_EXIT_INSTR_OFFSETS
	.align		4
        /*0084*/ 	.byte	0x04, 0x1c
        /*0086*/ 	.short	(.L_6715 - .L_6714)


	//   ....[0]....
.L_6714:
        /*0088*/ 	.word	0x00000d90


	//   ....[1]....
        /*008c*/ 	.word	0x00000de0


	//----- nvinfo : EIATTR_MAX_THREADS
	.align		4
.L_6715:
        /*0090*/ 	.byte	0x04, 0x05
        /*0092*/ 	.short	(.L_6717 - .L_6716)
.L_6716:
        /*0094*/ 	.word	0x00000080
        /*0098*/ 	.word	0x00000001
        /*009c*/ 	.word	0x00000001


	//----- nvinfo : EIATTR_CRS_STACK_SIZE
	.align		4
.L_6717:
        /*00a0*/ 	.byte	0x04, 0x1e
        /*00a2*/ 	.short	(.L_6719 - .L_6718)
.L_6718:
        /*00a4*/ 	.word	0x00000000


	//----- nvinfo : EIATTR_CBANK_PARAM_SIZE
	.align		4
.L_6719:
        /*00a8*/ 	.byte	0x03, 0x19
        /*00aa*/ 	.short	0x0024


	//----- nvinfo : EIATTR_PARAM_CBANK
	.align		4
        /*00ac*/ 	.byte	0x04, 0x0a
        /*00ae*/ 	.short	(.L_6721 - .L_6720)
	.align		4
.L_6720:
        /*00b0*/ 	.word	index@(.nv.constant0._ZN2at6native27unrolled_elementwise_kernelINS0_13BinaryFunctorIN3c108BFloat16ES4_S4_ZZZNS0_21nextafter_kernel_cudaERNS_18TensorIteratorBaseEENKUlvE_clEvENKUlvE1_clEvEUlS4_S4_E_EESt5arrayIPcLm3EELi4E23TrivialOffsetCalculatorILi2EjESE_ILi1EjENS0_6memory15LoadWithoutCastENSH_16StoreWithoutCastEEEviT_T0_T2_T3_T4_T5_)
        /*00b4*/ 	.short	0x0210
        /*00b6*/ 	.short	0x0024


	//----- nvinfo : EIATTR_SW_WAR
	.align		4
.L_6721:
        /*00b8*/ 	.byte	0x04, 0x36
        /*00ba*/ 	.short	(.L_6723 - .L_6722)
.L_6722:
        /*00bc*/ 	.word	0x00000008
.L_6723:


//--------------------- .nv.info._ZN2at6native29vectorized_elementwise_kernelILi2ENS0_13BinaryFunctorIN3c108BFloat16ES4_S4_ZZZNS0_21nextafter_kernel_cudaERNS_18TensorIteratorBaseEENKUlvE_clEvENKUlvE1_clEvEUlS4_S4_E_EESt5arrayIPcLm3EEEEviT0_T1_ --------------------------
	.section	.nv.info._ZN2at6native29vectorized_elementwise_kernelILi2ENS0_13BinaryFunctorIN3c108BFloat16ES4_S4_ZZZNS0_21nextafter_kernel_cudaERNS_18TensorIteratorBaseEENKUlvE_clEvENKUlvE1_clEvEUlS4_S4_E_EESt5arrayIPcLm3EEEEviT0_T1_,"",@"SHT_CUDA_INFO"
	.sectionflags	@""
	.align	4


	//----- nvinfo : EIATTR_CUDA_API_VERSION
	.align		4
        /*0000*/ 	.byte	0x04, 0x37
        /*0002*/ 	.short	(.L_6725 - .L_6724)
.L_6724:
        /*0004*/ 	.word	0x00000082


	//----- nvinfo : EIATTR_KPARAM_INFO
	.align		4
.L_6725:
        /*0008*/ 	.byte	0x04, 0x17
        /*000a*/ 	.short	(.L_6727 - .L_6726)
.L_6726:
        /*000c*/ 	.word	0x00000000
        /*0010*/ 	.short	0x0002
        /*0012*/ 	.short	0x0008
        /*0014*/ 	.byte	0x00, 0xf0, 0x61, 0x00


	//----- nvinfo : EIATTR_KPARAM_INFO
	.align		4
.L_6727:
        /*0018*/ 	.byte	0x04, 0x17
        /*001a*/ 	.short	(.L_6729 - .L_6728)
.L_6728:
        /*001c*/ 	.word	0x00000000
        /*0020*/ 	.short	0x0001
        /*0022*/ 	.short	0x0004
        /*0024*/ 	.byte	0x00, 0xf0, 0x05, 0x00


	//----- nvinfo : EIATTR_KPARAM_INFO
	.align		4
.L_6729:
        /*0028*/ 	.byte	0x04, 0x17
        /*002a*/ 	.short	(.L_6731 - .L_6730)
.L_6730:
        /*002c*/ 	.word	0x00000000
        /*0030*/ 	.short	0x0000
        /*0032*/ 	.short	0x0000
        /*0034*/ 	.byte	0x00, 0xf0, 0x11, 0x00


	//----- nvinfo : EIATTR_SPARSE_MMA_MASK
	.align		4
.L_6731:
        /*0038*/ 	.byte	0x03, 0x50
        /*003a*/ 	.short	0x0000


	//----- nvinfo : EIATTR_MAXREG_COUNT
	.align		4
        /*003c*/ 	.byte	0x03, 0x1b
        /*003e*/ 	.short	0x00ff


	//----- nvinfo : EIATTR_MERCURY_ISA_VERSION
	.align		4
        /*0040*/ 	.byte	0x03, 0x5f
        /*0042*/ 	.short	0x0101


	//----- nvinfo : EIATTR_EXIT_INSTR_OFFSETS
	.align		4
        /*0044*/ 	.byte	0x04, 0x1c
        /*0046*/ 	.short	(.L_6733 - .L_6732)


	//   ....[0]....
.L_6732:
        /*0048*/ 	.word	0x00001360


	//   ....[1]....
        /*004c*/ 	.word	0x00002eb0


	//   ....[2]....
        /*0050*/ 	.word	0x00002f00


	//----- nvinfo : EIATTR_MAX_THREADS
	.align		4
.L_6733:
        /*0054*/ 	.byte	0x04, 0x05
        /*0056*/ 	.short	(.L_6735 - .L_6734)
.L_6734:
        /*0058*/ 	.word	0x00000080
        /*005c*/ 	.word	0x00000001
        /*0060*/ 	.word	0x00000001


	//----- nvinfo : EIATTR_CRS_STACK_SIZE
	.align		4
.L_6735:
        /*0064*/ 	.byte	0x04, 0x1e
        /*0066*/ 	.short	(.L_6737 - .L_6736)
.L_6736:
        /*0068*/ 	.word	0x00000000


	//----- nvinfo : EIATTR_CBANK_PARAM_SIZE
	.align		4
.L_6737:
        /*006c*/ 	.byte	0x03, 0x19
        /*006e*/ 	.short	0x0020


	//----- nvinfo : EIATTR_PARAM_CBANK
	.align		4
        /*0070*/ 	.byte	0x04, 0x0a
        /*0072*/ 	.short	(.L_6739 - .L_6738)
	.align		4
.L_6738:
        /*0074*/ 	.word	index@(.nv.constant0._ZN2at6native29vectorized_elementwise_kernelILi2ENS0_13BinaryFunctorIN3c108BFloat16ES4_S4_ZZZNS0_21nextafter_kernel_cudaERNS_18TensorIteratorBaseEENKUlvE_clEvENKUlvE1_clEvEUlS4_S4_E_EESt5arrayIPcLm3EEEEviT0_T1_)
        /*0078*/ 	.short	0x0210
        /*007a*/ 	.short	0x0020


	//----- nvinfo : EIATTR_SW_WAR
	.align		4
.L_6739:
        /*007c*/ 	.byte	0x04, 0x36
        /*007e*/ 	.short	(.L_6741 - .L_6740)
.L_6740:
        /*0080*/ 	.word	0x00000008
.L_6741:


//--------------------- .nv.info._ZN2at6native29vectorized_elementwise_kernelILi4ENS0_13BinaryFunctorIN3c108BFloat16ES4_S4_ZZZNS0_21nextafter_kernel_cudaERNS_18TensorIteratorBaseEENKUlvE_clEvENKUlvE1_clEvEUlS4_S4_E_EESt5arrayIPcLm3EEEEviT0_T1_ --------------------------
	.section	.nv.info._ZN2at6native29vectorized_elementwise_kernelILi4ENS0_13BinaryFunctorIN3c108BFloat16ES4_S4_ZZZNS0_21nextafter_kernel_cudaERNS_18TensorIteratorBaseEENKUlvE_clEvENKUlvE1_clEvEUlS4_S4_E_EESt5arrayIPcLm3EEEEviT0_T1_,"",@"SHT_CUDA_INFO"
	.sectionflags	@""
	.align	4


	//----- nvinfo : EIATTR_CUDA_API_VERSION
	.align		4
        /*0000*/ 	.byte	0x04, 0x37
        /*0002*/ 	.short	(.L_6743 - .L_6742)
.L_6742:
        /*0004*/ 	.word	0x00000082


	//----- nvinfo : EIATTR_KPARAM_INFO
	.align		4
.L_6743:
        /*0008*/ 	.byte	0x04, 0x17
        /*000a*/ 	.short	(.L_6745 - .L_6744)
.L_6744:
        /*000c*/ 	.word	0x00000000
        /*0010*/ 	.short	0x0002
        /*0012*/ 	.short	0x0008
        /*0014*/ 	.byte	0x00, 0xf0, 0x61, 0x00


	//----- nvinfo : EIATTR_KPARAM_INFO
	.align		4
.L_6745:
        /*0018*/ 	.byte	0x04, 0x17
        /*001a*/ 	.short	(.L_6747 - .L_6746)
.L_6746:
        /*001c*/ 	.word	0x00000000
        /*0020*/ 	.short	0x0001
        /*0022*/ 	.short	0x0004
        /*0024*/ 	.byte	0x00, 0xf0, 0x05, 0x00


	//----- nvinfo : EIATTR_KPARAM_INFO
	.align		4
.L_6747:
        /*0028*/ 	.byte	0x04, 0x17
        /*002a*/ 	.short	(.L_6749 - .L_6748)
.L_6748:
        /*002c*/ 	.word	0x00000000
        /*0030*/ 	.short	0x0000
        /*0032*/ 	.short	0x0000
        /*0034*/ 	.byte	0x00, 0xf0, 0x11, 0x00


	//----- nvinfo : EIATTR_SPARSE_MMA_MASK
	.align		4
.L_6749:
        /*0038*/ 	.byte	0x03, 0x50
        /*003a*/ 	.short	0x0000


	//----- nvinfo : EIATTR_MAXREG_COUNT
	.align		4
        /*003c*/ 	.byte	0x03, 0x1b
        /*003e*/ 	.short	0x00ff


	//----- nvinfo : EIATTR_MERCURY_ISA_VERSION
	.align		4
        /*0040*/ 	.byte	0x03, 0x5f
        /*0042*/ 	.short	0x0101


	//----- nvinfo : EIATTR_EXIT_INSTR_OFFSETS
	.align		4
        /*0044*/ 	.byte	0x04, 0x1c
        /*0046*/ 	.short	(.L_6751 - .L_6750)


	//   ....[0]....
.L_6750:
        /*0048*/ 	.word	0x00001360


	//   ....[1]....
        /*004c*/ 	.word	0x00002eb0


	//   ....[2]....
        /*0050*/ 	.word	0x00002f00


	//----- nvinfo : EIATTR_MAX_THREADS
	.align		4
.L_6751:
        /*0054*/ 	.byte	0x04, 0x05
        /*0056*/ 	.short	(.L_6753 - .L_6752)
.L_6752:
        /*0058*/ 	.word	0x00000080
        /*005c*/ 	.word	0x00000001
        /*0060*/ 	.word	0x00000001


	//----- nvinfo : EIATTR_CRS_STACK_SIZE
	.align		4
.L_6753:
        /*0064*/ 	.byte	0x04, 0x1e
        /*0066*/ 	.short	(.L_6755 - .L_6754)
.L_6754:
        /*0068*/ 	.word	0x00000000


	//----- nvinfo : EIATTR_CBANK_PARAM_SIZE
	.align		4
.L_6755:
        /*006c*/ 	.byte	0x03, 0x19
        /*006e*/ 	.short	0x0020


	//----- nvinfo : EIATTR_PARAM_CBANK
	.align		4
        /*0070*/ 	.byte	0x04, 0x0a
        /*0072*/ 	.short	(.L_6757 - .L_6756)
	.align		4
.L_6756:
        /*0074*/ 	.word	index@(.nv.constant0._ZN2at6native29vectorized_elementwise_kernelILi4ENS0_13BinaryFunctorIN3c108BFloat16ES4_S4_ZZZNS0_21nextafter_kernel_cudaERNS_18TensorIteratorBaseEENKUlvE_clEvENKUlvE1_clEvEUlS4_S4_E_EESt5arrayIPcLm3EEEEviT0_T1_)
        /*0078*/ 	.short	0x0210
        /*007a*/ 	.short	0x0020


	//----- nvinfo : EIATTR_SW_WAR
	.align		4
.L_6757:
        /*007c*/ 	.byte	0x04, 0x36
        /*007e*/ 	.short	(.L_6759 - .L_6758)
.L_6758:
        /*0080*/ 	.word	0x00000008
.L_6759:


//--------------------- .nv.info._ZN2at6native29vectorized_elementwise_kernelILi8ENS0_13BinaryFunctorIN3c108BFloat16ES4_S4_ZZZNS0_21nextafter_kernel_cudaERNS_18TensorIteratorBaseEENKUlvE_clEvENKUlvE1_clEvEUlS4_S4_E_EESt5arrayIPcLm3EEEEviT0_T1_ --------------------------
	.section	.nv.info._ZN2at6native29vectorized_elementwise_kernelILi8ENS0_13BinaryFunctorIN3c108BFloat16ES4_S4_ZZZNS0_21nextafter_kernel_cudaERNS_18TensorIteratorBaseEENKUlvE_clEvENKUlvE1_clEvEUlS4_S4_E_EESt5arrayIPcLm3EEEEviT0_T1_,"",@"SHT_CUDA_INFO"
	.sectionflags	@""
	.align	4


	//----- nvinfo : EIATTR_CUDA_API_VERSION
	.align		4
        /*0000*/ 	.byte	0x04, 0x37
        /*0002*/ 	.short	(.L_6761 - .L_6760)
.L_6760:
        /*0004*/ 	.word	0x00000082


	//----- nvinfo : EIATTR_KPARAM_INFO
	.align		4
.L_6761:
        /*0008*/ 	.byte	0x04, 0x17
        /*000a*/ 	.short	(.L_6763 - .L_6762)
.L_6762:
        /*000c*/ 	.word	0x00000000
        /*0010*/ 	.short	0x0002
        /*0012*/ 	.short	0x0008
        /*0014*/ 	.byte	0x00, 0xf0, 0x61, 0x00


	//----- nvinfo : EIATTR_KPARAM_INFO
	.align		4
.L_6763:
        /*0018*/ 	.byte	0x04, 0x17
        /*001a*/ 	.short	(.L_6765 - .L_6764)
.L_6764:
        /*001c*/ 	.word	0x00000000
        /*0020*/ 	.short	0x0001
        /*0022*/ 	.short	0x0004
        /*0024*/ 	.byte	0x00, 0xf0, 0x05, 0x00


	//----- nvinfo : EIATTR_KPARAM_INFO
	.align		4
.L_6765:
        /*0028*/ 	.byte	0x04, 0x17
        /*002a*/ 	.short	(.L_6767 - .L_6766)
.L_6766:
        /*002c*/ 	.word	0x00000000
        /*0030*/ 	.short	0x0000
        /*0032*/ 	.short	0x0000
        /*0034*/ 	.byte	0x00, 0xf0, 0x11, 0x00


	//----- nvinfo : EIATTR_SPARSE_MMA_MASK
	.align		4
.L_6767:
        /*0038*/ 	.byte	0x03, 0x50
        /*003a*/ 	.short	0x0000


	//----- nvinfo : EIATTR_MAXREG_COUNT
	.align		4
        /*003c*/ 	.byte	0x03, 0x1b
        /*003e*/ 	.short	0x00ff


	//----- nvinfo : EIATTR_MERCURY_ISA_VERSION
	.align		4
        /*0040*/ 	.byte	0x03, 0x5f
        /*0042*/ 	.short	0x0101


	//----- nvinfo : EIATTR_EXIT_INSTR_OFFSETS
	.align		4
        /*0044*/ 	.byte	0x04, 0x1c
        /*0046*/ 	.short	(.L_6769 - .L_6768)


	//   ....[0]....
.L_6768:
        /*0048*/ 	.word	0x00001300


	//   ....[1]....
        /*004c*/ 	.word	0x00002e50


	//   ....[2]....
        /*0050*/ 	.word	0x00002ea0


	//----- nvinfo : EIATTR_MAX_THREADS
	.align		4
.L_6769:
        /*0054*/ 	.byte	0x04, 0x05
        /*0056*/ 	.short	(.L_6771 - .L_6770)
.L_6770:
        /*0058*/ 	.word	0x00000080
        /*005c*/ 	.word	0x00000001
        /*0060*/ 	.word	0x00000001


	//----- nvinfo : EIATTR_CRS_STACK_SIZE
	.align		4
.L_6771:
        /*0064*/ 	.byte	0x04, 0x1e
        /*0066*/ 	.short	(.L_6773 - .L_6772)
.L_6772:
        /*0068*/ 	.word	0x00000000


	//----- nvinfo : EIATTR_CBANK_PARAM_SIZE
	.align		4
.L_6773:
        /*006c*/ 	.byte	0x03, 0x19
        /*006e*/ 	.short	0x0020


	//----- nvinfo : EIATTR_PARAM_CBANK
	.align		4
        /*0070*/ 	.byte	0x04, 0x0a
        /*0072*/ 	.short	(.L_6775 - .L_6774)
	.align		4
.L_6774:
        /*0074*/ 	.word	index@(.nv.constant0._ZN2at6native29vectorized_elementwise_kernelILi8ENS0_13BinaryFunctorIN3c108BFloat16ES4_S4_ZZZNS0_21nextafter_kernel_cudaERNS_18TensorIteratorBaseEENKUlvE_clEvENKUlvE1_clEvEUlS4_S4_E_EESt5arrayIPcLm3EEEEviT0_T1_)
        /*0078*/ 	.short	0x0210
        /*007a*/ 	.short	0x0020


	//----- nvinfo : EIATTR_SW_WAR
	.align		4
.L_6775:
        /*007c*/ 	.byte	0x04, 0x36
        /*007e*/ 	.short	(.L_6777 - .L_6776)
.L_6776:
        /*0080*/ 	.word	0x00000008
.L_6777:


//--------------------- .nv.info._ZN2at6native18elementwise_kernelILi128ELi4EZNS0_15gpu_kernel_implINS0_13BUnaryFunctorIN3c108BFloat16ES5_S5_ZZZNS0_21nextafter_kernel_cudaERNS_18TensorIteratorBaseEENKUlvE_clEvENKUlvE1_clEvEUlS5_S5_E_EEEEvS7_RKT_EUliE_EEviT1_ --------------------------
	.section	.nv.info._ZN2at6native18elementwise_kernelILi128ELi4EZNS0_15gpu_kernel_implINS0_13BUnaryFunctorIN3c108BFloat16ES5_S5_ZZZNS0_21nextafter_kernel_cudaERNS_18TensorIteratorBaseEENKUlvE_clEvENKUlvE1_clEvEUlS5_S5_E_EEEEvS7_RKT_EUliE_EEviT1_,"",@"SHT_CUDA_INFO"
	.sectionflags	@""
	.align	4


	//----- nvinfo : EIATTR_CUDA_API_VERSION
	.align		4
        /*0000*/ 	.byte	0x04, 0x37
        /*0002*/ 	.short	(.L_6779 - .L_6778)
.L_6778:
        /*0004*/ 	.word	0x00000082


	//----- nvinfo : EIATTR_KPARAM_INFO
	.align		4
.L_6779:
        /*0008*/ 	.byte	0x04, 0x17
        /*000a*/ 	.short	(.L_6781 - .L_6780)
.L_6780:
        /*000c*/ 	.word	0x00000000
        /*0010*/ 	.short	0x0001
        /*0012*/ 	.short	0x0008
        /*0014*/ 	.byte	0x00, 0xf0, 0x61, 0x08


	//----- nvinfo : EIATTR_KPARAM_INFO
	.align		4
.L_6781:
        /*0018*/ 	.byte	0x04, 0x17
        /*001a*/ 	.short	(.L_6783 - .L_6782)
.L_6782:
        /*001c*/ 	.word	0x00000000
        /*0020*/ 	.short	0x0000
        /*0022*/ 	.short	0x0000
        /*0024*/ 	.byte	0x00, 0xf0, 0x11, 0x00


	//----- nvinfo : EIATTR_SPARSE_MMA_MASK
	.align		4
.L_6783:
        /*0028*/ 	.byte	0x03, 0x50
        /*002a*/ 	.short	0x0000


	//----- nvinfo : EIATTR_MAXREG_COUNT
	.align		4
        /*002c*/ 	.byte	0x03, 0x1b
        /*002e*/ 	.short	0x0080


	//----- nvinfo : EIATTR_EXTERNS
	.align		4
        /*0030*/ 	.byte	0x04, 0x0f
        /*0032*/ 	.short	(.L_6785 - .L_6784)


	//   ....[0]....
	.align		4
.L_6784:
        /*0034*/ 	.word	index@(__assertfail)


	//----- nvinfo : EIATTR_MERCURY_ISA_VERSION
	.align		4
.L_6785:
        /*0038*/ 	.byte	0x03, 0x5f
        /*003a*/ 	.short	0x0101


	//----- nvinfo : EIATTR_SYSCALL_OFFSETS
	.align		4
        /*003c*/ 	.byte	0x04, 0x46
        /*003e*/ 	.short	(.L_6787 - .L_6786)


	//   ....[0]....
.L_6786:
        /*0040*/ 	.word	0x000022d0


	//   ....[1]....
        /*0044*/ 	.word	0x00003430


	//   ....[2]....
        /*0048*/ 	.word	0x00005760


	//   ....[3]....
        /*004c*/ 	.word	0x000068c0


	//   ....[4]....
        /*0050*/ 	.word	0x00008be0


	//   ....[5]....
        /*0054*/ 	.word	0x00009d40


	//   ....[6]....
        /*0058*/ 	.word	0x0000c050


	//   ....[7]....
        /*005c*/ 	.word	0x0000d1b0


	//----- nvinfo : EIATTR_EXIT_INSTR_OFFSETS
	.align		4
.L_6787:
        /*0060*/ 	.byte	0x04, 0x1c
        /*0062*/ 	.short	(.L_6789 - .L_6788)


	//   ....[0]....
.L_6788:
        /*0064*/ 	.word	0x00009e10


	//   ....[1]....
        /*0068*/ 	.word	0x0000c3e0


	//   ....[2]....
        /*006c*/ 	.word	0x0000c420


	//   ....[3]....
        /*0070*/ 	.word	0x0000c4c0


	//   ....[4]....
        /*0074*/ 	.word	0x0000c500


	//   ....[5]....
        /*0078*/ 	.word	0x0000c540


	//   ....[6]....
        /*007c*/ 	.word	0x0000c5d0


	//   ....[7]....
        /*0080*/ 	.word	0x0000c610


	//   ....[8]....
        /*0084*/ 	.word	0x0000c6b0


	//   ....[9]....
        /*0088*/ 	.word	0x0000c700


	//   ....[10]....
        /*008c*/ 	.word	0x0000c750


	//   ....[11]....
        /*0090*/ 	.word	0x0000c820


	//   ....[12]....
        /*0094*/ 	.word	0x0000c880


	//   ....[13]....
        /*0098*/ 	.word	0x0000ca10


	//   ....[14]....
        /*009c*/ 	.word	0x0000cb70


	//   ....[15]....
        /*00a0*/ 	.word	0x0000cb90


	//   ....[16]....
        /*00a4*/ 	.word	0x0000cc50


	//   ....[17]....
        /*00a8*/ 	.word	0x0000cdd0


	//   ....[18]....
        /*00ac*/ 	.word	0x0000cf50


	//   ....[19]....
        /*00b0*/ 	.word	0x0000d0b0


	//   ....[20]....
        /*00b4*/ 	.word	0x0000d1c0


	//   ....[21]....
        /*00b8*/ 	.word	0x0000d200


	//   ....[22]....
        /*00bc*/ 	.word	0x0000d240


	//----- nvinfo : EIATTR_MAX_THREADS
	.align		4
.L_6789:
        /*00c0*/ 	.byte	0x04, 0x05
        /*00c2*/ 	.short	(.L_6791 - .L_6790)
.L_6790:
        /*00c4*/ 	.word	0x00000080
        /*00c8*/ 	.word	0x00000001
        /*00cc*/ 	.word	0x00000001


	//----- nvinfo : EIATTR_CRS_STACK_SIZE
	.align		4
.L_6791:
        /*00d0*/ 	.byte	0x04, 0x1e
        /*00d2*/ 	.short	(.L_6793 - .L_6792)
.L_6792:
        /*00d4*/ 	.word	0x00000000


	//----- nvinfo : EIATTR_CBANK_PARAM_SIZE
	.align		4
.L_6793:
        /*00d8*/ 	.byte	0x03, 0x19
        /*00da*/ 	.short	0x0220


	//----- nvinfo : EIATTR_PARAM_CBANK
	.align		4
        /*00dc*/ 	.byte	0x04, 0x0a
        /*00de*/ 	.short	(.L_6795 - .L_6794)
	.align		4
.L_6794:
        /*00e0*/ 	.word	index@(.nv.constant0._ZN2at6native18elementwise_kernelILi128ELi4EZNS0_15gpu_kernel_implINS0_13BUnaryFunctorIN3c108BFloat16ES5_S5_ZZZNS0_21nextafter_kernel_cudaERNS_18TensorIteratorBaseEENKUlvE_clEvENKUlvE1_clEvEUlS5_S5_E_EEEEvS7_RKT_EUliE_EEviT1_)
        /*00e4*/ 	.short	0x0210
        /*00e6*/ 	.short	0x0220


	//----- nvinfo : EIATTR_SW_WAR
	.align		4
.L_6795:
        /*00e8*/ 	.byte	0x04, 0x36
        /*00ea*/ 	.short	(.L_6797 - .L_6796)
.L_6796:
        /*00ec*/ 	.word	0x00000008
.L_6797:


//--------------------- .nv.info._ZN2at6native27unrolled_elementwise_kernelINS0_13BUnaryFunctorIN3c108BFloat16ES4_S4_ZZZNS0_21nextafter_kernel_cudaERNS_18TensorIteratorBaseEENKUlvE_clEvENKUlvE1_clEvEUlS4_S4_E_EESt5arrayIPcLm2EELi4E23TrivialOffsetCalculatorILi1EjESF_NS0_6memory12LoadWithCastILi1EEENSG_13StoreWithCastILi1EEEEEviT_T0_T2_T3_T4_T5_ --------------------------
	.section	.nv.info._ZN2at6native27unrolled_elementwise_kernelINS0_13BUnaryFunctorIN3c108BFloat16ES4_S4_ZZZNS0_21nextafter_kernel_cudaERNS_18TensorIteratorBaseEENKUlvE_clEvENKUlvE1_clEvEUlS4_S4_E_EESt5arrayIPcLm2EELi4E23TrivialOffsetCalculatorILi1EjESF_NS0_6memory12LoadWithCastILi1EEENSG_13StoreWithCastILi1EEEEEviT_T0_T2_T3_T4_T5_,"",@"SHT_CUDA_INFO"
	.sectionflags	@""
	.align	4


	//----- nvinfo : EIATTR_CUDA_API_VERSION
	.align		4
        /*0000*/ 	.byte	0x04, 0x37
        /*0002*/ 	.short	(.L_6799 - .L_6798)
.L_6798:
        /*0004*/ 	.word	0x00000082


	//----- nvinfo : EIATTR_KPARAM_INFO
	.align		4
.L_6799:
        /*0008*/ 	.byte	0x04, 0x17
        /*000a*/ 	.short	(.L_6801 - .L_6800)
.L_6800:
        /*000c*/ 	.word	0x00000000
        /*0010*/ 	.short	0x0006
        /*0012*/ 	.short	0x0024
        /*0014*/ 	.byte	0x00, 0xf0, 0x21, 0x00


	//----- nvinfo : EIATTR_KPARAM_INFO
	.align		4
.L_6801:
        /*0018*/ 	.byte	0x04, 0x17
        /*001a*/ 	.short	(.L_6803 - .L_6802)
.L_6802:
        /*001c*/ 	.word	0x00000000
        /*0020*/ 	.short	0x0005
        /*0022*/ 	.short	0x001c
        /*0024*/ 	.byte	0x00, 0xf0, 0x21, 0x00


	//----- nvinfo : EIATTR_KPARAM_INFO
	.align		4
.L_6803:
        /*0028*/ 	.byte	0x04, 0x17
        /*002a*/ 	.short	(.L_6805 - .L_6804)
.L_6804:
        /*002c*/ 	.word	0x00000000
        /*0030*/ 	.short	0x0004
        /*0032*/ 	.short	0x0019
        /*0034*/ 	.byte	0x00, 0xf0, 0x05, 0x00


	//----- nvinfo : EIATTR_KPARAM_INFO
	.align		4
.L_6805:
        /*0038*/ 	.byte	0x04, 0x17
        /*003a*/ 	.short	(.L_6807 - .L_6806)
.L_6806:
        /*003c*/ 	.word	0x00000000
        /*0040*/ 	.short	0x0003
        /*0042*/ 	.short	0x0018
        /*0044*/ 	.byte	0x00, 0xf0, 0x05, 0x00


	//----- nvinfo : EIATTR_KPARAM_INFO
	.align		4
.L_6807:
        /*0048*/ 	.byte	0x04, 0x17
        /*004a*/ 	.short	(.L_6809 - .L_6808)
.L_6808:
        /*004c*/ 	.word	0x00000000
        /*0050*/ 	.short	0x0002
        /*0052*/ 	.short	0x0008
        /*0054*/ 	.byte	0x00, 0xf0, 0x41, 0x00


	//----- nvinfo : EIATTR_KPARAM_INFO
	.align		4
.L_6809:
        /*0058*/ 	.byte	0x04, 0x17
        /*005a*/ 	.short	(.L_6811 - .L_6810)
.L_6810:
        /*005c*/ 	.word	0x00000000
        /*0060*/ 	.short	0x0001
        /*0062*/ 	.short	0x0004
        /*0064*/ 	.byte	0x00, 0xf0, 0x11, 0x00


	//----- nvinfo : EIATTR_KPARAM_INFO
	.align		4
.L_6811:
        /*0068*/ 	.byte	0x04, 0x17
        /*006a*/ 	.short	(.L_6813 - .L_6812)
.L_6812:
        /*006c*/ 	.word	0x00000000
        /*0070*/ 	.short	0x0000
        /*0072*/ 	.short	0x0000
        /*0074*/ 	.byte	0x00, 0xf0, 0x11, 0x00


	//----- nvinfo : EIATTR_SPARSE_MMA_MASK
	.align		4
.L_6813:
        /*0078*/ 	.byte	0x03, 0x50
        /*007a*/ 	.short	0x0000


	//----- nvinfo : EIATTR_MAXREG_COUNT
	.align		4
        /*007c*/ 	.byte	0x03, 0x1b
        /*007e*/ 	.short	0x00ff


	//----- nvinfo : EIATTR_EXTERNS
	.align		4
        /*0080*/ 	.byte	0x04, 0x0f
        /*0082*/ 	.short	(.L_6815 - .L_6814)


	//   ....[0]....
	.align		4
.L_6814:
        /*0084*/ 	.word	index@(__assertfail)


	//----- nvinfo : EIATTR_MERCURY_ISA_VERSION
	.align		4
.L_6815:
        /*0088*/ 	.byte	0x03, 0x5f
        /*008a*/ 	.short	0x0101


	//----- nvinfo : EIATTR_SYSCALL_OFFSETS
	.align		4
        /*008c*/ 	.byte	0x04, 0x46
        /*008e*/ 	.short	(.L_6817 - .L_6816)


	//   ....[0]....
.L_6816:
        /*0090*/ 	.word	0x000010e0


	//   ....[1]....
        /*0094*/ 	.word	0x00002220


	//   ....[2]....
        /*0098*/ 	.word	0x00003370


	//   ....[3]....
        /*009c*/ 	.word	0x00004490


	//   ....[4]....
        /*00a0*/ 	.word	0x000061e0


	//   ....[5]....
        /*00a4*/ 	.word	0x000071e0


	//   ....[6]....
        /*00a8*/ 	.word	0x000081c0


	//   ....[7]....
        /*00ac*/ 	.word	0x000091a0


	//----- nvinfo : EIATTR_EXIT_INSTR_OFFSETS
	.align		4
.L_6817:
        /*00b0*/ 	.byte	0x04, 0x1c
        /*00b2*/ 	.short	(.L_6819 - .L_6818)


	//   ....[0]....
.L_6818:
        /*00b4*/ 	.word	0x00008280


	//   ....[1]....
        /*00b8*/ 	.word	0x000083d0


	//   ....[2]....
        /*00bc*/ 	.word	0x00008410


	//   ....[3]....
        /*00c0*/ 	.word	0x000084b0


	//   ....[4]....
        /*00c4*/ 	.word	0x000084f0


	//   ....[5]....
        /*00c8*/ 	.word	0x00008530


	//   ....[6]....
        /*00cc*/ 	.word	0x000085c0


	//   ....[7]....
        /*00d0*/ 	.word	0x00008600


	//   ....[8]....
        /*00d4*/ 	.word	0x000086a0


	//   ....[9]....
        /*00d8*/ 	.word	0x000086f0


	//   ....[10]....
        /*00dc*/ 	.word	0x00008740


	//   ....[11]....
        /*00e0*/ 	.word	0x00008810


	//   ....[12]....
        /*00e4*/ 	.word	0x00008870


	//   ....[13]....
        /*00e8*/ 	.word	0x00008a00


	//   ....[14]....
        /*00ec*/ 	.word	0x00008b60


	//   ....[15]....
        /*00f0*/ 	.word	0x00008b80


	//   ....[16]....
        /*00f4*/ 	.word	0x00008c40


	//   ....[17]....
        /*00f8*/ 	.word	0x00008dc0


	//   ....[18]....
        /*00fc*/ 	.word	0x00008f40


	//   ....[19]....
        /*0100*/ 	.word	0x000090a0


	//   ....[20]....
        /*0104*/ 	.word	0x000091b0


	//   ....[21]....
        /*0108*/ 	.word	0x000091f0


	//   ....[22]....
        /*010c*/ 	.word	0x00009230


	//----- nvinfo : EIATTR_MAX_THREADS
	.align		4
.L_6819:
        /*0110*/ 	.byte	0x04, 0x05
        /*0112*/ 	.short	(.L_6821 - .L_6820)
.L_6820:
        /*0114*/ 	.word	0x00000080
        /*0118*/ 	.word	0x00000001
        /*011c*/ 	.word	0x00000001


	//----- nvinfo : EIATTR_CRS_STACK_SIZE
	.align		4
.L_6821:
        /*0120*/ 	.byte	0x04, 0x1e
        /*0122*/ 	.short	(.L_6823 - .L_6822)
.L_6822:
        /*0124*/ 	.word	0x00000000


	//----- nvinfo : EIATTR_CBANK_PARAM_SIZE
	.align		4
.L_6823:
        /*0128*/ 	.byte	0x03, 0x19
        /*012a*/ 	.short	0x002c


	//----- nvinfo : EIATTR_PARAM_CBANK
	.align		4
        /*012c*/ 	.byte	0x04, 0x0a
        /*012e*/ 	.short	(.L_6825 - .L_6824)
	.align		4
.L_6824:
        /*0130*/ 	.word	index@(.nv.constant0._ZN2at6native27unrolled_elementwise_kernelINS0_13BUnaryFunctorIN3c108BFloat16ES4_S4_ZZZNS0_21nextafter_kernel_cudaERNS_18TensorIteratorBaseEENKUlvE_clEvENKUlvE1_clEvEUlS4_S4_E_EESt5arrayIPcLm2EELi4E23TrivialOffsetCalculatorILi1EjESF_NS0_6memory12LoadWithCastILi1EEENSG_13StoreWithCastILi1EEEEEviT_T0_T2_T3_T4_T5_)
        /*0134*/ 	.short	0x0210
        /*0136*/ 	.short	0x002c


	//----- nvinfo : EIATTR_SW_WAR
	.align		4
.L_6825:
        /*0138*/ 	.byte	0x04, 0x36
        /*013a*/ 	.short	(.L_6827 - .L_6826)
.L_6826:
        /*013c*/ 	.word	0x00000008
.L_6827:


//--------------------- .nv.info._ZN2at6native18elementwise_kernelILi128ELi4EZNS0_22gpu_kernel_impl_nocastINS0_13BUnaryFunctorIN3c108BFloat16ES5_S5_ZZZNS0_21nextafter_kernel_cudaERNS_18TensorIteratorBaseEENKUlvE_clEvENKUlvE1_clEvEUlS5_S5_E_EEEEvS7_RKT_EUliE_EEviT1_ --------------------------
	.section	.nv.info._ZN2at6native18elementwise_kernelILi128ELi4EZNS0_22gpu_kernel_impl_nocastINS0_13BUnaryFunctorIN3c108BFloat16ES5_S5_ZZZNS0_21nextafter_kernel_cudaERNS_18TensorIteratorBaseEENKUlvE_clEvENKUlvE1_clEvEUlS5_S5_E_EEEEvS7_RKT_EUliE_EEviT1_,"",@"SHT_CUDA_INFO"
	.sectionflags	@""
	.align	4


	//----- nvinfo : EIATTR_CUDA_API_VERSION
	.align		4
        /*0000*/ 	.byte	0x04, 0x37
        /*0002*/ 	.short	(.L_6829 - .L_6828)
.L_6828:
        /*0004*/ 	.word	0x00000082


	//----- nvinfo : EIATTR_KPARAM_INFO
	.align		4
.L_6829:
        /*0008*/ 	.byte	0x04, 0x17
        /*000a*/ 	.short	(.L_6831 - .L_6830)
.L_6830:
        /*000c*/ 	.word	0x00000000
        /*0010*/ 	.short	0x0001
        /*0012*/ 	.short	0x0008
        /*0014*/ 	.byte	0x00, 0xf0, 0x61, 0x08


	//----- nvinfo : EIATTR_KPARAM_INFO
	.align		4
.L_6831:
        /*0018*/ 	.byte	0x04, 0x17
        /*001a*/ 	.short	(.L_6833 - .L_6832)
.L_6832:
        /*001c*/ 	.word	0x00000000
        /*0020*/ 	.short	0x0000
        /*0022*/ 	.short	0x0000
        /*0024*/ 	.byte	0x00, 0xf0, 0x11, 0x00


	//----- nvinfo : EIATTR_SPARSE_MMA_MASK
	.align		4
.L_6833:
        /*0028*/ 	.byte	0x03, 0x50
        /*002a*/ 	.short	0x0000


	//----- nvinfo : EIATTR_MAXREG_COUNT
	.align		4
        /*002c*/ 	.byte	0x03, 0x1b
        /*002e*/ 	.short	0x0080


	//----- nvinfo : EIATTR_MERCURY_ISA_VERSION
	.align		4
        /*0030*/ 	.byte	0x03, 0x5f
        /*0032*/ 	.short	0x0101


	//----- nvinfo : EIATTR_EXIT_INSTR_OFFSETS
	.align		4
        /*0034*/ 	.byte	0x04, 0x1c
        /*0036*/ 	.short	(.L_6835 - .L_6834)


	//   ....[0]....
.L_6834:
        /*0038*/ 	.word	0x000040f0


	//   ....[1]....
        /*003c*/ 	.word	0x00005620


	//----- nvinfo : EIATTR_MAX_THREADS
	.align		4
.L_6835:
        /*0040*/ 	.byte	0x04, 0x05
        /*0042*/ 	.short	(.L_6837 - .L_6836)
.L_6836:
        /*0044*/ 	.word	0x00000080
        /*0048*/ 	.word	0x00000001
        /*004c*/ 	.word	0x00000001


	//----- nvinfo : EIATTR_CRS_STACK_SIZE
	.align		4
.L_6837:
        /*0050*/ 	.byte	0x04, 0x1e
        /*0052*/ 	.short	(.L_6839 - .L_6838)
.L_6838:
        /*0054*/ 	.word	0x00000000


	//----- nvinfo : EIATTR_CBANK_PARAM_SIZE
	.align		4
.L_6839:
        /*0058*/ 	.byte	0x03, 0x19
        /*005a*/ 	.short	0x0220


	//----- nvinfo : EIATTR_PARAM_CBANK
	.align		4
        /*005c*/ 	.byte	0x04, 0x0a
        /*005e*/ 	.short	(.L_6841 - .L_6840)
	.align		4
.L_6840:
        /*0060*/ 	.word	index@(.nv.constant0._ZN2at6native18elementwise_kernelILi128ELi4EZNS0_22gpu_kernel_impl_nocastINS0_13BUnaryFunctorIN3c108BFloat16ES5_S5_ZZZNS0_21nextafter_kernel_cudaERNS_18TensorIteratorBaseEENKUlvE_clEvENKUlvE1_clEvEUlS5_S5_E_EEEEvS7_RKT_EUliE_EEviT1_)
        /*0064*/ 	.short	0x0210
        /*0066*/ 	.short	0x0220


	//----- nvinfo : EIATTR_SW_WAR
	.align		4
.L_6841:
        /*0068*/ 	.byte	0x04, 0x36
        /*006a*/ 	.short	(.L_6843 - .L_6842)
.L_6842:
        /*006c*/ 	.word	0x00000008
.L_6843:


//--------------------- .nv.info._ZN2at6native27unrolled_elementwise_kernelINS0_13BUnaryFunctorIN3c108BFloat16ES4_S4_ZZZNS0_21nextafter_kernel_cudaERNS_18TensorIteratorBaseEENKUlvE_clEvENKUlvE1_clEvEUlS4_S4_E_EESt5arrayIPcLm2EELi4E23TrivialOffsetCalculatorILi1EjESF_NS0_6memory15LoadWithoutCastENSG_16StoreWithoutCastEEEviT_T0_T2_T3_T4_T5_ --------------------------
	.section	.nv.info._ZN2at6native27unrolled_elementwise_kernelINS0_13BUnaryFunctorIN3c108BFloat16ES4_S4_ZZZNS0_21nextafter_kernel_cudaERNS_18TensorIteratorBaseEENKUlvE_clEvENKUlvE1_clEvEUlS4_S4_E_EESt5arrayIPcLm2EELi4E23TrivialOffsetCalculatorILi1EjESF_NS0_6memory15LoadWithoutCastENSG_16StoreWithoutCastEEEviT_T0_T2_T3_T4_T5_,"",@"SHT_CUDA_INFO"
	.sectionflags	@""
	.align	4


	//----- nvinfo : EIATTR_CUDA_API_VERSION
	.align		4
        /*0000*/ 	.byte	0x04, 0x37
        /*0002*/ 	.short	(.L_6845 - .L_6844)
.L_6844:
        /*0004*/ 	.word	0x00000082


	//----- nvinfo : EIATTR_KPARAM_INFO
	.align		4
.L_6845:
        /*0008*/ 	.byte	0x04, 0x17
        /*000a*/ 	.short	(.L_6847 - .L_6846)
.L_6846:
        /*000c*/ 	.word	0x00000000
        /*0010*/ 	.short	0x0006
        /*0012*/ 	.short	0x001b
        /*0014*/ 	.byte	0x00, 0xf0, 0x05, 0x00


	//----- nvinfo : EIATTR_KPARAM_INFO
	.align		4
.L_6847:
        /*0018*/ 	.byte	0x04, 0x17
        /*001a*/ 	.short	(.L_6849 - .L_6848)
.L_6848:
        /*001c*/ 	.word	0x00000000
        /*0020*/ 	.short	0x0005
        /*0022*/ 	.short	0x001a
        /*0024*/ 	.byte	0x00, 0xf0, 0x05, 0x00


	//----- nvinfo : EIATTR_KPARAM_INFO
	.align		4
.L_6849:
        /*0028*/ 	.byte	0x04, 0x17
        /*002a*/ 	.short	(.L_6851 - .L_6850)
.L_6850:
        /*002c*/ 	.word	0x00000000
        /*0030*/ 	.short	0x0004
        /*0032*/ 	.short	0x0019
        /*0034*/ 	.byte	0x00, 0xf0, 0x05, 0x00


	//----- nvinfo : EIATTR_KPARAM_INFO
	.align		4
.L_6851:
        /*0038*/ 	.byte	0x04, 0x17
        /*003a*/ 	.short	(.L_6853 - .L_6852)
.L_6852:
        /*003c*/ 	.word	0x00000000
        /*0040*/ 	.short	0x0003
        /*0042*/ 	.short	0x0018
        /*0044*/ 	.byte	0x00, 0xf0, 0x05, 0x00


	//----- nvinfo : EIATTR_KPARAM_INFO
	.align		4
.L_6853:
        /*0048*/ 	.byte	0x04, 0x17
        /*004a*/ 	.short	(.L_6855 - .L_6854)
.L_6854:
        /*004c*/ 	.word	0x00000000
        /*0050*/ 	.short	0x0002
        /*0052*/ 	.short	0x0008
        /*0054*/ 	.byte	0x00, 0xf0, 0x41, 0x00


	//----- nvinfo : EIATTR_KPARAM_INFO
	.align		4
.L_6855:
        /*0058*/ 	.byte	0x04, 0x17
        /*005a*/ 	.short	(.L_6857 - .L_6856)
.L_6856:
        /*005c*/ 	.word	0x00000000
        /*0060*/ 	.short	0x0001
        /*0062*/ 	.short	0x0004
        /*0064*/ 	.byte	0x00, 0xf0, 0x11, 0x00


	//----- nvinfo : EIATTR_KPARAM_INFO
	.align		4
.L_6857:
        /*0068*/ 	.byte	0x04, 0x17
        /*006a*/ 	.short	(.L_6859 - .L_6858)
.L_6858:
        /*006c*/ 	.word	0x00000000
        /*0070*/ 	.short	0x0000
        /*0072*/ 	.short	0x0000
        /*0074*/ 	.byte	0x00, 0xf0, 0x11, 0x00


	//----- nvinfo : EIATTR_SPARSE_MMA_MASK
	.align		4
.L_6859:
        /*0078*/ 	.byte	0x03, 0x50
        /*007a*/ 	.short	0x0000


	//----- nvinfo : EIATTR_MAXREG_COUNT
	.align		4
        /*007c*/ 	.byte	0x03, 0x1b
        /*007e*/ 	.short	0x00ff


	//----- nvinfo : EIATTR_MERCURY_ISA_VERSION
	.align		4
        /*0080*/ 	.byte	0x03, 0x5f
        /*0082*/ 	.short	0x0101


	//----- nvinfo : EIATTR_EXIT_INSTR_OFFSETS
	.align		4
        /*0084*/ 	.byte	0x04, 0x1c
        /*0086*/ 	.short	(.L_6861 - .L_6860)


	//   ....[0]....
.L_6860:
        /*0088*/ 	.word	0x00001010


	//   ....[1]....
        /*008c*/ 	.word	0x00001060


	//----- nvinfo : EIATTR_MAX_THREADS
	.align		4
.L_6861:
        /*0090*/ 	.byte	0x04, 0x05
        /*0092*/ 	.short	(.L_6863 - .L_6862)
.L_6862:
        /*0094*/ 	.word	0x00000080
        /*0098*/ 	.word	0x00000001
        /*009c*/ 	.word	0x00000001


	//----- nvinfo : EIATTR_CRS_STACK_SIZE
	.align		4
.L_6863:
        /*00a0*/ 	.byte	0x04, 0x1e
        /*00a2*/ 	.short	(.L_6865 - .L_6864)
.L_6864:
        /*00a4*/ 	.word	0x00000000


	//----- nvinfo : EIATTR_CBANK_PARAM_SIZE
	.align		4
.L_6865:
        /*00a8*/ 	.byte	0x03, 0x19
        /*00aa*/ 	.short	0x001c


	//----- nvinfo : EIATTR_PARAM_CBANK
	.align		4
        /*00ac*/ 	.byte	0x04, 0x0a
        /*00ae*/ 	.short	(.L_6867 - .L_6866)
	.align		4
.L_6866:
        /*00b0*/ 	.word	index@(.nv.constant0._ZN2at6native27unrolled_elementwise_kernelINS0_13BUnaryFunctorIN3c108BFloat16ES4_S4_ZZZNS0_21nextafter_kernel_cudaERNS_18TensorIteratorBaseEENKUlvE_clEvENKUlvE1_clEvEUlS4_S4_E_EESt5arrayIPcLm2EELi4E23TrivialOffsetCalculatorILi1EjESF_NS0_6memory15LoadWithoutCastENSG_16StoreWithoutCastEEEviT_T0_T2_T3_T4_T5_)
        /*00b4*/ 	.short	0x0210
        /*00b6*/ 	.short	0x001c


	//----- nvinfo : EIATTR_SW_WAR
	.align		4
.L_6867:
        /*00b8*/ 	.byte	0x04, 0x36
        /*00ba*/ 	.short	(.L_6869 - .L_6868)
.L_6868:
        /*00bc*/ 	.word	0x00000008
.L_6869:


//--------------------- .nv.info._ZN2at6native29vectorized_elementwise_kernelILi2ENS0_13BUnaryFunctorIN3c108BFloat16ES4_S4_ZZZNS0_21nextafter_kernel_cudaERNS_18TensorIteratorBaseEENKUlvE_clEvENKUlvE1_clEvEUlS4_S4_E_EESt5arrayIPcLm2EEEEviT0_T1_ --------------------------
	.section	.nv.info._ZN2at6native29vectorized_elementwise_kernelILi2ENS0_13BUnaryFunctorIN3c108BFloat16ES4_S4_ZZZNS0_21nextafter_kernel_cudaERNS_18TensorIteratorBaseEENKUlvE_clEvENKUlvE1_clEvEUlS4_S4_E_EESt5arrayIPcLm2EEEEviT0_T1_,"",@"SHT_CUDA_INFO"
	.sectionflags	@""
	.align	4


	//----- nvinfo : EIATTR_CUDA_API_VERSION
	.align		4
        /*0000*/ 	.byte	0x04, 0x37
        /*0002*/ 	.short	(.L_6871 - .L_6870)
.L_6870:
        /*0004*/ 	.word	0x00000082


	//----- nvinfo : EIATTR_KPARAM_INFO
	.align		4
.L_6871:
        /*0008*/ 	.byte	0x04, 0x17
        /*000a*/ 	.short	(.L_6873 - .L_6872)
.L_6872:
        /*000c*/ 	.word	0x00000000
        /*0010*/ 	.short	0x0002
        /*0012*/ 	.short	0x0008
        /*0014*/ 	.byte	0x00, 0xf0, 0x41, 0x00


	//----- nvinfo : EIATTR_KPARAM_INFO
	.align		4
.L_6873:
        /*0018*/ 	.byte	0x04, 0x17
        /*001a*/ 	.short	(.L_6875 - .L_6874)
.L_6874:
        /*001c*/ 	.word	0x00000000
        /*0020*/ 	.short	0x0001
        /*0022*/ 	.short	0x0004
        /*0024*/ 	.byte	0x00, 0xf0, 0x11, 0x00


	//----- nvinfo : EIATTR_KPARAM_INFO
	.align		4
.L_6875:
        /*0028*/ 	.byte	0x04, 0x17
        /*002a*/ 	.short	(.L_6877 - .L_6876)
.L_6876:
        /*002c*/ 	.word	0x00000000
        /*0030*/ 	.short	0x0000
        /*0032*/ 	.short	0x0000
        /*0034*/ 	.byte	0x00, 0xf0, 0x11, 0x00


	//----- nvinfo : EIATTR_SPARSE_MMA_MASK
	.align		4
.L_6877:
        /*0038*/ 	.byte	0x03, 0x50
        /*003a*/ 	.short	0x0000


	//----- nvinfo : EIATTR_MAXREG_COUNT
	.align		4
        /*003c*/ 	.byte	0x03, 0x1b
        /*003e*/ 	.short	0x00ff


	//----- nvinfo : EIATTR_MERCURY_ISA_VERSION
	.align		4
        /*0040*/ 	.byte	0x03, 0x5f
        /*0042*/ 	.short	0x0101


	//----- nvinfo : EIATTR_EXIT_INSTR_OFFSETS
	.align		4
        /*0044*/ 	.byte	0x04, 0x1c
        /*0046*/ 	.short	(.L_6879 - .L_6878)


	//   ....[0]....
.L_6878:
        /*0048*/ 	.word	0x00001690


	//   ....[1]....
        /*004c*/ 	.word	0x00003630


	//   ....[2]....
        /*0050*/ 	.word	0x00003680


	//----- nvinfo : EIATTR_MAX_THREADS
	.align		4
.L_6879:
        /*0054*/ 	.byte	0x04, 0x05
        /*0056*/ 	.short	(.L_6881 - .L_6880)
.L_6880:
        /*0058*/ 	.word	0x00000080
        /*005c*/ 	.word	0x00000001
        /*0060*/ 	.word	0x00000001


	//----- nvinfo : EIATTR_CRS_STACK_SIZE
	.align		4
.L_6881:
        /*0064*/ 	.byte	0x04, 0x1e
        /*0066*/ 	.short	(.L_6883 - .L_6882)
.L_6882:
        /*0068*/ 	.word	0x00000000


	//----- nvinfo : EIATTR_CBANK_PARAM_SIZE
	.align		4
.L_6883:
        /*006c*/ 	.byte	0x03, 0x19
        /*006e*/ 	.short	0x0018


	//----- nvinfo : EIATTR_PARAM_CBANK
	.align		4
        /*0070*/ 	.byte	0x04, 0x0a
        /*0072*/ 	.short	(.L_6885 - .L_6884)
	.align		4
.L_6884:
        /*0074*/ 	.word	index@(.nv.constant0._ZN2at6native29vectorized_elementwise_kernelILi2ENS0_13BUnaryFunctorIN3c108BFloat16ES4_S4_ZZZNS0_21nextafter_kernel_cudaERNS_18TensorIteratorBaseEENKUlvE_clEvENKUlvE1_clEvEUlS4_S4_E_EESt5arrayIPcLm2EEEEviT0_T1_)
        /*0078*/ 	.short	0x0210
        /*007a*/ 	.short	0x0018


	//----- nvinfo : EIATTR_SW_WAR
	.align		4
.L_6885:
        /*007c*/ 	.byte	0x04, 0x36
        /*007e*/ 	.short	(.L_6887 - .L_6886)
.L_6886:
        /*0080*/ 	.word	0x00000008
.L_6887:


//--------------------- .nv.info._ZN2at6native29vectorized_elementwise_kernelILi4ENS0_13BUnaryFunctorIN3c108BFloat16ES4_S4_ZZZNS0_21nextafter_kernel_cudaERNS_18TensorIteratorBaseEENKUlvE_clEvENKUlvE1_clEvEUlS4_S4_E_EESt5arrayIPcLm2EEEEviT0_T1_ --------------------------
	.section	.nv.info._ZN2at6native29vectorized_elementwise_kernelILi4ENS0_13BUnaryFunctorIN3c108BFloat16ES4_S4_ZZZNS0_21nextafter_kernel_cudaERNS_18TensorIteratorBaseEENKUlvE_clEvENKUlvE1_clEvEUlS4_S4_E_EESt5arrayIPcLm2EEEEviT0_T1_,"",@"SHT_CUDA_INFO"
	.sectionflags	@""
	.align	4


	//----- nvinfo : EIATTR_CUDA_API_VERSION
	.align		4
        /*0000*/ 	.byte	0x04, 0x37
        /*0002*/ 	.short	(.L_6889 - .L_6888)
.L_6888:
        /*0004*/ 	.word	0x00000082


	//----- nvinfo : EIATTR_KPARAM_INFO
	.align		4
.L_6889:
        /*0008*/ 	.byte	0x04, 0x17
        /*000a*/ 	.short	(.L_6891 - .L_6890)
.L_6890:
        /*000c*/ 	.word	0x00000000
        /*0010*/ 	.short	0x0002
        /*0012*/ 	.short	0x0008
        /*0014*/ 	.byte	0x00, 0xf0, 0x41, 0x00


	//----- nvinfo : EIATTR_KPARAM_INFO
	.align		4
.L_6891:
        /*0018*/ 	.byte	0x04, 0x17
        /*001a*/ 	.short	(.L_6893 - .L_6892)
.L_6892:
        /*001c*/ 	.word	0x00000000
        /*0020*/ 	.short	0x0001
        /*0022*/ 	.short	0x0004
        /*0024*/ 	.byte	0x00, 0xf0, 0x11, 0x00


	//----- nvinfo : EIATTR_KPARAM_INFO
	.align		4
.L_6893:
        /*0028*/ 	.byte	0x04, 0x17
        /*002a*/ 	.short	(.L_6895 - .L_6894)
.L_6894:
        /*002c*/ 	.word	0x00000000
        /*0030*/ 	.short	0x0000
        /*0032*/ 	.short	0x0000
        /*0034*/ 	.byte	0x00, 0xf0, 0x11, 0x00


	//----- nvinfo : EIATTR_SPARSE_MMA_MASK
	.align		4
.L_6895:
        /*0038*/ 	.byte	0x03, 0x50
        /*003a*/ 	.short	0x0000


	//----- nvinfo : EIATTR_MAXREG_COUNT
	.align		4
        /*003c*/ 	.byte	0x03, 0x1b
        /*003e*/ 	.short	0x00ff


	//----- nvinfo : EIATTR_MERCURY_ISA_VERSION
	.align		4
        /*0040*/ 	.byte	0x03, 0x5f
        /*0042*/ 	.short	0x0101


	//----- nvinfo : EIATTR_EXIT_INSTR_OFFSETS
	.align		4
        /*0044*/ 	.byte	0x04, 0x1c
        /*0046*/ 	.short	(.L_6897 - .L_6896)


	//   ....[0]....
.L_6896:
        /*0048*/ 	.word	0x00001620


	//   ....[1]....
        /*004c*/ 	.word	0x000035c0


	//   ....[2]....
        /*0050*/ 	.word	0x00003610


	//----- nvinfo : EIATTR_MAX_THREADS
	.align		4
.L_6897:
        /*0054*/ 	.byte	0x04, 0x05
        /*0056*/ 	.short	(.L_6899 - .L_6898)
.L_6898:
        /*0058*/ 	.word	0x00000080
        /*005c*/ 	.word	0x00000001
        /*0060*/ 	.word	0x00000001


	//----- nvinfo : EIATTR_CRS_STACK_SIZE
	.align		4
.L_6899:
        /*0064*/ 	.byte	0x04, 0x1e
        /*0066*/ 	.short	(.L_6901 - .L_6900)
.L_6900:
        /*0068*/ 	.word	0x00000000


	//----- nvinfo : EIATTR_CBANK_PARAM_SIZE
	.align		4
.L_6901:
        /*006c*/ 	.byte	0x03, 0x19
        /*006e*/ 	.short	0x0018


	//----- nvinfo : EIATTR_PARAM_CBANK
	.align		4
        /*0070*/ 	.byte	0x04, 0x0a
        /*0072*/ 	.short	(.L_6903 - .L_6902)
	.align		4
.L_6902:
        /*0074*/ 	.word	index@(.nv.constant0._ZN2at6native29vectorized_elementwise_kernelILi4ENS0_13BUnaryFunctorIN3c108BFloat16ES4_S4_ZZZNS0_21nextafter_kernel_cudaERNS_18TensorIteratorBaseEENKUlvE_clEvENKUlvE1_clEvEUlS4_S4_E_EESt5arrayIPcLm2EEEEviT0_T1_)
        /*0078*/ 	.short	0x0210
        /*007a*/ 	.short	0x0018


	//----- nvinfo : EIATTR_SW_WAR
	.align		4
.L_6903:
        /*007c*/ 	.byte	0x04, 0x36
        /*007e*/ 	.short	(.L_6905 - .L_6904)
.L_6904:
        /*0080*/ 	.word	0x00000008
.L_6905:


//--------------------- .nv.info._ZN2at6native29vectorized_elementwise_kernelILi8ENS0_13BUnaryFunctorIN3c108BFloat16ES4_S4_ZZZNS0_21nextafter_kernel_cudaERNS_18TensorIteratorBaseEENKUlvE_clEvENKUlvE1_clEvEUlS4_S4_E_EESt5arrayIPcLm2EEEEviT0_T1_ --------------------------
	.section	.nv.info._ZN2at6native29vectorized_elementwise_kernelILi8ENS0_13BUnaryFunctorIN3c108BFloat16ES4_S4_ZZZNS0_21nextafter_kernel_cudaERNS_18TensorIteratorBaseEENKUlvE_clEvENKUlvE1_clEvEUlS4_S4_E_EESt5arrayIPcLm2EEEEviT0_T1_,"",@"SHT_CUDA_INFO"
	.sectionflags	@""
	.align	4


	//----- nvinfo : EIATTR_CUDA_API_VERSION
	.align		4
        /*0000*/ 	.byte	0x04, 0x37
        /*0002*/ 	.short	(.L_6907 - .L_6906)
.L_6906:
        /*0004*/ 	.word	0x00000082


	//----- nvinfo : EIATTR_KPARAM_INFO
	.align		4
.L_6907:
        /*0008*/ 	.byte	0x04, 0x17
        /*000a*/ 	.short	(.L_6909 - .L_6908)
.L_6908:
        /*000c*/ 	.word	0x00000000
        /*0010*/ 	.short	0x0002
        /*0012*/ 	.short	0x0008
        /*0014*/ 	.byte	0x00, 0xf0, 0x41, 0x00


	//----- nvinfo : EIATTR_KPARAM_INFO
	.align		4
.L_6909:
        /*0018*/ 	.byte	0x04, 0x17
        /*001a*/ 	.short	(.L_6911 - .L_6910)
.L_6910:
        /*001c*/ 	.word	0x00000000
        /*0020*/ 	.short	0x0001
        /*0022*/ 	.short	0x0004
        /*0024*/ 	.byte	0x00, 0xf0, 0x11, 0x00


	//----- nvinfo : EIATTR_KPARAM_INFO
	.align		4
.L_6911:
        /*0028*/ 	.byte	0x04, 0x17
        /*002a*/ 	.short	(.L_6913 - .L_6912)
.L_6912:
        /*002c*/ 	.word	0x00000000
        /*0030*/ 	.short	0x0000
        /*0032*/ 	.short	0x0000
        /*0034*/ 	.byte	0x00, 0xf0, 0x11, 0x00


	//----- nvinfo : EIATTR_SPARSE_MMA_MASK
	.align		4
.L_6913:
        /*0038*/ 	.byte	0x03, 0x50
        /*003a*/ 	.short	0x0000


	//----- nvinfo : EIATTR_MAXREG_COUNT
	.align		4
        /*003c*/ 	.byte	0x03, 0x1b
        /*003e*/ 	.short	0x00ff


	//----- nvinfo : EIATTR_MERCURY_ISA_VERSION
	.align		4
        /*0040*/ 	.byte	0x03, 0x5f
        /*0042*/ 	.short	0x0101


	//----- nvinfo : EIATTR_EXIT_INSTR_OFFSETS
	.align		4
        /*0044*/ 	.byte	0x04, 0x1c
        /*0046*/ 	.short	(.L_6915 - .L_6914)


	//   ....[0]....
.L_6914:
        /*0048*/ 	.word	0x00001640


	//   ....[1]....
        /*004c*/ 	.word	0x000035e0


	//   ....[2]....
        /*0050*/ 	.word	0x00003630


	//----- nvinfo : EIATTR_MAX_THREADS
	.align		4
.L_6915:
        /*0054*/ 	.byte	0x04, 0x05
        /*0056*/ 	.short	(.L_6917 - .L_6916)
.L_6916:
        /*0058*/ 	.word	0x00000080
        /*005c*/ 	.word	0x00000001
        /*0060*/ 	.word	0x00000001


	//----- nvinfo : EIATTR_CRS_STACK_SIZE
	.align		4
.L_6917:
        /*0064*/ 	.byte	0x04, 0x1e
        /*0066*/ 	.short	(.L_6919 - .L_6918)
.L_6918:
        /*0068*/ 	.word	0x00000000


	//----- nvinfo : EIATTR_CBANK_PARAM_SIZE
	.align		4
.L_6919:
        /*006c*/ 	.byte	0x03, 0x19
        /*006e*/ 	.short	0x0018


	//----- nvinfo : EIATTR_PARAM_CBANK
	.align		4
        /*0070*/ 	.byte	0x04, 0x0a
        /*0072*/ 	.short	(.L_6921 - .L_6920)
	.align		4
.L_6920:
        /*0074*/ 	.word	index@(.nv.constant0._ZN2at6native29vectorized_elementwise_kernelILi8ENS0_13BUnaryFunctorIN3c108BFloat16ES4_S4_ZZZNS0_21nextafter_kernel_cudaERNS_18TensorIteratorBaseEENKUlvE_clEvENKUlvE1_clEvEUlS4_S4_E_EESt5arrayIPcLm2EEEEviT0_T1_)
        /*0078*/ 	.short	0x0210
        /*007a*/ 	.short	0x0018


	//----- nvinfo : EIATTR_SW_WAR
	.align		4
.L_6921:
        /*007c*/ 	.byte	0x04, 0x36
        /*007e*/ 	.short	(.L_6923 - .L_6922)
.L_6922:
        /*0080*/ 	.word	0x00000008
.L_6923:


//--------------------- .nv.info._ZN2at6native18elementwise_kernelILi128ELi4EZNS0_15gpu_kernel_implINS0_13AUnaryFunctorIN3c108BFloat16ES5_S5_ZZZNS0_21nextafter_kernel_cudaERNS_18TensorIteratorBaseEENKUlvE_clEvENKUlvE1_clEvEUlS5_S5_E_EEEEvS7_RKT_EUliE_EEviT1_ --------------------------
	.section	.nv.info._ZN2at6native18elementwise_kernelILi128ELi4EZNS0_15gpu_kernel_implINS0_13AUnaryFunctorIN3c108BFloat16ES5_S5_ZZZNS0_21nextafter_kernel_cudaERNS_18TensorIteratorBaseEENKUlvE_clEvENKUlvE1_clEvEUlS5_S5_E_EEEEvS7_RKT_EUliE_EEviT1_,"",@"SHT_CUDA_INFO"
	.sectionflags	@""
	.align	4


	//----- nvinfo : EIATTR_CUDA_API_VERSION
	.align		4
        /*0000*/ 	.byte	0x04, 0x37
        /*0002*/ 	.short	(.L_6925 - .L_6924)
.L_6924:
        /*0004*/ 	.word	0x00000082


	//----- nvinfo : EIATTR_KPARAM_INFO
	.align		4
.L_6925:
        /*0008*/ 	.byte	0x04, 0x17
        /*000a*/ 	.short	(.L_6927 - .L_6926)
.L_6926:
        /*000c*/ 	.word	0x00000000
        /*0010*/ 	.short	0x0001
        /*0012*/ 	.short	0x0008
        /*0014*/ 	.byte	0x00, 0xf0, 0x61, 0x08


	//----- nvinfo : EIATTR_KPARAM_INFO
	.align		4
.L_6927:
        /*0018*/ 	.byte	0x04, 0x17
        /*001a*/ 	.short	(.L_6929 - .L_6928)
.L_6928:
        /*001c*/ 	.word	0x00000000
        /*0020*/ 	.short	0x0000
        /*0022*/ 	.short	0x0000
        /*0024*/ 	.byte	0x00, 0xf0, 0x11, 0x00


	//----- nvinfo : EIATTR_SPARSE_MMA_MASK
	.align		4
.L_6929:
        /*0028*/ 	.byte	0x03, 0x50
        /*002a*/ 	.short	0x0000


	//----- nvinfo : EIATTR_MAXREG_COUNT
	.align		4
        /*002c*/ 	.byte	0x03, 0x1b
        /*002e*/ 	.short	0x0080


	//----- nvinfo : EIATTR_EXTERNS
	.align		4
        /*0030*/ 	.byte	0x04, 0x0f
        /*0032*/ 	.short	(.L_6931 - .L_6930)


	//   ....[0]....
	.align		4
.L_6930:
        /*0034*/ 	.word	index@(__assertfail)


	//----- nvinfo : EIATTR_MERCURY_ISA_VERSION
	.align		4
.L_6931:
        /*0038*/ 	.byte	0x03, 0x5f
        /*003a*/ 	.short	0x0101


	//----- nvinfo : EIATTR_SYSCALL_OFFSETS
	.align		4
        /*003c*/ 	.byte	0x04, 0x46
        /*003e*/ 	.short	(.L_6933 - .L_6932)


	//   ....[0]....
.L_6932:
        /*0040*/ 	.word	0x000022d0


	//   ....[1]....
        /*0044*/ 	.word	0x00003460


	//   ....[2]....
        /*0048*/ 	.word	0x00005790


	//   ....[3]....
        /*004c*/ 	.word	0x00006920


	//   ....[4]....
        /*0050*/ 	.word	0x00008c40


	//   ....[5]....
        /*0054*/ 	.word	0x00009dd0


	//   ....[6]....
        /*0058*/ 	.word	0x0000c0e0


	//   ....[7]....
        /*005c*/ 	.word	0x0000d270


	//----- nvinfo : EIATTR_EXIT_INSTR_OFFSETS
	.align		4
.L_6933:
        /*0060*/ 	.byte	0x04, 0x1c
        /*0062*/ 	.short	(.L_6935 - .L_6934)


	//   ....[0]....
.L_6934:
        /*0064*/ 	.word	0x00009ea0


	//   ....[1]....
        /*0068*/ 	.word	0x0000c4a0


	//   ....[2]....
        /*006c*/ 	.word	0x0000c4e0


	//   ....[3]....
        /*0070*/ 	.word	0x0000c580


	//   ....[4]....
        /*0074*/ 	.word	0x0000c5c0


	//   ....[5]....
        /*0078*/ 	.word	0x0000c600


	//   ....[6]....
        /*007c*/ 	.word	0x0000c690


	//   ....[7]....
        /*0080*/ 	.word	0x0000c6d0


	//   ....[8]....
        /*0084*/ 	.word	0x0000c770


	//   ....[9]....
        /*0088*/ 	.word	0x0000c7c0


	//   ....[10]....
        /*008c*/ 	.word	0x0000c810


	//   ....[11]....
        /*0090*/ 	.word	0x0000c8e0


	//   ....[12]....
        /*0094*/ 	.word	0x0000c940


	//   ....[13]....
        /*0098*/ 	.word	0x0000cad0


	//   ....[14]....
        /*009c*/ 	.word	0x0000cc30


	//   ....[15]....
        /*00a0*/ 	.word	0x0000cc50


	//   ....[16]....
        /*00a4*/ 	.word	0x0000cd10


	//   ....[17]....
        /*00a8*/ 	.word	0x0000ce90


	//   ....[18]....
        /*00ac*/ 	.word	0x0000d010


	//   ....[19]....
        /*00b0*/ 	.word	0x0000d170


	//   ....[20]....
        /*00b4*/ 	.word	0x0000d280


	//   ....[21]....
        /*00b8*/ 	.word	0x0000d2c0


	//   ....[22]....
        /*00bc*/ 	.word	0x0000d300


	//----- nvinfo : EIATTR_MAX_THREADS
	.align		4
.L_6935:
        /*00c0*/ 	.byte	0x04, 0x05
        /*00c2*/ 	.short	(.L_6937 - .L_6936)
.L_6936:
        /*00c4*/ 	.word	0x00000080
        /*00c8*/ 	.word	0x00000001
        /*00cc*/ 	.word	0x00000001


	//----- nvinfo : EIATTR_CRS_STACK_SIZE
	.align		4
.L_6937:
        /*00d0*/ 	.byte	0x04, 0x1e
        /*00d2*/ 	.short	(.L_6939 - .L_6938)
.L_6938:
        /*00d4*/ 	.word	0x00000000


	//----- nvinfo : EIATTR_CBANK_PARAM_SIZE
	.align		4
.L_6939:
        /*00d8*/ 	.byte	0x03, 0x19
        /*00da*/ 	.short	0x0220


	//----- nvinfo : EIATTR_PARAM_CBANK
	.align		4
        /*00dc*/ 	.byte	0x04, 0x0a
        /*00de*/ 	.short	(.L_6941 - .L_6940)
	.align		4
.L_6940:
        /*00e0*/ 	.word	index@(.nv.constant0._ZN2at6native18elementwise_kernelILi128ELi4EZNS0_15gpu_kernel_implINS0_13AUnaryFunctorIN3c108BFloat16ES5_S5_ZZZNS0_21nextafter_kernel_cudaERNS_18TensorIteratorBaseEENKUlvE_clEvENKUlvE1_clEvEUlS5_S5_E_EEEEvS7_RKT_EUliE_EEviT1_)
        /*00e4*/ 	.short	0x0210
        /*00e6*/ 	.short	0x0220


	//----- nvinfo : EIATTR_SW_WAR
	.align		4
.L_6941:
        /*00e8*/ 	.byte	0x04, 0x36
        /*00ea*/ 	.short	(.L_6943 - .L_6942)
.L_6942:
        /*00ec*/ 	.word	0x00000008
.L_6943:


//--------------------- .nv.info._ZN2at6native27unrolled_elementwise_kernelINS0_13AUnaryFunctorIN3c108BFloat16ES4_S4_ZZZNS0_21nextafter_kernel_cudaERNS_18TensorIteratorBaseEENKUlvE_clEvENKUlvE1_clEvEUlS4_S4_E_EESt5arrayIPcLm2EELi4E23TrivialOffsetCalculatorILi1EjESF_NS0_6memory12LoadWithCastILi1EEENSG_13StoreWithCastILi1EEEEEviT_T0_T2_T3_T4_T5_ --------------------------
	.section	.nv.info._ZN2at6native27unrolled_elementwise_kernelINS0_13AUnaryFunctorIN3c108BFloat16ES4_S4_ZZZNS0_21nextafter_kernel_cudaERNS_18TensorIteratorBaseEENKUlvE_clEvENKUlvE1_clEvEUlS4_S4_E_EESt5arrayIPcLm2EELi4E23TrivialOffsetCalculatorILi1EjESF_NS0_6memory12LoadWithCastILi1EEENSG_13StoreWithCastILi1EEEEEviT_T0_T2_T3_T4_T5_,"",@"SHT_CUDA_INFO"
	.sectionflags	@""
	.align	4


	//----- nvinfo : EIATTR_CUDA_API_VERSION
	.align		4
        /*0000*/ 	.byte	0x04, 0x37
        /*0002*/ 	.short	(.L_6945 - .L_6944)
.L_6944:
        /*0004*/ 	.word	0x00000082


	//----- nvinfo : EIATTR_KPARAM_INFO
	.align		4
.L_6945:
        /*0008*/ 	.byte	0x04, 0x17
        /*000a*/ 	.short	(.L_6947 - .L_6946)
.L_6946:
        /*000c*/ 	.word	0x00000000
        /*0010*/ 	.short	0x0006
        /*0012*/ 	.short	0x0024
        /*0014*/ 	.byte	0x00, 0xf0, 0x21, 0x00


	//----- nvinfo : EIATTR_KPARAM_INFO
	.align		4
.L_6947:
        /*0018*/ 	.byte	0x04, 0x17
        /*001a*/ 	.short	(.L_6949 - .L_6948)
.L_6948:
        /*001c*/ 	.word	0x00000000
        /*0020*/ 	.short	0x0005
        /*0022*/ 	.short	0x001c
        /*0024*/ 	.byte	0x00, 0xf0, 0x21, 0x00


	//----- nvinfo : EIATTR_KPARAM_INFO
	.align		4
.L_6949:
        /*0028*/ 	.byte	0x04, 0x17
        /*002a*/ 	.short	(.L_6951 - .L_6950)
.L_6950:
        /*002c*/ 	.word	0x00000000
        /*0030*/ 	.short	0x0004
        /*0032*/ 	.short	0x0019
        /*0034*/ 	.byte	0x00, 0xf0, 0x05, 0x00


	//----- nvinfo : EIATTR_KPARAM_INFO
	.align		4
.L_6951:
        /*0038*/ 	.byte	0x04, 0x17
        /*003a*/ 	.short	(.L_6953 - .L_6952)
.L_6952:
        /*003c*/ 	.word	0x00000000
        /*0040*/ 	.short	0x0003
        /*0042*/ 	.short	0x0018
        /*0044*/ 	.byte	0x00, 0xf0, 0x05, 0x00


	//----- nvinfo : EIATTR_KPARAM_INFO
	.align		4
.L_6953:
        /*0048*/ 	.byte	0x04, 0x17
        /*004a*/ 	.short	(.L_6955 - .L_6954)
.L_6954:
        /*004c*/ 	.word	0x00000000
        /*0050*/ 	.short	0x0002
        /*0052*/ 	.short	0x0008
        /*0054*/ 	.byte	0x00, 0xf0, 0x41, 0x00


	//----- nvinfo : EIATTR_KPARAM_INFO
	.align		4
.L_6955:
        /*0058*/ 	.byte	0x04, 0x17
        /*005a*/ 	.short	(.L_6957 - .L_6956)
.L_6956:
        /*005c*/ 	.word	0x00000000
        /*0060*/ 	.short	0x0001
        /*0062*/ 	.short	0x0004
        /*0064*/ 	.byte	0x00, 0xf0, 0x11, 0x00


	//----- nvinfo : EIATTR_KPARAM_INFO
	.align		4
.L_6957:
        /*0068*/ 	.byte	0x04, 0x17
        /*006a*/ 	.short	(.L_6959 - .L_6958)
.L_6958:
        /*006c*/ 	.word	0x00000000
        /*0070*/ 	.short	0x0000
        /*0072*/ 	.short	0x0000
        /*0074*/ 	.byte	0x00, 0xf0, 0x11, 0x00


	//----- nvinfo : EIATTR_SPARSE_MMA_MASK
	.align		4
.L_6959:
        /*0078*/ 	.byte	0x03, 0x50
        /*007a*/ 	.short	0x0000


	//----- nvinfo : EIATTR_MAXREG_COUNT
	.align		4
        /*007c*/ 	.byte	0x03, 0x1b
        /*007e*/ 	.short	0x00ff


	//----- nvinfo : EIATTR_EXTERNS
	.align		4
        /*0080*/ 	.byte	0x04, 0x0f
        /*0082*/ 	.short	(.L_6961 - .L_6960)


	//   ....[0]....
	.align		4
.L_6960:
        /*0084*/ 	.word	index@(__assertfail)


	//----- nvinfo : EIATTR_MERCURY_ISA_VERSION
	.align		4
.L_6961:
        /*0088*/ 	.byte	0x03, 0x5f
        /*008a*/ 	.short	0x0101


	//----- nvinfo : EIATTR_SYSCALL_OFFSETS
	.align		4
        /*008c*/ 	.byte	0x04, 0x46
        /*008e*/ 	.short	(.L_6963 - .L_6962)


	//   ....[0]....
.L_6962:
        /*0090*/ 	.word	0x00001100


	//   ....[1]....
        /*0094*/ 	.word	0x00002240


	//   ....[2]....
        /*0098*/ 	.word	0x00003380


	//   ....[3]....
        /*009c*/ 	.word	0x000044a0


	//   ....[4]....
        /*00a0*/ 	.word	0x00006270


	//   ....[5]....
        /*00a4*/ 	.word	0x00007270


	//   ....[6]....
        /*00a8*/ 	.word	0x00008250


	//   ....[7]....
        /*00ac*/ 	.word	0x00009230


	//----- nvinfo : EIATTR_EXIT_INSTR_OFFSETS
	.align		4
.L_6963:
        /*00b0*/ 	.byte	0x04, 0x1c
        /*00b2*/ 	.short	(.L_6965 - .L_6964)


	//   ....[0]....
.L_6964:
        /*00b4*/ 	.word	0x00008310


	//   ....[1]....
        /*00b8*/ 	.word	0x00008460


	//   ....[2]....
        /*00bc*/ 	.word	0x000084a0


	//   ....[3]....
        /*00c0*/ 	.word	0x00008540


	//   ....[4]....
        /*00c4*/ 	.word	0x00008580


	//   ....[5]....
        /*00c8*/ 	.word	0x000085c0


	//   ....[6]....
        /*00cc*/ 	.word	0x00008650


	//   ....[7]....
        /*00d0*/ 	.word	0x00008690


	//   ....[8]....
        /*00d4*/ 	.word	0x00008730


	//   ....[9]....
        /*00d8*/ 	.word	0x00008780


	//   ....[10]....
        /*00dc*/ 	.word	0x000087d0


	//   ....[11]....
        /*00e0*/ 	.word	0x000088a0


	//   ....[12]....
        /*00e4*/ 	.word	0x00008900


	//   ....[13]....
        /*00e8*/ 	.word	0x00008a90


	//   ....[14]....
        /*00ec*/ 	.word	0x00008bf0


	//   ....[15]....
        /*00f0*/ 	.word	0x00008c10


	//   ....[16]....
        /*00f4*/ 	.word	0x00008cd0


	//   ....[17]....
        /*00f8*/ 	.word	0x00008e50


	//   ....[18]....
        /*00fc*/ 	.word	0x00008fd0


	//   ....[19]....
        /*0100*/ 	.word	0x00009130


	//   ....[20]....
        /*0104*/ 	.word	0x00009240


	//   ....[21]....
        /*0108*/ 	.word	0x00009280


	//   ....[22]....
        /*010c*/ 	.word	0x000092c0


	//----- nvinfo : EIATTR_MAX_THREADS
	.align		4
.L_6965:
        /*0110*/ 	.byte	0x04, 0x05
        /*0112*/ 	.short	(.L_6967 - .L_6966)
.L_6966:
        /*0114*/ 	.word	0x00000080
        /*0118*/ 	.word	0x00000001
        /*011c*/ 	.word	0x00000001


	//----- nvinfo : EIATTR_CRS_STACK_SIZE
	.align		4
.L_6967:
        /*0120*/ 	.byte	0x04, 0x1e
        /*0122*/ 	.short	(.L_6969 - .L_6968)
.L_6968:
        /*0124*/ 	.word	0x00000000


	//----- nvinfo : EIATTR_CBANK_PARAM_SIZE
	.align		4
.L_6969:
        /*0128*/ 	.byte	0x03, 0x19
        /*012a*/ 	.short	0x002c


	//----- nvinfo : EIATTR_PARAM_CBANK
	.align		4
        /*012c*/ 	.byte	0x04, 0x0a
        /*012e*/ 	.short	(.L_6971 - .L_6970)
	.align		4
.L_6970:
        /*0130*/ 	.word	index@(.nv.constant0._ZN2at6native27unrolled_elementwise_kernelINS0_13AUnaryFunctorIN3c108BFloat16ES4_S4_ZZZNS0_21nextafter_kernel_cudaERNS_18TensorIteratorBaseEENKUlvE_clEvENKUlvE1_clEvEUlS4_S4_E_EESt5arrayIPcLm2EELi4E23TrivialOffsetCalculatorILi1EjESF_NS0_6memory12LoadWithCastILi1EEENSG_13StoreWithCastILi1EEEEEviT_T0_T2_T3_T4_T5_)
        /*0134*/ 	.short	0x0210
        /*0136*/ 	.short	0x002c


	//----- nvinfo : EIATTR_SW_WAR
	.align		4
.L_6971:
        /*0138*/ 	.byte	0x04, 0x36
        /*013a*/ 	.short	(.L_6973 - .L_6972)
.L_6972:
        /*013c*/ 	.word	0x00000008
.L_6973:


//--------------------- .nv.info._ZN2at6native18elementwise_kernelILi128ELi4EZNS0_22gpu_kernel_impl_nocastINS0_13AUnaryFunctorIN3c108BFloat16ES5_S5_ZZZNS0_21nextafter_kernel_cudaERNS_18TensorIteratorBaseEENKUlvE_clEvENKUlvE1_clEvEUlS5_S5_E_EEEEvS7_RKT_EUliE_EEviT1_ --------------------------
	.section	.nv.info._ZN2at6native18elementwise_kernelILi128ELi4EZNS0_22gpu_kernel_impl_nocastINS0_13AUnaryFunctorIN3c108BFloat16ES5_S5_ZZZNS0_21nextafter_kernel_cudaERNS_18TensorIteratorBaseEENKUlvE_clEvENKUlvE1_clEvEUlS5_S5_E_EEEEvS7_RKT_EUliE_EEviT1_,"",@"SHT_CUDA_INFO"
	.sectionflags	@""
	.align	4


	//----- nvinfo : EIATTR_CUDA_API_VERSION
	.align		4
        /*0000*/ 	.byte	0x04, 0x37
        /*0002*/ 	.short	(.L_6975 - .L_6974)
.L_6974:
        /*0004*/ 	.word	0x00000082


	//----- nvinfo : EIATTR_KPARAM_INFO
	.align		4
.L_6975:
        /*0008*/ 	.byte	0x04, 0x17
        /*000a*/ 	.short	(.L_6977 - .L_6976)
.L_6976:
        /*000c*/ 	.word	0x00000000
        /*0010*/ 	.short	0x0001
        /*0012*/ 	.short	0x0008
        /*0014*/ 	.byte	0x00, 0xf0, 0x61, 0x08


	//----- nvinfo : EIATTR_KPARAM_INFO
	.align		4
.L_6977:
        /*0018*/ 	.byte	0x04, 0x17
        /*001a*/ 	.short	(.L_6979 - .L_6978)
.L_6978:
        /*001c*/ 	.word	0x00000000
        /*0020*/ 	.short	0x0000
        /*0022*/ 	.short	0x0000
        /*0024*/ 	.byte	0x00, 0xf0, 0x11, 0x00


	//----- nvinfo : EIATTR_SPARSE_MMA_MASK
	.align		4
.L_6979:
        /*0028*/ 	.byte	0x03, 0x50
        /*002a*/ 	.short	0x0000


	//----- nvinfo : EIATTR_MAXREG_COUNT
	.align		4
        /*002c*/ 	.byte	0x03, 0x1b
        /*002e*/ 	.short	0x0080


	//----- nvinfo : EIATTR_MERCURY_ISA_VERSION
	.align		4
        /*0030*/ 	.byte	0x03, 0x5f
        /*0032*/ 	.short	0x0101


	//----- nvinfo : EIATTR_EXIT_INSTR_OFFSETS
	.align		4
        /*0034*/ 	.byte	0x04, 0x1c
        /*0036*/ 	.short	(.L_6981 - .L_6980)


	//   ....[0]....
.L_6980:
        /*0038*/ 	.word	0x000041d0


	//   ....[1]....
        /*003c*/ 	.word	0x00005740


	//----- nvinfo : EIATTR_MAX_THREADS
	.align		4
.L_6981:
        /*0040*/ 	.byte	0x04, 0x05
        /*0042*/ 	.short	(.L_6983 - .L_6982)
.L_6982:
        /*0044*/ 	.word	0x00000080
        /*0048*/ 	.word	0x00000001
        /*004c*/ 	.word	0x00000001


	//----- nvinfo : EIATTR_CRS_STACK_SIZE
	.align		4
.L_6983:
        /*0050*/ 	.byte	0x04, 0x1e
        /*0052*/ 	.short	(.L_6985 - .L_6984)
.L_6984:
        /*0054*/ 	.word	0x00000000


	//----- nvinfo : EIATTR_CBANK_PARAM_SIZE
	.align		4
.L_6985:
        /*0058*/ 	.byte	0x03, 0x19
        /*005a*/ 	.short	0x0220


	//----- nvinfo : EIATTR_PARAM_CBANK
	.align		4
        /*005c*/ 	.byte	0x04, 0x0a
        /*005e*/ 	.short	(.L_6987 - .L_6986)
	.align		4
.L_6986:
        /*0060*/ 	.word	index@(.nv.constant0._ZN2at6native18elementwise_kernelILi128ELi4EZNS0_22gpu_kernel_impl_nocastINS0_13AUnaryFunctorIN3c108BFloat16ES5_S5_ZZZNS0_21nextafter_kernel_cudaERNS_18TensorIteratorBaseEENKUlvE_clEvENKUlvE1_clEvEUlS5_S5_E_EEEEvS7_RKT_EUliE_EEviT1_)
        /*0064*/ 	.short	0x0210
        /*0066*/ 	.short	0x0220


	//----- nvinfo : EIATTR_SW_WAR
	.align		4
.L_6987:
        /*0068*/ 	.byte	0x04, 0x36
        /*006a*/ 	.short	(.L_6989 - .L_6988)
.L_6988:
        /*006c*/ 	.word	0x00000008
.L_6989:


//--------------------- .nv.info._ZN2at6native27unrolled_elementwise_kernelINS0_13AUnaryFunctorIN3c108BFloat16ES4_S4_ZZZNS0_21nextafter_kernel_cudaERNS_18TensorIteratorBaseEENKUlvE_clEvENKUlvE1_clEvEUlS4_S4_E_EESt5arrayIPcLm2EELi4E23TrivialOffsetCalculatorILi1EjESF_NS0_6memory15LoadWithoutCastENSG_16StoreWithoutCastEEEviT_T0_T2_T3_T4_T5_ --------------------------
	.section	.nv.info._ZN2at6native27unrolled_elementwise_kernelINS0_13AUnaryFunctorIN3c108BFloat16ES4_S4_ZZZNS0_21nextafter_kernel_cudaERNS_18TensorIteratorBaseEENKUlvE_clEvENKUlvE1_clEvEUlS4_S4_E_EESt5arrayIPcLm2EELi4E23TrivialOffsetCalculatorILi1EjESF_NS0_6memory15LoadWithoutCastENSG_16StoreWithoutCastEEEviT_T0_T2_T3_T4_T5_,"",@"SHT_CUDA_INFO"
	.sectionflags	@""
	.align	4


	//----- nvinfo : EIATTR_CUDA_API_VERSION
	.align		4
        /*0000*/ 	.byte	0x04, 0x37
        /*0002*/ 	.short	(.L_6991 - .L_6990)
.L_6990:
        /*0004*/ 	.word	0x00000082


	//----- nvinfo : EIATTR_KPARAM_INFO
	.align		4
.L_6991:
        /*0008*/ 	.byte	0x04, 0x17
        /*000a*/ 	.short	(.L_6993 - .L_6992)
.L_6992:
        /*000c*/ 	.word	0x00000000
        /*0010*/ 	.short	0x0006
        /*0012*/ 	.short	0x001b
        /*0014*/ 	.byte	0x00, 0xf0, 0x05, 0x00


	//----- nvinfo : EIATTR_KPARAM_INFO
	.align		4
.L_6993:
        /*0018*/ 	.byte	0x04, 0x17
        /*001a*/ 	.short	(.L_6995 - .L_6994)
.L_6994:
        /*001c*/ 	.word	0x00000000
        /*0020*/ 	.short	0x0005
        /*0022*/ 	.short	0x001a
        /*0024*/ 	.byte	0x00, 0xf0, 0x05, 0x00


	//----- nvinfo : EIATTR_KPARAM_INFO
	.align		4
.L_6995:
        /*0028*/ 	.byte	0x04, 0x17
        /*002a*/ 	.short	(.L_6997 - .L_6996)
.L_6996:
        /*002c*/ 	.word	0x00000000
        /*0030*/ 	.short	0x0004
        /*0032*/ 	.short	0x0019
        /*0034*/ 	.byte	0x00, 0xf0, 0x05, 0x00


	//----- nvinfo : EIATTR_KPARAM_INFO
	.align		4
.L_6997:
        /*0038*/ 	.byte	0x04, 0x17
        /*003a*/ 	.short	(.L_6999 - .L_6998)
.L_6998:
        /*003c*/ 	.word	0x00000000
        /*0040*/ 	.short	0x0003
        /*0042*/ 	.short	0x0018
        /*0044*/ 	.byte	0x00, 0xf0, 0x05, 0x00


	//----- nvinfo : EIATTR_KPARAM_INFO
	.align		4
.L_6999:
        /*0048*/ 	.byte	0x04, 0x17
        /*004a*/ 	.short	(.L_7001 - .L_7000)
.L_7000:
        /*004c*/ 	.word	0x00000000
        /*0050*/ 	.short	0x0002
        /*0052*/ 	.short	0x0008
        /*0054*/ 	.byte	0x00, 0xf0, 0x41, 0x00


	//----- nvinfo : EIATTR_KPARAM_INFO
	.align		4
.L_7001:
        /*0058*/ 	.byte	0x04, 0x17
        /*005a*/ 	.short	(.L_7003 - .L_7002)
.L_7002:
        /*005c*/ 	.word	0x00000000
        /*0060*/ 	.short	0x0001
        /*0062*/ 	.short	0x0004
        /*0064*/ 	.byte	0x00, 0xf0, 0x11, 0x00


	//----- nvinfo : EIATTR_KPARAM_INFO
	.align		4
.L_7003:
        /*0068*/ 	.byte	0x04, 0x17
        /*006a*/ 	.short	(.L_7005 - .L_7004)
.L_7004:
        /*006c*/ 	.word	0x00000000
        /*0070*/ 	.short	0x0000
        /*0072*/ 	.short	0x0000
        /*0074*/ 	.byte	0x00, 0xf0, 0x11, 0x00


	//----- nvinfo : EIATTR_SPARSE_MMA_MASK
	.align		4
.L_7005:
        /*0078*/ 	.byte	0x03, 0x50
        /*007a*/ 	.short	0x0000


	//----- nvinfo : EIATTR_MAXREG_COUNT
	.align		4
        /*007c*/ 	.byte	0x03, 0x1b
        /*007e*/ 	.short	0x00ff


	//----- nvinfo : EIATTR_MERCURY_ISA_VERSION
	.align		4
        /*0080*/ 	.byte	0x03, 0x5f
        /*0082*/ 	.short	0x0101


	//----- nvinfo : EIATTR_EXIT_INSTR_OFFSETS
	.align		4
        /*0084*/ 	.byte	0x04, 0x1c
        /*0086*/ 	.short	(.L_7007 - .L_7006)


	//   ....[0]....
.L_7006:
        /*0088*/ 	.word	0x00001020


	//   ....[1]....
        /*008c*/ 	.word	0x00001070


	//----- nvinfo : EIATTR_MAX_THREADS
	.align		4
.L_7007:
        /*0090*/ 	.byte	0x04, 0x05
        /*0092*/ 	.short	(.L_7009 - .L_7008)
.L_7008:
        /*0094*/ 	.word	0x00000080
        /*0098*/ 	.word	0x00000001
        /*009c*/ 	.word	0x00000001


	//----- nvinfo : EIATTR_CRS_STACK_SIZE
	.align		4
.L_7009:
        /*00a0*/ 	.byte	0x04, 0x1e
        /*00a2*/ 	.short	(.L_7011 - .L_7010)
.L_7010:
        /*00a4*/ 	.word	0x00000000


	//----- nvinfo : EIATTR_CBANK_PARAM_SIZE
	.align		4
.L_7011:
        /*00a8*/ 	.byte	0x03, 0x19
        /*00aa*/ 	.short	0x001c


	//----- nvinfo : EIATTR_PARAM_CBANK
	.align		4
        /*00ac*/ 	.byte	0x04, 0x0a
        /*00ae*/ 	.short	(.L_7013 - .L_7012)
	.align		4
.L_7012:
        /*00b0*/ 	.word	index@(.nv.constant0._ZN2at6native27unrolled_elementwise_kernelINS0_13AUnaryFunctorIN3c108BFloat16ES4_S4_ZZZNS0_21nextafter_kernel_cudaERNS_18TensorIteratorBaseEENKUlvE_clEvENKUlvE1_clEvEUlS4_S4_E_EESt5arrayIPcLm2EELi4E23TrivialOffsetCalculatorILi1EjESF_NS0_6memory15LoadWithoutCastENSG_16StoreWithoutCastEEEviT_T0_T2_T3_T4_T5_)
        /*00b4*/ 	.short	0x0210
        /*00b6*/ 	.short	0x001c


	//----- nvinfo : EIATTR_SW_WAR
	.align		4
.L_7013:
        /*00b8*/ 	.byte	0x04, 0x36
        /*00ba*/ 	.short	(.L_7015 - .L_7014)
.L_7014:
        /*00bc*/ 	.word	0x00000008
.L_7015:


//--------------------- .nv.info._ZN2at6native29vectorized_elementwise_kernelILi2ENS0_13AUnaryFunctorIN3c108BFloat16ES4_S4_ZZZNS0_21nextafter_kernel_cudaERNS_18TensorIteratorBaseEENKUlvE_clEvENKUlvE1_clEvEUlS4_S4_E_EESt5arrayIPcLm2EEEEviT0_T1_ --------------------------
	.section	.nv.info._ZN2at6native29vectorized_elementwise_kernelILi2ENS0_13AUnaryFunctorIN3c108BFloat16ES4_S4_ZZZNS0_21nextafter_kernel_cudaERNS_18TensorIteratorBaseEENKUlvE_clEvENKUlvE1_clEvEUlS4_S4_E_EESt5arrayIPcLm2EEEEviT0_T1_,"",@"SHT_CUDA_INFO"
	.sectionflags	@""
	.align	4


	//----- nvinfo : EIATTR_CUDA_API_VERSION
	.align		4
        /*0000*/ 	.byte	0x04, 0x37
        /*0002*/ 	.short	(.L_7017 - .L_7016)
.L_7016:
        /*0004*/ 	.word	0x00000082


	//----- nvinfo : EIATTR_KPARAM_INFO
	.align		4
.L_7017:
        /*0008*/ 	.byte	0x04, 0x17
        /*000a*/ 	.short	(.L_7019 - .L_7018)
.L_7018:
        /*000c*/ 	.word	0x00000000
        /*0010*/ 	.short	0x0002
        /*0012*/ 	.short	0x0008
        /*0014*/ 	.byte	0x00, 0xf0, 0x41, 0x00


	//----- nvinfo : EIATTR_KPARAM_INFO
	.align		4
.L_7019:
        /*0018*/ 	.byte	0x04, 0x17
        /*001a*/ 	.short	(.L_7021 - .L_7020)
.L_7020:
        /*001c*/ 	.word	0x00000000
        /*0020*/ 	.short	0x0001
        /*0022*/ 	.short	0x0004
        /*0024*/ 	.byte	0x00, 0xf0, 0x11, 0x00


	//----- nvinfo : EIATTR_KPARAM_INFO
	.align		4
.L_7021:
        /*0028*/ 	.byte	0x04, 0x17
        /*002a*/ 	.short	(.L_7023 - .L_7022)
.L_7022:
        /*002c*/ 	.word	0x00000000
        /*0030*/ 	.short	0x0000
        /*0032*/ 	.short	0x0000
        /*0034*/ 	.byte	0x00, 0xf0, 0x11, 0x00


	//----- nvinfo : EIATTR_SPARSE_MMA_MASK
	.align		4
.L_7023:
        /*0038*/ 	.byte	0x03, 0x50
        /*003a*/ 	.short	0x0000


	//----- nvinfo : EIATTR_MAXREG_COUNT
	.align		4
        /*003c*/ 	.byte	0x03, 0x1b
        /*003e*/ 	.short	0x00ff


	//----- nvinfo : EIATTR_MERCURY_ISA_VERSION
	.align		4
        /*0040*/ 	.byte	0x03, 0x5f
        /*0042*/ 	.short	0x0101


	//----- nvinfo : EIATTR_EXIT_INSTR_OFFSETS
	.align		4
        /*0044*/ 	.byte	0x04, 0x1c
        /*0046*/ 	.short	(.L_7025 - .L_7024)


	//   ....[0]....
.L_7024:
        /*0048*/ 	.word	0x00001750


	//   ....[1]....
        /*004c*/ 	.word	0x000037e0


	//   ....[2]....
        /*0050*/ 	.word	0x00003830


	//----- nvinfo : EIATTR_MAX_THREADS
	.align		4
.L_7025:
        /*0054*/ 	.byte	0x04, 0x05
        /*0056*/ 	.short	(.L_7027 - .L_7026)
.L_7026:
        /*0058*/ 	.word	0x00000080
        /*005c*/ 	.word	0x00000001
        /*0060*/ 	.word	0x00000001


	//----- nvinfo : EIATTR_CRS_STACK_SIZE
	.align		4
.L_7027:
        /*0064*/ 	.byte	0x04, 0x1e
        /*0066*/ 	.short	(.L_7029 - .L_7028)
.L_7028:
        /*0068*/ 	.word	0x00000000


	//----- nvinfo : EIATTR_CBANK_PARAM_SIZE
	.align		4
.L_7029:
        /*006c*/ 	.byte	0x03, 0x19
        /*006e*/ 	.short	0x0018


	//----- nvinfo : EIATTR_PARAM_CBANK
	.align		4
        /*0070*/ 	.byte	0x04, 0x0a
        /*0072*/ 	.short	(.L_7031 - .L_7030)
	.align		4
.L_7030:
        /*0074*/ 	.word	index@(.nv.constant0._ZN2at6native29vectorized_elementwise_kernelILi2ENS0_13AUnaryFunctorIN3c108BFloat16ES4_S4_ZZZNS0_21nextafter_kernel_cudaERNS_18TensorIteratorBaseEENKUlvE_clEvENKUlvE1_clEvEUlS4_S4_E_EESt5arrayIPcLm2EEEEviT0_T1_)
        /*0078*/ 	.short	0x0210
        /*007a*/ 	.short	0x0018


	//----- nvinfo : EIATTR_SW_WAR
	.align		4
.L_7031:
        /*007c*/ 	.byte	0x04, 0x36
        /*007e*/ 	.short	(.L_7033 - .L_7032)
.L_7032:
        /*0080*/ 	.word	0x00000008
.L_7033:


//--------------------- .nv.info._ZN2at6native29vectorized_elementwise_kernelILi4ENS0_13AUnaryFunctorIN3c108BFloat16ES4_S4_ZZZNS0_21nextafter_kernel_cudaERNS_18TensorIteratorBaseEENKUlvE_clEvENKUlvE1_clEvEUlS4_S4_E_EESt5arrayIPcLm2EEEEviT0_T1_ --------------------------
	.section	.nv.info._ZN2at6native29vectorized_elementwise_kernelILi4ENS0_13AUnaryFunctorIN3c108BFloat16ES4_S4_ZZZNS0_21nextafter_kernel_cudaERNS_18TensorIteratorBaseEENKUlvE_clEvENKUlvE1_clEvEUlS4_S4_E_EESt5arrayIPcLm2EEEEviT0_T1_,"",@"SHT_CUDA_INFO"
	.sectionflags	@""
	.align	4


	//----- nvinfo : EIATTR_CUDA_API_VERSION
	.align		4
        /*0000*/ 	.byte	0x04, 0x37
        /*0002*/ 	.short	(.L_7035 - .L_7034)
.L_7034:
        /*0004*/ 	.word	0x00000082


	//----- nvinfo : EIATTR_KPARAM_INFO
	.align		4
.L_7035:
        /*0008*/ 	.byte	0x04, 0x17
        /*000a*/ 	.short	(.L_7037 - .L_7036)
.L_7036:
        /*000c*/ 	.word	0x00000000
        /*0010*/ 	.short	0x0002
        /*0012*/ 	.short	0x0008
        /*0014*/ 	.byte	0x00, 0xf0, 0x41, 0x00


	//----- nvinfo : EIATTR_KPARAM_INFO
	.align		4
.L_7037:
        /*0018*/ 	.byte	0x04, 0x17
        /*001a*/ 	.short	(.L_7039 - .L_7038)
.L_7038:
        /*001c*/ 	.word	0x00000000
        /*0020*/ 	.short	0x0001
        /*0022*/ 	.short	0x0004
        /*0024*/ 	.byte	0x00, 0xf0, 0x11, 0x00


	//----- nvinfo : EIATTR_KPARAM_INFO
	.align		4
.L_7039:
        /*0028*/ 	.byte	0x04, 0x17
        /*002a*/ 	.short	(.L_7041 - .L_7040)
.L_7040:
        /*002c*/ 	.word	0x00000000
        /*0030*/ 	.short	0x0000
        /*0032*/ 	.short	0x0000
        /*0034*/ 	.byte	0x00, 0xf0, 0x11, 0x00


	//----- nvinfo : EIATTR_SPARSE_MMA_MASK
	.align		4
.L_7041:
        /*0038*/ 	.byte	0x03, 0x50
        /*003a*/ 	.short	0x0000


	//----- nvinfo : EIATTR_MAXREG_COUNT
	.align		4
        /*003c*/ 	.byte	0x03, 0x1b
        /*003e*/ 	.short	0x00ff


	//----- nvinfo : EIATTR_MERCURY_ISA_VERSION
	.align		4
        /*0040*/ 	.byte	0x03, 0x5f
        /*0042*/ 	.short	0x0101


	//----- nvinfo : EIATTR_EXIT_INSTR_OFFSETS
	.align		4
        /*0044*/ 	.byte	0x04, 0x1c
        /*0046*/ 	.short	(.L_7043 - .L_7042)


	//   ....[0]....
.L_7042:
        /*0048*/ 	.word	0x00001710


	//   ....[1]....
        /*004c*/ 	.word	0x000037a0


	//   ....[2]....
        /*0050*/ 	.word	0x000037f0


	//----- nvinfo : EIATTR_MAX_THREADS
	.align		4
.L_7043:
        /*0054*/ 	.byte	0x04, 0x05
        /*0056*/ 	.short	(.L_7045 - .L_7044)
.L_7044:
        /*0058*/ 	.word	0x00000080
        /*005c*/ 	.word	0x00000001
        /*0060*/ 	.word	0x00000001


	//----- nvinfo : EIATTR_CRS_STACK_SIZE
	.align		4
.L_7045:
        /*0064*/ 	.byte	0x04, 0x1e
        /*0066*/ 	.short	(.L_7047 - .L_7046)
.L_7046:
        /*0068*/ 	.word	0x00000000


	//----- nvinfo : EIATTR_CBANK_PARAM_SIZE
	.align		4
.L_7047:
        /*006c*/ 	.byte	0x03, 0x19
        /*006e*/ 	.short	0x0018


	//----- nvinfo : EIATTR_PARAM_CBANK
	.align		4
        /*0070*/ 	.byte	0x04, 0x0a
        /*0072*/ 	.short	(.L_7049 - .L_7048)
	.align		4
.L_7048:
        /*0074*/ 	.word	index@(.nv.constant0._ZN2at6native29vectorized_elementwise_kernelILi4ENS0_13AUnaryFunctorIN3c108BFloat16ES4_S4_ZZZNS0_21nextafter_kernel_cudaERNS_18TensorIteratorBaseEENKUlvE_clEvENKUlvE1_clEvEUlS4_S4_E_EESt5arrayIPcLm2EEEEviT0_T1_)
        /*0078*/ 	.short	0x0210
        /*007a*/ 	.short	0x0018


	//----- nvinfo : EIATTR_SW_WAR
	.align		4
.L_7049:
        /*007c*/ 	.byte	0x04, 0x36
        /*007e*/ 	.short	(.L_7051 - .L_7050)
.L_7050:
        /*0080*/ 	.word	0x00000008
.L_7051:


//--------------------- .nv.info._ZN2at6native29vectorized_elementwise_kernelILi8ENS0_13AUnaryFunctorIN3c108BFloat16ES4_S4_ZZZNS0_21nextafter_kernel_cudaERNS_18TensorIteratorBaseEENKUlvE_clEvENKUlvE1_clEvEUlS4_S4_E_EESt5arrayIPcLm2EEEEviT0_T1_ --------------------------
	.section	.nv.info._ZN2at6native29vectorized_elementwise_kernelILi8ENS0_13AUnaryFunctorIN3c108BFloat16ES4_S4_ZZZNS0_21nextafter_kernel_cudaERNS_18TensorIteratorBaseEENKUlvE_clEvENKUlvE1_clEvEUlS4_S4_E_EESt5arrayIPcLm2EEEEviT0_T1_,"",@"SHT_CUDA_INFO"
	.sectionflags	@""
	.align	4


	//----- nvinfo : EIATTR_CUDA_API_VERSION
	.align		4
        /*0000*/ 	.byte	0x04, 0x37
        /*0002*/ 	.short	(.L_7053 - .L_7052)
.L_7052:
        /*0004*/ 	.word	0x00000082


	//----- nvinfo : EIATTR_KPARAM_INFO
	.align		4
.L_7053:
        /*0008*/ 	.byte	0x04, 0x17
        /*000a*/ 	.short	(.L_7055 - .L_7054)
.L_7054:
        /*000c*/ 	.word	0x00000000
        /*0010*/ 	.short	0x0002
        /*0012*/ 	.short	0x0008
        /*0014*/ 	.byte	0x00, 0xf0, 0x41, 0x00


	//----- nvinfo : EIATTR_KPARAM_INFO
	.align		4
.L_7055:
        /*0018*/ 	.byte	0x04, 0x17
        /*001a*/ 	.short	(.L_7057 - .L_7056)
.L_7056:
        /*001c*/ 	.word	0x00000000
        /*0020*/ 	.short	0x0001
        /*0022*/ 	.short	0x0004
        /*0024*/ 	.byte	0x00, 0xf0, 0x11, 0x00


	//----- nvinfo : EIATTR_KPARAM_INFO
	.align		4
.L_7057:
        /*0028*/ 	.byte	0x04, 0x17
        /*002a*/ 	.short	(.L_7059 - .L_7058)
.L_7058:
        /*002c*/ 	.word	0x00000000
        /*0030*/ 	.short	0x0000
        /*0032*/ 	.short	0x0000
        /*0034*/ 	.byte	0x00, 0xf0, 0x11, 0x00


	//----- nvinfo : EIATTR_SPARSE_MMA_MASK
	.align		4
.L_7059:
        /*0038*/ 	.byte	0x03, 0x50
        /*003a*/ 	.short	0x0000


	//----- nvinfo : EIATTR_MAXREG_COUNT
	.align		4
        /*003c*/ 	.byte	0x03, 0x1b
        /*003e*/ 	.short	0x00ff


	//----- nvinfo : EIATTR_MERCURY_ISA_VERSION
	.align		4
        /*0040*/ 	.byte	0x03, 0x5f
        /*0042*/ 	.short	0x0101


	//----- nvinfo : EIATTR_EXIT_INSTR_OFFSETS
	.align		4
        /*0044*/ 	.byte	0x04, 0x1c
        /*0046*/ 	.short	(.L_7061 - .L_7060)


	//   ....[0]....
.L_7060:
        /*0048*/ 	.word	0x000016f0


	//   ....[1]....
        /*004c*/ 	.word	0x00003780


	//   ....[2]....
        /*0050*/ 	.word	0x000037d0


	//----- nvinfo : EIATTR_MAX_THREADS
	.align		4
.L_7061:
        /*0054*/ 	.byte	0x04, 0x05
        /*0056*/ 	.short	(.L_7063 - .L_7062)
.L_7062:
        /*0058*/ 	.word	0x00000080
        /*005c*/ 	.word	0x00000001
        /*0060*/ 	.word	0x00000001


	//----- nvinfo : EIATTR_CRS_STACK_SIZE
	.align		4
.L_7063:
        /*0064*/ 	.byte	0x04, 0x1e
        /*0066*/ 	.short	(.L_7065 - .L_7064)
.L_7064:
        /*0068*/ 	.word	0x00000000


	//----- nvinfo : EIATTR_CBANK_PARAM_SIZE
	.align		4
.L_7065:
        /*006c*/ 	.byte	0x03, 0x19
        /*006e*/ 	.short	0x0018


	//----- nvinfo : EIATTR_PARAM_CBANK
	.align		4
        /*0070*/ 	.byte	0x04, 0x0a
        /*0072*/ 	.short	(.L_7067 - .L_7066)
	.align		4
.L_7066:
        /*0074*/ 	.word	index@(.nv.constant0._ZN2at6native29vectorized_elementwise_kernelILi8ENS0_13AUnaryFunctorIN3c108BFloat16ES4_S4_ZZZNS0_21nextafter_kernel_cudaERNS_18TensorIteratorBaseEENKUlvE_clEvENKUlvE1_clEvEUlS4_S4_E_EESt5arrayIPcLm2EEEEviT0_T1_)
        /*0078*/ 	.short	0x0210
        /*007a*/ 	.short	0x0018


	//----- nvinfo : EIATTR_SW_WAR
	.align		4
.L_7067:
        /*007c*/ 	.byte	0x04, 0x36
        /*007e*/ 	.short	(.L_7069 - .L_7068)
.L_7068:
        /*0080*/ 	.word	0x00000008
.L_7069:


//--------------------- .nv.info._ZN2at6native18elementwise_kernelILi128ELi4EZNS0_15gpu_kernel_implINS0_13BinaryFunctorIfffZZZNS0_21nextafter_kernel_cudaERNS_18TensorIteratorBaseEENKUlvE_clEvENKUlvE0_clEvEUlffE_EEEEvS5_RKT_EUliE_EEviT1_ --------------------------
	.section	.nv.info._ZN2at6native18elementwise_kernelILi128ELi4EZNS0_15gpu_kernel_implINS0_13BinaryFunctorIfffZZZNS0_21nextafter_kernel_cudaERNS_18TensorIteratorBaseEENKUlvE_clEvENKUlvE0_clEvEUlffE_EEEEvS5_RKT_EUliE_EEviT1_,"",@"SHT_CUDA_INFO"
	.sectionflags	@""
	.align	4


	//----- nvinfo : EIATTR_CUDA_API_VERSION
	.align		4
        /*0000*/ 	.byte	0x04, 0x37
        /*0002*/ 	.short	(.L_7071 - .L_7070)
.L_7070:
        /*0004*/ 	.word	0x00000082


	//----- nvinfo : EIATTR_KPARAM_INFO
	.align		4
.L_7071:
        /*0008*/ 	.byte	0x04, 0x17
        /*000a*/ 	.short	(.L_7073 - .L_7072)
.L_7072:
        /*000c*/ 	.word	0x00000000
        /*0010*/ 	.short	0x0001
        /*0012*/ 	.short	0x0008
        /*0014*/ 	.byte	0x00, 0xf0, 0x21, 0x0a


	//----- nvinfo : EIATTR_KPARAM_INFO
	.align		4
.L_7073:
        /*0018*/ 	.byte	0x04, 0x17
        /*001a*/ 	.short	(.L_7075 - .L_7074)
.L_7074:
        /*001c*/ 	.word	0x00000000
        /*0020*/ 	.short	0x0000
        /*0022*/ 	.short	0x0000
        /*0024*/ 	.byte	0x00, 0xf0, 0x11, 0x00


	//----- nvinfo : EIATTR_SPARSE_MMA_MASK
	.align		4
.L_7075:
        /*0028*/ 	.byte	0x03, 0x50
        /*002a*/ 	.short	0x0000


	//----- nvinfo : EIATTR_MAXREG_COUNT
	.align		4
        /*002c*/ 	.byte	0x03, 0x1b
        /*002e*/ 	.short	0x0080


	//----- nvinfo : EIATTR_EXTERNS
	.align		4
        /*0030*/ 	.byte	0x04, 0x0f
        /*0032*/ 	.short	(.L_7077 - .L_7076)


	//   ....[0]....
	.align		4
.L_7076:
        /*0034*/ 	.word	index@(__assertfail)


	//----- nvinfo : EIATTR_MERCURY_ISA_VERSION
	.align		4
.L_7077:
        /*0038*/ 	.byte	0x03, 0x5f
        /*003a*/ 	.short	0x0101


	//----- nvinfo : EIATTR_SYSCALL_OFFSETS
	.align		4
        /*003c*/ 	.byte	0x04, 0x46
        /*003e*/ 	.short	(.L_7079 - .L_7078)


	//   ....[0]....
.L_7078:
        /*0040*/ 	.word	0x00002490


	//   ....[1]....
        /*0044*/ 	.word	0x000032b0


	//   ....[2]....
        /*0048*/ 	.word	0x00004390


	//   ....[3]....
        /*004c*/ 	.word	0x00006850


	//   ....[4]....
        /*0050*/ 	.word	0x00007670


	//   ....[5]....
        /*0054*/ 	.word	0x00008750


	//   ....[6]....
        /*0058*/ 	.word	0x0000ac00


	//   ....[7]....
        /*005c*/ 	.word	0x0000ba20


	//   ....[8]....
        /*0060*/ 	.word	0x0000cb00


	//   ....[9]....
        /*0064*/ 	.word	0x0000efa0


	//   ....[10]....
        /*0068*/ 	.word	0x0000fdc0


	//   ....[11]....
        /*006c*/ 	.word	0x00010ea0


	//----- nvinfo : EIATTR_EXIT_INSTR_OFFSETS
	.align		4
.L_7079:
        /*0070*/ 	.byte	0x04, 0x1c
        /*0072*/ 	.short	(.L_7081 - .L_7080)


	//   ....[0]....
.L_7080:
        /*0074*/ 	.word	0x0000cbb0


	//   ....[1]....
        /*0078*/ 	.word	0x000101c0


	//   ....[2]....
        /*007c*/ 	.word	0x00010200


	//   ....[3]....
        /*0080*/ 	.word	0x00010290


	//   ....[4]....
        /*0084*/ 	.word	0x000102c0


	//   ....[5]....
        /*0088*/ 	.word	0x000102f0


	//   ....[6]....
        /*008c*/ 	.word	0x00010370


	//   ....[7]....
        /*0090*/ 	.word	0x000103a0


	//   ....[8]....
        /*0094*/ 	.word	0x00010430


	//   ....[9]....
        /*0098*/ 	.word	0x00010470


	//   ....[10]....
        /*009c*/ 	.word	0x000104b0


	//   ....[11]....
        /*00a0*/ 	.word	0x00010570


	//   ....[12]....
        /*00a4*/ 	.word	0x000105c0


	//   ....[13]....
        /*00a8*/ 	.word	0x00010740


	//   ....[14]....
        /*00ac*/ 	.word	0x00010890


	//   ....[15]....
        /*00b0*/ 	.word	0x000108c0


	//   ....[16]....
        /*00b4*/ 	.word	0x00010970


	//   ....[17]....
        /*00b8*/ 	.word	0x00010ae0


	//   ....[18]....
        /*00bc*/ 	.word	0x00010c50


	//   ....[19]....
        /*00c0*/ 	.word	0x00010da0


	//   ....[20]....
        /*00c4*/ 	.word	0x00010eb0


	//   ....[21]....
        /*00c8*/ 	.word	0x00010ee0


	//   ....[22]....
        /*00cc*/ 	.word	0x00010f10


	//----- nvinfo : EIATTR_MAX_THREADS
	.align		4
.L_7081:
        /*00d0*/ 	.byte	0x04, 0x05
        /*00d2*/ 	.short	(.L_7083 - .L_7082)
.L_7082:
        /*00d4*/ 	.word	0x00000080
        /*00d8*/ 	.word	0x00000001
        /*00dc*/ 	.word	0x00000001


	//----- nvinfo : EIATTR_CRS_STACK_SIZE
	.align		4
.L_7083:
        /*00e0*/ 	.byte	0x04, 0x1e
        /*00e2*/ 	.short	(.L_7085 - .L_7084)
.L_7084:
        /*00e4*/ 	.word	0x00000000


	//----- nvinfo : EIATTR_CBANK_PARAM_SIZE
	.align		4
.L_7085:
        /*00e8*/ 	.byte	0x03, 0x19
        /*00ea*/ 	.short	0x0290


	//----- nvinfo : EIATTR_PARAM_CBANK
	.align		4
        /*00ec*/ 	.byte	0x04, 0x0a
        /*00ee*/ 	.short	(.L_7087 - .L_7086)
	.align		4
.L_7086:
        /*00f0*/ 	.word	index@(.nv.constant0._ZN2at6native18elementwise_kernelILi128ELi4EZNS0_15gpu_kernel_implINS0_13BinaryFunctorIfffZZZNS0_21nextafter_kernel_cudaERNS_18TensorIteratorBaseEENKUlvE_clEvENKUlvE0_clEvEUlffE_EEEEvS5_RKT_EUliE_EEviT1_)
        /*00f4*/ 	.short	0x0210
        /*00f6*/ 	.short	0x0290


	//----- nvinfo : EIATTR_SW_WAR
	.align		4
.L_7087:
        /*00f8*/ 	.byte	0x04, 0x36
        /*00fa*/ 	.short	(.L_7089 - .L_7088)
.L_7088:
        /*00fc*/ 	.word	0x00000008
.L_7089:


//--------------------- .nv.info._ZN2at6native27unrolled_elementwise_kernelINS0_13BinaryFunctorIfffZZZNS0_21nextafter_kernel_cudaERNS_18TensorIteratorBaseEENKUlvE_clEvENKUlvE0_clEvEUlffE_EESt5arrayIPcLm3EELi4E23TrivialOffsetCalculatorILi2EjESC_ILi1EjENS0_6memory12LoadWithCastILi2EEENSF_13StoreWithCastILi1EEEEEviT_T0_T2_T3_T4_T5_ --------------------------
	.section	.nv.info._ZN2at6native27unrolled_elementwise_kernelINS0_13BinaryFunctorIfffZZZNS0_21nextafter_kernel_cudaERNS_18TensorIteratorBaseEENKUlvE_clEvENKUlvE0_clEvEUlffE_EESt5arrayIPcLm3EELi4E23TrivialOffsetCalculatorILi2EjESC_ILi1EjENS0_6memory12LoadWithCastILi2EEENSF_13StoreWithCastILi1EEEEEviT_T0_T2_T3_T4_T5_,"",@"SHT_CUDA_INFO"
	.sectionflags	@""
	.align	4


	//----- nvinfo : EIATTR_CUDA_API_VERSION
	.align		4
        /*0000*/ 	.byte	0x04, 0x37
        /*0002*/ 	.short	(.L_7091 - .L_7090)
.L_7090:
        /*0004*/ 	.word	0x00000082


	//----- nvinfo : EIATTR_KPARAM_INFO
	.align		4
.L_7091:
        /*0008*/ 	.byte	0x04, 0x17
        /*000a*/ 	.short	(.L_7093 - .L_7092)
.L_7092:
        /*000c*/ 	.word	0x00000000
        /*0010*/ 	.short	0x0006
        /*0012*/ 	.short	0x0030
        /*0014*/ 	.byte	0x00, 0xf0, 0x21, 0x00


	//----- nvinfo : EIATTR_KPARAM_INFO
	.align		4
.L_7093:
        /*0018*/ 	.byte	0x04, 0x17
        /*001a*/ 	.short	(.L_7095 - .L_7094)
.L_7094:
        /*001c*/ 	.word	0x00000000
        /*0020*/ 	.short	0x0005
        /*0022*/ 	.short	0x0024
        /*0024*/ 	.byte	0x00, 0xf0, 0x31, 0x00


	//----- nvinfo : EIATTR_KPARAM_INFO
	.align		4
.L_7095:
        /*0028*/ 	.byte	0x04, 0x17
        /*002a*/ 	.short	(.L_7097 - .L_7096)
.L_7096:
        /*002c*/ 	.word	0x00000000
        /*0030*/ 	.short	0x0004
        /*0032*/ 	.short	0x0021
        /*0034*/ 	.byte	0x00, 0xf0, 0x05, 0x00


	//----- nvinfo : EIATTR_KPARAM_INFO
	.align		4
.L_7097:
        /*0038*/ 	.byte	0x04, 0x17
        /*003a*/ 	.short	(.L_7099 - .L_7098)
.L_7098:
        /*003c*/ 	.word	0x00000000
        /*0040*/ 	.short	0x0003
        /*0042*/ 	.short	0x0020
        /*0044*/ 	.byte	0x00, 0xf0, 0x05, 0x00


	//----- nvinfo : EIATTR_KPARAM_INFO
	.align		4
.L_7099:
        /*0048*/ 	.byte	0x04, 0x17
        /*004a*/ 	.short	(.L_7101 - .L_7100)
.L_7100:
        /*004c*/ 	.word	0x00000000
        /*0050*/ 	.short	0x0002
        /*0052*/ 	.short	0x0008
        /*0054*/ 	.byte	0x00, 0xf0, 0x61, 0x00


	//----- nvinfo : EIATTR_KPARAM_INFO
	.align		4
.L_7101:
        /*0058*/ 	.byte	0x04, 0x17
        /*005a*/ 	.short	(.L_7103 - .L_7102)
.L_7102:
        /*005c*/ 	.word	0x00000000
        /*0060*/ 	.short	0x0001
        /*0062*/ 	.short	0x0004
        /*0064*/ 	.byte	0x00, 0xf0, 0x05, 0x00


	//----- nvinfo : EIATTR_KPARAM_INFO
	.align		4
.L_7103:
        /*0068*/ 	.byte	0x04, 0x17
        /*006a*/ 	.short	(.L_7105 - .L_7104)
.L_7104:
        /*006c*/ 	.word	0x00000000
        /*0070*/ 	.short	0x0000
        /*0072*/ 	.short	0x0000
        /*0074*/ 	.byte	0x00, 0xf0, 0x11, 0x00


	//----- nvinfo : EIATTR_SPARSE_MMA_MASK
	.align		4
.L_7105:
        /*0078*/ 	.byte	0x03, 0x50
        /*007a*/ 	.short	0x0000


	//----- nvinfo : EIATTR_MAXREG_COUNT
	.align		4
        /*007c*/ 	.byte	0x03, 0x1b
        /*007e*/ 	.short	0x00ff


	//----- nvinfo : EIATTR_EXTERNS
	.align		4
        /*0080*/ 	.byte	0x04, 0x0f
        /*0082*/ 	.short	(.L_7107 - .L_7106)


	//   ....[0]....
	.align		4
.L_7106:
        /*0084*/ 	.word	index@(__assertfail)


	//----- nvinfo : EIATTR_MERCURY_ISA_VERSION
	.align		4
.L_7107:
        /*0088*/ 	.byte	0x03, 0x5f
        /*008a*/ 	.short	0x0101


	//----- nvinfo : EIATTR_SYSCALL_OFFSETS
	.align		4
        /*008c*/ 	.byte	0x04, 0x46
        /*008e*/ 	.short	(.L_7109 - .L_7108)


	//   ....[0]....
.L_7108:
        /*0090*/ 	.word	0x00000ea0


	//   ....[1]....
        /*0094*/ 	.word	0x00001cd0


	//   ....[2]....
        /*0098*/ 	.word	0x00002b80


	//   ....[3]....
        /*009c*/ 	.word	0x000039b0


	//   ....[4]....
        /*00a0*/ 	.word	0x00004870


	//   ....[5]....
        /*00a4*/ 	.word	0x000056b0


	//   ....[6]....
        /*00a8*/ 	.word	0x00006550


	//   ....[7]....
        /*00ac*/ 	.word	0x00007360


	//   ....[8]....
        /*00b0*/ 	.word	0x00008e50


	//   ....[9]....
        /*00b4*/ 	.word	0x00009d50


	//   ....[10]....
        /*00b8*/ 	.word	0x0000ac10


	//   ....[11]....
        /*00bc*/ 	.word	0x0000bad0


	//----- nvinfo : EIATTR_EXIT_INSTR_OFFSETS
	.align		4
.L_7109:
        /*00c0*/ 	.byte	0x04, 0x1c
        /*00c2*/ 	.short	(.L_7111 - .L_7110)


	//   ....[0]....
.L_7110:
        /*00c4*/ 	.word	0x0000acb0


	//   ....[1]....
        /*00c8*/ 	.word	0x0000adf0


	//   ....[2]....
        /*00cc*/ 	.word	0x0000ae30


	//   ....[3]....
        /*00d0*/ 	.word	0x0000aec0


	//   ....[4]....
        /*00d4*/ 	.word	0x0000aef0


	//   ....[5]....
        /*00d8*/ 	.word	0x0000af20


	//   ....[6]....
        /*00dc*/ 	.word	0x0000afa0


	//   ....[7]....
        /*00e0*/ 	.word	0x0000afd0


	//   ....[8]....
        /*00e4*/ 	.word	0x0000b060


	//   ....[9]....
        /*00e8*/ 	.word	0x0000b0a0


	//   ....[10]....
        /*00ec*/ 	.word	0x0000b0e0


	//   ....[11]....
        /*00f0*/ 	.word	0x0000b1a0


	//   ....[12]....
        /*00f4*/ 	.word	0x0000b1f0


	//   ....[13]....
        /*00f8*/ 	.word	0x0000b370


	//   ....[14]....
        /*00fc*/ 	.word	0x0000b4c0


	//   ....[15]....
        /*0100*/ 	.word	0x0000b4f0


	//   ....[16]....
        /*0104*/ 	.word	0x0000b5a0


	//   ....[17]....
        /*0108*/ 	.word	0x0000b710


	//   ....[18]....
        /*010c*/ 	.word	0x0000b880


	//   ....[19]....
        /*0110*/ 	.word	0x0000b9d0


	//   ....[20]....
        /*0114*/ 	.word	0x0000bae0


	//   ....[21]....
        /*0118*/ 	.word	0x0000bb10


	//   ....[22]....
        /*011c*/ 	.word	0x0000bb40


	//----- nvinfo : EIATTR_MAX_THREADS
	.align		4
.L_7111:
        /*0120*/ 	.byte	0x04, 0x05
        /*0122*/ 	.short	(.L_7113 - .L_7112)
.L_7112:
        /*0124*/ 	.word	0x00000080
        /*0128*/ 	.word	0x00000001
        /*012c*/ 	.word	0x00000001


	//----- nvinfo : EIATTR_CRS_STACK_SIZE
	.align		4
.L_7113:
        /*0130*/ 	.byte	0x04, 0x1e
        /*0132*/ 	.short	(.L_7115 - .L_7114)
.L_7114:
        /*0134*/ 	.word	0x00000000


	//----- nvinfo : EIATTR_CBANK_PARAM_SIZE
	.align		4
.L_7115:
        /*0138*/ 	.byte	0x03, 0x19
        /*013a*/ 	.short	0x0038


	//----- nvinfo : EIATTR_PARAM_CBANK
	.align		4
        /*013c*/ 	.byte	0x04, 0x0a
        /*013e*/ 	.short	(.L_7117 - .L_7116)
	.align		4
.L_7116:
        /*0140*/ 	.word	index@(.nv.constant0._ZN2at6native27unrolled_elementwise_kernelINS0_13BinaryFunctorIfffZZZNS0_21nextafter_kernel_cudaERNS_18TensorIteratorBaseEENKUlvE_clEvENKUlvE0_clEvEUlffE_EESt5arrayIPcLm3EELi4E23TrivialOffsetCalculatorILi2EjESC_ILi1EjENS0_6memory12LoadWithCastILi2EEENSF_13StoreWithCastILi1EEEEEviT_T0_T2_T3_T4_T5_)
        /*0144*/ 	.short	0x0210
        /*0146*/ 	.short	0x0038


	//----- nvinfo : EIATTR_SW_WAR
	.align		4
.L_7117:
        /*0148*/ 	.byte	0x04, 0x36
        /*014a*/ 	.short	(.L_7119 - .L_7118)
.L_7118:
        /*014c*/ 	.word	0x00000008
.L_7119:


//--------------------- .nv.info._ZN2at6native18elementwise_kernelILi128ELi2EZNS0_22gpu_kernel_impl_nocastINS0_13BinaryFunctorIfffZZZNS0_21nextafter_kernel_cudaERNS_18TensorIteratorBaseEENKUlvE_clEvENKUlvE0_clEvEUlffE_EEEEvS5_RKT_EUliE_EEviT1_ --------------------------
	.section	.nv.info._ZN2at6native18elementwise_kernelILi128ELi2EZNS0_22gpu_kernel_impl_nocastINS0_13BinaryFunctorIfffZZZNS0_21nextafter_kernel_cudaERNS_18TensorIteratorBaseEENKUlvE_clEvENKUlvE0_clEvEUlffE_EEEEvS5_RKT_EUliE_EEviT1_,"",@"SHT_CUDA_INFO"
	.sectionflags	@""
	.align	4


	//----- nvinfo : EIATTR_CUDA_API_VERSION
	.align		4
        /*0000*/ 	.byte	0x04, 0x37
        /*0002*/ 	.short	(.L_7121 - .L_7120)
.L_7120:
        /*0004*/ 	.word	0x00000082


	//----- nvinfo : EIATTR_KPARAM_INFO
	.align		4
.L_7121:
        /*0008*/ 	.byte	0x04, 0x17
        /*000a*/ 	.short	(.L_7123 - .L_7122)
.L_7122:
        /*000c*/ 	.word	0x00000000
        /*0010*/ 	.short	0x0001
        /*0012*/ 	.short	0x0008
        /*0014*/ 	.byte	0x00, 0xf0, 0x21, 0x0a


	//----- nvinfo : EIATTR_KPARAM_INFO
	.align		4
.L_7123:
        /*0018*/ 	.byte	0x04, 0x17
        /*001a*/ 	.short	(.L_7125 - .L_7124)
.L_7124:
        /*001c*/ 	.word	0x00000000
        /*0020*/ 	.short	0x0000
        /*0022*/ 	.short	0x0000
        /*0024*/ 	.byte	0x00, 0xf0, 0x11, 0x00


	//----- nvinfo : EIATTR_SPARSE_MMA_MASK
	.align		4
.L_7125:
        /*0028*/ 	.byte	0x03, 0x50
        /*002a*/ 	.short	0x0000


	//----- nvinfo : EIATTR_MAXREG_COUNT
	.align		4
        /*002c*/ 	.byte	0x03, 0x1b
        /*002e*/ 	.short	0x0080


	//----- nvinfo : EIATTR_MERCURY_ISA_VERSION
	.align		4
        /*0030*/ 	.byte	0x03, 0x5f
        /*0032*/ 	.short	0x0101


	//----- nvinfo : EIATTR_EXIT_INSTR_OFFSETS
	.align		4
        /*0034*/ 	.byte	0x04, 0x1c
        /*0036*/ 	.short	(.L_7127 - .L_7126)


	//   ....[0]....
.L_7126:
        /*0038*/ 	.word	0x00001a50


	//   ....[1]....
        /*003c*/ 	.word	0x000033c0


	//----- nvinfo : EIATTR_MAX_THREADS
	.align		4
.L_7127:
        /*0040*/ 	.byte	0x04, 0x05
        /*0042*/ 	.short	(.L_7129 - .L_7128)
.L_7128:
        /*0044*/ 	.word	0x00000080
        /*0048*/ 	.word	0x00000001
        /*004c*/ 	.word	0x00000001


	//----- nvinfo : EIATTR_CRS_STACK_SIZE
	.align		4
.L_7129:
        /*0050*/ 	.byte	0x04, 0x1e
        /*0052*/ 	.short	(.L_7131 - .L_7130)
.L_7130:
        /*0054*/ 	.word	0x00000000


	//----- nvinfo : EIATTR_CBANK_PARAM_SIZE
	.align		4
.L_7131:
        /*0058*/ 	.byte	0x03, 0x19
        /*005a*/ 	.short	0x0290


	//----- nvinfo : EIATTR_PARAM_CBANK
	.align		4
        /*005c*/ 	.byte	0x04, 0x0a
        /*005e*/ 	.short	(.L_7133 - .L_7132)
	.align		4
.L_7132:
        /*0060*/ 	.word	index@(.nv.constant0._ZN2at6native18elementwise_kernelILi128ELi2EZNS0_22gpu_kernel_impl_nocastINS0_13BinaryFunctorIfffZZZNS0_21nextafter_kernel_cudaERNS_18TensorIteratorBaseEENKUlvE_clEvENKUlvE0_clEvEUlffE_EEEEvS5_RKT_EUliE_EEviT1_)
        /*0064*/ 	.short	0x0210
        /*0066*/ 	.short	0x0290


	//----- nvinfo : EIATTR_SW_WAR
	.align		4
.L_7133:
        /*0068*/ 	.byte	0x04, 0x36
        /*006a*/ 	.short	(.L_7135 - .L_7134)
.L_7134:
        /*006c*/ 	.word	0x00000008
.L_7135:


//--------------------- .nv.info._ZN2at6native27unrolled_elementwise_kernelINS0_13BinaryFunctorIfffZZZNS0_21nextafter_kernel_cudaERNS_18TensorIteratorBaseEENKUlvE_clEvENKUlvE0_clEvEUlffE_EESt5arrayIPcLm3EELi4E23TrivialOffsetCalculatorILi2EjESC_ILi1EjENS0_6memory15LoadWithoutCastENSF_16StoreWithoutCastEEEviT_T0_T2_T3_T4_T5_ --------------------------
	.section	.nv.info._ZN2at6native27unrolled_elementwise_kernelINS0_13BinaryFunctorIfffZZZNS0_21nextafter_kernel_cudaERNS_18TensorIteratorBaseEENKUlvE_clEvENKUlvE0_clEvEUlffE_EESt5arrayIPcLm3EELi4E23TrivialOffsetCalculatorILi2EjESC_ILi1EjENS0_6memory15LoadWithoutCastENSF_16StoreWithoutCastEEEviT_T0_T2_T3_T4_T5_,"",@"SHT_CUDA_INFO"
	.sectionflags	@""
	.align	4


	//----- nvinfo : EIATTR_CUDA_API_VERSION
	.align		4
        /*0000*/ 	.byte	0x04, 0x37
        /*0002*/ 	.short	(.L_7137 - .L_7136)
.L_7136:
        /*0004*/ 	.word	0x00000082


	//----- nvinfo : EIATTR_KPARAM_INFO
	.align		4
.L_7137:
        /*0008*/ 	.byte	0x04, 0x17
        /*000a*/ 	.short	(.L_7139 - .L_7138)
.L_7138:
        /*000c*/ 	.word	0x00000000
        /*0010*/ 	.short	0x0006
        /*0012*/ 	.short	0x0023
        /*0014*/ 	.byte	0x00, 0xf0, 0x05, 0x00


	//----- nvinfo : EIATTR_KPARAM_INFO
	.align		4
.L_7139:
        /*0018*/ 	.byte	0x04, 0x17
        /*001a*/ 	.short	(.L_7141 - .L_7140)
.L_7140:
        /*001c*/ 	.word	0x00000000
        /*0020*/ 	.short	0x0005
        /*0022*/ 	.short	0x0022
        /*0024*/ 	.byte	0x00, 0xf0, 0x05, 0x00


	//----- nvinfo : EIATTR_KPARAM_INFO
	.align		4
.L_7141:
        /*0028*/ 	.byte	0x04, 0x17
        /*002a*/ 	.short	(.L_7143 - .L_7142)
.L_7142:
        /*002c*/ 	.word	0x00000000
        /*0030*/ 	.short	0x0004
        /*0032*/ 	.short	0x0021
        /*0034*/ 	.byte	0x00, 0xf0, 0x05, 0x00


	//----- nvinfo : EIATTR_KPARAM_INFO
	.align		4
.L_7143:
        /*0038*/ 	.byte	0x04, 0x17
        /*003a*/ 	.short	(.L_7145 - .L_7144)
.L_7144:
        /*003c*/ 	.word	0x00000000
        /*0040*/ 	.short	0x0003
        /*0042*/ 	.short	0x0020
        /*0044*/ 	.byte	0x00, 0xf0, 0x05, 0x00


	//----- nvinfo : EIATTR_KPARAM_INFO
	.align		4
.L_7145:
        /*0048*/ 	.byte	0x04, 0x17
        /*004a*/ 	.short	(.L_7147 - .L_7146)
.L_7146:
        /*004c*/ 	.word	0x00000000
        /*0050*/ 	.short	0x0002
        /*0052*/ 	.short	0x0008
        /*0054*/ 	.byte	0x00, 0xf0, 0x61, 0x00


	//----- nvinfo : EIATTR_KPARAM_INFO
	.align		4
.L_7147:
        /*0058*/ 	.byte	0x04, 0x17
        /*005a*/ 	.short	(.L_7149 - .L_7148)
.L_7148:
        /*005c*/ 	.word	0x00000000
        /*0060*/ 	.short	0x0001
        /*0062*/ 	.short	0x0004
        /*0064*/ 	.byte	0x00, 0xf0, 0x05, 0x00


	//----- nvinfo : EIATTR_KPARAM_INFO
	.align		4
.L_7149:
        /*0068*/ 	.byte	0x04, 0x17
        /*006a*/ 	.short	(.L_7151 - .L_7150)
.L_7150:
        /*006c*/ 	.word	0x00000000
        /*0070*/ 	.short	0x0000
        /*0072*/ 	.short	0x0000
        /*0074*/ 	.byte	0x00, 0xf0, 0x11, 0x00


	//----- nvinfo : EIATTR_SPARSE_MMA_MASK
	.align		4
.L_7151:
        /*0078*/ 	.byte	0x03, 0x50
        /*007a*/ 	.short	0x0000


	//----- nvinfo : EIATTR_MAXREG_COUNT
	.align		4
        /*007c*/ 	.byte	0x03, 0x1b
        /*007e*/ 	.short	0x00ff


	//----- nvinfo : EIATTR_MERCURY_ISA_VERSION
	.align		4
        /*0080*/ 	.byte	0x03, 0x5f
        /*0082*/ 	.short	0x0101


	//----- nvinfo : EIATTR_EXIT_INSTR_OFFSETS
	.align		4
        /*0084*/ 	.byte	0x04, 0x1c
        /*0086*/ 	.short	(.L_7153 - .L_7152)


	//   ....[0]....
.L_7152:
        /*0088*/ 	.word	0x00000f30


	//   ....[1]....
        /*008c*/ 	.word	0x00000f80


	//----- nvinfo : EIATTR_MAX_THREADS
	.align		4
.L_7153:
        /*0090*/ 	.byte	0x04, 0x05
        /*0092*/ 	.short	(.L_7155 - .L_7154)
.L_7154:
        /*0094*/ 	.word	0x00000080
        /*0098*/ 	.word	0x00000001
        /*009c*/ 	.word	0x00000001


	//----- nvinfo : EIATTR_CRS_STACK_SIZE
	.align		4
.L_7155:
        /*00a0*/ 	.byte	0x04, 0x1e
        /*00a2*/ 	.short	(.L_7157 - .L_7156)
.L_7156:
        /*00a4*/ 	.word	0x00000000


	//----- nvinfo : EIATTR_CBANK_PARAM_SIZE
	.align		4
.L_7157:
        /*00a8*/ 	.byte	0x03, 0x19
        /*00aa*/ 	.short	0x0024


	//----- nvinfo : EIATTR_PARAM_CBANK
	.align		4
        /*00ac*/ 	.byte	0x04, 0x0a
        /*00ae*/ 	.short	(.L_7159 - .L_7158)
	.align		4
.L_7158:
        /*00b0*/ 	.word	index@(.nv.constant0._ZN2at6native27unrolled_elementwise_kernelINS0_13BinaryFunctorIfffZZZNS0_21nextafter_kernel_cudaERNS_18TensorIteratorBaseEENKUlvE_clEvENKUlvE0_clEvEUlffE_EESt5arrayIPcLm3EELi4E23TrivialOffsetCalculatorILi2EjESC_ILi1EjENS0_6memory15LoadWithoutCastENSF_16StoreWithoutCastEEEviT_T0_T2_T3_T4_T5_)
        /*00b4*/ 	.short	0x0210
        /*00b6*/ 	.short	0x0024


	//----- nvinfo : EIATTR_SW_WAR
	.align		4
.L_7159:
        /*00b8*/ 	.byte	0x04, 0x36
        /*00ba*/ 	.short	(.L_7161 - .L_7160)
.L_7160:
        /*00bc*/ 	.word	0x00000008
.L_7161:


//--------------------- .nv.info._ZN2at6native29vectorized_elementwise_kernelILi2ENS0_13BinaryFunctorIfffZZZNS0_21nextafter_kernel_cudaERNS_18TensorIteratorBaseEENKUlvE_clEvENKUlvE0_clEvEUlffE_EESt5arrayIPcLm3EEEEviT0_T1_ --------------------------
	.section	.nv.info._ZN2at6native29vectorized_elementwise_kernelILi2ENS0_13BinaryFunctorIfffZZZNS0_21nextafter_kernel_cudaERNS_18TensorIteratorBaseEENKUlvE_clEvENKUlvE0_clEvEUlffE_EESt5arrayIPcLm3EEEEviT0_T1_,"",@"SHT_CUDA_INFO"
	.sectionflags	@""
	.align	4


	//----- nvinfo : EIATTR_CUDA_API_VERSION
	.align		4
        /*0000*/ 	.byte	0x04, 0x37
        /*0002*/ 	.short	(.L_7163 - .L_7162)
.L_7162:
        /*0004*/ 	.word	0x00000082


	//----- nvinfo : EIATTR_KPARAM_INFO
	.align		4
.L_7163:
        /*0008*/ 	.byte	0x04, 0x17
        /*000a*/ 	.short	(.L_7165 - .L_7164)
.L_7164:
        /*000c*/ 	.word	0x00000000
        /*0010*/ 	.short	0x0002
        /*0012*/ 	.short	0x0008
        /*0014*/ 	.byte	0x00, 0xf0, 0x61, 0x00


	//----- nvinfo : EIATTR_KPARAM_INFO
	.align		4
.L_7165:
        /*0018*/ 	.byte	0x04, 0x17
        /*001a*/ 	.short	(.L_7167 - .L_7166)
.L_7166:
        /*001c*/ 	.word	0x00000000
        /*0020*/ 	.short	0x0001
        /*0022*/ 	.short	0x0004
        /*0024*/ 	.byte	0x00, 0xf0, 0x05, 0x00


	//----- nvinfo : EIATTR_KPARAM_INFO
	.align		4
.L_7167:
        /*0028*/ 	.byte	0x04, 0x17
        /*002a*/ 	.short	(.L_7169 - .L_7168)
.L_7168:
        /*002c*/ 	.word	0x00000000
        /*0030*/ 	.short	0x0000
        /*0032*/ 	.short	0x0000
        /*0034*/ 	.byte	0x00, 0xf0, 0x11, 0x00


	//----- nvinfo : EIATTR_SPARSE_MMA_MASK
	.align		4
.L_7169:
        /*0038*/ 	.byte	0x03, 0x50
        /*003a*/ 	.short	0x0000


	//----- nvinfo : EIATTR_MAXREG_COUNT
	.align		4
        /*003c*/ 	.byte	0x03, 0x1b
        /*003e*/ 	.short	0x00ff


	//----- nvinfo : EIATTR_MERCURY_ISA_VERSION
	.align		4
        /*0040*/ 	.byte	0x03, 0x5f
        /*0042*/ 	.short	0x0101


	//----- nvinfo : EIATTR_EXIT_INSTR_OFFSETS
	.align		4
        /*0044*/ 	.byte	0x04, 0x1c
        /*0046*/ 	.short	(.L_7171 - .L_7170)


	//   ....[0]....
.L_7170:
        /*0048*/ 	.word	0x00001660


	//   ....[1]....
        /*004c*/ 	.word	0x000034e0


	//   ....[2]....
        /*0050*/ 	.word	0x00003530


	//----- nvinfo : EIATTR_MAX_THREADS
	.align		4
.L_7171:
        /*0054*/ 	.byte	0x04, 0x05
        /*0056*/ 	.short	(.L_7173 - .L_7172)
.L_7172:
        /*0058*/ 	.word	0x00000080
        /*005c*/ 	.word	0x00000001
        /*0060*/ 	.word	0x00000001


	//----- nvinfo : EIATTR_CRS_STACK_SIZE
	.align		4
.L_7173:
        /*0064*/ 	.byte	0x04, 0x1e
        /*0066*/ 	.short	(.L_7175 - .L_7174)
.L_7174:
        /*0068*/ 	.word	0x00000000


	//----- nvinfo : EIATTR_CBANK_PARAM_SIZE
	.align		4
.L_7175:
        /*006c*/ 	.byte	0x03, 0x19
        /*006e*/ 	.short	0x0020


	//----- nvinfo : EIATTR_PARAM_CBANK
	.align		4
        /*0070*/ 	.byte	0x04, 0x0a
        /*0072*/ 	.short	(.L_7177 - .L_7176)
	.align		4
.L_7176:
        /*0074*/ 	.word	index@(.nv.constant0._ZN2at6native29vectorized_elementwise_kernelILi2ENS0_13BinaryFunctorIfffZZZNS0_21nextafter_kernel_cudaERNS_18TensorIteratorBaseEENKUlvE_clEvENKUlvE0_clEvEUlffE_EESt5arrayIPcLm3EEEEviT0_T1_)
        /*0078*/ 	.short	0x0210
        /*007a*/ 	.short	0x0020


	//----- nvinfo : EIATTR_SW_WAR
	.align		4
.L_7177:
        /*007c*/ 	.byte	0x04, 0x36
        /*007e*/ 	.short	(.L_7179 - .L_7178)
.L_7178:
        /*0080*/ 	.word	0x00000008
.L_7179:


//--------------------- .nv.info._ZN2at6native29vectorized_elementwise_kernelILi4ENS0_13BinaryFunctorIfffZZZNS0_21nextafter_kernel_cudaERNS_18TensorIteratorBaseEENKUlvE_clEvENKUlvE0_clEvEUlffE_EESt5arrayIPcLm3EEEEviT0_T1_ --------------------------
	.section	.nv.info._ZN2at6native29vectorized_elementwise_kernelILi4ENS0_13BinaryFunctorIfffZZZNS0_21nextafter_kernel_cudaERNS_18TensorIteratorBaseEENKUlvE_clEvENKUlvE0_clEvEUlffE_EESt5arrayIPcLm3EEEEviT0_T1_,"",@"SHT_CUDA_INFO"
	.sectionflags	@""
	.align	4


	//----- nvinfo : EIATTR_CUDA_API_VERSION
	.align		4
        /*0000*/ 	.byte	0x04, 0x37
        /*0002*/ 	.short	(.L_7181 - .L_7180)
.L_7180:
        /*0004*/ 	.word	0x00000082


	//----- nvinfo : EIATTR_KPARAM_INFO
	.align		4
.L_7181:
        /*0008*/ 	.byte	0x04, 0x17
        /*000a*/ 	.short	(.L_7183 - .L_7182)
.L_7182:
        /*000c*/ 	.word	0x00000000
        /*0010*/ 	.short	0x0002
        /*0012*/ 	.short	0x0008
        /*0014*/ 	.byte	0x00, 0xf0, 0x61, 0x00


	//----- nvinfo : EIATTR_KPARAM_INFO
	.align		4
.L_7183:
        /*0018*/ 	.byte	0x04, 0x17
        /*001a*/ 	.short	(.L_7185 - .L_7184)
.L_7184:
        /*001c*/ 	.word	0x00000000
        /*0020*/ 	.short	0x0001
        /*0022*/ 	.short	0x0004
        /*0024*/ 	.byte	0x00, 0xf0, 0x05, 0x00


	//----- nvinfo : EIATTR_KPARAM_INFO
	.align		4
.L_7185:
        /*0028*/ 	.byte	0x04, 0x17
        /*002a*/ 	.short	(.L_7187 - .L_7186)
.L_7186:
        /*002c*/ 	.word	0x00000000
        /*0030*/ 	.short	0x0000
        /*0032*/ 	.short	0x0000
        /*0034*/ 	.byte	0x00, 0xf0, 0x11, 0x00


	//----- nvinfo : EIATTR_SPARSE_MMA_MASK
	.align		4
.L_7187:
        /*0038*/ 	.byte	0x03, 0x50
        /*003a*/ 	.short	0x0000


	//----- nvinfo : EIATTR_MAXREG_COUNT
	.align		4
        /*003c*/ 	.byte	0x03, 0x1b
        /*003e*/ 	.short	0x00ff


	//----- nvinfo : EIATTR_MERCURY_ISA_VERSION
	.align		4
        /*0040*/ 	.byte	0x03, 0x5f
        /*0042*/ 	.short	0x0101


	//----- nvinfo : EIATTR_EXIT_INSTR_OFFSETS
	.align		4
        /*0044*/ 	.byte	0x04, 0x1c
        /*0046*/ 	.short	(.L_7189 - .L_7188)


	//   ....[0]....
.L_7188:
        /*0048*/ 	.word	0x00001600


	//   ....[1]....
        /*004c*/ 	.word	0x00003480


	//   ....[2]....
        /*0050*/ 	.word	0x000034d0


	//----- nvinfo : EIATTR_MAX_THREADS
	.align		4
.L_7189:
        /*0054*/ 	.byte	0x04, 0x05
        /*0056*/ 	.short	(.L_7191 - .L_7190)
.L_7190:
        /*0058*/ 	.word	0x00000080
        /*005c*/ 	.word	0x00000001
        /*0060*/ 	.word	0x00000001


	//----- nvinfo : EIATTR_CRS_STACK_SIZE
	.align		4
.L_7191:
        /*0064*/ 	.byte	0x04, 0x1e
        /*0066*/ 	.short	(.L_7193 - .L_7192)
.L_7192:
        /*0068*/ 	.word	0x00000000


	//----- nvinfo : EIATTR_CBANK_PARAM_SIZE
	.align		4
.L_7193:
        /*006c*/ 	.byte	0x03, 0x19
        /*006e*/ 	.short	0x0020


	//----- nvinfo : EIATTR_PARAM_CBANK
	.align		4
        /*0070*/ 	.byte	0x04, 0x0a
        /*0072*/ 	.short	(.L_7195 - .L_7194)
	.align		4
.L_7194:
        /*0074*/ 	.word	index@(.nv.constant0._ZN2at6native29vectorized_elementwise_kernelILi4ENS0_13BinaryFunctorIfffZZZNS0_21nextafter_kernel_cudaERNS_18TensorIteratorBaseEENKUlvE_clEvENKUlvE0_clEvEUlffE_EESt5arrayIPcLm3EEEEviT0_T1_)
        /*0078*/ 	.short	0x0210
        /*007a*/ 	.short	0x0020


	//----- nvinfo : EIATTR_SW_WAR
	.align		4
.L_7195:
        /*007c*/ 	.byte	0x04, 0x36
        /*007e*/ 	.short	(.L_7197 - .L_7196)
.L_7196:
        /*0080*/ 	.word	0x00000008
.L_7197:


//--------------------- .nv.info._ZN2at6native29vectorized_elementwise_kernelILi8ENS0_13BinaryFunctorIfffZZZNS0_21nextafter_kernel_cudaERNS_18TensorIteratorBaseEENKUlvE_clEvENKUlvE0_clEvEUlffE_EESt5arrayIPcLm3EEEEviT0_T1_ --------------------------
	.section	.nv.info._ZN2at6native29vectorized_elementwise_kernelILi8ENS0_13BinaryFunctorIfffZZZNS0_21nextafter_kernel_cudaERNS_18TensorIteratorBaseEENKUlvE_clEvENKUlvE0_clEvEUlffE_EESt5arrayIPcLm3EEEEviT0_T1_,"",@"SHT_CUDA_INFO"
	.sectionflags	@""
	.align	4


	//----- nvinfo : EIATTR_CUDA_API_VERSION
	.align		4
        /*0000*/ 	.byte	0x04, 0x37
        /*0002*/ 	.short	(.L_7199 - .L_7198)
.L_7198:
        /*0004*/ 	.word	0x00000082


	//----- nvinfo : EIATTR_KPARAM_INFO
	.align		4
.L_7199:
        /*0008*/ 	.byte	0x04, 0x17
        /*000a*/ 	.short	(.L_7201 - .L_7200)
.L_7200:
        /*000c*/ 	.word	0x00000000
        /*0010*/ 	.short	0x0002
        /*0012*/ 	.short	0x0008
        /*0014*/ 	.byte	0x00, 0xf0, 0x61, 0x00


	//----- nvinfo : EIATTR_KPARAM_INFO
	.align		4
.L_7201:
        /*0018*/ 	.byte	0x04, 0x17
        /*001a*/ 	.short	(.L_7203 - .L_7202)
.L_7202:
        /*001c*/ 	.word	0x00000000
        /*0020*/ 	.short	0x0001
        /*0022*/ 	.short	0x0004
        /*0024*/ 	.byte	0x00, 0xf0, 0x05, 0x00


	//----- nvinfo : EIATTR_KPARAM_INFO
	.align		4
.L_7203:
        /*0028*/ 	.byte	0x04, 0x17
        /*002a*/ 	.short	(.L_7205 - .L_7204)
.L_7204:
        /*002c*/ 	.word	0x00000000
        /*0030*/ 	.short	0x0000
        /*0032*/ 	.short	0x0000
        /*0034*/ 	.byte	0x00, 0xf0, 0x11, 0x00


	//----- nvinfo : EIATTR_SPARSE_MMA_MASK
	.align		4
.L_7205:
        /*0038*/ 	.byte	0x03, 0x50
        /*003a*/ 	.short	0x0000


	//----- nvinfo : EIATTR_MAXREG_COUNT
	.align		4
        /*003c*/ 	.byte	0x03, 0x1b
        /*003e*/ 	.short	0x00ff


	//----- nvinfo : EIATTR_MERCURY_ISA_VERSION
	.align		4
        /*0040*/ 	.byte	0x03, 0x5f
        /*0042*/ 	.short	0x0101


	//----- nvinfo : EIATTR_EXIT_INSTR_OFFSETS
	.align		4
        /*0044*/ 	.byte	0x04, 0x1c
        /*0046*/ 	.short	(.L_7207 - .L_7206)


	//   ....[0]....
.L_7206:
        /*0048*/ 	.word	0x00001600


	//   ....[1]....
        /*004c*/ 	.word	0x00003480


	//   ....[2]....
        /*0050*/ 	.word	0x000034d0


	//----- nvinfo : EIATTR_MAX_THREADS
	.align		4
.L_7207:
        /*0054*/ 	.byte	0x04, 0x05
        /*0056*/ 	.short	(.L_7209 - .L_7208)
.L_7208:
        /*0058*/ 	.word	0x00000080
        /*005c*/ 	.word	0x00000001
        /*0060*/ 	.word	0x00000001


	//----- nvinfo : EIATTR_CRS_STACK_SIZE
	.align		4
.L_7209:
        /*0064*/ 	.byte	0x04, 0x1e
        /*0066*/ 	.short	(.L_7211 - .L_7210)
.L_7210:
        /*0068*/ 	.word	0x00000000


	//----- nvinfo : EIATTR_CBANK_PARAM_SIZE
	.align		4
.L_7211:
        /*006c*/ 	.byte	0x03, 0x19
        /*006e*/ 	.short	0x0020


	//----- nvinfo : EIATTR_PARAM_CBANK
	.align		4
        /*0070*/ 	.byte	0x04, 0x0a
        /*0072*/ 	.short	(.L_7213 - .L_7212)
	.align		4
.L_7212:
        /*0074*/ 	.word	index@(.nv.constant0._ZN2at6native29vectorized_elementwise_kernelILi8ENS0_13BinaryFunctorIfffZZZNS0_21nextafter_kernel_cudaERNS_18TensorIteratorBaseEENKUlvE_clEvENKUlvE0_clEvEUlffE_EESt5arrayIPcLm3EEEEviT0_T1_)
        /*0078*/ 	.short	0x0210
        /*007a*/ 	.short	0x0020


	//----- nvinfo : EIATTR_SW_WAR
	.align		4
.L_7213:
        /*007c*/ 	.byte	0x04, 0x36
        /*007e*/ 	.short	(.L_7215 - .L_7214)
.L_7214:
        /*0080*/ 	.word	0x00000008
.L_7215:


//--------------------- .nv.info._ZN2at6native18elementwise_kernelILi128ELi4EZNS0_15gpu_kernel_implINS0_13BUnaryFunctorIfffZZZNS0_21nextafter_kernel_cudaERNS_18TensorIteratorBaseEENKUlvE_clEvENKUlvE0_clEvEUlffE_EEEEvS5_RKT_EUliE_EEviT1_ --------------------------
	.section	.nv.info._ZN2at6native18elementwise_kernelILi128ELi4EZNS0_15gpu_kernel_implINS0_13BUnaryFunctorIfffZZZNS0_21nextafter_kernel_cudaERNS_18TensorIteratorBaseEENKUlvE_clEvENKUlvE0_clEvEUlffE_EEEEvS5_RKT_EUliE_EEviT1_,"",@"SHT_CUDA_INFO"
	.sectionflags	@""
	.align	4


	//----- nvinfo : EIATTR_CUDA_API_VERSION
	.align		4
        /*0000*/ 	.byte	0x04, 0x37
        /*0002*/ 	.short	(.L_7217 - .L_7216)
.L_7216:
        /*0004*/ 	.word	0x00000082


	//----- nvinfo : EIATTR_KPARAM_INFO
	.align		4
.L_7217:
        /*0008*/ 	.byte	0x04, 0x17
        /*000a*/ 	.short	(.L_7219 - .L_7218)
.L_7218:
        /*000c*/ 	.word	0x00000000
        /*0010*/ 	.short	0x0001
        /*0012*/ 	.short	0x0008
        /*0014*/ 	.byte	0x00, 0xf0, 0x81, 0x08


	//----- nvinfo : EIATTR_KPARAM_INFO
	.align		4
.L_7219:
        /*0018*/ 	.byte	0x04, 0x17
        /*001a*/ 	.short	(.L_7221 - .L_7220)
.L_7220:
        /*001c*/ 	.word	0x00000000
        /*0020*/ 	.short	0x0000
        /*0022*/ 	.short	0x0000
        /*0024*/ 	.byte	0x00, 0xf0, 0x11, 0x00


	//----- nvinfo : EIATTR_SPARSE_MMA_MASK
	.align		4
.L_7221:
        /*0028*/ 	.byte	0x03, 0x50
        /*002a*/ 	.short	0x0000


	//----- nvinfo : EIATTR_MAXREG_COUNT
	.align		4
        /*002c*/ 	.byte	0x03, 0x1b
        /*002e*/ 	.short	0x0080


	//----- nvinfo : EIATTR_EXTERNS
	.align		4
        /*0030*/ 	.byte	0x04, 0x0f
        /*0032*/ 	.short	(.L_7223 - .L_7222)


	//   ....[0]....
	.align		4
.L_7222:
        /*0034*/ 	.word	index@(__assertfail)


	//----- nvinfo : EIATTR_MERCURY_ISA_VERSION
	.align		4
.L_7223:
        /*0038*/ 	.byte	0x03, 0x5f
        /*003a*/ 	.short	0x0101


	//----- nvinfo : EIATTR_SYSCALL_OFFSETS
	.align		4
        /*003c*/ 	.byte	0x04, 0x46
        /*003e*/ 	.short	(.L_7225 - .L_7224)


	//   ....[0]....
.L_7224:
        /*0040*/ 	.word	0x00002150


	//   ....[1]....
        /*0044*/ 	.word	0x00003250


	//   ....[2]....
        /*0048*/ 	.word	0x000053e0


	//   ....[3]....
        /*004c*/ 	.word	0x000064e0


	//   ....[4]....
        /*0050*/ 	.word	0x00008660


	//   ....[5]....
        /*0054*/ 	.word	0x00009760


	//   ....[6]....
        /*0058*/ 	.word	0x0000b8d0


	//   ....[7]....
        /*005c*/ 	.word	0x0000c9d0


	//----- nvinfo : EIATTR_EXIT_INSTR_OFFSETS
	.align		4
.L_7225:
        /*0060*/ 	.byte	0x04, 0x1c
        /*0062*/ 	.short	(.L_7227 - .L_7226)


	//   ....[0]....
.L_7226:
        /*0064*/ 	.word	0x00009810


	//   ....[1]....
        /*0068*/ 	.word	0x0000bcf0


	//   ....[2]....
        /*006c*/ 	.word	0x0000bd30


	//   ....[3]....
        /*0070*/ 	.word	0x0000bdc0


	//   ....[4]....
        /*0074*/ 	.word	0x0000bdf0


	//   ....[5]....
        /*0078*/ 	.word	0x0000be20


	//   ....[6]....
        /*007c*/ 	.word	0x0000bea0


	//   ....[7]....
        /*0080*/ 	.word	0x0000bed0


	//   ....[8]....
        /*0084*/ 	.word	0x0000bf60


	//   ....[9]....
        /*0088*/ 	.word	0x0000bfa0


	//   ....[10]....
        /*008c*/ 	.word	0x0000bfe0


	//   ....[11]....
        /*0090*/ 	.word	0x0000c0a0


	//   ....[12]....
        /*0094*/ 	.word	0x0000c0f0


	//   ....[13]....
        /*0098*/ 	.word	0x0000c270


	//   ....[14]....
        /*009c*/ 	.word	0x0000c3c0


	//   ....[15]....
        /*00a0*/ 	.word	0x0000c3f0


	//   ....[16]....
        /*00a4*/ 	.word	0x0000c4a0


	//   ....[17]....
        /*00a8*/ 	.word	0x0000c610


	//   ....[18]....
        /*00ac*/ 	.word	0x0000c780


	//   ....[19]....
        /*00b0*/ 	.word	0x0000c8d0


	//   ....[20]....
        /*00b4*/ 	.word	0x0000c9e0


	//   ....[21]....
        /*00b8*/ 	.word	0x0000ca10


	//   ....[22]....
        /*00bc*/ 	.word	0x0000ca40


	//----- nvinfo : EIATTR_MAX_THREADS
	.align		4
.L_7227:
        /*00c0*/ 	.byte	0x04, 0x05
        /*00c2*/ 	.short	(.L_7229 - .L_7228)
.L_7228:
        /*00c4*/ 	.word	0x00000080
        /*00c8*/ 	.word	0x00000001
        /*00cc*/ 	.word	0x00000001


	//----- nvinfo : EIATTR_CRS_STACK_SIZE
	.align		4
.L_7229:
        /*00d0*/ 	.byte	0x04, 0x1e
        /*00d2*/ 	.short	(.L_7231 - .L_7230)
.L_7230:
        /*00d4*/ 	.word	0x00000000


	//----- nvinfo : EIATTR_CBANK_PARAM_SIZE
	.align		4
.L_7231:
        /*00d8*/ 	.byte	0x03, 0x19
        /*00da*/ 	.short	0x0228


	//----- nvinfo : EIATTR_PARAM_CBANK
	.align		4
        /*00dc*/ 	.byte	0x04, 0x0a
        /*00de*/ 	.short	(.L_7233 - .L_7232)
	.align		4
.L_7232:
        /*00e0*/ 	.word	index@(.nv.constant0._ZN2at6native18elementwise_kernelILi128ELi4EZNS0_15gpu_kernel_implINS0_13BUnaryFunctorIfffZZZNS0_21nextafter_kernel_cudaERNS_18TensorIteratorBaseEENKUlvE_clEvENKUlvE0_clEvEUlffE_EEEEvS5_RKT_EUliE_EEviT1_)
        /*00e4*/ 	.short	0x0210
        /*00e6*/ 	.short	0x0228


	//----- nvinfo : EIATTR_SW_WAR
	.align		4
.L_7233:
        /*00e8*/ 	.byte	0x04, 0x36
        /*00ea*/ 	.short	(.L_7235 - .L_7234)
.L_7234:
        /*00ec*/ 	.word	0x00000008
.L_7235:


//--------------------- .nv.info._ZN2at6native27unrolled_elementwise_kernelINS0_13BUnaryFunctorIfffZZZNS0_21nextafter_kernel_cudaERNS_18TensorIteratorBaseEENKUlvE_clEvENKUlvE0_clEvEUlffE_EESt5arrayIPcLm2EELi4E23TrivialOffsetCalculatorILi1EjESD_NS0_6memory12LoadWithCastILi1EEENSE_13StoreWithCastILi1EEEEEviT_T0_T2_T3_T4_T5_ --------------------------
	.section	.nv.info._ZN2at6native27unrolled_elementwise_kernelINS0_13BUnaryFunctorIfffZZZNS0_21nextafter_kernel_cudaERNS_18TensorIteratorBaseEENKUlvE_clEvENKUlvE0_clEvEUlffE_EESt5arrayIPcLm2EELi4E23TrivialOffsetCalculatorILi1EjESD_NS0_6memory12LoadWithCastILi1EEENSE_13StoreWithCastILi1EEEEEviT_T0_T2_T3_T4_T5_,"",@"SHT_CUDA_INFO"
	.sectionflags	@""
	.align	4


	//----- nvinfo : EIATTR_CUDA_API_VERSION
	.align		4
        /*0000*/ 	.byte	0x04, 0x37
        /*0002*/ 	.short	(.L_7237 - .L_7236)
.L_7236:
        /*0004*/ 	.word	0x00000082


	//----- nvinfo : EIATTR_KPARAM_INFO
	.align		4
.L_7237:
        /*0008*/ 	.byte	0x04, 0x17
        /*000a*/ 	.short	(.L_7239 - .L_7238)
.L_7238:
        /*000c*/ 	.word	0x00000000
        /*0010*/ 	.short	0x0006
        /*0012*/ 	.short	0x002c
        /*0014*/ 	.byte	0x00, 0xf0, 0x21, 0x00


	//----- nvinfo : EIATTR_KPARAM_INFO
	.align		4
.L_7239:
        /*0018*/ 	.byte	0x04, 0x17
        /*001a*/ 	.short	(.L_7241 - .L_7240)
.L_7240:
        /*001c*/ 	.word	0x00000000
        /*0020*/ 	.short	0x0005
        /*0022*/ 	.short	0x0024
        /*0024*/ 	.byte	0x00, 0xf0, 0x21, 0x00


	//----- nvinfo : EIATTR_KPARAM_INFO
	.align		4
.L_7241:
        /*0028*/ 	.byte	0x04, 0x17
        /*002a*/ 	.short	(.L_7243 - .L_7242)
.L_7242:
        /*002c*/ 	.word	0x00000000
        /*0030*/ 	.short	0x0004
        /*0032*/ 	.short	0x0021
        /*0034*/ 	.byte	0x00, 0xf0, 0x05, 0x00


	//----- nvinfo : EIATTR_KPARAM_INFO
	.align		4
.L_7243:
        /*0038*/ 	.byte	0x04, 0x17
        /*003a*/ 	.short	(.L_7245 - .L_7244)
.L_7244:
        /*003c*/ 	.word	0x00000000
        /*0040*/ 	.short	0x0003
        /*0042*/ 	.short	0x0020
        /*0044*/ 	.byte	0x00, 0xf0, 0x05, 0x00


	//----- nvinfo : EIATTR_KPARAM_INFO
	.align		4
.L_7245:
        /*0048*/ 	.byte	0x04, 0x17
        /*004a*/ 	.short	(.L_7247 - .L_7246)
.L_7246:
        /*004c*/ 	.word	0x00000000
        /*0050*/ 	.short	0x0002
        /*0052*/ 	.short	0x0010
        /*0054*/ 	.byte	0x00, 0xf0, 0x41, 0x00


	//----- nvinfo : EIATTR_KPARAM_INFO
	.align		4
.L_7247:
        /*0058*/ 	.byte	0x04, 0x17
        /*005a*/ 	.short	(.L_7249 - .L_7248)
.L_7248:
        /*005c*/ 	.word	0x00000000
        /*0060*/ 	.short	0x0001
        /*0062*/ 	.short	0x0004
        /*0064*/ 	.byte	0x00, 0xf0, 0x21, 0x00


	//----- nvinfo : EIATTR_KPARAM_INFO
	.align		4
.L_7249:
        /*0068*/ 	.byte	0x04, 0x17
        /*006a*/ 	.short	(.L_7251 - .L_7250)
.L_7250:
        /*006c*/ 	.word	0x00000000
        /*0070*/ 	.short	0x0000
        /*0072*/ 	.short	0x0000
        /*0074*/ 	.byte	0x00, 0xf0, 0x11, 0x00


	//----- nvinfo : EIATTR_SPARSE_MMA_MASK
	.align		4
.L_7251:
        /*0078*/ 	.byte	0x03, 0x50
        /*007a*/ 	.short	0x0000


	//----- nvinfo : EIATTR_MAXREG_COUNT
	.align		4
        /*007c*/ 	.byte	0x03, 0x1b
        /*007e*/ 	.short	0x00ff


	//----- nvinfo : EIATTR_EXTERNS
	.align		4
        /*0080*/ 	.byte	0x04, 0x0f
        /*0082*/ 	.short	(.L_7253 - .L_7252)


	//   ....[0]....
	.align		4
.L_7252:
        /*0084*/ 	.word	index@(__assertfail)


	//----- nvinfo : EIATTR_MERCURY_ISA_VERSION
	.align		4
.L_7253:
        /*0088*/ 	.byte	0x03, 0x5f
        /*008a*/ 	.short	0x0101


	//----- nvinfo : EIATTR_SYSCALL_OFFSETS
	.align		4
        /*008c*/ 	.byte	0x04, 0x46
        /*008e*/ 	.short	(.L_7255 - .L_7254)


	//   ....[0]....
.L_7254:
        /*0090*/ 	.word	0x00000e80


	//   ....[1]....
        /*0094*/ 	.word	0x00001d30


	//   ....[2]....
        /*0098*/ 	.word	0x00002bf0


	//   ....[3]....
        /*009c*/ 	.word	0x00003a50


	//   ....[4]....
        /*00a0*/ 	.word	0x000054e0


	//   ....[5]....
        /*00a4*/ 	.word	0x000063d0


	//   ....[6]....
        /*00a8*/ 	.word	0x00007280


	//   ....[7]....
        /*00ac*/ 	.word	0x00008140


	//----- nvinfo : EIATTR_EXIT_INSTR_OFFSETS
	.align		4
.L_7255:
        /*00b0*/ 	.byte	0x04, 0x1c
        /*00b2*/ 	.short	(.L_7257 - .L_7256)


	//   ....[0]....
.L_7256:
        /*00b4*/ 	.word	0x00007320


	//   ....[1]....
        /*00b8*/ 	.word	0x00007460


	//   ....[2]....
        /*00bc*/ 	.word	0x000074a0


	//   ....[3]....
        /*00c0*/ 	.word	0x00007530


	//   ....[4]....
        /*00c4*/ 	.word	0x00007560


	//   ....[5]....
        /*00c8*/ 	.word	0x00007590


	//   ....[6]....
        /*00cc*/ 	.word	0x00007610


	//   ....[7]....
        /*00d0*/ 	.word	0x00007640


	//   ....[8]....
        /*00d4*/ 	.word	0x000076d0


	//   ....[9]....
        /*00d8*/ 	.word	0x00007710


	//   ....[10]....
        /*00dc*/ 	.word	0x00007750


	//   ....[11]....
        /*00e0*/ 	.word	0x00007810


	//   ....[12]....
        /*00e4*/ 	.word	0x00007860


	//   ....[13]....
        /*00e8*/ 	.word	0x000079e0


	//   ....[14]....
        /*00ec*/ 	.word	0x00007b30


	//   ....[15]....
        /*00f0*/ 	.word	0x00007b60


	//   ....[16]....
        /*00f4*/ 	.word	0x00007c10


	//   ....[17]....
        /*00f8*/ 	.word	0x00007d80


	//   ....[18]....
        /*00fc*/ 	.word	0x00007ef0


	//   ....[19]....
        /*0100*/ 	.word	0x00008040


	//   ....[20]....
        /*0104*/ 	.word	0x00008150


	//   ....[21]....
        /*0108*/ 	.word	0x00008180


	//   ....[22]....
        /*010c*/ 	.word	0x000081b0


	//----- nvinfo : EIATTR_MAX_THREADS
	.align		4
.L_7257:
        /*0110*/ 	.byte	0x04, 0x05
        /*0112*/ 	.short	(.L_7259 - .L_7258)
.L_7258:
        /*0114*/ 	.word	0x00000080
        /*0118*/ 	.word	0x00000001
        /*011c*/ 	.word	0x00000001


	//----- nvinfo : EIATTR_CRS_STACK_SIZE
	.align		4
.L_7259:
        /*0120*/ 	.byte	0x04, 0x1e
        /*0122*/ 	.short	(.L_7261 - .L_7260)
.L_7260:
        /*0124*/ 	.word	0x00000000


	//----- nvinfo : EIATTR_CBANK_PARAM_SIZE
	.align		4
.L_7261:
        /*0128*/ 	.byte	0x03, 0x19
        /*012a*/ 	.short	0x0034


	//----- nvinfo : EIATTR_PARAM_CBANK
	.align		4
        /*012c*/ 	.byte	0x04, 0x0a
        /*012e*/ 	.short	(.L_7263 - .L_7262)
	.align		4
.L_7262:
        /*0130*/ 	.word	index@(.nv.constant0._ZN2at6native27unrolled_elementwise_kernelINS0_13BUnaryFunctorIfffZZZNS0_21nextafter_kernel_cudaERNS_18TensorIteratorBaseEENKUlvE_clEvENKUlvE0_clEvEUlffE_EESt5arrayIPcLm2EELi4E23TrivialOffsetCalculatorILi1EjESD_NS0_6memory12LoadWithCastILi1EEENSE_13StoreWithCastILi1EEEEEviT_T0_T2_T3_T4_T5_)
        /*0134*/ 	.short	0x0210
        /*0136*/ 	.short	0x0034


	//----- nvinfo : EIATTR_SW_WAR
	.align		4
.L_7263:
        /*0138*/ 	.byte	0x04, 0x36
        /*013a*/ 	.short	(.L_7265 - .L_7264)
.L_7264:
        /*013c*/ 	.word	0x00000008
.L_7265:


//--------------------- .nv.info._ZN2at6native18elementwise_kernelILi128ELi2EZNS0_22gpu_kernel_impl_nocastINS0_13BUnaryFunctorIfffZZZNS0_21nextafter_kernel_cudaERNS_18TensorIteratorBaseEENKUlvE_clEvENKUlvE0_clEvEUlffE_EEEEvS5_RKT_EUliE_EEviT1_ --------------------------
	.section	.nv.info._ZN2at6native18elementwise_kernelILi128ELi2EZNS0_22gpu_kernel_impl_nocastINS0_13BUnaryFunctorIfffZZZNS0_21nextafter_kernel_cudaERNS_18TensorIteratorBaseEENKUlvE_clEvENKUlvE0_clEvEUlffE_EEEEvS5_RKT_EUliE_EEviT1_,"",@"SHT_CUDA_INFO"
	.sectionflags	@""
	.align	4


	//----- nvinfo : EIATTR_CUDA_API_VERSION
	.align		4
        /*0000*/ 	.byte	0x04, 0x37
        /*0002*/ 	.short	(.L_7267 - .L_7266)
.L_7266:
        /*0004*/ 	.word	0x00000082


	//----- nvinfo : EIATTR_KPARAM_INFO
	.align		4
.L_7267:
        /*0008*/ 	.byte	0x04, 0x17
        /*000a*/ 	.short	(.L_7269 - .L_7268)
.L_7268:
        /*000c*/ 	.word	0x00000000
        /*0010*/ 	.short	0x0001
        /*0012*/ 	.short	0x0008
        /*0014*/ 	.byte	0x00, 0xf0, 0x61, 0x08


	//----- nvinfo : EIATTR_KPARAM_INFO
	.align		4
.L_7269:
        /*0018*/ 	.byte	0x04, 0x17
        /*001a*/ 	.short	(.L_7271 - .L_7270)
.L_7270:
        /*001c*/ 	.word	0x00000000
        /*0020*/ 	.short	0x0000
        /*0022*/ 	.short	0x0000
        /*0024*/ 	.byte	0x00, 0xf0, 0x11, 0x00


	//----- nvinfo : EIATTR_SPARSE_MMA_MASK
	.align		4
.L_7271:
        /*0028*/ 	.byte	0x03, 0x50
        /*002a*/ 	.short	0x0000


	//----- nvinfo : EIATTR_MAXREG_COUNT
	.align		4
        /*002c*/ 	.byte	0x03, 0x1b
        /*002e*/ 	.short	0x0080


	//----- nvinfo : EIATTR_MERCURY_ISA_VERSION
	.align		4
        /*0030*/ 	.byte	0x03, 0x5f
        /*0032*/ 	.short	0x0101


	//----- nvinfo : EIATTR_EXIT_INSTR_OFFSETS
	.align		4
        /*0034*/ 	.byte	0x04, 0x1c
        /*0036*/ 	.short	(.L_7273 - .L_7272)


	//   ....[0]....
.L_7272:
        /*0038*/ 	.word	0x000016e0


	//   ....[1]....
        /*003c*/ 	.word	0x00002c90


	//----- nvinfo : EIATTR_MAX_THREADS
	.align		4
.L_7273:
        /*0040*/ 	.byte	0x04, 0x05
        /*0042*/ 	.short	(.L_7275 - .L_7274)
.L_7274:
        /*0044*/ 	.word	0x00000080
        /*0048*/ 	.word	0x00000001
        /*004c*/ 	.word	0x00000001


	//----- nvinfo : EIATTR_CRS_STACK_SIZE
	.align		4
.L_7275:
        /*0050*/ 	.byte	0x04, 0x1e
        /*0052*/ 	.short	(.L_7277 - .L_7276)
.L_7276:
        /*0054*/ 	.word	0x00000000


	//----- nvinfo : EIATTR_CBANK_PARAM_SIZE
	.align		4
.L_7277:
        /*0058*/ 	.byte	0x03, 0x19
        /*005a*/ 	.short	0x0220


	//----- nvinfo : EIATTR_PARAM_CBANK
	.align		4
        /*005c*/ 	.byte	0x04, 0x0a
        /*005e*/ 	.short	(.L_7279 - .L_7278)
	.align		4
.L_7278:
        /*0060*/ 	.word	index@(.nv.constant0._ZN2at6native18elementwise_kernelILi128ELi2EZNS0_22gpu_kernel_impl_nocastINS0_13BUnaryFunctorIfffZZZNS0_21nextafter_kernel_cudaERNS_18TensorIteratorBaseEENKUlvE_clEvENKUlvE0_clEvEUlffE_EEEEvS5_RKT_EUliE_EEviT1_)
        /*0064*/ 	.short	0x0210
        /*0066*/ 	.short	0x0220


	//----- nvinfo : EIATTR_SW_WAR
	.align		4
.L_7279:
        /*0068*/ 	.byte	0x04, 0x36
        /*006a*/ 	.short	(.L_7281 - .L_7280)
.L_7280:
        /*006c*/ 	.word	0x00000008
.L_7281:


//--------------------- .nv.info._ZN2at6native27unrolled_elementwise_kernelINS0_13BUnaryFunctorIfffZZZNS0_21nextafter_kernel_cudaERNS_18TensorIteratorBaseEENKUlvE_clEvENKUlvE0_clEvEUlffE_EESt5arrayIPcLm2EELi4E23TrivialOffsetCalculatorILi1EjESD_NS0_6memory15LoadWithoutCastENSE_16StoreWithoutCastEEEviT_T0_T2_T3_T4_T5_ --------------------------
	.section	.nv.info._ZN2at6native27unrolled_elementwise_kernelINS0_13BUnaryFunctorIfffZZZNS0_21nextafter_kernel_cudaERNS_18TensorIteratorBaseEENKUlvE_clEvENKUlvE0_clEvEUlffE_EESt5arrayIPcLm2EELi4E23TrivialOffsetCalculatorILi1EjESD_NS0_6memory15LoadWithoutCastENSE_16StoreWithoutCastEEEviT_T0_T2_T3_T4_T5_,"",@"SHT_CUDA_INFO"
	.sectionflags	@""
	.align	4


	//----- nvinfo : EIATTR_CUDA_API_VERSION
	.align		4
        /*0000*/ 	.byte	0x04, 0x37
        /*0002*/ 	.short	(.L_7283 - .L_7282)
.L_7282:
        /*0004*/ 	.word	0x00000082


	//----- nvinfo : EIATTR_KPARAM_INFO
	.align		4
.L_7283:
        /*0008*/ 	.byte	0x04, 0x17
        /*000a*/ 	.short	(.L_7285 - .L_7284)
.L_7284:
        /*000c*/ 	.word	0x00000000
        /*0010*/ 	.short	0x0006
        /*0012*/ 	.short	0x0023
        /*0014*/ 	.byte	0x00, 0xf0, 0x05, 0x00


	//----- nvinfo : EIATTR_KPARAM_INFO
	.align		4
.L_7285:
        /*0018*/ 	.byte	0x04, 0x17
        /*001a*/ 	.short	(.L_7287 - .L_7286)
.L_7286:
        /*001c*/ 	.word	0x00000000
        /*0020*/ 	.short	0x0005
        /*0022*/ 	.short	0x0022
        /*0024*/ 	.byte	0x00, 0xf0, 0x05, 0x00


	//----- nvinfo : EIATTR_KPARAM_INFO
	.align		4
.L_7287:
        /*0028*/ 	.byte	0x04, 0x17
        /*002a*/ 	.short	(.L_7289 - .L_7288)
.L_7288:
        /*002c*/ 	.word	0x00000000
        /*0030*/ 	.short	0x0004
        /*0032*/ 	.short	0x0021
        /*0034*/ 	.byte	0x00, 0xf0, 0x05, 0x00


	//----- nvinfo : EIATTR_KPARAM_INFO
	.align		4
.L_7289:
        /*0038*/ 	.byte	0x04, 0x17
        /*003a*/ 	.short	(.L_7291 - .L_7290)
.L_7290:
        /*003c*/ 	.word	0x00000000
        /*0040*/ 	.short	0x0003
        /*0042*/ 	.short	0x0020
        /*0044*/ 	.byte	0x00, 0xf0, 0x05, 0x00


	//----- nvinfo : EIATTR_KPARAM_INFO
	.align		4
.L_7291:
        /*0048*/ 	.byte	0x04, 0x17
        /*004a*/ 	.short	(.L_7293 - .L_7292)
.L_7292:
        /*004c*/ 	.word	0x00000000
        /*0050*/ 	.short	0x0002
        /*0052*/ 	.short	0x0010
        /*0054*/ 	.byte	0x00, 0xf0, 0x41, 0x00


	//----- nvinfo : EIATTR_KPARAM_INFO
	.align		4
.L_7293:
        /*0058*/ 	.byte	0x04, 0x17
        /*005a*/ 	.short	(.L_7295 - .L_7294)
.L_7294:
        /*005c*/ 	.word	0x00000000
        /*0060*/ 	.short	0x0001
        /*0062*/ 	.short	0x0004
        /*0064*/ 	.byte	0x00, 0xf0, 0x21, 0x00


	//----- nvinfo : EIATTR_KPARAM_INFO
	.align		4
.L_7295:
        /*0068*/ 	.byte	0x04, 0x17
        /*006a*/ 	.short	(.L_7297 - .L_7296)
.L_7296:
        /*006c*/ 	.word	0x00000000
        /*0070*/ 	.short	0x0000
        /*0072*/ 	.short	0x0000
        /*0074*/ 	.byte	0x00, 0xf0, 0x11, 0x00


	//----- nvinfo : EIATTR_SPARSE_MMA_MASK
	.align		4
.L_7297:
        /*0078*/ 	.byte	0x03, 0x50
        /*007a*/ 	.short	0x0000


	//----- nvinfo : EIATTR_MAXREG_COUNT
	.align		4
        /*007c*/ 	.byte	0x03, 0x1b
        /*007e*/ 	.short	0x00ff


	//----- nvinfo : EIATTR_MERCURY_ISA_VERSION
	.align		4
        /*0080*/ 	.byte	0x03, 0x5f
        /*0082*/ 	.short	0x0101


	//----- nvinfo : EIATTR_EXIT_INSTR_OFFSETS
	.align		4
        /*0084*/ 	.byte	0x04, 0x1c
        /*0086*/ 	.short	(.L_7299 - .L_7298)


	//   ....[0]....
.L_7298:
        /*0088*/ 	.word	0x00000e40


	//   ....[1]....
        /*008c*/ 	.word	0x00000e90


	//----- nvinfo : EIATTR_MAX_THREADS
	.align		4
.L_7299:
        /*0090*/ 	.byte	0x04, 0x05
        /*0092*/ 	.short	(.L_7301 - .L_7300)
.L_7300:
        /*0094*/ 	.word	0x00000080
        /*0098*/ 	.word	0x00000001
        /*009c*/ 	.word	0x00000001


	//----- nvinfo : EIATTR_CRS_STACK_SIZE
	.align		4
.L_7301:
        /*00a0*/ 	.byte	0x04, 0x1e
        /*00a2*/ 	.short	(.L_7303 - .L_7302)
.L_7302:
        /*00a4*/ 	.word	0x00000000


	//----- nvinfo : EIATTR_CBANK_PARAM_SIZE
	.align		4
.L_7303:
        /*00a8*/ 	.byte	0x03, 0x19
        /*00aa*/ 	.short	0x0024


	//----- nvinfo : EIATTR_PARAM_CBANK
	.align		4
        /*00ac*/ 	.byte	0x04, 0x0a
        /*00ae*/ 	.short	(.L_7305 - .L_7304)
	.align		4
.L_7304:
        /*00b0*/ 	.word	index@(.nv.constant0._ZN2at6native27unrolled_elementwise_kernelINS0_13BUnaryFunctorIfffZZZNS0_21nextafter_kernel_cudaERNS_18TensorIteratorBaseEENKUlvE_clEvENKUlvE0_clEvEUlffE_EESt5arrayIPcLm2EELi4E23TrivialOffsetCalculatorILi1EjESD_NS0_6memory15LoadWithoutCastENSE_16StoreWithoutCastEEEviT_T0_T2_T3_T4_T5_)
        /*00b4*/ 	.short	0x0210
        /*00b6*/ 	.short	0x0024


	//----- nvinfo : EIATTR_SW_WAR
	.align		4
.L_7305:
        /*00b8*/ 	.byte	0x04, 0x36
        /*00ba*/ 	.short	(.L_7307 - .L_7306)
.L_7306:
        /*00bc*/ 	.word	0x00000008
.L_7307:


//--------------------- .nv.info._ZN2at6native29vectorized_elementwise_kernelILi2ENS0_13BUnaryFunctorIfffZZZNS0_21nextafter_kernel_cudaERNS_18TensorIteratorBaseEENKUlvE_clEvENKUlvE0_clEvEUlffE_EESt5arrayIPcLm2EEEEviT0_T1_ --------------------------
	.section	.nv.info._ZN2at6native29vectorized_elementwise_kernelILi2ENS0_13BUnaryFunctorIfffZZZNS0_21nextafter_kernel_cudaERNS_18TensorIteratorBaseEENKUlvE_clEvENKUlvE0_clEvEUlffE_EESt5arrayIPcLm2EEEEviT0_T1_,"",@"SHT_CUDA_INFO"
	.sectionflags	@""
	.align	4


	//----- nvinfo : EIATTR_CUDA_API_VERSION
	.align		4
        /*0000*/ 	.byte	0x04, 0x37
        /*0002*/ 	.short	(.L_7309 - .L_7308)
.L_7308:
        /*0004*/ 	.word	0x00000082


	//----- nvinfo : EIATTR_KPARAM_INFO
	.align		4
.L_7309:
        /*0008*/ 	.byte	0x04, 0x17
        /*000a*/ 	.short	(.L_7311 - .L_7310)
.L_7310:
        /*000c*/ 	.word	0x00000000
        /*0010*/ 	.short	0x0002
        /*0012*/ 	.short	0x0010
        /*0014*/ 	.byte	0x00, 0xf0, 0x41, 0x00


	//----- nvinfo : EIATTR_KPARAM_INFO
	.align		4
.L_7311:
        /*0018*/ 	.byte	0x04, 0x17
        /*001a*/ 	.short	(.L_7313 - .L_7312)
.L_7312:
        /*001c*/ 	.word	0x00000000
        /*0020*/ 	.short	0x0001
        /*0022*/ 	.short	0x0004
        /*0024*/ 	.byte	0x00, 0xf0, 0x21, 0x00


	//----- nvinfo : EIATTR_KPARAM_INFO
	.align		4
.L_7313:
        /*0028*/ 	.byte	0x04, 0x17
        /*002a*/ 	.short	(.L_7315 - .L_7314)
.L_7314:
        /*002c*/ 	.word	0x00000000
        /*0030*/ 	.short	0x0000
        /*0032*/ 	.short	0x0000
        /*0034*/ 	.byte	0x00, 0xf0, 0x11, 0x00


	//----- nvinfo : EIATTR_SPARSE_MMA_MASK
	.align		4
.L_7315:
        /*0038*/ 	.byte	0x03, 0x50
        /*003a*/ 	.short	0x0000


	//----- nvinfo : EIATTR_MAXREG_COUNT
	.align		4
        /*003c*/ 	.byte	0x03, 0x1b
        /*003e*/ 	.short	0x00ff


	//----- nvinfo : EIATTR_MERCURY_ISA_VERSION
	.align		4
        /*0040*/ 	.byte	0x03, 0x5f
        /*0042*/ 	.short	0x0101


	//----- nvinfo : EIATTR_EXIT_INSTR_OFFSETS
	.align		4
        /*0044*/ 	.byte	0x04, 0x1c
        /*0046*/ 	.short	(.L_7317 - .L_7316)


	//   ....[0]....
.L_7316:
        /*0048*/ 	.word	0x000014f0


	//   ....[1]....
        /*004c*/ 	.word	0x000045a0


	//   ....[2]....
        /*0050*/ 	.word	0x000045f0


	//----- nvinfo : EIATTR_MAX_THREADS
	.align		4
.L_7317:
        /*0054*/ 	.byte	0x04, 0x05
        /*0056*/ 	.short	(.L_7319 - .L_7318)
.L_7318:
        /*0058*/ 	.word	0x00000080
        /*005c*/ 	.word	0x00000001
        /*0060*/ 	.word	0x00000001


	//----- nvinfo : EIATTR_CRS_STACK_SIZE
	.align		4
.L_7319:
        /*0064*/ 	.byte	0x04, 0x1e
        /*0066*/ 	.short	(.L_7321 - .L_7320)
.L_7320:
        /*0068*/ 	.word	0x00000000


	//----- nvinfo : EIATTR_CBANK_PARAM_SIZE
	.align		4
.L_7321:
        /*006c*/ 	.byte	0x03, 0x19
        /*006e*/ 	.short	0x0020


	//----- nvinfo : EIATTR_PARAM_CBANK
	.align		4
        /*0070*/ 	.byte	0x04, 0x0a
        /*0072*/ 	.short	(.L_7323 - .L_7322)
	.align		4
.L_7322:
        /*0074*/ 	.word	index@(.nv.constant0._ZN2at6native29vectorized_elementwise_kernelILi2ENS0_13BUnaryFunctorIfffZZZNS0_21nextafter_kernel_cudaERNS_18TensorIteratorBaseEENKUlvE_clEvENKUlvE0_clEvEUlffE_EESt5arrayIPcLm2EEEEviT0_T1_)
        /*0078*/ 	.short	0x0210
        /*007a*/ 	.short	0x0020


	//----- nvinfo : EIATTR_SW_WAR
	.align		4
.L_7323:
        /*007c*/ 	.byte	0x04, 0x36
        /*007e*/ 	.short	(.L_7325 - .L_7324)
.L_7324:
        /*0080*/ 	.word	0x00000008
.L_7325:


//--------------------- .nv.info._ZN2at6native29vectorized_elementwise_kernelILi4ENS0_13BUnaryFunctorIfffZZZNS0_21nextafter_kernel_cudaERNS_18TensorIteratorBaseEENKUlvE_clEvENKUlvE0_clEvEUlffE_EESt5arrayIPcLm2EEEEviT0_T1_ --------------------------
	.section	.nv.info._ZN2at6native29vectorized_elementwise_kernelILi4ENS0_13BUnaryFunctorIfffZZZNS0_21nextafter_kernel_cudaERNS_18TensorIteratorBaseEENKUlvE_clEvENKUlvE0_clEvEUlffE_EESt5arrayIPcLm2EEEEviT0_T1_,"",@"SHT_CUDA_INFO"
	.sectionflags	@""
	.align	4


	//----- nvinfo : EIATTR_CUDA_API_VERSION
	.align		4
        /*0000*/ 	.byte	0x04, 0x37
        /*0002*/ 	.short	(.L_7327 - .L_7326)
.L_7326:
        /*0004*/ 	.word	0x00000082


	//----- nvinfo : EIATTR_KPARAM_INFO
	.align		4
.L_7327:
        /*0008*/ 	.byte	0x04, 0x17
        /*000a*/ 	.short	(.L_7329 - .L_7328)
.L_7328:
        /*000c*/ 	.word	0x00000000
        /*0010*/ 	.short	0x0002
        /*0012*/ 	.short	0x0010
        /*0014*/ 	.byte	0x00, 0xf0, 0x41, 0x00


	//----- nvinfo : EIATTR_KPARAM_INFO
	.align		4
.L_7329:
        /*0018*/ 	.byte	0x04, 0x17
        /*001a*/ 	.short	(.L_7331 - .L_7330)
.L_7330:
        /*001c*/ 	.word	0x00000000
        /*0020*/ 	.short	0x0001
        /*0022*/ 	.short	0x0004
        /*0024*/ 	.byte	0x00, 0xf0, 0x21, 0x00


	//----- nvinfo : EIATTR_KPARAM_INFO
	.align		4
.L_7331:
        /*0028*/ 	.byte	0x04, 0x17
        /*002a*/ 	.short	(.L_7333 - .L_7332)
.L_7332:
        /*002c*/ 	.word	0x00000000
        /*0030*/ 	.short	0x0000
        /*0032*/ 	.short	0x0000
        /*0034*/ 	.byte	0x00, 0xf0, 0x11, 0x00


	//----- nvinfo : EIATTR_SPARSE_MMA_MASK
	.align		4
.L_7333:
        /*0038*/ 	.byte	0x03, 0x50
        /*003a*/ 	.short	0x0000


	//----- nvinfo : EIATTR_MAXREG_COUNT
	.align		4
        /*003c*/ 	.byte	0x03, 0x1b
        /*003e*/ 	.short	0x00ff


	//----- nvinfo : EIATTR_MERCURY_ISA_VERSION
	.align		4
        /*0040*/ 	.byte	0x03, 0x5f
        /*0042*/ 	.short	0x0101


	//----- nvinfo : EIATTR_EXIT_INSTR_OFFSETS
	.align		4
        /*0044*/ 	.byte	0x04, 0x1c
        /*0046*/ 	.short	(.L_7335 - .L_7334)


	//   ....[0]....
.L_7334:
        /*0048*/ 	.word	0x000014b0


	//   ....[1]....
        /*004c*/ 	.word	0x00004560


	//   ....[2]....
        /*0050*/ 	.word	0x000045b0


	//----- nvinfo : EIATTR_MAX_THREADS
	.align		4
.L_7335:
        /*0054*/ 	.byte	0x04, 0x05
        /*0056*/ 	.short	(.L_7337 - .L_7336)
.L_7336:
        /*0058*/ 	.word	0x00000080
        /*005c*/ 	.word	0x00000001
        /*0060*/ 	.word	0x00000001


	//----- nvinfo : EIATTR_CRS_STACK_SIZE
	.align		4
.L_7337:
        /*0064*/ 	.byte	0x04, 0x1e
        /*0066*/ 	.short	(.L_7339 - .L_7338)
.L_7338:
        /*0068*/ 	.word	0x00000000


	//----- nvinfo : EIATTR_CBANK_PARAM_SIZE
	.align		4
.L_7339:
        /*006c*/ 	.byte	0x03, 0x19
        /*006e*/ 	.short	0x0020


	//----- nvinfo : EIATTR_PARAM_CBANK
	.align		4
        /*0070*/ 	.byte	0x04, 0x0a
        /*0072*/ 	.short	(.L_7341 - .L_7340)
	.align		4
.L_7340:
        /*0074*/ 	.word	index@(.nv.constant0._ZN2at6native29vectorized_elementwise_kernelILi4ENS0_13BUnaryFunctorIfffZZZNS0_21nextafter_kernel_cudaERNS_18TensorIteratorBaseEENKUlvE_clEvENKUlvE0_clEvEUlffE_EESt5arrayIPcLm2EEEEviT0_T1_)
        /*0078*/ 	.short	0x0210
        /*007a*/ 	.short	0x0020


	//----- nvinfo : EIATTR_SW_WAR
	.align		4
.L_7341:
        /*007c*/ 	.byte	0x04, 0x36
        /*007e*/ 	.short	(.L_7343 - .L_7342)
.L_7342:
        /*0080*/ 	.word	0x00000008
.L_7343:


//--------------------- .nv.info._ZN2at6native29vectorized_elementwise_kernelILi8ENS0_13BUnaryFunctorIfffZZZNS0_21nextafter_kernel_cudaERNS_18TensorIteratorBaseEENKUlvE_clEvENKUlvE0_clEvEUlffE_EESt5arrayIPcLm2EEEEviT0_T1_ --------------------------
	.section	.nv.info._ZN2at6native29vectorized_elementwise_kernelILi8ENS0_13BUnaryFunctorIfffZZZNS0_21nextafter_kernel_cudaERNS_18TensorIteratorBaseEENKUlvE_clEvENKUlvE0_clEvEUlffE_EESt5arrayIPcLm2EEEEviT0_T1_,"",@"SHT_CUDA_INFO"
	.sectionflags	@""
	.align	4


	//----- nvinfo : EIATTR_CUDA_API_VERSION
	.align		4
        /*0000*/ 	.byte	0x04, 0x37
        /*0002*/ 	.short	(.L_7345 - .L_7344)
.L_7344:
        /*0004*/ 	.word	0x00000082


	//----- nvinfo : EIATTR_KPARAM_INFO
	.align		4
.L_7345:
        /*0008*/ 	.byte	0x04, 0x17
        /*000a*/ 	.short	(.L_7347 - .L_7346)
.L_7346:
        /*000c*/ 	.word	0x00000000
        /*0010*/ 	.short	0x0002
        /*0012*/ 	.short	0x0010
        /*0014*/ 	.byte	0x00, 0xf0, 0x41, 0x00


	//----- nvinfo : EIATTR_KPARAM_INFO
	.align		4
.L_7347:
        /*0018*/ 	.byte	0x04, 0x17
        /*001a*/ 	.short	(.L_7349 - .L_7348)
.L_7348:
        /*001c*/ 	.word	0x00000000
        /*0020*/ 	.short	0x0001
        /*0022*/ 	.short	0x0004
        /*0024*/ 	.byte	0x00, 0xf0, 0x21, 0x00


	//----- nvinfo : EIATTR_KPARAM_INFO
	.align		4
.L_7349:
        /*0028*/ 	.byte	0x04, 0x17
        /*002a*/ 	.short	(.L_7351 - .L_7350)
.L_7350:
        /*002c*/ 	.word	0x00000000
        /*0030*/ 	.short	0x0000
        /*0032*/ 	.short	0x0000
        /*0034*/ 	.byte	0x00, 0xf0, 0x11, 0x00


	//----- nvinfo : EIATTR_SPARSE_MMA_MASK
	.align		4
.L_7351:
        /*0038*/ 	.byte	0x03, 0x50
        /*003a*/ 	.short	0x0000


	//----- nvinfo : EIATTR_MAXREG_COUNT
	.align		4
        /*003c*/ 	.byte	0x03, 0x1b
        /*003e*/ 	.short	0x00ff


	//----- nvinfo : EIATTR_MERCURY_ISA_VERSION
	.align		4
        /*0040*/ 	.byte	0x03, 0x5f
        /*0042*/ 	.short	0x0101


	//----- nvinfo : EIATTR_EXIT_INSTR_OFFSETS
	.align		4
        /*0044*/ 	.byte	0x04, 0x1c
        /*0046*/ 	.short	(.L_7353 - .L_7352)


	//   ....[0]....
.L_7352:
        /*0048*/ 	.word	0x000014b0


	//   ....[1]....
        /*004c*/ 	.word	0x00004560


	//   ....[2]....
        /*0050*/ 	.word	0x000045b0


	//----- nvinfo : EIATTR_MAX_THREADS
	.align		4
.L_7353:
        /*0054*/ 	.byte	0x04, 0x05
        /*0056*/ 	.short	(.L_7355 - .L_7354)
.L_7354:
        /*0058*/ 	.word	0x00000080
        /*005c*/ 	.word	0x00000001
        /*0060*/ 	.word	0x00000001


	//----- nvinfo : EIATTR_CRS_STACK_SIZE
	.align		4
.L_7355:
        /*0064*/ 	.byte	0x04, 0x1e
        /*0066*/ 	.short	(.L_7357 - .L_7356)
.L_7356:
        /*0068*/ 	.word	0x00000000


	//----- nvinfo : EIATTR_CBANK_PARAM_SIZE
	.align		4
.L_7357:
        /*006c*/ 	.byte	0x03, 0x19
        /*006e*/ 	.short	0x0020


	//----- nvinfo : EIATTR_PARAM_CBANK
	.align		4
        /*0070*/ 	.byte	0x04, 0x0a
        /*0072*/ 	.short	(.L_7359 - .L_7358)
	.align		4
.L_7358:
        /*0074*/ 	.word	index@(.nv.constant0._ZN2at6native29vectorized_elementwise_kernelILi8ENS0_13BUnaryFunctorIfffZZZNS0_21nextafter_kernel_cudaERNS_18TensorIteratorBaseEENKUlvE_clEvENKUlvE0_clEvEUlffE_EESt5arrayIPcLm2EEEEviT0_T1_)
        /*0078*/ 	.short	0x0210
        /*007a*/ 	.short	0x0020


	//----- nvinfo : EIATTR_SW_WAR
	.align		4
.L_7359:
        /*007c*/ 	.byte	0x04, 0x36
        /*007e*/ 	.short	(.L_7361 - .L_7360)
.L_7360:
        /*0080*/ 	.word	0x00000008
.L_7361:


//--------------------- .nv.info._ZN2at6native18elementwise_kernelILi128ELi4EZNS0_15gpu_kernel_implINS0_13AUnaryFunctorIfffZZZNS0_21nextafter_kernel_cudaERNS_18TensorIteratorBaseEENKUlvE_clEvENKUlvE0_clEvEUlffE_EEEEvS5_RKT_EUliE_EEviT1_ --------------------------
	.section	.nv.info._ZN2at6native18elementwise_kernelILi128ELi4EZNS0_15gpu_kernel_implINS0_13AUnaryFunctorIfffZZZNS0_21nextafter_kernel_cudaERNS_18TensorIteratorBaseEENKUlvE_clEvENKUlvE0_clEvEUlffE_EEEEvS5_RKT_EUliE_EEviT1_,"",@"SHT_CUDA_INFO"
	.sectionflags	@""
	.align	4


	//----- nvinfo : EIATTR_CUDA_API_VERSION
	.align		4
        /*0000*/ 	.byte	0x04, 0x37
        /*0002*/ 	.short	(.L_7363 - .L_7362)
.L_7362:
        /*0004*/ 	.word	0x00000082


	//----- nvinfo : EIATTR_KPARAM_INFO
	.align		4
.L_7363:
        /*0008*/ 	.byte	0x04, 0x17
        /*000a*/ 	.short	(.L_7365 - .L_7364)
.L_7364:
        /*000c*/ 	.word	0x00000000
        /*0010*/ 	.short	0x0001
        /*0012*/ 	.short	0x0008
        /*0014*/ 	.byte	0x00, 0xf0, 0x81, 0x08


	//----- nvinfo : EIATTR_KPARAM_INFO
	.align		4
.L_7365:
        /*0018*/ 	.byte	0x04, 0x17
        /*001a*/ 	.short	(.L_7367 - .L_7366)
.L_7366:
        /*001c*/ 	.word	0x00000000
        /*0020*/ 	.short	0x0000
        /*0022*/ 	.short	0x0000
        /*0024*/ 	.byte	0x00, 0xf0, 0x11, 0x00


	//----- nvinfo : EIATTR_SPARSE_MMA_MASK
	.align		4
.L_7367:
        /*0028*/ 	.byte	0x03, 0x50
        /*002a*/ 	.short	0x0000


	//----- nvinfo : EIATTR_MAXREG_COUNT
	.align		4
        /*002c*/ 	.byte	0x03, 0x1b
        /*002e*/ 	.short	0x0080


	//----- nvinfo : EIATTR_EXTERNS
	.align		4
        /*0030*/ 	.byte	0x04, 0x0f
        /*0032*/ 	.short	(.L_7369 - .L_7368)


	//   ....[0]....
	.align		4
.L_7368:
        /*0034*/ 	.word	index@(__assertfail)


	//----- nvinfo : EIATTR_MERCURY_ISA_VERSION
	.align		4
.L_7369:
        /*0038*/ 	.byte	0x03, 0x5f
        /*003a*/ 	.short	0x0101


	//----- nvinfo : EIATTR_SYSCALL_OFFSETS
	.align		4
        /*003c*/ 	.byte	0x04, 0x46
        /*003e*/ 	.short	(.L_7371 - .L_7370)


	//   ....[0]....
.L_7370:
        /*0040*/ 	.word	0x00002150


	//   ....[1]....
        /*0044*/ 	.word	0x00003260


	//   ....[2]....
        /*0048*/ 	.word	0x000053f0


	//   ....[3]....
        /*004c*/ 	.word	0x000064f0


	//   ....[4]....
        /*0050*/ 	.word	0x00008670


	//   ....[5]....
        /*0054*/ 	.word	0x00009770


	//   ....[6]....
        /*0058*/ 	.word	0x0000b8e0


	//   ....[7]....
        /*005c*/ 	.word	0x0000c9e0


	//----- nvinfo : EIATTR_EXIT_INSTR_OFFSETS
	.align		4
.L_7371:
        /*0060*/ 	.byte	0x04, 0x1c
        /*0062*/ 	.short	(.L_7373 - .L_7372)


	//   ....[0]....
.L_7372:
        /*0064*/ 	.word	0x00009820


	//   ....[1]....
        /*0068*/ 	.word	0x0000bd00


	//   ....[2]....
        /*006c*/ 	.word	0x0000bd40


	//   ....[3]....
        /*0070*/ 	.word	0x0000bdd0


	//   ....[4]....
        /*0074*/ 	.word	0x0000be00


	//   ....[5]....
        /*0078*/ 	.word	0x0000be30


	//   ....[6]....
        /*007c*/ 	.word	0x0000beb0


	//   ....[7]....
        /*0080*/ 	.word	0x0000bee0


	//   ....[8]....
        /*0084*/ 	.word	0x0000bf70


	//   ....[9]....
        /*0088*/ 	.word	0x0000bfb0


	//   ....[10]....
        /*008c*/ 	.word	0x0000bff0


	//   ....[11]....
        /*0090*/ 	.word	0x0000c0b0


	//   ....[12]....
        /*0094*/ 	.word	0x0000c100


	//   ....[13]....
        /*0098*/ 	.word	0x0000c280


	//   ....[14]....
        /*009c*/ 	.word	0x0000c3d0


	//   ....[15]....
        /*00a0*/ 	.word	0x0000c400


	//   ....[16]....
        /*00a4*/ 	.word	0x0000c4b0


	//   ....[17]....
        /*00a8*/ 	.word	0x0000c620


	//   ....[18]....
        /*00ac*/ 	.word	0x0000c790


	//   ....[19]....
        /*00b0*/ 	.word	0x0000c8e0


	//   ....[20]....
        /*00b4*/ 	.word	0x0000c9f0


	//   ....[21]....
        /*00b8*/ 	.word	0x0000ca20


	//   ....[22]....
        /*00bc*/ 	.word	0x0000ca50


	//----- nvinfo : EIATTR_MAX_THREADS
	.align		4
.L_7373:
        /*00c0*/ 	.byte	0x04, 0x05
        /*00c2*/ 	.short	(.L_7375 - .L_7374)
.L_7374:
        /*00c4*/ 	.word	0x00000080
        /*00c8*/ 	.word	0x00000001
        /*00cc*/ 	.word	0x00000001


	//----- nvinfo : EIATTR_CRS_STACK_SIZE
	.align		4
.L_7375:
        /*00d0*/ 	.byte	0x04, 0x1e
        /*00d2*/ 	.short	(.L_7377 - .L_7376)
.L_7376:
        /*00d4*/ 	.word	0x00000000


	//----- nvinfo : EIATTR_CBANK_PARAM_SIZE
	.align		4
.L_7377:
        /*00d8*/ 	.byte	0x03, 0x19
        /*00da*/ 	.short	0x0228


	//----- nvinfo : EIATTR_PARAM_CBANK
	.align		4
        /*00dc*/ 	.byte	0x04, 0x0a
        /*00de*/ 	.short	(.L_7379 - .L_7378)
	.align		4
.L_7378:
        /*00e0*/ 	.word	index@(.nv.constant0._ZN2at6native18elementwise_kernelILi128ELi4EZNS0_15gpu_kernel_implINS0_13AUnaryFunctorIfffZZZNS0_21nextafter_kernel_cudaERNS_18TensorIteratorBaseEENKUlvE_clEvENKUlvE0_clEvEUlffE_EEEEvS5_RKT_EUliE_EEviT1_)
        /*00e4*/ 	.short	0x0210
        /*00e6*/ 	.short	0x0228


	//----- nvinfo : EIATTR_SW_WAR
	.align		4
.L_7379:
        /*00e8*/ 	.byte	0x04, 0x36
        /*00ea*/ 	.short	(.L_7381 - .L_7380)
.L_7380:
        /*00ec*/ 	.word	0x00000008
.L_7381:


//--------------------- .nv.info._ZN2at6native27unrolled_elementwise_kernelINS0_13AUnaryFunctorIfffZZZNS0_21nextafter_kernel_cudaERNS_18TensorIteratorBaseEENKUlvE_clEvENKUlvE0_clEvEUlffE_EESt5arrayIPcLm2EELi4E23TrivialOffsetCalculatorILi1EjESD_NS0_6memory12LoadWithCastILi1EEENSE_13StoreWithCastILi1EEEEEviT_T0_T2_T3_T4_T5_ --------------------------
	.section	.nv.info._ZN2at6native27unrolled_elementwise_kernelINS0_13AUnaryFunctorIfffZZZNS0_21nextafter_kernel_cudaERNS_18TensorIteratorBaseEENKUlvE_clEvENKUlvE0_clEvEUlffE_EESt5arrayIPcLm2EELi4E23TrivialOffsetCalculatorILi1EjESD_NS0_6memory12LoadWithCastILi1EEENSE_13StoreWithCastILi1EEEEEviT_T0_T2_T3_T4_T5_,"",@"SHT_CUDA_INFO"
	.sectionflags	@""
	.align	4


	//----- nvinfo : EIATTR_CUDA_API_VERSION
	.align		4
        /*0000*/ 	.byte	0x04, 0x37
        /*0002*/ 	.short	(.L_7383 - .L_7382)
.L_7382:
        /*0004*/ 	.word	0x00000082


	//----- nvinfo : EIATTR_KPARAM_INFO
	.align		4
.L_7383:
        /*0008*/ 	.byte	0x04, 0x17
        /*000a*/ 	.short	(.L_7385 - .L_7384)
.L_7384:
        /*000c*/ 	.word	0x00000000
        /*0010*/ 	.short	0x0006
        /*0012*/ 	.short	0x002c
        /*0014*/ 	.byte	0x00, 0xf0, 0x21, 0x00


	//----- nvinfo : EIATTR_KPARAM_INFO
	.align		4
.L_7385:
        /*0018*/ 	.byte	0x04, 0x17
        /*001a*/ 	.short	(.L_7387 - .L_7386)
.L_7386:
        /*001c*/ 	.word	0x00000000
        /*0020*/ 	.short	0x0005
        /*0022*/ 	.short	0x0024
        /*0024*/ 	.byte	0x00, 0xf0, 0x21, 0x00


	//----- nvinfo : EIATTR_KPARAM_INFO
	.align		4
.L_7387:
        /*0028*/ 	.byte	0x04, 0x17
        /*002a*/ 	.short	(.L_7389 - .L_7388)
.L_7388:
        /*002c*/ 	.word	0x00000000
        /*0030*/ 	.short	0x0004
        /*0032*/ 	.short	0x0021
        /*0034*/ 	.byte	0x00, 0xf0, 0x05, 0x00


	//----- nvinfo : EIATTR_KPARAM_INFO
	.align		4
.L_7389:
        /*0038*/ 	.byte	0x04, 0x17
        /*003a*/ 	.short	(.L_7391 - .L_7390)
.L_7390:
        /*003c*/ 	.word	0x00000000
        /*0040*/ 	.short	0x0003
        /*0042*/ 	.short	0x0020
        /*0044*/ 	.byte	0x00, 0xf0, 0x05, 0x00


	//----- nvinfo : EIATTR_KPARAM_INFO
	.align		4
.L_7391:
        /*0048*/ 	.byte	0x04, 0x17
        /*004a*/ 	.short	(.L_7393 - .L_7392)
.L_7392:
        /*004c*/ 	.word	0x00000000
        /*0050*/ 	.short	0x0002
        /*0052*/ 	.short	0x0010
        /*0054*/ 	.byte	0x00, 0xf0, 0x41, 0x00


	//----- nvinfo : EIATTR_KPARAM_INFO
	.align		4
.L_7393:
        /*0058*/ 	.byte	0x04, 0x17
        /*005a*/ 	.short	(.L_7395 - .L_7394)
.L_7394:
        /*005c*/ 	.word	0x00000000
        /*0060*/ 	.short	0x0001
        /*0062*/ 	.short	0x0004
        /*0064*/ 	.byte	0x00, 0xf0, 0x21, 0x00


	//----- nvinfo : EIATTR_KPARAM_INFO
	.align		4
.L_7395:
        /*0068*/ 	.byte	0x04, 0x17
        /*006a*/ 	.short	(.L_7397 - .L_7396)
.L_7396:
        /*006c*/ 	.word	0x00000000
        /*0070*/ 	.short	0x0000
        /*0072*/ 	.short	0x0000
        /*0074*/ 	.byte	0x00, 0xf0, 0x11, 0x00


	//----- nvinfo : EIATTR_SPARSE_MMA_MASK
	.align		4
.L_7397:
        /*0078*/ 	.byte	0x03, 0x50
        /*007a*/ 	.short	0x0000


	//----- nvinfo : EIATTR_MAXREG_COUNT
	.align		4
        /*007c*/ 	.byte	0x03, 0x1b
        /*007e*/ 	.short	0x00ff


	//----- nvinfo : EIATTR_EXTERNS
	.align		4
        /*0080*/ 	.byte	0x04, 0x0f
        /*0082*/ 	.short	(.L_7399 - .L_7398)


	//   ....[0]....
	.align		4
.L_7398:
        /*0084*/ 	.word	index@(__assertfail)


	//----- nvinfo : EIATTR_MERCURY_ISA_VERSION
	.align		4
.L_7399:
        /*0088*/ 	.byte	0x03, 0x5f
        /*008a*/ 	.short	0x0101


	//----- nvinfo : EIATTR_SYSCALL_OFFSETS
	.align		4
        /*008c*/ 	.byte	0x04, 0x46
        /*008e*/ 	.short	(.L_7401 - .L_7400)


	//   ....[0]....
.L_7400:
        /*0090*/ 	.word	0x00000e80


	//   ....[1]....
        /*0094*/ 	.word	0x00001d30


	//   ....[2]....
        /*0098*/ 	.word	0x00002bf0


	//   ....[3]....
        /*009c*/ 	.word	0x00003a50


	//   ....[4]....
        /*00a0*/ 	.word	0x00005770


	//   ....[5]....
        /*00a4*/ 	.word	0x00006650


	//   ....[6]....
        /*00a8*/ 	.word	0x00007510


	//   ....[7]....
        /*00ac*/ 	.word	0x000083d0


	//----- nvinfo : EIATTR_EXIT_INSTR_OFFSETS
	.align		4
.L_7401:
        /*00b0*/ 	.byte	0x04, 0x1c
        /*00b2*/ 	.short	(.L_7403 - .L_7402)


	//   ....[0]....
.L_7402:
        /*00b4*/ 	.word	0x000075b0


	//   ....[1]....
        /*00b8*/ 	.word	0x000076f0


	//   ....[2]....
        /*00bc*/ 	.word	0x00007730


	//   ....[3]....
        /*00c0*/ 	.word	0x000077c0


	//   ....[4]....
        /*00c4*/ 	.word	0x000077f0


	//   ....[5]....
        /*00c8*/ 	.word	0x00007820


	//   ....[6]....
        /*00cc*/ 	.word	0x000078a0


	//   ....[7]....
        /*00d0*/ 	.word	0x000078d0


	//   ....[8]....
        /*00d4*/ 	.word	0x00007960


	//   ....[9]....
        /*00d8*/ 	.word	0x000079a0


	//   ....[10]....
        /*00dc*/ 	.word	0x000079e0


	//   ....[11]....
        /*00e0*/ 	.word	0x00007aa0


	//   ....[12]....
        /*00e4*/ 	.word	0x00007af0


	//   ....[13]....
        /*00e8*/ 	.word	0x00007c70


	//   ....[14]....
        /*00ec*/ 	.word	0x00007dc0


	//   ....[15]....
        /*00f0*/ 	.word	0x00007df0


	//   ....[16]....
        /*00f4*/ 	.word	0x00007ea0


	//   ....[17]....
        /*00f8*/ 	.word	0x00008010


	//   ....[18]....
        /*00fc*/ 	.word	0x00008180


	//   ....[19]....
        /*0100*/ 	.word	0x000082d0


	//   ....[20]....
        /*0104*/ 	.word	0x000083e0


	//   ....[21]....
        /*0108*/ 	.word	0x00008410


	//   ....[22]....
        /*010c*/ 	.word	0x00008440


	//----- nvinfo : EIATTR_MAX_THREADS
	.align		4
.L_7403:
        /*0110*/ 	.byte	0x04, 0x05
        /*0112*/ 	.short	(.L_7405 - .L_7404)
.L_7404:
        /*0114*/ 	.word	0x00000080
        /*0118*/ 	.word	0x00000001
        /*011c*/ 	.word	0x00000001


	//----- nvinfo : EIATTR_CRS_STACK_SIZE
	.align		4
.L_7405:
        /*0120*/ 	.byte	0x04, 0x1e
        /*0122*/ 	.short	(.L_7407 - .L_7406)
.L_7406:
        /*0124*/ 	.word	0x00000000


	//----- nvinfo : EIATTR_CBANK_PARAM_SIZE
	.align		4
.L_7407:
        /*0128*/ 	.byte	0x03, 0x19
        /*012a*/ 	.short	0x0034


	//----- nvinfo : EIATTR_PARAM_CBANK
	.align		4
        /*012c*/ 	.byte	0x04, 0x0a
        /*012e*/ 	.short	(.L_7409 - .L_7408)
	.align		4
.L_7408:
        /*0130*/ 	.word	index@(.nv.constant0._ZN2at6native27unrolled_elementwise_kernelINS0_13AUnaryFunctorIfffZZZNS0_21nextafter_kernel_cudaERNS_18TensorIteratorBaseEENKUlvE_clEvENKUlvE0_clEvEUlffE_EESt5arrayIPcLm2EELi4E23TrivialOffsetCalculatorILi1EjESD_NS0_6memory12LoadWithCastILi1EEENSE_13StoreWithCastILi1EEEEEviT_T0_T2_T3_T4_T5_)
        /*0134*/ 	.short	0x0210
        /*0136*/ 	.short	0x0034


	//----- nvinfo : EIATTR_SW_WAR
	.align		4
.L_7409:
        /*0138*/ 	.byte	0x04, 0x36
        /*013a*/ 	.short	(.L_7411 - .L_7410)
.L_7410:
        /*013c*/ 	.word	0x00000008
.L_7411:


//--------------------- .nv.info._ZN2at6native18elementwise_kernelILi128ELi2EZNS0_22gpu_kernel_impl_nocastINS0_13AUnaryFunctorIfffZZZNS0_21nextafter_kernel_cudaERNS_18TensorIteratorBaseEENKUlvE_clEvENKUlvE0_clEvEUlffE_EEEEvS5_RKT_EUliE_EEviT1_ --------------------------
	.section	.nv.info._ZN2at6native18elementwise_kernelILi128ELi2EZNS0_22gpu_kernel_impl_nocastINS0_13AUnaryFunctorIfffZZZNS0_21nextafter_kernel_cudaERNS_18TensorIteratorBaseEENKUlvE_clEvENKUlvE0_clEvEUlffE_EEEEvS5_RKT_EUliE_EEviT1_,"",@"SHT_CUDA_INFO"
	.sectionflags	@""
	.align	4


	//----- nvinfo : EIATTR_CUDA_API_VERSION
	.align		4
        /*0000*/ 	.byte	0x04, 0x37
        /*0002*/ 	.short	(.L_7413 - .L_7412)
.L_7412:
        /*0004*/ 	.word	0x00000082


	//----- nvinfo : EIATTR_KPARAM_INFO
	.align		4
.L_7413:
        /*0008*/ 	.byte	0x04, 0x17
        /*000a*/ 	.short	(.L_7415 - .L_7414)
.L_7414:
        /*000c*/ 	.word	0x00000000
        /*0010*/ 	.short	0x0001
        /*0012*/ 	.short	0x0008
        /*0014*/ 	.byte	0x00, 0xf0, 0x61, 0x08


	//----- nvinfo : EIATTR_KPARAM_INFO
	.align		4
.L_7415:
        /*0018*/ 	.byte	0x04, 0x17
        /*001a*/ 	.short	(.L_7417 - .L_7416)
.L_7416:
        /*001c*/ 	.word	0x00000000
        /*0020*/ 	.short	0x0000
        /*0022*/ 	.short	0x0000
        /*0024*/ 	.byte	0x00, 0xf0, 0x11, 0x00


	//----- nvinfo : EIATTR_SPARSE_MMA_MASK
	.align		4
.L_7417:
        /*0028*/ 	.byte	0x03, 0x50
        /*002a*/ 	.short	0x0000


	//----- nvinfo : EIATTR_MAXREG_COUNT
	.align		4
        /*002c*/ 	.byte	0x03, 0x1b
        /*002e*/ 	.short	0x0080


	//----- nvinfo : EIATTR_MERCURY_ISA_VERSION
	.align		4
        /*0030*/ 	.byte	0x03, 0x5f
        /*0032*/ 	.short	0x0101


	//----- nvinfo : EIATTR_EXIT_INSTR_OFFSETS
	.align		4
        /*0034*/ 	.byte	0x04, 0x1c
        /*0036*/ 	.short	(.L_7419 - .L_7418)


	//   ....[0]....
.L_7418:
        /*0038*/ 	.word	0x000016d0


	//   ....[1]....
        /*003c*/ 	.word	0x00002ca0


	//----- nvinfo : EIATTR_MAX_THREADS
	.align		4
.L_7419:
        /*0040*/ 	.byte	0x04, 0x05
        /*0042*/ 	.short	(.L_7421 - .L_7420)
.L_7420:
        /*0044*/ 	.word	0x00000080
        /*0048*/ 	.word	0x00000001
        /*004c*/ 	.word	0x00000001


	//----- nvinfo : EIATTR_CRS_STACK_SIZE
	.align		4
.L_7421:
        /*0050*/ 	.byte	0x04, 0x1e
        /*0052*/ 	.short	(.L_7423 - .L_7422)
.L_7422:
        /*0054*/ 	.word	0x00000000


	//----- nvinfo : EIATTR_CBANK_PARAM_SIZE
	.align		4
.L_7423:
        /*0058*/ 	.byte	0x03, 0x19
        /*005a*/ 	.short	0x0220


	//----- nvinfo : EIATTR_PARAM_CBANK
	.align		4
        /*005c*/ 	.byte	0x04, 0x0a
        /*005e*/ 	.short	(.L_7425 - .L_7424)
	.align		4
.L_7424:
        /*0060*/ 	.word	index@(.nv.constant0._ZN2at6native18elementwise_kernelILi128ELi2EZNS0_22gpu_kernel_impl_nocastINS0_13AUnaryFunctorIfffZZZNS0_21nextafter_kernel_cudaERNS_18TensorIteratorBaseEENKUlvE_clEvENKUlvE0_clEvEUlffE_EEEEvS5_RKT_EUliE_EEviT1_)
        /*0064*/ 	.short	0x0210
        /*0066*/ 	.short	0x0220


	//----- nvinfo : EIATTR_SW_WAR
	.align		4
.L_7425:
        /*0068*/ 	.byte	0x04, 0x36
        /*006a*/ 	.short	(.L_7427 - .L_7426)
.L_7426:
        /*006c*/ 	.word	0x00000008
.L_7427:


//--------------------- .nv.info._ZN2at6native27unrolled_elementwise_kernelINS0_13AUnaryFunctorIfffZZZNS0_21nextafter_kernel_cudaERNS_18TensorIteratorBaseEENKUlvE_clEvENKUlvE0_clEvEUlffE_EESt5arrayIPcLm2EELi4E23TrivialOffsetCalculatorILi1EjESD_NS0_6memory15LoadWithoutCastENSE_16StoreWithoutCastEEEviT_T0_T2_T3_T4_T5_ --------------------------
	.section	.nv.info._ZN2at6native27unrolled_elementwise_kernelINS0_13AUnaryFunctorIfffZZZNS0_21nextafter_kernel_cudaERNS_18TensorIteratorBaseEENKUlvE_clEvENKUlvE0_clEvEUlffE_EESt5arrayIPcLm2EELi4E23TrivialOffsetCalculatorILi1EjESD_NS0_6memory15LoadWithoutCastENSE_16StoreWithoutCastEEEviT_T0_T2_T3_T4_T5_,"",@"SHT_CUDA_INFO"
	.sectionflags	@""
	.align	4


	//----- nvinfo : EIATTR_CUDA_API_VERSION
	.align		4
        /*0000*/ 	.byte	0x04, 0x37
        /*0002*/ 	.short	(.L_7429 - .L_7428)
.L_7428:
        /*0004*/ 	.word	0x00000082


	//----- nvinfo : EIATTR_KPARAM_INFO
	.align		4
.L_7429:
        /*0008*/ 	.byte	0x04, 0x17
        /*000a*/ 	.short	(.L_7431 - .L_7430)
.L_7430:
        /*000c*/ 	.word	0x00000000
        /*0010*/ 	.short	0x0006
        /*0012*/ 	.short	0x0023
        /*0014*/ 	.byte	0x00, 0xf0, 0x05, 0x00


	//----- nvinfo : EIATTR_KPARAM_INFO
	.align		4
.L_7431:
        /*0018*/ 	.byte	0x04, 0x17
        /*001a*/ 	.short	(.L_7433 - .L_7432)
.L_7432:
        /*001c*/ 	.word	0x00000000
        /*0020*/ 	.short	0x0005
        /*0022*/ 	.short	0x0022
        /*0024*/ 	.byte	0x00, 0xf0, 0x05, 0x00


	//----- nvinfo : EIATTR_KPARAM_INFO
	.align		4
.L_7433:
        /*0028*/ 	.byte	0x04, 0x17
        /*002a*/ 	.short	(.L_7435 - .L_7434)
.L_7434:
        /*002c*/ 	.word	0x00000000
        /*0030*/ 	.short	0x0004
        /*0032*/ 	.short	0x0021
        /*0034*/ 	.byte	0x00, 0xf0, 0x05, 0x00


	//----- nvinfo : EIATTR_KPARAM_INFO
	.align		4
.L_7435:
        /*0038*/ 	.byte	0x04, 0x17
        /*003a*/ 	.short	(.L_7437 - .L_7436)
.L_7436:
        /*003c*/ 	.word	0x00000000
        /*0040*/ 	.short	0x0003
        /*0042*/ 	.short	0x0020
        /*0044*/ 	.byte	0x00, 0xf0, 0x05, 0x00


	//----- nvinfo : EIATTR_KPARAM_INFO
	.align		4
.L_7437:
        /*0048*/ 	.byte	0x04, 0x17
        /*004a*/ 	.short	(.L_7439 - .L_7438)
.L_7438:
        /*004c*/ 	.word	0x00000000
        /*0050*/ 	.short	0x0002
        /*0052*/ 	.short	0x0010
        /*0054*/ 	.byte	0x00, 0xf0, 0x41, 0x00


	//----- nvinfo : EIATTR_KPARAM_INFO
	.align		4
.L_7439:
        /*0058*/ 	.byte	0x04, 0x17
        /*005a*/ 	.short	(.L_7441 - .L_7440)
.L_7440:
        /*005c*/ 	.word	0x00000000
        /*0060*/ 	.short	0x0001
        /*0062*/ 	.short	0x0004
        /*0064*/ 	.byte	0x00, 0xf0, 0x21, 0x00


	//----- nvinfo : EIATTR_KPARAM_INFO
	.align		4
.L_7441:
        /*0068*/ 	.byte	0x04, 0x17
        /*006a*/ 	.short	(.L_7443 - .L_7442)
.L_7442:
        /*006c*/ 	.word	0x00000000
        /*0070*/ 	.short	0x0000
        /*0072*/ 	.short	0x0000
        /*0074*/ 	.byte	0x00, 0xf0, 0x11, 0x00


	//----- nvinfo : EIATTR_SPARSE_MMA_MASK
	.align		4
.L_7443:
        /*0078*/ 	.byte	0x03, 0x50
        /*007a*/ 	.short	0x0000


	//----- nvinfo : EIATTR_MAXREG_COUNT
	.align		4
        /*007c*/ 	.byte	0x03, 0x1b
        /*007e*/ 	.short	0x00ff


	//----- nvinfo : EIATTR_MERCURY_ISA_VERSION
	.align		4
        /*0080*/ 	.byte	0x03, 0x5f
        /*0082*/ 	.short	0x0101


	//----- nvinfo : EIATTR_EXIT_INSTR_OFFSETS
	.align		4
        /*0084*/ 	.byte	0x04, 0x1c
        /*0086*/ 	.short	(.L_7445 - .L_7444)


	//   ....[0]....
.L_7444:
        /*0088*/ 	.word	0x00001150


	//   ....[1]....
        /*008c*/ 	.word	0x000011a0


	//----- nvinfo : EIATTR_MAX_THREADS
	.align		4
.L_7445:
        /*0090*/ 	.byte	0x04, 0x05
        /*0092*/ 	.short	(.L_7447 - .L_7446)
.L_7446:
        /*0094*/ 	.word	0x00000080
        /*0098*/ 	.word	0x00000001
        /*009c*/ 	.word	0x00000001


	//----- nvinfo : EIATTR_CRS_STACK_SIZE
	.align		4
.L_7447:
        /*00a0*/ 	.byte	0x04, 0x1e
        /*00a2*/ 	.short	(.L_7449 - .L_7448)
.L_7448:
        /*00a4*/ 	.word	0x00000000


	//----- nvinfo : EIATTR_CBANK_PARAM_SIZE
	.align		4
.L_7449:
        /*00a8*/ 	.byte	0x03, 0x19
        /*00aa*/ 	.short	0x0024


	//----- nvinfo : EIATTR_PARAM_CBANK
	.align		4
        /*00ac*/ 	.byte	0x04, 0x0a
        /*00ae*/ 	.short	(.L_7451 - .L_7450)
	.align		4
.L_7450:
        /*00b0*/ 	.word	index@(.nv.constant0._ZN2at6native27unrolled_elementwise_kernelINS0_13AUnaryFunctorIfffZZZNS0_21nextafter_kernel_cudaERNS_18TensorIteratorBaseEENKUlvE_clEvENKUlvE0_clEvEUlffE_EESt5arrayIPcLm2EELi4E23TrivialOffsetCalculatorILi1EjESD_NS0_6memory15LoadWithoutCastENSE_16StoreWithoutCastEEEviT_T0_T2_T3_T4_T5_)
        /*00b4*/ 	.short	0x0210
        /*00b6*/ 	.short	0x0024


	//----- nvinfo : EIATTR_SW_WAR
	.align		4
.L_7451:
        /*00b8*/ 	.byte	0x04, 0x36
        /*00ba*/ 	.short	(.L_7453 - .L_7452)
.L_7452:
        /*00bc*/ 	.word	0x00000008
.L_7453:


//--------------------- .nv.info._ZN2at6native29vectorized_elementwise_kernelILi2ENS0_13AUnaryFunctorIfffZZZNS0_21nextafter_kernel_cudaERNS_18TensorIteratorBaseEENKUlvE_clEvENKUlvE0_clEvEUlffE_EESt5arrayIPcLm2EEEEviT0_T1_ --------------------------
	.section	.nv.info._ZN2at6native29vectorized_elementwise_kernelILi2ENS0_13AUnaryFunctorIfffZZZNS0_21nextafter_kernel_cudaERNS_18TensorIteratorBaseEENKUlvE_clEvENKUlvE0_clEvEUlffE_EESt5arrayIPcLm2EEEEviT0_T1_,"",@"SHT_CUDA_INFO"
	.sectionflags	@""
	.align	4


	//----- nvinfo : EIATTR_CUDA_API_VERSION
	.align		4
        /*0000*/ 	.byte	0x04, 0x37
        /*0002*/ 	.short	(.L_7455 - .L_7454)
.L_7454:
        /*0004*/ 	.word	0x00000082


	//----- nvinfo : EIATTR_KPARAM_INFO
	.align		4
.L_7455:
        /*0008*/ 	.byte	0x04, 0x17
        /*000a*/ 	.short	(.L_7457 - .L_7456)
.L_7456:
        /*000c*/ 	.word	0x00000000
        /*0010*/ 	.short	0x0002
        /*0012*/ 	.short	0x0010
        /*0014*/ 	.byte	0x00, 0xf0, 0x41, 0x00


	//----- nvinfo : EIATTR_KPARAM_INFO
	.align		4
.L_7457:
        /*0018*/ 	.byte	0x04, 0x17
        /*001a*/ 	.short	(.L_7459 - .L_7458)
.L_7458:
        /*001c*/ 	.word	0x00000000
        /*0020*/ 	.short	0x0001
        /*0022*/ 	.short	0x0004
        /*0024*/ 	.byte	0x00, 0xf0, 0x21, 0x00


	//----- nvinfo : EIATTR_KPARAM_INFO
	.align		4
.L_7459:
        /*0028*/ 	.byte	0x04, 0x17
        /*002a*/ 	.short	(.L_7461 - .L_7460)
.L_7460:
        /*002c*/ 	.word	0x00000000
        /*0030*/ 	.short	0x0000
        /*0032*/ 	.short	0x0000
        /*0034*/ 	.byte	0x00, 0xf0, 0x11, 0x00


	//----- nvinfo : EIATTR_SPARSE_MMA_MASK
	.align		4
.L_7461:
        /*0038*/ 	.byte	0x03, 0x50
        /*003a*/ 	.short	0x0000


	//----- nvinfo : EIATTR_MAXREG_COUNT
	.align		4
        /*003c*/ 	.byte	0x03, 0x1b
        /*003e*/ 	.short	0x00ff


	//----- nvinfo : EIATTR_MERCURY_ISA_VERSION
	.align		4
        /*0040*/ 	.byte	0x03, 0x5f
        /*0042*/ 	.short	0x0101


	//----- nvinfo : EIATTR_EXIT_INSTR_OFFSETS
	.align		4
        /*0044*/ 	.byte	0x04, 0x1c
        /*0046*/ 	.short	(.L_7463 - .L_7462)


	//   ....[0]....
.L_7462:
        /*0048*/ 	.word	0x00001a40


	//   ....[1]....
        /*004c*/ 	.word	0x000050e0


	//   ....[2]....
        /*0050*/ 	.word	0x00005130


	//----- nvinfo : EIATTR_MAX_THREADS
	.align		4
.L_7463:
        /*0054*/ 	.byte	0x04, 0x05
        /*0056*/ 	.short	(.L_7465 - .L_7464)
.L_7464:
        /*0058*/ 	.word	0x00000080
        /*005c*/ 	.word	0x00000001
        /*0060*/ 	.word	0x00000001


	//----- nvinfo : EIATTR_CRS_STACK_SIZE
	.align		4
.L_7465:
        /*0064*/ 	.byte	0x04, 0x1e
        /*0066*/ 	.short	(.L_7467 - .L_7466)
.L_7466:
        /*0068*/ 	.word	0x00000000


	//----- nvinfo : EIATTR_CBANK_PARAM_SIZE
	.align		4
.L_7467:
        /*006c*/ 	.byte	0x03, 0x19
        /*006e*/ 	.short	0x0020


	//----- nvinfo : EIATTR_PARAM_CBANK
	.align		4
        /*0070*/ 	.byte	0x04, 0x0a
        /*0072*/ 	.short	(.L_7469 - .L_7468)
	.align		4
.L_7468:
        /*0074*/ 	.word	index@(.nv.constant0._ZN2at6native29vectorized_elementwise_kernelILi2ENS0_13AUnaryFunctorIfffZZZNS0_21nextafter_kernel_cudaERNS_18TensorIteratorBaseEENKUlvE_clEvENKUlvE0_clEvEUlffE_EESt5arrayIPcLm2EEEEviT0_T1_)
        /*0078*/ 	.short	0x0210
        /*007a*/ 	.short	0x0020


	//----- nvinfo : EIATTR_SW_WAR
	.align		4
.L_7469:
        /*007c*/ 	.byte	0x04, 0x36
        /*007e*/ 	.short	(.L_7471 - .L_7470)
.L_7470:
        /*0080*/ 	.word	0x00000008
.L_7471:


//--------------------- .nv.info._ZN2at6native29vectorized_elementwise_kernelILi4ENS0_13AUnaryFunctorIfffZZZNS0_21nextafter_kernel_cudaERNS_18TensorIteratorBaseEENKUlvE_clEvENKUlvE0_clEvEUlffE_EESt5arrayIPcLm2EEEEviT0_T1_ --------------------------
	.section	.nv.info._ZN2at6native29vectorized_elementwise_kernelILi4ENS0_13AUnaryFunctorIfffZZZNS0_21nextafter_kernel_cudaERNS_18TensorIteratorBaseEENKUlvE_clEvENKUlvE0_clEvEUlffE_EESt5arrayIPcLm2EEEEviT0_T1_,"",@"SHT_CUDA_INFO"
	.sectionflags	@""
	.align	4


	//----- nvinfo : EIATTR_CUDA_API_VERSION
	.align		4
        /*0000*/ 	.byte	0x04, 0x37
        /*0002*/ 	.short	(.L_7473 - .L_7472)
.L_7472:
        /*0004*/ 	.word	0x00000082


	//----- nvinfo : EIATTR_KPARAM_INFO
	.align		4
.L_7473:
        /*0008*/ 	.byte	0x04, 0x17
        /*000a*/ 	.short	(.L_7475 - .L_7474)
.L_7474:
        /*000c*/ 	.word	0x00000000
        /*0010*/ 	.short	0x0002
        /*0012*/ 	.short	0x0010
        /*0014*/ 	.byte	0x00, 0xf0, 0x41, 0x00


	//----- nvinfo : EIATTR_KPARAM_INFO
	.align		4
.L_7475:
        /*0018*/ 	.byte	0x04, 0x17
        /*001a*/ 	.short	(.L_7477 - .L_7476)
.L_7476:
        /*001c*/ 	.word	0x00000000
        /*0020*/ 	.short	0x0001
        /*0022*/ 	.short	0x0004
        /*0024*/ 	.byte	0x00, 0xf0, 0x21, 0x00


	//----- nvinfo : EIATTR_KPARAM_INFO
	.align		4
.L_7477:
        /*0028*/ 	.byte	0x04, 0x17
        /*002a*/ 	.short	(.L_7479 - .L_7478)
.L_7478:
        /*002c*/ 	.word	0x00000000
        /*0030*/ 	.short	0x0000
        /*0032*/ 	.short	0x0000
        /*0034*/ 	.byte	0x00, 0xf0, 0x11, 0x00


	//----- nvinfo : EIATTR_SPARSE_MMA_MASK
	.align		4
.L_7479:
        /*0038*/ 	.byte	0x03, 0x50
        /*003a*/ 	.short	0x0000


	//----- nvinfo : EIATTR_MAXREG_COUNT
	.align		4
        /*003c*/ 	.byte	0x03, 0x1b
        /*003e*/ 	.short	0x00ff


	//----- nvinfo : EIATTR_MERCURY_ISA_VERSION
	.align		4
        /*0040*/ 	.byte	0x03, 0x5f
        /*0042*/ 	.short	0x0101


	//----- nvinfo : EIATTR_EXIT_INSTR_OFFSETS
	.align		4
        /*0044*/ 	.byte	0x04, 0x1c
        /*0046*/ 	.short	(.L_7481 - .L_7480)


	//   ....[0]....
.L_7480:
        /*0048*/ 	.word	0x00001a00


	//   ....[1]....
        /*004c*/ 	.word	0x000050a0


	//   ....[2]....
        /*0050*/ 	.word	0x000050f0


	//----- nvinfo : EIATTR_MAX_THREADS
	.align		4
.L_7481:
        /*0054*/ 	.byte	0x04, 0x05
        /*0056*/ 	.short	(.L_7483 - .L_7482)
.L_7482:
        /*0058*/ 	.word	0x00000080
        /*005c*/ 	.word	0x00000001
        /*0060*/ 	.word	0x00000001


	//----- nvinfo : EIATTR_CRS_STACK_SIZE
	.align		4
.L_7483:
        /*0064*/ 	.byte	0x04, 0x1e
        /*0066*/ 	.short	(.L_7485 - .L_7484)
.L_7484:
        /*0068*/ 	.word	0x00000000


	//----- nvinfo : EIATTR_CBANK_PARAM_SIZE
	.align		4
.L_7485:
        /*006c*/ 	.byte	0x03, 0x19
        /*006e*/ 	.short	0x0020


	//----- nvinfo : EIATTR_PARAM_CBANK
	.align		4
        /*0070*/ 	.byte	0x04, 0x0a
        /*0072*/ 	.short	(.L_7487 - .L_7486)
	.align		4
.L_7486:
        /*0074*/ 	.word	index@(.nv.constant0._ZN2at6native29vectorized_elementwise_kernelILi4ENS0_13AUnaryFunctorIfffZZZNS0_21nextafter_kernel_cudaERNS_18TensorIteratorBaseEENKUlvE_clEvENKUlvE0_clEvEUlffE_EESt5arrayIPcLm2EEEEviT0_T1_)
        /*0078*/ 	.short	0x0210
        /*007a*/ 	.short	0x0020


	//----- nvinfo : EIATTR_SW_WAR
	.align		4
.L_7487:
        /*007c*/ 	.byte	0x04, 0x36
        /*007e*/ 	.short	(.L_7489 - .L_7488)
.L_7488:
        /*0080*/ 	.word	0x00000008
.L_7489:


//--------------------- .nv.info._ZN2at6native29vectorized_elementwise_kernelILi8ENS0_13AUnaryFunctorIfffZZZNS0_21nextafter_kernel_cudaERNS_18TensorIteratorBaseEENKUlvE_clEvENKUlvE0_clEvEUlffE_EESt5arrayIPcLm2EEEEviT0_T1_ --------------------------
	.section	.nv.info._ZN2at6native29vectorized_elementwise_kernelILi8ENS0_13AUnaryFunctorIfffZZZNS0_21nextafter_kernel_cudaERNS_18TensorIteratorBaseEENKUlvE_clEvENKUlvE0_clEvEUlffE_EESt5arrayIPcLm2EEEEviT0_T1_,"",@"SHT_CUDA_INFO"
	.sectionflags	@""
	.align	4


	//----- nvinfo : EIATTR_CUDA_API_VERSION
	.align		4
        /*0000*/ 	.byte	0x04, 0x37
        /*0002*/ 	.short	(.L_7491 - .L_7490)
.L_7490:
        /*0004*/ 	.word	0x00000082


	//----- nvinfo : EIATTR_KPARAM_INFO
	.align		4
.L_7491:
        /*0008*/ 	.byte	0x04, 0x17
        /*000a*/ 	.short	(.L_7493 - .L_7492)
.L_7492:
        /*000c*/ 	.word	0x00000000
        /*0010*/ 	.short	0x0002
        /*0012*/ 	.short	0x0010
        /*0014*/ 	.byte	0x00, 0xf0, 0x41, 0x00


	//----- nvinfo : EIATTR_KPARAM_INFO
	.align		4
.L_7493:
        /*0018*/ 	.byte	0x04, 0x17
        /*001a*/ 	.short	(.L_7495 - .L_7494)
.L_7494:
        /*001c*/ 	.word	0x00000000
        /*0020*/ 	.short	0x0001
        /*0022*/ 	.short	0x0004
        /*0024*/ 	.byte	0x00, 0xf0, 0x21, 0x00


	//----- nvinfo : EIATTR_KPARAM_INFO
	.align		4
.L_7495:
        /*0028*/ 	.byte	0x04, 0x17
        /*002a*/ 	.short	(.L_7497 - .L_7496)
.L_7496:
        /*002c*/ 	.word	0x00000000
        /*0030*/ 	.short	0x0000
        /*0032*/ 	.short	0x0000
        /*0034*/ 	.byte	0x00, 0xf0, 0x11, 0x00


	//----- nvinfo : EIATTR_SPARSE_MMA_MASK
	.align		4
.L_7497:
        /*0038*/ 	.byte	0x03, 0x50
        /*003a*/ 	.short	0x0000


	//----- nvinfo : EIATTR_MAXREG_COUNT
	.align		4
        /*003c*/ 	.byte	0x03, 0x1b
        /*003e*/ 	.short	0x00ff


	//----- nvinfo : EIATTR_MERCURY_ISA_VERSION
	.align		4
        /*0040*/ 	.byte	0x03, 0x5f
        /*0042*/ 	.short	0x0101


	//----- nvinfo : EIATTR_EXIT_INSTR_OFFSETS
	.align		4
        /*0044*/ 	.byte	0x04, 0x1c
        /*0046*/ 	.short	(.L_7499 - .L_7498)


	//   ....[0]....
.L_7498:
        /*0048*/ 	.word	0x00001a00


	//   ....[1]....
        /*004c*/ 	.word	0x000050a0


	//   ....[2]....
        /*0050*/ 	.word	0x000050f0


	//----- nvinfo : EIATTR_MAX_THREADS
	.align		4
.L_7499:
        /*0054*/ 	.byte	0x04, 0x05
        /*0056*/ 	.short	(.L_7501 - .L_7500)
.L_7500:
        /*0058*/ 	.word	0x00000080
        /*005c*/ 	.word	0x00000001
        /*0060*/ 	.word	0x00000001


	//----- nvinfo : EIATTR_CRS_STACK_SIZE
	.align		4
.L_7501:
        /*0064*/ 	.byte	0x04, 0x1e
        /*0066*/ 	.short	(.L_7503 - .L_7502)
.L_7502:
        /*0068*/ 	.word	0x00000000


	//----- nvinfo : EIATTR_CBANK_PARAM_SIZE
	.align		4
.L_7503:
        /*006c*/ 	.byte	0x03, 0x19
        /*006e*/ 	.short	0x0020


	//----- nvinfo : EIATTR_PARAM_CBANK
	.align		4
        /*0070*/ 	.byte	0x04, 0x0a
        /*0072*/ 	.short	(.L_7505 - .L_7504)
	.align		4
.L_7504:
        /*0074*/ 	.word	index@(.nv.constant0._ZN2at6native29vectorized_elementwise_kernelILi8ENS0_13AUnaryFunctorIfffZZZNS0_21nextafter_kernel_cudaERNS_18TensorIteratorBaseEENKUlvE_clEvENKUlvE0_clEvEUlffE_EESt5arrayIPcLm2EEEEviT0_T1_)
        /*0078*/ 	.short	0x0210
        /*007a*/ 	.short	0x0020


	//----- nvinfo : EIATTR_SW_WAR
	.align		4
.L_7505:
        /*007c*/ 	.byte	0x04, 0x36
        /*007e*/ 	.short	(.L_7507 - .L_7506)
.L_7506:
        /*0080*/ 	.word	0x00000008
.L_7507:


//--------------------- .nv.info._ZN2at6native18elementwise_kernelILi128ELi4EZNS0_15gpu_kernel_implINS0_13BinaryFunctorIdddZZZNS0_21nextafter_kernel_cudaERNS_18TensorIteratorBaseEENKUlvE_clEvENKUlvE_clEvEUlddE_EEEEvS5_RKT_EUliE_EEviT1_ --------------------------
	.section	.nv.info._ZN2at6native18elementwise_kernelILi128ELi4EZNS0_15gpu_kernel_implINS0_13BinaryFunctorIdddZZZNS0_21nextafter_kernel_cudaERNS_18TensorIteratorBaseEENKUlvE_clEvENKUlvE_clEvEUlddE_EEEEvS5_RKT_EUliE_EEviT1_,"",@"SHT_CUDA_INFO"
	.sectionflags	@""
	.align	4


	//----- nvinfo : EIATTR_CUDA_API_VERSION
	.align		4
        /*0000*/ 	.byte	0x04, 0x37
        /*0002*/ 	.short	(.L_7509 - .L_7508)
.L_7508:
        /*0004*/ 	.word	0x00000082


	//----- nvinfo : EIATTR_KPARAM_INFO
	.align		4
.L_7509:
        /*0008*/ 	.byte	0x04, 0x17
        /*000a*/ 	.short	(.L_7511 - .L_7510)
.L_7510:
        /*000c*/ 	.word	0x00000000
        /*0010*/ 	.short	0x0001
        /*0012*/ 	.short	0x0008
        /*0014*/ 	.byte	0x00, 0xf0, 0x21, 0x0a


	//----- nvinfo : EIATTR_KPARAM_INFO
	.align		4
.L_7511:
        /*0018*/ 	.byte	0x04, 0x17
        /*001a*/ 	.short	(.L_7513 - .L_7512)
.L_7512:
        /*001c*/ 	.word	0x00000000
        /*0020*/ 	.short	0x0000
        /*0022*/ 	.short	0x0000
        /*0024*/ 	.byte	0x00, 0xf0, 0x11, 0x00


	//----- nvinfo : EIATTR_SPARSE_MMA_MASK
	.align		4
.L_7513:
        /*0028*/ 	.byte	0x03, 0x50
        /*002a*/ 	.short	0x0000


	//----- nvinfo : EIATTR_MAXREG_COUNT
	.align		4
        /*002c*/ 	.byte	0x03, 0x1b
        /*002e*/ 	.short	0x0080


	//----- nvinfo : EIATTR_EXTERNS
	.align		4
        /*0030*/ 	.byte	0x04, 0x0f
        /*0032*/ 	.short	(.L_7515 - .L_7514)


	//   ....[0]....
	.align		4
.L_7514:
        /*0034*/ 	.word	index@(__assertfail)


	//----- nvinfo : EIATTR_MERCURY_ISA_VERSION
	.align		4
.L_7515:
        /*0038*/ 	.byte	0x03, 0x5f
        /*003a*/ 	.short	0x0101


	//----- nvinfo : EIATTR_SYSCALL_OFFSETS
	.align		4
        /*003c*/ 	.byte	0x04, 0x46
        /*003e*/ 	.short	(.L_7517 - .L_7516)


	//   ....[0]....
.L_7516:
        /*0040*/ 	.word	0x00002590


	//   ....[1]....
        /*0044*/ 	.word	0x000034a0


	//   ....[2]....
        /*0048*/ 	.word	0x000047c0


	//   ....[3]....
        /*004c*/ 	.word	0x00006d80


	//   ....[4]....
        /*0050*/ 	.word	0x00007c90


	//   ....[5]....
        /*0054*/ 	.word	0x00008fb0


	//   ....[6]....
        /*0058*/ 	.word	0x0000b560


	//   ....[7]....
        /*005c*/ 	.word	0x0000c470


	//   ....[8]....
        /*0060*/ 	.word	0x0000d790


	//   ....[9]....
        /*0064*/ 	.word	0x0000fd30


	//   ....[10]....
        /*0068*/ 	.word	0x00010c40


	//   ....[11]....
        /*006c*/ 	.word	0x00011f60


	//----- nvinfo : EIATTR_EXIT_INSTR_OFFSETS
	.align		4
.L_7517:
        /*0070*/ 	.byte	0x04, 0x1c
        /*0072*/ 	.short	(.L_7519 - .L_7518)


	//   ....[0]....
.L_7518:
        /*0074*/ 	.word	0x0000d840


	//   ....[1]....
        /*0078*/ 	.word	0x00010fa0


	//   ....[2]....
        /*007c*/ 	.word	0x00010fe0


	//   ....[3]....
        /*0080*/ 	.word	0x00011070


	//   ....[4]....
        /*0084*/ 	.word	0x000110a0


	//   ....[5]....
        /*0088*/ 	.word	0x000110d0


	//   ....[6]....
        /*008c*/ 	.word	0x000111a0


	//   ....[7]....
        /*0090*/ 	.word	0x00011220


	//   ....[8]....
        /*0094*/ 	.word	0x00011300


	//   ....[9]....
        /*0098*/ 	.word	0x00011390


	//   ....[10]....
        /*009c*/ 	.word	0x000113b0


	//   ....[11]....
        /*00a0*/ 	.word	0x00011470


	//   ....[12]....
        /*00a4*/ 	.word	0x000114a0


	//   ....[13]....
        /*00a8*/ 	.word	0x00011670


	//   ....[14]....
        /*00ac*/ 	.word	0x00011810


	//   ....[15]....
        /*00b0*/ 	.word	0x00011890


	//   ....[16]....
        /*00b4*/ 	.word	0x00011940


	//   ....[17]....
        /*00b8*/ 	.word	0x00011b00


	//   ....[18]....
        /*00bc*/ 	.word	0x00011cc0


	//   ....[19]....
        /*00c0*/ 	.word	0x00011e60


	//   ....[20]....
        /*00c4*/ 	.word	0x00011f70


	//   ....[21]....
        /*00c8*/ 	.word	0x00011fa0


	//   ....[22]....
        /*00cc*/ 	.word	0x00011fd0


	//----- nvinfo : EIATTR_MAX_THREADS
	.align		4
.L_7519:
        /*00d0*/ 	.byte	0x04, 0x05
        /*00d2*/ 	.short	(.L_7521 - .L_7520)
.L_7520:
        /*00d4*/ 	.word	0x00000080
        /*00d8*/ 	.word	0x00000001
        /*00dc*/ 	.word	0x00000001


	//----- nvinfo : EIATTR_CRS_STACK_SIZE
	.align		4
.L_7521:
        /*00e0*/ 	.byte	0x04, 0x1e
        /*00e2*/ 	.short	(.L_7523 - .L_7522)
.L_7522:
        /*00e4*/ 	.word	0x00000000


	//----- nvinfo : EIATTR_CBANK_PARAM_SIZE
	.align		4
.L_7523:
        /*00e8*/ 	.byte	0x03, 0x19
        /*00ea*/ 	.short	0x0290


	//----- nvinfo : EIATTR_PARAM_CBANK
	.align		4
        /*00ec*/ 	.byte	0x04, 0x0a
        /*00ee*/ 	.short	(.L_7525 - .L_7524)
	.align		4
.L_7524:
        /*00f0*/ 	.word	index@(.nv.constant0._ZN2at6native18elementwise_kernelILi128ELi4EZNS0_15gpu_kernel_implINS0_13BinaryFunctorIdddZZZNS0_21nextafter_kernel_cudaERNS_18TensorIteratorBaseEENKUlvE_clEvENKUlvE_clEvEUlddE_EEEEvS5_RKT_EUliE_EEviT1_)
        /*00f4*/ 	.short	0x0210
        /*00f6*/ 	.short	0x0290


	//----- nvinfo : EIATTR_SW_WAR
	.align		4
.L_7525:
        /*00f8*/ 	.byte	0x04, 0x36
        /*00fa*/ 	.short	(.L_7527 - .L_7526)
.L_7526:
        /*00fc*/ 	.word	0x00000008
.L_7527:


//--------------------- .nv.info._ZN2at6native27unrolled_elementwise_kernelINS0_13BinaryFunctorIdddZZZNS0_21nextafter_kernel_cudaERNS_18TensorIteratorBaseEENKUlvE_clEvENKUlvE_clEvEUlddE_EESt5arrayIPcLm3EELi4E23TrivialOffsetCalculatorILi2EjESC_ILi1EjENS0_6memory12LoadWithCastILi2EEENSF_13StoreWithCastILi1EEEEEviT_T0_T2_T3_T4_T5_ --------------------------
	.section	.nv.info._ZN2at6native27unrolled_elementwise_kernelINS0_13BinaryFunctorIdddZZZNS0_21nextafter_kernel_cudaERNS_18TensorIteratorBaseEENKUlvE_clEvENKUlvE_clEvEUlddE_EESt5arrayIPcLm3EELi4E23TrivialOffsetCalculatorILi2EjESC_ILi1EjENS0_6memory12LoadWithCastILi2EEENSF_13StoreWithCastILi1EEEEEviT_T0_T2_T3_T4_T5_,"",@"SHT_CUDA_INFO"
	.sectionflags	@""
	.align	4


	//----- nvinfo : EIATTR_CUDA_API_VERSION
	.align		4
        /*0000*/ 	.byte	0x04, 0x37
        /*0002*/ 	.short	(.L_7529 - .L_7528)
.L_7528:
        /*0004*/ 	.word	0x00000082


	//----- nvinfo : EIATTR_KPARAM_INFO
	.align		4
.L_7529:
        /*0008*/ 	.byte	0x04, 0x17
        /*000a*/ 	.short	(.L_7531 - .L_7530)
.L_7530:
        /*000c*/ 	.word	0x00000000
        /*0010*/ 	.short	0x0006
        /*0012*/ 	.short	0x0030
        /*0014*/ 	.byte	0x00, 0xf0, 0x21, 0x00


	//----- nvinfo : EIATTR_KPARAM_INFO
	.align		4
.L_7531:
        /*0018*/ 	.byte	0x04, 0x17
        /*001a*/ 	.short	(.L_7533 - .L_7532)
.L_7532:
        /*001c*/ 	.word	0x00000000
        /*0020*/ 	.short	0x0005
        /*0022*/ 	.short	0x0024
        /*0024*/ 	.byte	0x00, 0xf0, 0x31, 0x00


	//----- nvinfo : EIATTR_KPARAM_INFO
	.align		4
.L_7533:
        /*0028*/ 	.byte	0x04, 0x17
        /*002a*/ 	.short	(.L_7535 - .L_7534)
.L_7534:
        /*002c*/ 	.word	0x00000000
        /*0030*/ 	.short	0x0004
        /*0032*/ 	.short	0x0021
        /*0034*/ 	.byte	0x00, 0xf0, 0x05, 0x00


	//----- nvinfo : EIATTR_KPARAM_INFO
	.align		4
.L_7535:
        /*0038*/ 	.byte	0x04, 0x17
        /*003a*/ 	.short	(.L_7537 - .L_7536)
.L_7536:
        /*003c*/ 	.word	0x00000000
        /*0040*/ 	.short	0x0003
        /*0042*/ 	.short	0x0020
        /*0044*/ 	.byte	0x00, 0xf0, 0x05, 0x00


	//----- nvinfo : EIATTR_KPARAM_INFO
	.align		4
.L_7537:
        /*0048*/ 	.byte	0x04, 0x17
        /*004a*/ 	.short	(.L_7539 - .L_7538)
.L_7538:
        /*004c*/ 	.word	0x00000000
        /*0050*/ 	.short	0x0002
        /*0052*/ 	.short	0x0008
        /*0054*/ 	.byte	0x00, 0xf0, 0x61, 0x00


	//----- nvinfo : EIATTR_KPARAM_INFO
	.align		4
.L_7539:
        /*0058*/ 	.byte	0x04, 0x17
        /*005a*/ 	.short	(.L_7541 - .L_7540)
.L_7540:
        /*005c*/ 	.word	0x00000000
        /*0060*/ 	.short	0x0001
        /*0062*/ 	.short	0x0004
        /*0064*/ 	.byte	0x00, 0xf0, 0x05, 0x00


	//----- nvinfo : EIATTR_KPARAM_INFO
	.align		4
.L_7541:
        /*0068*/ 	.byte	0x04, 0x17
        /*006a*/ 	.short	(.L_7543 - .L_7542)
.L_7542:
        /*006c*/ 	.word	0x00000000
        /*0070*/ 	.short	0x0000
        /*0072*/ 	.short	0x0000
        /*0074*/ 	.byte	0x00, 0xf0, 0x11, 0x00


	//----- nvinfo : EIATTR_SPARSE_MMA_MASK
	.align		4
.L_7543:
        /*0078*/ 	.byte	0x03, 0x50
        /*007a*/ 	.short	0x0000


	//----- nvinfo : EIATTR_MAXREG_COUNT
	.align		4
        /*007c*/ 	.byte	0x03, 0x1b
        /*007e*/ 	.short	0x00ff


	//----- nvinfo : EIATTR_EXTERNS
	.align		4
        /*0080*/ 	.byte	0x04, 0x0f
        /*0082*/ 	.short	(.L_7545 - .L_7544)


	//   ....[0]....
	.align		4
.L_7544:
        /*0084*/ 	.word	index@(__assertfail)


	//----- nvinfo : EIATTR_MERCURY_ISA_VERSION
	.align		4
.L_7545:
        /*0088*/ 	.byte	0x03, 0x5f
        /*008a*/ 	.short	0x0101


	//----- nvinfo : EIATTR_SYSCALL_OFFSETS
	.align		4
        /*008c*/ 	.byte	0x04, 0x46
        /*008e*/ 	.short	(.L_7547 - .L_7546)


	//   ....[0]....
.L_7546:
        /*0090*/ 	.word	0x00000fa0


	//   ....[1]....
        /*0094*/ 	.word	0x00001ec0


	//   ....[2]....
        /*0098*/ 	.word	0x00002e60


	//   ....[3]....
        /*009c*/ 	.word	0x00003d80


	//   ....[4]....
        /*00a0*/ 	.word	0x00004d30


	//   ....[5]....
        /*00a4*/ 	.word	0x00005c50


	//   ....[6]....
        /*00a8*/ 	.word	0x00006be0


	//   ....[7]....
        /*00ac*/ 	.word	0x00007b00


	//   ....[8]....
        /*00b0*/ 	.word	0x00009670


	//   ....[9]....
        /*00b4*/ 	.word	0x0000a830


	//   ....[10]....
        /*00b8*/ 	.word	0x0000b9b0


	//   ....[11]....
        /*00bc*/ 	.word	0x0000cb50


	//----- nvinfo : EIATTR_EXIT_INSTR_OFFSETS
	.align		4
.L_7547:
        /*00c0*/ 	.byte	0x04, 0x1c
        /*00c2*/ 	.short	(.L_7549 - .L_7548)


	//   ....[0]....
.L_7548:
        /*00c4*/ 	.word	0x0000ba50


	//   ....[1]....
        /*00c8*/ 	.word	0x0000bb90


	//   ....[2]....
        /*00cc*/ 	.word	0x0000bbd0


	//   ....[3]....
        /*00d0*/ 	.word	0x0000bc60


	//   ....[4]....
        /*00d4*/ 	.word	0x0000bc90


	//   ....[5]....
        /*00d8*/ 	.word	0x0000bcc0


	//   ....[6]....
        /*00dc*/ 	.word	0x0000bd90


	//   ....[7]....
        /*00e0*/ 	.word	0x0000be10


	//   ....[8]....
        /*00e4*/ 	.word	0x0000bef0


	//   ....[9]....
        /*00e8*/ 	.word	0x0000bf80


	//   ....[10]....
        /*00ec*/ 	.word	0x0000bfa0


	//   ....[11]....
        /*00f0*/ 	.word	0x0000c060


	//   ....[12]....
        /*00f4*/ 	.word	0x0000c090


	//   ....[13]....
        /*00f8*/ 	.word	0x0000c260


	//   ....[14]....
        /*00fc*/ 	.word	0x0000c400


	//   ....[15]....
        /*0100*/ 	.word	0x0000c480


	//   ....[16]....
        /*0104*/ 	.word	0x0000c530


	//   ....[17]....
        /*0108*/ 	.word	0x0000c6f0


	//   ....[18]....
        /*010c*/ 	.word	0x0000c8b0


	//   ....[19]....
        /*0110*/ 	.word	0x0000ca50


	//   ....[20]....
        /*0114*/ 	.word	0x0000cb60


	//   ....[21]....
        /*0118*/ 	.word	0x0000cb90


	//   ....[22]....
        /*011c*/ 	.word	0x0000cbc0


	//----- nvinfo : EIATTR_MAX_THREADS
	.align		4
.L_7549:
        /*0120*/ 	.byte	0x04, 0x05
        /*0122*/ 	.short	(.L_7551 - .L_7550)
.L_7550:
        /*0124*/ 	.word	0x00000080
        /*0128*/ 	.word	0x00000001
        /*012c*/ 	.word	0x00000001


	//----- nvinfo : EIATTR_CRS_STACK_SIZE
	.align		4
.L_7551:
        /*0130*/ 	.byte	0x04, 0x1e
        /*0132*/ 	.short	(.L_7553 - .L_7552)
.L_7552:
        /*0134*/ 	.word	0x00000000


	//----- nvinfo : EIATTR_CBANK_PARAM_SIZE
	.align		4
.L_7553:
        /*0138*/ 	.byte	0x03, 0x19
        /*013a*/ 	.short	0x0038


	//----- nvinfo : EIATTR_PARAM_CBANK
	.align		4
        /*013c*/ 	.byte	0x04, 0x0a
        /*013e*/ 	.short	(.L_7555 - .L_7554)
	.align		4
.L_7554:
        /*0140*/ 	.word	index@(.nv.constant0._ZN2at6native27unrolled_elementwise_kernelINS0_13BinaryFunctorIdddZZZNS0_21nextafter_kernel_cudaERNS_18TensorIteratorBaseEENKUlvE_clEvENKUlvE_clEvEUlddE_EESt5arrayIPcLm3EELi4E23TrivialOffsetCalculatorILi2EjESC_ILi1EjENS0_6memory12LoadWithCastILi2EEENSF_13StoreWithCastILi1EEEEEviT_T0_T2_T3_T4_T5_)
        /*0144*/ 	.short	0x0210
        /*0146*/ 	.short	0x0038


	//----- nvinfo : EIATTR_SW_WAR
	.align		4
.L_7555:
        /*0148*/ 	.byte	0x04, 0x36
        /*014a*/ 	.short	(.L_7557 - .L_7556)
.L_7556:
        /*014c*/ 	.word	0x00000008
.L_7557:


//--------------------- .nv.info._ZN2at6native18elementwise_kernelILi128ELi2EZNS0_22gpu_kernel_impl_nocastINS0_13BinaryFunctorIdddZZZNS0_21nextafter_kernel_cudaERNS_18TensorIteratorBaseEENKUlvE_clEvENKUlvE_clEvEUlddE_EEEEvS5_RKT_EUliE_EEviT1_ --------------------------
	.section	.nv.info._ZN2at6native18elementwise_kernelILi128ELi2EZNS0_22gpu_kernel_impl_nocastINS0_13BinaryFunctorIdddZZZNS0_21nextafter_kernel_cudaERNS_18TensorIteratorBaseEENKUlvE_clEvENKUlvE_clEvEUlddE_EEEEvS5_RKT_EUliE_EEviT1_,"",@"SHT_CUDA_INFO"
	.sectionflags	@""
	.align	4


	//----- nvinfo : EIATTR_CUDA_API_VERSION
	.align		4
        /*0000*/ 	.byte	0x04, 0x37
        /*0002*/ 	.short	(.L_7559 - .L_7558)
.L_7558:
        /*0004*/ 	.word	0x00000082


	//----- nvinfo : EIATTR_KPARAM_INFO
	.align		4
.L_7559:
        /*0008*/ 	.byte	0x04, 0x17
        /*000a*/ 	.short	(.L_7561 - .L_7560)
.L_7560:
        /*000c*/ 	.word	0x00000000
        /*0010*/ 	.short	0x0001
        /*0012*/ 	.short	0x0008
        /*0014*/ 	.byte	0x00, 0xf0, 0x21, 0x0a


	//----- nvinfo : EIATTR_KPARAM_INFO
	.align		4
.L_7561:
        /*0018*/ 	.byte	0x04, 0x17
        /*001a*/ 	.short	(.L_7563 - .L_7562)
.L_7562:
        /*001c*/ 	.word	0x00000000
        /*0020*/ 	.short	0x0000
        /*0022*/ 	.short	0x0000
        /*0024*/ 	.byte	0x00, 0xf0, 0x11, 0x00


	//----- nvinfo : EIATTR_SPARSE_MMA_MASK
	.align		4
.L_7563:
        /*0028*/ 	.byte	0x03, 0x50
        /*002a*/ 	.short	0x0000


	//----- nvinfo : EIATTR_MAXREG_COUNT
	.align		4
        /*002c*/ 	.byte	0x03, 0x1b
        /*002e*/ 	.short	0x0080


	//----- nvinfo : EIATTR_MERCURY_ISA_VERSION
	.align		4
        /*0030*/ 	.byte	0x03, 0x5f
        /*0032*/ 	.short	0x0101


	//----- nvinfo : EIATTR_EXIT_INSTR_OFFSETS
	.align		4
        /*0034*/ 	.byte	0x04, 0x1c
        /*0036*/ 	.short	(.L_7565 - .L_7564)


	//   ....[0]....
.L_7564:
        /*0038*/ 	.word	0x000019a0


	//   ....[1]....
        /*003c*/ 	.word	0x00003280


	//----- nvinfo : EIATTR_MAX_THREADS
	.align		4
.L_7565:
        /*0040*/ 	.byte	0x04, 0x05
        /*0042*/ 	.short	(.L_7567 - .L_7566)
.L_7566:
        /*0044*/ 	.word	0x00000080
        /*0048*/ 	.word	0x00000001
        /*004c*/ 	.word	0x00000001


	//----- nvinfo : EIATTR_CRS_STACK_SIZE
	.align		4
.L_7567:
        /*0050*/ 	.byte	0x04, 0x1e
        /*0052*/ 	.short	(.L_7569 - .L_7568)
.L_7568:
        /*0054*/ 	.word	0x00000000


	//----- nvinfo : EIATTR_CBANK_PARAM_SIZE
	.align		4
.L_7569:
        /*0058*/ 	.byte	0x03, 0x19
        /*005a*/ 	.short	0x0290


	//----- nvinfo : EIATTR_PARAM_CBANK
	.align		4
        /*005c*/ 	.byte	0x04, 0x0a
        /*005e*/ 	.short	(.L_7571 - .L_7570)
	.align		4
.L_7570:
        /*0060*/ 	.word	index@(.nv.constant0._ZN2at6native18elementwise_kernelILi128ELi2EZNS0_22gpu_kernel_impl_nocastINS0_13BinaryFunctorIdddZZZNS0_21nextafter_kernel_cudaERNS_18TensorIteratorBaseEENKUlvE_clEvENKUlvE_clEvEUlddE_EEEEvS5_RKT_EUliE_EEviT1_)
        /*0064*/ 	.short	0x0210
        /*0066*/ 	.short	0x0290


	//----- nvinfo : EIATTR_SW_WAR
	.align		4
.L_7571:
        /*0068*/ 	.byte	0x04, 0x36
        /*006a*/ 	.short	(.L_7573 - .L_7572)
.L_7572:
        /*006c*/ 	.word	0x00000008
.L_7573:


//--------------------- .nv.info._ZN2at6native27unrolled_elementwise_kernelINS0_13BinaryFunctorIdddZZZNS0_21nextafter_kernel_cudaERNS_18TensorIteratorBaseEENKUlvE_clEvENKUlvE_clEvEUlddE_EESt5arrayIPcLm3EELi4E23TrivialOffsetCalculatorILi2EjESC_ILi1EjENS0_6memory15LoadWithoutCastENSF_16StoreWithoutCastEEEviT_T0_T2_T3_T4_T5_ --------------------------
	.section	.nv.info._ZN2at6native27unrolled_elementwise_kernelINS0_13BinaryFunctorIdddZZZNS0_21nextafter_kernel_cudaERNS_18TensorIteratorBaseEENKUlvE_clEvENKUlvE_clEvEUlddE_EESt5arrayIPcLm3EELi4E23TrivialOffsetCalculatorILi2EjESC_ILi1EjENS0_6memory15LoadWithoutCastENSF_16StoreWithoutCastEEEviT_T0_T2_T3_T4_T5_,"",@"SHT_CUDA_INFO"
	.sectionflags	@""
	.align	4


	//----- nvinfo : EIATTR_CUDA_API_VERSION
	.align		4
        /*0000*/ 	.byte	0x04, 0x37
        /*0002*/ 	.short	(.L_7575 - .L_7574)
.L_7574:
        /*0004*/ 	.word	0x00000082


	//----- nvinfo : EIATTR_KPARAM_INFO
	.align		4
.L_7575:
        /*0008*/ 	.byte	0x04, 0x17
        /*000a*/ 	.short	(.L_7577 - .L_7576)
.L_7576:
        /*000c*/ 	.word	0x00000000
        /*0010*/ 	.short	0x0006
        /*0012*/ 	.short	0x0023
        /*0014*/ 	.byte	0x00, 0xf0, 0x05, 0x00


	//----- nvinfo : EIATTR_KPARAM_INFO
	.align		4
.L_7577:
        /*0018*/ 	.byte	0x04, 0x17
        /*001a*/ 	.short	(.L_7579 - .L_7578)
.L_7578:
        /*001c*/ 	.word	0x00000000
        /*0020*/ 	.short	0x0005
        /*0022*/ 	.short	0x0022
        /*0024*/ 	.byte	0x00, 0xf0, 0x05, 0x00


	//----- nvinfo : EIATTR_KPARAM_INFO
	.align		4
.L_7579:
        /*0028*/ 	.byte	0x04, 0x17
        /*002a*/ 	.short	(.L_7581 - .L_7580)
.L_7580:
        /*002c*/ 	.word	0x00000000
        /*0030*/ 	.short	0x0004
        /*0032*/ 	.short	0x0021
        /*0034*/ 	.byte	0x00, 0xf0, 0x05, 0x00


	//----- nvinfo : EIATTR_KPARAM_INFO
	.align		4
.L_7581:
        /*0038*/ 	.byte	0x04, 0x17
        /*003a*/ 	.short	(.L_7583 - .L_7582)
.L_7582:
        /*003c*/ 	.word	0x00000000
        /*0040*/ 	.short	0x0003
        /*0042*/ 	.short	0x0020
        /*0044*/ 	.byte	0x00, 0xf0, 0x05, 0x00


	//----- nvinfo : EIATTR_KPARAM_INFO
	.align		4
.L_7583:
        /*0048*/ 	.byte	0x04, 0x17
        /*004a*/ 	.short	(.L_7585 - .L_7584)
.L_7584:
        /*004c*/ 	.word	0x00000000
        /*0050*/ 	.short	0x0002
        /*0052*/ 	.short	0x0008
        /*0054*/ 	.byte	0x00, 0xf0, 0x61, 0x00


	//----- nvinfo : EIATTR_KPARAM_INFO
	.align		4
.L_7585:
        /*0058*/ 	.byte	0x04, 0x17
        /*005a*/ 	.short	(.L_7587 - .L_7586)
.L_7586:
        /*005c*/ 	.word	0x00000000
        /*0060*/ 	.short	0x0001
        /*0062*/ 	.short	0x0004
        /*0064*/ 	.byte	0x00, 0xf0, 0x05, 0x00


	//----- nvinfo : EIATTR_KPARAM_INFO
	.align		4
.L_7587:
        /*0068*/ 	.byte	0x04, 0x17
        /*006a*/ 	.short	(.L_7589 - .L_7588)
.L_7588:
        /*006c*/ 	.word	0x00000000
        /*0070*/ 	.short	0x0000
        /*0072*/ 	.short	0x0000
        /*0074*/ 	.byte	0x00, 0xf0, 0x11, 0x00


	//----- nvinfo : EIATTR_SPARSE_MMA_MASK
	.align		4
.L_7589:
        /*0078*/ 	.byte	0x03, 0x50
        /*007a*/ 	.short	0x0000


	//----- nvinfo : EIATTR_MAXREG_COUNT
	.align		4
        /*007c*/ 	.byte	0x03, 0x1b
        /*007e*/ 	.short	0x00ff


	//----- nvinfo : EIATTR_MERCURY_ISA_VERSION
	.align		4
        /*0080*/ 	.byte	0x03, 0x5f
        /*0082*/ 	.short	0x0101


	//----- nvinfo : EIATTR_EXIT_INSTR_OFFSETS
	.align		4
        /*0084*/ 	.byte	0x04, 0x1c
        /*0086*/ 	.short	(.L_7591 - .L_7590)


	//   ....[0]....
.L_7590:
        /*0088*/ 	.word	0x00000d10


	//   ....[1]....
        /*008c*/ 	.word	0x00000d60


	//----- nvinfo : EIATTR_MAX_THREADS
	.align		4
.L_7591:
        /*0090*/ 	.byte	0x04, 0x05
        /*0092*/ 	.short	(.L_7593 - .L_7592)
.L_7592:
        /*0094*/ 	.word	0x00000080
        /*0098*/ 	.word	0x00000001
        /*009c*/ 	.word	0x00000001


	//----- nvinfo : EIATTR_CRS_STACK_SIZE
	.align		4
.L_7593:
        /*00a0*/ 	.byte	0x04, 0x1e
        /*00a2*/ 	.short	(.L_7595 - .L_7594)
.L_7594:
        /*00a4*/ 	.word	0x00000000


	//----- nvinfo : EIATTR_CBANK_PARAM_SIZE
	.align		4
.L_7595:
        /*00a8*/ 	.byte	0x03, 0x19
        /*00aa*/ 	.short	0x0024


	//----- nvinfo : EIATTR_PARAM_CBANK
	.align		4
        /*00ac*/ 	.byte	0x04, 0x0a
        /*00ae*/ 	.short	(.L_7597 - .L_7596)
	.align		4
.L_7596:
        /*00b0*/ 	.word	index@(.nv.constant0._ZN2at6native27unrolled_elementwise_kernelINS0_13BinaryFunctorIdddZZZNS0_21nextafter_kernel_cudaERNS_18TensorIteratorBaseEENKUlvE_clEvENKUlvE_clEvEUlddE_EESt5arrayIPcLm3EELi4E23TrivialOffsetCalculatorILi2EjESC_ILi1EjENS0_6memory15LoadWithoutCastENSF_16StoreWithoutCastEEEviT_T0_T2_T3_T4_T5_)
        /*00b4*/ 	.short	0x0210
        /*00b6*/ 	.short	0x0024


	//----- nvinfo : EIATTR_SW_WAR
	.align		4
.L_7597:
        /*00b8*/ 	.byte	0x04, 0x36
        /*00ba*/ 	.short	(.L_7599 - .L_7598)
.L_7598:
        /*00bc*/ 	.word	0x00000008
.L_7599:


//--------------------- .nv.info._ZN2at6native29vectorized_elementwise_kernelILi2ENS0_13BinaryFunctorIdddZZZNS0_21nextafter_kernel_cudaERNS_18TensorIteratorBaseEENKUlvE_clEvENKUlvE_clEvEUlddE_EESt5arrayIPcLm3EEEEviT0_T1_ --------------------------
	.section	.nv.info._ZN2at6native29vectorized_elementwise_kernelILi2ENS0_13BinaryFunctorIdddZZZNS0_21nextafter_kernel_cudaERNS_18TensorIteratorBaseEENKUlvE_clEvENKUlvE_clEvEUlddE_EESt5arrayIPcLm3EEEEviT0_T1_,"",@"SHT_CUDA_INFO"
	.sectionflags	@""
	.align	4


	//----- nvinfo : EIATTR_CUDA_API_VERSION
	.align		4
        /*0000*/ 	.byte	0x04, 0x37
        /*0002*/ 	.short	(.L_7601 - .L_7600)
.L_7600:
        /*0004*/ 	.word	0x00000082


	//----- nvinfo : EIATTR_KPARAM_INFO
	.align		4
.L_7601:
        /*0008*/ 	.byte	0x04, 0x17
        /*000a*/ 	.short	(.L_7603 - .L_7602)
.L_7602:
        /*000c*/ 	.word	0x00000000
        /*0010*/ 	.short	0x0002
        /*0012*/ 	.short	0x0008
        /*0014*/ 	.byte	0x00, 0xf0, 0x61, 0x00


	//----- nvinfo : EIATTR_KPARAM_INFO
	.align		4
.L_7603:
        /*0018*/ 	.byte	0x04, 0x17
        /*001a*/ 	.short	(.L_7605 - .L_7604)
.L_7604:
        /*001c*/ 	.word	0x00000000
        /*0020*/ 	.short	0x0001
        /*0022*/ 	.short	0x0004
        /*0024*/ 	.byte	0x00, 0xf0, 0x05, 0x00


	//----- nvinfo : EIATTR_KPARAM_INFO
	.align		4
.L_7605:
        /*0028*/ 	.byte	0x04, 0x17
        /*002a*/ 	.short	(.L_7607 - .L_7606)
.L_7606:
        /*002c*/ 	.word	0x00000000
        /*0030*/ 	.short	0x0000
        /*0032*/ 	.short	0x0000
        /*0034*/ 	.byte	0x00, 0xf0, 0x11, 0x00


	//----- nvinfo : EIATTR_SPARSE_MMA_MASK
	.align		4
.L_7607:
        /*0038*/ 	.byte	0x03, 0x50
        /*003a*/ 	.short	0x0000


	//----- nvinfo : EIATTR_MAXREG_COUNT
	.align		4
        /*003c*/ 	.byte	0x03, 0x1b
        /*003e*/ 	.short	0x00ff


	//----- nvinfo : EIATTR_MERCURY_ISA_VERSION
	.align		4
        /*0040*/ 	.byte	0x03, 0x5f
        /*0042*/ 	.short	0x0101


	//----- nvinfo : EIATTR_EXIT_INSTR_OFFSETS
	.align		4
        /*0044*/ 	.byte	0x04, 0x1c
        /*0046*/ 	.short	(.L_7609 - .L_7608)


	//   ....[0]....
.L_7608:
        /*0048*/ 	.word	0x000011f0


	//   ....[1]....
        /*004c*/ 	.word	0x00002c40


	//   ....[2]....
        /*0050*/ 	.word	0x00002c90


	//----- nvinfo : EIATTR_MAX_THREADS
	.align		4
.L_7609:
        /*0054*/ 	.byte	0x04, 0x05
        /*0056*/ 	.short	(.L_7611 - .L_7610)
.L_7610:
        /*0058*/ 	.word	0x00000080
        /*005c*/ 	.word	0x00000001
        /*0060*/ 	.word	0x00000001


	//----- nvinfo : EIATTR_CRS_STACK_SIZE
	.align		4
.L_7611:
        /*0064*/ 	.byte	0x04, 0x1e
        /*0066*/ 	.short	(.L_7613 - .L_7612)
.L_7612:
        /*0068*/ 	.word	0x00000000


	//----- nvinfo : EIATTR_CBANK_PARAM_SIZE
	.align		4
.L_7613:
        /*006c*/ 	.byte	0x03, 0x19
        /*006e*/ 	.short	0x0020


	//----- nvinfo : EIATTR_PARAM_CBANK
	.align		4
        /*0070*/ 	.byte	0x04, 0x0a
        /*0072*/ 	.short	(.L_7615 - .L_7614)
	.align		4
.L_7614:
        /*0074*/ 	.word	index@(.nv.constant0._ZN2at6native29vectorized_elementwise_kernelILi2ENS0_13BinaryFunctorIdddZZZNS0_21nextafter_kernel_cudaERNS_18TensorIteratorBaseEENKUlvE_clEvENKUlvE_clEvEUlddE_EESt5arrayIPcLm3EEEEviT0_T1_)
        /*0078*/ 	.short	0x0210
        /*007a*/ 	.short	0x0020


	//----- nvinfo : EIATTR_SW_WAR
	.align		4
.L_7615:
        /*007c*/ 	.byte	0x04, 0x36
        /*007e*/ 	.short	(.L_7617 - .L_7616)
.L_7616:
        /*0080*/ 	.word	0x00000008
.L_7617:


//--------------------- .nv.info._ZN2at6native29vectorized_elementwise_kernelILi4ENS0_13BinaryFunctorIdddZZZNS0_21nextafter_kernel_cudaERNS_18TensorIteratorBaseEENKUlvE_clEvENKUlvE_clEvEUlddE_EESt5arrayIPcLm3EEEEviT0_T1_ --------------------------
	.section	.nv.info._ZN2at6native29vectorized_elementwise_kernelILi4ENS0_13BinaryFunctorIdddZZZNS0_21nextafter_kernel_cudaERNS_18TensorIteratorBaseEENKUlvE_clEvENKUlvE_clEvEUlddE_EESt5arrayIPcLm3EEEEviT0_T1_,"",@"SHT_CUDA_INFO"
	.sectionflags	@""
	.align	4


	//----- nvinfo : EIATTR_CUDA_API_VERSION
	.align		4
        /*0000*/ 	.byte	0x04, 0x37
        /*0002*/ 	.short	(.L_7619 - .L_7618)
.L_7618:
        /*0004*/ 	.word	0x00000082


	//----- nvinfo : EIATTR_KPARAM_INFO
	.align		4
.L_7619:
        /*0008*/ 	.byte	0x04, 0x17
        /*000a*/ 	.short	(.L_7621 - .L_7620)
.L_7620:
        /*000c*/ 	.word	0x00000000
        /*0010*/ 	.short	0x0002
        /*0012*/ 	.short	0x0008
        /*0014*/ 	.byte	0x00, 0xf0, 0x61, 0x00


	//----- nvinfo : EIATTR_KPARAM_INFO
	.align		4
.L_7621:
        /*0018*/ 	.byte	0x04, 0x17
        /*001a*/ 	.short	(.L_7623 - .L_7622)
.L_7622:
        /*001c*/ 	.word	0x00000000
        /*0020*/ 	.short	0x0001
        /*0022*/ 	.short	0x0004
        /*0024*/ 	.byte	0x00, 0xf0, 0x05, 0x00


	//----- nvinfo : EIATTR_KPARAM_INFO
	.align		4
.L_7623:
        /*0028*/ 	.byte	0x04, 0x17
        /*002a*/ 	.short	(.L_7625 - .L_7624)
.L_7624:
        /*002c*/ 	.word	0x00000000
        /*0030*/ 	.short	0x0000
        /*0032*/ 	.short	0x0000
        /*0034*/ 	.byte	0x00, 0xf0, 0x11, 0x00


	//----- nvinfo : EIATTR_SPARSE_MMA_MASK
	.align		4
.L_7625:
        /*0038*/ 	.byte	0x03, 0x50
        /*003a*/ 	.short	0x0000


	//----- nvinfo : EIATTR_MAXREG_COUNT
	.align		4
        /*003c*/ 	.byte	0x03, 0x1b
        /*003e*/ 	.short	0x00ff


	//----- nvinfo : EIATTR_MERCURY_ISA_VERSION
	.align		4
        /*0040*/ 	.byte	0x03, 0x5f
        /*0042*/ 	.short	0x0101


	//----- nvinfo : EIATTR_EXIT_INSTR_OFFSETS
	.align		4
        /*0044*/ 	.byte	0x04, 0x1c
        /*0046*/ 	.short	(.L_7627 - .L_7626)


	//   ....[0]....
.L_7626:
        /*0048*/ 	.word	0x000011f0


	//   ....[1]....
        /*004c*/ 	.word	0x00002c40


	//   ....[2]....
        /*0050*/ 	.word	0x00002c90


	//----- nvinfo : EIATTR_MAX_THREADS
	.align		4
.L_7627:
        /*0054*/ 	.byte	0x04, 0x05
        /*0056*/ 	.short	(.L_7629 - .L_7628)
.L_7628:
        /*0058*/ 	.word	0x00000080
        /*005c*/ 	.word	0x00000001
        /*0060*/ 	.word	0x00000001


	//----- nvinfo : EIATTR_CRS_STACK_SIZE
	.align		4
.L_7629:
        /*0064*/ 	.byte	0x04, 0x1e
        /*0066*/ 	.short	(.L_7631 - .L_7630)
.L_7630:
        /*0068*/ 	.word	0x00000000


	//----- nvinfo : EIATTR_CBANK_PARAM_SIZE
	.align		4
.L_7631:
        /*006c*/ 	.byte	0x03, 0x19
        /*006e*/ 	.short	0x0020


	//----- nvinfo : EIATTR_PARAM_CBANK
	.align		4
        /*0070*/ 	.byte	0x04, 0x0a
        /*0072*/ 	.short	(.L_7633 - .L_7632)
	.align		4
.L_7632:
        /*0074*/ 	.word	index@(.nv.constant0._ZN2at6native29vectorized_elementwise_kernelILi4ENS0_13BinaryFunctorIdddZZZNS0_21nextafter_kernel_cudaERNS_18TensorIteratorBaseEENKUlvE_clEvENKUlvE_clEvEUlddE_EESt5arrayIPcLm3EEEEviT0_T1_)
        /*0078*/ 	.short	0x0210
        /*007a*/ 	.short	0x0020


	//----- nvinfo : EIATTR_SW_WAR
	.align		4
.L_7633:
        /*007c*/ 	.byte	0x04, 0x36
        /*007e*/ 	.short	(.L_7635 - .L_7634)
.L_7634:
        /*0080*/ 	.word	0x00000008
.L_7635:


//--------------------- .nv.info._ZN2at6native29vectorized_elementwise_kernelILi8ENS0_13BinaryFunctorIdddZZZNS0_21nextafter_kernel_cudaERNS_18TensorIteratorBaseEENKUlvE_clEvENKUlvE_clEvEUlddE_EESt5arrayIPcLm3EEEEviT0_T1_ --------------------------
	.section	.nv.info._ZN2at6native29vectorized_elementwise_kernelILi8ENS0_13BinaryFunctorIdddZZZNS0_21nextafter_kernel_cudaERNS_18TensorIteratorBaseEENKUlvE_clEvENKUlvE_clEvEUlddE_EESt5arrayIPcLm3EEEEviT0_T1_,"",@"SHT_CUDA_INFO"
	.sectionflags	@""
	.align	4


	//----- nvinfo : EIATTR_CUDA_API_VERSION
	.align		4
        /*0000*/ 	.byte	0x04, 0x37
        /*0002*/ 	.short	(.L_7637 - .L_7636)
.L_7636:
        /*0004*/ 	.word	0x00000082


	//----- nvinfo : EIATTR_KPARAM_INFO
	.align		4
.L_7637:
        /*0008*/ 	.byte	0x04, 0x17
        /*000a*/ 	.short	(.L_7639 - .L_7638)
.L_7638:
        /*000c*/ 	.word	0x00000000
        /*0010*/ 	.short	0x0002
        /*0012*/ 	.short	0x0008
        /*0014*/ 	.byte	0x00, 0xf0, 0x61, 0x00


	//----- nvinfo : EIATTR_KPARAM_INFO
	.align		4
.L_7639:
        /*0018*/ 	.byte	0x04, 0x17
        /*001a*/ 	.short	(.L_7641 - .L_7640)
.L_7640:
        /*001c*/ 	.word	0x00000000
        /*0020*/ 	.short	0x0001
        /*0022*/ 	.short	0x0004
        /*0024*/ 	.byte	0x00, 0xf0, 0x05, 0x00


	//----- nvinfo : EIATTR_KPARAM_INFO
	.align		4
.L_7641:
        /*0028*/ 	.byte	0x04, 0x17
        /*002a*/ 	.short	(.L_7643 - .L_7642)
.L_7642:
        /*002c*/ 	.word	0x00000000
        /*0030*/ 	.short	0x0000
        /*0032*/ 	.short	0x0000
        /*0034*/ 	.byte	0x00, 0xf0, 0x11, 0x00


	//----- nvinfo : EIATTR_SPARSE_MMA_MASK
	.align		4
.L_7643:
        /*0038*/ 	.byte	0x03, 0x50
        /*003a*/ 	.short	0x0000


	//----- nvinfo : EIATTR_MAXREG_COUNT
	.align		4
        /*003c*/ 	.byte	0x03, 0x1b
        /*003e*/ 	.short	0x00ff


	//----- nvinfo : EIATTR_MERCURY_ISA_VERSION
	.align		4
        /*0040*/ 	.byte	0x03, 0x5f
        /*0042*/ 	.short	0x0101


	//----- nvinfo : EIATTR_EXIT_INSTR_OFFSETS
	.align		4
        /*0044*/ 	.byte	0x04, 0x1c
        /*0046*/ 	.short	(.L_7645 - .L_7644)


	//   ....[0]....
.L_7644:
        /*0048*/ 	.word	0x000011f0


	//   ....[1]....
        /*004c*/ 	.word	0x00002c40


	//   ....[2]....
        /*0050*/ 	.word	0x00002c90


	//----- nvinfo : EIATTR_MAX_THREADS
	.align		4
.L_7645:
        /*0054*/ 	.byte	0x04, 0x05
        /*0056*/ 	.short	(.L_7647 - .L_7646)
.L_7646:
        /*0058*/ 	.word	0x00000080
        /*005c*/ 	.word	0x00000001
        /*0060*/ 	.word	0x00000001


	//----- nvinfo : EIATTR_CRS_STACK_SIZE
	.align		4
.L_7647:
        /*0064*/ 	.byte	0x04, 0x1e
        /*0066*/ 	.short	(.L_7649 - .L_7648)
.L_7648:
        /*0068*/ 	.word	0x00000000


	//----- nvinfo : EIATTR_CBANK_PARAM_SIZE
	.align		4
.L_7649:
        /*006c*/ 	.byte	0x03, 0x19
        /*006e*/ 	.short	0x0020


	//----- nvinfo : EIATTR_PARAM_CBANK
	.align		4
        /*0070*/ 	.byte	0x04, 0x0a
        /*0072*/ 	.short	(.L_7651 - .L_7650)
	.align		4
.L_7650:
        /*0074*/ 	.word	index@(.nv.constant0._ZN2at6native29vectorized_elementwise_kernelILi8ENS0_13BinaryFunctorIdddZZZNS0_21nextafter_kernel_cudaERNS_18TensorIteratorBaseEENKUlvE_clEvENKUlvE_clEvEUlddE_EESt5arrayIPcLm3EEEEviT0_T1_)
        /*0078*/ 	.short	0x0210
        /*007a*/ 	.short	0x0020


	//----- nvinfo : EIATTR_SW_WAR
	.align		4
.L_7651:
        /*007c*/ 	.byte	0x04, 0x36
        /*007e*/ 	.short	(.L_7653 - .L_7652)
.L_7652:
        /*0080*/ 	.word	0x00000008
.L_7653:


//--------------------- .nv.info._ZN2at6native18elementwise_kernelILi128ELi4EZNS0_15gpu_kernel_implINS0_13BUnaryFunctorIdddZZZNS0_21nextafter_kernel_cudaERNS_18TensorIteratorBaseEENKUlvE_clEvENKUlvE_clEvEUlddE_EEEEvS5_RKT_EUliE_EEviT1_ --------------------------
	.section	.nv.info._ZN2at6native18elementwise_kernelILi128ELi4EZNS0_15gpu_kernel_implINS0_13BUnaryFunctorIdddZZZNS0_21nextafter_kernel_cudaERNS_18TensorIteratorBaseEENKUlvE_clEvENKUlvE_clEvEUlddE_EEEEvS5_RKT_EUliE_EEviT1_,"",@"SHT_CUDA_INFO"
	.sectionflags	@""
	.align	4


	//----- nvinfo : EIATTR_CUDA_API_VERSION
	.align		4
        /*0000*/ 	.byte	0x04, 0x37
        /*0002*/ 	.short	(.L_7655 - .L_7654)
.L_7654:
        /*0004*/ 	.word	0x00000082


	//----- nvinfo : EIATTR_KPARAM_INFO
	.align		4
.L_7655:
        /*0008*/ 	.byte	0x04, 0x17
        /*000a*/ 	.short	(.L_7657 - .L_7656)
.L_7656:
        /*000c*/ 	.word	0x00000000
        /*0010*/ 	.short	0x0001
        /*0012*/ 	.short	0x0008
        /*0014*/ 	.byte	0x00, 0xf0, 0xa1, 0x08


	//----- nvinfo : EIATTR_KPARAM_INFO
	.align		4
.L_7657:
        /*0018*/ 	.byte	0x04, 0x17
        /*001a*/ 	.short	(.L_7659 - .L_7658)
.L_7658:
        /*001c*/ 	.word	0x00000000
        /*0020*/ 	.short	0x0000
        /*0022*/ 	.short	0x0000
        /*0024*/ 	.byte	0x00, 0xf0, 0x11, 0x00


	//----- nvinfo : EIATTR_SPARSE_MMA_MASK
	.align		4
.L_7659:
        /*0028*/ 	.byte	0x03, 0x50
        /*002a*/ 	.short	0x0000


	//----- nvinfo : EIATTR_MAXREG_COUNT
	.align		4
        /*002c*/ 	.byte	0x03, 0x1b
        /*002e*/ 	.short	0x0080


	//----- nvinfo : EIATTR_EXTERNS
	.align		4
        /*0030*/ 	.byte	0x04, 0x0f
        /*0032*/ 	.short	(.L_7661 - .L_7660)


	//   ....[0]....
	.align		4
.L_7660:
        /*0034*/ 	.word	index@(__assertfail)


	//----- nvinfo : EIATTR_MERCURY_ISA_VERSION
	.align		4
.L_7661:
        /*0038*/ 	.byte	0x03, 0x5f
        /*003a*/ 	.short	0x0101


	//----- nvinfo : EIATTR_SYSCALL_OFFSETS
	.align		4
        /*003c*/ 	.byte	0x04, 0x46
        /*003e*/ 	.short	(.L_7663 - .L_7662)


	//   ....[0]....
.L_7662:
        /*0040*/ 	.word	0x00002250


	//   ....[1]....
        /*0044*/ 	.word	0x000035b0


	//   ....[2]....
        /*0048*/ 	.word	0x00005840


	//   ....[3]....
        /*004c*/ 	.word	0x00006ba0


	//   ....[4]....
        /*0050*/ 	.word	0x00008e20


	//   ....[5]....
        /*0054*/ 	.word	0x0000a180


	//   ....[6]....
        /*0058*/ 	.word	0x0000c3f0


	//   ....[7]....
        /*005c*/ 	.word	0x0000d750


	//----- nvinfo : EIATTR_EXIT_INSTR_OFFSETS
	.align		4
.L_7663:
        /*0060*/ 	.byte	0x04, 0x1c
        /*0062*/ 	.short	(.L_7665 - .L_7664)


	//   ....[0]....
.L_7664:
        /*0064*/ 	.word	0x0000a230


	//   ....[1]....
        /*0068*/ 	.word	0x0000c790


	//   ....[2]....
        /*006c*/ 	.word	0x0000c7d0


	//   ....[3]....
        /*0070*/ 	.word	0x0000c860


	//   ....[4]....
        /*0074*/ 	.word	0x0000c890


	//   ....[5]....
        /*0078*/ 	.word	0x0000c8c0


	//   ....[6]....
        /*007c*/ 	.word	0x0000c990


	//   ....[7]....
        /*0080*/ 	.word	0x0000ca10


	//   ....[8]....
        /*0084*/ 	.word	0x0000caf0


	//   ....[9]....
        /*0088*/ 	.word	0x0000cb80


	//   ....[10]....
        /*008c*/ 	.word	0x0000cba0


	//   ....[11]....
        /*0090*/ 	.word	0x0000cc60


	//   ....[12]....
        /*0094*/ 	.word	0x0000cc90


	//   ....[13]....
        /*0098*/ 	.word	0x0000ce60


	//   ....[14]....
        /*009c*/ 	.word	0x0000d000


	//   ....[15]....
        /*00a0*/ 	.word	0x0000d080


	//   ....[16]....
        /*00a4*/ 	.word	0x0000d130


	//   ....[17]....
        /*00a8*/ 	.word	0x0000d2f0


	//   ....[18]....
        /*00ac*/ 	.word	0x0000d4b0


	//   ....[19]....
        /*00b0*/ 	.word	0x0000d650


	//   ....[20]....
        /*00b4*/ 	.word	0x0000d760


	//   ....[21]....
        /*00b8*/ 	.word	0x0000d790


	//   ....[22]....
        /*00bc*/ 	.word	0x0000d7c0


	//----- nvinfo : EIATTR_MAX_THREADS
	.align		4
.L_7665:
        /*00c0*/ 	.byte	0x04, 0x05
        /*00c2*/ 	.short	(.L_7667 - .L_7666)
.L_7666:
        /*00c4*/ 	.word	0x00000080
        /*00c8*/ 	.word	0x00000001
        /*00cc*/ 	.word	0x00000001


	//----- nvinfo : EIATTR_CRS_STACK_SIZE
	.align		4
.L_7667:
        /*00d0*/ 	.byte	0x04, 0x1e
        /*00d2*/ 	.short	(.L_7669 - .L_7668)
.L_7668:
        /*00d4*/ 	.word	0x00000000


	//----- nvinfo : EIATTR_CBANK_PARAM_SIZE
	.align		4
.L_7669:
        /*00d8*/ 	.byte	0x03, 0x19
        /*00da*/ 	.short	0x0230


	//----- nvinfo : EIATTR_PARAM_CBANK
	.align		4
        /*00dc*/ 	.byte	0x04, 0x0a
        /*00de*/ 	.short	(.L_7671 - .L_7670)
	.align		4
.L_7670:
        /*00e0*/ 	.word	index@(.nv.constant0._ZN2at6native18elementwise_kernelILi128ELi4EZNS0_15gpu_kernel_implINS0_13BUnaryFunctorIdddZZZNS0_21nextafter_kernel_cudaERNS_18TensorIteratorBaseEENKUlvE_clEvENKUlvE_clEvEUlddE_EEEEvS5_RKT_EUliE_EEviT1_)
        /*00e4*/ 	.short	0x0210
        /*00e6*/ 	.short	0x0230


	//----- nvinfo : EIATTR_SW_WAR
	.align		4
.L_7671:
        /*00e8*/ 	.byte	0x04, 0x36
        /*00ea*/ 	.short	(.L_7673 - .L_7672)
.L_7672:
        /*00ec*/ 	.word	0x00000008
.L_7673:


//--------------------- .nv.info._ZN2at6native27unrolled_elementwise_kernelINS0_13BUnaryFunctorIdddZZZNS0_21nextafter_kernel_cudaERNS_18TensorIteratorBaseEENKUlvE_clEvENKUlvE_clEvEUlddE_EESt5arrayIPcLm2EELi4E23TrivialOffsetCalculatorILi1EjESD_NS0_6memory12LoadWithCastILi1EEENSE_13StoreWithCastILi1EEEEEviT_T0_T2_T3_T4_T5_ --------------------------
	.section	.nv.info._ZN2at6native27unrolled_elementwise_kernelINS0_13BUnaryFunctorIdddZZZNS0_21nextafter_kernel_cudaERNS_18TensorIteratorBaseEENKUlvE_clEvENKUlvE_clEvEUlddE_EESt5arrayIPcLm2EELi4E23TrivialOffsetCalculatorILi1EjESD_NS0_6memory12LoadWithCastILi1EEENSE_13StoreWithCastILi1EEEEEviT_T0_T2_T3_T4_T5_,"",@"SHT_CUDA_INFO"
	.sectionflags	@""
	.align	4


	//----- nvinfo : EIATTR_CUDA_API_VERSION
	.align		4
        /*0000*/ 	.byte	0x04, 0x37
        /*0002*/ 	.short	(.L_7675 - .L_7674)
.L_7674:
        /*0004*/ 	.word	0x00000082


	//----- nvinfo : EIATTR_KPARAM_INFO
	.align		4
.L_7675:
        /*0008*/ 	.byte	0x04, 0x17
        /*000a*/ 	.short	(.L_7677 - .L_7676)
.L_7676:
        /*000c*/ 	.word	0x00000000
        /*0010*/ 	.short	0x0006
        /*0012*/ 	.short	0x0034
        /*0014*/ 	.byte	0x00, 0xf0, 0x21, 0x00


	//----- nvinfo : EIATTR_KPARAM_INFO
	.align		4
.L_7677:
        /*0018*/ 	.byte	0x04, 0x17
        /*001a*/ 	.short	(.L_7679 - .L_7678)
.L_7678:
        /*001c*/ 	.word	0x00000000
        /*0020*/ 	.short	0x0005
        /*0022*/ 	.short	0x002c
        /*0024*/ 	.byte	0x00, 0xf0, 0x21, 0x00


	//----- nvinfo : EIATTR_KPARAM_INFO
	.align		4
.L_7679:
        /*0028*/ 	.byte	0x04, 0x17
        /*002a*/ 	.short	(.L_7681 - .L_7680)
.L_7680:
        /*002c*/ 	.word	0x00000000
        /*0030*/ 	.short	0x0004
        /*0032*/ 	.short	0x0029
        /*0034*/ 	.byte	0x00, 0xf0, 0x05, 0x00


	//----- nvinfo : EIATTR_KPARAM_INFO
	.align		4
.L_7681:
        /*0038*/ 	.byte	0x04, 0x17
        /*003a*/ 	.short	(.L_7683 - .L_7682)
.L_7682:
        /*003c*/ 	.word	0x00000000
        /*0040*/ 	.short	0x0003
        /*0042*/ 	.short	0x0028
        /*0044*/ 	.byte	0x00, 0xf0, 0x05, 0x00


	//----- nvinfo : EIATTR_KPARAM_INFO
	.align		4
.L_7683:
        /*0048*/ 	.byte	0x04, 0x17
        /*004a*/ 	.short	(.L_7685 - .L_7684)
.L_7684:
        /*004c*/ 	.word	0x00000000
        /*0050*/ 	.short	0x0002
        /*0052*/ 	.short	0x0018
        /*0054*/ 	.byte	0x00, 0xf0, 0x41, 0x00


	//----- nvinfo : EIATTR_KPARAM_INFO
	.align		4
.L_7685:
        /*0058*/ 	.byte	0x04, 0x17
        /*005a*/ 	.short	(.L_7687 - .L_7686)
.L_7686:
        /*005c*/ 	.word	0x00000000
        /*0060*/ 	.short	0x0001
        /*0062*/ 	.short	0x0008
        /*0064*/ 	.byte	0x00, 0xf0, 0x41, 0x00


	//----- nvinfo : EIATTR_KPARAM_INFO
	.align		4
.L_7687:
        /*0068*/ 	.byte	0x04, 0x17
        /*006a*/ 	.short	(.L_7689 - .L_7688)
.L_7688:
        /*006c*/ 	.word	0x00000000
        /*0070*/ 	.short	0x0000
        /*0072*/ 	.short	0x0000
        /*0074*/ 	.byte	0x00, 0xf0, 0x11, 0x00


	//----- nvinfo : EIATTR_SPARSE_MMA_MASK
	.align		4
.L_7689:
        /*0078*/ 	.byte	0x03, 0x50
        /*007a*/ 	.short	0x0000


	//----- nvinfo : EIATTR_MAXREG_COUNT
	.align		4
        /*007c*/ 	.byte	0x03, 0x1b
        /*007e*/ 	.short	0x00ff


	//----- nvinfo : EIATTR_EXTERNS
	.align		4
        /*0080*/ 	.byte	0x04, 0x0f
        /*0082*/ 	.short	(.L_7691 - .L_7690)


	//   ....[0]....
	.align		4
.L_7690:
        /*0084*/ 	.word	index@(__assertfail)


	//----- nvinfo : EIATTR_MERCURY_ISA_VERSION
	.align		4
.L_7691:
        /*0088*/ 	.byte	0x03, 0x5f
        /*008a*/ 	.short	0x0101


	//----- nvinfo : EIATTR_SYSCALL_OFFSETS
	.align		4
        /*008c*/ 	.byte	0x04, 0x46
        /*008e*/ 	.short	(.L_7693 - .L_7692)


	//   ....[0]....
.L_7692:
        /*0090*/ 	.word	0x00000f80


	//   ....[1]....
        /*0094*/ 	.word	0x00001f20


	//   ....[2]....
        /*0098*/ 	.word	0x00002ed0


	//   ....[3]....
        /*009c*/ 	.word	0x00003e50


	//   ....[4]....
        /*00a0*/ 	.word	0x00005af0


	//   ....[5]....
        /*00a4*/ 	.word	0x00006cb0


	//   ....[6]....
        /*00a8*/ 	.word	0x00007e30


	//   ....[7]....
        /*00ac*/ 	.word	0x00008fd0


	//----- nvinfo : EIATTR_EXIT_INSTR_OFFSETS
	.align		4
.L_7693:
        /*00b0*/ 	.byte	0x04, 0x1c
        /*00b2*/ 	.short	(.L_7695 - .L_7694)


	//   ....[0]....
.L_7694:
        /*00b4*/ 	.word	0x00007ed0


	//   ....[1]....
        /*00b8*/ 	.word	0x00008010


	//   ....[2]....
        /*00bc*/ 	.word	0x00008050


	//   ....[3]....
        /*00c0*/ 	.word	0x000080e0


	//   ....[4]....
        /*00c4*/ 	.word	0x00008110


	//   ....[5]....
        /*00c8*/ 	.word	0x00008140


	//   ....[6]....
        /*00cc*/ 	.word	0x00008210


	//   ....[7]....
        /*00d0*/ 	.word	0x00008290


	//   ....[8]....
        /*00d4*/ 	.word	0x00008370


	//   ....[9]....
        /*00d8*/ 	.word	0x00008400


	//   ....[10]....
        /*00dc*/ 	.word	0x00008420


	//   ....[11]....
        /*00e0*/ 	.word	0x000084e0


	//   ....[12]....
        /*00e4*/ 	.word	0x00008510


	//   ....[13]....
        /*00e8*/ 	.word	0x000086e0


	//   ....[14]....
        /*00ec*/ 	.word	0x00008880


	//   ....[15]....
        /*00f0*/ 	.word	0x00008900


	//   ....[16]....
        /*00f4*/ 	.word	0x000089b0


	//   ....[17]....
        /*00f8*/ 	.word	0x00008b70


	//   ....[18]....
        /*00fc*/ 	.word	0x00008d30


	//   ....[19]....
        /*0100*/ 	.word	0x00008ed0


	//   ....[20]....
        /*0104*/ 	.word	0x00008fe0


	//   ....[21]....
        /*0108*/ 	.word	0x00009010


	//   ....[22]....
        /*010c*/ 	.word	0x00009040


	//----- nvinfo : EIATTR_MAX_THREADS
	.align		4
.L_7695:
        /*0110*/ 	.byte	0x04, 0x05
        /*0112*/ 	.short	(.L_7697 - .L_7696)
.L_7696:
        /*0114*/ 	.word	0x00000080
        /*0118*/ 	.word	0x00000001
        /*011c*/ 	.word	0x00000001


	//----- nvinfo : EIATTR_CRS_STACK_SIZE
	.align		4
.L_7697:
        /*0120*/ 	.byte	0x04, 0x1e
        /*0122*/ 	.short	(.L_7699 - .L_7698)
.L_7698:
        /*0124*/ 	.word	0x00000000


	//----- nvinfo : EIATTR_CBANK_PARAM_SIZE
	.align		4
.L_7699:
        /*0128*/ 	.byte	0x03, 0x19
        /*012a*/ 	.short	0x003c


	//----- nvinfo : EIATTR_PARAM_CBANK
	.align		4
        /*012c*/ 	.byte	0x04, 0x0a
        /*012e*/ 	.short	(.L_7701 - .L_7700)
	.align		4
.L_7700:
        /*0130*/ 	.word	index@(.nv.constant0._ZN2at6native27unrolled_elementwise_kernelINS0_13BUnaryFunctorIdddZZZNS0_21nextafter_kernel_cudaERNS_18TensorIteratorBaseEENKUlvE_clEvENKUlvE_clEvEUlddE_EESt5arrayIPcLm2EELi4E23TrivialOffsetCalculatorILi1EjESD_NS0_6memory12LoadWithCastILi1EEENSE_13StoreWithCastILi1EEEEEviT_T0_T2_T3_T4_T5_)
        /*0134*/ 	.short	0x0210
        /*0136*/ 	.short	0x003c


	//----- nvinfo : EIATTR_SW_WAR
	.align		4
.L_7701:
        /*0138*/ 	.byte	0x04, 0x36
        /*013a*/ 	.short	(.L_7703 - .L_7702)
.L_7702:
        /*013c*/ 	.word	0x00000008
.L_7703:


//--------------------- .nv.info._ZN2at6native18elementwise_kernelILi128ELi2EZNS0_22gpu_kernel_impl_nocastINS0_13BUnaryFunctorIdddZZZNS0_21nextafter_kernel_cudaERNS_18TensorIteratorBaseEENKUlvE_clEvENKUlvE_clEvEUlddE_EEEEvS5_RKT_EUliE_EEviT1_ --------------------------
	.section	.nv.info._ZN2at6native18elementwise_kernelILi128ELi2EZNS0_22gpu_kernel_impl_nocastINS0_13BUnaryFunctorIdddZZZNS0_21nextafter_kernel_cudaERNS_18TensorIteratorBaseEENKUlvE_clEvENKUlvE_clEvEUlddE_EEEEvS5_RKT_EUliE_EEviT1_,"",@"SHT_CUDA_INFO"
	.sectionflags	@""
	.align	4


	//----- nvinfo : EIATTR_CUDA_API_VERSION
	.align		4
        /*0000*/ 	.byte	0x04, 0x37
        /*0002*/ 	.short	(.L_7705 - .L_7704)
.L_7704:
        /*0004*/ 	.word	0x00000082


	//----- nvinfo : EIATTR_KPARAM_INFO
	.align		4
.L_7705:
        /*0008*/ 	.byte	0x04, 0x17
        /*000a*/ 	.short	(.L_7707 - .L_7706)
.L_7706:
        /*000c*/ 	.word	0x00000000
        /*0010*/ 	.short	0x0001
        /*0012*/ 	.short	0x0008
        /*0014*/ 	.byte	0x00, 0xf0, 0x81, 0x08


	//----- nvinfo : EIATTR_KPARAM_INFO
	.align		4
.L_7707:
        /*0018*/ 	.byte	0x04, 0x17
        /*001a*/ 	.short	(.L_7709 - .L_7708)
.L_7708:
        /*001c*/ 	.word	0x00000000
        /*0020*/ 	.short	0x0000
        /*0022*/ 	.short	0x0000
        /*0024*/ 	.byte	0x00, 0xf0, 0x11, 0x00


	//----- nvinfo : EIATTR_SPARSE_MMA_MASK
	.align		4
.L_7709:
        /*0028*/ 	.byte	0x03, 0x50
        /*002a*/ 	.short	0x0000


	//----- nvinfo : EIATTR_MAXREG_COUNT
	.align		4
        /*002c*/ 	.byte	0x03, 0x1b
        /*002e*/ 	.short	0x0080


	//----- nvinfo : EIATTR_MERCURY_ISA_VERSION
	.align		4
        /*0030*/ 	.byte	0x03, 0x5f
        /*0032*/ 	.short	0x0101


	//----- nvinfo : EIATTR_EXIT_INSTR_OFFSETS
	.align		4
        /*0034*/ 	.byte	0x04, 0x1c
        /*0036*/ 	.short	(.L_7711 - .L_7710)


	//   ....[0]....
.L_7710:
        /*0038*/ 	.word	0x00001690


	//   ....[1]....
        /*003c*/ 	.word	0x00002c40


	//----- nvinfo : EIATTR_MAX_THREADS
	.align		4
.L_7711:
        /*0040*/ 	.byte	0x04, 0x05
        /*0042*/ 	.short	(.L_7713 - .L_7712)
.L_7712:
        /*0044*/ 	.word	0x00000080
        /*0048*/ 	.word	0x00000001
        /*004c*/ 	.word	0x00000001


	//----- nvinfo : EIATTR_CRS_STACK_SIZE
	.align		4
.L_7713:
        /*0050*/ 	.byte	0x04, 0x1e
        /*0052*/ 	.short	(.L_7715 - .L_7714)
.L_7714:
        /*0054*/ 	.word	0x00000000


	//----- nvinfo : EIATTR_CBANK_PARAM_SIZE
	.align		4
.L_7715:
        /*0058*/ 	.byte	0x03, 0x19
        /*005a*/ 	.short	0x0228


	//----- nvinfo : EIATTR_PARAM_CBANK
	.align		4
        /*005c*/ 	.byte	0x04, 0x0a
        /*005e*/ 	.short	(.L_7717 - .L_7716)
	.align		4
.L_7716:
        /*0060*/ 	.word	index@(.nv.constant0._ZN2at6native18elementwise_kernelILi128ELi2EZNS0_22gpu_kernel_impl_nocastINS0_13BUnaryFunctorIdddZZZNS0_21nextafter_kernel_cudaERNS_18TensorIteratorBaseEENKUlvE_clEvENKUlvE_clEvEUlddE_EEEEvS5_RKT_EUliE_EEviT1_)
        /*0064*/ 	.short	0x0210
        /*0066*/ 	.short	0x0228


	//----- nvinfo : EIATTR_SW_WAR
	.align		4
.L_7717:
        /*0068*/ 	.byte	0x04, 0x36
        /*006a*/ 	.short	(.L_7719 - .L_7718)
.L_7718:
        /*006c*/ 	.word	0x00000008
.L_7719:


//--------------------- .nv.info._ZN2at6native27unrolled_elementwise_kernelINS0_13BUnaryFunctorIdddZZZNS0_21nextafter_kernel_cudaERNS_18TensorIteratorBaseEENKUlvE_clEvENKUlvE_clEvEUlddE_EESt5arrayIPcLm2EELi4E23TrivialOffsetCalculatorILi1EjESD_NS0_6memory15LoadWithoutCastENSE_16StoreWithoutCastEEEviT_T0_T2_T3_T4_T5_ --------------------------
	.section	.nv.info._ZN2at6native27unrolled_elementwise_kernelINS0_13BUnaryFunctorIdddZZZNS0_21nextafter_kernel_cudaERNS_18TensorIteratorBaseEENKUlvE_clEvENKUlvE_clEvEUlddE_EESt5arrayIPcLm2EELi4E23TrivialOffsetCalculatorILi1EjESD_NS0_6memory15LoadWithoutCastENSE_16StoreWithoutCastEEEviT_T0_T2_T3_T4_T5_,"",@"SHT_CUDA_INFO"
	.sectionflags	@""
	.align	4


	//----- nvinfo : EIATTR_CUDA_API_VERSION
	.align		4
        /*0000*/ 	.byte	0x04, 0x37
        /*0002*/ 	.short	(.L_7721 - .L_7720)
.L_7720:
        /*0004*/ 	.word	0x00000082


	//----- nvinfo : EIATTR_KPARAM_INFO
	.align		4
.L_7721:
        /*0008*/ 	.byte	0x04, 0x17
        /*000a*/ 	.short	(.L_7723 - .L_7722)
.L_7722:
        /*000c*/ 	.word	0x00000000
        /*0010*/ 	.short	0x0006
        /*0012*/ 	.short	0x002b
        /*0014*/ 	.byte	0x00, 0xf0, 0x05, 0x00


	//----- nvinfo : EIATTR_KPARAM_INFO
	.align		4
.L_7723:
        /*0018*/ 	.byte	0x04, 0x17
        /*001a*/ 	.short	(.L_7725 - .L_7724)
.L_7724:
        /*001c*/ 	.word	0x00000000
        /*0020*/ 	.short	0x0005
        /*0022*/ 	.short	0x002a
        /*0024*/ 	.byte	0x00, 0xf0, 0x05, 0x00


	//----- nvinfo : EIATTR_KPARAM_INFO
	.align		4
.L_7725:
        /*0028*/ 	.byte	0x04, 0x17
        /*002a*/ 	.short	(.L_7727 - .L_7726)
.L_7726:
        /*002c*/ 	.word	0x00000000
        /*0030*/ 	.short	0x0004
        /*0032*/ 	.short	0x0029
        /*0034*/ 	.byte	0x00, 0xf0, 0x05, 0x00


	//----- nvinfo : EIATTR_KPARAM_INFO
	.align		4
.L_7727:
        /*0038*/ 	.byte	0x04, 0x17
        /*003a*/ 	.short	(.L_7729 - .L_7728)
.L_7728:
        /*003c*/ 	.word	0x00000000
        /*0040*/ 	.short	0x0003
        /*0042*/ 	.short	0x0028
        /*0044*/ 	.byte	0x00, 0xf0, 0x05, 0x00


	//----- nvinfo : EIATTR_KPARAM_INFO
	.align		4
.L_7729:
        /*0048*/ 	.byte	0x04, 0x17
        /*004a*/ 	.short	(.L_7731 - .L_7730)
.L_7730:
        /*004c*/ 	.word	0x00000000
        /*0050*/ 	.short	0x0002
        /*0052*/ 	.short	0x0018
        /*0054*/ 	.byte	0x00, 0xf0, 0x41, 0x00


	//----- nvinfo : EIATTR_KPARAM_INFO
	.align		4
.L_7731:
        /*0058*/ 	.byte	0x04, 0x17
        /*005a*/ 	.short	(.L_7733 - .L_7732)
.L_7732:
        /*005c*/ 	.word	0x00000000
        /*0060*/ 	.short	0x0001
        /*0062*/ 	.short	0x0008
        /*0064*/ 	.byte	0x00, 0xf0, 0x41, 0x00


	//----- nvinfo : EIATTR_KPARAM_INFO
	.align		4
.L_7733:
        /*0068*/ 	.byte	0x04, 0x17
        /*006a*/ 	.short	(.L_7735 - .L_7734)
.L_7734:
        /*006c*/ 	.word	0x00000000
        /*0070*/ 	.short	0x0000
        /*0072*/ 	.short	0x0000
        /*0074*/ 	.byte	0x00, 0xf0, 0x11, 0x00


	//----- nvinfo : EIATTR_SPARSE_MMA_MASK
	.align		4
.L_7735:
        /*0078*/ 	.byte	0x03, 0x50
        /*007a*/ 	.short	0x0000


	//----- nvinfo : EIATTR_MAXREG_COUNT
	.align		4
        /*007c*/ 	.byte	0x03, 0x1b
        /*007e*/ 	.short	0x00ff


	//----- nvinfo : EIATTR_MERCURY_ISA_VERSION
	.align		4
        /*0080*/ 	.byte	0x03, 0x5f
        /*0082*/ 	.short	0x0101


	//----- nvinfo : EIATTR_EXIT_INSTR_OFFSETS
	.align		4
        /*0084*/ 	.byte	0x04, 0x1c
        /*0086*/ 	.short	(.L_7737 - .L_7736)


	//   ....[0]....
.L_7736:
        /*0088*/ 	.word	0x00000d30


	//   ....[1]....
        /*008c*/ 	.word	0x00000d80


	//----- nvinfo : EIATTR_MAX_THREADS
	.align		4
.L_7737:
        /*0090*/ 	.byte	0x04, 0x05
        /*0092*/ 	.short	(.L_7739 - .L_7738)
.L_7738:
        /*0094*/ 	.word	0x00000080
        /*0098*/ 	.word	0x00000001
        /*009c*/ 	.word	0x00000001


	//----- nvinfo : EIATTR_CRS_STACK_SIZE
	.align		4
.L_7739:
        /*00a0*/ 	.byte	0x04, 0x1e
        /*00a2*/ 	.short	(.L_7741 - .L_7740)
.L_7740:
        /*00a4*/ 	.word	0x00000000


	//----- nvinfo : EIATTR_CBANK_PARAM_SIZE
	.align		4
.L_7741:
        /*00a8*/ 	.byte	0x03, 0x19
        /*00aa*/ 	.short	0x002c


	//----- nvinfo : EIATTR_PARAM_CBANK
	.align		4
        /*00ac*/ 	.byte	0x04, 0x0a
        /*00ae*/ 	.short	(.L_7743 - .L_7742)
	.align		4
.L_7742:
        /*00b0*/ 	.word	index@(.nv.constant0._ZN2at6native27unrolled_elementwise_kernelINS0_13BUnaryFunctorIdddZZZNS0_21nextafter_kernel_cudaERNS_18TensorIteratorBaseEENKUlvE_clEvENKUlvE_clEvEUlddE_EESt5arrayIPcLm2EELi4E23TrivialOffsetCalculatorILi1EjESD_NS0_6memory15LoadWithoutCastENSE_16StoreWithoutCastEEEviT_T0_T2_T3_T4_T5_)
        /*00b4*/ 	.short	0x0210
        /*00b6*/ 	.short	0x002c


	//----- nvinfo : EIATTR_SW_WAR
	.align		4
.L_7743:
        /*00b8*/ 	.byte	0x04, 0x36
        /*00ba*/ 	.short	(.L_7745 - .L_7744)
.L_7744:
        /*00bc*/ 	.word	0x00000008
.L_7745:


//--------------------- .nv.info._ZN2at6native29vectorized_elementwise_kernelILi2ENS0_13BUnaryFunctorIdddZZZNS0_21nextafter_kernel_cudaERNS_18TensorIteratorBaseEENKUlvE_clEvENKUlvE_clEvEUlddE_EESt5arrayIPcLm2EEEEviT0_T1_ --------------------------
	.section	.nv.info._ZN2at6native29vectorized_elementwise_kernelILi2ENS0_13BUnaryFunctorIdddZZZNS0_21nextafter_kernel_cudaERNS_18TensorIteratorBaseEENKUlvE_clEvENKUlvE_clEvEUlddE_EESt5arrayIPcLm2EEEEviT0_T1_,"",@"SHT_CUDA_INFO"
	.sectionflags	@""
	.align	4


	//----- nvinfo : EIATTR_CUDA_API_VERSION
	.align		4
        /*0000*/ 	.byte	0x04, 0x37
        /*0002*/ 	.short	(.L_7747 - .L_7746)
.L_7746:
        /*0004*/ 	.word	0x00000082


	//----- nvinfo : EIATTR_KPARAM_INFO
	.align		4
.L_7747:
        /*0008*/ 	.byte	0x04, 0x17
        /*000a*/ 	.short	(.L_7749 - .L_7748)
.L_7748:
        /*000c*/ 	.word	0x00000000
        /*0010*/ 	.short	0x0002
        /*0012*/ 	.short	0x0018
        /*0014*/ 	.byte	0x00, 0xf0, 0x41, 0x00


	//----- nvinfo : EIATTR_KPARAM_INFO
	.align		4
.L_7749:
        /*0018*/ 	.byte	0x04, 0x17
        /*001a*/ 	.short	(.L_7751 - .L_7750)
.L_7750:
        /*001c*/ 	.word	0x00000000
        /*0020*/ 	.short	0x0001
        /*0022*/ 	.short	0x0008
        /*0024*/ 	.byte	0x00, 0xf0, 0x41, 0x00


	//----- nvinfo : EIATTR_KPARAM_INFO
	.align		4
.L_7751:
        /*0028*/ 	.byte	0x04, 0x17
        /*002a*/ 	.short	(.L_7753 - .L_7752)
.L_7752:
        /*002c*/ 	.word	0x00000000
        /*0030*/ 	.short	0x0000
        /*0032*/ 	.short	0x0000
        /*0034*/ 	.byte	0x00, 0xf0, 0x11, 0x00


	//----- nvinfo : EIATTR_SPARSE_MMA_MASK
	.align		4
.L_7753:
        /*0038*/ 	.byte	0x03, 0x50
        /*003a*/ 	.short	0x0000


	//----- nvinfo : EIATTR_MAXREG_COUNT
	.align		4
        /*003c*/ 	.byte	0x03, 0x1b
        /*003e*/ 	.short	0x00ff


	//----- nvinfo : EIATTR_MERCURY_ISA_VERSION
	.align		4
        /*0040*/ 	.byte	0x03, 0x5f
        /*0042*/ 	.short	0x0101


	//----- nvinfo : EIATTR_EXIT_INSTR_OFFSETS
	.align		4
        /*0044*/ 	.byte	0x04, 0x1c
        /*0046*/ 	.short	(.L_7755 - .L_7754)


	//   ....[0]....
.L_7754:
        /*0048*/ 	.word	0x000012c0


	//   ....[1]....
        /*004c*/ 	.word	0x00002d40


	//   ....[2]....
        /*0050*/ 	.word	0x00002d90


	//----- nvinfo : EIATTR_MAX_THREADS
	.align		4
.L_7755:
        /*0054*/ 	.byte	0x04, 0x05
        /*0056*/ 	.short	(.L_7757 - .L_7756)
.L_7756:
        /*0058*/ 	.word	0x00000080
        /*005c*/ 	.word	0x00000001
        /*0060*/ 	.word	0x00000001


	//----- nvinfo : EIATTR_CRS_STACK_SIZE
	.align		4
.L_7757:
        /*0064*/ 	.byte	0x04, 0x1e
        /*0066*/ 	.short	(.L_7759 - .L_7758)
.L_7758:
        /*0068*/ 	.word	0x00000000


	//----- nvinfo : EIATTR_CBANK_PARAM_SIZE
	.align		4
.L_7759:
        /*006c*/ 	.byte	0x03, 0x19
        /*006e*/ 	.short	0x0028


	//----- nvinfo : EIATTR_PARAM_CBANK
	.align		4
        /*0070*/ 	.byte	0x04, 0x0a
        /*0072*/ 	.short	(.L_7761 - .L_7760)
	.align		4
.L_7760:
        /*0074*/ 	.word	index@(.nv.constant0._ZN2at6native29vectorized_elementwise_kernelILi2ENS0_13BUnaryFunctorIdddZZZNS0_21nextafter_kernel_cudaERNS_18TensorIteratorBaseEENKUlvE_clEvENKUlvE_clEvEUlddE_EESt5arrayIPcLm2EEEEviT0_T1_)
        /*0078*/ 	.short	0x0210
        /*007a*/ 	.short	0x0028


	//----- nvinfo : EIATTR_SW_WAR
	.align		4
.L_7761:
        /*007c*/ 	.byte	0x04, 0x36
        /*007e*/ 	.short	(.L_7763 - .L_7762)
.L_7762:
        /*0080*/ 	.word	0x00000008
.L_7763:


//--------------------- .nv.info._ZN2at6native29vectorized_elementwise_kernelILi4ENS0_13BUnaryFunctorIdddZZZNS0_21nextafter_kernel_cudaERNS_18TensorIteratorBaseEENKUlvE_clEvENKUlvE_clEvEUlddE_EESt5arrayIPcLm2EEEEviT0_T1_ --------------------------
	.section	.nv.info._ZN2at6native29vectorized_elementwise_kernelILi4ENS0_13BUnaryFunctorIdddZZZNS0_21nextafter_kernel_cudaERNS_18TensorIteratorBaseEENKUlvE_clEvENKUlvE_clEvEUlddE_EESt5arrayIPcLm2EEEEviT0_T1_,"",@"SHT_CUDA_INFO"
	.sectionflags	@""
	.align	4


	//----- nvinfo : EIATTR_CUDA_API_VERSION
	.align		4
        /*0000*/ 	.byte	0x04, 0x37
        /*0002*/ 	.short	(.L_7765 - .L_7764)
.L_7764:
        /*0004*/ 	.word	0x00000082


	//----- nvinfo : EIATTR_KPARAM_INFO
	.align		4
.L_7765:
        /*0008*/ 	.byte	0x04, 0x17
        /*000a*/ 	.short	(.L_7767 - .L_7766)
.L_7766:
        /*000c*/ 	.word	0x00000000
        /*0010*/ 	.short	0x0002
        /*0012*/ 	.short	0x0018
        /*0014*/ 	.byte	0x00, 0xf0, 0x41, 0x00


	//----- nvinfo : EIATTR_KPARAM_INFO
	.align		4
.L_7767:
        /*0018*/ 	.byte	0x04, 0x17
        /*001a*/ 	.short	(.L_7769 - .L_7768)
.L_7768:
        /*001c*/ 	.word	0x00000000
        /*0020*/ 	.short	0x0001
        /*0022*/ 	.short	0x0008
        /*0024*/ 	.byte	0x00, 0xf0, 0x41, 0x00


	//----- nvinfo : EIATTR_KPARAM_INFO
	.align		4
.L_7769:
        /*0028*/ 	.byte	0x04, 0x17
        /*002a*/ 	.short	(.L_7771 - .L_7770)
.L_7770:
        /*002c*/ 	.word	0x00000000
        /*0030*/ 	.short	0x0000
        /*0032*/ 	.short	0x0000
        /*0034*/ 	.byte	0x00, 0xf0, 0x11, 0x00


	//----- nvinfo : EIATTR_SPARSE_MMA_MASK
	.align		4
.L_7771:
        /*0038*/ 	.byte	0x03, 0x50
        /*003a*/ 	.short	0x0000


	//----- nvinfo : EIATTR_MAXREG_COUNT
	.align		4
        /*003c*/ 	.byte	0x03, 0x1b
        /*003e*/ 	.short	0x00ff


	//----- nvinfo : EIATTR_MERCURY_ISA_VERSION
	.align		4
        /*0040*/ 	.byte	0x03, 0x5f
        /*0042*/ 	.short	0x0101


	//----- nvinfo : EIATTR_EXIT_INSTR_OFFSETS
	.align		4
        /*0044*/ 	.byte	0x04, 0x1c
        /*0046*/ 	.short	(.L_7773 - .L_7772)


	//   ....[0]....
.L_7772:
        /*0048*/ 	.word	0x000012c0


	//   ....[1]....
        /*004c*/ 	.word	0x00002d40


	//   ....[2]....
        /*0050*/ 	.word	0x00002d90


	//----- nvinfo : EIATTR_MAX_THREADS
	.align		4
.L_7773:
        /*0054*/ 	.byte	0x04, 0x05
        /*0056*/ 	.short	(.L_7775 - .L_7774)
.L_7774:
        /*0058*/ 	.word	0x00000080
        /*005c*/ 	.word	0x00000001
        /*0060*/ 	.word	0x00000001


	//----- nvinfo : EIATTR_CRS_STACK_SIZE
	.align		4
.L_7775:
        /*0064*/ 	.byte	0x04, 0x1e
        /*0066*/ 	.short	(.L_7777 - .L_7776)
.L_7776:
        /*0068*/ 	.word	0x00000000


	//----- nvinfo : EIATTR_CBANK_PARAM_SIZE
	.align		4
.L_7777:
        /*006c*/ 	.byte	0x03, 0x19
        /*006e*/ 	.short	0x0028


	//----- nvinfo : EIATTR_PARAM_CBANK
	.align		4
        /*0070*/ 	.byte	0x04, 0x0a
        /*0072*/ 	.short	(.L_7779 - .L_7778)
	.align		4
.L_7778:
        /*0074*/ 	.word	index@(.nv.constant0._ZN2at6native29vectorized_elementwise_kernelILi4ENS0_13BUnaryFunctorIdddZZZNS0_21nextafter_kernel_cudaERNS_18TensorIteratorBaseEENKUlvE_clEvENKUlvE_clEvEUlddE_EESt5arrayIPcLm2EEEEviT0_T1_)
        /*0078*/ 	.short	0x0210
        /*007a*/ 	.short	0x0028


	//----- nvinfo : EIATTR_SW_WAR
	.align		4
.L_7779:
        /*007c*/ 	.byte	0x04, 0x36
        /*007e*/ 	.short	(.L_7781 - .L_7780)
.L_7780:
        /*0080*/ 	.word	0x00000008
.L_7781:


//--------------------- .nv.info._ZN2at6native29vectorized_elementwise_kernelILi8ENS0_13BUnaryFunctorIdddZZZNS0_21nextafter_kernel_cudaERNS_18TensorIteratorBaseEENKUlvE_clEvENKUlvE_clEvEUlddE_EESt5arrayIPcLm2EEEEviT0_T1_ --------------------------
	.section	.nv.info._ZN2at6native29vectorized_elementwise_kernelILi8ENS0_13BUnaryFunctorIdddZZZNS0_21nextafter_kernel_cudaERNS_18TensorIteratorBaseEENKUlvE_clEvENKUlvE_clEvEUlddE_EESt5arrayIPcLm2EEEEviT0_T1_,"",@"SHT_CUDA_INFO"
	.sectionflags	@""
	.align	4


	//----- nvinfo : EIATTR_CUDA_API_VERSION
	.align		4
        /*0000*/ 	.byte	0x04, 0x37
        /*0002*/ 	.short	(.L_7783 - .L_7782)
.L_7782:
        /*0004*/ 	.word	0x00000082


	//----- nvinfo : EIATTR_KPARAM_INFO
	.align		4
.L_7783:
        /*0008*/ 	.byte	0x04, 0x17
        /*000a*/ 	.short	(.L_7785 - .L_7784)
.L_7784:
        /*000c*/ 	.word	0x00000000
        /*0010*/ 	.short	0x0002
        /*0012*/ 	.short	0x0018
        /*0014*/ 	.byte	0x00, 0xf0, 0x41, 0x00


	//----- nvinfo : EIATTR_KPARAM_INFO
	.align		4
.L_7785:
        /*0018*/ 	.byte	0x04, 0x17
        /*001a*/ 	.short	(.L_7787 - .L_7786)
.L_7786:
        /*001c*/ 	.word	0x00000000
        /*0020*/ 	.short	0x0001
        /*0022*/ 	.short	0x0008
        /*0024*/ 	.byte	0x00, 0xf0, 0x41, 0x00


	//----- nvinfo : EIATTR_KPARAM_INFO
	.align		4
.L_7787:
        /*0028*/ 	.byte	0x04, 0x17
        /*002a*/ 	.short	(.L_7789 - .L_7788)
.L_7788:
        /*002c*/ 	.word	0x00000000
        /*0030*/ 	.short	0x0000
        /*0032*/ 	.short	0x0000
        /*0034*/ 	.byte	0x00, 0xf0, 0x11, 0x00


	//----- nvinfo : EIATTR_SPARSE_MMA_MASK
	.align		4
.L_7789:
        /*0038*/ 	.byte	0x03, 0x50
        /*003a*/ 	.short	0x0000


	//----- nvinfo : EIATTR_MAXREG_COUNT
	.align		4
        /*003c*/ 	.byte	0x03, 0x1b
        /*003e*/ 	.short	0x00ff


	//----- nvinfo : EIATTR_MERCURY_ISA_VERSION
	.align		4
        /*0040*/ 	.byte	0x03, 0x5f
        /*0042*/ 	.short	0x0101


	//----- nvinfo : EIATTR_EXIT_INSTR_OFFSETS
	.align		4
        /*0044*/ 	.byte	0x04, 0x1c
        /*0046*/ 	.short	(.L_7791 - .L_7790)


	//   ....[0]....
.L_7790:
        /*0048*/ 	.word	0x000012c0


	//   ....[1]....
        /*004c*/ 	.word	0x00002d40


	//   ....[2]....
        /*0050*/ 	.word	0x00002d90


	//----- nvinfo : EIATTR_MAX_THREADS
	.align		4
.L_7791:
        /*0054*/ 	.byte	0x04, 0x05
        /*0056*/ 	.short	(.L_7793 - .L_7792)
.L_7792:
        /*0058*/ 	.word	0x00000080
        /*005c*/ 	.word	0x00000001
        /*0060*/ 	.word	0x00000001


	//----- nvinfo : EIATTR_CRS_STACK_SIZE
	.align		4
.L_7793:
        /*0064*/ 	.byte	0x04, 0x1e
        /*0066*/ 	.short	(.L_7795 - .L_7794)
.L_7794:
        /*0068*/ 	.word	0x00000000


	//----- nvinfo : EIATTR_CBANK_PARAM_SIZE
	.align		4
.L_7795:
        /*006c*/ 	.byte	0x03, 0x19
        /*006e*/ 	.short	0x0028


	//----- nvinfo : EIATTR_PARAM_CBANK
	.align		4
        /*0070*/ 	.byte	0x04, 0x0a
        /*0072*/ 	.short	(.L_7797 - .L_7796)
	.align		4
.L_7796:
        /*0074*/ 	.word	index@(.nv.constant0._ZN2at6native29vectorized_elementwise_kernelILi8ENS0_13BUnaryFunctorIdddZZZNS0_21nextafter_kernel_cudaERNS_18TensorIteratorBaseEENKUlvE_clEvENKUlvE_clEvEUlddE_EESt5arrayIPcLm2EEEEviT0_T1_)
        /*0078*/ 	.short	0x0210
        /*007a*/ 	.short	0x0028


	//----- nvinfo : EIATTR_SW_WAR
	.align		4
.L_7797:
        /*007c*/ 	.byte	0x04, 0x36
        /*007e*/ 	.short	(.L_7799 - .L_7798)
.L_7798:
        /*0080*/ 	.word	0x00000008
.L_7799:


//--------------------- .nv.info._ZN2at6native18elementwise_kernelILi128ELi4EZNS0_15gpu_kernel_implINS0_13AUnaryFunctorIdddZZZNS0_21nextafter_kernel_cudaERNS_18TensorIteratorBaseEENKUlvE_clEvENKUlvE_clEvEUlddE_EEEEvS5_RKT_EUliE_EEviT1_ --------------------------
	.section	.nv.info._ZN2at6native18elementwise_kernelILi128ELi4EZNS0_15gpu_kernel_implINS0_13AUnaryFunctorIdddZZZNS0_21nextafter_kernel_cudaERNS_18TensorIteratorBaseEENKUlvE_clEvENKUlvE_clEvEUlddE_EEEEvS5_RKT_EUliE_EEviT1_,"",@"SHT_CUDA_INFO"
	.sectionflags	@""
	.align	4


	//----- nvinfo : EIATTR_CUDA_API_VERSION
	.align		4
        /*0000*/ 	.byte	0x04, 0x37
        /*0002*/ 	.short	(.L_7801 - .L_7800)
.L_7800:
        /*0004*/ 	.word	0x00000082


	//----- nvinfo : EIATTR_KPARAM_INFO
	.align		4
.L_7801:
        /*0008*/ 	.byte	0x04, 0x17
        /*000a*/ 	.short	(.L_7803 - .L_7802)
.L_7802:
        /*000c*/ 	.word	0x00000000
        /*0010*/ 	.short	0x0001
        /*0012*/ 	.short	0x0008
        /*0014*/ 	.byte	0x00, 0xf0, 0xa1, 0x08


	//----- nvinfo : EIATTR_KPARAM_INFO
	.align		4
.L_7803:
        /*0018*/ 	.byte	0x04, 0x17
        /*001a*/ 	.short	(.L_7805 - .L_7804)
.L_7804:
        /*001c*/ 	.word	0x00000000
        /*0020*/ 	.short	0x0000
        /*0022*/ 	.short	0x0000
        /*0024*/ 	.byte	0x00, 0xf0, 0x11, 0x00


	//----- nvinfo : EIATTR_SPARSE_MMA_MASK
	.align		4
.L_7805:
        /*0028*/ 	.byte	0x03, 0x50
        /*002a*/ 	.short	0x0000


	//----- nvinfo : EIATTR_MAXREG_COUNT
	.align		4
        /*002c*/ 	.byte	0x03, 0x1b
        /*002e*/ 	.short	0x0080


	//----- nvinfo : EIATTR_EXTERNS
	.align		4
        /*0030*/ 	.byte	0x04, 0x0f
        /*0032*/ 	.short	(.L_7807 - .L_7806)


	//   ....[0]....
	.align		4
.L_7806:
        /*0034*/ 	.word	index@(__assertfail)


	//----- nvinfo : EIATTR_MERCURY_ISA_VERSION
	.align		4
.L_7807:
        /*0038*/ 	.byte	0x03, 0x5f
        /*003a*/ 	.short	0x0101


	//----- nvinfo : EIATTR_SYSCALL_OFFSETS
	.align		4
        /*003c*/ 	.byte	0x04, 0x46
        /*003e*/ 	.short	(.L_7809 - .L_7808)


	//   ....[0]....
.L_7808:
        /*0040*/ 	.word	0x00002250


	//   ....[1]....
        /*0044*/ 	.word	0x00003590


	//   ....[2]....
        /*0048*/ 	.word	0x00005820


	//   ....[3]....
        /*004c*/ 	.word	0x00006b60


	//   ....[4]....
        /*0050*/ 	.word	0x00008de0


	//   ....[5]....
        /*0054*/ 	.word	0x0000a120


	//   ....[6]....
        /*0058*/ 	.word	0x0000c390


	//   ....[7]....
        /*005c*/ 	.word	0x0000d6d0


	//----- nvinfo : EIATTR_EXIT_INSTR_OFFSETS
	.align		4
.L_7809:
        /*0060*/ 	.byte	0x04, 0x1c
        /*0062*/ 	.short	(.L_7811 - .L_7810)


	//   ....[0]....
.L_7810:
        /*0064*/ 	.word	0x0000a1d0


	//   ....[1]....
        /*0068*/ 	.word	0x0000c710


	//   ....[2]....
        /*006c*/ 	.word	0x0000c750


	//   ....[3]....
        /*0070*/ 	.word	0x0000c7e0


	//   ....[4]....
        /*0074*/ 	.word	0x0000c810


	//   ....[5]....
        /*0078*/ 	.word	0x0000c840


	//   ....[6]....
        /*007c*/ 	.word	0x0000c910


	//   ....[7]....
        /*0080*/ 	.word	0x0000c990


	//   ....[8]....
        /*0084*/ 	.word	0x0000ca70


	//   ....[9]....
        /*0088*/ 	.word	0x0000cb00


	//   ....[10]....
        /*008c*/ 	.word	0x0000cb20


	//   ....[11]....
        /*0090*/ 	.word	0x0000cbe0


	//   ....[12]....
        /*0094*/ 	.word	0x0000cc10


	//   ....[13]....
        /*0098*/ 	.word	0x0000cde0


	//   ....[14]....
        /*009c*/ 	.word	0x0000cf80


	//   ....[15]....
        /*00a0*/ 	.word	0x0000d000


	//   ....[16]....
        /*00a4*/ 	.word	0x0000d0b0


	//   ....[17]....
        /*00a8*/ 	.word	0x0000d270


	//   ....[18]....
        /*00ac*/ 	.word	0x0000d430


	//   ....[19]....
        /*00b0*/ 	.word	0x0000d5d0


	//   ....[20]....
        /*00b4*/ 	.word	0x0000d6e0


	//   ....[21]....
        /*00b8*/ 	.word	0x0000d710


	//   ....[22]....
        /*00bc*/ 	.word	0x0000d740


	//----- nvinfo : EIATTR_MAX_THREADS
	.align		4
.L_7811:
        /*00c0*/ 	.byte	0x04, 0x05
        /*00c2*/ 	.short	(.L_7813 - .L_7812)
.L_7812:
        /*00c4*/ 	.word	0x00000080
        /*00c8*/ 	.word	0x00000001
        /*00cc*/ 	.word	0x00000001


	//----- nvinfo : EIATTR_CRS_STACK_SIZE
	.align		4
.L_7813:
        /*00d0*/ 	.byte	0x04, 0x1e
        /*00d2*/ 	.short	(.L_7815 - .L_7814)
.L_7814:
        /*00d4*/ 	.word	0x00000000


	//----- nvinfo : EIATTR_CBANK_PARAM_SIZE
	.align		4
.L_7815:
        /*00d8*/ 	.byte	0x03, 0x19
        /*00da*/ 	.short	0x0230


	//----- nvinfo : EIATTR_PARAM_CBANK
	.align		4
        /*00dc*/ 	.byte	0x04, 0x0a
        /*00de*/ 	.short	(.L_7817 - .L_7816)
	.align		4
.L_7816:
        /*00e0*/ 	.word	index@(.nv.constant0._ZN2at6native18elementwise_kernelILi128ELi4EZNS0_15gpu_kernel_implINS0_13AUnaryFunctorIdddZZZNS0_21nextafter_kernel_cudaERNS_18TensorIteratorBaseEENKUlvE_clEvENKUlvE_clEvEUlddE_EEEEvS5_RKT_EUliE_EEviT1_)
        /*00e4*/ 	.short	0x0210
        /*00e6*/ 	.short	0x0230


	//----- nvinfo : EIATTR_SW_WAR
	.align		4
.L_7817:
        /*00e8*/ 	.byte	0x04, 0x36
        /*00ea*/ 	.short	(.L_7819 - .L_7818)
.L_7818:
        /*00ec*/ 	.word	0x00000008
.L_7819:


//--------------------- .nv.info._ZN2at6native27unrolled_elementwise_kernelINS0_13AUnaryFunctorIdddZZZNS0_21nextafter_kernel_cudaERNS_18TensorIteratorBaseEENKUlvE_clEvENKUlvE_clEvEUlddE_EESt5arrayIPcLm2EELi4E23TrivialOffsetCalculatorILi1EjESD_NS0_6memory12LoadWithCastILi1EEENSE_13StoreWithCastILi1EEEEEviT_T0_T2_T3_T4_T5_ --------------------------
	.section	.nv.info._ZN2at6native27unrolled_elementwise_kernelINS0_13AUnaryFunctorIdddZZZNS0_21nextafter_kernel_cudaERNS_18TensorIteratorBaseEENKUlvE_clEvENKUlvE_clEvEUlddE_EESt5arrayIPcLm2EELi4E23TrivialOffsetCalculatorILi1EjESD_NS0_6memory12LoadWithCastILi1EEENSE_13StoreWithCastILi1EEEEEviT_T0_T2_T3_T4_T5_,"",@"SHT_CUDA_INFO"
	.sectionflags	@""
	.align	4


	//----- nvinfo : EIATTR_CUDA_API_VERSION
	.align		4
        /*0000*/ 	.byte	0x04, 0x37
        /*0002*/ 	.short	(.L_7821 - .L_7820)
.L_7820:
        /*0004*/ 	.word	0x00000082


	//----- nvinfo : EIATTR_KPARAM_INFO
	.align		4
.L_7821:
        /*0008*/ 	.byte	0x04, 0x17
        /*000a*/ 	.short	(.L_7823 - .L_7822)
.L_7822:
        /*000c*/ 	.word	0x00000000
        /*0010*/ 	.short	0x0006
        /*0012*/ 	.short	0x0034
        /*0014*/ 	.byte	0x00, 0xf0, 0x21, 0x00


	//----- nvinfo : EIATTR_KPARAM_INFO
	.align		4
.L_7823:
        /*0018*/ 	.byte	0x04, 0x17
        /*001a*/ 	.short	(.L_7825 - .L_7824)
.L_7824:
        /*001c*/ 	.word	0x00000000
        /*0020*/ 	.short	0x0005
        /*0022*/ 	.short	0x002c
        /*0024*/ 	.byte	0x00, 0xf0, 0x21, 0x00


	//----- nvinfo : EIATTR_KPARAM_INFO
	.align		4
.L_7825:
        /*0028*/ 	.byte	0x04, 0x17
        /*002a*/ 	.short	(.L_7827 - .L_7826)
.L_7826:
        /*002c*/ 	.word	0x00000000
        /*0030*/ 	.short	0x0004
        /*0032*/ 	.short	0x0029
        /*0034*/ 	.byte	0x00, 0xf0, 0x05, 0x00


	//----- nvinfo : EIATTR_KPARAM_INFO
	.align		4
.L_7827:
        /*0038*/ 	.byte	0x04, 0x17
        /*003a*/ 	.short	(.L_7829 - .L_7828)
.L_7828:
        /*003c*/ 	.word	0x00000000
        /*0040*/ 	.short	0x0003
        /*0042*/ 	.short	0x0028
        /*0044*/ 	.byte	0x00, 0xf0, 0x05, 0x00


	//----- nvinfo : EIATTR_KPARAM_INFO
	.align		4
.L_7829:
        /*0048*/ 	.byte	0x04, 0x17
        /*004a*/ 	.short	(.L_7831 - .L_7830)
.L_7830:
        /*004c*/ 	.word	0x00000000
        /*0050*/ 	.short	0x0002
        /*0052*/ 	.short	0x0018
        /*0054*/ 	.byte	0x00, 0xf0, 0x41, 0x00


	//----- nvinfo : EIATTR_KPARAM_INFO
	.align		4
.L_7831:
        /*0058*/ 	.byte	0x04, 0x17
        /*005a*/ 	.short	(.L_7833 - .L_7832)
.L_7832:
        /*005c*/ 	.word	0x00000000
        /*0060*/ 	.short	0x0001
        /*0062*/ 	.short	0x0008
        /*0064*/ 	.byte	0x00, 0xf0, 0x41, 0x00


	//----- nvinfo : EIATTR_KPARAM_INFO
	.align		4
.L_7833:
        /*0068*/ 	.byte	0x04, 0x17
        /*006a*/ 	.short	(.L_7835 - .L_7834)
.L_7834:
        /*006c*/ 	.word	0x00000000
        /*0070*/ 	.short	0x0000
        /*0072*/ 	.short	0x0000
        /*0074*/ 	.byte	0x00, 0xf0, 0x11, 0x00


	//----- nvinfo : EIATTR_SPARSE_MMA_MASK
	.align		4
.L_7835:
        /*0078*/ 	.byte	0x03, 0x50
        /*007a*/ 	.short	0x0000


	//----- nvinfo : EIATTR_MAXREG_COUNT
	.align		4
        /*007c*/ 	.byte	0x03, 0x1b
        /*007e*/ 	.short	0x00ff


	//----- nvinfo : EIATTR_EXTERNS
	.align		4
        /*0080*/ 	.byte	0x04, 0x0f
        /*0082*/ 	.short	(.L_7837 - .L_7836)


	//   ....[0]....
	.align		4
.L_7836:
        /*0084*/ 	.word	index@(__assertfail)


	//----- nvinfo : EIATTR_MERCURY_ISA_VERSION
	.align		4
.L_7837:
        /*0088*/ 	.byte	0x03, 0x5f
        /*008a*/ 	.short	0x0101


	//----- nvinfo : EIATTR_SYSCALL_OFFSETS
	.align		4
        /*008c*/ 	.byte	0x04, 0x46
        /*008e*/ 	.short	(.L_7839 - .L_7838)


	//   ....[0]....
.L_7838:
        /*0090*/ 	.word	0x00000f80


	//   ....[1]....
        /*0094*/ 	.word	0x00001f20


	//   ....[2]....
        /*0098*/ 	.word	0x00002ed0


	//   ....[3]....
        /*009c*/ 	.word	0x00003e50


	//   ....[4]....
        /*00a0*/ 	.word	0x00005c10


	//   ....[5]....
        /*00a4*/ 	.word	0x00006db0


	//   ....[6]....
        /*00a8*/ 	.word	0x00007f30


	//   ....[7]....
        /*00ac*/ 	.word	0x000090d0


	//----- nvinfo : EIATTR_EXIT_INSTR_OFFSETS
	.align		4
.L_7839:
        /*00b0*/ 	.byte	0x04, 0x1c
        /*00b2*/ 	.short	(.L_7841 - .L_7840)


	//   ....[0]....
.L_7840:
        /*00b4*/ 	.word	0x00007fd0


	//   ....[1]....
        /*00b8*/ 	.word	0x00008110


	//   ....[2]....
        /*00bc*/ 	.word	0x00008150


	//   ....[3]....
        /*00c0*/ 	.word	0x000081e0


	//   ....[4]....
        /*00c4*/ 	.word	0x00008210


	//   ....[5]....
        /*00c8*/ 	.word	0x00008240


	//   ....[6]....
        /*00cc*/ 	.word	0x00008310


	//   ....[7]....
        /*00d0*/ 	.word	0x00008390


	//   ....[8]....
        /*00d4*/ 	.word	0x00008470


	//   ....[9]....
        /*00d8*/ 	.word	0x00008500


	//   ....[10]....
        /*00dc*/ 	.word	0x00008520


	//   ....[11]....
        /*00e0*/ 	.word	0x000085e0


	//   ....[12]....
        /*00e4*/ 	.word	0x00008610


	//   ....[13]....
        /*00e8*/ 	.word	0x000087e0


	//   ....[14]....
        /*00ec*/ 	.word	0x00008980


	//   ....[15]....
        /*00f0*/ 	.word	0x00008a00


	//   ....[16]....
        /*00f4*/ 	.word	0x00008ab0


	//   ....[17]....
        /*00f8*/ 	.word	0x00008c70


	//   ....[18]....
        /*00fc*/ 	.word	0x00008e30


	//   ....[19]....
        /*0100*/ 	.word	0x00008fd0


	//   ....[20]....
        /*0104*/ 	.word	0x000090e0


	//   ....[21]....
        /*0108*/ 	.word	0x00009110


	//   ....[22]....
        /*010c*/ 	.word	0x00009140


	//----- nvinfo : EIATTR_MAX_THREADS
	.align		4
.L_7841:
        /*0110*/ 	.byte	0x04, 0x05
        /*0112*/ 	.short	(.L_7843 - .L_7842)
.L_7842:
        /*0114*/ 	.word	0x00000080
        /*0118*/ 	.word	0x00000001
        /*011c*/ 	.word	0x00000001


	//----- nvinfo : EIATTR_CRS_STACK_SIZE
	.align		4
.L_7843:
        /*0120*/ 	.byte	0x04, 0x1e
        /*0122*/ 	.short	(.L_7845 - .L_7844)
.L_7844:
        /*0124*/ 	.word	0x00000000


	//----- nvinfo : EIATTR_CBANK_PARAM_SIZE
	.align		4
.L_7845:
        /*0128*/ 	.byte	0x03, 0x19
        /*012a*/ 	.short	0x003c


	//----- nvinfo : EIATTR_PARAM_CBANK
	.align		4
        /*012c*/ 	.byte	0x04, 0x0a
        /*012e*/ 	.short	(.L_7847 - .L_7846)
	.align		4
.L_7846:
        /*0130*/ 	.word	index@(.nv.constant0._ZN2at6native27unrolled_elementwise_kernelINS0_13AUnaryFunctorIdddZZZNS0_21nextafter_kernel_cudaERNS_18TensorIteratorBaseEENKUlvE_clEvENKUlvE_clEvEUlddE_EESt5arrayIPcLm2EELi4E23TrivialOffsetCalculatorILi1EjESD_NS0_6memory12LoadWithCastILi1EEENSE_13StoreWithCastILi1EEEEEviT_T0_T2_T3_T4_T5_)
        /*0134*/ 	.short	0x0210
        /*0136*/ 	.short	0x003c


	//----- nvinfo : EIATTR_SW_WAR
	.align		4
.L_7847:
        /*0138*/ 	.byte	0x04, 0x36
        /*013a*/ 	.short	(.L_7849 - .L_7848)
.L_7848:
        /*013c*/ 	.word	0x00000008
.L_7849:


//--------------------- .nv.info._ZN2at6native18elementwise_kernelILi128ELi2EZNS0_22gpu_kernel_impl_nocastINS0_13AUnaryFunctorIdddZZZNS0_21nextafter_kernel_cudaERNS_18TensorIteratorBaseEENKUlvE_clEvENKUlvE_clEvEUlddE_EEEEvS5_RKT_EUliE_EEviT1_ --------------------------
	.section	.nv.info._ZN2at6native18elementwise_kernelILi128ELi2EZNS0_22gpu_kernel_impl_nocastINS0_13AUnaryFunctorIdddZZZNS0_21nextafter_kernel_cudaERNS_18TensorIteratorBaseEENKUlvE_clEvENKUlvE_clEvEUlddE_EEEEvS5_RKT_EUliE_EEviT1_,"",@"SHT_CUDA_INFO"
	.sectionflags	@""
	.align	4


	//----- nvinfo : EIATTR_CUDA_API_VERSION
	.align		4
        /*0000*/ 	.byte	0x04, 0x37
        /*0002*/ 	.short	(.L_7851 - .L_7850)
.L_7850:
        /*0004*/ 	.word	0x00000082


	//----- nvinfo : EIATTR_KPARAM_INFO
	.align		4
.L_7851:
        /*0008*/ 	.byte	0x04, 0x17
        /*000a*/ 	.short	(.L_7853 - .L_7852)
.L_7852:
        /*000c*/ 	.word	0x00000000
        /*0010*/ 	.short	0x0001
        /*0012*/ 	.short	0x0008
        /*0014*/ 	.byte	0x00, 0xf0, 0x81, 0x08


	//----- nvinfo : EIATTR_KPARAM_INFO
	.align		4
.L_7853:
        /*0018*/ 	.byte	0x04, 0x17
        /*001a*/ 	.short	(.L_7855 - .L_7854)
.L_7854:
        /*001c*/ 	.word	0x00000000
        /*0020*/ 	.short	0x0000
        /*0022*/ 	.short	0x0000
        /*0024*/ 	.byte	0x00, 0xf0, 0x11, 0x00


	//----- nvinfo : EIATTR_SPARSE_MMA_MASK
	.align		4
.L_7855:
        /*0028*/ 	.byte	0x03, 0x50
        /*002a*/ 	.short	0x0000


	//----- nvinfo : EIATTR_MAXREG_COUNT
	.align		4
        /*002c*/ 	.byte	0x03, 0x1b
        /*002e*/ 	.short	0x0080


	//----- nvinfo : EIATTR_MERCURY_ISA_VERSION
	.align		4
        /*0030*/ 	.byte	0x03, 0x5f
        /*0032*/ 	.short	0x0101


	//----- nvinfo : EIATTR_EXIT_INSTR_OFFSETS
	.align		4
        /*0034*/ 	.byte	0x04, 0x1c
        /*0036*/ 	.short	(.L_7857 - .L_7856)


	//   ....[0]....
.L_7856:
        /*0038*/ 	.word	0x00001660


	//   ....[1]....
        /*003c*/ 	.word	0x00002bf0


	//----- nvinfo : EIATTR_MAX_THREADS
	.align		4
.L_7857:
        /*0040*/ 	.byte	0x04, 0x05
        /*0042*/ 	.short	(.L_7859 - .L_7858)
.L_7858:
        /*0044*/ 	.word	0x00000080
        /*0048*/ 	.word	0x00000001
        /*004c*/ 	.word	0x00000001


	//----- nvinfo : EIATTR_CRS_STACK_SIZE
	.align		4
.L_7859:
        /*0050*/ 	.byte	0x04, 0x1e
        /*0052*/ 	.short	(.L_7861 - .L_7860)
.L_7860:
        /*0054*/ 	.word	0x00000000


	//----- nvinfo : EIATTR_CBANK_PARAM_SIZE
	.align		4
.L_7861:
        /*0058*/ 	.byte	0x03, 0x19
        /*005a*/ 	.short	0x0228


	//----- nvinfo : EIATTR_PARAM_CBANK
	.align		4
        /*005c*/ 	.byte	0x04, 0x0a
        /*005e*/ 	.short	(.L_7863 - .L_7862)
	.align		4
.L_7862:
        /*0060*/ 	.word	index@(.nv.constant0._ZN2at6native18elementwise_kernelILi128ELi2EZNS0_22gpu_kernel_impl_nocastINS0_13AUnaryFunctorIdddZZZNS0_21nextafter_kernel_cudaERNS_18TensorIteratorBaseEENKUlvE_clEvENKUlvE_clEvEUlddE_EEEEvS5_RKT_EUliE_EEviT1_)
        /*0064*/ 	.short	0x0210
        /*0066*/ 	.short	0x0228


	//----- nvinfo : EIATTR_SW_WAR
	.align		4
.L_7863:
        /*0068*/ 	.byte	0x04, 0x36
        /*006a*/ 	.short	(.L_7865 - .L_7864)
.L_7864:
        /*006c*/ 	.word	0x00000008
.L_7865:


//--------------------- .nv.info._ZN2at6native27unrolled_elementwise_kernelINS0_13AUnaryFunctorIdddZZZNS0_21nextafter_kernel_cudaERNS_18TensorIteratorBaseEENKUlvE_clEvENKUlvE_clEvEUlddE_EESt5arrayIPcLm2EELi4E23TrivialOffsetCalculatorILi1EjESD_NS0_6memory15LoadWithoutCastENSE_16StoreWithoutCastEEEviT_T0_T2_T3_T4_T5_ --------------------------
	.section	.nv.info._ZN2at6native27unrolled_elementwise_kernelINS0_13AUnaryFunctorIdddZZZNS0_21nextafter_kernel_cudaERNS_18TensorIteratorBaseEENKUlvE_clEvENKUlvE_clEvEUlddE_EESt5arrayIPcLm2EELi4E23TrivialOffsetCalculatorILi1EjESD_NS0_6memory15LoadWithoutCastENSE_16StoreWithoutCastEEEviT_T0_T2_T3_T4_T5_,"",@"SHT_CUDA_INFO"
	.sectionflags	@""
	.align	4


	//----- nvinfo : EIATTR_CUDA_API_VERSION
	.align		4
        /*0000*/ 	.byte	0x04, 0x37
        /*0002*/ 	.short	(.L_7867 - .L_7866)
.L_7866:
        /*0004*/ 	.word	0x00000082


	//----- nvinfo : EIATTR_KPARAM_INFO
	.align		4
.L_7867:
        /*0008*/ 	.byte	0x04, 0x17
        /*000a*/ 	.short	(.L_7869 - .L_7868)
.L_7868:
        /*000c*/ 	.word	0x00000000
        /*0010*/ 	.short	0x0006
        /*0012*/ 	.short	0x002b
        /*0014*/ 	.byte	0x00, 0xf0, 0x05, 0x00


	//----- nvinfo : EIATTR_KPARAM_INFO
	.align		4
.L_7869:
        /*0018*/ 	.byte	0x04, 0x17
        /*001a*/ 	.short	(.L_7871 - .L_7870)
.L_7870:
        /*001c*/ 	.word	0x00000000
        /*0020*/ 	.short	0x0005
        /*0022*/ 	.short	0x002a
        /*0024*/ 	.byte	0x00, 0xf0, 0x05, 0x00


	//----- nvinfo : EIATTR_KPARAM_INFO
	.align		4
.L_7871:
        /*0028*/ 	.byte	0x04, 0x17
        /*002a*/ 	.short	(.L_7873 - .L_7872)
.L_7872:
        /*002c*/ 	.word	0x00000000
        /*0030*/ 	.short	0x0004
        /*0032*/ 	.short	0x0029
        /*0034*/ 	.byte	0x00, 0xf0, 0x05, 0x00


	//----- nvinfo : EIATTR_KPARAM_INFO
	.align		4
.L_7873:
        /*0038*/ 	.byte	0x04, 0x17
        /*003a*/ 	.short	(.L_7875 - .L_7874)
.L_7874:
        /*003c*/ 	.word	0x00000000
        /*0040*/ 	.short	0x0003
        /*0042*/ 	.short	0x0028
        /*0044*/ 	.byte	0x00, 0xf0, 0x05, 0x00


	//----- nvinfo : EIATTR_KPARAM_INFO
	.align		4
.L_7875:
        /*0048*/ 	.byte	0x04, 0x17
        /*004a*/ 	.short	(.L_7877 - .L_7876)
.L_7876:
        /*004c*/ 	.word	0x00000000
        /*0050*/ 	.short	0x0002
        /*0052*/ 	.short	0x0018
        /*0054*/ 	.byte	0x00, 0xf0, 0x41, 0x00


	//----- nvinfo : EIATTR_KPARAM_INFO
	.align		4
.L_7877:
        /*0058*/ 	.byte	0x04, 0x17
        /*005a*/ 	.short	(.L_7879 - .L_7878)
.L_7878:
        /*005c*/ 	.word	0x00000000
        /*0060*/ 	.short	0x0001
        /*0062*/ 	.short	0x0008
        /*0064*/ 	.byte	0x00, 0xf0, 0x41, 0x00


	//----- nvinfo : EIATTR_KPARAM_INFO
	.align		4
.L_7879:
        /*0068*/ 	.byte	0x04, 0x17
        /*006a*/ 	.short	(.L_7881 - .L_7880)
.L_7880:
        /*006c*/ 	.word	0x00000000
        /*0070*/ 	.short	0x0000
        /*0072*/ 	.short	0x0000
        /*0074*/ 	.byte	0x00, 0xf0, 0x11, 0x00


	//----- nvinfo : EIATTR_SPARSE_MMA_MASK
	.align		4
.L_7881:
        /*0078*/ 	.byte	0x03, 0x50
        /*007a*/ 	.short	0x0000


	//----- nvinfo : EIATTR_MAXREG_COUNT
	.align		4
        /*007c*/ 	.byte	0x03, 0x1b
        /*007e*/ 	.short	0x00ff


	//----- nvinfo : EIATTR_MERCURY_ISA_VERSION
	.align		4
        /*0080*/ 	.byte	0x03, 0x5f
        /*0082*/ 	.short	0x0101


	//----- nvinfo : EIATTR_EXIT_INSTR_OFFSETS
	.align		4
        /*0084*/ 	.byte	0x04, 0x1c
        /*0086*/ 	.short	(.L_7883 - .L_7882)


	//   ....[0]....
.L_7882:
        /*0088*/ 	.word	0x00000f60


	//   ....[1]....
        /*008c*/ 	.word	0x00000fb0


	//----- nvinfo : EIATTR_MAX_THREADS
	.align		4
.L_7883:
        /*0090*/ 	.byte	0x04, 0x05
        /*0092*/ 	.short	(.L_7885 - .L_7884)
.L_7884:
        /*0094*/ 	.word	0x00000080
        /*0098*/ 	.word	0x00000001
        /*009c*/ 	.word	0x00000001


	//----- nvinfo : EIATTR_CRS_STACK_SIZE
	.align		4
.L_7885:
        /*00a0*/ 	.byte	0x04, 0x1e
        /*00a2*/ 	.short	(.L_7887 - .L_7886)
.L_7886:
        /*00a4*/ 	.word	0x00000000


	//----- nvinfo : EIATTR_CBANK_PARAM_SIZE
	.align		4
.L_7887:
        /*00a8*/ 	.byte	0x03, 0x19
        /*00aa*/ 	.short	0x002c


	//----- nvinfo : EIATTR_PARAM_CBANK
	.align		4
        /*00ac*/ 	.byte	0x04, 0x0a
        /*00ae*/ 	.short	(.L_7889 - .L_7888)
	.align		4
.L_7888:
        /*00b0*/ 	.word	index@(.nv.constant0._ZN2at6native27unrolled_elementwise_kernelINS0_13AUnaryFunctorIdddZZZNS0_21nextafter_kernel_cudaERNS_18TensorIteratorBaseEENKUlvE_clEvENKUlvE_clEvEUlddE_EESt5arrayIPcLm2EELi4E23TrivialOffsetCalculatorILi1EjESD_NS0_6memory15LoadWithoutCastENSE_16StoreWithoutCastEEEviT_T0_T2_T3_T4_T5_)
        /*00b4*/ 	.short	0x0210
        /*00b6*/ 	.short	0x002c


	//----- nvinfo : EIATTR_SW_WAR
	.align		4
.L_7889:
        /*00b8*/ 	.byte	0x04, 0x36
        /*00ba*/ 	.short	(.L_7891 - .L_7890)
.L_7890:
        /*00bc*/ 	.word	0x00000008
.L_7891:


//--------------------- .nv.info._ZN2at6native29vectorized_elementwise_kernelILi2ENS0_13AUnaryFunctorIdddZZZNS0_21nextafter_kernel_cudaERNS_18TensorIteratorBaseEENKUlvE_clEvENKUlvE_clEvEUlddE_EESt5arrayIPcLm2EEEEviT0_T1_ --------------------------
	.section	.nv.info._ZN2at6native29vectorized_elementwise_kernelILi2ENS0_13AUnaryFunctorIdddZZZNS0_21nextafter_kernel_cudaERNS_18TensorIteratorBaseEENKUlvE_clEvENKUlvE_clEvEUlddE_EESt5arrayIPcLm2EEEEviT0_T1_,"",@"SHT_CUDA_INFO"
	.sectionflags	@""
	.align	4


	//----- nvinfo : EIATTR_CUDA_API_VERSION
	.align		4
        /*0000*/ 	.byte	0x04, 0x37
        /*0002*/ 	.short	(.L_7893 - .L_7892)
.L_7892:
        /*0004*/ 	.word	0x00000082


	//----- nvinfo : EIATTR_KPARAM_INFO
	.align		4
.L_7893:
        /*0008*/ 	.byte	0x04, 0x17
        /*000a*/ 	.short	(.L_7895 - .L_7894)
.L_7894:
        /*000c*/ 	.word	0x00000000
        /*0010*/ 	.short	0x0002
        /*0012*/ 	.short	0x0018
        /*0014*/ 	.byte	0x00, 0xf0, 0x41, 0x00


	//----- nvinfo : EIATTR_KPARAM_INFO
	.align		4
.L_7895:
        /*0018*/ 	.byte	0x04, 0x17
        /*001a*/ 	.short	(.L_7897 - .L_7896)
.L_7896:
        /*001c*/ 	.word	0x00000000
        /*0020*/ 	.short	0x0001
        /*0022*/ 	.short	0x0008
        /*0024*/ 	.byte	0x00, 0xf0, 0x41, 0x00


	//----- nvinfo : EIATTR_KPARAM_INFO
	.align		4
.L_7897:
        /*0028*/ 	.byte	0x04, 0x17
        /*002a*/ 	.short	(.L_7899 - .L_7898)
.L_7898:
        /*002c*/ 	.word	0x00000000
        /*0030*/ 	.short	0x0000
        /*0032*/ 	.short	0x0000
        /*0034*/ 	.byte	0x00, 0xf0, 0x11, 0x00


	//----- nvinfo : EIATTR_SPARSE_MMA_MASK
	.align		4
.L_7899:
        /*0038*/ 	.byte	0x03, 0x50
        /*003a*/ 	.short	0x0000


	//----- nvinfo : EIATTR_MAXREG_COUNT
	.align		4
        /*003c*/ 	.byte	0x03, 0x1b
        /*003e*/ 	.short	0x00ff


	//----- nvinfo : EIATTR_MERCURY_ISA_VERSION
	.align		4
        /*0040*/ 	.byte	0x03, 0x5f
        /*0042*/ 	.short	0x0101


	//----- nvinfo : EIATTR_EXIT_INSTR_OFFSETS
	.align		4
        /*0044*/ 	.byte	0x04, 0x1c
        /*0046*/ 	.short	(.L_7901 - .L_7900)


	//   ....[0]....
.L_7900:
        /*0048*/ 	.word	0x00001560


	//   ....[1]....
        /*004c*/ 	.word	0x00003480


	//   ....[2]....
        /*0050*/ 	.word	0x000034d0


	//----- nvinfo : EIATTR_MAX_THREADS
	.align		4
.L_7901:
        /*0054*/ 	.byte	0x04, 0x05
        /*0056*/ 	.short	(.L_7903 - .L_7902)
.L_7902:
        /*0058*/ 	.word	0x00000080
        /*005c*/ 	.word	0x00000001
        /*0060*/ 	.word	0x00000001


	//----- nvinfo : EIATTR_CRS_STACK_SIZE
	.align		4
.L_7903:
        /*0064*/ 	.byte	0x04, 0x1e
        /*0066*/ 	.short	(.L_7905 - .L_7904)
.L_7904:
        /*0068*/ 	.word	0x00000000


	//----- nvinfo : EIATTR_CBANK_PARAM_SIZE
	.align		4
.L_7905:
        /*006c*/ 	.byte	0x03, 0x19
        /*006e*/ 	.short	0x0028


	//----- nvinfo : EIATTR_PARAM_CBANK
	.align		4
        /*0070*/ 	.byte	0x04, 0x0a
        /*0072*/ 	.short	(.L_7907 - .L_7906)
	.align		4
.L_7906:
        /*0074*/ 	.word	index@(.nv.constant0._ZN2at6native29vectorized_elementwise_kernelILi2ENS0_13AUnaryFunctorIdddZZZNS0_21nextafter_kernel_cudaERNS_18TensorIteratorBaseEENKUlvE_clEvENKUlvE_clEvEUlddE_EESt5arrayIPcLm2EEEEviT0_T1_)
        /*0078*/ 	.short	0x0210
        /*007a*/ 	.short	0x0028


	//----- nvinfo : EIATTR_SW_WAR
	.align		4
.L_7907:
        /*007c*/ 	.byte	0x04, 0x36
        /*007e*/ 	.short	(.L_7909 - .L_7908)
.L_7908:
        /*0080*/ 	.word	0x00000008
.L_7909:


//--------------------- .nv.info._ZN2at6native29vectorized_elementwise_kernelILi4ENS0_13AUnaryFunctorIdddZZZNS0_21nextafter_kernel_cudaERNS_18TensorIteratorBaseEENKUlvE_clEvENKUlvE_clEvEUlddE_EESt5arrayIPcLm2EEEEviT0_T1_ --------------------------
	.section	.nv.info._ZN2at6native29vectorized_elementwise_kernelILi4ENS0_13AUnaryFunctorIdddZZZNS0_21nextafter_kernel_cudaERNS_18TensorIteratorBaseEENKUlvE_clEvENKUlvE_clEvEUlddE_EESt5arrayIPcLm2EEEEviT0_T1_,"",@"SHT_CUDA_INFO"
	.sectionflags	@""
	.align	4


	//----- nvinfo : EIATTR_CUDA_API_VERSION
	.align		4
        /*0000*/ 	.byte	0x04, 0x37
        /*0002*/ 	.short	(.L_7911 - .L_7910)
.L_7910:
        /*0004*/ 	.word	0x00000082


	//----- nvinfo : EIATTR_KPARAM_INFO
	.align		4
.L_7911:
        /*0008*/ 	.byte	0x04, 0x17
        /*000a*/ 	.short	(.L_7913 - .L_7912)
.L_7912:
        /*000c*/ 	.word	0x00000000
        /*0010*/ 	.short	0x0002
        /*0012*/ 	.short	0x0018
        /*0014*/ 	.byte	0x00, 0xf0, 0x41, 0x00


	//----- nvinfo : EIATTR_KPARAM_INFO
	.align		4
.L_7913:
        /*0018*/ 	.byte	0x04, 0x17
        /*001a*/ 	.short	(.L_7915 - .L_7914)
.L_7914:
        /*001c*/ 	.word	0x00000000
        /*0020*/ 	.short	0x0001
        /*0022*/ 	.short	0x0008
        /*0024*/ 	.byte	0x00, 0xf0, 0x41, 0x00


	//----- nvinfo : EIATTR_KPARAM_INFO
	.align		4
.L_7915:
        /*0028*/ 	.byte	0x04, 0x17
        /*002a*/ 	.short	(.L_7917 - .L_7916)
.L_7916:
        /*002c*/ 	.word	0x00000000
        /*0030*/ 	.short	0x0000
        /*0032*/ 	.short	0x0000
        /*0034*/ 	.byte	0x00, 0xf0, 0x11, 0x00


	//----- nvinfo : EIATTR_SPARSE_MMA_MASK
	.align		4
.L_7917:
        /*0038*/ 	.byte	0x03, 0x50
        /*003a*/ 	.short	0x0000


	//----- nvinfo : EIATTR_MAXREG_COUNT
	.align		4
        /*003c*/ 	.byte	0x03, 0x1b
        /*003e*/ 	.short	0x00ff


	//----- nvinfo : EIATTR_MERCURY_ISA_VERSION
	.align		4
        /*0040*/ 	.byte	0x03, 0x5f
        /*0042*/ 	.short	0x0101


	//----- nvinfo : EIATTR_EXIT_INSTR_OFFSETS
	.align		4
        /*0044*/ 	.byte	0x04, 0x1c
        /*0046*/ 	.short	(.L_7919 - .L_7918)


	//   ....[0]....
.L_7918:
        /*0048*/ 	.word	0x00001560


	//   ....[1]....
        /*004c*/ 	.word	0x00003480


	//   ....[2]....
        /*0050*/ 	.word	0x000034d0


	//----- nvinfo : EIATTR_MAX_THREADS
	.align		4
.L_7919:
        /*0054*/ 	.byte	0x04, 0x05
        /*0056*/ 	.short	(.L_7921 - .L_7920)
.L_7920:
        /*0058*/ 	.word	0x00000080
        /*005c*/ 	.word	0x00000001
        /*0060*/ 	.word	0x00000001


	//----- nvinfo : EIATTR_CRS_STACK_SIZE
	.align		4
.L_7921:
        /*0064*/ 	.byte	0x04, 0x1e
        /*0066*/ 	.short	(.L_7923 - .L_7922)
.L_7922:
        /*0068*/ 	.word	0x00000000


	//----- nvinfo : EIATTR_CBANK_PARAM_SIZE
	.align		4
.L_7923:
        /*006c*/ 	.byte	0x03, 0x19
        /*006e*/ 	.short	0x0028


	//----- nvinfo : EIATTR_PARAM_CBANK
	.align		4
        /*0070*/ 	.byte	0x04, 0x0a
        /*0072*/ 	.short	(.L_7925 - .L_7924)
	.align		4
.L_7924:
        /*0074*/ 	.word	index@(.nv.constant0._ZN2at6native29vectorized_elementwise_kernelILi4ENS0_13AUnaryFunctorIdddZZZNS0_21nextafter_kernel_cudaERNS_18TensorIteratorBaseEENKUlvE_clEvENKUlvE_clEvEUlddE_EESt5arrayIPcLm2EEEEviT0_T1_)
        /*0078*/ 	.short	0x0210
        /*007a*/ 	.short	0x0028


	//----- nvinfo : EIATTR_SW_WAR
	.align		4
.L_7925:
        /*007c*/ 	.byte	0x04, 0x36
        /*007e*/ 	.short	(.L_7927 - .L_7926)
.L_7926:
        /*0080*/ 	.word	0x00000008
.L_7927:


//--------------------- .nv.info._ZN2at6native29vectorized_elementwise_kernelILi8ENS0_13AUnaryFunctorIdddZZZNS0_21nextafter_kernel_cudaERNS_18TensorIteratorBaseEENKUlvE_clEvENKUlvE_clEvEUlddE_EESt5arrayIPcLm2EEEEviT0_T1_ --------------------------
	.section	.nv.info._ZN2at6native29vectorized_elementwise_kernelILi8ENS0_13AUnaryFunctorIdddZZZNS0_21nextafter_kernel_cudaERNS_18TensorIteratorBaseEENKUlvE_clEvENKUlvE_clEvEUlddE_EESt5arrayIPcLm2EEEEviT0_T1_,"",@"SHT_CUDA_INFO"
	.sectionflags	@""
	.align	4


	//----- nvinfo : EIATTR_CUDA_API_VERSION
	.align		4
        /*0000*/ 	.byte	0x04, 0x37
        /*0002*/ 	.short	(.L_7929 - .L_7928)
.L_7928:
        /*0004*/ 	.word	0x00000082


	//----- nvinfo : EIATTR_KPARAM_INFO
	.align		4
.L_7929:
        /*0008*/ 	.byte	0x04, 0x17
        /*000a*/ 	.short	(.L_7931 - .L_7930)
.L_7930:
        /*000c*/ 	.word	0x00000000
        /*0010*/ 	.short	0x0002
        /*0012*/ 	.short	0x0018
        /*0014*/ 	.byte	0x00, 0xf0, 0x41, 0x00


	//----- nvinfo : EIATTR_KPARAM_INFO
	.align		4
.L_7931:
        /*0018*/ 	.byte	0x04, 0x17
        /*001a*/ 	.short	(.L_7933 - .L_7932)
.L_7932:
        /*001c*/ 	.word	0x00000000
        /*0020*/ 	.short	0x0001
        /*0022*/ 	.short	0x0008
        /*0024*/ 	.byte	0x00, 0xf0, 0x41, 0x00


	//----- nvinfo : EIATTR_KPARAM_INFO
	.align		4
.L_7933:
        /*0028*/ 	.byte	0x04, 0x17
        /*002a*/ 	.short	(.L_7935 - .L_7934)
.L_7934:
        /*002c*/ 	.word	0x00000000
        /*0030*/ 	.short	0x0000
        /*0032*/ 	.short	0x0000
        /*0034*/ 	.byte	0x00, 0xf0, 0x11, 0x00


	//----- nvinfo : EIATTR_SPARSE_MMA_MASK
	.align		4
.L_7935:
        /*0038*/ 	.byte	0x03, 0x50
        /*003a*/ 	.short	0x0000


	//----- nvinfo : EIATTR_MAXREG_COUNT
	.align		4
        /*003c*/ 	.byte	0x03, 0x1b
        /*003e*/ 	.short	0x00ff


	//----- nvinfo : EIATTR_MERCURY_ISA_VERSION
	.align		4
        /*0040*/ 	.byte	0x03, 0x5f
        /*0042*/ 	.short	0x0101


	//----- nvinfo : EIATTR_EXIT_INSTR_OFFSETS
	.align		4
        /*0044*/ 	.byte	0x04, 0x1c
        /*0046*/ 	.short	(.L_7937 - .L_7936)


	//   ....[0]....
.L_7936:
        /*0048*/ 	.word	0x00001560


	//   ....[1]....
        /*004c*/ 	.word	0x00003480


	//   ....[2]....
        /*0050*/ 	.word	0x000034d0


	//----- nvinfo : EIATTR_MAX_THREADS
	.align		4
.L_7937:
        /*0054*/ 	.byte	0x04, 0x05
        /*0056*/ 	.short	(.L_7939 - .L_7938)
.L_7938:
        /*0058*/ 	.word	0x00000080
        /*005c*/ 	.word	0x00000001
        /*0060*/ 	.word	0x00000001


	//----- nvinfo : EIATTR_CRS_STACK_SIZE
	.align		4
.L_7939:
        /*0064*/ 	.byte	0x04, 0x1e
        /*0066*/ 	.short	(.L_7941 - .L_7940)
.L_7940:
        /*0068*/ 	.word	0x00000000


	//----- nvinfo : EIATTR_CBANK_PARAM_SIZE
	.align		4
.L_7941:
        /*006c*/ 	.byte	0x03, 0x19
        /*006e*/ 	.short	0x0028


	//----- nvinfo : EIATTR_PARAM_CBANK
	.align		4
        /*0070*/ 	.byte	0x04, 0x0a
        /*0072*/ 	.short	(.L_7943 - .L_7942)
	.align		4
.L_7942:
        /*0074*/ 	.word	index@(.nv.constant0._ZN2at6native29vectorized_elementwise_kernelILi8ENS0_13AUnaryFunctorIdddZZZNS0_21nextafter_kernel_cudaERNS_18TensorIteratorBaseEENKUlvE_clEvENKUlvE_clEvEUlddE_EESt5arrayIPcLm2EEEEviT0_T1_)
        /*0078*/ 	.short	0x0210
        /*007a*/ 	.short	0x0028


	//----- nvinfo : EIATTR_SW_WAR
	.align		4
.L_7943:
        /*007c*/ 	.byte	0x04, 0x36
        /*007e*/ 	.short	(.L_7945 - .L_7944)
.L_7944:
        /*0080*/ 	.word	0x00000008
.L_7945:


//--------------------- .nv.callgraph             --------------------------
	.section	.nv.callgraph,"",@"SHT_CUDA_CALLGRAPH"
	.align	4
	.sectionentsize	8
	.align		4
        /*0000*/ 	.word	0x00000000
	.align		4
        /*0004*/ 	.word	0xffffffff
	.align		4
        /*0008*/ 	.word	index@(_ZN2at6native18elementwise_kernelILi128ELi4EZNS0_15gpu_kernel_implINS0_13BinaryFunctorIN3c108BFloat16ES5_S5_ZZZNS0_21heaviside_kernel_cudaERNS_18TensorIteratorBaseEENKUlvE_clEvENKUlvE8_clEvEUlS5_S5_E_EEEEvS7_RKT_EUliE_EEviT1_)
	.align		4
        /*000c*/ 	.word	index@(__assertfail)
	.align		4
        /*0010*/ 	.word	index@(_ZN2at6native27unrolled_elementwise_kernelINS0_13BinaryFunctorIN3c108BFloat16ES4_S4_ZZZNS0_21heaviside_kernel_cudaERNS_18TensorIteratorBaseEENKUlvE_clEvENKUlvE8_clEvEUlS4_S4_E_EESt5arrayIPcLm3EELi4E23TrivialOffsetCalculatorILi2EjESE_ILi1EjENS0_6memory12LoadWithCastILi2EEENSH_13StoreWithCastILi1EEEEEviT_T0_T2_T3_T4_T5_)
	.align		4
        /*0014*/ 	.word	index@(__assertfail)
	.align		4
        /*0018*/ 	.word	index@(_ZN2at6native18elementwise_kernelILi128ELi4EZNS0_15gpu_kernel_implINS0_13BUnaryFunctorIN3c108BFloat16ES5_S5_ZZZNS0_21heaviside_kernel_cudaERNS_18TensorIteratorBaseEENKUlvE_clEvENKUlvE8_clEvEUlS5_S5_E_EEEEvS7_RKT_EUliE_EEviT1_)
	.align		4
        /*001c*/ 	.word	index@(__assertfail)
	.align		4
        /*0020*/ 	.word	index@(_ZN2at6native27unrolled_elementwise_kernelINS0_13BUnaryFunctorIN3c108BFloat16ES4_S4_ZZZNS0_21heaviside_kernel_cudaERNS_18TensorIteratorBaseEENKUlvE_clEvENKUlvE8_clEvEUlS4_S4_E_EESt5arrayIPcLm2EELi4E23TrivialOffsetCalculatorILi1EjESF_NS0_6memory12LoadWithCastILi1EEENSG_13StoreWithCastILi1EEEEEviT_T0_T2_T3_T4_T5_)
	.align		4
        /*0024*/ 	.word	index@(__assertfail)
	.align		4
        /*0028*/ 	.word	index@(_ZN2at6native18elementwise_kernelILi128ELi4EZNS0_15gpu_kernel_implINS0_13AUnaryFunctorIN3c108BFloat16ES5_S5_ZZZNS0_21heaviside_kernel_cudaERNS_18TensorIteratorBaseEENKUlvE_clEvENKUlvE8_clEvEUlS5_S5_E_EEEEvS7_RKT_EUliE_EEviT1_)
	.align		4
        /*002c*/ 	.word	index@(__assertfail)
	.align		4
        /*0030*/ 	.word	index@(_ZN2at6native27unrolled_elementwise_kernelINS0_13AUnaryFunctorIN3c108BFloat16ES4_S4_ZZZNS0_21heaviside_kernel_cudaERNS_18TensorIteratorBaseEENKUlvE_clEvENKUlvE8_clEvEUlS4_S4_E_EESt5arrayIPcLm2EELi4E23TrivialOffsetCalculatorILi1EjESF_NS0_6memory12LoadWithCastILi1EEENSG_13StoreWithCastILi1EEEEEviT_T0_T2_T3_T4_T5_)
	.align		4
        /*0034*/ 	.word	index@(__assertfail)
	.align		4
        /*0038*/ 	.word	index@(_ZN2at6native18elementwise_kernelILi128ELi4EZNS0_15gpu_kernel_implINS0_13BinaryFunctorIbbbZZZNS0_21heaviside_kernel_cudaERNS_18TensorIteratorBaseEENKUlvE_clEvENKUlvE7_clEvEUlbbE_EEEEvS5_RKT_EUliE_EEviT1_)
	.align		4
        /*003c*/ 	.word	index@(__assertfail)
	.align		4
        /*0040*/ 	.word	index@(_ZN2at6native27unrolled_elementwise_kernelINS0_13BinaryFunctorIbbbZZZNS0_21heaviside_kernel_cudaERNS_18TensorIteratorBaseEENKUlvE_clEvENKUlvE7_clEvEUlbbE_EESt5arrayIPcLm3EELi4E23TrivialOffsetCalculatorILi2EjESC_ILi1EjENS0_6memory12LoadWithCastILi2EEENSF_13StoreWithCastILi1EEEEEviT_T0_T2_T3_T4_T5_)
	.align		4
        /*0044*/ 	.word	index@(__assertfail)
	.align		4
        /*0048*/ 	.word	index@(_ZN2at6native18elementwise_kernelILi128ELi4EZNS0_15gpu_kernel_implINS0_13BUnaryFunctorIbbbZZZNS0_21heaviside_kernel_cudaERNS_18TensorIteratorBaseEENKUlvE_clEvENKUlvE7_clEvEUlbbE_EEEEvS5_RKT_EUliE_EEviT1_)
	.align		4
        /*004c*/ 	.word	index@(__assertfail)
	.align		4
        /*0050*/ 	.word	index@(_ZN2at6native27unrolled_elementwise_kernelINS0_13BUnaryFunctorIbbbZZZNS0_21heaviside_kernel_cudaERNS_18TensorIteratorBaseEENKUlvE_clEvENKUlvE7_clEvEUlbbE_EESt5arrayIPcLm2EELi4E23TrivialOffsetCalculatorILi1EjESD_NS0_6memory12LoadWithCastILi1EEENSE_13StoreWithCastILi1EEEEEviT_T0_T2_T3_T4_T5_)
	.align		4
        /*0054*/ 	.word	index@(__assertfail)
	.align		4
        /*0058*/ 	.word	index@(_ZN2at6native18elementwise_kernelILi128ELi4EZNS0_15gpu_kernel_implINS0_13AUnaryFunctorIbbbZZZNS0_21heaviside_kernel_cudaERNS_18TensorIteratorBaseEENKUlvE_clEvENKUlvE7_clEvEUlbbE_EEEEvS5_RKT_EUliE_EEviT1_)
	.align		4
        /*005c*/ 	.word	index@(__assertfail)
	.align		4
        /*0060*/ 	.word	index@(_ZN2at6native27unrolled_elementwise_kernelINS0_13AUnaryFunctorIbbbZZZNS0_21heaviside_kernel_cudaERNS_18TensorIteratorBaseEENKUlvE_clEvENKUlvE7_clEvEUlbbE_EESt5arrayIPcLm2EELi4E23TrivialOffsetCalculatorILi1EjESD_NS0_6memory12LoadWithCastILi1EEENSE_13StoreWithCastILi1EEEEEviT_T0_T2_T3_T4_T5_)
	.align		4
        /*0064*/ 	.word	index@(__assertfail)
	.align		4
        /*0068*/ 	.word	index@(_ZN2at6native18elementwise_kernelILi128ELi4EZNS0_15gpu_kernel_implINS0_13BinaryFunctorIN3c104HalfES5_S5_ZZZNS0_21heaviside_kernel_cudaERNS_18TensorIteratorBaseEENKUlvE_clEvENKUlvE6_clEvEUlS5_S5_E_EEEEvS7_RKT_EUliE_EEviT1_)
	.align		4
        /*006c*/ 	.word	index@(__assertfail)
	.align		4
        /*0070*/ 	.word	index@(_ZN2at6native27unrolled_elementwise_kernelINS0_13BinaryFunctorIN3c104HalfES4_S4_ZZZNS0_21heaviside_kernel_cudaERNS_18TensorIteratorBaseEENKUlvE_clEvENKUlvE6_clEvEUlS4_S4_E_EESt5arrayIPcLm3EELi4E23TrivialOffsetCalculatorILi2EjESE_ILi1EjENS0_6memory12LoadWithCastILi2EEENSH_13StoreWithCastILi1EEEEEviT_T0_T2_T3_T4_T5_)
	.align		4
        /*0074*/ 	.word	index@(__assertfail)
	.align		4
        /*0078*/ 	.word	index@(_ZN2at6native18elementwise_kernelILi128ELi4EZNS0_15gpu_kernel_implINS0_13BUnaryFunctorIN3c104HalfES5_S5_ZZZNS0_21heaviside_kernel_cudaERNS_18TensorIteratorBaseEENKUlvE_clEvENKUlvE6_clEvEUlS5_S5_E_EEEEvS7_RKT_EUliE_EEviT1_)
	.align		4
        /*007c*/ 	.word	index@(__assertfail)
	.align		4
        /*0080*/ 	.word	index@(_ZN2at6native27unrolled_elementwise_kernelINS0_13BUnaryFunctorIN3c104HalfES4_S4_ZZZNS0_21heaviside_kernel_cudaERNS_18TensorIteratorBaseEENKUlvE_clEvENKUlvE6_clEvEUlS4_S4_E_EESt5arrayIPcLm2EELi4E23TrivialOffsetCalculatorILi1EjESF_NS0_6memory12LoadWithCastILi1EEENSG_13StoreWithCastILi1EEEEEviT_T0_T2_T3_T4_T5_)
	.align		4
        /*0084*/ 	.word	index@(__assertfail)
	.align		4
        /*0088*/ 	.word	index@(_ZN2at6native18elementwise_kernelILi128ELi4EZNS0_15gpu_kernel_implINS0_13AUnaryFunctorIN3c104HalfES5_S5_ZZZNS0_21heaviside_kernel_cudaERNS_18TensorIteratorBaseEENKUlvE_clEvENKUlvE6_clEvEUlS5_S5_E_EEEEvS7_RKT_EUliE_EEviT1_)
	.align		4
        /*008c*/ 	.word	index@(__assertfail)
	.align		4
        /*0090*/ 	.word	index@(_ZN2at6native27unrolled_elementwise_kernelINS0_13AUnaryFunctorIN3c104HalfES4_S4_ZZZNS0_21heaviside_kernel_cudaERNS_18TensorIteratorBaseEENKUlvE_clEvENKUlvE6_clEvEUlS4_S4_E_EESt5arrayIPcLm2EELi4E23TrivialOffsetCalculatorILi1EjESF_NS0_6memory12LoadWithCastILi1EEENSG_13StoreWithCastILi1EEEEEviT_T0_T2_T3_T4_T5_)
	.align		4
        /*0094*/ 	.word	index@(__assertfail)
	.align		4
        /*0098*/ 	.word	index@(_ZN2at6native18elementwise_kernelILi128ELi4EZNS0_15gpu_kernel_implINS0_13BinaryFunctorIfffZZZNS0_21heaviside_kernel_cudaERNS_18TensorIteratorBaseEENKUlvE_clEvENKUlvE5_clEvEUlffE_EEEEvS5_RKT_EUliE_EEviT1_)
	.align		4
        /*009c*/ 	.word	index@(__assertfail)
	.align		4
        /*00a0*/ 	.word	index@(_ZN2at6native27unrolled_elementwise_kernelINS0_13BinaryFunctorIfffZZZNS0_21heaviside_kernel_cudaERNS_18TensorIteratorBaseEENKUlvE_clEvENKUlvE5_clEvEUlffE_EESt5arrayIPcLm3EELi4E23TrivialOffsetCalculatorILi2EjESC_ILi1EjENS0_6memory12LoadWithCastILi2EEENSF_13StoreWithCastILi1EEEEEviT_T0_T2_T3_T4_T5_)
	.align		4
        /*00a4*/ 	.word	index@(__assertfail)
	.align		4
        /*00a8*/ 	.word	index@(_ZN2at6native18elementwise_kernelILi128ELi4EZNS0_15gpu_kernel_implINS0_13BUnaryFunctorIfffZZZNS0_21heaviside_kernel_cudaERNS_18TensorIteratorBaseEENKUlvE_clEvENKUlvE5_clEvEUlffE_EEEEvS5_RKT_EUliE_EEviT1_)
	.align		4
        /*00ac*/ 	.word	index@(__assertfail)
	.align		4
        /*00b0*/ 	.word	index@(_ZN2at6native27unrolled_elementwise_kernelINS0_13BUnaryFunctorIfffZZZNS0_21heaviside_kernel_cudaERNS_18TensorIteratorBaseEENKUlvE_clEvENKUlvE5_clEvEUlffE_EESt5arrayIPcLm2EELi4E23TrivialOffsetCalculatorILi1EjESD_NS0_6memory12LoadWithCastILi1EEENSE_13StoreWithCastILi1EEEEEviT_T0_T2_T3_T4_T5_)
	.align		4
        /*00b4*/ 	.word	index@(__assertfail)
	.align		4
        /*00b8*/ 	.word	index@(_ZN2at6native18elementwise_kernelILi128ELi4EZNS0_15gpu_kernel_implINS0_13AUnaryFunctorIfffZZZNS0_21heaviside_kernel_cudaERNS_18TensorIteratorBaseEENKUlvE_clEvENKUlvE5_clEvEUlffE_EEEEvS5_RKT_EUliE_EEviT1_)
	.align		4
        /*00bc*/ 	.word	index@(__assertfail)
	.align		4
        /*00c0*/ 	.word	index@(_ZN2at6native27unrolled_elementwise_kernelINS0_13AUnaryFunctorIfffZZZNS0_21heaviside_kernel_cudaERNS_18TensorIteratorBaseEENKUlvE_clEvENKUlvE5_clEvEUlffE_EESt5arrayIPcLm2EELi4E23TrivialOffsetCalculatorILi1EjESD_NS0_6memory12LoadWithCastILi1EEENSE_13StoreWithCastILi1EEEEEviT_T0_T2_T3_T4_T5_)
	.align		4
        /*00c4*/ 	.word	index@(__assertfail)
	.align		4
        /*00c8*/ 	.word	index@(_ZN2at6native18elementwise_kernelILi128ELi4EZNS0_15gpu_kernel_implINS0_13BinaryFunctorIdddZZZNS0_21heaviside_kernel_cudaERNS_18TensorIteratorBaseEENKUlvE_clEvENKUlvE4_clEvEUlddE_EEEEvS5_RKT_EUliE_EEviT1_)
	.align		4
        /*00cc*/ 	.word	index@(__assertfail)
	.align		4
        /*00d0*/ 	.word	index@(_ZN2at6native27unrolled_elementwise_kernelINS0_13BinaryFunctorIdddZZZNS0_21heaviside_kernel_cudaERNS_18TensorIteratorBaseEENKUlvE_clEvENKUlvE4_clEvEUlddE_EESt5arrayIPcLm3EELi4E23TrivialOffsetCalculatorILi2EjESC_ILi1EjENS0_6memory12LoadWithCastILi2EEENSF_13StoreWithCastILi1EEEEEviT_T0_T2_T3_T4_T5_)
	.align		4
        /*00d4*/ 	.word	index@(__assertfail)
	.align		4
        /*00d8*/ 	.word	index@(_ZN2at6native18elementwise_kernelILi128ELi4EZNS0_15gpu_kernel_implINS0_13BUnaryFunctorIdddZZZNS0_21heaviside_kernel_cudaERNS_18TensorIteratorBaseEENKUlvE_clEvENKUlvE4_clEvEUlddE_EEEEvS5_RKT_EUliE_EEviT1_)
	.align		4
        /*00dc*/ 	.word	index@(__assertfail)
	.align		4
        /*00e0*/ 	.word	index@(_ZN2at6native27unrolled_elementwise_kernelINS0_13BUnaryFunctorIdddZZZNS0_21heaviside_kernel_cudaERNS_18TensorIteratorBaseEENKUlvE_clEvENKUlvE4_clEvEUlddE_EESt5arrayIPcLm2EELi4E23TrivialOffsetCalculatorILi1EjESD_NS0_6memory12LoadWithCastILi1EEENSE_13StoreWithCastILi1EEEEEviT_T0_T2_T3_T4_T5_)
	.align		4
        /*00e4*/ 	.word	index@(__assertfail)
	.align		4
        /*00e8*/ 	.word	index@(_ZN2at6native18elementwise_kernelILi128ELi4EZNS0_15gpu_kernel_implINS0_13AUnaryFunctorIdddZZZNS0_21heaviside_kernel_cudaERNS_18TensorIteratorBaseEENKUlvE_clEvENKUlvE4_clEvEUlddE_EEEEvS5_RKT_EUliE_EEviT1_)
	.align		4
        /*00ec*/ 	.word	index@(__assertfail)
	.align		4
        /*00f0*/ 	.word	index@(_ZN2at6native27unrolled_elementwise_kernelINS0_13AUnaryFunctorIdddZZZNS0_21heaviside_kernel_cudaERNS_18TensorIteratorBaseEENKUlvE_clEvENKUlvE4_clEvEUlddE_EESt5arrayIPcLm2EELi4E23TrivialOffsetCalculatorILi1EjESD_NS0_6memory12LoadWithCastILi1EEENSE_13StoreWithCastILi1EEEEEviT_T0_T2_T3_T4_T5_)
	.align		4
        /*00f4*/ 	.word	index@(__assertfail)
	.align		4
        /*00f8*/ 	.word	index@(_ZN2at6native18elementwise_kernelILi128ELi4EZNS0_15gpu_kernel_implINS0_13BinaryFunctorIsssZZZNS0_21heaviside_kernel_cudaERNS_18TensorIteratorBaseEENKUlvE_clEvENKUlvE3_clEvEUlssE_EEEEvS5_RKT_EUliE_EEviT1_)
	.align		4
        /*00fc*/ 	.word	index@(__assertfail)
	.align		4
        /*0100*/ 	.word	index@(_ZN2at6native27unrolled_elementwise_kernelINS0_13BinaryFunctorIsssZZZNS0_21heaviside_kernel_cudaERNS_18TensorIteratorBaseEENKUlvE_clEvENKUlvE3_clEvEUlssE_EESt5arrayIPcLm3EELi4E23TrivialOffsetCalculatorILi2EjESC_ILi1EjENS0_6memory12LoadWithCastILi2EEENSF_13StoreWithCastILi1EEEEEviT_T0_T2_T3_T4_T5_)
	.align		4
        /*0104*/ 	.word	index@(__assertfail)
	.align		4
        /*0108*/ 	.word	index@(_ZN2at6native18elementwise_kernelILi128ELi4EZNS0_15gpu_kernel_implINS0_13BUnaryFunctorIsssZZZNS0_21heaviside_kernel_cudaERNS_18TensorIteratorBaseEENKUlvE_clEvENKUlvE3_clEvEUlssE_EEEEvS5_RKT_EUliE_EEviT1_)
	.align		4
        /*010c*/ 	.word	index@(__assertfail)
	.align		4
        /*0110*/ 	.word	index@(_ZN2at6native27unrolled_elementwise_kernelINS0_13BUnaryFunctorIsssZZZNS0_21heaviside_kernel_cudaERNS_18TensorIteratorBaseEENKUlvE_clEvENKUlvE3_clEvEUlssE_EESt5arrayIPcLm2EELi4E23TrivialOffsetCalculatorILi1EjESD_NS0_6memory12LoadWithCastILi1EEENSE_13StoreWithCastILi1EEEEEviT_T0_T2_T3_T4_T5_)
	.align		4
        /*0114*/ 	.word	index@(__assertfail)
	.align		4
        /*0118*/ 	.word	index@(_ZN2at6native18elementwise_kernelILi128ELi4EZNS0_15gpu_kernel_implINS0_13AUnaryFunctorIsssZZZNS0_21heaviside_kernel_cudaERNS_18TensorIteratorBaseEENKUlvE_clEvENKUlvE3_clEvEUlssE_EEEEvS5_RKT_EUliE_EEviT1_)
	.align		4
        /*011c*/ 	.word	index@(__assertfail)
	.align		4
        /*0120*/ 	.word	index@(_ZN2at6native27unrolled_elementwise_kernelINS0_13AUnaryFunctorIsssZZZNS0_21heaviside_kernel_cudaERNS_18TensorIteratorBaseEENKUlvE_clEvENKUlvE3_clEvEUlssE_EESt5arrayIPcLm2EELi4E23TrivialOffsetCalculatorILi1EjESD_NS0_6memory12LoadWithCastILi1EEENSE_13StoreWithCastILi1EEEEEviT_T0_T2_T3_T4_T5_)
	.align		4
        /*0124*/ 	.word	index@(__assertfail)
	.align		4
        /*0128*/ 	.word	index@(_ZN2at6native18elementwise_kernelILi128ELi4EZNS0_15gpu_kernel_implINS0_13BinaryFunctorIlllZZZNS0_21heaviside_kernel_cudaERNS_18TensorIteratorBaseEENKUlvE_clEvENKUlvE2_clEvEUlllE_EEEEvS5_RKT_EUliE_EEviT1_)
	.align		4
        /*012c*/ 	.word	index@(__assertfail)
	.align		4
        /*0130*/ 	.word	index@(_ZN2at6native27unrolled_elementwise_kernelINS0_13BinaryFunctorIlllZZZNS0_21heaviside_kernel_cudaERNS_18TensorIteratorBaseEENKUlvE_clEvENKUlvE2_clEvEUlllE_EESt5arrayIPcLm3EELi4E23TrivialOffsetCalculatorILi2EjESC_ILi1EjENS0_6memory12LoadWithCastILi2EEENSF_13StoreWithCastILi1EEEEEviT_T0_T2_T3_T4_T5_)
	.align		4
        /*0134*/ 	.word	index@(__assertfail)
	.align		4
        /*0138*/ 	.word	index@(_ZN2at6native18elementwise_kernelILi128ELi4EZNS0_15gpu_kernel_implINS0_13BUnaryFunctorIlllZZZNS0_21heaviside_kernel_cudaERNS_18TensorIteratorBaseEENKUlvE_clEvENKUlvE2_clEvEUlllE_EEEEvS5_RKT_EUliE_EEviT1_)
	.align		4
        /*013c*/ 	.word	index@(__assertfail)
	.align		4
        /*0140*/ 	.word	index@(_ZN2at6native27unrolled_elementwise_kernelINS0_13BUnaryFunctorIlllZZZNS0_21heaviside_kernel_cudaERNS_18TensorIteratorBaseEENKUlvE_clEvENKUlvE2_clEvEUlllE_EESt5arrayIPcLm2EELi4E23TrivialOffsetCalculatorILi1EjESD_NS0_6memory12LoadWithCastILi1EEENSE_13StoreWithCastILi1EEEEEviT_T0_T2_T3_T4_T5_)
	.align		4
        /*0144*/ 	.word	index@(__assertfail)
	.align		4
        /*0148*/ 	.word	index@(_ZN2at6native18elementwise_kernelILi128ELi4EZNS0_15gpu_kernel_implINS0_13AUnaryFunctorIlllZZZNS0_21heaviside_kernel_cudaERNS_18TensorIteratorBaseEENKUlvE_clEvENKUlvE2_clEvEUlllE_EEEEvS5_RKT_EUliE_EEviT1_)
	.align		4
        /*014c*/ 	.word	index@(__assertfail)
	.align		4
        /*0150*/ 	.word	index@(_ZN2at6native27unrolled_elementwise_kernelINS0_13AUnaryFunctorIlllZZZNS0_21heaviside_kernel_cudaERNS_18TensorIteratorBaseEENKUlvE_clEvENKUlvE2_clEvEUlllE_EESt5arrayIPcLm2EELi4E23TrivialOffsetCalculatorILi1EjESD_NS0_6memory12LoadWithCastILi1EEENSE_13StoreWithCastILi1EEEEEviT_T0_T2_T3_T4_T5_)
	.align		4
        /*0154*/ 	.word	index@(__assertfail)
	.align		4
        /*0158*/ 	.word	index@(_ZN2at6native18elementwise_kernelILi128ELi4EZNS0_15gpu_kernel_implINS0_13BinaryFunctorIiiiZZZNS0_21heaviside_kernel_cudaERNS_18TensorIteratorBaseEENKUlvE_clEvENKUlvE1_clEvEUliiE_EEEEvS5_RKT_EUliE_EEviT1_)
	.align		4
        /*015c*/ 	.word	index@(__assertfail)
	.align		4
        /*0160*/ 	.word	index@(_ZN2at6native27unrolled_elementwise_kernelINS0_13BinaryFunctorIiiiZZZNS0_21heaviside_kernel_cudaERNS_18TensorIteratorBaseEENKUlvE_clEvENKUlvE1_clEvEUliiE_EESt5arrayIPcLm3EELi4E23TrivialOffsetCalculatorILi2EjESC_ILi1EjENS0_6memory12LoadWithCastILi2EEENSF_13StoreWithCastILi1EEEEEviT_T0_T2_T3_T4_T5_)
	.align		4
        /*0164*/ 	.word	index@(__assertfail)
	.align		4
        /*0168*/ 	.word	index@(_ZN2at6native18elementwise_kernelILi128ELi4EZNS0_15gpu_kernel_implINS0_13BUnaryFunctorIiiiZZZNS0_21heaviside_kernel_cudaERNS_18TensorIteratorBaseEENKUlvE_clEvENKUlvE1_clEvEUliiE_EEEEvS5_RKT_EUliE_EEviT1_)
	.align		4
        /*016c*/ 	.word	index@(__assertfail)
	.align		4
        /*0170*/ 	.word	index@(_ZN2at6native27unrolled_elementwise_kernelINS0_13BUnaryFunctorIiiiZZZNS0_21heaviside_kernel_cudaERNS_18TensorIteratorBaseEENKUlvE_clEvENKUlvE1_clEvEUliiE_EESt5arrayIPcLm2EELi4E23TrivialOffsetCalculatorILi1EjESD_NS0_6memory12LoadWithCastILi1EEENSE_13StoreWithCastILi1EEEEEviT_T0_T2_T3_T4_T5_)
	.align		4
        /*0174*/ 	.word	index@(__assertfail)
	.align		4
        /*0178*/ 	.word	index@(_ZN2at6native18elementwise_kernelILi128ELi4EZNS0_15gpu_kernel_implINS0_13AUnaryFunctorIiiiZZZNS0_21heaviside_kernel_cudaERNS_18TensorIteratorBaseEENKUlvE_clEvENKUlvE1_clEvEUliiE_EEEEvS5_RKT_EUliE_EEviT1_)
	.align		4
        /*017c*/ 	.word	index@(__assertfail)
	.align		4
        /*0180*/ 	.word	index@(_ZN2at6native27unrolled_elementwise_kernelINS0_13AUnaryFunctorIiiiZZZNS0_21heaviside_kernel_cudaERNS_18TensorIteratorBaseEENKUlvE_clEvENKUlvE1_clEvEUliiE_EESt5arrayIPcLm2EELi4E23TrivialOffsetCalculatorILi1EjESD_NS0_6memory12LoadWithCastILi1EEENSE_13StoreWithCastILi1EEEEEviT_T0_T2_T3_T4_T5_)
	.align		4
        /*0184*/ 	.word	index@(__assertfail)
	.align		4
        /*0188*/ 	.word	index@(_ZN2at6native18elementwise_kernelILi128ELi4EZNS0_15gpu_kernel_implINS0_13BinaryFunctorIaaaZZZNS0_21heaviside_kernel_cudaERNS_18TensorIteratorBaseEENKUlvE_clEvENKUlvE0_clEvEUlaaE_EEEEvS5_RKT_EUliE_EEviT1_)
	.align		4
        /*018c*/ 	.word	index@(__assertfail)
	.align		4
        /*0190*/ 	.word	index@(_ZN2at6native27unrolled_elementwise_kernelINS0_13BinaryFunctorIaaaZZZNS0_21heaviside_kernel_cudaERNS_18TensorIteratorBaseEENKUlvE_clEvENKUlvE0_clEvEUlaaE_EESt5arrayIPcLm3EELi4E23TrivialOffsetCalculatorILi2EjESC_ILi1EjENS0_6memory12LoadWithCastILi2EEENSF_13StoreWithCastILi1EEEEEviT_T0_T2_T3_T4_T5_)
	.align		4
        /*0194*/ 	.word	index@(__assertfail)
	.align		4
        /*0198*/ 	.word	index@(_ZN2at6native18elementwise_kernelILi128ELi4EZNS0_15gpu_kernel_implINS0_13BUnaryFunctorIaaaZZZNS0_21heaviside_kernel_cudaERNS_18TensorIteratorBaseEENKUlvE_clEvENKUlvE0_clEvEUlaaE_EEEEvS5_RKT_EUliE_EEviT1_)
	.align		4
        /*019c*/ 	.word	index@(__assertfail)
	.align		4
        /*01a0*/ 	.word	index@(_ZN2at6native27unrolled_elementwise_kernelINS0_13BUnaryFunctorIaaaZZZNS0_21heaviside_kernel_cudaERNS_18TensorIteratorBaseEENKUlvE_clEvENKUlvE0_clEvEUlaaE_EESt5arrayIPcLm2EELi4E23TrivialOffsetCalculatorILi1EjESD_NS0_6memory12LoadWithCastILi1EEENSE_13StoreWithCastILi1EEEEEviT_T0_T2_T3_T4_T5_)
	.align		4
        /*01a4*/ 	.word	index@(__assertfail)
	.align		4
        /*01a8*/ 	.word	index@(_ZN2at6native18elementwise_kernelILi128ELi4EZNS0_15gpu_kernel_implINS0_13AUnaryFunctorIaaaZZZNS0_21heaviside_kernel_cudaERNS_18TensorIteratorBaseEENKUlvE_clEvENKUlvE0_clEvEUlaaE_EEEEvS5_RKT_EUliE_EEviT1_)
	.align		4
        /*01ac*/ 	.word	index@(__assertfail)
	.align		4
        /*01b0*/ 	.word	index@(_ZN2at6native27unrolled_elementwise_kernelINS0_13AUnaryFunctorIaaaZZZNS0_21heaviside_kernel_cudaERNS_18TensorIteratorBaseEENKUlvE_clEvENKUlvE0_clEvEUlaaE_EESt5arrayIPcLm2EELi4E23TrivialOffsetCalculatorILi1EjESD_NS0_6memory12LoadWithCastILi1EEENSE_13StoreWithCastILi1EEEEEviT_T0_T2_T3_T4_T5_)
	.align		4
        /*01b4*/ 	.word	index@(__assertfail)
	.align		4
        /*01b8*/ 	.word	index@(_ZN2at6native18elementwise_kernelILi128ELi4EZNS0_15gpu_kernel_implINS0_13BinaryFunctorIhhhZZZNS0_21heaviside_kernel_cudaERNS_18TensorIteratorBaseEENKUlvE_clEvENKUlvE_clEvEUlhhE_EEEEvS5_RKT_EUliE_EEviT1_)
	.align		4
        /*01bc*/ 	.word	index@(__assertfail)
	.align		4
        /*01c0*/ 	.word	index@(_ZN2at6native27unrolled_elementwise_kernelINS0_13BinaryFunctorIhhhZZZNS0_21heaviside_kernel_cudaERNS_18TensorIteratorBaseEENKUlvE_clEvENKUlvE_clEvEUlhhE_EESt5arrayIPcLm3EELi4E23TrivialOffsetCalculatorILi2EjESC_ILi1EjENS0_6memory12LoadWithCastILi2EEENSF_13StoreWithCastILi1EEEEEviT_T0_T2_T3_T4_T5_)
	.align		4
        /*01c4*/ 	.word	index@(__assertfail)
	.align		4
        /*01c8*/ 	.word	index@(_ZN2at6native18elementwise_kernelILi128ELi4EZNS0_15gpu_kernel_implINS0_13BUnaryFunctorIhhhZZZNS0_21heaviside_kernel_cudaERNS_18TensorIteratorBaseEENKUlvE_clEvENKUlvE_clEvEUlhhE_EEEEvS5_RKT_EUliE_EEviT1_)
	.align		4
        /*01cc*/ 	.word	index@(__assertfail)
	.align		4
        /*01d0*/ 	.word	index@(_ZN2at6native27unrolled_elementwise_kernelINS0_13BUnaryFunctorIhhhZZZNS0_21heaviside_kernel_cudaERNS_18TensorIteratorBaseEENKUlvE_clEvENKUlvE_clEvEUlhhE_EESt5arrayIPcLm2EELi4E23TrivialOffsetCalculatorILi1EjESD_NS0_6memory12LoadWithCastILi1EEENSE_13StoreWithCastILi1EEEEEviT_T0_T2_T3_T4_T5_)
	.align		4
        /*01d4*/ 	.word	index@(__assertfail)
	.align		4
        /*01d8*/ 	.word	index@(_ZN2at6native18elementwise_kernelILi128ELi4EZNS0_15gpu_kernel_implINS0_13AUnaryFunctorIhhhZZZNS0_21heaviside_kernel_cudaERNS_18TensorIteratorBaseEENKUlvE_clEvENKUlvE_clEvEUlhhE_EEEEvS5_RKT_EUliE_EEviT1_)
	.align		4
        /*01dc*/ 	.word	index@(__assertfail)
	.align		4
        /*01e0*/ 	.word	index@(_ZN2at6native27unrolled_elementwise_kernelINS0_13AUnaryFunctorIhhhZZZNS0_21heaviside_kernel_cudaERNS_18TensorIteratorBaseEENKUlvE_clEvENKUlvE_clEvEUlhhE_EESt5arrayIPcLm2EELi4E23TrivialOffsetCalculatorILi1EjESD_NS0_6memory12LoadWithCastILi1EEENSE_13StoreWithCastILi1EEEEEviT_T0_T2_T3_T4_T5_)
	.align		4
        /*01e4*/ 	.word	index@(__assertfail)
	.align		4
        /*01e8*/ 	.word	index@(_ZN2at6native18elementwise_kernelILi128ELi4EZNS0_15gpu_kernel_implINS0_13BinaryFunctorIN3c104HalfES5_S5_ZZZNS0_21nextafter_kernel_cudaERNS_18TensorIteratorBaseEENKUlvE_clEvENKUlvE2_clEvEUlS5_S5_E_EEEEvS7_RKT_EUliE_EEviT1_)
	.align		4
        /*01ec*/ 	.word	index@(__assertfail)
	.align		4
        /*01f0*/ 	.word	index@(_ZN2at6native27unrolled_elementwise_kernelINS0_13BinaryFunctorIN3c104HalfES4_S4_ZZZNS0_21nextafter_kernel_cudaERNS_18TensorIteratorBaseEENKUlvE_clEvENKUlvE2_clEvEUlS4_S4_E_EESt5arrayIPcLm3EELi4E23TrivialOffsetCalculatorILi2EjESE_ILi1EjENS0_6memory12LoadWithCastILi2EEENSH_13StoreWithCastILi1EEEEEviT_T0_T2_T3_T4_T5_)
	.align		4
        /*01f4*/ 	.word	index@(__assertfail)
	.align		4
        /*01f8*/ 	.word	index@(_ZN2at6native18elementwise_kernelILi128ELi4EZNS0_15gpu_kernel_implINS0_13BUnaryFunctorIN3c104HalfES5_S5_ZZZNS0_21nextafter_kernel_cudaERNS_18TensorIteratorBaseEENKUlvE_clEvENKUlvE2_clEvEUlS5_S5_E_EEEEvS7_RKT_EUliE_EEviT1_)
	.align		4
        /*01fc*/ 	.word	index@(__assertfail)
	.align		4
        /*0200*/ 	.word	index@(_ZN2at6native27unrolled_elementwise_kernelINS0_13BUnaryFunctorIN3c104HalfES4_S4_ZZZNS0_21nextafter_kernel_cudaERNS_18TensorIteratorBaseEENKUlvE_clEvENKUlvE2_clEvEUlS4_S4_E_EESt5arrayIPcLm2EELi4E23TrivialOffsetCalculatorILi1EjESF_NS0_6memory12LoadWithCastILi1EEENSG_13StoreWithCastILi1EEEEEviT_T0_T2_T3_T4_T5_)
	.align		4
        /*0204*/ 	.word	index@(__assertfail)
	.align		4
        /*0208*/ 	.word	index@(_ZN2at6native18elementwise_kernelILi128ELi4EZNS0_15gpu_kernel_implINS0_13AUnaryFunctorIN3c104HalfES5_S5_ZZZNS0_21nextafter_kernel_cudaERNS_18TensorIteratorBaseEENKUlvE_clEvENKUlvE2_clEvEUlS5_S5_E_EEEEvS7_RKT_EUliE_EEviT1_)
	.align		4
        /*020c*/ 	.word	index@(__assertfail)
	.align		4
        /*0210*/ 	.word	index@(_ZN2at6native27unrolled_elementwise_kernelINS0_13AUnaryFunctorIN3c104HalfES4_S4_ZZZNS0_21nextafter_kernel_cudaERNS_18TensorIteratorBaseEENKUlvE_clEvENKUlvE2_clEvEUlS4_S4_E_EESt5arrayIPcLm2EELi4E23TrivialOffsetCalculatorILi1EjESF_NS0_6memory12LoadWithCastILi1EEENSG_13StoreWithCastILi1EEEEEviT_T0_T2_T3_T4_T5_)
	.align		4
        /*0214*/ 	.word	index@(__assertfail)
	.align		4
        /*0218*/ 	.word	index@(_ZN2at6native18elementwise_kernelILi128ELi4EZNS0_15gpu_kernel_implINS0_13BinaryFunctorIN3c108BFloat16ES5_S5_ZZZNS0_21nextafter_kernel_cudaERNS_18TensorIteratorBaseEENKUlvE_clEvENKUlvE1_clEvEUlS5_S5_E_EEEEvS7_RKT_EUliE_EEviT1_)
	.align		4
        /*021c*/ 	.word	index@(__assertfail)
	.align		4
        /*0220*/ 	.word	index@(_ZN2at6native27unrolled_elementwise_kernelINS0_13BinaryFunctorIN3c108BFloat16ES4_S4_ZZZNS0_21nextafter_kernel_cudaERNS_18TensorIteratorBaseEENKUlvE_clEvENKUlvE1_clEvEUlS4_S4_E_EESt5arrayIPcLm3EELi4E23TrivialOffsetCalculatorILi2EjESE_ILi1EjENS0_6memory12LoadWithCastILi2EEENSH_13StoreWithCastILi1EEEEEviT_T0_T2_T3_T4_T5_)
	.align		4
        /*0224*/ 	.word	index@(__assertfail)
	.align		4
        /*0228*/ 	.word	index@(_ZN2at6native18elementwise_kernelILi128ELi4EZNS0_15gpu_kernel_implINS0_13BUnaryFunctorIN3c108BFloat16ES5_S5_ZZZNS0_21nextafter_kernel_cudaERNS_18TensorIteratorBaseEENKUlvE_clEvENKUlvE1_clEvEUlS5_S5_E_EEEEvS7_RKT_EUliE_EEviT1_)
	.align		4
        /*022c*/ 	.word	index@(__assertfail)
	.align		4
        /*0230*/ 	.word	index@(_ZN2at6native27unrolled_elementwise_kernelINS0_13BUnaryFunctorIN3c108BFloat16ES4_S4_ZZZNS0_21nextafter_kernel_cudaERNS_18TensorIteratorBaseEENKUlvE_clEvENKUlvE1_clEvEUlS4_S4_E_EESt5arrayIPcLm2EELi4E23TrivialOffsetCalculatorILi1EjESF_NS0_6memory12LoadWithCastILi1EEENSG_13StoreWithCastILi1EEEEEviT_T0_T2_T3_T4_T5_)
	.align		4
        /*0234*/ 	.word	index@(__assertfail)
	.align		4
        /*0238*/ 	.word	index@(_ZN2at6native18elementwise_kernelILi128ELi4EZNS0_15gpu_kernel_implINS0_13AUnaryFunctorIN3c108BFloat16ES5_S5_ZZZNS0_21nextafter_kernel_cudaERNS_18TensorIteratorBaseEENKUlvE_clEvENKUlvE1_clEvEUlS5_S5_E_EEEEvS7_RKT_EUliE_EEviT1_)
	.align		4
        /*023c*/ 	.word	index@(__assertfail)
	.align		4
        /*0240*/ 	.word	index@(_ZN2at6native27unrolled_elementwise_kernelINS0_13AUnaryFunctorIN3c108BFloat16ES4_S4_ZZZNS0_21nextafter_kernel_cudaERNS_18TensorIteratorBaseEENKUlvE_clEvENKUlvE1_clEvEUlS4_S4_E_EESt5arrayIPcLm2EELi4E23TrivialOffsetCalculatorILi1EjESF_NS0_6memory12LoadWithCastILi1EEENSG_13StoreWithCastILi1EEEEEviT_T0_T2_T3_T4_T5_)
	.align		4
        /*0244*/ 	.word	index@(__assertfail)
	.align		4
        /*0248*/ 	.word	index@(_ZN2at6native18elementwise_kernelILi128ELi4EZNS0_15gpu_kernel_implINS0_13BinaryFunctorIfffZZZNS0_21nextafter_kernel_cudaERNS_18TensorIteratorBaseEENKUlvE_clEvENKUlvE0_clEvEUlffE_EEEEvS5_RKT_EUliE_EEviT1_)
	.align		4
        /*024c*/ 	.word	index@(__assertfail)
	.align		4
        /*0250*/ 	.word	index@(_ZN2at6native27unrolled_elementwise_kernelINS0_13BinaryFunctorIfffZZZNS0_21nextafter_kernel_cudaERNS_18TensorIteratorBaseEENKUlvE_clEvENKUlvE0_clEvEUlffE_EESt5arrayIPcLm3EELi4E23TrivialOffsetCalculatorILi2EjESC_ILi1EjENS0_6memory12LoadWithCastILi2EEENSF_13StoreWithCastILi1EEEEEviT_T0_T2_T3_T4_T5_)
	.align		4
        /*0254*/ 	.word	index@(__assertfail)
	.align		4
        /*0258*/ 	.word	index@(_ZN2at6native18elementwise_kernelILi128ELi4EZNS0_15gpu_kernel_implINS0_13BUnaryFunctorIfffZZZNS0_21nextafter_kernel_cudaERNS_18TensorIteratorBaseEENKUlvE_clEvENKUlvE0_clEvEUlffE_EEEEvS5_RKT_EUliE_EEviT1_)
	.align		4
        /*025c*/ 	.word	index@(__assertfail)
	.align		4
        /*0260*/ 	.word	index@(_ZN2at6native27unrolled_elementwise_kernelINS0_13BUnaryFunctorIfffZZZNS0_21nextafter_kernel_cudaERNS_18TensorIteratorBaseEENKUlvE_clEvENKUlvE0_clEvEUlffE_EESt5arrayIPcLm2EELi4E23TrivialOffsetCalculatorILi1EjESD_NS0_6memory12LoadWithCastILi1EEENSE_13StoreWithCastILi1EEEEEviT_T0_T2_T3_T4_T5_)
	.align		4
        /*0264*/ 	.word	index@(__assertfail)
	.align		4
        /*0268*/ 	.word	index@(_ZN2at6native18elementwise_kernelILi128ELi4EZNS0_15gpu_kernel_implINS0_13AUnaryFunctorIfffZZZNS0_21nextafter_kernel_cudaERNS_18TensorIteratorBaseEENKUlvE_clEvENKUlvE0_clEvEUlffE_EEEEvS5_RKT_EUliE_EEviT1_)
	.align		4
        /*026c*/ 	.word	index@(__assertfail)
	.align		4
        /*0270*/ 	.word	index@(_ZN2at6native27unrolled_elementwise_kernelINS0_13AUnaryFunctorIfffZZZNS0_21nextafter_kernel_cudaERNS_18TensorIteratorBaseEENKUlvE_clEvENKUlvE0_clEvEUlffE_EESt5arrayIPcLm2EELi4E23TrivialOffsetCalculatorILi1EjESD_NS0_6memory12LoadWithCastILi1EEENSE_13StoreWithCastILi1EEEEEviT_T0_T2_T3_T4_T5_)
	.align		4
        /*0274*/ 	.word	index@(__assertfail)
	.align		4
        /*0278*/ 	.word	index@(_ZN2at6native18elementwise_kernelILi128ELi4EZNS0_15gpu_kernel_implINS0_13BinaryFunctorIdddZZZNS0_21nextafter_kernel_cudaERNS_18TensorIteratorBaseEENKUlvE_clEvENKUlvE_clEvEUlddE_EEEEvS5_RKT_EUliE_EEviT1_)
	.align		4
        /*027c*/ 	.word	index@(__assertfail)
	.align		4
        /*0280*/ 	.word	index@(_ZN2at6native27unrolled_elementwise_kernelINS0_13BinaryFunctorIdddZZZNS0_21nextafter_kernel_cudaERNS_18TensorIteratorBaseEENKUlvE_clEvENKUlvE_clEvEUlddE_EESt5arrayIPcLm3EELi4E23TrivialOffsetCalculatorILi2EjESC_ILi1EjENS0_6memory12LoadWithCastILi2EEENSF_13StoreWithCastILi1EEEEEviT_T0_T2_T3_T4_T5_)
	.align		4
        /*0284*/ 	.word	index@(__assertfail)
	.align		4
        /*0288*/ 	.word	index@(_ZN2at6native18elementwise_kernelILi128ELi4EZNS0_15gpu_kernel_implINS0_13BUnaryFunctorIdddZZZNS0_21nextafter_kernel_cudaERNS_18TensorIteratorBaseEENKUlvE_clEvENKUlvE_clEvEUlddE_EEEEvS5_RKT_EUliE_EEviT1_)
	.align		4
        /*028c*/ 	.word	index@(__assertfail)
	.align		4
        /*0290*/ 	.word	index@(_ZN2at6native27unrolled_elementwise_kernelINS0_13BUnaryFunctorIdddZZZNS0_21nextafter_kernel_cudaERNS_18TensorIteratorBaseEENKUlvE_clEvENKUlvE_clEvEUlddE_EESt5arrayIPcLm2EELi4E23TrivialOffsetCalculatorILi1EjESD_NS0_6memory12LoadWithCastILi1EEENSE_13StoreWithCastILi1EEEEEviT_T0_T2_T3_T4_T5_)
	.align		4
        /*0294*/ 	.word	index@(__assertfail)
	.align		4
        /*0298*/ 	.word	index@(_ZN2at6native18elementwise_kernelILi128ELi4EZNS0_15gpu_kernel_implINS0_13AUnaryFunctorIdddZZZNS0_21nextafter_kernel_cudaERNS_18TensorIteratorBaseEENKUlvE_clEvENKUlvE_clEvEUlddE_EEEEvS5_RKT_EUliE_EEviT1_)
	.align		4
        /*029c*/ 	.word	index@(__assertfail)
	.align		4
        /*02a0*/ 	.word	index@(_ZN2at6native27unrolled_elementwise_kernelINS0_13AUnaryFunctorIdddZZZNS0_21nextafter_kernel_cudaERNS_18TensorIteratorBaseEENKUlvE_clEvENKUlvE_clEvEUlddE_EESt5arrayIPcLm2EELi4E23TrivialOffsetCalculatorILi1EjESD_NS0_6memory12LoadWithCastILi1EEENSE_13StoreWithCastILi1EEEEEviT_T0_T2_T3_T4_T5_)
	.align		4
        /*02a4*/ 	.word	index@(__assertfail)
	.align		4
        /*02a8*/ 	.word	0x00000000
	.align		4
        /*02ac*/ 	.word	0xfffffffe
	.align		4
        /*02b0*/ 	.word	0x00000000
	.align		4
        /*02b4*/ 	.word	0xfffffffd
	.align		4
        /*02b8*/ 	.word	0x00000000
	.align		4
        /*02bc*/ 	.word	0xfffffffc


//--------------------- .nv.constant4             --------------------------
	.section	.nv.constant4,"a",@progbits
	.align	8
	.align		8
.nv.constant4:
        /*0000*/ 	.dword	__assertfail
	.align		8
        /*0008*/ 	.dword	__unnamed_1
	.align		8
        /*0010*/ 	.dword	__unnamed_2
	.align		8
        /*0018*/ 	.dword	__unnamed_3
	.align		8
        /*0020*/ 	.dword	__unnamed_4
	.align		8
        /*0028*/ 	.dword	__unnamed_5
	.align		8
        /*0030*/ 	.dword	__unnamed_6
	.align		8
        /*0038*/ 	.dword	__unnamed_7
	.align		8
        /*0040*/ 	.dword	__unnamed_8
	.align		8
        /*0048*/ 	.dword	__unnamed_9
	.align		8
        /*0050*/ 	.dword	__unnamed_10
	.align		8
        /*0058*/ 	.dword	__unnamed_11
	.align		8
        /*0060*/ 	.dword	__unnamed_12
	.align		8
        /*0068*/ 	.dword	__unnamed_13
	.align		8
        /*0070*/ 	.dword	__unnamed_14
	.align		8
        /*0078*/ 	.dword	__unnamed_15
	.align		8
        /*0080*/ 	.dword	__unnamed_16
	.align		8
        /*0088*/ 	.dword	__unnamed_17
	.align		8
        /*0090*/ 	.dword	__unnamed_18
	.align		8
        /*0098*/ 	.dword	__unnamed_19
	.align		8
        /*00a0*/ 	.dword	__unnamed_20
	.align		8
        /*00a8*/ 	.dword	_ZN44_INTERNAL_a6129ffd_13_StepKernel_cu_e886815e4cuda3std3__45__cpo5beginE
	.align		8
        /*00b0*/ 	.dword	_ZN44_INTERNAL_a6129ffd_13_StepKernel_cu_e886815e4cuda3std3__45__cpo3endE
	.align		8
        /*00b8*/ 	.dword	_ZN44_INTERNAL_a6129ffd_13_StepKernel_cu_e886815e4cuda3std3__45__cpo6cbeginE
	.align		8
        /*00c0*/ 	.dword	_ZN44_INTERNAL_a6129ffd_13_StepKernel_cu_e886815e4cuda3std3__45__cpo4cendE
	.align		8
        /*00c8*/ 	.dword	_ZN44_INTERNAL_a6129ffd_13_StepKernel_cu_e886815e4cuda3std3__45__cpo6rbeginE
	.align		8
        /*00d0*/ 	.dword	_ZN44_INTERNAL_a6129ffd_13_StepKernel_cu_e886815e4cuda3std3__45__cpo4rendE
	.align		8
        /*00d8*/ 	.dword	_ZN44_INTERNAL_a6129ffd_13_StepKernel_cu_e886815e4cuda3std3__45__cpo7crbeginE
	.align		8
        /*00e0*/ 	.dword	_ZN44_INTERNAL_a6129ffd_13_StepKernel_cu_e886815e4cuda3std3__45__cpo5crendE
	.align		8
        /*00e8*/ 	.dword	_ZN44_INTERNAL_a6129ffd_13_StepKernel_cu_e886815e4cuda3std3__446_GLOBAL__N__a6129ffd_13_StepKernel_cu_e886815e6ignoreE
	.align		8
        /*00f0*/ 	.dword	_ZN44_INTERNAL_a6129ffd_13_StepKernel_cu_e886815e4cuda3std3__419piecewise_constructE
	.align		8
        /*00f8*/ 	.dword	_ZN44_INTERNAL_a6129ffd_13_StepKernel_cu_e886815e4cuda3std3__48in_placeE
	.align		8
        /*0100*/ 	.dword	_ZN44_INTERNAL_a6129ffd_13_StepKernel_cu_e886815e4cuda3std3__420unreachable_sentinelE
	.align		8
        /*0108*/ 	.dword	_ZN44_INTERNAL_a6129ffd_13_StepKernel_cu_e886815e4cuda3std6ranges3__45__cpo4swapE
	.align		8
        /*0110*/ 	.dword	_ZN44_INTERNAL_a6129ffd_13_StepKernel_cu_e886815e4cuda3std6ranges3__45__cpo9iter_moveE
	.align		8
        /*0118*/ 	.dword	_ZN44_INTERNAL_a6129ffd_13_StepKernel_cu_e886815e4cuda3std6ranges3__45__cpo5beginE
	.align		8
        /*0120*/ 	.dword	_ZN44_INTERNAL_a6129ffd_13_StepKernel_cu_e886815e4cuda3std6ranges3__45__cpo3endE
	.align		8
        /*0128*/ 	.dword	_ZN44_INTERNAL_a6129ffd_13_StepKernel_cu_e886815e4cuda3std6ranges3__45__cpo6cbeginE
	.align		8
        /*0130*/ 	.dword	_ZN44_INTERNAL_a6129ffd_13_StepKernel_cu_e886815e4cuda3std6ranges3__45__cpo4cendE
	.align		8
        /*0138*/ 	.dword	_ZN44_INTERNAL_a6129ffd_13_StepKernel_cu_e886815e4cuda3std6ranges3__45__cpo7advanceE
	.align		8
        /*0140*/ 	.dword	_ZN44_INTERNAL_a6129ffd_13_StepKernel_cu_e886815e4cuda3std6ranges3__45__cpo9iter_swapE
	.align		8
        /*0148*/ 	.dword	_ZN44_INTERNAL_a6129ffd_13_StepKernel_cu_e886815e4cuda3std6ranges3__45__cpo4nextE
	.align		8
        /*0150*/ 	.dword	_ZN44_INTERNAL_a6129ffd_13_StepKernel_cu_e886815e4cuda3std6ranges3__45__cpo4prevE
	.align		8
        /*0158*/ 	.dword	_ZN44_INTERNAL_a6129ffd_13_StepKernel_cu_e886815e4cuda3std6ranges3__45__cpo4dataE
	.align		8
        /*0160*/ 	.dword	_ZN44_INTERNAL_a6129ffd_13_StepKernel_cu_e886815e4cuda3std6ranges3__45__cpo5cdataE
	.align		8
        /*0168*/ 	.dword	_ZN44_INTERNAL_a6129ffd_13_StepKernel_cu_e886815e4cuda3std6ranges3__45__cpo4sizeE
	.align		8
        /*0170*/ 	.dword	_ZN44_INTERNAL_a6129ffd_13_StepKernel_cu_e886815e4cuda3std6ranges3__45__cpo5ssizeE
	.align		8
        /*0178*/ 	.dword	_ZN44_INTERNAL_a6129ffd_13_StepKernel_cu_e886815e4cuda3std6ranges3__45__cpo8distanceE
	.align		8
        /*0180*/ 	.dword	_ZN44_INTERNAL_a6129ffd_13_StepKernel_cu_e886815e6thrust23THRUST_300001_SM_900_NS6system6detail10sequential3seqE
	.align		8
        /*0188*/ 	.dword	$str$6
	.align		8
        /*0190*/ 	.dword	$str$7


//--------------------- .text._ZN2at6native18elementwise_kernelILi128ELi4EZNS0_15gpu_kernel_implINS0_13BinaryFunctorIN3c108BFloat16ES5_S5_ZZZNS0_21heaviside_kernel_cudaERNS_18TensorIteratorBaseEENKUlvE_clEvENKUlvE8_clEvEUlS5_S5_E_EEEEvS7_RKT_EUliE_EEviT1_ --------------------------
	.section	.text._ZN2at6native18elementwise_kernelILi128ELi4EZNS0_15gpu_kernel_implINS0_13BinaryFunctorIN3c108BFloat16ES5_S5_ZZZNS0_21heaviside_kernel_cudaERNS_18TensorIteratorBaseEENKUlvE_clEvENKUlvE8_clEvEUlS5_S5_E_EEEEvS7_RKT_EUliE_EEviT1_,"ax",@progbits
	.align	128
        .global         _ZN2at6native18elementwise_kernelILi128ELi4EZNS0_15gpu_kernel_implINS0_13BinaryFunctorIN3c108BFloat16ES5_S5_ZZZNS0_21heaviside_kernel_cudaERNS_18TensorIteratorBaseEENKUlvE_clEvENKUlvE8_clEvEUlS5_S5_E_EEEEvS7_RKT_EUliE_EEviT1_
        .type           _ZN2at6native18elementwise_kernelILi128ELi4EZNS0_15gpu_kernel_implINS0_13BinaryFunctorIN3c108BFloat16ES5_S5_ZZZNS0_21heaviside_kernel_cudaERNS_18TensorIteratorBaseEENKUlvE_clEvENKUlvE8_clEvEUlS5_S5_E_EEEEvS7_RKT_EUliE_EEviT1_,@function
        .size           _ZN2at6native18elementwise_kernelILi128ELi4EZNS0_15gpu_kernel_implINS0_13BinaryFunctorIN3c108BFloat16ES5_S5_ZZZNS0_21heaviside_kernel_cudaERNS_18TensorIteratorBaseEENKUlvE_clEvENKUlvE8_clEvEUlS5_S5_E_EEEEvS7_RKT_EUliE_EEviT1_,(.L_x_32015 - _ZN2at6native18elementwise_kernelILi128ELi4EZNS0_15gpu_kernel_implINS0_13BinaryFunctorIN3c108BFloat16ES5_S5_ZZZNS0_21heaviside_kernel_cudaERNS_18TensorIteratorBaseEENKUlvE_clEvENKUlvE8_clEvEUlS5_S5_E_EEEEvS7_RKT_EUliE_EEviT1_)
        .other          _ZN2at6native18elementwise_kernelILi128ELi4EZNS0_15gpu_kernel_implINS0_13BinaryFunctorIN3c108BFloat16ES5_S5_ZZZNS0_21heaviside_kernel_cudaERNS_18TensorIteratorBaseEENKUlvE_clEvENKUlvE8_clEvEUlS5_S5_E_EEEEvS7_RKT_EUliE_EEviT1_,@"STO_CUDA_ENTRY STV_DEFAULT"
_ZN2at6native18elementwise_kernelILi128ELi4EZNS0_15gpu_kernel_implINS0_13BinaryFunctorIN3c108BFloat16ES5_S5_ZZZNS0_21heaviside_kernel_cudaERNS_18TensorIteratorBaseEENKUlvE_clEvENKUlvE8_clEvEUlS5_S5_E_EEEEvS7_RKT_EUliE_EEviT1_:
.text._ZN2at6native18elementwise_kernelILi128ELi4EZNS0_15gpu_kernel_implINS0_13BinaryFunctorIN3c108BFloat16ES5_S5_ZZZNS0_21heaviside_kernel_cudaERNS_18TensorIteratorBaseEENKUlvE_clEvENKUlvE8_clEvEUlS5_S5_E_EEEEvS7_RKT_EUliE_EEviT1_:
[----:B------:R-:W0:Y:S01]  /*0000*/  LDC R1, c[0x0][0x28] ;  /* 0x00000a00ff017b82 */ /* 0x000e220000000800 */
[----:B------:R-:W1:Y:S01]  /*0010*/  S2R R18, SR_CTAID.X ;  /* 0x0000000000127919 */ /* 0x000e620000002500 */
[----:B------:R-:W-:Y:S01]  /*0020*/  ULDC UR4, c[0x0][0x210] ;  /* 0x0000840000047ab9 */ /* 0x000fe20000000800 */
[----:B------:R-:W-:Y:S01]  /*0030*/  ULDC.64 UR36, c[0x0][0x208] ;  /* 0x0000820000247ab9 */ /* 0x000fe20000000a00 */
[----:B------:R-:W-:Y:S01]  /*0040*/  BSSY B6, `(.L_x_0) ;  /* 0x000047d000067945 */ /* 0x000fe20003800000 */
[----:B------:R-:W1:Y:S02]  /*0050*/  S2R R23, SR_TID.X ;  /* 0x0000000000177919 */ /* 0x000e640000002100 */
[----:B-1----:R-:W-:-:S05]  /*0060*/  IMAD R19, R18, 0x200, R23 ;  /* 0x0000020012137824 */ /* 0x002fca00078e0217 */
[----:B------:R-:W-:-:S13]  /*0070*/  ISETP.GE.AND P0, PT, R19, UR4, PT ;  /* 0x0000000413007c0c */ /* 0x000fda000bf06270 */
[----:B0-----:R-:W-:Y:S05]  /*0080*/  @P0 BRA `(.L_x_1) ;  /* 0x0000004400e00947 */ /* 0x001fea0003800000 */
[----:B------:R-:W0:Y:S01]  /*0090*/  LDC R6, c[0x0][0x218] ;  /* 0x00008600ff067b82 */ /* 0x000e220000000800 */
[----:B------:R-:W-:Y:S02]  /*00a0*/  IMAD.MOV.U32 R22, RZ, RZ, RZ ;  /* 0x000000ffff167224 */ /* 0x000fe400078e00ff */
[----:B------:R-:W-:Y:S02]  /*00b0*/  IMAD.MOV.U32 R0, RZ, RZ, RZ ;  /* 0x000000ffff007224 */ /* 0x000fe400078e00ff */
[----:B------:R-:W-:Y:S01]  /*00c0*/  IMAD.MOV.U32 R16, RZ, RZ, RZ ;  /* 0x000000ffff107224 */ /* 0x000fe200078e00ff */
[----:B0-----:R-:W-:-:S13]  /*00d0*/  ISETP.NE.AND P0, PT, R6, RZ, PT ;  /* 0x000000ff0600720c */ /* 0x001fda0003f05270 */
[----:B------:R-:W-:Y:S05]  /*00e0*/  @!P0 BRA `(.L_x_2) ;  /* 0x0000001400788947 */ /* 0x000fea0003800000 */
[----:B------:R-:W-:Y:S01]  /*00f0*/  IMAD.MOV.U32 R2, RZ, RZ, RZ ;  /* 0x000000ffff027224 */ /* 0x000fe200078e00ff */
[----:B------:R-:W-:Y:S01]  /*0100*/  ULDC.64 UR4, c[0x0][0x220] ;  /* 0x0000880000047ab9 */ /* 0x000fe20000000a00 */
[----:B------:R-:W-:Y:S01]  /*0110*/  IMAD.MOV.U32 R3, RZ, RZ, R19 ;  /* 0x000000ffff037224 */ /* 0x000fe200078e0013 */
[----:B------:R-:W-:Y:S01]  /*0120*/  ISETP.NE.AND P0, PT, R6, 0x1, PT ;  /* 0x000000010600780c */ /* 0x000fe20003f05270 */
[----:B------:R-:W-:Y:S01]  /*0130*/  ULDC UR6, c[0x0][0x350] ;  /* 0x0000d40000067ab9 */ /* 0x000fe20000000800 */
[----:B------:R-:W-:Y:S01]  /*0140*/  IMAD.HI.U32 R4, R19, UR4, R2 ;  /* 0x0000000413047c27 */ /* 0x000fe2000f8e0002 */
[----:B------:R-:W-:-:S04]  /*0150*/  ULDC UR4, c[0x0][0x21c] ;  /* 0x0000870000047ab9 */ /* 0x000fc80000000800 */
[----:B------:R-:W-:-:S05]  /*0160*/  SHF.R.U32.HI R5, RZ, UR5, R4 ;  /* 0x00000005ff057c19 */ /* 0x000fca0008011604 */
[----:B------:R-:W-:-:S04]  /*0170*/  IMAD.MOV R0, RZ, RZ, -R5 ;  /* 0x000000ffff007224 */ /* 0x000fc800078e0a05 */
[----:B------:R-:W-:Y:S01]  /*0180*/  IMAD R19, R0, UR4, R19 ;  /* 0x0000000400137c24 */ /* 0x000fe2000f8e0213 */
[----:B------:R-:W-:-:S03]  /*0190*/  ULDC.64 UR4, c[0x0][0x348] ;  /* 0x0000d20000047ab9 */ /* 0x000fc60000000a00 */
[C---:B------:R-:W-:Y:S02]  /*01a0*/  IMAD R16, R19.reuse, UR4, RZ ;  /* 0x0000000413107c24 */ /* 0x040fe4000f8e02ff */
[C---:B------:R-:W-:Y:S02]  /*01b0*/  IMAD R0, R19.reuse, UR5, RZ ;  /* 0x0000000513007c24 */ /* 0x040fe4000f8e02ff */
[----:B------:R-:W-:Y:S01]  /*01c0*/  IMAD R22, R19, UR6, RZ ;  /* 0x0000000613167c24 */ /* 0x000fe2000f8e02ff */
[----:B------:R-:W-:Y:S06]  /*01d0*/  @!P0 BRA `(.L_x_2) ;  /* 0x00000014003c8947 */ /* 0x000fec0003800000 */
[----:B------:R-:W-:Y:S01]  /*01e0*/  IMAD.MOV.U32 R4, RZ, RZ, RZ ;  /* 0x000000ffff047224 */ /* 0x000fe200078e00ff */
[----:B------:R-:W-:Y:S01]  /*01f0*/  ULDC.64 UR8, c[0x0][0x228] ;  /* 0x00008a0000087ab9 */ /* 0x000fe20000000a00 */
[----:B------:R-:W-:Y:S01]  /*0200*/  ULDC UR4, c[0x0][0x230] ;  /* 0x00008c0000047ab9 */ /* 0x000fe20000000800 */
[----:B------:R-:W-:Y:S01]  /*0210*/  ISETP.NE.AND P0, PT, R6, 0x2, PT ;  /* 0x000000020600780c */ /* 0x000fe20003f05270 */
[----:B------:R-:W-:-:S05]  /*0220*/  IMAD.HI.U32 R2, R5, UR9, R4 ;  /* 0x0000000905027c27 */ /* 0x000fca000f8e0004 */
[----:B------:R-:W-:Y:S01]  /*0230*/  SHF.R.U32.HI R3, RZ, UR4, R2 ;  /* 0x00000004ff037c19 */ /* 0x000fe20008011602 */
[----:B------:R-:W-:-:S04]  /*0240*/  ULDC UR4, c[0x0][0x354] ;  /* 0x0000d50000047ab9 */ /* 0x000fc80000000800 */
[----:B------:R-:W-:-:S04]  /*0250*/  IMAD.MOV R4, RZ, RZ, -R3 ;  /* 0x000000ffff047224 */ /* 0x000fc800078e0a03 */
[----:B------:R-:W-:Y:S01]  /*0260*/  IMAD R5, R4, UR8, R5 ;  /* 0x0000000804057c24 */ /* 0x000fe2000f8e0205 */
[----:B------:R-:W-:-:S03]  /*0270*/  ULDC.64 UR8, c[0x0][0x358] ;  /* 0x0000d60000087ab9 */ /* 0x000fc60000000a00 */
[C---:B------:R-:W-:Y:S02]  /*0280*/  IMAD R22, R5.reuse, UR9, RZ ;  /* 0x0000000905167c24 */ /* 0x040fe4000f8e02ff */
[C---:B------:R-:W-:Y:S02]  /*0290*/  IMAD R16, R5.reuse, UR4, R16 ;  /* 0x0000000405107c24 */ /* 0x040fe4000f8e0210 */
[----:B------:R-:W-:Y:S02]  /*02a0*/  IMAD R0, R5, UR8, R0 ;  /* 0x0000000805007c24 */ /* 0x000fe4000f8e0200 */
[----:B------:R-:W-:Y:S01]  /*02b0*/  IMAD R22, R19, UR6, R22 ;  /* 0x0000000613167c24 */ /* 0x000fe2000f8e0216 */
[----:B------:R-:W-:Y:S06]  /*02c0*/  @!P0 BRA `(.L_x_2) ;  /* 0x0000001400008947 */ /* 0x000fec0003800000 */
[----:B------:R-:W-:Y:S01]  /*02d0*/  IMAD.MOV.U32 R2, RZ, RZ, RZ ;  /* 0x000000ffff027224 */ /* 0x000fe200078e00ff */
[----:B------:R-:W-:Y:S01]  /*02e0*/  ULDC.64 UR4, c[0x0][0x238] ;  /* 0x00008e0000047ab9 */ /* 0x000fe20000000a00 */
        /* <DEDUP_REMOVED lines=8> */
[C---:B------:R-:W-:Y:S02]  /*0370*/  IMAD R16, R3.reuse, UR4, R16 ;  /* 0x0000000403107c24 */ /* 0x040fe4000f8e0210 */
[C---:B------:R-:W-:Y:S02]  /*0380*/  IMAD R0, R3.reuse, UR5, R0 ;  /* 0x0000000503007c24 */ /* 0x040fe4000f8e0200 */
[----:B------:R-:W-:Y:S01]  /*0390*/  IMAD R22, R3, UR6, R22 ;  /* 0x0000000603167c24 */ /* 0x000fe2000f8e0216 */
        /* <DEDUP_REMOVED lines=297> */
[----:B------:R-:W-:Y:S02]  /*1630*/  ULDC UR6, c[0x0][0x470] ;  /* 0x00011c0000067ab9 */ /* 0x000fe40000000800 */
        /* <DEDUP_REMOVED lines=8> */
[----:B------:R-:W-:-:S07]  /*16c0*/  IMAD R22, R3, UR6, R22 ;  /* 0x0000000603167c24 */ /* 0x000fce000f8e0216 */
.L_x_2:
[----:B------:R-:W0:Y:S01]  /*16d0*/  LDC.U8 R5, c[0x0][0x492] ;  /* 0x00012480ff057b82 */ /* 0x000e220000000000 */
[----:B------:R-:W-:Y:S01]  /*16e0*/  ULDC.64 UR4, c[0x0][0x478] ;  /* 0x00011e0000047ab9 */ /* 0x000fe20000000a00 */
[----:B------:R-:W-:Y:S01]  /*16f0*/  ULDC.64 UR6, c[0x0][0x480] ;  /* 0x0001200000067ab9 */ /* 0x000fe20000000a00 */
[----:B------:R-:W-:Y:S02]  /*1700*/  IADD3 R16, P1, R16, UR4, RZ ;  /* 0x0000000410107c10 */ /* 0x000fe4000ff3e0ff */
[----:B------:R-:W-:-:S03]  /*1710*/  IADD3 R2, P2, R0, UR6, RZ ;  /* 0x0000000600027c10 */ /* 0x000fc6000ff5e0ff */
[----:B------:R-:W-:Y:S02]  /*1720*/  IMAD.X R17, RZ, RZ, UR5, P1 ;  /* 0x00000005ff117e24 */ /* 0x000fe400088e06ff */
[----:B------:R-:W-:Y:S01]  /*1730*/  IMAD.X R3, RZ, RZ, UR7, P2 ;  /* 0x00000007ff037e24 */ /* 0x000fe200090e06ff */
[----:B0-----:R-:W-:-:S04]  /*1740*/  PRMT R4, R5, 0x9910, RZ ;  /* 0x0000991005047816 */ /* 0x001fc800000000ff */
[----:B------:R-:W-:-:S13]  /*1750*/  ISETP.GT.AND P0, PT, R4, 0x9, PT ;  /* 0x000000090400780c */ /* 0x000fda0003f04270 */
[----:B------:R-:W-:Y:S05]  /*1760*/  @P0 BRA `(.L_x_3) ;  /* 0x0000000400300947 */ /* 0x000fea0003800000 */
[----:B------:R-:W-:-:S13]  /*1770*/  ISETP.GT.AND P0, PT, R4, 0x4, PT ;  /* 0x000000040400780c */ /* 0x000fda0003f04270 */
[----:B------:R-:W-:Y:S05]  /*1780*/  @P0 BRA `(.L_x_4) ;  /* 0x0000000000940947 */ /* 0x000fea0003800000 */
[----:B------:R-:W-:-:S13]  /*1790*/  ISETP.GT.AND P0, PT, R4, 0x1, PT ;  /* 0x000000010400780c */ /* 0x000fda0003f04270 */
[----:B------:R-:W-:Y:S05]  /*17a0*/  @P0 BRA `(.L_x_5) ;  /* 0x0000000000380947 */ /* 0x000fea0003800000 */
[----:B------:R-:W-:-:S13]  /*17b0*/  ISETP.NE.AND P0, PT, R5, RZ, PT ;  /* 0x000000ff0500720c */ /* 0x000fda0003f05270 */
[----:B------:R-:W-:Y:S05]  /*17c0*/  @!P0 BRA `(.L_x_6) ;  /* 0x00000000001c8947 */ /* 0x000fea0003800000 */
[----:B------:R-:W-:-:S13]  /*17d0*/  ISETP.NE.AND P0, PT, R4, 0x1, PT ;  /* 0x000000010400780c */ /* 0x000fda0003f05270 */
[----:B------:R-:W-:Y:S05]  /*17e0*/  @P0 BRA `(.L_x_7) ;  /* 0x0000000c00840947 */ /* 0x000fea0003800000 */
[----:B------:R-:W2:Y:S02]  /*17f0*/  LDG.E.S8 R2, desc[UR36][R2.64] ;  /* 0x0000002402027981 */ /* 0x000ea4000c1e1300 */
[----:B--2---:R-:W0:Y:S02]  /*1800*/  I2F.S16 R0, R2 ;  /* 0x0000000200007306 */ /* 0x004e240000101400 */
[----:B0-----:R-:W-:-:S04]  /*1810*/  F2FP.BF16.F32.PACK_AB R0, RZ, R0 ;  /* 0x00000000ff00723e */ /* 0x001fc800000010ff */
[----:B------:R-:W-:Y:S01]  /*1820*/  PRMT R19, R0, 0x7610, R19 ;  /* 0x0000761000137816 */ /* 0x000fe20000000013 */
[----:B------:R-:W-:Y:S06]  /*1830*/  BRA `(.L_x_8) ;  /* 0x0000000c00dc7947 */ /* 0x000fec0003800000 */
.L_x_6:
[----:B------:R-:W2:Y:S02]  /*1840*/  LDG.E.U8 R2, desc[UR36][R2.64] ;  /* 0x0000002402027981 */ /* 0x000ea4000c1e1100 */
[----:B--2---:R-:W-:-:S04]  /*1850*/  I2FP.F32.U32 R0, R2 ;  /* 0x0000000200007245 */ /* 0x004fc80000201000 */
[----:B------:R-:W-:-:S04]  /*1860*/  F2FP.BF16.F32.PACK_AB R0, RZ, R0 ;  /* 0x00000000ff00723e */ /* 0x000fc800000010ff */
[----:B------:R-:W-:Y:S01]  /*1870*/  PRMT R19, R0, 0x7610, R19 ;  /* 0x0000761000137816 */ /* 0x000fe20000000013 */
[----:B------:R-:W-:Y:S06]  /*1880*/  BRA `(.L_x_8) ;  /* 0x0000000c00c87947 */ /* 0x000fec0003800000 */
.L_x_5:
[----:B------:R-:W-:-:S13]  /*1890*/  ISETP.NE.AND P0, PT, R4, 0x2, PT ;  /* 0x000000020400780c */ /* 0x000fda0003f05270 */
[----:B------:R-:W-:Y:S05]  /*18a0*/  @!P0 BRA `(.L_x_9) ;  /* 0x0000000000388947 */ /* 0x000fea0003800000 */
[----:B------:R-:W-:-:S13]  /*18b0*/  ISETP.NE.AND P0, PT, R4, 0x3, PT ;  /* 0x000000030400780c */ /* 0x000fda0003f05270 */
[----:B------:R-:W-:Y:S05]  /*18c0*/  @!P0 BRA `(.L_x_10) ;  /* 0x00000000001c8947 */ /* 0x000fea0003800000 */
[----:B------:R-:W-:-:S13]  /*18d0*/  ISETP.NE.AND P0, PT, R4, 0x4, PT ;  /* 0x000000040400780c */ /* 0x000fda0003f05270 */
[----:B------:R-:W-:Y:S05]  /*18e0*/  @P0 BRA `(.L_x_7) ;  /* 0x0000000c00440947 */ /* 0x000fea0003800000 */
[----:B------:R-:W2:Y:S02]  /*18f0*/  LDG.E.64 R2, desc[UR36][R2.64] ;  /* 0x0000002402027981 */ /* 0x000ea4000c1e1b00 */
[----:B--2---:R-:W0:Y:S02]  /*1900*/  I2F.S64 R0, R2 ;  /* 0x0000000200007312 */ /* 0x004e240000301400 */
[----:B0-----:R-:W-:-:S04]  /*1910*/  F2FP.BF16.F32.PACK_AB R0, RZ, R0 ;  /* 0x00000000ff00723e */ /* 0x001fc800000010ff */
[----:B------:R-:W-:Y:S01]  /*1920*/  PRMT R19, R0, 0x7610, R19 ;  /* 0x0000761000137816 */ /* 0x000fe20000000013 */
[----:B------:R-:W-:Y:S06]  /*1930*/  BRA `(.L_x_8) ;  /* 0x0000000c009c7947 */ /* 0x000fec0003800000 */
.L_x_10:
[----:B------:R-:W2:Y:S02]  /*1940*/  LDG.E R2, desc[UR36][R2.64] ;  /* 0x0000002402027981 */ /* 0x000ea4000c1e1900 */
[----:B--2---:R-:W-:-:S04]  /*1950*/  I2FP.F32.S32 R0, R2 ;  /* 0x0000000200007245 */ /* 0x004fc80000201400 */
[----:B------:R-:W-:-:S04]  /*1960*/  F2FP.BF16.F32.PACK_AB R0, RZ, R0 ;  /* 0x00000000ff00723e */ /* 0x000fc800000010ff */
[----:B------:R-:W-:Y:S01]  /*1970*/  PRMT R19, R0, 0x7610, R19 ;  /* 0x0000761000137816 */ /* 0x000fe20000000013 */
[----:B------:R-:W-:Y:S06]  /*1980*/  BRA `(.L_x_8) ;  /* 0x0000000c00887947 */ /* 0x000fec0003800000 */
.L_x_9:
[----:B------:R-:W2:Y:S02]  /*1990*/  LDG.E.U16 R2, desc[UR36][R2.64] ;  /* 0x0000002402027981 */ /* 0x000ea4000c1e1500 */
[----:B--2---:R-:W0:Y:S02]  /*19a0*/  I2F.S16 R0, R2 ;  /* 0x0000000200007306 */ /* 0x004e240000101400 */
[----:B0-----:R-:W-:-:S04]  /*19b0*/  F2FP.BF16.F32.PACK_AB R0, RZ, R0 ;  /* 0x00000000ff00723e */ /* 0x001fc800000010ff */
[----:B------:R-:W-:Y:S01]  /*19c0*/  PRMT R19, R0, 0x7610, R19 ;  /* 0x0000761000137816 */ /* 0x000fe20000000013 */
[----:B------:R-:W-:Y:S06]  /*19d0*/  BRA `(.L_x_8) ;  /* 0x0000000c00747947 */ /* 0x000fec0003800000 */
.L_x_4:
[----:B------:R-:W-:-:S13]  /*19e0*/  ISETP.GT.AND P0, PT, R4, 0x6, PT ;  /* 0x000000060400780c */ /* 0x000fda0003f04270 */
[----:B------:R-:W-:Y:S05]  /*19f0*/  @P0 BRA `(.L_x_11) ;  /* 0x0000000000300947 */ /* 0x000fea0003800000 */
[----:B------:R-:W-:-:S13]  /*1a00*/  ISETP.NE.AND P0, PT, R4, 0x5, PT ;  /* 0x000000050400780c */ /* 0x000fda0003f05270 */
[----:B------:R-:W-:Y:S05]  /*1a10*/  @!P0 BRA `(.L_x_12) ;  /* 0x0000000000148947 */ /* 0x000fea0003800000 */
[----:B------:R-:W-:-:S13]  /*1a20*/  ISETP.NE.AND P0, PT, R4, 0x6, PT ;  /* 0x000000060400780c */ /* 0x000fda0003f05270 */
[----:B------:R-:W-:Y:S05]  /*1a30*/  @P0 BRA `(.L_x_7) ;  /* 0x0000000800f00947 */ /* 0x000fea0003800000 */
[----:B------:R-:W2:Y:S02]  /*1a40*/  LDG.E R2, desc[UR36][R2.64] ;  /* 0x0000002402027981 */ /* 0x000ea4000c1e1900 */
[----:B--2---:R-:W-:Y:S01]  /*1a50*/  F2FP.BF16.F32.PACK_AB R19, RZ, R2 ;  /* 0x00000002ff13723e */ /* 0x004fe200000010ff */
[----:B------:R-:W-:Y:S06]  /*1a60*/  BRA `(.L_x_8) ;  /* 0x0000000c00507947 */ /* 0x000fec0003800000 */
.L_x_12:
[----:B------:R-:W2:Y:S02]  /*1a70*/  LDG.E.U16 R0, desc[UR36][R2.64] ;  /* 0x0000002402007981 */ /* 0x000ea4000c1e1500 */
[----:B--2---:R-:W-:-:S05]  /*1a80*/  HADD2.F32 R0, -RZ, R0.H0_H0 ;  /* 0x20000000ff007230 */ /* 0x004fca0000004100 */
[----:B------:R-:W-:-:S04]  /*1a90*/  F2FP.BF16.F32.PACK_AB R0, RZ, R0 ;  /* 0x00000000ff00723e */ /* 0x000fc800000010ff */
[----:B------:R-:W-:Y:S01]  /*1aa0*/  PRMT R19, R0, 0x7610, R19 ;  /* 0x0000761000137816 */ /* 0x000fe20000000013 */
[----:B------:R-:W-:Y:S06]  /*1ab0*/  BRA `(.L_x_8) ;  /* 0x0000000c003c7947 */ /* 0x000fec0003800000 */
.L_x_11:
[----:B------:R-:W-:-:S13]  /*1ac0*/  ISETP.NE.AND P0, PT, R4, 0x7, PT ;  /* 0x000000070400780c */ /* 0x000fda0003f05270 */
[----:B------:R-:W-:Y:S05]  /*1ad0*/  @!P0 BRA `(.L_x_13) ;  /* 0x0000000000308947 */ /* 0x000fea0003800000 */
[----:B------:R-:W-:-:S13]  /*1ae0*/  ISETP.NE.AND P0, PT, R4, 0x8, PT ;  /* 0x000000080400780c */ /* 0x000fda0003f05270 */
[----:B------:R-:W-:Y:S05]  /*1af0*/  @!P0 BRA `(.L_x_14) ;  /* 0x0000000000148947 */ /* 0x000fea0003800000 */
[----:B------:R-:W-:-:S13]  /*1b00*/  ISETP.NE.AND P0, PT, R4, 0x9, PT ;  /* 0x000000090400780c */ /* 0x000fda0003f05270 */
[----:B------:R-:W-:Y:S05]  /*1b10*/  @P0 BRA `(.L_x_7) ;  /* 0x0000000800b80947 */ /* 0x000fea0003800000 */
[----:B------:R-:W2:Y:S02]  /*1b20*/  LDG.E R2, desc[UR36][R2.64] ;  /* 0x0000002402027981 */ /* 0x000ea4000c1e1900 */
[----:B--2---:R-:W-:Y:S01]  /*1b30*/  F2FP.BF16.F32.PACK_AB R19, RZ, R2 ;  /* 0x00000002ff13723e */ /* 0x004fe200000010ff */
[----:B------:R-:W-:Y:S06]  /*1b40*/  BRA `(.L_x_8) ;  /* 0x0000000c00187947 */ /* 0x000fec0003800000 */
.L_x_14:
[----:B------:R-:W2:Y:S02]  /*1b50*/  LDG.E.U16 R2, desc[UR36][R2.64] ;  /* 0x0000002402027981 */ /* 0x000ea4000c1e1500 */
[----:B--2---:R-:W-:-:S05]  /*1b60*/  HADD2.F32 R0, -RZ, R2.H0_H0 ;  /* 0x20000002ff007230 */ /* 0x004fca0000004100 */
[----:B------:R-:W-:-:S04]  /*1b70*/  F2FP.BF16.F32.PACK_AB R0, RZ, R0 ;  /* 0x00000000ff00723e */ /* 0x000fc800000010ff */
[----:B------:R-:W-:Y:S01]  /*1b80*/  PRMT R19, R0, 0x7610, R19 ;  /* 0x0000761000137816 */ /* 0x000fe20000000013 */
[----:B------:R-:W-:Y:S06]  /*1b90*/  BRA `(.L_x_8) ;  /* 0x0000000c00047947 */ /* 0x000fec0003800000 */
.L_x_13:
[----:B------:R-:W2:Y:S01]  /*1ba0*/  LDG.E.64 R2, desc[UR36][R2.64] ;  /* 0x0000002402027981 */ /* 0x000ea2000c1e1b00 */
[----:B------:R-:W-:Y:S01]  /*1bb0*/  UMOV UR4, 0xf0000000 ;  /* 0xf000000000047882 */ /* 0x000fe20000000000 */
[----:B------:R-:W-:Y:S01]  /*1bc0*/  UMOV UR5, 0x380fffff ;  /* 0x380fffff00057882 */ /* 0x000fe20000000000 */
[----:B--2---:R-:W0:Y:S01]  /*1bd0*/  F2F.F32.F64 R0, R2 ;  /* 0x0000000200007310 */ /* 0x004e220000301000 */
[----:B------:R-:W-:-:S14]  /*1be0*/  DSETP.GEU.AND P0, PT, |R2|, UR4, PT ;  /* 0x0000000402007e2a */ /* 0x000fdc000bf0e200 */
[----:B0-----:R-:W-:-:S05]  /*1bf0*/  @!P0 FMUL R0, R0, 1.175494350822287508e-38 ;  /* 0x0080000000008820 */ /* 0x001fca0000400000 */
[----:B------:R-:W-:-:S04]  /*1c00*/  F2FP.BF16.F32.PACK_AB R0, RZ, R0 ;  /* 0x00000000ff00723e */ /* 0x000fc800000010ff */
[----:B------:R-:W-:Y:S01]  /*1c10*/  PRMT R19, R0, 0x7610, R19 ;  /* 0x0000761000137816 */ /* 0x000fe20000000013 */
[----:B------:R-:W-:Y:S06]  /*1c20*/  BRA `(.L_x_8) ;  /* 0x0000000800e07947 */ /* 0x000fec0003800000 */
.L_x_3:
[----:B------:R-:W-:-:S13]  /*1c30*/  ISETP.GT.AND P0, PT, R4, 0x18, PT ;  /* 0x000000180400780c */ /* 0x000fda0003f04270 */
[----:B------:R-:W-:Y:S05]  /*1c40*/  @P0 BRA `(.L_x_15) ;  /* 0x0000000400080947 */ /* 0x000fea0003800000 */
[----:B------:R-:W-:-:S13]  /*1c50*/  ISETP.GT.AND P0, PT, R4, 0xe, PT ;  /* 0x0000000e0400780c */ /* 0x000fda0003f04270 */
[----:B------:R-:W-:Y:S05]  /*1c60*/  @P0 BRA `(.L_x_16) ;  /* 0x00000000004c0947 */ /* 0x000fea0003800000 */
[----:B------:R-:W-:-:S13]  /*1c70*/  ISETP.NE.AND P0, PT, R4, 0xa, PT ;  /* 0x0000000a0400780c */ /* 0x000fda0003f05270 */
[----:B------:R-:W-:Y:S05]  /*1c80*/  @!P0 BRA `(.L_x_17) ;  /* 0x0000000000208947 */ /* 0x000fea0003800000 */
[----:B------:R-:W-:-:S13]  /*1c90*/  ISETP.NE.AND P0, PT, R4, 0xb, PT ;  /* 0x0000000b0400780c */ /* 0x000fda0003f05270 */
[----:B------:R-:W-:Y:S05]  /*1ca0*/  @P0 BRA `(.L_x_7) ;  /* 0x0000000800540947 */ /* 0x000fea0003800000 */
[----:B------:R-:W2:Y:S02]  /*1cb0*/  LDG.E.U8 R2, desc[UR36][R2.64] ;  /* 0x0000002402027981 */ /* 0x000ea4000c1e1100 */
[----:B--2---:R-:W-:-:S04]  /*1cc0*/  ISETP.NE.AND P0, PT, R2, RZ, PT ;  /* 0x000000ff0200720c */ /* 0x004fc80003f05270 */
[----:B------:R-:W-:-:S04]  /*1cd0*/  FSEL R0, RZ, 1, !P0 ;  /* 0x3f800000ff007808 */ /* 0x000fc80004000000 */
[----:B------:R-:W-:-:S04]  /*1ce0*/  F2FP.BF16.F32.PACK_AB R0, RZ, R0 ;  /* 0x00000000ff00723e */ /* 0x000fc800000010ff */
[----:B------:R-:W-:Y:S01]  /*1cf0*/  PRMT R19, R0, 0x7610, R19 ;  /* 0x0000761000137816 */ /* 0x000fe20000000013 */
[----:B------:R-:W-:Y:S06]  /*1d00*/  BRA `(.L_x_8) ;  /* 0x0000000800a87947 */ /* 0x000fec0003800000 */
.L_x_17:
        /* <DEDUP_REMOVED lines=9> */
.L_x_16:
[----:B------:R-:W-:-:S13]  /*1da0*/  ISETP.NE.AND P0, PT, R4, 0xf, PT ;  /* 0x0000000f0400780c */ /* 0x000fda0003f05270 */
[----:B------:R-:W-:Y:S05]  /*1db0*/  @!P0 BRA `(.L_x_18) ;  /* 0x0000000000a48947 */ /* 0x000fea0003800000 */
[----:B------:R-:W-:-:S13]  /*1dc0*/  ISETP.NE.AND P0, PT, R4, 0x17, PT ;  /* 0x000000170400780c */ /* 0x000fda0003f05270 */
[----:B------:R-:W-:Y:S05]  /*1dd0*/  @!P0 BRA `(.L_x_19) ;  /* 0x0000000000608947 */ /* 0x000fea0003800000 */
[----:B------:R-:W-:-:S13]  /*1de0*/  ISETP.NE.AND P0, PT, R4, 0x18, PT ;  /* 0x000000180400780c */ /* 0x000fda0003f05270 */
[----:B------:R-:W-:Y:S05]  /*1df0*/  @P0 BRA `(.L_x_7) ;  /* 0x0000000800000947 */ /* 0x000fea0003800000 */
[----:B------:R-:W2:Y:S01]  /*1e00*/  LDG.E.U8 R0, desc[UR36][R2.64] ;  /* 0x0000002402007981 */ /* 0x000ea2000c1e1100 */
[----:B------:R-:W-:Y:S02]  /*1e10*/  IMAD.MOV.U32 R8, RZ, RZ, -0x800000 ;  /* 0xff800000ff087424 */ /* 0x000fe400078e00ff */
[----:B--2---:R-:W-:-:S05]  /*1e20*/  IMAD.SHL.U32 R0, R0, 0x1000000, RZ ;  /* 0x0100000000007824 */ /* 0x004fca00078e00ff */
[----:B------:R-:W-:-:S04]  /*1e30*/  LOP3.LUT R4, R0, 0x7f000000, RZ, 0xc0, !PT ;  /* 0x7f00000000047812 */ /* 0x000fc800078ec0ff */
[----:B------:R-:W0:Y:S01]  /*1e40*/  FLO.U32 R5, R4 ;  /* 0x0000000400057300 */ /* 0x000e2200000e0000 */
[C---:B------:R-:W-:Y:S02]  /*1e50*/  VIADD R6, R4.reuse, 0x1000000 ;  /* 0x0100000004067836 */ /* 0x040fe40000000000 */
[----:B------:R-:W-:-:S03]  /*1e60*/  VIADD R2, R4, 0xffffffff ;  /* 0xffffffff04027836 */ /* 0x000fc60000000000 */
[----:B------:R-:W-:Y:S02]  /*1e70*/  SHF.R.S32.HI R6, RZ, 0x8, R6 ;  /* 0x00000008ff067819 */ /* 0x000fe40000011406 */
[----:B------:R-:W-:Y:S02]  /*1e80*/  SHF.R.S32.HI R2, RZ, 0x1f, R2 ;  /* 0x0000001fff027819 */ /* 0x000fe40000011402 */
[----:B0-----:R-:W-:-:S04]  /*1e90*/  IADD3 R5, -R5, 0x1f, RZ ;  /* 0x0000001f05057810 */ /* 0x001fc80007ffe1ff */
[C---:B------:R-:W-:Y:S01]  /*1ea0*/  ISETP.GT.U32.AND P0, PT, R5.reuse, 0x4, PT ;  /* 0x000000040500780c */ /* 0x040fe20003f04070 */
[----:B------:R-:W-:-:S05]  /*1eb0*/  VIADD R5, R5, 0xfffffffc ;  /* 0xfffffffc05057836 */ /* 0x000fca0000000000 */
[----:B------:R-:W-:-:S05]  /*1ec0*/  SEL R5, R5, RZ, P0 ;  /* 0x000000ff05057207 */ /* 0x000fca0000000000 */
[----:B------:R-:W-:Y:S01]  /*1ed0*/  IMAD R8, R5, R8, 0x3c000000 ;  /* 0x3c00000005087424 */ /* 0x000fe200078e0208 */
[----:B------:R-:W-:-:S04]  /*1ee0*/  SHF.L.U32 R5, R4, R5, RZ ;  /* 0x0000000504057219 */ /* 0x000fc800000006ff */
[----:B------:R-:W-:-:S04]  /*1ef0*/  LEA.HI R5, R5, R8, RZ, 0x1c ;  /* 0x0000000805057211 */ /* 0x000fc800078fe0ff */
[----:B------:R-:W-:-:S04]  /*1f00*/  LOP3.LUT R5, R5, 0x7f800000, R6, 0xf8, !PT ;  /* 0x7f80000005057812 */ /* 0x000fc800078ef806 */
[----:B------:R-:W-:-:S04]  /*1f10*/  LOP3.LUT R5, R5, R2, RZ, 0x30, !PT ;  /* 0x0000000205057212 */ /* 0x000fc800078e30ff */
[----:B------:R-:W-:-:S04]  /*1f20*/  LOP3.LUT R5, R5, 0x80000000, R0, 0xf8, !PT ;  /* 0x8000000005057812 */ /* 0x000fc800078ef800 */
[----:B------:R-:W-:-:S04]  /*1f30*/  F2FP.BF16.F32.PACK_AB R5, RZ, R5 ;  /* 0x00000005ff05723e */ /* 0x000fc800000010ff */
[----:B------:R-:W-:Y:S01]  /*1f40*/  PRMT R19, R5, 0x7610, R19 ;  /* 0x0000761005137816 */ /* 0x000fe20000000013 */
[----:B------:R-:W-:Y:S06]  /*1f50*/  BRA `(.L_x_8) ;  /* 0x0000000800147947 */ /* 0x000fec0003800000 */
.L_x_19:
[----:B------:R-:W2:Y:S02]  /*1f60*/  LDG.E.U8 R2, desc[UR36][R2.64] ;  /* 0x0000002402027981 */ /* 0x000ea4000c1e1100 */
[C---:B--2---:R-:W-:Y:S02]  /*1f70*/  IMAD.SHL.U32 R0, R2.reuse, 0x2000000, RZ ;  /* 0x0200000002007824 */ /* 0x044fe400078e00ff */
[----:B------:R-:W-:-:S03]  /*1f80*/  IMAD.SHL.U32 R5, R2, 0x1000000, RZ ;  /* 0x0100000002057824 */ /* 0x000fc600078e00ff */
[----:B------:R-:W-:-:S13]  /*1f90*/  ISETP.GE.U32.AND P0, PT, R0, 0x8000000, PT ;  /* 0x080000000000780c */ /* 0x000fda0003f06070 */
[C---:B------:R-:W-:Y:S02]  /*1fa0*/  @!P0 IMAD.SHL.U32 R0, R2.reuse, 0x100, RZ ;  /* 0x0000010002008824 */ /* 0x040fe400078e00ff */
[----:B------:R-:W-:-:S03]  /*1fb0*/  @P0 IMAD.SHL.U32 R4, R2, 0x200000, RZ ;  /* 0x0020000002040824 */ /* 0x000fc600078e00ff */
[----:B------:R-:W-:Y:S02]  /*1fc0*/  @!P0 LOP3.LUT R0, R0, 0x7f00, RZ, 0xc0, !PT ;  /* 0x00007f0000008812 */ /* 0x000fe400078ec0ff */
[----:B------:R-:W-:Y:S02]  /*1fd0*/  @P0 LOP3.LUT R4, R4, 0x70000000, RZ, 0xfc, !PT ;  /* 0x7000000004040812 */ /* 0x000fe400078efcff */
[----:B------:R-:W-:-:S03]  /*1fe0*/  @!P0 LOP3.LUT R0, R0, 0x3f000000, RZ, 0xfc, !PT ;  /* 0x3f00000000008812 */ /* 0x000fc600078efcff */
[----:B------:R-:W-:Y:S02]  /*1ff0*/  @P0 FMUL.FTZ R4, R4, 1.9259299443872358531e-34 ;  /* 0x0780000004040820 */ /* 0x000fe40000410000 */
[----:B------:R-:W-:-:S05]  /*2000*/  @!P0 FADD.FTZ R4, R0, -0.5 ;  /* 0xbf00000000048421 */ /* 0x000fca0000010000 */
[----:B------:R-:W-:-:S04]  /*2010*/  LOP3.LUT R4, R4, 0x80000000, R5, 0xf8, !PT ;  /* 0x8000000004047812 */ /* 0x000fc800078ef805 */
[----:B------:R-:W-:-:S04]  /*2020*/  F2FP.BF16.F32.PACK_AB R4, RZ, R4 ;  /* 0x00000004ff04723e */ /* 0x000fc800000010ff */
[----:B------:R-:W-:Y:S01]  /*2030*/  PRMT R19, R4, 0x7610, R19 ;  /* 0x0000761004137816 */ /* 0x000fe20000000013 */
[----:B------:R-:W-:Y:S06]  /*2040*/  BRA `(.L_x_8) ;  /* 0x0000000400d87947 */ /* 0x000fec0003800000 */
.L_x_18:
[----:B------:R0:W5:Y:S01]  /*2050*/  LDG.E.U16 R19, desc[UR36][R2.64] ;  /* 0x0000002402137981 */ /* 0x000162000c1e1500 */
[----:B------:R-:W-:Y:S05]  /*2060*/  BRA `(.L_x_8) ;  /* 0x0000000400d07947 */ /* 0x000fea0003800000 */
.L_x_15:
[----:B------:R-:W-:-:S13]  /*2070*/  ISETP.GT.AND P0, PT, R4, 0x1b, PT ;  /* 0x0000001b0400780c */ /* 0x000fda0003f04270 */
[----:B------:R-:W-:Y:S05]  /*2080*/  @P0 BRA `(.L_x_20) ;  /* 0x0000000400140947 */ /* 0x000fea0003800000 */
[----:B------:R-:W-:-:S13]  /*2090*/  ISETP.NE.AND P0, PT, R4, 0x19, PT ;  /* 0x000000190400780c */ /* 0x000fda0003f05270 */
[----:B------:R-:W-:Y:S05]  /*20a0*/  @!P0 BRA `(.L_x_21) ;  /* 0x0000000000988947 */ /* 0x000fea0003800000 */
[----:B------:R-:W-:-:S13]  /*20b0*/  ISETP.NE.AND P0, PT, R4, 0x1a, PT ;  /* 0x0000001a0400780c */ /* 0x000fda0003f05270 */
[----:B------:R-:W-:Y:S05]  /*20c0*/  @!P0 BRA `(.L_x_22) ;  /* 0x00000000001c8947 */ /* 0x000fea0003800000 */
[----:B------:R-:W-:-:S13]  /*20d0*/  ISETP.NE.AND P0, PT, R4, 0x1b, PT ;  /* 0x0000001b0400780c */ /* 0x000fda0003f05270 */
[----:B------:R-:W-:Y:S05]  /*20e0*/  @P0 BRA `(.L_x_7) ;  /* 0x0000000400440947 */ /* 0x000fea0003800000 */
[----:B------:R-:W2:Y:S02]  /*20f0*/  LDG.E.U16 R0, desc[UR36][R2.64] ;  /* 0x0000002402007981 */ /* 0x000ea4000c1e1500 */
[----:B--2---:R-:W-:-:S04]  /*2100*/  I2FP.F32.U32 R0, R0 ;  /* 0x0000000000007245 */ /* 0x004fc80000201000 */
[----:B------:R-:W-:-:S04]  /*2110*/  F2FP.BF16.F32.PACK_AB R0, RZ, R0 ;  /* 0x00000000ff00723e */ /* 0x000fc800000010ff */
[----:B------:R-:W-:Y:S01]  /*2120*/  PRMT R19, R0, 0x7610, R19 ;  /* 0x0000761000137816 */ /* 0x000fe20000000013 */
[----:B------:R-:W-:Y:S06]  /*2130*/  BRA `(.L_x_8) ;  /* 0x00000004009c7947 */ /* 0x000fec0003800000 */
.L_x_22:
[----:B------:R-:W2:Y:S01]  /*2140*/  LDG.E.U8 R2, desc[UR36][R2.64] ;  /* 0x0000002402027981 */ /* 0x000ea2000c1e1100 */
[----:B------:R-:W-:Y:S01]  /*2150*/  BSSY B0, `(.L_x_23) ;  /* 0x0000018000007945 */ /* 0x000fe20003800000 */
[----:B------:R-:W-:Y:S01]  /*2160*/  IMAD.MOV.U32 R0, RZ, RZ, RZ ;  /* 0x000000ffff007224 */ /* 0x000fe200078e00ff */
[----:B--2---:R-:W-:-:S13]  /*2170*/  ISETP.NE.AND P0, PT, R2, RZ, PT ;  /* 0x000000ff0200720c */ /* 0x004fda0003f05270 */
[----:B------:R-:W-:Y:S05]  /*2180*/  @!P0 BRA `(.L_x_24) ;  /* 0x0000000000508947 */ /* 0x000fea0003800000 */
[----:B------:R-:W-:-:S13]  /*2190*/  ISETP.NE.AND P0, PT, R2, 0x80, PT ;  /* 0x000000800200780c */ /* 0x000fda0003f05270 */
[----:B------:R-:W-:Y:S01]  /*21a0*/  @!P0 IMAD.MOV.U32 R0, RZ, RZ, 0x7f800001 ;  /* 0x7f800001ff008424 */ /* 0x000fe200078e00ff */
[----:B------:R-:W-:Y:S06]  /*21b0*/  @!P0 BRA `(.L_x_24) ;  /* 0x0000000000448947 */ /* 0x000fec0003800000 */
[C---:B------:R-:W-:Y:S01]  /*21c0*/  LOP3.LUT P0, R0, R2.reuse, 0x78, RZ, 0xc0, !PT ;  /* 0x0000007802007812 */ /* 0x040fe2000780c0ff */
[----:B------:R-:W-:Y:S01]  /*21d0*/  BSSY B1, `(.L_x_25) ;  /* 0x000000c000017945 */ /* 0x000fe20003800000 */
[----:B------:R-:W-:Y:S02]  /*21e0*/  SHF.R.U32.HI R3, RZ, 0x7, R2 ;  /* 0x00000007ff037819 */ /* 0x000fe40000011602 */
[----:B------:R-:W-:Y:S02]  /*21f0*/  LOP3.LUT R2, R2, 0x7, RZ, 0xc0, !PT ;  /* 0x0000000702027812 */ /* 0x000fe400078ec0ff */
[----:B------:R-:W-:Y:S01]  /*2200*/  SHF.R.U32.HI R0, RZ, 0x3, R0 ;  /* 0x00000003ff007819 */ /* 0x000fe20000011600 */
[----:B------:R-:W-:-:S06]  /*2210*/  IMAD.U32 R4, R3, -0x80000000, RZ ;  /* 0x8000000003047824 */ /* 0x000fcc00078e00ff */
[----:B------:R-:W-:Y:S05]  /*2220*/  @P0 BRA `(.L_x_26) ;  /* 0x0000000000180947 */ /* 0x000fea0003800000 */
[----:B------:R-:W0:Y:S02]  /*2230*/  FLO.U32 R3, R2 ;  /* 0x0000000200037300 */ /* 0x000e2400000e0000 */
[----:B0-----:R-:W-:-:S04]  /*2240*/  IADD3 R3, -R3, 0x1f, RZ ;  /* 0x0000001f03037810 */ /* 0x001fc80007ffe1ff */
[----:B------:R-:W-:Y:S01]  /*2250*/  IADD3 R0, R0, 0x1d, -R3 ;  /* 0x0000001d00007810 */ /* 0x000fe20007ffe803 */
[----:B------:R-:W-:-:S05]  /*2260*/  VIADD R5, R3, 0xffffffe4 ;  /* 0xffffffe403057836 */ /* 0x000fca0000000000 */
[----:B------:R-:W-:-:S04]  /*2270*/  SHF.L.U32 R5, R2, R5, RZ ;  /* 0x0000000502057219 */ /* 0x000fc800000006ff */
[----:B------:R-:W-:-:S07]  /*2280*/  LOP3.LUT R2, R5, 0x7, RZ, 0xc0, !PT ;  /* 0x0000000705027812 */ /* 0x000fce00078ec0ff */
.L_x_26:
[----:B------:R-:W-:Y:S05]  /*2290*/  BSYNC B1 ;  /* 0x0000000000017941 */ /* 0x000fea0003800000 */
.L_x_25:
[----:B------:R-:W-:Y:S01]  /*22a0*/  LEA R3, R0, 0x3b800000, 0x17 ;  /* 0x3b80000000037811 */ /* 0x000fe200078eb8ff */
[----:B------:R-:W-:-:S05]  /*22b0*/  IMAD.SHL.U32 R0, R2, 0x100000, RZ ;  /* 0x0010000002007824 */ /* 0x000fca00078e00ff */
[----:B------:R-:W-:-:S07]  /*22c0*/  LOP3.LUT R0, R3, R0, R4, 0xfe, !PT ;  /* 0x0000000003007212 */ /* 0x000fce00078efe04 */
.L_x_24:
[----:B------:R-:W-:Y:S05]  /*22d0*/  BSYNC B0 ;  /* 0x0000000000007941 */ /* 0x000fea0003800000 */
.L_x_23:
[----:B------:R-:W-:-:S04]  /*22e0*/  F2FP.BF16.F32.PACK_AB R0, RZ, R0 ;  /* 0x00000000ff00723e */ /* 0x000fc800000010ff */
[----:B------:R-:W-:Y:S01]  /*22f0*/  PRMT R19, R0, 0x7610, R19 ;  /* 0x0000761000137816 */ /* 0x000fe20000000013 */
[----:B------:R-:W-:Y:S06]  /*2300*/  BRA `(.L_x_8) ;  /* 0x0000000400287947 */ /* 0x000fec0003800000 */
.L_x_21:
        /* <DEDUP_REMOVED lines=21> */
.L_x_30:
[----:B------:R-:W-:Y:S05]  /*2460*/  BSYNC B1 ;  /* 0x0000000000017941 */ /* 0x000fea0003800000 */
.L_x_29:
[----:B------:R-:W-:Y:S01]  /*2470*/  LEA R3, R0, 0x37800000, 0x17 ;  /* 0x3780000000037811 */ /* 0x000fe200078eb8ff */
[----:B------:R-:W-:-:S05]  /*2480*/  IMAD.SHL.U32 R0, R2, 0x200000, RZ ;  /* 0x0020000002007824 */ /* 0x000fca00078e00ff */
[----:B------:R-:W-:-:S07]  /*2490*/  LOP3.LUT R0, R3, R0, R4, 0xfe, !PT ;  /* 0x0000000003007212 */ /* 0x000fce00078efe04 */
.L_x_28:
[----:B------:R-:W-:Y:S05]  /*24a0*/  BSYNC B0 ;  /* 0x0000000000007941 */ /* 0x000fea0003800000 */
.L_x_27:
[----:B------:R-:W-:-:S04]  /*24b0*/  F2FP.BF16.F32.PACK_AB R0, RZ, R0 ;  /* 0x00000000ff00723e */ /* 0x000fc800000010ff */
[----:B------:R-:W-:Y:S01]  /*24c0*/  PRMT R19, R0, 0x7610, R19 ;  /* 0x0000761000137816 */ /* 0x000fe20000000013 */
[----:B------:R-:W-:Y:S06]  /*24d0*/  BRA `(.L_x_8) ;  /* 0x0000000000b47947 */ /* 0x000fec0003800000 */
.L_x_20:
[----:B------:R-:W-:-:S13]  /*24e0*/  ISETP.NE.AND P0, PT, R4, 0x1c, PT ;  /* 0x0000001c0400780c */ /* 0x000fda0003f05270 */
[----:B------:R-:W-:Y:S05]  /*24f0*/  @!P0 BRA `(.L_x_31) ;  /* 0x00000000009c8947 */ /* 0x000fea0003800000 */
[----:B------:R-:W-:-:S13]  /*2500*/  ISETP.NE.AND P0, PT, R4, 0x1d, PT ;  /* 0x0000001d0400780c */ /* 0x000fda0003f05270 */
[----:B------:R-:W-:Y:S05]  /*2510*/  @!P0 BRA `(.L_x_32) ;  /* 0x0000000000808947 */ /* 0x000fea0003800000 */
[----:B------:R-:W-:-:S13]  /*2520*/  ISETP.NE.AND P0, PT, R4, 0x2c, PT ;  /* 0x0000002c0400780c */ /* 0x000fda0003f05270 */
[----:B------:R-:W-:Y:S05]  /*2530*/  @P0 BRA `(.L_x_7) ;  /* 0x0000000000300947 */ /* 0x000fea0003800000 */
[----:B------:R-:W2:Y:S01]  /*2540*/  LDG.E.U8 R2, desc[UR36][R2.64] ;  /* 0x0000002402027981 */ /* 0x000ea2000c1e1100 */
[----:B------:R-:W-:Y:S01]  /*2550*/  BSSY B0, `(.L_x_33) ;  /* 0x0000007000007945 */ /* 0x000fe20003800000 */
[----:B------:R-:W-:Y:S01]  /*2560*/  IMAD.MOV.U32 R0, RZ, RZ, 0x400000 ;  /* 0x00400000ff007424 */ /* 0x000fe200078e00ff */
[----:B--2---:R-:W-:-:S13]  /*2570*/  ISETP.NE.AND P0, PT, R2, RZ, PT ;  /* 0x000000ff0200720c */ /* 0x004fda0003f05270 */
[----:B------:R-:W-:Y:S05]  /*2580*/  @!P0 BRA `(.L_x_34) ;  /* 0x00000000000c8947 */ /* 0x000fea0003800000 */
[----:B------:R-:W-:-:S13]  /*2590*/  ISETP.NE.AND P0, PT, R2, 0xff, PT ;  /* 0x000000ff0200780c */ /* 0x000fda0003f05270 */
[----:B------:R-:W-:Y:S02]  /*25a0*/  @!P0 IMAD.MOV.U32 R0, RZ, RZ, 0x7f800001 ;  /* 0x7f800001ff008424 */ /* 0x000fe400078e00ff */
[----:B------:R-:W-:-:S07]  /*25b0*/  @P0 IMAD.SHL.U32 R0, R2, 0x800000, RZ ;  /* 0x0080000002000824 */ /* 0x000fce00078e00ff */
.L_x_34:
[----:B------:R-:W-:Y:S05]  /*25c0*/  BSYNC B0 ;  /* 0x0000000000007941 */ /* 0x000fea0003800000 */
.L_x_33:
[----:B------:R-:W-:-:S04]  /*25d0*/  F2FP.BF16.F32.PACK_AB R0, RZ, R0 ;  /* 0x00000000ff00723e */ /* 0x000fc800000010ff */
[----:B------:R-:W-:Y:S01]  /*25e0*/  PRMT R19, R0, 0x7610, R19 ;  /* 0x0000761000137816 */ /* 0x000fe20000000013 */
[----:B------:R-:W-:Y:S06]  /*25f0*/  BRA `(.L_x_8) ;  /* 0x00000000006c7947 */ /* 0x000fec0003800000 */
.L_x_7:
[----:B------:R-:W-:Y:S01]  /*2600*/  MOV R2, 0x0 ;  /* 0x0000000000027802 */ /* 0x000fe20000000f00 */
[----:B------:R-:W-:Y:S01]  /*2610*/  ULDC.64 UR4, c[0x4][0x188] ;  /* 0x0100620000047ab9 */ /* 0x000fe20000000a00 */
[----:B------:R-:W-:Y:S01]  /*2620*/  ULDC.64 UR6, c[0x4][0x28] ;  /* 0x01000a0000067ab9 */ /* 0x000fe20000000a00 */
[----:B------:R-:W-:Y:S02]  /*2630*/  IMAD.U32 R4, RZ, RZ, UR4 ;  /* 0x00000004ff047e24 */ /* 0x000fe4000f8e00ff */
[----:B------:R-:W-:Y:S01]  /*2640*/  IMAD.U32 R5, RZ, RZ, UR5 ;  /* 0x00000005ff057e24 */ /* 0x000fe2000f8e00ff */
[----:B------:R-:W0:Y:S01]  /*2650*/  LDC.64 R2, c[0x4][R2] ;  /* 0x0100000002027b82 */ /* 0x000e220000000a00 */
[----:B------:R-:W-:Y:S01]  /*2660*/  ULDC.64 UR4, c[0x4][0x190] ;  /* 0x0100640000047ab9 */ /* 0x000fe20000000a00 */
[----:B------:R-:W-:Y:S02]  /*2670*/  IMAD.U32 R10, RZ, RZ, UR6 ;  /* 0x00000006ff0a7e24 */ /* 0x000fe4000f8e00ff */
[----:B------:R-:W-:-:S02]  /*2680*/  IMAD.U32 R6, RZ, RZ, UR4 ;  /* 0x00000004ff067e24 */ /* 0x000fc4000f8e00ff */
[----:B------:R-:W-:Y:S02]  /*2690*/  IMAD.U32 R7, RZ, RZ, UR5 ;  /* 0x00000005ff077e24 */ /* 0x000fe4000f8e00ff */
[----:B------:R-:W-:Y:S02]  /*26a0*/  IMAD.U32 R11, RZ, RZ, UR7 ;  /* 0x00000007ff0b7e24 */ /* 0x000fe4000f8e00ff */
[----:B------:R-:W-:Y:S02]  /*26b0*/  IMAD.MOV.U32 R8, RZ, RZ, 0x4e ;  /* 0x0000004eff087424 */ /* 0x000fe400078e00ff */
[----:B------:R-:W-:Y:S02]  /*26c0*/  IMAD.MOV.U32 R12, RZ, RZ, 0x1 ;  /* 0x00000001ff0c7424 */ /* 0x000fe400078e00ff */
[----:B------:R-:W-:-:S07]  /*26d0*/  IMAD.MOV.U32 R13, RZ, RZ, RZ ;  /* 0x000000ffff0d7224 */ /* 0x000fce00078e00ff */
[----:B------:R-:W-:-:S07]  /*26e0*/  LEPC R20, `(.L_x_35) ;  /* 0x000000001014794e */ /* 0x000fce0000000000 */
[----:B0-----:R-:W-:Y:S05]  /*26f0*/  CALL.ABS.NOINC R2 ;  /* 0x0000000002007343 */ /* 0x001fea0003c00000 */
.L_x_35:
[----:B------:R-:W-:Y:S01]  /*2700*/  PRMT R19, RZ, 0x7610, R19 ;  /* 0x00007610ff137816 */ /* 0x000fe20000000013 */
[----:B------:R-:W-:Y:S06]  /*2710*/  BRA `(.L_x_8) ;  /* 0x0000000000247947 */ /* 0x000fec0003800000 */
.L_x_32:
[----:B------:R-:W2:Y:S02]  /*2720*/  LDG.E.64 R2, desc[UR36][R2.64] ;  /* 0x0000002402027981 */ /* 0x000ea4000c1e1b00 */
[----:B--2---:R-:W0:Y:S02]  /*2730*/  I2F.U64 R0, R2 ;  /* 0x0000000200007312 */ /* 0x004e240000301000 */
[----:B0-----:R-:W-:-:S04]  /*2740*/  F2FP.BF16.F32.PACK_AB R0, RZ, R0 ;  /* 0x00000000ff00723e */ /* 0x001fc800000010ff */
[----:B------:R-:W-:Y:S01]  /*2750*/  PRMT R19, R0, 0x7610, R19 ;  /* 0x0000761000137816 */ /* 0x000fe20000000013 */
[----:B------:R-:W-:Y:S06]  /*2760*/  BRA `(.L_x_8) ;  /* 0x0000000000107947 */ /* 0x000fec0003800000 */
.L_x_31:
[----:B------:R-:W2:Y:S02]  /*2770*/  LDG.E R2, desc[UR36][R2.64] ;  /* 0x0000002402027981 */ /* 0x000ea4000c1e1900 */
[----:B--2---:R-:W-:-:S04]  /*2780*/  I2FP.F32.U32 R0, R2 ;  /* 0x0000000200007245 */ /* 0x004fc80000201000 */
[----:B------:R-:W-:-:S04]  /*2790*/  F2FP.BF16.F32.PACK_AB R0, RZ, R0 ;  /* 0x00000000ff00723e */ /* 0x000fc800000010ff */
[----:B------:R-:W-:-:S07]  /*27a0*/  PRMT R19, R0, 0x7610, R19 ;  /* 0x0000761000137816 */ /* 0x000fce0000000013 */
.L_x_8:
[----:B------:R-:W1:Y:S01]  /*27b0*/  LDC.U8 R4, c[0x0][0x493] ;  /* 0x000124c0ff047b82 */ /* 0x000e620000000000 */
[----:B------:R-:W-:Y:S02]  /*27c0*/  ULDC.64 UR4, c[0x0][0x488] ;  /* 0x0001220000047ab9 */ /* 0x000fe40000000a00 */
[----:B0-----:R-:W-:-:S05]  /*27d0*/  IADD3 R2, P1, R22, UR4, RZ ;  /* 0x0000000416027c10 */ /* 0x001fca000ff3e0ff */
[----:B------:R-:W-:Y:S01]  /*27e0*/  IMAD.X R3, RZ, RZ, UR5, P1 ;  /* 0x00000005ff037e24 */ /* 0x000fe200088e06ff */
[----:B-1----:R-:W-:-:S04]  /*27f0*/  PRMT R0, R4, 0x9910, RZ ;  /* 0x0000991004007816 */ /* 0x002fc800000000ff */
        /* <DEDUP_REMOVED lines=15> */
.L_x_39:
[----:B------:R-:W2:Y:S02]  /*28f0*/  LDG.E.U8 R2, desc[UR36][R2.64] ;  /* 0x0000002402027981 */ /* 0x000ea4000c1e1100 */
[----:B--2---:R-:W-:-:S04]  /*2900*/  I2FP.F32.U32 R0, R2 ;  /* 0x0000000200007245 */ /* 0x004fc80000201000 */
[----:B------:R-:W-:-:S04]  /*2910*/  F2FP.BF16.F32.PACK_AB R0, RZ, R0 ;  /* 0x00000000ff00723e */ /* 0x000fc800000010ff */
[----:B------:R-:W-:Y:S01]  /*2920*/  PRMT R5, R0, 0x7610, R5 ;  /* 0x0000761000057816 */ /* 0x000fe20000000005 */
[----:B------:R-:W-:Y:S06]  /*2930*/  BRA `(.L_x_41) ;  /* 0x0000000c00c47947 */ /* 0x000fec0003800000 */
.L_x_38:
        /* <DEDUP_REMOVED lines=11> */
.L_x_43:
[----:B------:R-:W2:Y:S02]  /*29f0*/  LDG.E R2, desc[UR36][R2.64] ;  /* 0x0000002402027981 */ /* 0x000ea4000c1e1900 */
[----:B--2---:R-:W-:-:S04]  /*2a00*/  I2FP.F32.S32 R0, R2 ;  /* 0x0000000200007245 */ /* 0x004fc80000201400 */
[----:B------:R-:W-:-:S04]  /*2a10*/  F2FP.BF16.F32.PACK_AB R0, RZ, R0 ;  /* 0x00000000ff00723e */ /* 0x000fc800000010ff */
[----:B------:R-:W-:Y:S01]  /*2a20*/  PRMT R5, R0, 0x7610, R5 ;  /* 0x0000761000057816 */ /* 0x000fe20000000005 */
[----:B------:R-:W-:Y:S06]  /*2a30*/  BRA `(.L_x_41) ;  /* 0x0000000c00847947 */ /* 0x000fec0003800000 */
.L_x_42:
[----:B------:R-:W2:Y:S02]  /*2a40*/  LDG.E.U16 R2, desc[UR36][R2.64] ;  /* 0x0000002402027981 */ /* 0x000ea4000c1e1500 */
[----:B--2---:R-:W0:Y:S02]  /*2a50*/  I2F.S16 R0, R2 ;  /* 0x0000000200007306 */ /* 0x004e240000101400 */
[----:B0-----:R-:W-:-:S04]  /*2a60*/  F2FP.BF16.F32.PACK_AB R0, RZ, R0 ;  /* 0x00000000ff00723e */ /* 0x001fc800000010ff */
[----:B------:R-:W-:Y:S01]  /*2a70*/  PRMT R5, R0, 0x7610, R5 ;  /* 0x0000761000057816 */ /* 0x000fe20000000005 */
[----:B------:R-:W-:Y:S06]  /*2a80*/  BRA `(.L_x_41) ;  /* 0x0000000c00707947 */ /* 0x000fec0003800000 */
.L_x_37:
        /* <DEDUP_REMOVED lines=9> */
.L_x_45:
[----:B------:R-:W2:Y:S02]  /*2b20*/  LDG.E.U16 R0, desc[UR36][R2.64] ;  /* 0x0000002402007981 */ /* 0x000ea4000c1e1500 */
[----:B--2---:R-:W-:-:S05]  /*2b30*/  HADD2.F32 R0, -RZ, R0.H0_H0 ;  /* 0x20000000ff007230 */ /* 0x004fca0000004100 */
[----:B------:R-:W-:-:S04]  /*2b40*/  F2FP.BF16.F32.PACK_AB R0, RZ, R0 ;  /* 0x00000000ff00723e */ /* 0x000fc800000010ff */
[----:B------:R-:W-:Y:S01]  /*2b50*/  PRMT R5, R0, 0x7610, R5 ;  /* 0x0000761000057816 */ /* 0x000fe20000000005 */
[----:B------:R-:W-:Y:S06]  /*2b60*/  BRA `(.L_x_41) ;  /* 0x0000000c00387947 */ /* 0x000fec0003800000 */
.L_x_44:
        /* <DEDUP_REMOVED lines=9> */
.L_x_47:
[----:B------:R-:W2:Y:S02]  /*2c00*/  LDG.E.U16 R2, desc[UR36][R2.64] ;  /* 0x0000002402027981 */ /* 0x000ea4000c1e1500 */
[----:B--2---:R-:W-:-:S05]  /*2c10*/  HADD2.F32 R0, -RZ, R2.H0_H0 ;  /* 0x20000002ff007230 */ /* 0x004fca0000004100 */
[----:B------:R-:W-:-:S04]  /*2c20*/  F2FP.BF16.F32.PACK_AB R0, RZ, R0 ;  /* 0x00000000ff00723e */ /* 0x000fc800000010ff */
[----:B------:R-:W-:Y:S01]  /*2c30*/  PRMT R5, R0, 0x7610, R5 ;  /* 0x0000761000057816 */ /* 0x000fe20000000005 */
[----:B------:R-:W-:Y:S06]  /*2c40*/  BRA `(.L_x_41) ;  /* 0x0000000c00007947 */ /* 0x000fec0003800000 */
.L_x_46:
        /* <DEDUP_REMOVED lines=9> */
.L_x_36:
        /* <DEDUP_REMOVED lines=14> */
.L_x_50:
        /* <DEDUP_REMOVED lines=9> */
.L_x_49:
        /* <DEDUP_REMOVED lines=25> */
[----:B------:R-:W-:Y:S01]  /*2fe0*/  F2FP.BF16.F32.PACK_AB R5, RZ, R5 ;  /* 0x00000005ff05723e */ /* 0x000fe200000010ff */
[----:B------:R-:W-:Y:S06]  /*2ff0*/  BRA `(.L_x_41) ;  /* 0x0000000800147947 */ /* 0x000fec0003800000 */
.L_x_52:
        /* <DEDUP_REMOVED lines=15> */
.L_x_51:
[----:B------:R0:W5:Y:S01]  /*30f0*/  LDG.E.U16 R5, desc[UR36][R2.64] ;  /* 0x0000002402057981 */ /* 0x000162000c1e1500 */
[----:B------:R-:W-:Y:S05]  /*3100*/  BRA `(.L_x_41) ;  /* 0x0000000400d07947 */ /* 0x000fea0003800000 */
.L_x_48:
        /* <DEDUP_REMOVED lines=13> */
.L_x_55:
        /* <DEDUP_REMOVED lines=21> */
.L_x_59:
[----:B------:R-:W-:Y:S05]  /*3330*/  BSYNC B1 ;  /* 0x0000000000017941 */ /* 0x000fea0003800000 */
.L_x_58:
[----:B------:R-:W-:Y:S01]  /*3340*/  LEA R3, R0, 0x3b800000, 0x17 ;  /* 0x3b80000000037811 */ /* 0x000fe200078eb8ff */
[----:B------:R-:W-:-:S05]  /*3350*/  IMAD.SHL.U32 R0, R2, 0x100000, RZ ;  /* 0x0010000002007824 */ /* 0x000fca00078e00ff */
[----:B------:R-:W-:-:S07]  /*3360*/  LOP3.LUT R0, R3, R0, R4, 0xfe, !PT ;  /* 0x0000000003007212 */ /* 0x000fce00078efe04 */
.L_x_57:
[----:B------:R-:W-:Y:S05]  /*3370*/  BSYNC B0 ;  /* 0x0000000000007941 */ /* 0x000fea0003800000 */
.L_x_56:
[----:B------:R-:W-:-:S04]  /*3380*/  F2FP.BF16.F32.PACK_AB R0, RZ, R0 ;  /* 0x00000000ff00723e */ /* 0x000fc800000010ff */
[----:B------:R-:W-:Y:S01]  /*3390*/  PRMT R5, R0, 0x7610, R5 ;  /* 0x0000761000057816 */ /* 0x000fe20000000005 */
[----:B------:R-:W-:Y:S06]  /*33a0*/  BRA `(.L_x_41) ;  /* 0x0000000400287947 */ /* 0x000fec0003800000 */
.L_x_54:
        /* <DEDUP_REMOVED lines=21> */
.L_x_63:
[----:B------:R-:W-:Y:S05]  /*3500*/  BSYNC B1 ;  /* 0x0000000000017941 */ /* 0x000fea0003800000 */
.L_x_62:
[----:B------:R-:W-:Y:S01]  /*3510*/  LEA R3, R0, 0x37800000, 0x17 ;  /* 0x3780000000037811 */ /* 0x000fe200078eb8ff */
[----:B------:R-:W-:-:S05]  /*3520*/  IMAD.SHL.U32 R0, R2, 0x200000, RZ ;  /* 0x0020000002007824 */ /* 0x000fca00078e00ff */
[----:B------:R-:W-:-:S07]  /*3530*/  LOP3.LUT R0, R3, R0, R4, 0xfe, !PT ;  /* 0x0000000003007212 */ /* 0x000fce00078efe04 */
.L_x_61:
[----:B------:R-:W-:Y:S05]  /*3540*/  BSYNC B0 ;  /* 0x0000000000007941 */ /* 0x000fea0003800000 */
.L_x_60:
[----:B------:R-:W-:-:S04]  /*3550*/  F2FP.BF16.F32.PACK_AB R0, RZ, R0 ;  /* 0x00000000ff00723e */ /* 0x000fc800000010ff */
[----:B------:R-:W-:Y:S01]  /*3560*/  PRMT R5, R0, 0x7610, R5 ;  /* 0x0000761000057816 */ /* 0x000fe20000000005 */
[----:B------:R-:W-:Y:S06]  /*3570*/  BRA `(.L_x_41) ;  /* 0x0000000000b47947 */ /* 0x000fec0003800000 */
.L_x_53:
        /* <DEDUP_REMOVED lines=14> */
.L_x_67:
[----:B------:R-:W-:Y:S05]  /*3660*/  BSYNC B0 ;  /* 0x0000000000007941 */ /* 0x000fea0003800000 */
.L_x_66:
[----:B------:R-:W-:-:S04]  /*3670*/  F2FP.BF16.F32.PACK_AB R0, RZ, R0 ;  /* 0x00000000ff00723e */ /* 0x000fc800000010ff */
[----:B------:R-:W-:Y:S01]  /*3680*/  PRMT R5, R0, 0x7610, R5 ;  /* 0x0000761000057816 */ /* 0x000fe20000000005 */
[----:B------:R-:W-:Y:S06]  /*3690*/  BRA `(.L_x_41) ;  /* 0x00000000006c7947 */ /* 0x000fec0003800000 */
.L_x_40:
        /* <DEDUP_REMOVED lines=15> */
[----:B0----5:R-:W-:Y:S05]  /*3790*/  CALL.ABS.NOINC R2 ;  /* 0x0000000002007343 */ /* 0x021fea0003c00000 */
.L_x_68:
[----:B------:R-:W-:Y:S01]  /*37a0*/  PRMT R5, RZ, 0x7610, R5 ;  /* 0x00007610ff057816 */ /* 0x000fe20000000005 */
[----:B------:R-:W-:Y:S06]  /*37b0*/  BRA `(.L_x_41) ;  /* 0x0000000000247947 */ /* 0x000fec0003800000 */
.L_x_65:
[----:B------:R-:W2:Y:S02]  /*37c0*/  LDG.E.64 R2, desc[UR36][R2.64] ;  /* 0x0000002402027981 */ /* 0x000ea4000c1e1b00 */
[----:B--2---:R-:W0:Y:S02]  /*37d0*/  I2F.U64 R0, R2 ;  /* 0x0000000200007312 */ /* 0x004e240000301000 */
[----:B0-----:R-:W-:-:S04]  /*37e0*/  F2FP.BF16.F32.PACK_AB R0, RZ, R0 ;  /* 0x00000000ff00723e */ /* 0x001fc800000010ff */
[----:B------:R-:W-:Y:S01]  /*37f0*/  PRMT R5, R0, 0x7610, R5 ;  /* 0x0000761000057816 */ /* 0x000fe20000000005 */
[----:B------:R-:W-:Y:S06]  /*3800*/  BRA `(.L_x_41) ;  /* 0x0000000000107947 */ /* 0x000fec0003800000 */
.L_x_64:
[----:B------:R-:W2:Y:S02]  /*3810*/  LDG.E R2, desc[UR36][R2.64] ;  /* 0x0000002402027981 */ /* 0x000ea4000c1e1900 */
[----:B--2---:R-:W-:-:S04]  /*3820*/  I2FP.F32.U32 R0, R2 ;  /* 0x0000000200007245 */ /* 0x004fc80000201000 */
[----:B------:R-:W-:-:S04]  /*3830*/  F2FP.BF16.F32.PACK_AB R0, RZ, R0 ;  /* 0x00000000ff00723e */ /* 0x000fc800000010ff */
[----:B------:R-:W-:-:S07]  /*3840*/  PRMT R5, R0, 0x7610, R5 ;  /* 0x0000761000057816 */ /* 0x000fce0000000005 */
.L_x_41:
[----:B0-----:R-:W0:Y:S01]  /*3850*/  LDC.U8 R2, c[0x0][0x491] ;  /* 0x00012440ff027b82 */ /* 0x001e220000000000 */
[----:B-----5:R-:W-:-:S05]  /*3860*/  IMAD.U32 R19, R19, 0x10000, RZ ;  /* 0x0001000013137824 */ /* 0x020fca00078e00ff */
[----:B------:R-:W-:-:S13]  /*3870*/  FSETP.NEU.FTZ.AND P0, PT, R19, RZ, PT ;  /* 0x000000ff1300720b */ /* 0x000fda0003f1d000 */
[----:B------:R-:W-:-:S04]  /*3880*/  @P0 FSET.BF.GT.FTZ.AND R19, R19, RZ, PT ;  /* 0x000000ff1313020a */ /* 0x000fc80003814000 */
[----:B------:R-:W-:Y:S02]  /*3890*/  @P0 F2FP.BF16.F32.PACK_AB R19, RZ, R19 ;  /* 0x00000013ff13023e */ /* 0x000fe400000010ff */
[----:B0-----:R-:W-:Y:S02]  /*38a0*/  PRMT R0, R2, 0x9910, RZ ;  /* 0x0000991002007816 */ /* 0x001fe400000000ff */
[----:B------:R-:W-:Y:S02]  /*38b0*/  @P0 PRMT R5, R19, 0x7610, R5 ;  /* 0x0000761013050816 */ /* 0x000fe40000000005 */
        /* <DEDUP_REMOVED lines=10> */
[----:B------:R-:W-:-:S06]  /*3960*/  IMAD.U32 R5, R5, 0x10000, RZ ;  /* 0x0001000005057824 */ /* 0x000fcc00078e00ff */
[----:B------:R-:W0:Y:S02]  /*3970*/  F2I.FTZ.TRUNC.NTZ R5, R5 ;  /* 0x0000000500057305 */ /* 0x000e24000021f100 */
[----:B0-----:R0:W-:Y:S01]  /*3980*/  STG.E.U8 desc[UR36][R16.64], R5 ;  /* 0x0000000510007986 */ /* 0x0011e2000c101124 */
[----:B------:R-:W-:Y:S05]  /*3990*/  BRA `(.L_x_74) ;  /* 0x0000000c00947947 */ /* 0x000fea0003800000 */
.L_x_72:
[----:B------:R-:W-:-:S06]  /*39a0*/  IMAD.U32 R3, R5, 0x10000, RZ ;  /* 0x0001000005037824 */ /* 0x000fcc00078e00ff */
[----:B------:R-:W0:Y:S02]  /*39b0*/  F2I.S64.TRUNC R2, R3 ;  /* 0x0000000300027311 */ /* 0x000e24000020d900 */
[----:B0-----:R1:W-:Y:S01]  /*39c0*/  STG.E.U8 desc[UR36][R16.64], R2 ;  /* 0x0000000210007986 */ /* 0x0013e2000c101124 */
[----:B------:R-:W-:Y:S05]  /*39d0*/  BRA `(.L_x_74) ;  /* 0x0000000c00847947 */ /* 0x000fea0003800000 */
.L_x_71:
[----:B------:R-:W-:-:S13]  /*39e0*/  ISETP.NE.AND P0, PT, R0, 0x2, PT ;  /* 0x000000020000780c */ /* 0x000fda0003f05270 */
[----:B------:R-:W-:Y:S05]  /*39f0*/  @!P0 BRA `(.L_x_75) ;  /* 0x0000000000308947 */ /* 0x000fea0003800000 */
[----:B------:R-:W-:-:S13]  /*3a00*/  ISETP.NE.AND P0, PT, R0, 0x3, PT ;  /* 0x000000030000780c */ /* 0x000fda0003f05270 */
[----:B------:R-:W-:Y:S05]  /*3a10*/  @!P0 BRA `(.L_x_76) ;  /* 0x0000000000188947 */ /* 0x000fea0003800000 */
[----:B------:R-:W-:-:S13]  /*3a20*/  ISETP.NE.AND P0, PT, R0, 0x4, PT ;  /* 0x000000040000780c */ /* 0x000fda0003f05270 */
[----:B------:R-:W-:Y:S05]  /*3a30*/  @P0 BRA `(.L_x_73) ;  /* 0x0000000c000c0947 */ /* 0x000fea0003800000 */
[----:B------:R-:W-:-:S06]  /*3a40*/  IMAD.U32 R2, R5, 0x10000, RZ ;  /* 0x0001000005027824 */ /* 0x000fcc00078e00ff */
[----:B------:R-:W0:Y:S02]  /*3a50*/  F2I.S64.TRUNC R2, R2 ;  /* 0x0000000200027311 */ /* 0x000e24000020d900 */
[----:B0-----:R4:W-:Y:S01]  /*3a60*/  STG.E.64 desc[UR36][R16.64], R2 ;  /* 0x0000000210007986 */ /* 0x0019e2000c101b24 */
[----:B------:R-:W-:Y:S05]  /*3a70*/  BRA `(.L_x_74) ;  /* 0x0000000c005c7947 */ /* 0x000fea0003800000 */
.L_x_76:
[----:B------:R-:W-:-:S06]  /*3a80*/  IMAD.U32 R5, R5, 0x10000, RZ ;  /* 0x0001000005057824 */ /* 0x000fcc00078e00ff */
[----:B------:R-:W0:Y:S02]  /*3a90*/  F2I.FTZ.TRUNC.NTZ R5, R5 ;  /* 0x0000000500057305 */ /* 0x000e24000021f100 */
[----:B0-----:R3:W-:Y:S01]  /*3aa0*/  STG.E desc[UR36][R16.64], R5 ;  /* 0x0000000510007986 */ /* 0x0017e2000c101924 */
[----:B------:R-:W-:Y:S05]  /*3ab0*/  BRA `(.L_x_74) ;  /* 0x0000000c004c7947 */ /* 0x000fea0003800000 */
.L_x_75:
[----:B------:R-:W-:-:S06]  /*3ac0*/  IMAD.U32 R5, R5, 0x10000, RZ ;  /* 0x0001000005057824 */ /* 0x000fcc00078e00ff */
[----:B------:R-:W0:Y:S02]  /*3ad0*/  F2I.FTZ.TRUNC.NTZ R5, R5 ;  /* 0x0000000500057305 */ /* 0x000e24000021f100 */
[----:B0-----:R2:W-:Y:S01]  /*3ae0*/  STG.E.U16 desc[UR36][R16.64], R5 ;  /* 0x0000000510007986 */ /* 0x0015e2000c101524 */
[----:B------:R-:W-:Y:S05]  /*3af0*/  BRA `(.L_x_74) ;  /* 0x0000000c003c7947 */ /* 0x000fea0003800000 */
.L_x_70:
[----:B------:R-:W-:-:S13]  /*3b00*/  ISETP.GT.AND P0, PT, R0, 0x6, PT ;  /* 0x000000060000780c */ /* 0x000fda0003f04270 */
[----:B------:R-:W-:Y:S05]  /*3b10*/  @P0 BRA `(.L_x_77) ;  /* 0x00000000002c0947 */ /* 0x000fea0003800000 */
[----:B------:R-:W-:-:S13]  /*3b20*/  ISETP.NE.AND P0, PT, R0, 0x5, PT ;  /* 0x000000050000780c */ /* 0x000fda0003f05270 */
[----:B------:R-:W-:Y:S05]  /*3b30*/  @!P0 BRA `(.L_x_78) ;  /* 0x0000000000148947 */ /* 0x000fea0003800000 */
[----:B------:R-:W-:-:S13]  /*3b40*/  ISETP.NE.AND P0, PT, R0, 0x6, PT ;  /* 0x000000060000780c */ /* 0x000fda0003f05270 */
[----:B------:R-:W-:Y:S05]  /*3b50*/  @P0 BRA `(.L_x_73) ;  /* 0x0000000800c40947 */ /* 0x000fea0003800000 */
[----:B------:R-:W-:-:S05]  /*3b60*/  IMAD.U32 R5, R5, 0x10000, RZ ;  /* 0x0001000005057824 */ /* 0x000fca00078e00ff */
[----:B------:R0:W-:Y:S01]  /*3b70*/  STG.E desc[UR36][R16.64], R5 ;  /* 0x0000000510007986 */ /* 0x0001e2000c101924 */
[----:B------:R-:W-:Y:S05]  /*3b80*/  BRA `(.L_x_74) ;  /* 0x0000000c00187947 */ /* 0x000fea0003800000 */
.L_x_78:
[----:B------:R-:W-:-:S05]  /*3b90*/  IMAD.U32 R0, R5, 0x10000, RZ ;  /* 0x0001000005007824 */ /* 0x000fca00078e00ff */
[----:B------:R-:W-:-:S05]  /*3ba0*/  F2FP.F16.F32.PACK_AB R0, RZ, R0 ;  /* 0x00000000ff00723e */ /* 0x000fca00000000ff */
[----:B------:R0:W-:Y:S01]  /*3bb0*/  STG.E.U16 desc[UR36][R16.64], R0 ;  /* 0x0000000010007986 */ /* 0x0001e2000c101524 */
[----:B------:R-:W-:Y:S05]  /*3bc0*/  BRA `(.L_x_74) ;  /* 0x0000000c00087947 */ /* 0x000fea0003800000 */
.L_x_77:
[----:B------:R-:W-:-:S13]  /*3bd0*/  ISETP.NE.AND P0, PT, R0, 0x7, PT ;  /* 0x000000070000780c */ /* 0x000fda0003f05270 */
[----:B------:R-:W-:Y:S05]  /*3be0*/  @!P0 BRA `(.L_x_79) ;  /* 0x0000000000348947 */ /* 0x000fea0003800000 */
[----:B------:R-:W-:-:S13]  /*3bf0*/  ISETP.NE.AND P0, PT, R0, 0x8, PT ;  /* 0x000000080000780c */ /* 0x000fda0003f05270 */
[----:B------:R-:W-:Y:S05]  /*3c00*/  @!P0 BRA `(.L_x_80) ;  /* 0x0000000000188947 */ /* 0x000fea0003800000 */
[----:B------:R-:W-:-:S13]  /*3c10*/  ISETP.NE.AND P0, PT, R0, 0x9, PT ;  /* 0x000000090000780c */ /* 0x000fda0003f05270 */
[----:B------:R-:W-:Y:S05]  /*3c20*/  @P0 BRA `(.L_x_73) ;  /* 0x0000000800900947 */ /* 0x000fea0003800000 */
[----:B------:R-:W-:Y:S02]  /*3c30*/  IMAD.U32 R2, R5, 0x10000, RZ ;  /* 0x0001000005027824 */ /* 0x000fe400078e00ff */
[----:B------:R-:W-:-:S05]  /*3c40*/  IMAD.MOV.U32 R3, RZ, RZ, RZ ;  /* 0x000000ffff037224 */ /* 0x000fca00078e00ff */
[----:B------:R0:W-:Y:S01]  /*3c50*/  STG.E.64 desc[UR36][R16.64], R2 ;  /* 0x0000000210007986 */ /* 0x0001e2000c101b24 */
[----:B------:R-:W-:Y:S05]  /*3c60*/  BRA `(.L_x_74) ;  /* 0x0000000800e07947 */ /* 0x000fea0003800000 */
.L_x_80:
[----:B------:R-:W-:-:S05]  /*3c70*/  IMAD.U32 R5, R5, 0x10000, RZ ;  /* 0x0001000005057824 */ /* 0x000fca00078e00ff */
[----:B------:R-:W-:-:S04]  /*3c80*/  F2FP.F16.F32.PACK_AB R3, RZ, R5 ;  /* 0x00000005ff03723e */ /* 0x000fc800000000ff */
[----:B------:R-:W-:-:S05]  /*3c90*/  PRMT R3, R3, 0x5410, RZ ;  /* 0x0000541003037816 */ /* 0x000fca00000000ff */
[----:B------:R0:W-:Y:S01]  /*3ca0*/  STG.E desc[UR36][R16.64], R3 ;  /* 0x0000000310007986 */ /* 0x0001e2000c101924 */
[----:B------:R-:W-:Y:S05]  /*3cb0*/  BRA `(.L_x_74) ;  /* 0x0000000800cc7947 */ /* 0x000fea0003800000 */
.L_x_79:
[----:B------:R-:W-:-:S04]  /*3cc0*/  IMAD.U32 R2, R5, 0x10000, RZ ;  /* 0x0001000005027824 */ /* 0x000fc800078e00ff */
[----:B------:R-:W-:-:S06]  /*3cd0*/  FMUL.FTZ R2, R2, 1 ;  /* 0x3f80000002027820 */ /* 0x000fcc0000410000 */
[----:B------:R-:W0:Y:S02]  /*3ce0*/  F2F.F64.F32 R2, R2 ;  /* 0x0000000200027310 */ /* 0x000e240000201800 */
[----:B0-----:R0:W-:Y:S01]  /*3cf0*/  STG.E.64 desc[UR36][R16.64], R2 ;  /* 0x0000000210007986 */ /* 0x0011e2000c101b24 */
[----:B------:R-:W-:Y:S05]  /*3d00*/  BRA `(.L_x_74) ;  /* 0x0000000800b87947 */ /* 0x000fea0003800000 */
.L_x_69:
        /* <DEDUP_REMOVED lines=8> */
[----:B------:R-:W-:-:S05]  /*3d90*/  IMAD.U32 R5, R5, 0x10000, RZ ;  /* 0x0001000005057824 */ /* 0x000fca00078e00ff */
[----:B------:R-:W-:-:S04]  /*3da0*/  FSETP.NEU.FTZ.AND P0, PT, R5, RZ, PT ;  /* 0x000000ff0500720b */ /* 0x000fc80003f1d000 */
[----:B------:R-:W-:-:S05]  /*3db0*/  SEL R3, RZ, 0x1, !P0 ;  /* 0x00000001ff037807 */ /* 0x000fca0004000000 */
[----:B------:R0:W-:Y:S01]  /*3dc0*/  STG.E.U8 desc[UR36][R16.64], R3 ;  /* 0x0000000310007986 */ /* 0x0001e2000c101124 */
[----:B------:R-:W-:Y:S05]  /*3dd0*/  BRA `(.L_x_74) ;  /* 0x0000000800847947 */ /* 0x000fea0003800000 */
.L_x_83:
[----:B------:R-:W-:Y:S01]  /*3de0*/  IMAD.U32 R5, R5, 0x10000, RZ ;  /* 0x0001000005057824 */ /* 0x000fe200078e00ff */
[----:B------:R-:W-:-:S03]  /*3df0*/  CS2R R6, SRZ ;  /* 0x0000000000067805 */ /* 0x000fc6000001ff00 */
[----:B------:R-:W-:-:S06]  /*3e00*/  FMUL.FTZ R5, R5, 1 ;  /* 0x3f80000005057820 */ /* 0x000fcc0000410000 */
[----:B------:R-:W0:Y:S02]  /*3e10*/  F2F.F64.F32 R4, R5 ;  /* 0x0000000500047310 */ /* 0x000e240000201800 */
[----:B0-----:R0:W-:Y:S01]  /*3e20*/  STG.E.128 desc[UR36][R16.64], R4 ;  /* 0x0000000410007986 */ /* 0x0011e2000c101d24 */
[----:B------:R-:W-:Y:S05]  /*3e30*/  BRA `(.L_x_74) ;  /* 0x00000008006c7947 */ /* 0x000fea0003800000 */
.L_x_82:
[----:B------:R-:W-:-:S13]  /*3e40*/  ISETP.NE.AND P0, PT, R0, 0xf, PT ;  /* 0x0000000f0000780c */ /* 0x000fda0003f05270 */
[----:B------:R-:W-:Y:S05]  /*3e50*/  @!P0 BRA `(.L_x_84) ;  /* 0x0000000000b48947 */ /* 0x000fea0003800000 */
[----:B------:R-:W-:-:S13]  /*3e60*/  ISETP.NE.AND P0, PT, R0, 0x17, PT ;  /* 0x000000170000780c */ /* 0x000fda0003f05270 */
[----:B------:R-:W-:Y:S05]  /*3e70*/  @!P0 BRA `(.L_x_85) ;  /* 0x0000000000548947 */ /* 0x000fea0003800000 */
[----:B------:R-:W-:-:S13]  /*3e80*/  ISETP.NE.AND P0, PT, R0, 0x18, PT ;  /* 0x000000180000780c */ /* 0x000fda0003f05270 */
[----:B------:R-:W-:Y:S05]  /*3e90*/  @P0 BRA `(.L_x_73) ;  /* 0x0000000400f40947 */ /* 0x000fea0003800000 */
[----:B------:R-:W-:Y:S01]  /*3ea0*/  IMAD.U32 R5, R5, 0x10000, RZ ;  /* 0x0001000005057824 */ /* 0x000fe200078e00ff */
[----:B------:R-:W-:Y:S04]  /*3eb0*/  BSSY B0, `(.L_x_86) ;  /* 0x000000e000007945 */ /* 0x000fe80003800000 */
[C---:B------:R-:W-:Y:S02]  /*3ec0*/  LOP3.LUT R2, R5.reuse, 0x7fffffff, RZ, 0xc0, !PT ;  /* 0x7fffffff05027812 */ /* 0x040fe400078ec0ff */
[----:B------:R-:W-:Y:S02]  /*3ed0*/  LOP3.LUT R0, R5, 0x80000000, RZ, 0xc0, !PT ;  /* 0x8000000005007812 */ /* 0x000fe400078ec0ff */
[----:B------:R-:W-:Y:S02]  /*3ee0*/  ISETP.GT.U32.AND P0, PT, R2, 0x43efffff, PT ;  /* 0x43efffff0200780c */ /* 0x000fe40003f04070 */
[----:B------:R-:W-:Y:S01]  /*3ef0*/  SHF.R.U32.HI R3, RZ, 0x18, R0 ;  /* 0x00000018ff037819 */ /* 0x000fe20000011600 */
[----:B------:R-:W-:-:S10]  /*3f00*/  IMAD.MOV.U32 R0, RZ, RZ, 0x7f ;  /* 0x0000007fff007424 */ /* 0x000fd400078e00ff */
[----:B------:R-:W-:Y:S05]  /*3f10*/  @P0 BRA `(.L_x_87) ;  /* 0x00000000001c0947 */ /* 0x000fea0003800000 */
[----:B------:R-:W-:-:S13]  /*3f20*/  ISETP.GE.U32.AND P0, PT, R2, 0x3c800000, PT ;  /* 0x3c8000000200780c */ /* 0x000fda0003f06070 */
[----:B------:R-:W-:Y:S01]  /*3f30*/  @P0 SHF.R.U32.HI R0, RZ, 0x14, R5 ;  /* 0x00000014ff000819 */ /* 0x000fe20000011605 */
[----:B------:R-:W-:-:S03]  /*3f40*/  @!P0 FADD.FTZ R2, R2, 16384 ;  /* 0x4680000002028421 */ /* 0x000fc60000010000 */
[----:B------:R-:W-:-:S04]  /*3f50*/  @P0 LOP3.LUT R0, R0, 0x1, RZ, 0xc0, !PT ;  /* 0x0000000100000812 */ /* 0x000fc800078ec0ff */
[----:B------:R-:W-:-:S04]  /*3f60*/  @P0 IADD3 R0, R5, 0x407ffff, R0 ;  /* 0x0407ffff05000810 */ /* 0x000fc80007ffe000 */
[----:B------:R-:W-:Y:S01]  /*3f70*/  @P0 SHF.R.U32.HI R0, RZ, 0x14, R0 ;  /* 0x00000014ff000819 */ /* 0x000fe20000011600 */
[----:B------:R-:W-:-:S07]  /*3f80*/  @!P0 VIADD R0, R2, 0xb9800000 ;  /* 0xb980000002008836 */ /* 0x000fce0000000000 */
.L_x_87:
[----:B------:R-:W-:Y:S05]  /*3f90*/  BSYNC B0 ;  /* 0x0000000000007941 */ /* 0x000fea0003800000 */
.L_x_86:
[----:B------:R-:W-:-:S05]  /*3fa0*/  LOP3.LUT R3, R0, R3, RZ, 0xfc, !PT ;  /* 0x0000000300037212 */ /* 0x000fca00078efcff */
[----:B------:R0:W-:Y:S01]  /*3fb0*/  STG.E.U8 desc[UR36][R16.64], R3 ;  /* 0x0000000310007986 */ /* 0x0001e2000c101124 */
[----:B------:R-:W-:Y:S05]  /*3fc0*/  BRA `(.L_x_74) ;  /* 0x0000000800087947 */ /* 0x000fea0003800000 */
.L_x_85:
[----:B------:R-:W-:Y:S01]  /*3fd0*/  IMAD.U32 R5, R5, 0x10000, RZ ;  /* 0x0001000005057824 */ /* 0x000fe200078e00ff */
[----:B------:R-:W-:Y:S04]  /*3fe0*/  BSSY B0, `(.L_x_88) ;  /* 0x000000f000007945 */ /* 0x000fe80003800000 */
[----:B------:R-:W-:-:S04]  /*3ff0*/  LOP3.LUT R2, R5, 0x7fffffff, RZ, 0xc0, !PT ;  /* 0x7fffffff05027812 */ /* 0x000fc800078ec0ff */
[----:B------:R-:W-:-:S13]  /*4000*/  ISETP.GT.U32.AND P0, PT, R2, 0x477fffff, PT ;  /* 0x477fffff0200780c */ /* 0x000fda0003f04070 */
[----:B------:R-:W-:Y:S05]  /*4010*/  @P0 BRA `(.L_x_89) ;  /* 0x0000000000200947 */ /* 0x000fea0003800000 */
[----:B------:R-:W-:-:S13]  /*4020*/  ISETP.GE.U32.AND P0, PT, R2, 0x38800000, PT ;  /* 0x388000000200780c */ /* 0x000fda0003f06070 */
[----:B------:R-:W-:Y:S01]  /*4030*/  @P0 SHF.R.U32.HI R0, RZ, 0x15, R5 ;  /* 0x00000015ff000819 */ /* 0x000fe20000011605 */
[----:B------:R-:W-:-:S03]  /*4040*/  @!P0 FADD.FTZ R2, R2, 128 ;  /* 0x4300000002028421 */ /* 0x000fc60000010000 */
[----:B------:R-:W-:-:S04]  /*4050*/  @P0 LOP3.LUT R0, R0, 0x1, RZ, 0xc0, !PT ;  /* 0x0000000100000812 */ /* 0x000fc800078ec0ff */
[----:B------:R-:W-:-:S04]  /*4060*/  @P0 IADD3 R0, R5, 0x80fffff, R0 ;  /* 0x080fffff05000810 */ /* 0x000fc80007ffe000 */
[----:B------:R-:W-:Y:S01]  /*4070*/  @P0 SHF.R.U32.HI R0, RZ, 0x15, R0 ;  /* 0x00000015ff000819 */ /* 0x000fe20000011600 */
[----:B------:R-:W-:Y:S01]  /*4080*/  @!P0 VIADD R0, R2, 0xbd000000 ;  /* 0xbd00000002008836 */ /* 0x000fe20000000000 */
[----:B------:R-:W-:Y:S06]  /*4090*/  BRA `(.L_x_90) ;  /* 0x00000000000c7947 */ /* 0x000fec0003800000 */
.L_x_89:
[----:B------:R-:W-:Y:S01]  /*40a0*/  IMAD.MOV.U32 R0, RZ, RZ, 0x7f ;  /* 0x0000007fff007424 */ /* 0x000fe200078e00ff */
[----:B------:R-:W-:-:S04]  /*40b0*/  ISETP.GT.U32.AND P0, PT, R2, 0x7f800000, PT ;  /* 0x7f8000000200780c */ /* 0x000fc80003f04070 */
[----:B------:R-:W-:-:S09]  /*40c0*/  SEL R0, R0, 0x7c, P0 ;  /* 0x0000007c00007807 */ /* 0x000fd20000000000 */
.L_x_90:
[----:B------:R-:W-:Y:S05]  /*40d0*/  BSYNC B0 ;  /* 0x0000000000007941 */ /* 0x000fea0003800000 */
.L_x_88:
[----:B------:R-:W-:-:S04]  /*40e0*/  LOP3.LUT R2, R5, 0x80000000, RZ, 0xc0, !PT ;  /* 0x8000000005027812 */ /* 0x000fc800078ec0ff */
[----:B------:R-:W-:-:S04]  /*40f0*/  SHF.R.U32.HI R3, RZ, 0x18, R2 ;  /* 0x00000018ff037819 */ /* 0x000fc80000011602 */
[----:B------:R-:W-:-:S05]  /*4100*/  LOP3.LUT R3, R0, R3, RZ, 0xfc, !PT ;  /* 0x0000000300037212 */ /* 0x000fca00078efcff */
[----:B------:R0:W-:Y:S01]  /*4110*/  STG.E.U8 desc[UR36][R16.64], R3 ;  /* 0x0000000310007986 */ /* 0x0001e2000c101124 */
[----:B------:R-:W-:Y:S05]  /*4120*/  BRA `(.L_x_74) ;  /* 0x0000000400b07947 */ /* 0x000fea0003800000 */
.L_x_84:
[----:B------:R0:W-:Y:S01]  /*4130*/  STG.E.U16 desc[UR36][R16.64], R5 ;  /* 0x0000000510007986 */ /* 0x0001e2000c101524 */
[----:B------:R-:W-:Y:S05]  /*4140*/  BRA `(.L_x_74) ;  /* 0x0000000400a87947 */ /* 0x000fea0003800000 */
.L_x_81:
        /* <DEDUP_REMOVED lines=8> */
[----:B------:R-:W-:-:S06]  /*41d0*/  IMAD.U32 R3, R5, 0x10000, RZ ;  /* 0x0001000005037824 */ /* 0x000fcc00078e00ff */
[----:B------:R-:W0:Y:S02]  /*41e0*/  F2I.FTZ.U32.TRUNC.NTZ R3, R3 ;  /* 0x0000000300037305 */ /* 0x000e24000021f000 */
[----:B0-----:R0:W-:Y:S01]  /*41f0*/  STG.E.U16 desc[UR36][R16.64], R3 ;  /* 0x0000000310007986 */ /* 0x0011e2000c101524 */
[----:B------:R-:W-:Y:S05]  /*4200*/  BRA `(.L_x_74) ;  /* 0x0000000400787947 */ /* 0x000fea0003800000 */
.L_x_93:
[----:B------:R-:W-:Y:S01]  /*4210*/  IMAD.U32 R5, R5, 0x10000, RZ ;  /* 0x0001000005057824 */ /* 0x000fe200078e00ff */
[----:B------:R-:W-:Y:S01]  /*4220*/  BSSY B0, `(.L_x_94) ;  /* 0x0000014000007945 */ /* 0x000fe20003800000 */
[----:B------:R-:W-:-:S03]  /*4230*/  IMAD.MOV.U32 R8, RZ, RZ, 0x80 ;  /* 0x00000080ff087424 */ /* 0x000fc600078e00ff */
[----:B------:R-:W-:-:S04]  /*4240*/  LOP3.LUT R2, R5, 0x7fffffff, RZ, 0xc0, !PT ;  /* 0x7fffffff05027812 */ /* 0x000fc800078ec0ff */
[----:B------:R-:W-:-:S13]  /*4250*/  ISETP.GT.U32.AND P0, PT, R2, 0x437fffff, PT ;  /* 0x437fffff0200780c */ /* 0x000fda0003f04070 */
[----:B------:R-:W-:Y:S05]  /*4260*/  @P0 BRA `(.L_x_95) ;  /* 0x00000000003c0947 */ /* 0x000fea0003800000 */
[----:B------:R-:W-:-:S13]  /*4270*/  ISETP.GE.U32.AND P0, PT, R2, 0x3c000000, PT ;  /* 0x3c0000000200780c */ /* 0x000fda0003f06070 */
[----:B------:R-:W-:-:S04]  /*4280*/  @P0 SHF.R.U32.HI R0, RZ, 0x14, R5 ;  /* 0x00000014ff000819 */ /* 0x000fc80000011605 */
[----:B------:R-:W-:-:S04]  /*4290*/  @P0 LOP3.LUT R0, R0, 0x1, RZ, 0xc0, !PT ;  /* 0x0000000100000812 */ /* 0x000fc800078ec0ff */
[----:B------:R-:W-:-:S04]  /*42a0*/  @P0 IADD3 R0, R5, 0x487ffff, R0 ;  /* 0x0487ffff05000810 */ /* 0x000fc80007ffe000 */
[----:B------:R-:W-:-:S04]  /*42b0*/  @P0 SHF.R.U32.HI R0, RZ, 0x14, R0 ;  /* 0x00000014ff000819 */ /* 0x000fc80000011600 */
[----:B------:R-:W-:Y:S01]  /*42c0*/  @P0 LOP3.LUT R0, R0, 0xff, RZ, 0xc0, !PT ;  /* 0x000000ff00000812 */ /* 0x000fe200078ec0ff */
[----:B------:R-:W-:Y:S06]  /*42d0*/  @P0 BRA `(.L_x_96) ;  /* 0x0000000000100947 */ /* 0x000fec0003800000 */
[----:B------:R-:W-:Y:S01]  /*42e0*/  FADD.FTZ R0, R2, 8192 ;  /* 0x4600000002007421 */ /* 0x000fe20000010000 */
[----:B------:R-:W-:-:S04]  /*42f0*/  PRMT R8, RZ, 0x7610, R8 ;  /* 0x00007610ff087816 */ /* 0x000fc80000000008 */
[----:B------:R-:W-:-:S13]  /*4300*/  LOP3.LUT P0, R0, R0, 0xff, RZ, 0xc0, !PT ;  /* 0x000000ff00007812 */ /* 0x000fda000780c0ff */
[----:B------:R-:W-:Y:S05]  /*4310*/  @!P0 BRA `(.L_x_95) ;  /* 0x0000000000108947 */ /* 0x000fea0003800000 */
.L_x_96:
[----:B------:R-:W-:-:S04]  /*4320*/  LOP3.LUT R2, R5, 0x80000000, RZ, 0xc0, !PT ;  /* 0x8000000005027812 */ /* 0x000fc800078ec0ff */
[----:B------:R-:W-:-:S04]  /*4330*/  SHF.R.U32.HI R3, RZ, 0x18, R2 ;  /* 0x00000018ff037819 */ /* 0x000fc80000011602 */
[----:B------:R-:W-:-:S04]  /*4340*/  LOP3.LUT R0, R0, R3, RZ, 0xfc, !PT ;  /* 0x0000000300007212 */ /* 0x000fc800078efcff */
[----:B------:R-:W-:-:S07]  /*4350*/  PRMT R8, R0, 0x7610, R8 ;  /* 0x0000761000087816 */ /* 0x000fce0000000008 */
.L_x_95:
[----:B------:R-:W-:Y:S05]  /*4360*/  BSYNC B0 ;  /* 0x0000000000007941 */ /* 0x000fea0003800000 */
.L_x_94:
[----:B------:R0:W-:Y:S01]  /*4370*/  STG.E.U8 desc[UR36][R16.64], R8 ;  /* 0x0000000810007986 */ /* 0x0001e2000c101124 */
[----:B------:R-:W-:Y:S05]  /*4380*/  BRA `(.L_x_74) ;  /* 0x0000000400187947 */ /* 0x000fea0003800000 */
.L_x_92:
        /* <DEDUP_REMOVED lines=17> */
.L_x_99:
[----:B------:R-:W-:-:S04]  /*44a0*/  LOP3.LUT R2, R5, 0x80000000, RZ, 0xc0, !PT ;  /* 0x8000000005027812 */ /* 0x000fc800078ec0ff */
[----:B------:R-:W-:-:S04]  /*44b0*/  SHF.R.U32.HI R3, RZ, 0x18, R2 ;  /* 0x00000018ff037819 */ /* 0x000fc80000011602 */
[----:B------:R-:W-:-:S04]  /*44c0*/  LOP3.LUT R0, R0, R3, RZ, 0xfc, !PT ;  /* 0x0000000300007212 */ /* 0x000fc800078efcff */
[----:B------:R-:W-:-:S07]  /*44d0*/  PRMT R8, R0, 0x7610, R8 ;  /* 0x0000761000087816 */ /* 0x000fce0000000008 */
.L_x_98:
[----:B------:R-:W-:Y:S05]  /*44e0*/  BSYNC B0 ;  /* 0x0000000000007941 */ /* 0x000fea0003800000 */
.L_x_97:
[----:B------:R0:W-:Y:S01]  /*44f0*/  STG.E.U8 desc[UR36][R16.64], R8 ;  /* 0x0000000810007986 */ /* 0x0001e2000c101124 */
[----:B------:R-:W-:Y:S05]  /*4500*/  BRA `(.L_x_74) ;  /* 0x0000000000b87947 */ /* 0x000fea0003800000 */
.L_x_91:
[----:B------:R-:W-:-:S13]  /*4510*/  ISETP.NE.AND P0, PT, R0, 0x1c, PT ;  /* 0x0000001c0000780c */ /* 0x000fda0003f05270 */
[----:B------:R-:W-:Y:S05]  /*4520*/  @!P0 BRA `(.L_x_100) ;  /* 0x0000000000a48947 */ /* 0x000fea0003800000 */
[----:B------:R-:W-:-:S13]  /*4530*/  ISETP.NE.AND P0, PT, R0, 0x1d, PT ;  /* 0x0000001d0000780c */ /* 0x000fda0003f05270 */
[----:B------:R-:W-:Y:S05]  /*4540*/  @!P0 BRA `(.L_x_101) ;  /* 0x00000000008c8947 */ /* 0x000fea0003800000 */
[----:B------:R-:W-:-:S13]  /*4550*/  ISETP.NE.AND P0, PT, R0, 0x2c, PT ;  /* 0x0000002c0000780c */ /* 0x000fda0003f05270 */
[----:B------:R-:W-:Y:S05]  /*4560*/  @P0 BRA `(.L_x_73) ;  /* 0x0000000000400947 */ /* 0x000fea0003800000 */
[----:B------:R-:W-:Y:S02]  /*4570*/  IMAD.U32 R5, R5, 0x10000, RZ ;  /* 0x0001000005057824 */ /* 0x000fe400078e00ff */
[----:B------:R-:W-:-:S03]  /*4580*/  IMAD.MOV.U32 R3, RZ, RZ, 0xff ;  /* 0x000000ffff037424 */ /* 0x000fc600078e00ff */
[----:B------:R-:W-:-:S04]  /*4590*/  SHF.R.U32.HI R4, RZ, 0x17, R5 ;  /* 0x00000017ff047819 */ /* 0x000fc80000011605 */
[----:B------:R-:W-:-:S04]  /*45a0*/  LOP3.LUT R2, R4, 0xff, RZ, 0xc0, !PT ;  /* 0x000000ff04027812 */ /* 0x000fc800078ec0ff */
[----:B------:R-:W-:-:S13]  /*45b0*/  ISETP.NE.AND P1, PT, R2, 0xff, PT ;  /* 0x000000ff0200780c */ /* 0x000fda0003f25270 */
[--C-:B------:R-:W-:Y:S02]  /*45c0*/  @P1 SHF.R.U32.HI R0, RZ, 0x16, R5.reuse ;  /* 0x00000016ff001819 */ /* 0x100fe40000011605 */
[----:B------:R-:W-:Y:S02]  /*45d0*/  @P1 LOP3.LUT P0, RZ, R2, 0x3fffff, R5, 0xf8, !PT ;  /* 0x003fffff02ff1812 */ /* 0x000fe4000780f805 */
[----:B------:R-:W-:-:S04]  /*45e0*/  @P1 LOP3.LUT R0, R0, 0x1, RZ, 0xc0, !PT ;  /* 0x0000000100001812 */ /* 0x000fc800078ec0ff */
[----:B------:R-:W-:Y:S01]  /*45f0*/  @P1 ISETP.EQ.U32.AND P2, PT, R0, 0x1, P0 ;  /* 0x000000010000180c */ /* 0x000fe20000742070 */
[----:B------:R-:W-:Y:S01]  /*4600*/  @P1 VIADD R0, R4, 0x1 ;  /* 0x0000000104001836 */ /* 0x000fe20000000000 */
[----:B------:R-:W-:Y:S02]  /*4610*/  PLOP3.LUT P0, PT, PT, PT, PT, 0x80, 0x0 ;  /* 0x000000000000781c */ /* 0x000fe40003f0f070 */
[----:B------:R-:W-:-:S13]  /*4620*/  @P1 PLOP3.LUT P0, PT, P2, PT, PT, 0x80, 0x0 ;  /* 0x000000000000181c */ /* 0x000fda000170f070 */
[----:B------:R-:W-:-:S04]  /*4630*/  @!P0 IMAD.MOV R0, RZ, RZ, R4 ;  /* 0x000000ffff008224 */ /* 0x000fc800078e0204 */
[----:B------:R-:W-:-:S05]  /*4640*/  @P1 IMAD.MOV.U32 R3, RZ, RZ, R0 ;  /* 0x000000ffff031224 */ /* 0x000fca00078e0000 */
[----:B------:R0:W-:Y:S01]  /*4650*/  STG.E.U8 desc[UR36][R16.64], R3 ;  /* 0x0000000310007986 */ /* 0x0001e2000c101124 */
[----:B------:R-:W-:Y:S05]  /*4660*/  BRA `(.L_x_74) ;  /* 0x0000000000607947 */ /* 0x000fea0003800000 */
.L_x_73:
        /* <DEDUP_REMOVED lines=16> */
.L_x_102:
[----:B------:R-:W-:Y:S05]  /*4770*/  BRA `(.L_x_74) ;  /* 0x00000000001c7947 */ /* 0x000fea0003800000 */
.L_x_101:
[----:B------:R-:W-:-:S06]  /*4780*/  IMAD.U32 R2, R5, 0x10000, RZ ;  /* 0x0001000005027824 */ /* 0x000fcc00078e00ff */
[----:B------:R-:W0:Y:S02]  /*4790*/  F2I.U64.TRUNC R2, R2 ;  /* 0x0000000200027311 */ /* 0x000e24000020d800 */
[----:B0-----:R0:W-:Y:S01]  /*47a0*/  STG.E.64 desc[UR36][R16.64], R2 ;  /* 0x0000000210007986 */ /* 0x0011e2000c101b24 */
[----:B------:R-:W-:Y:S05]  /*47b0*/  BRA `(.L_x_74) ;  /* 0x00000000000c7947 */ /* 0x000fea0003800000 */
.L_x_100:
[----:B------:R-:W-:-:S06]  /*47c0*/  IMAD.U32 R5, R5, 0x10000, RZ ;  /* 0x0001000005057824 */ /* 0x000fcc00078e00ff */
[----:B------:R-:W0:Y:S02]  /*47d0*/  F2I.FTZ.U32.TRUNC.NTZ R5, R5 ;  /* 0x0000000500057305 */ /* 0x000e24000021f000 */
[----:B0-----:R0:W-:Y:S02]  /*47e0*/  STG.E desc[UR36][R16.64], R5 ;  /* 0x0000000510007986 */ /* 0x0011e4000c101924 */
.L_x_74:
[----:B------:R-:W-:-:S04]  /*47f0*/  IMAD R18, R18, 0x200, R23 ;  /* 0x0000020012127824 */ /* 0x000fc800078e0217 */
[----:B------:R-:W-:-:S07]  /*4800*/  VIADD R19, R18, 0x80 ;  /* 0x0000008012137836 */ /* 0x000fce0000000000 */
.L_x_1:
[----:B------:R-:W-:Y:S05]  /*4810*/  BSYNC B6 ;  /* 0x0000000000067941 */ /* 0x000fea0003800000 */
.L_x_0:
[----:B------:R-:W-:Y:S01]  /*4820*/  ULDC UR4, c[0x0][0x210] ;  /* 0x0000840000047ab9 */ /* 0x000fe20000000800 */
[----:B------:R-:W-:Y:S01]  /*4830*/  BSSY B6, `(.L_x_103) ;  /* 0x0000478000067945 */ /* 0x000fe20003800000 */
[----:B------:R-:W-:-:S13]  /*4840*/  ISETP.GE.AND P0, PT, R19, UR4, PT ;  /* 0x0000000413007c0c */ /* 0x000fda000bf06270 */
[----:B------:R-:W-:Y:S05]  /*4850*/  @P0 BRA `(.L_x_104) ;  /* 0x0000004400d40947 */ /* 0x000fea0003800000 */
[----:B0-----:R-:W0:Y:S01]  /*4860*/  LDC R6, c[0x0][0x218] ;  /* 0x00008600ff067b82 */ /* 0x001e220000000800 */
[----:B------:R-:W-:Y:S02]  /*4870*/  IMAD.MOV.U32 R18, RZ, RZ, RZ ;  /* 0x000000ffff127224 */ /* 0x000fe400078e00ff */
[----:B------:R-:W-:Y:S02]  /*4880*/  IMAD.MOV.U32 R0, RZ, RZ, RZ ;  /* 0x000000ffff007224 */ /* 0x000fe400078e00ff */
[----:B-1234-:R-:W-:Y:S01]  /*4890*/  IMAD.MOV.U32 R16, RZ, RZ, RZ ;  /* 0x000000ffff107224 */ /* 0x01efe200078e00ff */
[----:B0-----:R-:W-:-:S13]  /*48a0*/  ISETP.NE.AND P0, PT, R6, RZ, PT ;  /* 0x000000ff0600720c */ /* 0x001fda0003f05270 */
[----:B------:R-:W-:Y:S05]  /*48b0*/  @!P0 BRA `(.L_x_105) ;  /* 0x0000001400708947 */ /* 0x000fea0003800000 */
        /* <DEDUP_REMOVED lines=348> */
.L_x_105:
        /* <DEDUP_REMOVED lines=23> */
.L_x_109:
[----:B------:R-:W2:Y:S02]  /*5ff0*/  LDG.E.U8 R2, desc[UR36][R2.64] ;  /* 0x0000002402027981 */ /* 0x000ea4000c1e1100 */
[----:B--2---:R-:W-:-:S04]  /*6000*/  I2FP.F32.U32 R0, R2 ;  /* 0x0000000200007245 */ /* 0x004fc80000201000 */
[----:B------:R-:W-:-:S04]  /*6010*/  F2FP.BF16.F32.PACK_AB R0, RZ, R0 ;  /* 0x00000000ff00723e */ /* 0x000fc800000010ff */
[----:B------:R-:W-:Y:S01]  /*6020*/  PRMT R22, R0, 0x7610, R22 ;  /* 0x0000761000167816 */ /* 0x000fe20000000016 */
[----:B------:R-:W-:Y:S06]  /*6030*/  BRA `(.L_x_111) ;  /* 0x0000000c00c87947 */ /* 0x000fec0003800000 */
.L_x_108:
        /* <DEDUP_REMOVED lines=11> */
.L_x_113:
[----:B------:R-:W2:Y:S02]  /*60f0*/  LDG.E R2, desc[UR36][R2.64] ;  /* 0x0000002402027981 */ /* 0x000ea4000c1e1900 */
[----:B--2---:R-:W-:-:S04]  /*6100*/  I2FP.F32.S32 R0, R2 ;  /* 0x0000000200007245 */ /* 0x004fc80000201400 */
[----:B------:R-:W-:-:S04]  /*6110*/  F2FP.BF16.F32.PACK_AB R0, RZ, R0 ;  /* 0x00000000ff00723e */ /* 0x000fc800000010ff */
[----:B------:R-:W-:Y:S01]  /*6120*/  PRMT R22, R0, 0x7610, R22 ;  /* 0x0000761000167816 */ /* 0x000fe20000000016 */
[----:B------:R-:W-:Y:S06]  /*6130*/  BRA `(.L_x_111) ;  /* 0x0000000c00887947 */ /* 0x000fec0003800000 */
.L_x_112:
[----:B------:R-:W2:Y:S02]  /*6140*/  LDG.E.U16 R2, desc[UR36][R2.64] ;  /* 0x0000002402027981 */ /* 0x000ea4000c1e1500 */
[----:B--2---:R-:W0:Y:S02]  /*6150*/  I2F.S16 R0, R2 ;  /* 0x0000000200007306 */ /* 0x004e240000101400 */
[----:B0-----:R-:W-:-:S04]  /*6160*/  F2FP.BF16.F32.PACK_AB R0, RZ, R0 ;  /* 0x00000000ff00723e */ /* 0x001fc800000010ff */
[----:B------:R-:W-:Y:S01]  /*6170*/  PRMT R22, R0, 0x7610, R22 ;  /* 0x0000761000167816 */ /* 0x000fe20000000016 */
[----:B------:R-:W-:Y:S06]  /*6180*/  BRA `(.L_x_111) ;  /* 0x0000000c00747947 */ /* 0x000fec0003800000 */
.L_x_107:
        /* <DEDUP_REMOVED lines=9> */
.L_x_115:
[----:B------:R-:W2:Y:S02]  /*6220*/  LDG.E.U16 R0, desc[UR36][R2.64] ;  /* 0x0000002402007981 */ /* 0x000ea4000c1e1500 */
[----:B--2---:R-:W-:-:S05]  /*6230*/  HADD2.F32 R0, -RZ, R0.H0_H0 ;  /* 0x20000000ff007230 */ /* 0x004fca0000004100 */
[----:B------:R-:W-:-:S04]  /*6240*/  F2FP.BF16.F32.PACK_AB R0, RZ, R0 ;  /* 0x00000000ff00723e */ /* 0x000fc800000010ff */
[----:B------:R-:W-:Y:S01]  /*6250*/  PRMT R22, R0, 0x7610, R22 ;  /* 0x0000761000167816 */ /* 0x000fe20000000016 */
[----:B------:R-:W-:Y:S06]  /*6260*/  BRA `(.L_x_111) ;  /* 0x0000000c003c7947 */ /* 0x000fec0003800000 */
.L_x_114:
        /* <DEDUP_REMOVED lines=9> */
.L_x_117:
[----:B------:R-:W2:Y:S02]  /*6300*/  LDG.E.U16 R2, desc[UR36][R2.64] ;  /* 0x0000002402027981 */ /* 0x000ea4000c1e1500 */
[----:B--2---:R-:W-:-:S05]  /*6310*/  HADD2.F32 R0, -RZ, R2.H0_H0 ;  /* 0x20000002ff007230 */ /* 0x004fca0000004100 */
[----:B------:R-:W-:-:S04]  /*6320*/  F2FP.BF16.F32.PACK_AB R0, RZ, R0 ;  /* 0x00000000ff00723e */ /* 0x000fc800000010ff */
[----:B------:R-:W-:Y:S01]  /*6330*/  PRMT R22, R0, 0x7610, R22 ;  /* 0x0000761000167816 */ /* 0x000fe20000000016 */
[----:B------:R-:W-:Y:S06]  /*6340*/  BRA `(.L_x_111) ;  /* 0x0000000c00047947 */ /* 0x000fec0003800000 */
.L_x_116:
        /* <DEDUP_REMOVED lines=9> */
.L_x_106:
        /* <DEDUP_REMOVED lines=14> */
.L_x_120:
        /* <DEDUP_REMOVED lines=9> */
.L_x_119:
        /* <DEDUP_REMOVED lines=28> */
.L_x_122:
        /* <DEDUP_REMOVED lines=15> */
.L_x_121:
[----:B------:R0:W5:Y:S01]  /*6800*/  LDG.E.U16 R22, desc[UR36][R2.64] ;  /* 0x0000002402167981 */ /* 0x000162000c1e1500 */
[----:B------:R-:W-:Y:S05]  /*6810*/  BRA `(.L_x_111) ;  /* 0x0000000400d07947 */ /* 0x000fea0003800000 */
.L_x_118:
        /* <DEDUP_REMOVED lines=13> */
.L_x_125:
        /* <DEDUP_REMOVED lines=21> */
.L_x_129:
[----:B------:R-:W-:Y:S05]  /*6a40*/  BSYNC B1 ;  /* 0x0000000000017941 */ /* 0x000fea0003800000 */
.L_x_128:
[----:B------:R-:W-:Y:S01]  /*6a50*/  LEA R3, R0, 0x3b800000, 0x17 ;  /* 0x3b80000000037811 */ /* 0x000fe200078eb8ff */
[----:B------:R-:W-:-:S05]  /*6a60*/  IMAD.SHL.U32 R0, R2, 0x100000, RZ ;  /* 0x0010000002007824 */ /* 0x000fca00078e00ff */
[----:B------:R-:W-:-:S07]  /*6a70*/  LOP3.LUT R0, R3, R0, R4, 0xfe, !PT ;  /* 0x0000000003007212 */ /* 0x000fce00078efe04 */
.L_x_127:
[----:B------:R-:W-:Y:S05]  /*6a80*/  BSYNC B0 ;  /* 0x0000000000007941 */ /* 0x000fea0003800000 */
.L_x_126:
[----:B------:R-:W-:-:S04]  /*6a90*/  F2FP.BF16.F32.PACK_AB R0, RZ, R0 ;  /* 0x00000000ff00723e */ /* 0x000fc800000010ff */
[----:B------:R-:W-:Y:S01]  /*6aa0*/  PRMT R22, R0, 0x7610, R22 ;  /* 0x0000761000167816 */ /* 0x000fe20000000016 */
[----:B------:R-:W-:Y:S06]  /*6ab0*/  BRA `(.L_x_111) ;  /* 0x0000000400287947 */ /* 0x000fec0003800000 */
.L_x_124:
        /* <DEDUP_REMOVED lines=21> */
.L_x_133:
[----:B------:R-:W-:Y:S05]  /*6c10*/  BSYNC B1 ;  /* 0x0000000000017941 */ /* 0x000fea0003800000 */
.L_x_132:
[----:B------:R-:W-:Y:S01]  /*6c20*/  LEA R3, R0, 0x37800000, 0x17 ;  /* 0x3780000000037811 */ /* 0x000fe200078eb8ff */
[----:B------:R-:W-:-:S05]  /*6c30*/  IMAD.SHL.U32 R0, R2, 0x200000, RZ ;  /* 0x0020000002007824 */ /* 0x000fca00078e00ff */
[----:B------:R-:W-:-:S07]  /*6c40*/  LOP3.LUT R0, R3, R0, R4, 0xfe, !PT ;  /* 0x0000000003007212 */ /* 0x000fce00078efe04 */
.L_x_131:
[----:B------:R-:W-:Y:S05]  /*6c50*/  BSYNC B0 ;  /* 0x0000000000007941 */ /* 0x000fea0003800000 */
.L_x_130:
[----:B------:R-:W-:-:S04]  /*6c60*/  F2FP.BF16.F32.PACK_AB R0, RZ, R0 ;  /* 0x00000000ff00723e */ /* 0x000fc800000010ff */
[----:B------:R-:W-:Y:S01]  /*6c70*/  PRMT R22, R0, 0x7610, R22 ;  /* 0x0000761000167816 */ /* 0x000fe20000000016 */
[----:B------:R-:W-:Y:S06]  /*6c80*/  BRA `(.L_x_111) ;  /* 0x0000000000b47947 */ /* 0x000fec0003800000 */
.L_x_123:
        /* <DEDUP_REMOVED lines=14> */
.L_x_137:
[----:B------:R-:W-:Y:S05]  /*6d70*/  BSYNC B0 ;  /* 0x0000000000007941 */ /* 0x000fea0003800000 */
.L_x_136:
[----:B------:R-:W-:-:S04]  /*6d80*/  F2FP.BF16.F32.PACK_AB R0, RZ, R0 ;  /* 0x00000000ff00723e */ /* 0x000fc800000010ff */
[----:B------:R-:W-:Y:S01]  /*6d90*/  PRMT R22, R0, 0x7610, R22 ;  /* 0x0000761000167816 */ /* 0x000fe20000000016 */
[----:B------:R-:W-:Y:S06]  /*6da0*/  BRA `(.L_x_111) ;  /* 0x00000000006c7947 */ /* 0x000fec0003800000 */
.L_x_110:
        /* <DEDUP_REMOVED lines=16> */
.L_x_138:
[----:B------:R-:W-:Y:S01]  /*6eb0*/  PRMT R22, RZ, 0x7610, R22 ;  /* 0x00007610ff167816 */ /* 0x000fe20000000016 */
[----:B------:R-:W-:Y:S06]  /*6ec0*/  BRA `(.L_x_111) ;  /* 0x0000000000247947 */ /* 0x000fec0003800000 */
.L_x_135:
[----:B------:R-:W2:Y:S02]  /*6ed0*/  LDG.E.64 R2, desc[UR36][R2.64] ;  /* 0x0000002402027981 */ /* 0x000ea4000c1e1b00 */
[----:B--2---:R-:W0:Y:S02]  /*6ee0*/  I2F.U64 R0, R2 ;  /* 0x0000000200007312 */ /* 0x004e240000301000 */
[----:B0-----:R-:W-:-:S04]  /*6ef0*/  F2FP.BF16.F32.PACK_AB R0, RZ, R0 ;  /* 0x00000000ff00723e */ /* 0x001fc800000010ff */
[----:B------:R-:W-:Y:S01]  /*6f00*/  PRMT R22, R0, 0x7610, R22 ;  /* 0x0000761000167816 */ /* 0x000fe20000000016 */
[----:B------:R-:W-:Y:S06]  /*6f10*/  BRA `(.L_x_111) ;  /* 0x0000000000107947 */ /* 0x000fec0003800000 */
.L_x_134:
[----:B------:R-:W2:Y:S02]  /*6f20*/  LDG.E R2, desc[UR36][R2.64] ;  /* 0x0000002402027981 */ /* 0x000ea4000c1e1900 */
[----:B--2---:R-:W-:-:S04]  /*6f30*/  I2FP.F32.U32 R0, R2 ;  /* 0x0000000200007245 */ /* 0x004fc80000201000 */
[----:B------:R-:W-:-:S04]  /*6f40*/  F2FP.BF16.F32.PACK_AB R0, RZ, R0 ;  /* 0x00000000ff00723e */ /* 0x000fc800000010ff */
[----:B------:R-:W-:-:S07]  /*6f50*/  PRMT R22, R0, 0x7610, R22 ;  /* 0x0000761000167816 */ /* 0x000fce0000000016 */
.L_x_111:
        /* <DEDUP_REMOVED lines=20> */
.L_x_142:
[----:B------:R-:W2:Y:S02]  /*70a0*/  LDG.E.U8 R2, desc[UR36][R2.64] ;  /* 0x0000002402027981 */ /* 0x000ea4000c1e1100 */
[----:B--2---:R-:W-:-:S04]  /*70b0*/  I2FP.F32.U32 R0, R2 ;  /* 0x0000000200007245 */ /* 0x004fc80000201000 */
[----:B------:R-:W-:-:S04]  /*70c0*/  F2FP.BF16.F32.PACK_AB R0, RZ, R0 ;  /* 0x00000000ff00723e */ /* 0x000fc800000010ff */
[----:B------:R-:W-:Y:S01]  /*70d0*/  PRMT R5, R0, 0x7610, R5 ;  /* 0x0000761000057816 */ /* 0x000fe20000000005 */
[----:B------:R-:W-:Y:S06]  /*70e0*/  BRA `(.L_x_144) ;  /* 0x0000000c00c47947 */ /* 0x000fec0003800000 */
.L_x_141:
        /* <DEDUP_REMOVED lines=11> */
.L_x_146:
[----:B------:R-:W2:Y:S02]  /*71a0*/  LDG.E R2, desc[UR36][R2.64] ;  /* 0x0000002402027981 */ /* 0x000ea4000c1e1900 */
[----:B--2---:R-:W-:-:S04]  /*71b0*/  I2FP.F32.S32 R0, R2 ;  /* 0x0000000200007245 */ /* 0x004fc80000201400 */
[----:B------:R-:W-:-:S04]  /*71c0*/  F2FP.BF16.F32.PACK_AB R0, RZ, R0 ;  /* 0x00000000ff00723e */ /* 0x000fc800000010ff */
[----:B------:R-:W-:Y:S01]  /*71d0*/  PRMT R5, R0, 0x7610, R5 ;  /* 0x0000761000057816 */ /* 0x000fe20000000005 */
[----:B------:R-:W-:Y:S06]  /*71e0*/  BRA `(.L_x_144) ;  /* 0x0000000c00847947 */ /* 0x000fec0003800000 */
.L_x_145:
[----:B------:R-:W2:Y:S02]  /*71f0*/  LDG.E.U16 R2, desc[UR36][R2.64] ;  /* 0x0000002402027981 */ /* 0x000ea4000c1e1500 */
[----:B--2---:R-:W0:Y:S02]  /*7200*/  I2F.S16 R0, R2 ;  /* 0x0000000200007306 */ /* 0x004e240000101400 */
[----:B0-----:R-:W-:-:S04]  /*7210*/  F2FP.BF16.F32.PACK_AB R0, RZ, R0 ;  /* 0x00000000ff00723e */ /* 0x001fc800000010ff */
[----:B------:R-:W-:Y:S01]  /*7220*/  PRMT R5, R0, 0x7610, R5 ;  /* 0x0000761000057816 */ /* 0x000fe20000000005 */
[----:B------:R-:W-:Y:S06]  /*7230*/  BRA `(.L_x_144) ;  /* 0x0000000c00707947 */ /* 0x000fec0003800000 */
.L_x_140:
        /* <DEDUP_REMOVED lines=9> */
.L_x_148:
[----:B------:R-:W2:Y:S02]  /*72d0*/  LDG.E.U16 R0, desc[UR36][R2.64] ;  /* 0x0000002402007981 */ /* 0x000ea4000c1e1500 */
[----:B--2---:R-:W-:-:S05]  /*72e0*/  HADD2.F32 R0, -RZ, R0.H0_H0 ;  /* 0x20000000ff007230 */ /* 0x004fca0000004100 */
[----:B------:R-:W-:-:S04]  /*72f0*/  F2FP.BF16.F32.PACK_AB R0, RZ, R0 ;  /* 0x00000000ff00723e */ /* 0x000fc800000010ff */
[----:B------:R-:W-:Y:S01]  /*7300*/  PRMT R5, R0, 0x7610, R5 ;  /* 0x0000761000057816 */ /* 0x000fe20000000005 */
[----:B------:R-:W-:Y:S06]  /*7310*/  BRA `(.L_x_144) ;  /* 0x0000000c00387947 */ /* 0x000fec0003800000 */
.L_x_147:
        /* <DEDUP_REMOVED lines=9> */
.L_x_150:
[----:B------:R-:W2:Y:S02]  /*73b0*/  LDG.E.U16 R2, desc[UR36][R2.64] ;  /* 0x0000002402027981 */ /* 0x000ea4000c1e1500 */
[----:B--2---:R-:W-:-:S05]  /*73c0*/  HADD2.F32 R0, -RZ, R2.H0_H0 ;  /* 0x20000002ff007230 */ /* 0x004fca0000004100 */
[----:B------:R-:W-:-:S04]  /*73d0*/  F2FP.BF16.F32.PACK_AB R0, RZ, R0 ;  /* 0x00000000ff00723e */ /* 0x000fc800000010ff */
[----:B------:R-:W-:Y:S01]  /*73e0*/  PRMT R5, R0, 0x7610, R5 ;  /* 0x0000761000057816 */ /* 0x000fe20000000005 */
[----:B------:R-:W-:Y:S06]  /*73f0*/  BRA `(.L_x_144) ;  /* 0x0000000c00007947 */ /* 0x000fec0003800000 */
.L_x_149:
        /* <DEDUP_REMOVED lines=9> */
.L_x_139:
        /* <DEDUP_REMOVED lines=14> */
.L_x_153:
        /* <DEDUP_REMOVED lines=9> */
.L_x_152:
        /* <DEDUP_REMOVED lines=27> */
.L_x_155:
        /* <DEDUP_REMOVED lines=15> */
.L_x_154:
[----:B------:R0:W5:Y:S01]  /*78a0*/  LDG.E.U16 R5, desc[UR36][R2.64] ;  /* 0x0000002402057981 */ /* 0x000162000c1e1500 */
[----:B------:R-:W-:Y:S05]  /*78b0*/  BRA `(.L_x_144) ;  /* 0x0000000400d07947 */ /* 0x000fea0003800000 */
.L_x_151:
        /* <DEDUP_REMOVED lines=13> */
.L_x_158:
        /* <DEDUP_REMOVED lines=21> */
.L_x_162:
[----:B------:R-:W-:Y:S05]  /*7ae0*/  BSYNC B1 ;  /* 0x0000000000017941 */ /* 0x000fea0003800000 */
.L_x_161:
[----:B------:R-:W-:Y:S01]  /*7af0*/  LEA R3, R0, 0x3b800000, 0x17 ;  /* 0x3b80000000037811 */ /* 0x000fe200078eb8ff */
[----:B------:R-:W-:-:S05]  /*7b00*/  IMAD.SHL.U32 R0, R2, 0x100000, RZ ;  /* 0x0010000002007824 */ /* 0x000fca00078e00ff */
[----:B------:R-:W-:-:S07]  /*7b10*/  LOP3.LUT R0, R3, R0, R4, 0xfe, !PT ;  /* 0x0000000003007212 */ /* 0x000fce00078efe04 */
.L_x_160:
[----:B------:R-:W-:Y:S05]  /*7b20*/  BSYNC B0 ;  /* 0x0000000000007941 */ /* 0x000fea0003800000 */
.L_x_159:
[----:B------:R-:W-:-:S04]  /*7b30*/  F2FP.BF16.F32.PACK_AB R0, RZ, R0 ;  /* 0x00000000ff00723e */ /* 0x000fc800000010ff */
[----:B------:R-:W-:Y:S01]  /*7b40*/  PRMT R5, R0, 0x7610, R5 ;  /* 0x0000761000057816 */ /* 0x000fe20000000005 */
[----:B------:R-:W-:Y:S06]  /*7b50*/  BRA `(.L_x_144) ;  /* 0x0000000400287947 */ /* 0x000fec0003800000 */
.L_x_157:
        /* <DEDUP_REMOVED lines=21> */
.L_x_166:
[----:B------:R-:W-:Y:S05]  /*7cb0*/  BSYNC B1 ;  /* 0x0000000000017941 */ /* 0x000fea0003800000 */
.L_x_165:
[----:B------:R-:W-:Y:S01]  /*7cc0*/  LEA R3, R0, 0x37800000, 0x17 ;  /* 0x3780000000037811 */ /* 0x000fe200078eb8ff */
[----:B------:R-:W-:-:S05]  /*7cd0*/  IMAD.SHL.U32 R0, R2, 0x200000, RZ ;  /* 0x0020000002007824 */ /* 0x000fca00078e00ff */
[----:B------:R-:W-:-:S07]  /*7ce0*/  LOP3.LUT R0, R3, R0, R4, 0xfe, !PT ;  /* 0x0000000003007212 */ /* 0x000fce00078efe04 */
.L_x_164:
[----:B------:R-:W-:Y:S05]  /*7cf0*/  BSYNC B0 ;  /* 0x0000000000007941 */ /* 0x000fea0003800000 */
.L_x_163:
[----:B------:R-:W-:-:S04]  /*7d00*/  F2FP.BF16.F32.PACK_AB R0, RZ, R0 ;  /* 0x00000000ff00723e */ /* 0x000fc800000010ff */
[----:B------:R-:W-:Y:S01]  /*7d10*/  PRMT R5, R0, 0x7610, R5 ;  /* 0x0000761000057816 */ /* 0x000fe20000000005 */
[----:B------:R-:W-:Y:S06]  /*7d20*/  BRA `(.L_x_144) ;  /* 0x0000000000b47947 */ /* 0x000fec0003800000 */
.L_x_156:
        /* <DEDUP_REMOVED lines=14> */
.L_x_170:
[----:B------:R-:W-:Y:S05]  /*7e10*/  BSYNC B0 ;  /* 0x0000000000007941 */ /* 0x000fea0003800000 */
.L_x_169:
[----:B------:R-:W-:-:S04]  /*7e20*/  F2FP.BF16.F32.PACK_AB R0, RZ, R0 ;  /* 0x00000000ff00723e */ /* 0x000fc800000010ff */
[----:B------:R-:W-:Y:S01]  /*7e30*/  PRMT R5, R0, 0x7610, R5 ;  /* 0x0000761000057816 */ /* 0x000fe20000000005 */
[----:B------:R-:W-:Y:S06]  /*7e40*/  BRA `(.L_x_144) ;  /* 0x00000000006c7947 */ /* 0x000fec0003800000 */
.L_x_143:
        /* <DEDUP_REMOVED lines=16> */
.L_x_171:
[----:B------:R-:W-:Y:S01]  /*7f50*/  PRMT R5, RZ, 0x7610, R5 ;  /* 0x00007610ff057816 */ /* 0x000fe20000000005 */
[----:B------:R-:W-:Y:S06]  /*7f60*/  BRA `(.L_x_144) ;  /* 0x0000000000247947 */ /* 0x000fec0003800000 */
.L_x_168:
[----:B------:R-:W2:Y:S02]  /*7f70*/  LDG.E.64 R2, desc[UR36][R2.64] ;  /* 0x0000002402027981 */ /* 0x000ea4000c1e1b00 */
[----:B--2---:R-:W0:Y:S02]  /*7f80*/  I2F.U64 R0, R2 ;  /* 0x0000000200007312 */ /* 0x004e240000301000 */
[----:B0-----:R-:W-:-:S04]  /*7f90*/  F2FP.BF16.F32.PACK_AB R0, RZ, R0 ;  /* 0x00000000ff00723e */ /* 0x001fc800000010ff */
[----:B------:R-:W-:Y:S01]  /*7fa0*/  PRMT R5, R0, 0x7610, R5 ;  /* 0x0000761000057816 */ /* 0x000fe20000000005 */
[----:B------:R-:W-:Y:S06]  /*7fb0*/  BRA `(.L_x_144) ;  /* 0x0000000000107947 */ /* 0x000fec0003800000 */
.L_x_167:
[----:B------:R-:W2:Y:S02]  /*7fc0*/  LDG.E R2, desc[UR36][R2.64] ;  /* 0x0000002402027981 */ /* 0x000ea4000c1e1900 */
[----:B--2---:R-:W-:-:S04]  /*7fd0*/  I2FP.F32.U32 R0, R2 ;  /* 0x0000000200007245 */ /* 0x004fc80000201000 */
[----:B------:R-:W-:-:S04]  /*7fe0*/  F2FP.BF16.F32.PACK_AB R0, RZ, R0 ;  /* 0x00000000ff00723e */ /* 0x000fc800000010ff */
[----:B------:R-:W-:-:S07]  /*7ff0*/  PRMT R5, R0, 0x7610, R5 ;  /* 0x0000761000057816 */ /* 0x000fce0000000005 */
.L_x_144:
        /* <DEDUP_REMOVED lines=21> */
.L_x_175:
[----:B------:R-:W-:-:S06]  /*8150*/  IMAD.U32 R3, R5, 0x10000, RZ ;  /* 0x0001000005037824 */ /* 0x000fcc00078e00ff */
[----:B------:R-:W0:Y:S02]  /*8160*/  F2I.S64.TRUNC R2, R3 ;  /* 0x0000000300027311 */ /* 0x000e24000020d900 */
[----:B0-----:R0:W-:Y:S01]  /*8170*/  STG.E.U8 desc[UR36][R16.64], R2 ;  /* 0x0000000210007986 */ /* 0x0011e2000c101124 */
[----:B------:R-:W-:Y:S05]  /*8180*/  BRA `(.L_x_177) ;  /* 0x0000000c00847947 */ /* 0x000fea0003800000 */
.L_x_174:
        /* <DEDUP_REMOVED lines=10> */
.L_x_179:
[----:B------:R-:W-:-:S06]  /*8230*/  IMAD.U32 R5, R5, 0x10000, RZ ;  /* 0x0001000005057824 */ /* 0x000fcc00078e00ff */
[----:B------:R-:W0:Y:S02]  /*8240*/  F2I.FTZ.TRUNC.NTZ R5, R5 ;  /* 0x0000000500057305 */ /* 0x000e24000021f100 */
[----:B0-----:R3:W-:Y:S01]  /*8250*/  STG.E desc[UR36][R16.64], R5 ;  /* 0x0000000510007986 */ /* 0x0017e2000c101924 */
[----:B------:R-:W-:Y:S05]  /*8260*/  BRA `(.L_x_177) ;  /* 0x0000000c004c7947 */ /* 0x000fea0003800000 */
.L_x_178:
[----:B------:R-:W-:-:S06]  /*8270*/  IMAD.U32 R5, R5, 0x10000, RZ ;  /* 0x0001000005057824 */ /* 0x000fcc00078e00ff */
[----:B------:R-:W0:Y:S02]  /*8280*/  F2I.FTZ.TRUNC.NTZ R5, R5 ;  /* 0x0000000500057305 */ /* 0x000e24000021f100 */
[----:B0-----:R2:W-:Y:S01]  /*8290*/  STG.E.U16 desc[UR36][R16.64], R5 ;  /* 0x0000000510007986 */ /* 0x0015e2000c101524 */
[----:B------:R-:W-:Y:S05]  /*82a0*/  BRA `(.L_x_177) ;  /* 0x0000000c003c7947 */ /* 0x000fea0003800000 */
.L_x_173:
        /* <DEDUP_REMOVED lines=9> */
.L_x_181:
[----:B------:R-:W-:-:S05]  /*8340*/  IMAD.U32 R0, R5, 0x10000, RZ ;  /* 0x0001000005007824 */ /* 0x000fca00078e00ff */
[----:B------:R-:W-:-:S05]  /*8350*/  F2FP.F16.F32.PACK_AB R0, RZ, R0 ;  /* 0x00000000ff00723e */ /* 0x000fca00000000ff */
[----:B------:R0:W-:Y:S01]  /*8360*/  STG.E.U16 desc[UR36][R16.64], R0 ;  /* 0x0000000010007986 */ /* 0x0001e2000c101524 */
[----:B------:R-:W-:Y:S05]  /*8370*/  BRA `(.L_x_177) ;  /* 0x0000000c00087947 */ /* 0x000fea0003800000 */
.L_x_180:
        /* <DEDUP_REMOVED lines=10> */
.L_x_183:
[----:B------:R-:W-:-:S05]  /*8420*/  IMAD.U32 R5, R5, 0x10000, RZ ;  /* 0x0001000005057824 */ /* 0x000fca00078e00ff */
[----:B------:R-:W-:-:S04]  /*8430*/  F2FP.F16.F32.PACK_AB R3, RZ, R5 ;  /* 0x00000005ff03723e */ /* 0x000fc800000000ff */
[----:B------:R-:W-:-:S05]  /*8440*/  PRMT R3, R3, 0x5410, RZ ;  /* 0x0000541003037816 */ /* 0x000fca00000000ff */
[----:B------:R0:W-:Y:S01]  /*8450*/  STG.E desc[UR36][R16.64], R3 ;  /* 0x0000000310007986 */ /* 0x0001e2000c101924 */
[----:B------:R-:W-:Y:S05]  /*8460*/  BRA `(.L_x_177) ;  /* 0x0000000800cc7947 */ /* 0x000fea0003800000 */
.L_x_182:
[----:B------:R-:W-:-:S04]  /*8470*/  IMAD.U32 R2, R5, 0x10000, RZ ;  /* 0x0001000005027824 */ /* 0x000fc800078e00ff */
[----:B------:R-:W-:-:S06]  /*8480*/  FMUL.FTZ R2, R2, 1 ;  /* 0x3f80000002027820 */ /* 0x000fcc0000410000 */
[----:B------:R-:W0:Y:S02]  /*8490*/  F2F.F64.F32 R2, R2 ;  /* 0x0000000200027310 */ /* 0x000e240000201800 */
[----:B0-----:R0:W-:Y:S01]  /*84a0*/  STG.E.64 desc[UR36][R16.64], R2 ;  /* 0x0000000210007986 */ /* 0x0011e2000c101b24 */
[----:B------:R-:W-:Y:S05]  /*84b0*/  BRA `(.L_x_177) ;  /* 0x0000000800b87947 */ /* 0x000fea0003800000 */
.L_x_172:
        /* <DEDUP_REMOVED lines=13> */
.L_x_186:
[----:B------:R-:W-:Y:S01]  /*8590*/  IMAD.U32 R5, R5, 0x10000, RZ ;  /* 0x0001000005057824 */ /* 0x000fe200078e00ff */
[----:B------:R-:W-:-:S03]  /*85a0*/  CS2R R6, SRZ ;  /* 0x0000000000067805 */ /* 0x000fc6000001ff00 */
[----:B------:R-:W-:-:S06]  /*85b0*/  FMUL.FTZ R5, R5, 1 ;  /* 0x3f80000005057820 */ /* 0x000fcc0000410000 */
[----:B------:R-:W0:Y:S02]  /*85c0*/  F2F.F64.F32 R4, R5 ;  /* 0x0000000500047310 */ /* 0x000e240000201800 */
[----:B0-----:R0:W-:Y:S01]  /*85d0*/  STG.E.128 desc[UR36][R16.64], R4 ;  /* 0x0000000410007986 */ /* 0x0011e2000c101d24 */
[----:B------:R-:W-:Y:S05]  /*85e0*/  BRA `(.L_x_177) ;  /* 0x00000008006c7947 */ /* 0x000fea0003800000 */
.L_x_185:
        /* <DEDUP_REMOVED lines=21> */
.L_x_190:
[----:B------:R-:W-:Y:S05]  /*8740*/  BSYNC B0 ;  /* 0x0000000000007941 */ /* 0x000fea0003800000 */
.L_x_189:
[----:B------:R-:W-:-:S05]  /*8750*/  LOP3.LUT R3, R0, R3, RZ, 0xfc, !PT ;  /* 0x0000000300037212 */ /* 0x000fca00078efcff */
[----:B------:R0:W-:Y:S01]  /*8760*/  STG.E.U8 desc[UR36][R16.64], R3 ;  /* 0x0000000310007986 */ /* 0x0001e2000c101124 */
[----:B------:R-:W-:Y:S05]  /*8770*/  BRA `(.L_x_177) ;  /* 0x0000000800087947 */ /* 0x000fea0003800000 */
.L_x_188:
        /* <DEDUP_REMOVED lines=13> */
.L_x_192:
[----:B------:R-:W-:Y:S01]  /*8850*/  IMAD.MOV.U32 R0, RZ, RZ, 0x7f ;  /* 0x0000007fff007424 */ /* 0x000fe200078e00ff */
[----:B------:R-:W-:-:S04]  /*8860*/  ISETP.GT.U32.AND P0, PT, R2, 0x7f800000, PT ;  /* 0x7f8000000200780c */ /* 0x000fc80003f04070 */
[----:B------:R-:W-:-:S09]  /*8870*/  SEL R0, R0, 0x7c, P0 ;  /* 0x0000007c00007807 */ /* 0x000fd20000000000 */
.L_x_193:
[----:B------:R-:W-:Y:S05]  /*8880*/  BSYNC B0 ;  /* 0x0000000000007941 */ /* 0x000fea0003800000 */
.L_x_191:
[----:B------:R-:W-:-:S04]  /*8890*/  LOP3.LUT R2, R5, 0x80000000, RZ, 0xc0, !PT ;  /* 0x8000000005027812 */ /* 0x000fc800078ec0ff */
[----:B------:R-:W-:-:S04]  /*88a0*/  SHF.R.U32.HI R3, RZ, 0x18, R2 ;  /* 0x00000018ff037819 */ /* 0x000fc80000011602 */
[----:B------:R-:W-:-:S05]  /*88b0*/  LOP3.LUT R3, R0, R3, RZ, 0xfc, !PT ;  /* 0x0000000300037212 */ /* 0x000fca00078efcff */
[----:B------:R0:W-:Y:S01]  /*88c0*/  STG.E.U8 desc[UR36][R16.64], R3 ;  /* 0x0000000310007986 */ /* 0x0001e2000c101124 */
[----:B------:R-:W-:Y:S05]  /*88d0*/  BRA `(.L_x_177) ;  /* 0x0000000400b07947 */ /* 0x000fea0003800000 */
.L_x_187:
[----:B------:R0:W-:Y:S01]  /*88e0*/  STG.E.U16 desc[UR36][R16.64], R5 ;  /* 0x0000000510007986 */ /* 0x0001e2000c101524 */
[----:B------:R-:W-:Y:S05]  /*88f0*/  BRA `(.L_x_177) ;  /* 0x0000000400a87947 */ /* 0x000fea0003800000 */
.L_x_184:
        /* <DEDUP_REMOVED lines=12> */
.L_x_196:
        /* <DEDUP_REMOVED lines=17> */
.L_x_199:
[----:B------:R-:W-:-:S04]  /*8ad0*/  LOP3.LUT R2, R5, 0x80000000, RZ, 0xc0, !PT ;  /* 0x8000000005027812 */ /* 0x000fc800078ec0ff */
[----:B------:R-:W-:-:S04]  /*8ae0*/  SHF.R.U32.HI R3, RZ, 0x18, R2 ;  /* 0x00000018ff037819 */ /* 0x000fc80000011602 */
[----:B------:R-:W-:-:S04]  /*8af0*/  LOP3.LUT R0, R0, R3, RZ, 0xfc, !PT ;  /* 0x0000000300007212 */ /* 0x000fc800078efcff */
[----:B------:R-:W-:-:S07]  /*8b00*/  PRMT R8, R0, 0x7610, R8 ;  /* 0x0000761000087816 */ /* 0x000fce0000000008 */
.L_x_198:
[----:B------:R-:W-:Y:S05]  /*8b10*/  BSYNC B0 ;  /* 0x0000000000007941 */ /* 0x000fea0003800000 */
.L_x_197:
[----:B------:R0:W-:Y:S01]  /*8b20*/  STG.E.U8 desc[UR36][R16.64], R8 ;  /* 0x0000000810007986 */ /* 0x0001e2000c101124 */
[----:B------:R-:W-:Y:S05]  /*8b30*/  BRA `(.L_x_177) ;  /* 0x0000000400187947 */ /* 0x000fea0003800000 */
.L_x_195:
        /* <DEDUP_REMOVED lines=17> */
.L_x_202:
[----:B------:R-:W-:-:S04]  /*8c50*/  LOP3.LUT R2, R5, 0x80000000, RZ, 0xc0, !PT ;  /* 0x8000000005027812 */ /* 0x000fc800078ec0ff */
[----:B------:R-:W-:-:S04]  /*8c60*/  SHF.R.U32.HI R3, RZ, 0x18, R2 ;  /* 0x00000018ff037819 */ /* 0x000fc80000011602 */
[----:B------:R-:W-:-:S04]  /*8c70*/  LOP3.LUT R0, R0, R3, RZ, 0xfc, !PT ;  /* 0x0000000300007212 */ /* 0x000fc800078efcff */
[----:B------:R-:W-:-:S07]  /*8c80*/  PRMT R8, R0, 0x7610, R8 ;  /* 0x0000761000087816 */ /* 0x000fce0000000008 */
.L_x_201:
[----:B------:R-:W-:Y:S05]  /*8c90*/  BSYNC B0 ;  /* 0x0000000000007941 */ /* 0x000fea0003800000 */
.L_x_200:
[----:B------:R0:W-:Y:S01]  /*8ca0*/  STG.E.U8 desc[UR36][R16.64], R8 ;  /* 0x0000000810007986 */ /* 0x0001e2000c101124 */
[----:B------:R-:W-:Y:S05]  /*8cb0*/  BRA `(.L_x_177) ;  /* 0x0000000000b87947 */ /* 0x000fea0003800000 */
.L_x_194:
        /* <DEDUP_REMOVED lines=22> */
.L_x_176:
[----:B------:R-:W-:Y:S01]  /*8e20*/  MOV R0, 0x0 ;  /* 0x0000000000007802 */ /* 0x000fe20000000f00 */
[----:B------:R-:W-:Y:S01]  /*8e30*/  ULDC.64 UR4, c[0x4][0x188] ;  /* 0x0100620000047ab9 */ /* 0x000fe20000000a00 */
[----:B------:R-:W-:Y:S01]  /*8e40*/  ULDC.64 UR6, c[0x4][0x30] ;  /* 0x01000c0000067ab9 */ /* 0x000fe20000000a00 */
[----:B------:R-:W-:Y:S01]  /*8e50*/  IMAD.U32 R4, RZ, RZ, UR4 ;  /* 0x00000004ff047e24 */ /* 0x000fe2000f8e00ff */
[----:B------:R0:W1:Y:S01]  /*8e60*/  LDC.64 R2, c[0x4][R0] ;  /* 0x0100000000027b82 */ /* 0x0000620000000a00 */
[----:B------:R-:W-:Y:S01]  /*8e70*/  IMAD.U32 R5, RZ, RZ, UR5 ;  /* 0x00000005ff057e24 */ /* 0x000fe2000f8e00ff */
[----:B------:R-:W-:Y:S01]  /*8e80*/  ULDC.64 UR4, c[0x4][0x190] ;  /* 0x0100640000047ab9 */ /* 0x000fe20000000a00 */
[----:B------:R-:W-:Y:S02]  /*8e90*/  IMAD.U32 R10, RZ, RZ, UR6 ;  /* 0x00000006ff0a7e24 */ /* 0x000fe4000f8e00ff */
[----:B------:R-:W-:Y:S02]  /*8ea0*/  IMAD.U32 R6, RZ, RZ, UR4 ;  /* 0x00000004ff067e24 */ /* 0x000fe4000f8e00ff */
[----:B------:R-:W-:-:S02]  /*8eb0*/  IMAD.U32 R7, RZ, RZ, UR5 ;  /* 0x00000005ff077e24 */ /* 0x000fc4000f8e00ff */
[----:B------:R-:W-:Y:S02]  /*8ec0*/  IMAD.U32 R11, RZ, RZ, UR7 ;  /* 0x00000007ff0b7e24 */ /* 0x000fe4000f8e00ff */
[----:B------:R-:W-:Y:S02]  /*8ed0*/  IMAD.MOV.U32 R8, RZ, RZ, 0x65 ;  /* 0x00000065ff087424 */ /* 0x000fe400078e00ff */
[----:B------:R-:W-:Y:S02]  /*8ee0*/  IMAD.MOV.U32 R12, RZ, RZ, 0x1 ;  /* 0x00000001ff0c7424 */ /* 0x000fe400078e00ff */
[----:B0-----:R-:W-:-:S07]  /*8ef0*/  IMAD.MOV.U32 R13, RZ, RZ, RZ ;  /* 0x000000ffff0d7224 */ /* 0x001fce00078e00ff */
[----:B------:R-:W-:-:S07]  /*8f00*/  LEPC R20, `(.L_x_205) ;  /* 0x000000001014794e */ /* 0x000fce0000000000 */
[----:B-1----:R-:W-:Y:S05]  /*8f10*/  CALL.ABS.NOINC R2 ;  /* 0x0000000002007343 */ /* 0x002fea0003c00000 */
.L_x_205:
[----:B------:R-:W-:Y:S05]  /*8f20*/  BRA `(.L_x_177) ;  /* 0x00000000001c7947 */ /* 0x000fea0003800000 */
.L_x_204:
[----:B------:R-:W-:-:S06]  /*8f30*/  IMAD.U32 R2, R5, 0x10000, RZ ;  /* 0x0001000005027824 */ /* 0x000fcc00078e00ff */
[----:B------:R-:W0:Y:S02]  /*8f40*/  F2I.U64.TRUNC R2, R2 ;  /* 0x0000000200027311 */ /* 0x000e24000020d800 */
[----:B0-----:R0:W-:Y:S01]  /*8f50*/  STG.E.64 desc[UR36][R16.64], R2 ;  /* 0x0000000210007986 */ /* 0x0011e2000c101b24 */
[----:B------:R-:W-:Y:S05]  /*8f60*/  BRA `(.L_x_177) ;  /* 0x00000000000c7947 */ /* 0x000fea0003800000 */
.L_x_203:
[----:B------:R-:W-:-:S06]  /*8f70*/  IMAD.U32 R5, R5, 0x10000, RZ ;  /* 0x0001000005057824 */ /* 0x000fcc00078e00ff */
[----:B------:R-:W0:Y:S02]  /*8f80*/  F2I.FTZ.U32.TRUNC.NTZ R5, R5 ;  /* 0x0000000500057305 */ /* 0x000e24000021f000 */
[----:B0-----:R0:W-:Y:S02]  /*8f90*/  STG.E desc[UR36][R16.64], R5 ;  /* 0x0000000510007986 */ /* 0x0011e4000c101924 */
.L_x_177:
[----:B------:R-:W-:-:S07]  /*8fa0*/  VIADD R19, R19, 0x80 ;  /* 0x0000008013137836 */ /* 0x000fce0000000000 */
.L_x_104:
[----:B------:R-:W-:Y:S05]  /*8fb0*/  BSYNC B6 ;  /* 0x0000000000067941 */ /* 0x000fea0003800000 */
.L_x_103:
        /* <DEDUP_REMOVED lines=358> */
.L_x_208:
        /* <DEDUP_REMOVED lines=23> */
.L_x_212:
[----:B------:R-:W2:Y:S02]  /*a790*/  LDG.E.U8 R2, desc[UR36][R2.64] ;  /* 0x0000002402027981 */ /* 0x000ea4000c1e1100 */
[----:B--2---:R-:W-:-:S04]  /*a7a0*/  I2FP.F32.U32 R0, R2 ;  /* 0x0000000200007245 */ /* 0x004fc80000201000 */
[----:B------:R-:W-:-:S04]  /*a7b0*/  F2FP.BF16.F32.PACK_AB R0, RZ, R0 ;  /* 0x00000000ff00723e */ /* 0x000fc800000010ff */
[----:B------:R-:W-:Y:S01]  /*a7c0*/  PRMT R22, R0, 0x7610, R22 ;  /* 0x0000761000167816 */ /* 0x000fe20000000016 */
[----:B------:R-:W-:Y:S06]  /*a7d0*/  BRA `(.L_x_214) ;  /* 0x0000000c00c87947 */ /* 0x000fec0003800000 */
.L_x_211:
        /* <DEDUP_REMOVED lines=11> */
.L_x_216:
[----:B------:R-:W2:Y:S02]  /*a890*/  LDG.E R2, desc[UR36][R2.64] ;  /* 0x0000002402027981 */ /* 0x000ea4000c1e1900 */
[----:B--2---:R-:W-:-:S04]  /*a8a0*/  I2FP.F32.S32 R0, R2 ;  /* 0x0000000200007245 */ /* 0x004fc80000201400 */
[----:B------:R-:W-:-:S04]  /*a8b0*/  F2FP.BF16.F32.PACK_AB R0, RZ, R0 ;  /* 0x00000000ff00723e */ /* 0x000fc800000010ff */
[----:B------:R-:W-:Y:S01]  /*a8c0*/  PRMT R22, R0, 0x7610, R22 ;  /* 0x0000761000167816 */ /* 0x000fe20000000016 */
[----:B------:R-:W-:Y:S06]  /*a8d0*/  BRA `(.L_x_214) ;  /* 0x0000000c00887947 */ /* 0x000fec0003800000 */
.L_x_215:
[----:B------:R-:W2:Y:S02]  /*a8e0*/  LDG.E.U16 R2, desc[UR36][R2.64] ;  /* 0x0000002402027981 */ /* 0x000ea4000c1e1500 */
[----:B--2---:R-:W0:Y:S02]  /*a8f0*/  I2F.S16 R0, R2 ;  /* 0x0000000200007306 */ /* 0x004e240000101400 */
[----:B0-----:R-:W-:-:S04]  /*a900*/  F2FP.BF16.F32.PACK_AB R0, RZ, R0 ;  /* 0x00000000ff00723e */ /* 0x001fc800000010ff */
[----:B------:R-:W-:Y:S01]  /*a910*/  PRMT R22, R0, 0x7610, R22 ;  /* 0x0000761000167816 */ /* 0x000fe20000000016 */
[----:B------:R-:W-:Y:S06]  /*a920*/  BRA `(.L_x_214) ;  /* 0x0000000c00747947 */ /* 0x000fec0003800000 */
.L_x_210:
        /* <DEDUP_REMOVED lines=9> */
.L_x_218:
[----:B------:R-:W2:Y:S02]  /*a9c0*/  LDG.E.U16 R0, desc[UR36][R2.64] ;  /* 0x0000002402007981 */ /* 0x000ea4000c1e1500 */
[----:B--2---:R-:W-:-:S05]  /*a9d0*/  HADD2.F32 R0, -RZ, R0.H0_H0 ;  /* 0x20000000ff007230 */ /* 0x004fca0000004100 */
[----:B------:R-:W-:-:S04]  /*a9e0*/  F2FP.BF16.F32.PACK_AB R0, RZ, R0 ;  /* 0x00000000ff00723e */ /* 0x000fc800000010ff */
[----:B------:R-:W-:Y:S01]  /*a9f0*/  PRMT R22, R0, 0x7610, R22 ;  /* 0x0000761000167816 */ /* 0x000fe20000000016 */
[----:B------:R-:W-:Y:S06]  /*aa00*/  BRA `(.L_x_214) ;  /* 0x0000000c003c7947 */ /* 0x000fec0003800000 */
.L_x_217:
        /* <DEDUP_REMOVED lines=9> */
.L_x_220:
[----:B------:R-:W2:Y:S02]  /*aaa0*/  LDG.E.U16 R2, desc[UR36][R2.64] ;  /* 0x0000002402027981 */ /* 0x000ea4000c1e1500 */
[----:B--2---:R-:W-:-:S05]  /*aab0*/  HADD2.F32 R0, -RZ, R2.H0_H0 ;  /* 0x20000002ff007230 */ /* 0x004fca0000004100 */
[----:B------:R-:W-:-:S04]  /*aac0*/  F2FP.BF16.F32.PACK_AB R0, RZ, R0 ;  /* 0x00000000ff00723e */ /* 0x000fc800000010ff */
[----:B------:R-:W-:Y:S01]  /*aad0*/  PRMT R22, R0, 0x7610, R22 ;  /* 0x0000761000167816 */ /* 0x000fe20000000016 */
[----:B------:R-:W-:Y:S06]  /*aae0*/  BRA `(.L_x_214) ;  /* 0x0000000c00047947 */ /* 0x000fec0003800000 */
.L_x_219:
        /* <DEDUP_REMOVED lines=9> */
.L_x_209:
        /* <DEDUP_REMOVED lines=14> */
.L_x_223:
        /* <DEDUP_REMOVED lines=9> */
.L_x_222:
        /* <DEDUP_REMOVED lines=28> */
.L_x_225:
        /* <DEDUP_REMOVED lines=15> */
.L_x_224:
[----:B------:R0:W5:Y:S01]  /*afa0*/  LDG.E.U16 R22, desc[UR36][R2.64] ;  /* 0x0000002402167981 */ /* 0x000162000c1e1500 */
[----:B------:R-:W-:Y:S05]  /*afb0*/  BRA `(.L_x_214) ;  /* 0x0000000400d07947 */ /* 0x000fea0003800000 */
.L_x_221:
        /* <DEDUP_REMOVED lines=13> */
.L_x_228:
        /* <DEDUP_REMOVED lines=21> */
.L_x_232:
[----:B------:R-:W-:Y:S05]  /*b1e0*/  BSYNC B1 ;  /* 0x0000000000017941 */ /* 0x000fea0003800000 */
.L_x_231:
[----:B------:R-:W-:Y:S01]  /*b1f0*/  LEA R3, R0, 0x3b800000, 0x17 ;  /* 0x3b80000000037811 */ /* 0x000fe200078eb8ff */
[----:B------:R-:W-:-:S05]  /*b200*/  IMAD.SHL.U32 R0, R2, 0x100000, RZ ;  /* 0x0010000002007824 */ /* 0x000fca00078e00ff */
[----:B------:R-:W-:-:S07]  /*b210*/  LOP3.LUT R0, R3, R0, R4, 0xfe, !PT ;  /* 0x0000000003007212 */ /* 0x000fce00078efe04 */
.L_x_230:
[----:B------:R-:W-:Y:S05]  /*b220*/  BSYNC B0 ;  /* 0x0000000000007941 */ /* 0x000fea0003800000 */
.L_x_229:
[----:B------:R-:W-:-:S04]  /*b230*/  F2FP.BF16.F32.PACK_AB R0, RZ, R0 ;  /* 0x00000000ff00723e */ /* 0x000fc800000010ff */
[----:B------:R-:W-:Y:S01]  /*b240*/  PRMT R22, R0, 0x7610, R22 ;  /* 0x0000761000167816 */ /* 0x000fe20000000016 */
[----:B------:R-:W-:Y:S06]  /*b250*/  BRA `(.L_x_214) ;  /* 0x0000000400287947 */ /* 0x000fec0003800000 */
.L_x_227:
        /* <DEDUP_REMOVED lines=21> */
.L_x_236:
[----:B------:R-:W-:Y:S05]  /*b3b0*/  BSYNC B1 ;  /* 0x0000000000017941 */ /* 0x000fea0003800000 */
.L_x_235:
[----:B------:R-:W-:Y:S01]  /*b3c0*/  LEA R3, R0, 0x37800000, 0x17 ;  /* 0x3780000000037811 */ /* 0x000fe200078eb8ff */
[----:B------:R-:W-:-:S05]  /*b3d0*/  IMAD.SHL.U32 R0, R2, 0x200000, RZ ;  /* 0x0020000002007824 */ /* 0x000fca00078e00ff */
[----:B------:R-:W-:-:S07]  /*b3e0*/  LOP3.LUT R0, R3, R0, R4, 0xfe, !PT ;  /* 0x0000000003007212 */ /* 0x000fce00078efe04 */
.L_x_234:
[----:B------:R-:W-:Y:S05]  /*b3f0*/  BSYNC B0 ;  /* 0x0000000000007941 */ /* 0x000fea0003800000 */
.L_x_233:
[----:B------:R-:W-:-:S04]  /*b400*/  F2FP.BF16.F32.PACK_AB R0, RZ, R0 ;  /* 0x00000000ff00723e */ /* 0x000fc800000010ff */
[----:B------:R-:W-:Y:S01]  /*b410*/  PRMT R22, R0, 0x7610, R22 ;  /* 0x0000761000167816 */ /* 0x000fe20000000016 */
[----:B------:R-:W-:Y:S06]  /*b420*/  BRA `(.L_x_214) ;  /* 0x0000000000b47947 */ /* 0x000fec0003800000 */
.L_x_226:
        /* <DEDUP_REMOVED lines=14> */
.L_x_240:
[----:B------:R-:W-:Y:S05]  /*b510*/  BSYNC B0 ;  /* 0x0000000000007941 */ /* 0x000fea0003800000 */
.L_x_239:
[----:B------:R-:W-:-:S04]  /*b520*/  F2FP.BF16.F32.PACK_AB R0, RZ, R0 ;  /* 0x00000000ff00723e */ /* 0x000fc800000010ff */
[----:B------:R-:W-:Y:S01]  /*b530*/  PRMT R22, R0, 0x7610, R22 ;  /* 0x0000761000167816 */ /* 0x000fe20000000016 */
[----:B------:R-:W-:Y:S06]  /*b540*/  BRA `(.L_x_214) ;  /* 0x00000000006c7947 */ /* 0x000fec0003800000 */
.L_x_213:
        /* <DEDUP_REMOVED lines=16> */
.L_x_241:
[----:B------:R-:W-:Y:S01]  /*b650*/  PRMT R22, RZ, 0x7610, R22 ;  /* 0x00007610ff167816 */ /* 0x000fe20000000016 */
[----:B------:R-:W-:Y:S06]  /*b660*/  BRA `(.L_x_214) ;  /* 0x0000000000247947 */ /* 0x000fec0003800000 */
.L_x_238:
[----:B------:R-:W2:Y:S02]  /*b670*/  LDG.E.64 R2, desc[UR36][R2.64] ;  /* 0x0000002402027981 */ /* 0x000ea4000c1e1b00 */
[----:B--2---:R-:W0:Y:S02]  /*b680*/  I2F.U64 R0, R2 ;  /* 0x0000000200007312 */ /* 0x004e240000301000 */
[----:B0-----:R-:W-:-:S04]  /*b690*/  F2FP.BF16.F32.PACK_AB R0, RZ, R0 ;  /* 0x00000000ff00723e */ /* 0x001fc800000010ff */
[----:B------:R-:W-:Y:S01]  /*b6a0*/  PRMT R22, R0, 0x7610, R22 ;  /* 0x0000761000167816 */ /* 0x000fe20000000016 */
[----:B------:R-:W-:Y:S06]  /*b6b0*/  BRA `(.L_x_214) ;  /* 0x0000000000107947 */ /* 0x000fec0003800000 */
.L_x_237:
[----:B------:R-:W2:Y:S02]  /*b6c0*/  LDG.E R2, desc[UR36][R2.64] ;  /* 0x0000002402027981 */ /* 0x000ea4000c1e1900 */
[----:B--2---:R-:W-:-:S04]  /*b6d0*/  I2FP.F32.U32 R0, R2 ;  /* 0x0000000200007245 */ /* 0x004fc80000201000 */
[----:B------:R-:W-:-:S04]  /*b6e0*/  F2FP.BF16.F32.PACK_AB R0, RZ, R0 ;  /* 0x00000000ff00723e */ /* 0x000fc800000010ff */
[----:B------:R-:W-:-:S07]  /*b6f0*/  PRMT R22, R0, 0x7610, R22 ;  /* 0x0000761000167816 */ /* 0x000fce0000000016 */
.L_x_214:
        /* <DEDUP_REMOVED lines=20> */
.L_x_245:
[----:B------:R-:W2:Y:S02]  /*b840*/  LDG.E.U8 R2, desc[UR36][R2.64] ;  /* 0x0000002402027981 */ /* 0x000ea4000c1e1100 */
[----:B--2---:R-:W-:-:S04]  /*b850*/  I2FP.F32.U32 R0, R2 ;  /* 0x0000000200007245 */ /* 0x004fc80000201000 */
[----:B------:R-:W-:-:S04]  /*b860*/  F2FP.BF16.F32.PACK_AB R0, RZ, R0 ;  /* 0x00000000ff00723e */ /* 0x000fc800000010ff */
[----:B------:R-:W-:Y:S01]  /*b870*/  PRMT R5, R0, 0x7610, R5 ;  /* 0x0000761000057816 */ /* 0x000fe20000000005 */
[----:B------:R-:W-:Y:S06]  /*b880*/  BRA `(.L_x_247) ;  /* 0x0000000c00c47947 */ /* 0x000fec0003800000 */
.L_x_244:
        /* <DEDUP_REMOVED lines=11> */
.L_x_249:
[----:B------:R-:W2:Y:S02]  /*b940*/  LDG.E R2, desc[UR36][R2.64] ;  /* 0x0000002402027981 */ /* 0x000ea4000c1e1900 */
[----:B--2---:R-:W-:-:S04]  /*b950*/  I2FP.F32.S32 R0, R2 ;  /* 0x0000000200007245 */ /* 0x004fc80000201400 */
[----:B------:R-:W-:-:S04]  /*b960*/  F2FP.BF16.F32.PACK_AB R0, RZ, R0 ;  /* 0x00000000ff00723e */ /* 0x000fc800000010ff */
[----:B------:R-:W-:Y:S01]  /*b970*/  PRMT R5, R0, 0x7610, R5 ;  /* 0x0000761000057816 */ /* 0x000fe20000000005 */
[----:B------:R-:W-:Y:S06]  /*b980*/  BRA `(.L_x_247) ;  /* 0x0000000c00847947 */ /* 0x000fec0003800000 */
.L_x_248:
[----:B------:R-:W2:Y:S02]  /*b990*/  LDG.E.U16 R2, desc[UR36][R2.64] ;  /* 0x0000002402027981 */ /* 0x000ea4000c1e1500 */
[----:B--2---:R-:W0:Y:S02]  /*b9a0*/  I2F.S16 R0, R2 ;  /* 0x0000000200007306 */ /* 0x004e240000101400 */
[----:B0-----:R-:W-:-:S04]  /*b9b0*/  F2FP.BF16.F32.PACK_AB R0, RZ, R0 ;  /* 0x00000000ff00723e */ /* 0x001fc800000010ff */
[----:B------:R-:W-:Y:S01]  /*b9c0*/  PRMT R5, R0, 0x7610, R5 ;  /* 0x0000761000057816 */ /* 0x000fe20000000005 */
[----:B------:R-:W-:Y:S06]  /*b9d0*/  BRA `(.L_x_247) ;  /* 0x0000000c00707947 */ /* 0x000fec0003800000 */
.L_x_243:
        /* <DEDUP_REMOVED lines=9> */
.L_x_251:
[----:B------:R-:W2:Y:S02]  /*ba70*/  LDG.E.U16 R0, desc[UR36][R2.64] ;  /* 0x0000002402007981 */ /* 0x000ea4000c1e1500 */
[----:B--2---:R-:W-:-:S05]  /*ba80*/  HADD2.F32 R0, -RZ, R0.H0_H0 ;  /* 0x20000000ff007230 */ /* 0x004fca0000004100 */
[----:B------:R-:W-:-:S04]  /*ba90*/  F2FP.BF16.F32.PACK_AB R0, RZ, R0 ;  /* 0x00000000ff00723e */ /* 0x000fc800000010ff */
[----:B------:R-:W-:Y:S01]  /*baa0*/  PRMT R5, R0, 0x7610, R5 ;  /* 0x0000761000057816 */ /* 0x000fe20000000005 */
[----:B------:R-:W-:Y:S06]  /*bab0*/  BRA `(.L_x_247) ;  /* 0x0000000c00387947 */ /* 0x000fec0003800000 */
.L_x_250:
        /* <DEDUP_REMOVED lines=9> */
.L_x_253:
[----:B------:R-:W2:Y:S02]  /*bb50*/  LDG.E.U16 R2, desc[UR36][R2.64] ;  /* 0x0000002402027981 */ /* 0x000ea4000c1e1500 */
[----:B--2---:R-:W-:-:S05]  /*bb60*/  HADD2.F32 R0, -RZ, R2.H0_H0 ;  /* 0x20000002ff007230 */ /* 0x004fca0000004100 */
[----:B------:R-:W-:-:S04]  /*bb70*/  F2FP.BF16.F32.PACK_AB R0, RZ, R0 ;  /* 0x00000000ff00723e */ /* 0x000fc800000010ff */
[----:B------:R-:W-:Y:S01]  /*bb80*/  PRMT R5, R0, 0x7610, R5 ;  /* 0x0000761000057816 */ /* 0x000fe20000000005 */
[----:B------:R-:W-:Y:S06]  /*bb90*/  BRA `(.L_x_247) ;  /* 0x0000000c00007947 */ /* 0x000fec0003800000 */
.L_x_252:
        /* <DEDUP_REMOVED lines=9> */
.L_x_242:
        /* <DEDUP_REMOVED lines=14> */
.L_x_256:
        /* <DEDUP_REMOVED lines=9> */
.L_x_255:
        /* <DEDUP_REMOVED lines=27> */
.L_x_258:
        /* <DEDUP_REMOVED lines=15> */
.L_x_257:
[----:B------:R0:W5:Y:S01]  /*c040*/  LDG.E.U16 R5, desc[UR36][R2.64] ;  /* 0x0000002402057981 */ /* 0x000162000c1e1500 */
[----:B------:R-:W-:Y:S05]  /*c050*/  BRA `(.L_x_247) ;  /* 0x0000000400d07947 */ /* 0x000fea0003800000 */
.L_x_254:
        /* <DEDUP_REMOVED lines=13> */
.L_x_261:
        /* <DEDUP_REMOVED lines=21> */
.L_x_265:
[----:B------:R-:W-:Y:S05]  /*c280*/  BSYNC B1 ;  /* 0x0000000000017941 */ /* 0x000fea0003800000 */
.L_x_264:
[----:B------:R-:W-:Y:S01]  /*c290*/  LEA R3, R0, 0x3b800000, 0x17 ;  /* 0x3b80000000037811 */ /* 0x000fe200078eb8ff */
[----:B------:R-:W-:-:S05]  /*c2a0*/  IMAD.SHL.U32 R0, R2, 0x100000, RZ ;  /* 0x0010000002007824 */ /* 0x000fca00078e00ff */
[----:B------:R-:W-:-:S07]  /*c2b0*/  LOP3.LUT R0, R3, R0, R4, 0xfe, !PT ;  /* 0x0000000003007212 */ /* 0x000fce00078efe04 */
.L_x_263:
[----:B------:R-:W-:Y:S05]  /*c2c0*/  BSYNC B0 ;  /* 0x0000000000007941 */ /* 0x000fea0003800000 */
.L_x_262:
[----:B------:R-:W-:-:S04]  /*c2d0*/  F2FP.BF16.F32.PACK_AB R0, RZ, R0 ;  /* 0x00000000ff00723e */ /* 0x000fc800000010ff */
[----:B------:R-:W-:Y:S01]  /*c2e0*/  PRMT R5, R0, 0x7610, R5 ;  /* 0x0000761000057816 */ /* 0x000fe20000000005 */
[----:B------:R-:W-:Y:S06]  /*c2f0*/  BRA `(.L_x_247) ;  /* 0x0000000400287947 */ /* 0x000fec0003800000 */
.L_x_260:
        /* <DEDUP_REMOVED lines=21> */
.L_x_269:
[----:B------:R-:W-:Y:S05]  /*c450*/  BSYNC B1 ;  /* 0x0000000000017941 */ /* 0x000fea0003800000 */
.L_x_268:
[----:B------:R-:W-:Y:S01]  /*c460*/  LEA R3, R0, 0x37800000, 0x17 ;  /* 0x3780000000037811 */ /* 0x000fe200078eb8ff */
[----:B------:R-:W-:-:S05]  /*c470*/  IMAD.SHL.U32 R0, R2, 0x200000, RZ ;  /* 0x0020000002007824 */ /* 0x000fca00078e00ff */
[----:B------:R-:W-:-:S07]  /*c480*/  LOP3.LUT R0, R3, R0, R4, 0xfe, !PT ;  /* 0x0000000003007212 */ /* 0x000fce00078efe04 */
.L_x_267:
[----:B------:R-:W-:Y:S05]  /*c490*/  BSYNC B0 ;  /* 0x0000000000007941 */ /* 0x000fea0003800000 */
.L_x_266:
[----:B------:R-:W-:-:S04]  /*c4a0*/  F2FP.BF16.F32.PACK_AB R0, RZ, R0 ;  /* 0x00000000ff00723e */ /* 0x000fc800000010ff */
[----:B------:R-:W-:Y:S01]  /*c4b0*/  PRMT R5, R0, 0x7610, R5 ;  /* 0x0000761000057816 */ /* 0x000fe20000000005 */
[----:B------:R-:W-:Y:S06]  /*c4c0*/  BRA `(.L_x_247) ;  /* 0x0000000000b47947 */ /* 0x000fec0003800000 */
.L_x_259:
        /* <DEDUP_REMOVED lines=14> */
.L_x_273:
[----:B------:R-:W-:Y:S05]  /*c5b0*/  BSYNC B0 ;  /* 0x0000000000007941 */ /* 0x000fea0003800000 */
.L_x_272:
[----:B------:R-:W-:-:S04]  /*c5c0*/  F2FP.BF16.F32.PACK_AB R0, RZ, R0 ;  /* 0x00000000ff00723e */ /* 0x000fc800000010ff */
[----:B------:R-:W-:Y:S01]  /*c5d0*/  PRMT R5, R0, 0x7610, R5 ;  /* 0x0000761000057816 */ /* 0x000fe20000000005 */
[----:B------:R-:W-:Y:S06]  /*c5e0*/  BRA `(.L_x_247) ;  /* 0x00000000006c7947 */ /* 0x000fec0003800000 */
.L_x_246:
        /* <DEDUP_REMOVED lines=16> */
.L_x_274:
[----:B------:R-:W-:Y:S01]  /*c6f0*/  PRMT R5, RZ, 0x7610, R5 ;  /* 0x00007610ff057816 */ /* 0x000fe20000000005 */
[----:B------:R-:W-:Y:S06]  /*c700*/  BRA `(.L_x_247) ;  /* 0x0000000000247947 */ /* 0x000fec0003800000 */
.L_x_271:
[----:B------:R-:W2:Y:S02]  /*c710*/  LDG.E.64 R2, desc[UR36][R2.64] ;  /* 0x0000002402027981 */ /* 0x000ea4000c1e1b00 */
[----:B--2---:R-:W0:Y:S02]  /*c720*/  I2F.U64 R0, R2 ;  /* 0x0000000200007312 */ /* 0x004e240000301000 */
[----:B0-----:R-:W-:-:S04]  /*c730*/  F2FP.BF16.F32.PACK_AB R0, RZ, R0 ;  /* 0x00000000ff00723e */ /* 0x001fc800000010ff */
[----:B------:R-:W-:Y:S01]  /*c740*/  PRMT R5, R0, 0x7610, R5 ;  /* 0x0000761000057816 */ /* 0x000fe20000000005 */
[----:B------:R-:W-:Y:S06]  /*c750*/  BRA `(.L_x_247) ;  /* 0x0000000000107947 */ /* 0x000fec0003800000 */
.L_x_270:
[----:B------:R-:W2:Y:S02]  /*c760*/  LDG.E R2, desc[UR36][R2.64] ;  /* 0x0000002402027981 */ /* 0x000ea4000c1e1900 */
[----:B--2---:R-:W-:-:S04]  /*c770*/  I2FP.F32.U32 R0, R2 ;  /* 0x0000000200007245 */ /* 0x004fc80000201000 */
[----:B------:R-:W-:-:S04]  /*c780*/  F2FP.BF16.F32.PACK_AB R0, RZ, R0 ;  /* 0x00000000ff00723e */ /* 0x000fc800000010ff */
[----:B------:R-:W-:-:S07]  /*c790*/  PRMT R5, R0, 0x7610, R5 ;  /* 0x0000761000057816 */ /* 0x000fce0000000005 */
.L_x_247:
        /* <DEDUP_REMOVED lines=21> */
.L_x_278:
[----:B------:R-:W-:-:S06]  /*c8f0*/  IMAD.U32 R3, R5, 0x10000, RZ ;  /* 0x0001000005037824 */ /* 0x000fcc00078e00ff */
[----:B------:R-:W0:Y:S02]  /*c900*/  F2I.S64.TRUNC R2, R3 ;  /* 0x0000000300027311 */ /* 0x000e24000020d900 */
[----:B0-----:R0:W-:Y:S01]  /*c910*/  STG.E.U8 desc[UR36][R16.64], R2 ;  /* 0x0000000210007986 */ /* 0x0011e2000c101124 */
[----:B------:R-:W-:Y:S05]  /*c920*/  BRA `(.L_x_280) ;  /* 0x0000000c00847947 */ /* 0x000fea0003800000 */
.L_x_277:
        /* <DEDUP_REMOVED lines=10> */
.L_x_282:
[----:B------:R-:W-:-:S06]  /*c9d0*/  IMAD.U32 R5, R5, 0x10000, RZ ;  /* 0x0001000005057824 */ /* 0x000fcc00078e00ff */
[----:B------:R-:W0:Y:S02]  /*c9e0*/  F2I.FTZ.TRUNC.NTZ R5, R5 ;  /* 0x0000000500057305 */ /* 0x000e24000021f100 */
[----:B0-----:R0:W-:Y:S01]  /*c9f0*/  STG.E desc[UR36][R16.64], R5 ;  /* 0x0000000510007986 */ /* 0x0011e2000c101924 */
[----:B------:R-:W-:Y:S05]  /*ca00*/  BRA `(.L_x_280) ;  /* 0x0000000c004c7947 */ /* 0x000fea0003800000 */
.L_x_281:
[----:B------:R-:W-:-:S06]  /*ca10*/  IMAD.U32 R5, R5, 0x10000, RZ ;  /* 0x0001000005057824 */ /* 0x000fcc00078e00ff */
[----:B------:R-:W0:Y:S02]  /*ca20*/  F2I.FTZ.TRUNC.NTZ R5, R5 ;  /* 0x0000000500057305 */ /* 0x000e24000021f100 */
[----:B0-----:R0:W-:Y:S01]  /*ca30*/  STG.E.U16 desc[UR36][R16.64], R5 ;  /* 0x0000000510007986 */ /* 0x0011e2000c101524 */
[----:B------:R-:W-:Y:S05]  /*ca40*/  BRA `(.L_x_280) ;  /* 0x0000000c003c7947 */ /* 0x000fea0003800000 */
.L_x_276:
        /* <DEDUP_REMOVED lines=9> */
.L_x_284:
[----:B------:R-:W-:-:S05]  /*cae0*/  IMAD.U32 R0, R5, 0x10000, RZ ;  /* 0x0001000005007824 */ /* 0x000fca00078e00ff */
[----:B------:R-:W-:-:S05]  /*caf0*/  F2FP.F16.F32.PACK_AB R0, RZ, R0 ;  /* 0x00000000ff00723e */ /* 0x000fca00000000ff */
[----:B------:R0:W-:Y:S01]  /*cb00*/  STG.E.U16 desc[UR36][R16.64], R0 ;  /* 0x0000000010007986 */ /* 0x0001e2000c101524 */
[----:B------:R-:W-:Y:S05]  /*cb10*/  BRA `(.L_x_280) ;  /* 0x0000000c00087947 */ /* 0x000fea0003800000 */
.L_x_283:
        /* <DEDUP_REMOVED lines=10> */
.L_x_286:
[----:B------:R-:W-:-:S05]  /*cbc0*/  IMAD.U32 R5, R5, 0x10000, RZ ;  /* 0x0001000005057824 */ /* 0x000fca00078e00ff */
[----:B------:R-:W-:-:S04]  /*cbd0*/  F2FP.F16.F32.PACK_AB R3, RZ, R5 ;  /* 0x00000005ff03723e */ /* 0x000fc800000000ff */
[----:B------:R-:W-:-:S05]  /*cbe0*/  PRMT R3, R3, 0x5410, RZ ;  /* 0x0000541003037816 */ /* 0x000fca00000000ff */
[----:B------:R0:W-:Y:S01]  /*cbf0*/  STG.E desc[UR36][R16.64], R3 ;  /* 0x0000000310007986 */ /* 0x0001e2000c101924 */
[----:B------:R-:W-:Y:S05]  /*cc00*/  BRA `(.L_x_280) ;  /* 0x0000000800cc7947 */ /* 0x000fea0003800000 */
.L_x_285:
[----:B------:R-:W-:-:S04]  /*cc10*/  IMAD.U32 R2, R5, 0x10000, RZ ;  /* 0x0001000005027824 */ /* 0x000fc800078e00ff */
[----:B------:R-:W-:-:S06]  /*cc20*/  FMUL.FTZ R2, R2, 1 ;  /* 0x3f80000002027820 */ /* 0x000fcc0000410000 */
[----:B------:R-:W0:Y:S02]  /*cc30*/  F2F.F64.F32 R2, R2 ;  /* 0x0000000200027310 */ /* 0x000e240000201800 */
[----:B0-----:R0:W-:Y:S01]  /*cc40*/  STG.E.64 desc[UR36][R16.64], R2 ;  /* 0x0000000210007986 */ /* 0x0011e2000c101b24 */
[----:B------:R-:W-:Y:S05]  /*cc50*/  BRA `(.L_x_280) ;  /* 0x0000000800b87947 */ /* 0x000fea0003800000 */
.L_x_275:
        /* <DEDUP_REMOVED lines=13> */
.L_x_289:
[----:B------:R-:W-:Y:S01]  /*cd30*/  IMAD.U32 R5, R5, 0x10000, RZ ;  /* 0x0001000005057824 */ /* 0x000fe200078e00ff */
[----:B------:R-:W-:-:S03]  /*cd40*/  CS2R R6, SRZ ;  /* 0x0000000000067805 */ /* 0x000fc6000001ff00 */
[----:B------:R-:W-:-:S06]  /*cd50*/  FMUL.FTZ R5, R5, 1 ;  /* 0x3f80000005057820 */ /* 0x000fcc0000410000 */
[----:B------:R-:W0:Y:S02]  /*cd60*/  F2F.F64.F32 R4, R5 ;  /* 0x0000000500047310 */ /* 0x000e240000201800 */
[----:B0-----:R0:W-:Y:S01]  /*cd70*/  STG.E.128 desc[UR36][R16.64], R4 ;  /* 0x0000000410007986 */ /* 0x0011e2000c101d24 */
[----:B------:R-:W-:Y:S05]  /*cd80*/  BRA `(.L_x_280) ;  /* 0x00000008006c7947 */ /* 0x000fea0003800000 */
.L_x_288:
        /* <DEDUP_REMOVED lines=21> */
.L_x_293:
[----:B------:R-:W-:Y:S05]  /*cee0*/  BSYNC B0 ;  /* 0x0000000000007941 */ /* 0x000fea0003800000 */
.L_x_292:
[----:B------:R-:W-:-:S05]  /*cef0*/  LOP3.LUT R3, R0, R3, RZ, 0xfc, !PT ;  /* 0x0000000300037212 */ /* 0x000fca00078efcff */
[----:B------:R0:W-:Y:S01]  /*cf00*/  STG.E.U8 desc[UR36][R16.64], R3 ;  /* 0x0000000310007986 */ /* 0x0001e2000c101124 */
[----:B------:R-:W-:Y:S05]  /*cf10*/  BRA `(.L_x_280) ;  /* 0x0000000800087947 */ /* 0x000fea0003800000 */
.L_x_291:
        /* <DEDUP_REMOVED lines=13> */
.L_x_295:
[----:B------:R-:W-:Y:S01]  /*cff0*/  IMAD.MOV.U32 R0, RZ, RZ, 0x7f ;  /* 0x0000007fff007424 */ /* 0x000fe200078e00ff */
[----:B------:R-:W-:-:S04]  /*d000*/  ISETP.GT.U32.AND P0, PT, R2, 0x7f800000, PT ;  /* 0x7f8000000200780c */ /* 0x000fc80003f04070 */
[----:B------:R-:W-:-:S09]  /*d010*/  SEL R0, R0, 0x7c, P0 ;  /* 0x0000007c00007807 */ /* 0x000fd20000000000 */
.L_x_296:
[----:B------:R-:W-:Y:S05]  /*d020*/  BSYNC B0 ;  /* 0x0000000000007941 */ /* 0x000fea0003800000 */
.L_x_294:
[----:B------:R-:W-:-:S04]  /*d030*/  LOP3.LUT R2, R5, 0x80000000, RZ, 0xc0, !PT ;  /* 0x8000000005027812 */ /* 0x000fc800078ec0ff */
[----:B------:R-:W-:-:S04]  /*d040*/  SHF.R.U32.HI R3, RZ, 0x18, R2 ;  /* 0x00000018ff037819 */ /* 0x000fc80000011602 */
[----:B------:R-:W-:-:S05]  /*d050*/  LOP3.LUT R3, R0, R3, RZ, 0xfc, !PT ;  /* 0x0000000300037212 */ /* 0x000fca00078efcff */
[----:B------:R0:W-:Y:S01]  /*d060*/  STG.E.U8 desc[UR36][R16.64], R3 ;  /* 0x0000000310007986 */ /* 0x0001e2000c101124 */
[----:B------:R-:W-:Y:S05]  /*d070*/  BRA `(.L_x_280) ;  /* 0x0000000400b07947 */ /* 0x000fea0003800000 */
.L_x_290:
[----:B------:R0:W-:Y:S01]  /*d080*/  STG.E.U16 desc[UR36][R16.64], R5 ;  /* 0x0000000510007986 */ /* 0x0001e2000c101524 */
[----:B------:R-:W-:Y:S05]  /*d090*/  BRA `(.L_x_280) ;  /* 0x0000000400a87947 */ /* 0x000fea0003800000 */
.L_x_287:
        /* <DEDUP_REMOVED lines=12> */
.L_x_299:
        /* <DEDUP_REMOVED lines=17> */
.L_x_302:
[----:B------:R-:W-:-:S04]  /*d270*/  LOP3.LUT R2, R5, 0x80000000, RZ, 0xc0, !PT ;  /* 0x8000000005027812 */ /* 0x000fc800078ec0ff */
[----:B------:R-:W-:-:S04]  /*d280*/  SHF.R.U32.HI R3, RZ, 0x18, R2 ;  /* 0x00000018ff037819 */ /* 0x000fc80000011602 */
[----:B------:R-:W-:-:S04]  /*d290*/  LOP3.LUT R0, R0, R3, RZ, 0xfc, !PT ;  /* 0x0000000300007212 */ /* 0x000fc800078efcff */
[----:B------:R-:W-:-:S07]  /*d2a0*/  PRMT R8, R0, 0x7610, R8 ;  /* 0x0000761000087816 */ /* 0x000fce0000000008 */
.L_x_301:
[----:B------:R-:W-:Y:S05]  /*d2b0*/  BSYNC B0 ;  /* 0x0000000000007941 */ /* 0x000fea0003800000 */
.L_x_300:
[----:B------:R3:W-:Y:S01]  /*d2c0*/  STG.E.U8 desc[UR36][R16.64], R8 ;  /* 0x0000000810007986 */ /* 0x0007e2000c101124 */
[----:B------:R-:W-:Y:S05]  /*d2d0*/  BRA `(.L_x_280) ;  /* 0x0000000400187947 */ /* 0x000fea0003800000 */
.L_x_298:
        /* <DEDUP_REMOVED lines=17> */
.L_x_305:
[----:B------:R-:W-:-:S04]  /*d3f0*/  LOP3.LUT R2, R5, 0x80000000, RZ, 0xc0, !PT ;  /* 0x8000000005027812 */ /* 0x000fc800078ec0ff */
[----:B------:R-:W-:-:S04]  /*d400*/  SHF.R.U32.HI R3, RZ, 0x18, R2 ;  /* 0x00000018ff037819 */ /* 0x000fc80000011602 */
[----:B------:R-:W-:-:S04]  /*d410*/  LOP3.LUT R0, R0, R3, RZ, 0xfc, !PT ;  /* 0x0000000300007212 */ /* 0x000fc800078efcff */
[----:B------:R-:W-:-:S07]  /*d420*/  PRMT R8, R0, 0x7610, R8 ;  /* 0x0000761000087816 */ /* 0x000fce0000000008 */
.L_x_304:
[----:B------:R-:W-:Y:S05]  /*d430*/  BSYNC B0 ;  /* 0x0000000000007941 */ /* 0x000fea0003800000 */
.L_x_303:
[----:B------:R0:W-:Y:S01]  /*d440*/  STG.E.U8 desc[UR36][R16.64], R8 ;  /* 0x0000000810007986 */ /* 0x0001e2000c101124 */
[----:B------:R-:W-:Y:S05]  /*d450*/  BRA `(.L_x_280) ;  /* 0x0000000000b87947 */ /* 0x000fea0003800000 */
.L_x_297:
        /* <DEDUP_REMOVED lines=22> */
.L_x_279:
        /* <DEDUP_REMOVED lines=16> */
.L_x_308:
[----:B------:R-:W-:Y:S05]  /*d6c0*/  BRA `(.L_x_280) ;  /* 0x00000000001c7947 */ /* 0x000fea0003800000 */
.L_x_307:
[----:B------:R-:W-:-:S06]  /*d6d0*/  IMAD.U32 R2, R5, 0x10000, RZ ;  /* 0x0001000005027824 */ /* 0x000fcc00078e00ff */
[----:B------:R-:W0:Y:S02]  /*d6e0*/  F2I.U64.TRUNC R2, R2 ;  /* 0x0000000200027311 */ /* 0x000e24000020d800 */
[----:B0-----:R1:W-:Y:S01]  /*d6f0*/  STG.E.64 desc[UR36][R16.64], R2 ;  /* 0x0000000210007986 */ /* 0x0013e2000c101b24 */
[----:B------:R-:W-:Y:S05]  /*d700*/  BRA `(.L_x_280) ;  /* 0x00000000000c7947 */ /* 0x000fea0003800000 */
.L_x_306:
[----:B------:R-:W-:-:S06]  /*d710*/  IMAD.U32 R5, R5, 0x10000, RZ ;  /* 0x0001000005057824 */ /* 0x000fcc00078e00ff */
[----:B------:R-:W0:Y:S02]  /*d720*/  F2I.FTZ.U32.TRUNC.NTZ R5, R5 ;  /* 0x0000000500057305 */ /* 0x000e24000021f000 */
[----:B0-----:R0:W-:Y:S02]  /*d730*/  STG.E desc[UR36][R16.64], R5 ;  /* 0x0000000510007986 */ /* 0x0011e4000c101924 */
.L_x_280:
[----:B------:R-:W-:-:S07]  /*d740*/  VIADD R19, R19, 0x80 ;  /* 0x0000008013137836 */ /* 0x000fce0000000000 */
.L_x_207:
[----:B------:R-:W-:Y:S05]  /*d750*/  BSYNC B6 ;  /* 0x0000000000067941 */ /* 0x000fea0003800000 */
.L_x_206:
[----:B------:R-:W-:Y:S02]  /*d760*/  ULDC UR4, c[0x0][0x210] ;  /* 0x0000840000047ab9 */ /* 0x000fe40000000800 */
[----:B------:R-:W-:-:S13]  /*d770*/  ISETP.GE.AND P0, PT, R19, UR4, PT ;  /* 0x0000000413007c0c */ /* 0x000fda000bf06270 */
[----:B------:R-:W-:Y:S05]  /*d780*/  @P0 EXIT ;  /* 0x000000000000094d */ /* 0x000fea0003800000 */
        /* <DEDUP_REMOVED lines=354> */
.L_x_309:
        /* <DEDUP_REMOVED lines=23> */
.L_x_313:
[----:B------:R-:W2:Y:S02]  /*ef20*/  LDG.E.U8 R2, desc[UR36][R2.64] ;  /* 0x0000002402027981 */ /* 0x000ea4000c1e1100 */
[----:B--2---:R-:W-:-:S04]  /*ef30*/  I2FP.F32.U32 R0, R2 ;  /* 0x0000000200007245 */ /* 0x004fc80000201000 */
[----:B------:R-:W-:-:S04]  /*ef40*/  F2FP.BF16.F32.PACK_AB R0, RZ, R0 ;  /* 0x00000000ff00723e */ /* 0x000fc800000010ff */
[----:B------:R-:W-:Y:S01]  /*ef50*/  PRMT R19, R0, 0x7610, R19 ;  /* 0x0000761000137816 */ /* 0x000fe20000000013 */
[----:B------:R-:W-:Y:S06]  /*ef60*/  BRA `(.L_x_315) ;  /* 0x0000000c00c87947 */ /* 0x000fec0003800000 */
.L_x_312:
        /* <DEDUP_REMOVED lines=11> */
.L_x_317:
[----:B------:R-:W2:Y:S02]  /*f020*/  LDG.E R2, desc[UR36][R2.64] ;  /* 0x0000002402027981 */ /* 0x000ea4000c1e1900 */
[----:B--2---:R-:W-:-:S04]  /*f030*/  I2FP.F32.S32 R0, R2 ;  /* 0x0000000200007245 */ /* 0x004fc80000201400 */
[----:B------:R-:W-:-:S04]  /*f040*/  F2FP.BF16.F32.PACK_AB R0, RZ, R0 ;  /* 0x00000000ff00723e */ /* 0x000fc800000010ff */
[----:B------:R-:W-:Y:S01]  /*f050*/  PRMT R19, R0, 0x7610, R19 ;  /* 0x0000761000137816 */ /* 0x000fe20000000013 */
[----:B------:R-:W-:Y:S06]  /*f060*/  BRA `(.L_x_315) ;  /* 0x0000000c00887947 */ /* 0x000fec0003800000 */
.L_x_316:
[----:B------:R-:W2:Y:S02]  /*f070*/  LDG.E.U16 R2, desc[UR36][R2.64] ;  /* 0x0000002402027981 */ /* 0x000ea4000c1e1500 */
[----:B--2---:R-:W0:Y:S02]  /*f080*/  I2F.S16 R0, R2 ;  /* 0x0000000200007306 */ /* 0x004e240000101400 */
[----:B0-----:R-:W-:-:S04]  /*f090*/  F2FP.BF16.F32.PACK_AB R0, RZ, R0 ;  /* 0x00000000ff00723e */ /* 0x001fc800000010ff */
[----:B------:R-:W-:Y:S01]  /*f0a0*/  PRMT R19, R0, 0x7610, R19 ;  /* 0x0000761000137816 */ /* 0x000fe20000000013 */
[----:B------:R-:W-:Y:S06]  /*f0b0*/  BRA `(.L_x_315) ;  /* 0x0000000c00747947 */ /* 0x000fec0003800000 */
.L_x_311:
        /* <DEDUP_REMOVED lines=9> */
.L_x_319:
[----:B------:R-:W2:Y:S02]  /*f150*/  LDG.E.U16 R0, desc[UR36][R2.64] ;  /* 0x0000002402007981 */ /* 0x000ea4000c1e1500 */
[----:B--2---:R-:W-:-:S05]  /*f160*/  HADD2.F32 R0, -RZ, R0.H0_H0 ;  /* 0x20000000ff007230 */ /* 0x004fca0000004100 */
[----:B------:R-:W-:-:S04]  /*f170*/  F2FP.BF16.F32.PACK_AB R0, RZ, R0 ;  /* 0x00000000ff00723e */ /* 0x000fc800000010ff */
[----:B------:R-:W-:Y:S01]  /*f180*/  PRMT R19, R0, 0x7610, R19 ;  /* 0x0000761000137816 */ /* 0x000fe20000000013 */
[----:B------:R-:W-:Y:S06]  /*f190*/  BRA `(.L_x_315) ;  /* 0x0000000c003c7947 */ /* 0x000fec0003800000 */
.L_x_318:
        /* <DEDUP_REMOVED lines=9> */
.L_x_321:
[----:B------:R-:W2:Y:S02]  /*f230*/  LDG.E.U16 R2, desc[UR36][R2.64] ;  /* 0x0000002402027981 */ /* 0x000ea4000c1e1500 */
[----:B--2---:R-:W-:-:S05]  /*f240*/  HADD2.F32 R0, -RZ, R2.H0_H0 ;  /* 0x20000002ff007230 */ /* 0x004fca0000004100 */
[----:B------:R-:W-:-:S04]  /*f250*/  F2FP.BF16.F32.PACK_AB R0, RZ, R0 ;  /* 0x00000000ff00723e */ /* 0x000fc800000010ff */
[----:B------:R-:W-:Y:S01]  /*f260*/  PRMT R19, R0, 0x7610, R19 ;  /* 0x0000761000137816 */ /* 0x000fe20000000013 */
[----:B------:R-:W-:Y:S06]  /*f270*/  BRA `(.L_x_315) ;  /* 0x0000000c00047947 */ /* 0x000fec0003800000 */
.L_x_320:
        /* <DEDUP_REMOVED lines=9> */
.L_x_310:
        /* <DEDUP_REMOVED lines=14> */
.L_x_324:
        /* <DEDUP_REMOVED lines=9> */
.L_x_323:
        /* <DEDUP_REMOVED lines=28> */
.L_x_326:
        /* <DEDUP_REMOVED lines=15> */
.L_x_325:
[----:B------:R0:W5:Y:S01]  /*f730*/  LDG.E.U16 R19, desc[UR36][R2.64] ;  /* 0x0000002402137981 */ /* 0x000162000c1e1500 */
[----:B------:R-:W-:Y:S05]  /*f740*/  BRA `(.L_x_315) ;  /* 0x0000000400d07947 */ /* 0x000fea0003800000 */
.L_x_322:
        /* <DEDUP_REMOVED lines=13> */
.L_x_329:
        /* <DEDUP_REMOVED lines=21> */
.L_x_333:
[----:B------:R-:W-:Y:S05]  /*f970*/  BSYNC B1 ;  /* 0x0000000000017941 */ /* 0x000fea0003800000 */
.L_x_332:
[----:B------:R-:W-:Y:S01]  /*f980*/  LEA R3, R0, 0x3b800000, 0x17 ;  /* 0x3b80000000037811 */ /* 0x000fe200078eb8ff */
[----:B------:R-:W-:-:S05]  /*f990*/  IMAD.SHL.U32 R0, R2, 0x100000, RZ ;  /* 0x0010000002007824 */ /* 0x000fca00078e00ff */
[----:B------:R-:W-:-:S07]  /*f9a0*/  LOP3.LUT R0, R3, R0, R4, 0xfe, !PT ;  /* 0x0000000003007212 */ /* 0x000fce00078efe04 */
.L_x_331:
[----:B------:R-:W-:Y:S05]  /*f9b0*/  BSYNC B0 ;  /* 0x0000000000007941 */ /* 0x000fea0003800000 */
.L_x_330:
[----:B------:R-:W-:-:S04]  /*f9c0*/  F2FP.BF16.F32.PACK_AB R0, RZ, R0 ;  /* 0x00000000ff00723e */ /* 0x000fc800000010ff */
[----:B------:R-:W-:Y:S01]  /*f9d0*/  PRMT R19, R0, 0x7610, R19 ;  /* 0x0000761000137816 */ /* 0x000fe20000000013 */
[----:B------:R-:W-:Y:S06]  /*f9e0*/  BRA `(.L_x_315) ;  /* 0x0000000400287947 */ /* 0x000fec0003800000 */
.L_x_328:
        /* <DEDUP_REMOVED lines=21> */
.L_x_337:
[----:B------:R-:W-:Y:S05]  /*fb40*/  BSYNC B1 ;  /* 0x0000000000017941 */ /* 0x000fea0003800000 */
.L_x_336:
[----:B------:R-:W-:Y:S01]  /*fb50*/  LEA R3, R0, 0x37800000, 0x17 ;  /* 0x3780000000037811 */ /* 0x000fe200078eb8ff */
[----:B------:R-:W-:-:S05]  /*fb60*/  IMAD.SHL.U32 R0, R2, 0x200000, RZ ;  /* 0x0020000002007824 */ /* 0x000fca00078e00ff */
[----:B------:R-:W-:-:S07]  /*fb70*/  LOP3.LUT R0, R3, R0, R4, 0xfe, !PT ;  /* 0x0000000003007212 */ /* 0x000fce00078efe04 */
.L_x_335:
[----:B------:R-:W-:Y:S05]  /*fb80*/  BSYNC B0 ;  /* 0x0000000000007941 */ /* 0x000fea0003800000 */
.L_x_334:
[----:B------:R-:W-:-:S04]  /*fb90*/  F2FP.BF16.F32.PACK_AB R0, RZ, R0 ;  /* 0x00000000ff00723e */ /* 0x000fc800000010ff */
[----:B------:R-:W-:Y:S01]  /*fba0*/  PRMT R19, R0, 0x7610, R19 ;  /* 0x0000761000137816 */ /* 0x000fe20000000013 */
[----:B------:R-:W-:Y:S06]  /*fbb0*/  BRA `(.L_x_315) ;  /* 0x0000000000b47947 */ /* 0x000fec0003800000 */
.L_x_327:
        /* <DEDUP_REMOVED lines=14> */
.L_x_341:
[----:B------:R-:W-:Y:S05]  /*fca0*/  BSYNC B0 ;  /* 0x0000000000007941 */ /* 0x000fea0003800000 */
.L_x_340:
[----:B------:R-:W-:-:S04]  /*fcb0*/  F2FP.BF16.F32.PACK_AB R0, RZ, R0 ;  /* 0x00000000ff00723e */ /* 0x000fc800000010ff */
[----:B------:R-:W-:Y:S01]  /*fcc0*/  PRMT R19, R0, 0x7610, R19 ;  /* 0x0000761000137816 */ /* 0x000fe20000000013 */
[----:B------:R-:W-:Y:S06]  /*fcd0*/  BRA `(.L_x_315) ;  /* 0x00000000006c7947 */ /* 0x000fec0003800000 */
.L_x_314:
        /* <DEDUP_REMOVED lines=16> */
.L_x_342:
[----:B------:R-:W-:Y:S01]  /*fde0*/  PRMT R19, RZ, 0x7610, R19 ;  /* 0x00007610ff137816 */ /* 0x000fe20000000013 */
[----:B------:R-:W-:Y:S06]  /*fdf0*/  BRA `(.L_x_315) ;  /* 0x0000000000247947 */ /* 0x000fec0003800000 */
.L_x_339:
[----:B------:R-:W2:Y:S02]  /*fe00*/  LDG.E.64 R2, desc[UR36][R2.64] ;  /* 0x0000002402027981 */ /* 0x000ea4000c1e1b00 */
[----:B--2---:R-:W0:Y:S02]  /*fe10*/  I2F.U64 R0, R2 ;  /* 0x0000000200007312 */ /* 0x004e240000301000 */
[----:B0-----:R-:W-:-:S04]  /*fe20*/  F2FP.BF16.F32.PACK_AB R0, RZ, R0 ;  /* 0x00000000ff00723e */ /* 0x001fc800000010ff */
[----:B------:R-:W-:Y:S01]  /*fe30*/  PRMT R19, R0, 0x7610, R19 ;  /* 0x0000761000137816 */ /* 0x000fe20000000013 */
[----:B------:R-:W-:Y:S06]  /*fe40*/  BRA `(.L_x_315) ;  /* 0x0000000000107947 */ /* 0x000fec0003800000 */
.L_x_338:
[----:B------:R-:W2:Y:S02]  /*fe50*/  LDG.E R2, desc[UR36][R2.64] ;  /* 0x0000002402027981 */ /* 0x000ea4000c1e1900 */
[----:B--2---:R-:W-:-:S04]  /*fe60*/  I2FP.F32.U32 R0, R2 ;  /* 0x0000000200007245 */ /* 0x004fc80000201000 */
[----:B------:R-:W-:-:S04]  /*fe70*/  F2FP.BF16.F32.PACK_AB R0, RZ, R0 ;  /* 0x00000000ff00723e */ /* 0x000fc800000010ff */
[----:B------:R-:W-:-:S07]  /*fe80*/  PRMT R19, R0, 0x7610, R19 ;  /* 0x0000761000137816 */ /* 0x000fce0000000013 */
.L_x_315:
        /* <DEDUP_REMOVED lines=20> */
.L_x_346:
[----:B------:R-:W2:Y:S02]  /*ffd0*/  LDG.E.U8 R2, desc[UR36][R2.64] ;  /* 0x0000002402027981 */ /* 0x000ea4000c1e1100 */
[----:B--2---:R-:W-:-:S04]  /*ffe0*/  I2FP.F32.U32 R0, R2 ;  /* 0x0000000200007245 */ /* 0x004fc80000201000 */
[----:B------:R-:W-:-:S04]  /*fff0*/  F2FP.BF16.F32.PACK_AB R0, RZ, R0 ;  /* 0x00000000ff00723e */ /* 0x000fc800000010ff */
[----:B------:R-:W-:Y:S01]  /*10000*/  PRMT R5, R0, 0x7610, R5 ;  /* 0x0000761000057816 */ /* 0x000fe20000000005 */
[----:B------:R-:W-:Y:S06]  /*10010*/  BRA `(.L_x_348) ;  /* 0x0000000c00c47947 */ /* 0x000fec0003800000 */
.L_x_345:
        /* <DEDUP_REMOVED lines=11> */
.L_x_350:
[----:B------:R-:W2:Y:S02]  /*100d0*/  LDG.E R2, desc[UR36][R2.64] ;  /* 0x0000002402027981 */ /* 0x000ea4000c1e1900 */
[----:B--2---:R-:W-:-:S04]  /*100e0*/  I2FP.F32.S32 R0, R2 ;  /* 0x0000000200007245 */ /* 0x004fc80000201400 */
[----:B------:R-:W-:-:S04]  /*100f0*/  F2FP.BF16.F32.PACK_AB R0, RZ, R0 ;  /* 0x00000000ff00723e */ /* 0x000fc800000010ff */
[----:B------:R-:W-:Y:S01]  /*10100*/  PRMT R5, R0, 0x7610, R5 ;  /* 0x0000761000057816 */ /* 0x000fe20000000005 */
[----:B------:R-:W-:Y:S06]  /*10110*/  BRA `(.L_x_348) ;  /* 0x0000000c00847947 */ /* 0x000fec0003800000 */
.L_x_349:
[----:B------:R-:W2:Y:S02]  /*10120*/  LDG.E.U16 R2, desc[UR36][R2.64] ;  /* 0x0000002402027981 */ /* 0x000ea4000c1e1500 */
[----:B--2---:R-:W0:Y:S02]  /*10130*/  I2F.S16 R0, R2 ;  /* 0x0000000200007306 */ /* 0x004e240000101400 */
[----:B0-----:R-:W-:-:S04]  /*10140*/  F2FP.BF16.F32.PACK_AB R0, RZ, R0 ;  /* 0x00000000ff00723e */ /* 0x001fc800000010ff */
[----:B------:R-:W-:Y:S01]  /*10150*/  PRMT R5, R0, 0x7610, R5 ;  /* 0x0000761000057816 */ /* 0x000fe20000000005 */
[----:B------:R-:W-:Y:S06]  /*10160*/  BRA `(.L_x_348) ;  /* 0x0000000c00707947 */ /* 0x000fec0003800000 */
.L_x_344:
        /* <DEDUP_REMOVED lines=9> */
.L_x_352:
[----:B------:R-:W2:Y:S02]  /*10200*/  LDG.E.U16 R0, desc[UR36][R2.64] ;  /* 0x0000002402007981 */ /* 0x000ea4000c1e1500 */
[----:B--2---:R-:W-:-:S05]  /*10210*/  HADD2.F32 R0, -RZ, R0.H0_H0 ;  /* 0x20000000ff007230 */ /* 0x004fca0000004100 */
[----:B------:R-:W-:-:S04]  /*10220*/  F2FP.BF16.F32.PACK_AB R0, RZ, R0 ;  /* 0x00000000ff00723e */ /* 0x000fc800000010ff */
[----:B------:R-:W-:Y:S01]  /*10230*/  PRMT R5, R0, 0x7610, R5 ;  /* 0x0000761000057816 */ /* 0x000fe20000000005 */
[----:B------:R-:W-:Y:S06]  /*10240*/  BRA `(.L_x_348) ;  /* 0x0000000c00387947 */ /* 0x000fec0003800000 */
.L_x_351:
        /* <DEDUP_REMOVED lines=9> */
.L_x_354:
[----:B------:R-:W2:Y:S02]  /*102e0*/  LDG.E.U16 R2, desc[UR36][R2.64] ;  /* 0x0000002402027981 */ /* 0x000ea4000c1e1500 */
[----:B--2---:R-:W-:-:S05]  /*102f0*/  HADD2.F32 R0, -RZ, R2.H0_H0 ;  /* 0x20000002ff007230 */ /* 0x004fca0000004100 */
[----:B------:R-:W-:-:S04]  /*10300*/  F2FP.BF16.F32.PACK_AB R0, RZ, R0 ;  /* 0x00000000ff00723e */ /* 0x000fc800000010ff */
[----:B------:R-:W-:Y:S01]  /*10310*/  PRMT R5, R0, 0x7610, R5 ;  /* 0x0000761000057816 */ /* 0x000fe20000000005 */
[----:B------:R-:W-:Y:S06]  /*10320*/  BRA `(.L_x_348) ;  /* 0x0000000c00007947 */ /* 0x000fec0003800000 */
.L_x_353:
        /* <DEDUP_REMOVED lines=9> */
.L_x_343:
        /* <DEDUP_REMOVED lines=14> */
.L_x_357:
        /* <DEDUP_REMOVED lines=9> */
.L_x_356:
        /* <DEDUP_REMOVED lines=27> */
.L_x_359:
        /* <DEDUP_REMOVED lines=15> */
.L_x_358:
[----:B------:R0:W5:Y:S01]  /*107d0*/  LDG.E.U16 R5, desc[UR36][R2.64] ;  /* 0x0000002402057981 */ /* 0x000162000c1e1500 */
[----:B------:R-:W-:Y:S05]  /*107e0*/  BRA `(.L_x_348) ;  /* 0x0000000400d07947 */ /* 0x000fea0003800000 */
.L_x_355:
        /* <DEDUP_REMOVED lines=13> */
.L_x_362:
        /* <DEDUP_REMOVED lines=21> */
.L_x_366:
[----:B------:R-:W-:Y:S05]  /*10a10*/  BSYNC B1 ;  /* 0x0000000000017941 */ /* 0x000fea0003800000 */
.L_x_365:
[----:B------:R-:W-:Y:S01]  /*10a20*/  LEA R3, R0, 0x3b800000, 0x17 ;  /* 0x3b80000000037811 */ /* 0x000fe200078eb8ff */
[----:B------:R-:W-:-:S05]  /*10a30*/  IMAD.SHL.U32 R0, R2, 0x100000, RZ ;  /* 0x0010000002007824 */ /* 0x000fca00078e00ff */
[----:B------:R-:W-:-:S07]  /*10a40*/  LOP3.LUT R0, R3, R0, R4, 0xfe, !PT ;  /* 0x0000000003007212 */ /* 0x000fce00078efe04 */
.L_x_364:
[----:B------:R-:W-:Y:S05]  /*10a50*/  BSYNC B0 ;  /* 0x0000000000007941 */ /* 0x000fea0003800000 */
.L_x_363:
[----:B------:R-:W-:-:S04]  /*10a60*/  F2FP.BF16.F32.PACK_AB R0, RZ, R0 ;  /* 0x00000000ff00723e */ /* 0x000fc800000010ff */
[----:B------:R-:W-:Y:S01]  /*10a70*/  PRMT R5, R0, 0x7610, R5 ;  /* 0x0000761000057816 */ /* 0x000fe20000000005 */
[----:B------:R-:W-:Y:S06]  /*10a80*/  BRA `(.L_x_348) ;  /* 0x0000000400287947 */ /* 0x000fec0003800000 */
.L_x_361:
        /* <DEDUP_REMOVED lines=21> */
.L_x_370:
[----:B------:R-:W-:Y:S05]  /*10be0*/  BSYNC B1 ;  /* 0x0000000000017941 */ /* 0x000fea0003800000 */
.L_x_369:
[----:B------:R-:W-:Y:S01]  /*10bf0*/  LEA R3, R0, 0x37800000, 0x17 ;  /* 0x3780000000037811 */ /* 0x000fe200078eb8ff */
[----:B------:R-:W-:-:S05]  /*10c00*/  IMAD.SHL.U32 R0, R2, 0x200000, RZ ;  /* 0x0020000002007824 */ /* 0x000fca00078e00ff */
[----:B------:R-:W-:-:S07]  /*10c10*/  LOP3.LUT R0, R3, R0, R4, 0xfe, !PT ;  /* 0x0000000003007212 */ /* 0x000fce00078efe04 */
.L_x_368:
[----:B------:R-:W-:Y:S05]  /*10c20*/  BSYNC B0 ;  /* 0x0000000000007941 */ /* 0x000fea0003800000 */
.L_x_367:
[----:B------:R-:W-:-:S04]  /*10c30*/  F2FP.BF16.F32.PACK_AB R0, RZ, R0 ;  /* 0x00000000ff00723e */ /* 0x000fc800000010ff */
[----:B------:R-:W-:Y:S01]  /*10c40*/  PRMT R5, R0, 0x7610, R5 ;  /* 0x0000761000057816 */ /* 0x000fe20000000005 */
[----:B------:R-:W-:Y:S06]  /*10c50*/  BRA `(.L_x_348) ;  /* 0x0000000000b47947 */ /* 0x000fec0003800000 */
.L_x_360:
        /* <DEDUP_REMOVED lines=14> */
.L_x_374:
[----:B------:R-:W-:Y:S05]  /*10d40*/  BSYNC B0 ;  /* 0x0000000000007941 */ /* 0x000fea0003800000 */
.L_x_373:
[----:B------:R-:W-:-:S04]  /*10d50*/  F2FP.BF16.F32.PACK_AB R0, RZ, R0 ;  /* 0x00000000ff00723e */ /* 0x000fc800000010ff */
[----:B------:R-:W-:Y:S01]  /*10d60*/  PRMT R5, R0, 0x7610, R5 ;  /* 0x0000761000057816 */ /* 0x000fe20000000005 */
[----:B------:R-:W-:Y:S06]  /*10d70*/  BRA `(.L_x_348) ;  /* 0x00000000006c7947 */ /* 0x000fec0003800000 */
.L_x_347:
        /* <DEDUP_REMOVED lines=16> */
.L_x_375:
[----:B------:R-:W-:Y:S01]  /*10e80*/  PRMT R5, RZ, 0x7610, R5 ;  /* 0x00007610ff057816 */ /* 0x000fe20000000005 */
[----:B------:R-:W-:Y:S06]  /*10e90*/  BRA `(.L_x_348) ;  /* 0x0000000000247947 */ /* 0x000fec0003800000 */
.L_x_372:
[----:B------:R-:W2:Y:S02]  /*10ea0*/  LDG.E.64 R2, desc[UR36][R2.64] ;  /* 0x0000002402027981 */ /* 0x000ea4000c1e1b00 */
[----:B--2---:R-:W0:Y:S02]  /*10eb0*/  I2F.U64 R0, R2 ;  /* 0x0000000200007312 */ /* 0x004e240000301000 */
[----:B0-----:R-:W-:-:S04]  /*10ec0*/  F2FP.BF16.F32.PACK_AB R0, RZ, R0 ;  /* 0x00000000ff00723e */ /* 0x001fc800000010ff */
[----:B------:R-:W-:Y:S01]  /*10ed0*/  PRMT R5, R0, 0x7610, R5 ;  /* 0x0000761000057816 */ /* 0x000fe20000000005 */
[----:B------:R-:W-:Y:S06]  /*10ee0*/  BRA `(.L_x_348) ;  /* 0x0000000000107947 */ /* 0x000fec0003800000 */
.L_x_371:
[----:B------:R-:W2:Y:S02]  /*10ef0*/  LDG.E R2, desc[UR36][R2.64] ;  /* 0x0000002402027981 */ /* 0x000ea4000c1e1900 */
[----:B--2---:R-:W-:-:S04]  /*10f00*/  I2FP.F32.U32 R0, R2 ;  /* 0x0000000200007245 */ /* 0x004fc80000201000 */
[----:B------:R-:W-:-:S04]  /*10f10*/  F2FP.BF16.F32.PACK_AB R0, RZ, R0 ;  /* 0x00000000ff00723e */ /* 0x000fc800000010ff */
[----:B------:R-:W-:-:S07]  /*10f20*/  PRMT R5, R0, 0x7610, R5 ;  /* 0x0000761000057816 */ /* 0x000fce0000000005 */
.L_x_348:
        /* <DEDUP_REMOVED lines=19> */
[----:B0-----:R-:W-:Y:S01]  /*11060*/  STG.E.U8 desc[UR36][R16.64], R5 ;  /* 0x0000000510007986 */ /* 0x001fe2000c101124 */
[----:B------:R-:W-:Y:S05]  /*11070*/  EXIT ;  /* 0x000000000000794d */ /* 0x000fea0003800000 */
.L_x_379:
[----:B------:R-:W-:-:S06]  /*11080*/  IMAD.U32 R3, R5, 0x10000, RZ ;  /* 0x0001000005037824 */ /* 0x000fcc00078e00ff */
[----:B------:R-:W0:Y:S02]  /*11090*/  F2I.S64.TRUNC R2, R3 ;  /* 0x0000000300027311 */ /* 0x000e24000020d900 */
[----:B0-----:R-:W-:Y:S01]  /*110a0*/  STG.E.U8 desc[UR36][R16.64], R2 ;  /* 0x0000000210007986 */ /* 0x001fe2000c101124 */
[----:B------:R-:W-:Y:S05]  /*110b0*/  EXIT ;  /* 0x000000000000794d */ /* 0x000fea0003800000 */
.L_x_378:
        /* <DEDUP_REMOVED lines=8> */
[----:B0-----:R-:W-:Y:S01]  /*11140*/  STG.E.64 desc[UR36][R16.64], R2 ;  /* 0x0000000210007986 */ /* 0x001fe2000c101b24 */
[----:B------:R-:W-:Y:S05]  /*11150*/  EXIT ;  /* 0x000000000000794d */ /* 0x000fea0003800000 */
.L_x_382:
[----:B------:R-:W-:-:S06]  /*11160*/  IMAD.U32 R5, R5, 0x10000, RZ ;  /* 0x0001000005057824 */ /* 0x000fcc00078e00ff */
[----:B------:R-:W0:Y:S02]  /*11170*/  F2I.FTZ.TRUNC.NTZ R5, R5 ;  /* 0x0000000500057305 */ /* 0x000e24000021f100 */
[----:B0-----:R-:W-:Y:S01]  /*11180*/  STG.E desc[UR36][R16.64], R5 ;  /* 0x0000000510007986 */ /* 0x001fe2000c101924 */
[----:B------:R-:W-:Y:S05]  /*11190*/  EXIT ;  /* 0x000000000000794d */ /* 0x000fea0003800000 */
.L_x_381:
[----:B------:R-:W-:-:S06]  /*111a0*/  IMAD.U32 R5, R5, 0x10000, RZ ;  /* 0x0001000005057824 */ /* 0x000fcc00078e00ff */
[----:B------:R-:W0:Y:S02]  /*111b0*/  F2I.FTZ.TRUNC.NTZ R5, R5 ;  /* 0x0000000500057305 */ /* 0x000e24000021f100 */
[----:B0-----:R-:W-:Y:S01]  /*111c0*/  STG.E.U16 desc[UR36][R16.64], R5 ;  /* 0x0000000510007986 */ /* 0x001fe2000c101524 */
[----:B------:R-:W-:Y:S05]  /*111d0*/  EXIT ;  /* 0x000000000000794d */ /* 0x000fea0003800000 */
.L_x_377:
[----:B------:R-:W-:-:S13]  /*111e0*/  ISETP.GT.AND P0, PT, R0, 0x6, PT ;  /* 0x000000060000780c */ /* 0x000fda0003f04270 */
[----:B------:R-:W-:Y:S05]  /*111f0*/  @P0 BRA `(.L_x_383) ;  /* 0x00000000002c0947 */ /* 0x000fea0003800000 */
[----:B------:R-:W-:-:S13]  /*11200*/  ISETP.NE.AND P0, PT, R0, 0x5, PT ;  /* 0x000000050000780c */ /* 0x000fda0003f05270 */
[----:B------:R-:W-:Y:S05]  /*11210*/  @!P0 BRA `(.L_x_384) ;  /* 0x0000000000148947 */ /* 0x000fea0003800000 */
[----:B------:R-:W-:-:S13]  /*11220*/  ISETP.NE.AND P0, PT, R0, 0x6, PT ;  /* 0x000000060000780c */ /* 0x000fda0003f05270 */
[----:B------:R-:W-:Y:S05]  /*11230*/  @P0 BRA `(.L_x_380) ;  /* 0x0000000800c40947 */ /* 0x000fea0003800000 */
[----:B------:R-:W-:-:S05]  /*11240*/  IMAD.U32 R5, R5, 0x10000, RZ ;  /* 0x0001000005057824 */ /* 0x000fca00078e00ff */
[----:B------:R-:W-:Y:S01]  /*11250*/  STG.E desc[UR36][R16.64], R5 ;  /* 0x0000000510007986 */ /* 0x000fe2000c101924 */
[----:B------:R-:W-:Y:S05]  /*11260*/  EXIT ;  /* 0x000000000000794d */ /* 0x000fea0003800000 */
.L_x_384:
[----:B------:R-:W-:-:S05]  /*11270*/  IMAD.U32 R0, R5, 0x10000, RZ ;  /* 0x0001000005007824 */ /* 0x000fca00078e00ff */
[----:B------:R-:W-:-:S05]  /*11280*/  F2FP.F16.F32.PACK_AB R0, RZ, R0 ;  /* 0x00000000ff00723e */ /* 0x000fca00000000ff */
[----:B------:R-:W-:Y:S01]  /*11290*/  STG.E.U16 desc[UR36][R16.64], R0 ;  /* 0x0000000010007986 */ /* 0x000fe2000c101524 */
[----:B------:R-:W-:Y:S05]  /*112a0*/  EXIT ;  /* 0x000000000000794d */ /* 0x000fea0003800000 */
.L_x_383:
        /* <DEDUP_REMOVED lines=8> */
[----:B------:R-:W-:Y:S01]  /*11330*/  STG.E.64 desc[UR36][R16.64], R2 ;  /* 0x0000000210007986 */ /* 0x000fe2000c101b24 */
[----:B------:R-:W-:Y:S05]  /*11340*/  EXIT ;  /* 0x000000000000794d */ /* 0x000fea0003800000 */
.L_x_386:
[----:B------:R-:W-:-:S05]  /*11350*/  IMAD.U32 R5, R5, 0x10000, RZ ;  /* 0x0001000005057824 */ /* 0x000fca00078e00ff */
[----:B------:R-:W-:-:S04]  /*11360*/  F2FP.F16.F32.PACK_AB R3, RZ, R5 ;  /* 0x00000005ff03723e */ /* 0x000fc800000000ff */
[----:B------:R-:W-:-:S05]  /*11370*/  PRMT R3, R3, 0x5410, RZ ;  /* 0x0000541003037816 */ /* 0x000fca00000000ff */
[----:B------:R-:W-:Y:S01]  /*11380*/  STG.E desc[UR36][R16.64], R3 ;  /* 0x0000000310007986 */ /* 0x000fe2000c101924 */
[----:B------:R-:W-:Y:S05]  /*11390*/  EXIT ;  /* 0x000000000000794d */ /* 0x000fea0003800000 */
.L_x_385:
[----:B------:R-:W-:-:S04]  /*113a0*/  IMAD.U32 R2, R5, 0x10000, RZ ;  /* 0x0001000005027824 */ /* 0x000fc800078e00ff */
[----:B------:R-:W-:-:S06]  /*113b0*/  FMUL.FTZ R2, R2, 1 ;  /* 0x3f80000002027820 */ /* 0x000fcc0000410000 */
[----:B------:R-:W0:Y:S02]  /*113c0*/  F2F.F64.F32 R2, R2 ;  /* 0x0000000200027310 */ /* 0x000e240000201800 */
[----:B0-----:R-:W-:Y:S01]  /*113d0*/  STG.E.64 desc[UR36][R16.64], R2 ;  /* 0x0000000210007986 */ /* 0x001fe2000c101b24 */
[----:B------:R-:W-:Y:S05]  /*113e0*/  EXIT ;  /* 0x000000000000794d */ /* 0x000fea0003800000 */
.L_x_376:
        /* <DEDUP_REMOVED lines=11> */
[----:B------:R-:W-:Y:S01]  /*114a0*/  STG.E.U8 desc[UR36][R16.64], R3 ;  /* 0x0000000310007986 */ /* 0x000fe2000c101124 */
[----:B------:R-:W-:Y:S05]  /*114b0*/  EXIT ;  /* 0x000000000000794d */ /* 0x000fea0003800000 */
.L_x_389:
[----:B------:R-:W-:Y:S01]  /*114c0*/  IMAD.U32 R5, R5, 0x10000, RZ ;  /* 0x0001000005057824 */ /* 0x000fe200078e00ff */
[----:B------:R-:W-:-:S03]  /*114d0*/  CS2R R6, SRZ ;  /* 0x0000000000067805 */ /* 0x000fc6000001ff00 */
[----:B------:R-:W-:-:S06]  /*114e0*/  FMUL.FTZ R5, R5, 1 ;  /* 0x3f80000005057820 */ /* 0x000fcc0000410000 */
[----:B------:R-:W0:Y:S02]  /*114f0*/  F2F.F64.F32 R4, R5 ;  /* 0x0000000500047310 */ /* 0x000e240000201800 */
[----:B0-----:R-:W-:Y:S01]  /*11500*/  STG.E.128 desc[UR36][R16.64], R4 ;  /* 0x0000000410007986 */ /* 0x001fe2000c101d24 */
[----:B------:R-:W-:Y:S05]  /*11510*/  EXIT ;  /* 0x000000000000794d */ /* 0x000fea0003800000 */
.L_x_388:
        /* <DEDUP_REMOVED lines=21> */
.L_x_393:
[----:B------:R-:W-:Y:S05]  /*11670*/  BSYNC B0 ;  /* 0x0000000000007941 */ /* 0x000fea0003800000 */
.L_x_392:
[----:B------:R-:W-:-:S05]  /*11680*/  LOP3.LUT R3, R0, R3, RZ, 0xfc, !PT ;  /* 0x0000000300037212 */ /* 0x000fca00078efcff */
[----:B------:R-:W-:Y:S01]  /*11690*/  STG.E.U8 desc[UR36][R16.64], R3 ;  /* 0x0000000310007986 */ /* 0x000fe2000c101124 */
[----:B------:R-:W-:Y:S05]  /*116a0*/  EXIT ;  /* 0x000000000000794d */ /* 0x000fea0003800000 */
.L_x_391:
        /* <DEDUP_REMOVED lines=13> */
.L_x_395:
[----:B------:R-:W-:Y:S01]  /*11780*/  IMAD.MOV.U32 R0, RZ, RZ, 0x7f ;  /* 0x0000007fff007424 */ /* 0x000fe200078e00ff */
[----:B------:R-:W-:-:S04]  /*11790*/  ISETP.GT.U32.AND P0, PT, R2, 0x7f800000, PT ;  /* 0x7f8000000200780c */ /* 0x000fc80003f04070 */
[----:B------:R-:W-:-:S09]  /*117a0*/  SEL R0, R0, 0x7c, P0 ;  /* 0x0000007c00007807 */ /* 0x000fd20000000000 */
.L_x_396:
[----:B------:R-:W-:Y:S05]  /*117b0*/  BSYNC B0 ;  /* 0x0000000000007941 */ /* 0x000fea0003800000 */
.L_x_394:
[----:B------:R-:W-:-:S04]  /*117c0*/  LOP3.LUT R2, R5, 0x80000000, RZ, 0xc0, !PT ;  /* 0x8000000005027812 */ /* 0x000fc800078ec0ff */
[----:B------:R-:W-:-:S04]  /*117d0*/  SHF.R.U32.HI R3, RZ, 0x18, R2 ;  /* 0x00000018ff037819 */ /* 0x000fc80000011602 */
[----:B------:R-:W-:-:S05]  /*117e0*/  LOP3.LUT R3, R0, R3, RZ, 0xfc, !PT ;  /* 0x0000000300037212 */ /* 0x000fca00078efcff */
[----:B------:R-:W-:Y:S01]  /*117f0*/  STG.E.U8 desc[UR36][R16.64], R3 ;  /* 0x0000000310007986 */ /* 0x000fe2000c101124 */
[----:B------:R-:W-:Y:S05]  /*11800*/  EXIT ;  /* 0x000000000000794d */ /* 0x000fea0003800000 */
.L_x_390:
[----:B------:R-:W-:Y:S01]  /*11810*/  STG.E.U16 desc[UR36][R16.64], R5 ;  /* 0x0000000510007986 */ /* 0x000fe2000c101524 */
[----:B------:R-:W-:Y:S05]  /*11820*/  EXIT ;  /* 0x000000000000794d */ /* 0x000fea0003800000 */
.L_x_387:
        /* <DEDUP_REMOVED lines=10> */
[----:B0-----:R-:W-:Y:S01]  /*118d0*/  STG.E.U16 desc[UR36][R16.64], R3 ;  /* 0x0000000310007986 */ /* 0x001fe2000c101524 */
[----:B------:R-:W-:Y:S05]  /*118e0*/  EXIT ;  /* 0x000000000000794d */ /* 0x000fea0003800000 */
.L_x_399:
        /* <DEDUP_REMOVED lines=17> */
.L_x_402:
[----:B------:R-:W-:-:S04]  /*11a00*/  LOP3.LUT R2, R5, 0x80000000, RZ, 0xc0, !PT ;  /* 0x8000000005027812 */ /* 0x000fc800078ec0ff */
[----:B------:R-:W-:-:S04]  /*11a10*/  SHF.R.U32.HI R3, RZ, 0x18, R2 ;  /* 0x00000018ff037819 */ /* 0x000fc80000011602 */
[----:B------:R-:W-:-:S04]  /*11a20*/  LOP3.LUT R0, R0, R3, RZ, 0xfc, !PT ;  /* 0x0000000300007212 */ /* 0x000fc800078efcff */
[----:B------:R-:W-:-:S07]  /*11a30*/  PRMT R8, R0, 0x7610, R8 ;  /* 0x0000761000087816 */ /* 0x000fce0000000008 */
.L_x_401:
[----:B------:R-:W-:Y:S05]  /*11a40*/  BSYNC B0 ;  /* 0x0000000000007941 */ /* 0x000fea0003800000 */
.L_x_400:
[----:B------:R-:W-:Y:S01]  /*11a50*/  STG.E.U8 desc[UR36][R16.64], R8 ;  /* 0x0000000810007986 */ /* 0x000fe2000c101124 */
[----:B------:R-:W-:Y:S05]  /*11a60*/  EXIT ;  /* 0x000000000000794d */ /* 0x000fea0003800000 */
.L_x_398:
        /* <DEDUP_REMOVED lines=17> */
.L_x_405:
[----:B------:R-:W-:-:S04]  /*11b80*/  LOP3.LUT R2, R5, 0x80000000, RZ, 0xc0, !PT ;  /* 0x8000000005027812 */ /* 0x000fc800078ec0ff */
[----:B------:R-:W-:-:S04]  /*11b90*/  SHF.R.U32.HI R3, RZ, 0x18, R2 ;  /* 0x00000018ff037819 */ /* 0x000fc80000011602 */
[----:B------:R-:W-:-:S04]  /*11ba0*/  LOP3.LUT R0, R0, R3, RZ, 0xfc, !PT ;  /* 0x0000000300007212 */ /* 0x000fc800078efcff */
[----:B------:R-:W-:-:S07]  /*11bb0*/  PRMT R8, R0, 0x7610, R8 ;  /* 0x0000761000087816 */ /* 0x000fce0000000008 */
.L_x_404:
[----:B------:R-:W-:Y:S05]  /*11bc0*/  BSYNC B0 ;  /* 0x0000000000007941 */ /* 0x000fea0003800000 */
.L_x_403:
[----:B------:R-:W-:Y:S01]  /*11bd0*/  STG.E.U8 desc[UR36][R16.64], R8 ;  /* 0x0000000810007986 */ /* 0x000fe2000c101124 */
[----:B------:R-:W-:Y:S05]  /*11be0*/  EXIT ;  /* 0x000000000000794d */ /* 0x000fea0003800000 */
.L_x_397:
        /* <DEDUP_REMOVED lines=20> */
[----:B------:R-:W-:Y:S01]  /*11d30*/  STG.E.U8 desc[UR36][R16.64], R3 ;  /* 0x0000000310007986 */ /* 0x000fe2000c101124 */
[----:B------:R-:W-:Y:S05]  /*11d40*/  EXIT ;  /* 0x000000000000794d */ /* 0x000fea0003800000 */
.L_x_380:
        /* <DEDUP_REMOVED lines=16> */
.L_x_408:
[----:B------:R-:W-:Y:S05]  /*11e50*/  EXIT ;  /* 0x000000000000794d */ /* 0x000fea0003800000 */
.L_x_407:
[----:B------:R-:W-:-:S06]  /*11e60*/  IMAD.U32 R2, R5, 0x10000, RZ ;  /* 0x0001000005027824 */ /* 0x000fcc00078e00ff */
[----:B------:R-:W0:Y:S02]  /*11e70*/  F2I.U64.TRUNC R2, R2 ;  /* 0x0000000200027311 */ /* 0x000e24000020d800 */
[----:B0-----:R-:W-:Y:S01]  /*11e80*/  STG.E.64 desc[UR36][R16.64], R2 ;  /* 0x0000000210007986 */ /* 0x001fe2000c101b24 */
[----:B------:R-:W-:Y:S05]  /*11e90*/  EXIT ;  /* 0x000000000000794d */ /* 0x000fea0003800000 */
.L_x_406:
[----:B------:R-:W-:-:S06]  /*11ea0*/  IMAD.U32 R5, R5, 0x10000, RZ ;  /* 0x0001000005057824 */ /* 0x000fcc00078e00ff */
[----:B------:R-:W0:Y:S02]  /*11eb0*/  F2I.FTZ.U32.TRUNC.NTZ R5, R5 ;  /* 0x0000000500057305 */ /* 0x000e24000021f000 */
[----:B0-----:R-:W-:Y:S01]  /*11ec0*/  STG.E desc[UR36][R16.64], R5 ;  /* 0x0000000510007986 */ /* 0x001fe2000c101924 */
[----:B------:R-:W-:Y:S05]  /*11ed0*/  EXIT ;  /* 0x000000000000794d */ /* 0x000fea0003800000 */
.L_x_409:
[----:B------:R-:W-:-:S00]  /*11ee0*/  BRA `(.L_x_409) ;  /* 0xfffffffc00fc7947 */ /* 0x000fc0000383ffff */
[----:B------:R-:W-:-:S00]  /*11ef0*/  NOP ;  /* 0x0000000000007918 */ /* 0x000fc00000000000 */
        /* <DEDUP_REMOVED lines=8> */
.L_x_32015:


//--------------------- .text._ZN2at6native27unrolled_elementwise_kernelINS0_13BinaryFunctorIN3c108BFloat16ES4_S4_ZZZNS0_21heaviside_kernel_cudaERNS_18TensorIteratorBaseEENKUlvE_clEvENKUlvE8_clEvEUlS4_S4_E_EESt5arrayIPcLm3EELi4E23TrivialOffsetCalculatorILi2EjESE_ILi1EjENS0_6memory12LoadWithCastILi2EEENSH_13StoreWithCastILi1EEEEEviT_T0_T2_T3_T4_T5_ --------------------------
	.section	.text._ZN2at6native27unrolled_elementwise_kernelINS0_13BinaryFunctorIN3c108BFloat16ES4_S4_ZZZNS0_21heaviside_kernel_cudaERNS_18TensorIteratorBaseEENKUlvE_clEvENKUlvE8_clEvEUlS4_S4_E_EESt5arrayIPcLm3EELi4E23TrivialOffsetCalculatorILi2EjESE_ILi1EjENS0_6memory12LoadWithCastILi2EEENSH_13StoreWithCastILi1EEEEEviT_T0_T2_T3_T4_T5_,"ax",@progbits
	.align	128
        .global         _ZN2at6native27unrolled_elementwise_kernelINS0_13BinaryFunctorIN3c108BFloat16ES4_S4_ZZZNS0_21heaviside_kernel_cudaERNS_18TensorIteratorBaseEENKUlvE_clEvENKUlvE8_clEvEUlS4_S4_E_EESt5arrayIPcLm3EELi4E23TrivialOffsetCalculatorILi2EjESE_ILi1EjENS0_6memory12LoadWithCastILi2EEENSH_13StoreWithCastILi1EEEEEviT_T0_T2_T3_T4_T5_
        .type           _ZN2at6native27unrolled_elementwise_kernelINS0_13BinaryFunctorIN3c108BFloat16ES4_S4_ZZZNS0_21heaviside_kernel_cudaERNS_18TensorIteratorBaseEENKUlvE_clEvENKUlvE8_clEvEUlS4_S4_E_EESt5arrayIPcLm3EELi4E23TrivialOffsetCalculatorILi2EjESE_ILi1EjENS0_6memory12LoadWithCastILi2EEENSH_13StoreWithCastILi1EEEEEviT_T0_T2_T3_T4_T5_,@function
        .size           _ZN2at6native27unrolled_elementwise_kernelINS0_13BinaryFunctorIN3c108BFloat16ES4_S4_ZZZNS0_21heaviside_kernel_cudaERNS_18TensorIteratorBaseEENKUlvE_clEvENKUlvE8_clEvEUlS4_S4_E_EESt5arrayIPcLm3EELi4E23TrivialOffsetCalculatorILi2EjESE_ILi1EjENS0_6memory12LoadWithCastILi2EEENSH_13StoreWithCastILi1EEEEEviT_T0_T2_T3_T4_T5_,(.L_x_32016 - _ZN2at6native27unrolled_elementwise_kernelINS0_13BinaryFunctorIN3c108BFloat16ES4_S4_ZZZNS0_21heaviside_kernel_cudaERNS_18TensorIteratorBaseEENKUlvE_clEvENKUlvE8_clEvEUlS4_S4_E_EESt5arrayIPcLm3EELi4E23TrivialOffsetCalculatorILi2EjESE_ILi1EjENS0_6memory12LoadWithCastILi2EEENSH_13StoreWithCastILi1EEEEEviT_T0_T2_T3_T4_T5_)
        .other          _ZN2at6native27unrolled_elementwise_kernelINS0_13BinaryFunctorIN3c108BFloat16ES4_S4_ZZZNS0_21heaviside_kernel_cudaERNS_18TensorIteratorBaseEENKUlvE_clEvENKUlvE8_clEvEUlS4_S4_E_EESt5arrayIPcLm3EELi4E23TrivialOffsetCalculatorILi2EjESE_ILi1EjENS0_6memory12LoadWithCastILi2EEENSH_13StoreWithCastILi1EEEEEviT_T0_T2_T3_T4_T5_,@"STO_CUDA_ENTRY STV_DEFAULT"
_ZN2at6native27unrolled_elementwise_kernelINS0_13BinaryFunctorIN3c108BFloat16ES4_S4_ZZZNS0_21heaviside_kernel_cudaERNS_18TensorIteratorBaseEENKUlvE_clEvENKUlvE8_clEvEUlS4_S4_E_EESt5arrayIPcLm3EELi4E23TrivialOffsetCalculatorILi2EjESE_ILi1EjENS0_6memory12LoadWithCastILi2EEENSH_13StoreWithCastILi1EEEEEviT_T0_T2_T3_T4_T5_:
.text._ZN2at6native27unrolled_elementwise_kernelINS0_13BinaryFunctorIN3c108BFloat16ES4_S4_ZZZNS0_21heaviside_kernel_cudaERNS_18TensorIteratorBaseEENKUlvE_clEvENKUlvE8_clEvEUlS4_S4_E_EESt5arrayIPcLm3EELi4E23TrivialOffsetCalculatorILi2EjESE_ILi1EjENS0_6memory12LoadWithCastILi2EEENSH_13StoreWithCastILi1EEEEEviT_T0_T2_T3_T4_T5_:
[----:B------:R-:W0:Y:S01]  /*0000*/  LDC R1, c[0x0][0x28] ;  /* 0x00000a00ff017b82 */ /* 0x000e220000000800 */
[----:B------:R-:W1:Y:S07]  /*0010*/  S2R R2, SR_CTAID.X ;  /* 0x0000000000027919 */ /* 0x000e6e0000002500 */
[----:B------:R-:W1:Y:S01]  /*0020*/  LDC R3, c[0x0][0x210] ;  /* 0x00008400ff037b82 */ /* 0x000e620000000800 */
[----:B------:R-:W-:Y:S01]  /*0030*/  ULDC.64 UR36, c[0x0][0x208] ;  /* 0x0000820000247ab9 */ /* 0x000fe20000000a00 */
[----:B------:R-:W-:Y:S01]  /*0040*/  BSSY B6, `(.L_x_410) ;  /* 0x0000224000067945 */ /* 0x000fe20003800000 */
[----:B------:R-:W2:Y:S01]  /*0050*/  S2R R29, SR_TID.X ;  /* 0x00000000001d7919 */ /* 0x000ea20000002100 */
[----:B------:R-:W-:-:S02]  /*0060*/  PRMT R23, RZ, 0x7610, R23 ;  /* 0x00007610ff177816 */ /* 0x000fc40000000017 */
[----:B------:R-:W-:Y:S02]  /*0070*/  PRMT R25, RZ, 0x7610, R25 ;  /* 0x00007610ff197816 */ /* 0x000fe40000000019 */
[----:B------:R-:W3:Y:S01]  /*0080*/  LDC.U8 R19, c[0x0][0x234] ;  /* 0x00008d00ff137b82 */ /* 0x000ee20000000000 */
[----:B------:R-:W-:-:S07]  /*0090*/  PRMT R24, RZ, 0x7610, R24 ;  /* 0x00007610ff187816 */ /* 0x000fce0000000018 */
[----:B------:R-:W4:Y:S01]  /*00a0*/  LDC.U8 R17, c[0x0][0x235] ;  /* 0x00008d40ff117b82 */ /* 0x000f220000000000 */
[----:B-1----:R-:W-:-:S05]  /*00b0*/  IMAD R16, R2, -0x200, R3 ;  /* 0xfffffe0002107824 */ /* 0x002fca00078e0203 */
[----:B--2---:R-:W-:-:S13]  /*00c0*/  ISETP.GE.AND P0, PT, R29, R16, PT ;  /* 0x000000101d00720c */ /* 0x004fda0003f06270 */
[----:B0--34-:R-:W-:Y:S05]  /*00d0*/  @P0 BRA `(.L_x_411) ;  /* 0x0000002000680947 */ /* 0x019fea0003800000 */
[----:B------:R-:W0:Y:S01]  /*00e0*/  LDC.64 R4, c[0x0][0x220] ;  /* 0x00008800ff047b82 */ /* 0x000e220000000a00 */
[----:B------:R-:W-:Y:S01]  /*00f0*/  PRMT R0, R19, 0x9910, RZ ;  /* 0x0000991013007816 */ /* 0x000fe200000000ff */
[----:B------:R-:W-:Y:S01]  /*0100*/  IMAD R18, R2, 0x200, R29 ;  /* 0x0000020002127824 */ /* 0x000fe200078e021d */
[----:B------:R-:W-:Y:S02]  /*0110*/  ULDC UR4, c[0x0][0x238] ;  /* 0x00008e0000047ab9 */ /* 0x000fe40000000800 */
[----:B------:R-:W-:Y:S01]  /*0120*/  ISETP.GT.AND P0, PT, R0, 0x9, PT ;  /* 0x000000090000780c */ /* 0x000fe20003f04270 */
[----:B------:R-:W-:-:S05]  /*0130*/  IMAD R3, R18, UR4, RZ ;  /* 0x0000000412037c24 */ /* 0x000fca000f8e02ff */
[----:B0-----:R-:W-:-:S05]  /*0140*/  IADD3 R4, P1, R3, R4, RZ ;  /* 0x0000000403047210 */ /* 0x001fca0007f3e0ff */
[----:B------:R-:W-:Y:S02]  /*0150*/  IMAD.X R5, RZ, RZ, R5, P1 ;  /* 0x000000ffff057224 */ /* 0x000fe400008e0605 */
[----:B------:R-:W-:Y:S06]  /*0160*/  @P0 BRA `(.L_x_412) ;  /* 0x0000000400300947 */ /* 0x000fec0003800000 */
        /* <DEDUP_REMOVED lines=13> */
.L_x_415:
[----:B------:R-:W2:Y:S02]  /*0240*/  LDG.E.U8 R4, desc[UR36][R4.64] ;  /* 0x0000002404047981 */ /* 0x000ea4000c1e1100 */
[----:B--2---:R-:W-:-:S04]  /*0250*/  I2FP.F32.U32 R0, R4 ;  /* 0x0000000400007245 */ /* 0x004fc80000201000 */
[----:B------:R-:W-:-:S04]  /*0260*/  F2FP.BF16.F32.PACK_AB R0, RZ, R0 ;  /* 0x00000000ff00723e */ /* 0x000fc800000010ff */
[----:B------:R-:W-:Y:S01]  /*0270*/  PRMT R25, R0, 0x7610, R25 ;  /* 0x0000761000197816 */ /* 0x000fe20000000019 */
[----:B------:R-:W-:Y:S06]  /*0280*/  BRA `(.L_x_417) ;  /* 0x0000000c00c87947 */ /* 0x000fec0003800000 */
.L_x_414:
        /* <DEDUP_REMOVED lines=11> */
.L_x_419:
[----:B------:R-:W2:Y:S02]  /*0340*/  LDG.E R4, desc[UR36][R4.64] ;  /* 0x0000002404047981 */ /* 0x000ea4000c1e1900 */
[----:B--2---:R-:W-:-:S04]  /*0350*/  I2FP.F32.S32 R0, R4 ;  /* 0x0000000400007245 */ /* 0x004fc80000201400 */
[----:B------:R-:W-:-:S04]  /*0360*/  F2FP.BF16.F32.PACK_AB R0, RZ, R0 ;  /* 0x00000000ff00723e */ /* 0x000fc800000010ff */
[----:B------:R-:W-:Y:S01]  /*0370*/  PRMT R25, R0, 0x7610, R25 ;  /* 0x0000761000197816 */ /* 0x000fe20000000019 */
[----:B------:R-:W-:Y:S06]  /*0380*/  BRA `(.L_x_417) ;  /* 0x0000000c00887947 */ /* 0x000fec0003800000 */
.L_x_418:
[----:B------:R-:W2:Y:S02]  /*0390*/  LDG.E.U16 R4, desc[UR36][R4.64] ;  /* 0x0000002404047981 */ /* 0x000ea4000c1e1500 */
[----:B--2---:R-:W0:Y:S02]  /*03a0*/  I2F.S16 R0, R4 ;  /* 0x0000000400007306 */ /* 0x004e240000101400 */
[----:B0-----:R-:W-:-:S04]  /*03b0*/  F2FP.BF16.F32.PACK_AB R0, RZ, R0 ;  /* 0x00000000ff00723e */ /* 0x001fc800000010ff */
[----:B------:R-:W-:Y:S01]  /*03c0*/  PRMT R25, R0, 0x7610, R25 ;  /* 0x0000761000197816 */ /* 0x000fe20000000019 */
[----:B------:R-:W-:Y:S06]  /*03d0*/  BRA `(.L_x_417) ;  /* 0x0000000c00747947 */ /* 0x000fec0003800000 */
.L_x_413:
        /* <DEDUP_REMOVED lines=9> */
.L_x_421:
[----:B------:R-:W2:Y:S02]  /*0470*/  LDG.E.U16 R0, desc[UR36][R4.64] ;  /* 0x0000002404007981 */ /* 0x000ea4000c1e1500 */
[----:B--2---:R-:W-:-:S05]  /*0480*/  HADD2.F32 R0, -RZ, R0.H0_H0 ;  /* 0x20000000ff007230 */ /* 0x004fca0000004100 */
[----:B------:R-:W-:-:S04]  /*0490*/  F2FP.BF16.F32.PACK_AB R0, RZ, R0 ;  /* 0x00000000ff00723e */ /* 0x000fc800000010ff */
[----:B------:R-:W-:Y:S01]  /*04a0*/  PRMT R25, R0, 0x7610, R25 ;  /* 0x0000761000197816 */ /* 0x000fe20000000019 */
[----:B------:R-:W-:Y:S06]  /*04b0*/  BRA `(.L_x_417) ;  /* 0x0000000c003c7947 */ /* 0x000fec0003800000 */
.L_x_420:
        /* <DEDUP_REMOVED lines=9> */
.L_x_423:
[----:B------:R-:W2:Y:S02]  /*0550*/  LDG.E.U16 R4, desc[UR36][R4.64] ;  /* 0x0000002404047981 */ /* 0x000ea4000c1e1500 */
[----:B--2---:R-:W-:-:S05]  /*0560*/  HADD2.F32 R0, -RZ, R4.H0_H0 ;  /* 0x20000004ff007230 */ /* 0x004fca0000004100 */
[----:B------:R-:W-:-:S04]  /*0570*/  F2FP.BF16.F32.PACK_AB R0, RZ, R0 ;  /* 0x00000000ff00723e */ /* 0x000fc800000010ff */
[----:B------:R-:W-:Y:S01]  /*0580*/  PRMT R25, R0, 0x7610, R25 ;  /* 0x0000761000197816 */ /* 0x000fe20000000019 */
[----:B------:R-:W-:Y:S06]  /*0590*/  BRA `(.L_x_417) ;  /* 0x0000000c00047947 */ /* 0x000fec0003800000 */
.L_x_422:
        /* <DEDUP_REMOVED lines=9> */
.L_x_412:
        /* <DEDUP_REMOVED lines=14> */
.L_x_426:
        /* <DEDUP_REMOVED lines=9> */
.L_x_425:
        /* <DEDUP_REMOVED lines=28> */
.L_x_428:
[----:B------:R-:W2:Y:S02]  /*0960*/  LDG.E.U8 R4, desc[UR36][R4.64] ;  /* 0x0000002404047981 */ /* 0x000ea4000c1e1100 */
[----:B--2---:R-:W-:-:S05]  /*0970*/  IMAD.SHL.U32 R0, R4, 0x2000000, RZ ;  /* 0x0200000004007824 */ /* 0x004fca00078e00ff */
[----:B------:R-:W-:-:S13]  /*0980*/  ISETP.GE.U32.AND P0, PT, R0, 0x8000000, PT ;  /* 0x080000000000780c */ /* 0x000fda0003f06070 */
[C---:B------:R-:W-:Y:S02]  /*0990*/  @!P0 IMAD.SHL.U32 R0, R4.reuse, 0x100, RZ ;  /* 0x0000010004008824 */ /* 0x040fe400078e00ff */
[----:B------:R-:W-:-:S03]  /*09a0*/  @P0 IMAD.SHL.U32 R3, R4, 0x200000, RZ ;  /* 0x0020000004030824 */ /* 0x000fc600078e00ff */
[----:B------:R-:W-:Y:S02]  /*09b0*/  @!P0 LOP3.LUT R0, R0, 0x7f00, RZ, 0xc0, !PT ;  /* 0x00007f0000008812 */ /* 0x000fe400078ec0ff */
[----:B------:R-:W-:Y:S02]  /*09c0*/  @P0 LOP3.LUT R3, R3, 0x70000000, RZ, 0xfc, !PT ;  /* 0x7000000003030812 */ /* 0x000fe400078efcff */
[----:B------:R-:W-:-:S03]  /*09d0*/  @!P0 LOP3.LUT R0, R0, 0x3f000000, RZ, 0xfc, !PT ;  /* 0x3f00000000008812 */ /* 0x000fc600078efcff */
[----:B------:R-:W-:Y:S02]  /*09e0*/  @P0 FMUL.FTZ R3, R3, 1.9259299443872358531e-34 ;  /* 0x0780000003030820 */ /* 0x000fe40000410000 */
[----:B------:R-:W-:Y:S01]  /*09f0*/  @!P0 FADD.FTZ R3, R0, -0.5 ;  /* 0xbf00000000038421 */ /* 0x000fe20000010000 */
[----:B------:R-:W-:-:S05]  /*0a00*/  IMAD.SHL.U32 R0, R4, 0x1000000, RZ ;  /* 0x0100000004007824 */ /* 0x000fca00078e00ff */
[----:B------:R-:W-:-:S04]  /*0a10*/  LOP3.LUT R0, R3, 0x80000000, R0, 0xf8, !PT ;  /* 0x8000000003007812 */ /* 0x000fc800078ef800 */
[----:B------:R-:W-:-:S04]  /*0a20*/  F2FP.BF16.F32.PACK_AB R0, RZ, R0 ;  /* 0x00000000ff00723e */ /* 0x000fc800000010ff */
[----:B------:R-:W-:Y:S01]  /*0a30*/  PRMT R25, R0, 0x7610, R25 ;  /* 0x0000761000197816 */ /* 0x000fe20000000019 */
[----:B------:R-:W-:Y:S06]  /*0a40*/  BRA `(.L_x_417) ;  /* 0x0000000400d87947 */ /* 0x000fec0003800000 */
.L_x_427:
[----:B------:R0:W5:Y:S01]  /*0a50*/  LDG.E.U16 R25, desc[UR36][R4.64] ;  /* 0x0000002404197981 */ /* 0x000162000c1e1500 */
[----:B------:R-:W-:Y:S05]  /*0a60*/  BRA `(.L_x_417) ;  /* 0x0000000400d07947 */ /* 0x000fea0003800000 */
.L_x_424:
        /* <DEDUP_REMOVED lines=13> */
.L_x_431:
        /* <DEDUP_REMOVED lines=21> */
.L_x_435:
[----:B------:R-:W-:Y:S05]  /*0c90*/  BSYNC B1 ;  /* 0x0000000000017941 */ /* 0x000fea0003800000 */
.L_x_434:
[----:B------:R-:W-:Y:S01]  /*0ca0*/  LEA R5, R0, 0x3b800000, 0x17 ;  /* 0x3b80000000057811 */ /* 0x000fe200078eb8ff */
[----:B------:R-:W-:-:S05]  /*0cb0*/  IMAD.SHL.U32 R0, R3, 0x100000, RZ ;  /* 0x0010000003007824 */ /* 0x000fca00078e00ff */
[----:B------:R-:W-:-:S07]  /*0cc0*/  LOP3.LUT R0, R5, R0, R6, 0xfe, !PT ;  /* 0x0000000005007212 */ /* 0x000fce00078efe06 */
.L_x_433:
[----:B------:R-:W-:Y:S05]  /*0cd0*/  BSYNC B0 ;  /* 0x0000000000007941 */ /* 0x000fea0003800000 */
.L_x_432:
[----:B------:R-:W-:-:S04]  /*0ce0*/  F2FP.BF16.F32.PACK_AB R0, RZ, R0 ;  /* 0x00000000ff00723e */ /* 0x000fc800000010ff */
[----:B------:R-:W-:Y:S01]  /*0cf0*/  PRMT R25, R0, 0x7610, R25 ;  /* 0x0000761000197816 */ /* 0x000fe20000000019 */
[----:B------:R-:W-:Y:S06]  /*0d00*/  BRA `(.L_x_417) ;  /* 0x0000000400287947 */ /* 0x000fec0003800000 */
.L_x_430:
        /* <DEDUP_REMOVED lines=21> */
.L_x_439:
[----:B------:R-:W-:Y:S05]  /*0e60*/  BSYNC B1 ;  /* 0x0000000000017941 */ /* 0x000fea0003800000 */
.L_x_438:
[----:B------:R-:W-:Y:S01]  /*0e70*/  LEA R5, R0, 0x37800000, 0x17 ;  /* 0x3780000000057811 */ /* 0x000fe200078eb8ff */
[----:B------:R-:W-:-:S05]  /*0e80*/  IMAD.SHL.U32 R0, R3, 0x200000, RZ ;  /* 0x0020000003007824 */ /* 0x000fca00078e00ff */
[----:B------:R-:W-:-:S07]  /*0e90*/  LOP3.LUT R0, R5, R0, R6, 0xfe, !PT ;  /* 0x0000000005007212 */ /* 0x000fce00078efe06 */
.L_x_437:
[----:B------:R-:W-:Y:S05]  /*0ea0*/  BSYNC B0 ;  /* 0x0000000000007941 */ /* 0x000fea0003800000 */
.L_x_436:
[----:B------:R-:W-:-:S04]  /*0eb0*/  F2FP.BF16.F32.PACK_AB R0, RZ, R0 ;  /* 0x00000000ff00723e */ /* 0x000fc800000010ff */
[----:B------:R-:W-:Y:S01]  /*0ec0*/  PRMT R25, R0, 0x7610, R25 ;  /* 0x0000761000197816 */ /* 0x000fe20000000019 */
[----:B------:R-:W-:Y:S06]  /*0ed0*/  BRA `(.L_x_417) ;  /* 0x0000000000b47947 */ /* 0x000fec0003800000 */
.L_x_429:
        /* <DEDUP_REMOVED lines=14> */
.L_x_443:
[----:B------:R-:W-:Y:S05]  /*0fc0*/  BSYNC B0 ;  /* 0x0000000000007941 */ /* 0x000fea0003800000 */
.L_x_442:
[----:B------:R-:W-:-:S04]  /*0fd0*/  F2FP.BF16.F32.PACK_AB R0, RZ, R0 ;  /* 0x00000000ff00723e */ /* 0x000fc800000010ff */
[----:B------:R-:W-:Y:S01]  /*0fe0*/  PRMT R25, R0, 0x7610, R25 ;  /* 0x0000761000197816 */ /* 0x000fe20000000019 */
[----:B------:R-:W-:Y:S06]  /*0ff0*/  BRA `(.L_x_417) ;  /* 0x00000000006c7947 */ /* 0x000fec0003800000 */
.L_x_416:
        /* <DEDUP_REMOVED lines=16> */
.L_x_444:
[----:B------:R-:W-:Y:S01]  /*1100*/  PRMT R25, RZ, 0x7610, R25 ;  /* 0x00007610ff197816 */ /* 0x000fe20000000019 */
[----:B------:R-:W-:Y:S06]  /*1110*/  BRA `(.L_x_417) ;  /* 0x0000000000247947 */ /* 0x000fec0003800000 */
.L_x_441:
[----:B------:R-:W2:Y:S02]  /*1120*/  LDG.E.64 R4, desc[UR36][R4.64] ;  /* 0x0000002404047981 */ /* 0x000ea4000c1e1b00 */
[----:B--2---:R-:W0:Y:S02]  /*1130*/  I2F.U64 R0, R4 ;  /* 0x0000000400007312 */ /* 0x004e240000301000 */
[----:B0-----:R-:W-:-:S04]  /*1140*/  F2FP.BF16.F32.PACK_AB R0, RZ, R0 ;  /* 0x00000000ff00723e */ /* 0x001fc800000010ff */
[----:B------:R-:W-:Y:S01]  /*1150*/  PRMT R25, R0, 0x7610, R25 ;  /* 0x0000761000197816 */ /* 0x000fe20000000019 */
[----:B------:R-:W-:Y:S06]  /*1160*/  BRA `(.L_x_417) ;  /* 0x0000000000107947 */ /* 0x000fec0003800000 */
.L_x_440:
[----:B------:R-:W2:Y:S02]  /*1170*/  LDG.E R4, desc[UR36][R4.64] ;  /* 0x0000002404047981 */ /* 0x000ea4000c1e1900 */
[----:B--2---:R-:W-:-:S04]  /*1180*/  I2FP.F32.U32 R0, R4 ;  /* 0x0000000400007245 */ /* 0x004fc80000201000 */
[----:B------:R-:W-:-:S04]  /*1190*/  F2FP.BF16.F32.PACK_AB R0, RZ, R0 ;  /* 0x00000000ff00723e */ /* 0x000fc800000010ff */
[----:B------:R-:W-:-:S07]  /*11a0*/  PRMT R25, R0, 0x7610, R25 ;  /* 0x0000761000197816 */ /* 0x000fce0000000019 */
.L_x_417:
[----:B0-----:R-:W0:Y:S01]  /*11b0*/  LDC.64 R4, c[0x0][0x228] ;  /* 0x00008a00ff047b82 */ /* 0x001e220000000a00 */
[----:B------:R-:W-:Y:S01]  /*11c0*/  PRMT R0, R17, 0x9910, RZ ;  /* 0x0000991011007816 */ /* 0x000fe200000000ff */
[----:B------:R-:W-:Y:S02]  /*11d0*/  ULDC UR4, c[0x0][0x23c] ;  /* 0x00008f0000047ab9 */ /* 0x000fe40000000800 */
[----:B------:R-:W-:Y:S01]  /*11e0*/  IMAD R3, R18, UR4, RZ ;  /* 0x0000000412037c24 */ /* 0x000fe2000f8e02ff */
[----:B------:R-:W-:-:S04]  /*11f0*/  ISETP.GT.AND P0, PT, R0, 0x9, PT ;  /* 0x000000090000780c */ /* 0x000fc80003f04270 */
[----:B0-----:R-:W-:-:S05]  /*1200*/  IADD3 R4, P1, R3, R4, RZ ;  /* 0x0000000403047210 */ /* 0x001fca0007f3e0ff */
[----:B------:R-:W-:-:S04]  /*1210*/  IMAD.X R5, RZ, RZ, R5, P1 ;  /* 0x000000ffff057224 */ /* 0x000fc800008e0605 */
        /* <DEDUP_REMOVED lines=14> */
.L_x_448:
[----:B------:R-:W2:Y:S02]  /*1300*/  LDG.E.U8 R4, desc[UR36][R4.64] ;  /* 0x0000002404047981 */ /* 0x000ea4000c1e1100 */
[----:B--2---:R-:W-:-:S04]  /*1310*/  I2FP.F32.U32 R0, R4 ;  /* 0x0000000400007245 */ /* 0x004fc80000201000 */
[----:B------:R-:W-:-:S04]  /*1320*/  F2FP.BF16.F32.PACK_AB R0, RZ, R0 ;  /* 0x00000000ff00723e */ /* 0x000fc800000010ff */
[----:B------:R-:W-:Y:S01]  /*1330*/  PRMT R24, R0, 0x7610, R24 ;  /* 0x0000761000187816 */ /* 0x000fe20000000018 */
[----:B------:R-:W-:Y:S06]  /*1340*/  BRA `(.L_x_450) ;  /* 0x0000000c00c87947 */ /* 0x000fec0003800000 */
.L_x_447:
        /* <DEDUP_REMOVED lines=11> */
.L_x_452:
[----:B------:R-:W2:Y:S02]  /*1400*/  LDG.E R4, desc[UR36][R4.64] ;  /* 0x0000002404047981 */ /* 0x000ea4000c1e1900 */
[----:B--2---:R-:W-:-:S04]  /*1410*/  I2FP.F32.S32 R0, R4 ;  /* 0x0000000400007245 */ /* 0x004fc80000201400 */
[----:B------:R-:W-:-:S04]  /*1420*/  F2FP.BF16.F32.PACK_AB R0, RZ, R0 ;  /* 0x00000000ff00723e */ /* 0x000fc800000010ff */
[----:B------:R-:W-:Y:S01]  /*1430*/  PRMT R24, R0, 0x7610, R24 ;  /* 0x0000761000187816 */ /* 0x000fe20000000018 */
[----:B------:R-:W-:Y:S06]  /*1440*/  BRA `(.L_x_450) ;  /* 0x0000000c00887947 */ /* 0x000fec0003800000 */
.L_x_451:
[----:B------:R-:W2:Y:S02]  /*1450*/  LDG.E.U16 R4, desc[UR36][R4.64] ;  /* 0x0000002404047981 */ /* 0x000ea4000c1e1500 */
[----:B--2---:R-:W0:Y:S02]  /*1460*/  I2F.S16 R0, R4 ;  /* 0x0000000400007306 */ /* 0x004e240000101400 */
[----:B0-----:R-:W-:-:S04]  /*1470*/  F2FP.BF16.F32.PACK_AB R0, RZ, R0 ;  /* 0x00000000ff00723e */ /* 0x001fc800000010ff */
[----:B------:R-:W-:Y:S01]  /*1480*/  PRMT R24, R0, 0x7610, R24 ;  /* 0x0000761000187816 */ /* 0x000fe20000000018 */
[----:B------:R-:W-:Y:S06]  /*1490*/  BRA `(.L_x_450) ;  /* 0x0000000c00747947 */ /* 0x000fec0003800000 */
.L_x_446:
        /* <DEDUP_REMOVED lines=9> */
.L_x_454:
[----:B------:R-:W2:Y:S02]  /*1530*/  LDG.E.U16 R0, desc[UR36][R4.64] ;  /* 0x0000002404007981 */ /* 0x000ea4000c1e1500 */
[----:B--2---:R-:W-:-:S05]  /*1540*/  HADD2.F32 R0, -RZ, R0.H0_H0 ;  /* 0x20000000ff007230 */ /* 0x004fca0000004100 */
[----:B------:R-:W-:-:S04]  /*1550*/  F2FP.BF16.F32.PACK_AB R0, RZ, R0 ;  /* 0x00000000ff00723e */ /* 0x000fc800000010ff */
[----:B------:R-:W-:Y:S01]  /*1560*/  PRMT R24, R0, 0x7610, R24 ;  /* 0x0000761000187816 */ /* 0x000fe20000000018 */
[----:B------:R-:W-:Y:S06]  /*1570*/  BRA `(.L_x_450) ;  /* 0x0000000c003c7947 */ /* 0x000fec0003800000 */
.L_x_453:
        /* <DEDUP_REMOVED lines=9> */
.L_x_456:
[----:B------:R-:W2:Y:S02]  /*1610*/  LDG.E.U16 R4, desc[UR36][R4.64] ;  /* 0x0000002404047981 */ /* 0x000ea4000c1e1500 */
[----:B--2---:R-:W-:-:S05]  /*1620*/  HADD2.F32 R0, -RZ, R4.H0_H0 ;  /* 0x20000004ff007230 */ /* 0x004fca0000004100 */
[----:B------:R-:W-:-:S04]  /*1630*/  F2FP.BF16.F32.PACK_AB R0, RZ, R0 ;  /* 0x00000000ff00723e */ /* 0x000fc800000010ff */
[----:B------:R-:W-:Y:S01]  /*1640*/  PRMT R24, R0, 0x7610, R24 ;  /* 0x0000761000187816 */ /* 0x000fe20000000018 */
[----:B------:R-:W-:Y:S06]  /*1650*/  BRA `(.L_x_450) ;  /* 0x0000000c00047947 */ /* 0x000fec0003800000 */
.L_x_455:
        /* <DEDUP_REMOVED lines=9> */
.L_x_445:
        /* <DEDUP_REMOVED lines=14> */
.L_x_459:
        /* <DEDUP_REMOVED lines=9> */
.L_x_458:
        /* <DEDUP_REMOVED lines=28> */
.L_x_461:
        /* <DEDUP_REMOVED lines=15> */
.L_x_460:
[----:B------:R0:W5:Y:S01]  /*1b10*/  LDG.E.U16 R24, desc[UR36][R4.64] ;  /* 0x0000002404187981 */ /* 0x000162000c1e1500 */
[----:B------:R-:W-:Y:S05]  /*1b20*/  BRA `(.L_x_450) ;  /* 0x0000000400d07947 */ /* 0x000fea0003800000 */
.L_x_457:
        /* <DEDUP_REMOVED lines=13> */
.L_x_464:
        /* <DEDUP_REMOVED lines=21> */
.L_x_468:
[----:B------:R-:W-:Y:S05]  /*1d50*/  BSYNC B1 ;  /* 0x0000000000017941 */ /* 0x000fea0003800000 */
.L_x_467:
[----:B------:R-:W-:Y:S01]  /*1d60*/  LEA R5, R0, 0x3b800000, 0x17 ;  /* 0x3b80000000057811 */ /* 0x000fe200078eb8ff */
[----:B------:R-:W-:-:S05]  /*1d70*/  IMAD.SHL.U32 R0, R3, 0x100000, RZ ;  /* 0x0010000003007824 */ /* 0x000fca00078e00ff */
[----:B------:R-:W-:-:S07]  /*1d80*/  LOP3.LUT R0, R5, R0, R6, 0xfe, !PT ;  /* 0x0000000005007212 */ /* 0x000fce00078efe06 */
.L_x_466:
[----:B------:R-:W-:Y:S05]  /*1d90*/  BSYNC B0 ;  /* 0x0000000000007941 */ /* 0x000fea0003800000 */
.L_x_465:
[----:B------:R-:W-:-:S04]  /*1da0*/  F2FP.BF16.F32.PACK_AB R0, RZ, R0 ;  /* 0x00000000ff00723e */ /* 0x000fc800000010ff */
[----:B------:R-:W-:Y:S01]  /*1db0*/  PRMT R24, R0, 0x7610, R24 ;  /* 0x0000761000187816 */ /* 0x000fe20000000018 */
[----:B------:R-:W-:Y:S06]  /*1dc0*/  BRA `(.L_x_450) ;  /* 0x0000000400287947 */ /* 0x000fec0003800000 */
.L_x_463:
        /* <DEDUP_REMOVED lines=21> */
.L_x_472:
[----:B------:R-:W-:Y:S05]  /*1f20*/  BSYNC B1 ;  /* 0x0000000000017941 */ /* 0x000fea0003800000 */
.L_x_471:
[----:B------:R-:W-:Y:S01]  /*1f30*/  LEA R5, R0, 0x37800000, 0x17 ;  /* 0x3780000000057811 */ /* 0x000fe200078eb8ff */
[----:B------:R-:W-:-:S05]  /*1f40*/  IMAD.SHL.U32 R0, R3, 0x200000, RZ ;  /* 0x0020000003007824 */ /* 0x000fca00078e00ff */
[----:B------:R-:W-:-:S07]  /*1f50*/  LOP3.LUT R0, R5, R0, R6, 0xfe, !PT ;  /* 0x0000000005007212 */ /* 0x000fce00078efe06 */
.L_x_470:
[----:B------:R-:W-:Y:S05]  /*1f60*/  BSYNC B0 ;  /* 0x0000000000007941 */ /* 0x000fea0003800000 */
.L_x_469:
[----:B------:R-:W-:-:S04]  /*1f70*/  F2FP.BF16.F32.PACK_AB R0, RZ, R0 ;  /* 0x00000000ff00723e */ /* 0x000fc800000010ff */
[----:B------:R-:W-:Y:S01]  /*1f80*/  PRMT R24, R0, 0x7610, R24 ;  /* 0x0000761000187816 */ /* 0x000fe20000000018 */
[----:B------:R-:W-:Y:S06]  /*1f90*/  BRA `(.L_x_450) ;  /* 0x0000000000b47947 */ /* 0x000fec0003800000 */
.L_x_462:
        /* <DEDUP_REMOVED lines=14> */
.L_x_476:
[----:B------:R-:W-:Y:S05]  /*2080*/  BSYNC B0 ;  /* 0x0000000000007941 */ /* 0x000fea0003800000 */
.L_x_475:
[----:B------:R-:W-:-:S04]  /*2090*/  F2FP.BF16.F32.PACK_AB R0, RZ, R0 ;  /* 0x00000000ff00723e */ /* 0x000fc800000010ff */
[----:B------:R-:W-:Y:S01]  /*20a0*/  PRMT R24, R0, 0x7610, R24 ;  /* 0x0000761000187816 */ /* 0x000fe20000000018 */
[----:B------:R-:W-:Y:S06]  /*20b0*/  BRA `(.L_x_450) ;  /* 0x00000000006c7947 */ /* 0x000fec0003800000 */
.L_x_449:
        /* <DEDUP_REMOVED lines=16> */
.L_x_477:
[----:B------:R-:W-:Y:S01]  /*21c0*/  PRMT R24, RZ, 0x7610, R24 ;  /* 0x00007610ff187816 */ /* 0x000fe20000000018 */
[----:B------:R-:W-:Y:S06]  /*21d0*/  BRA `(.L_x_450) ;  /* 0x0000000000247947 */ /* 0x000fec0003800000 */
.L_x_474:
[----:B------:R-:W2:Y:S02]  /*21e0*/  LDG.E.64 R4, desc[UR36][R4.64] ;  /* 0x0000002404047981 */ /* 0x000ea4000c1e1b00 */
[----:B--2---:R-:W0:Y:S02]  /*21f0*/  I2F.U64 R0, R4 ;  /* 0x0000000400007312 */ /* 0x004e240000301000 */
[----:B0-----:R-:W-:-:S04]  /*2200*/  F2FP.BF16.F32.PACK_AB R0, RZ, R0 ;  /* 0x00000000ff00723e */ /* 0x001fc800000010ff */
[----:B------:R-:W-:Y:S01]  /*2210*/  PRMT R24, R0, 0x7610, R24 ;  /* 0x0000761000187816 */ /* 0x000fe20000000018 */
[----:B------:R-:W-:Y:S06]  /*2220*/  BRA `(.L_x_450) ;  /* 0x0000000000107947 */ /* 0x000fec0003800000 */
.L_x_473:
[----:B------:R-:W2:Y:S02]  /*2230*/  LDG.E R4, desc[UR36][R4.64] ;  /* 0x0000002404047981 */ /* 0x000ea4000c1e1900 */
[----:B--2---:R-:W-:-:S04]  /*2240*/  I2FP.F32.U32 R0, R4 ;  /* 0x0000000400007245 */ /* 0x004fc80000201000 */
[----:B------:R-:W-:-:S04]  /*2250*/  F2FP.BF16.F32.PACK_AB R0, RZ, R0 ;  /* 0x00000000ff00723e */ /* 0x000fc800000010ff */
[----:B------:R-:W-:-:S07]  /*2260*/  PRMT R24, R0, 0x7610, R24 ;  /* 0x0000761000187816 */ /* 0x000fce0000000018 */
.L_x_450:
[----:B------:R-:W-:-:S07]  /*2270*/  VIADD R29, R29, 0x80 ;  /* 0x000000801d1d7836 */ /* 0x000fce0000000000 */
.L_x_411:
[----:B------:R-:W-:Y:S05]  /*2280*/  BSYNC B6 ;  /* 0x0000000000067941 */ /* 0x000fea0003800000 */
.L_x_410:
[----:B------:R-:W-:Y:S01]  /*2290*/  ISETP.GE.AND P0, PT, R29, R16, PT ;  /* 0x000000101d00720c */ /* 0x000fe20003f06270 */
[----:B------:R-:W-:Y:S01]  /*22a0*/  BSSY B6, `(.L_x_478) ;  /* 0x000021e000067945 */ /* 0x000fe20003800000 */
[----:B------:R-:W-:-:S11]  /*22b0*/  PRMT R22, RZ, 0x7610, R22 ;  /* 0x00007610ff167816 */ /* 0x000fd60000000016 */
[----:B------:R-:W-:Y:S05]  /*22c0*/  @P0 BRA `(.L_x_479) ;  /* 0x00000020006c0947 */ /* 0x000fea0003800000 */
[----:B0-----:R-:W0:Y:S01]  /*22d0*/  LDC.64 R4, c[0x0][0x220] ;  /* 0x00008800ff047b82 */ /* 0x001e220000000a00 */
        /* <DEDUP_REMOVED lines=21> */
.L_x_483:
[----:B------:R-:W2:Y:S02]  /*2430*/  LDG.E.U8 R4, desc[UR36][R4.64] ;  /* 0x0000002404047981 */ /* 0x000ea4000c1e1100 */
[----:B--2---:R-:W-:-:S04]  /*2440*/  I2FP.F32.U32 R0, R4 ;  /* 0x0000000400007245 */ /* 0x004fc80000201000 */
[----:B------:R-:W-:-:S04]  /*2450*/  F2FP.BF16.F32.PACK_AB R0, RZ, R0 ;  /* 0x00000000ff00723e */ /* 0x000fc800000010ff */
[----:B------:R-:W-:Y:S01]  /*2460*/  PRMT R23, R0, 0x7610, R23 ;  /* 0x0000761000177816 */ /* 0x000fe20000000017 */
[----:B------:R-:W-:Y:S06]  /*2470*/  BRA `(.L_x_485) ;  /* 0x0000000c00cc7947 */ /* 0x000fec0003800000 */
.L_x_482:
        /* <DEDUP_REMOVED lines=11> */
.L_x_487:
[----:B------:R-:W2:Y:S02]  /*2530*/  LDG.E R4, desc[UR36][R4.64] ;  /* 0x0000002404047981 */ /* 0x000ea4000c1e1900 */
[----:B--2---:R-:W-:-:S04]  /*2540*/  I2FP.F32.S32 R0, R4 ;  /* 0x0000000400007245 */ /* 0x004fc80000201400 */
[----:B------:R-:W-:-:S04]  /*2550*/  F2FP.BF16.F32.PACK_AB R0, RZ, R0 ;  /* 0x00000000ff00723e */ /* 0x000fc800000010ff */
[----:B------:R-:W-:Y:S01]  /*2560*/  PRMT R23, R0, 0x7610, R23 ;  /* 0x0000761000177816 */ /* 0x000fe20000000017 */
[----:B------:R-:W-:Y:S06]  /*2570*/  BRA `(.L_x_485) ;  /* 0x0000000c008c7947 */ /* 0x000fec0003800000 */
.L_x_486:
[----:B------:R-:W2:Y:S02]  /*2580*/  LDG.E.U16 R4, desc[UR36][R4.64] ;  /* 0x0000002404047981 */ /* 0x000ea4000c1e1500 */
[----:B--2---:R-:W0:Y:S02]  /*2590*/  I2F.S16 R0, R4 ;  /* 0x0000000400007306 */ /* 0x004e240000101400 */
[----:B0-----:R-:W-:-:S04]  /*25a0*/  F2FP.BF16.F32.PACK_AB R0, RZ, R0 ;  /* 0x00000000ff00723e */ /* 0x001fc800000010ff */
[----:B------:R-:W-:Y:S01]  /*25b0*/  PRMT R23, R0, 0x7610, R23 ;  /* 0x0000761000177816 */ /* 0x000fe20000000017 */
[----:B------:R-:W-:Y:S06]  /*25c0*/  BRA `(.L_x_485) ;  /* 0x0000000c00787947 */ /* 0x000fec0003800000 */
.L_x_481:
        /* <DEDUP_REMOVED lines=9> */
.L_x_489:
[----:B------:R-:W2:Y:S02]  /*2660*/  LDG.E.U16 R0, desc[UR36][R4.64] ;  /* 0x0000002404007981 */ /* 0x000ea4000c1e1500 */
[----:B--2---:R-:W-:-:S05]  /*2670*/  HADD2.F32 R0, -RZ, R0.H0_H0 ;  /* 0x20000000ff007230 */ /* 0x004fca0000004100 */
[----:B------:R-:W-:-:S04]  /*2680*/  F2FP.BF16.F32.PACK_AB R0, RZ, R0 ;  /* 0x00000000ff00723e */ /* 0x000fc800000010ff */
[----:B------:R-:W-:Y:S01]  /*2690*/  PRMT R23, R0, 0x7610, R23 ;  /* 0x0000761000177816 */ /* 0x000fe20000000017 */
[----:B------:R-:W-:Y:S06]  /*26a0*/  BRA `(.L_x_485) ;  /* 0x0000000c00407947 */ /* 0x000fec0003800000 */
.L_x_488:
        /* <DEDUP_REMOVED lines=9> */
.L_x_491:
[----:B------:R-:W2:Y:S02]  /*2740*/  LDG.E.U16 R4, desc[UR36][R4.64] ;  /* 0x0000002404047981 */ /* 0x000ea4000c1e1500 */
[----:B--2---:R-:W-:-:S05]  /*2750*/  HADD2.F32 R0, -RZ, R4.H0_H0 ;  /* 0x20000004ff007230 */ /* 0x004fca0000004100 */
[----:B------:R-:W-:-:S04]  /*2760*/  F2FP.BF16.F32.PACK_AB R0, RZ, R0 ;  /* 0x00000000ff00723e */ /* 0x000fc800000010ff */
[----:B------:R-:W-:Y:S01]  /*2770*/  PRMT R23, R0, 0x7610, R23 ;  /* 0x0000761000177816 */ /* 0x000fe20000000017 */
[----:B------:R-:W-:Y:S06]  /*2780*/  BRA `(.L_x_485) ;  /* 0x0000000c00087947 */ /* 0x000fec0003800000 */
.L_x_490:
        /* <DEDUP_REMOVED lines=9> */
.L_x_480:
        /* <DEDUP_REMOVED lines=14> */
.L_x_494:
        /* <DEDUP_REMOVED lines=9> */
.L_x_493:
        /* <DEDUP_REMOVED lines=28> */
.L_x_496:
[----:B------:R-:W2:Y:S02]  /*2b50*/  LDG.E.U8 R4, desc[UR36][R4.64] ;  /* 0x0000002404047981 */ /* 0x000ea4000c1e1100 */
[----:B--2---:R-:W-:-:S05]  /*2b60*/  IMAD.SHL.U32 R0, R4, 0x2000000, RZ ;  /* 0x0200000004007824 */ /* 0x004fca00078e00ff */
[----:B------:R-:W-:-:S13]  /*2b70*/  ISETP.GE.U32.AND P0, PT, R0, 0x8000000, PT ;  /* 0x080000000000780c */ /* 0x000fda0003f06070 */
[C---:B------:R-:W-:Y:S02]  /*2b80*/  @P0 IMAD.SHL.U32 R3, R4.reuse, 0x200000, RZ ;  /* 0x0020000004030824 */ /* 0x040fe400078e00ff */
[----:B------:R-:W-:-:S03]  /*2b90*/  @!P0 IMAD.SHL.U32 R0, R4, 0x100, RZ ;  /* 0x0000010004008824 */ /* 0x000fc600078e00ff */
[----:B------:R-:W-:Y:S02]  /*2ba0*/  @P0 LOP3.LUT R3, R3, 0xfe00000, RZ, 0xc0, !PT ;  /* 0x0fe0000003030812 */ /* 0x000fe400078ec0ff */
        /* <DEDUP_REMOVED lines=10> */
.L_x_495:
[----:B------:R0:W5:Y:S01]  /*2c50*/  LDG.E.U16 R23, desc[UR36][R4.64] ;  /* 0x0000002404177981 */ /* 0x000162000c1e1500 */
[----:B------:R-:W-:Y:S05]  /*2c60*/  BRA `(.L_x_485) ;  /* 0x0000000400d07947 */ /* 0x000fea0003800000 */
.L_x_492:
        /* <DEDUP_REMOVED lines=13> */
.L_x_499:
        /* <DEDUP_REMOVED lines=21> */
.L_x_503:
[----:B------:R-:W-:Y:S05]  /*2e90*/  BSYNC B1 ;  /* 0x0000000000017941 */ /* 0x000fea0003800000 */
.L_x_502:
[----:B------:R-:W-:Y:S01]  /*2ea0*/  LEA R5, R0, 0x3b800000, 0x17 ;  /* 0x3b80000000057811 */ /* 0x000fe200078eb8ff */
[----:B------:R-:W-:-:S05]  /*2eb0*/  IMAD.SHL.U32 R0, R3, 0x100000, RZ ;  /* 0x0010000003007824 */ /* 0x000fca00078e00ff */
[----:B------:R-:W-:-:S07]  /*2ec0*/  LOP3.LUT R0, R5, R0, R6, 0xfe, !PT ;  /* 0x0000000005007212 */ /* 0x000fce00078efe06 */
.L_x_501:
[----:B------:R-:W-:Y:S05]  /*2ed0*/  BSYNC B0 ;  /* 0x0000000000007941 */ /* 0x000fea0003800000 */
.L_x_500:
[----:B------:R-:W-:-:S04]  /*2ee0*/  F2FP.BF16.F32.PACK_AB R0, RZ, R0 ;  /* 0x00000000ff00723e */ /* 0x000fc800000010ff */
[----:B------:R-:W-:Y:S01]  /*2ef0*/  PRMT R23, R0, 0x7610, R23 ;  /* 0x0000761000177816 */ /* 0x000fe20000000017 */
[----:B------:R-:W-:Y:S06]  /*2f00*/  BRA `(.L_x_485) ;  /* 0x0000000400287947 */ /* 0x000fec0003800000 */
.L_x_498:
        /* <DEDUP_REMOVED lines=21> */
.L_x_507:
[----:B------:R-:W-:Y:S05]  /*3060*/  BSYNC B1 ;  /* 0x0000000000017941 */ /* 0x000fea0003800000 */
.L_x_506:
[----:B------:R-:W-:Y:S01]  /*3070*/  LEA R5, R0, 0x37800000, 0x17 ;  /* 0x3780000000057811 */ /* 0x000fe200078eb8ff */
[----:B------:R-:W-:-:S05]  /*3080*/  IMAD.SHL.U32 R0, R3, 0x200000, RZ ;  /* 0x0020000003007824 */ /* 0x000fca00078e00ff */
[----:B------:R-:W-:-:S07]  /*3090*/  LOP3.LUT R0, R5, R0, R6, 0xfe, !PT ;  /* 0x0000000005007212 */ /* 0x000fce00078efe06 */
.L_x_505:
[----:B------:R-:W-:Y:S05]  /*30a0*/  BSYNC B0 ;  /* 0x0000000000007941 */ /* 0x000fea0003800000 */
.L_x_504:
[----:B------:R-:W-:-:S04]  /*30b0*/  F2FP.BF16.F32.PACK_AB R0, RZ, R0 ;  /* 0x00000000ff00723e */ /* 0x000fc800000010ff */
[----:B------:R-:W-:Y:S01]  /*30c0*/  PRMT R23, R0, 0x7610, R23 ;  /* 0x0000761000177816 */ /* 0x000fe20000000017 */
[----:B------:R-:W-:Y:S06]  /*30d0*/  BRA `(.L_x_485) ;  /* 0x0000000000b47947 */ /* 0x000fec0003800000 */
.L_x_497:
        /* <DEDUP_REMOVED lines=14> */
.L_x_511:
[----:B------:R-:W-:Y:S05]  /*31c0*/  BSYNC B0 ;  /* 0x0000000000007941 */ /* 0x000fea0003800000 */
.L_x_510:
[----:B------:R-:W-:-:S04]  /*31d0*/  F2FP.BF16.F32.PACK_AB R0, RZ, R0 ;  /* 0x00000000ff00723e */ /* 0x000fc800000010ff */
[----:B------:R-:W-:Y:S01]  /*31e0*/  PRMT R23, R0, 0x7610, R23 ;  /* 0x0000761000177816 */ /* 0x000fe20000000017 */
[----:B------:R-:W-:Y:S06]  /*31f0*/  BRA `(.L_x_485) ;  /* 0x00000000006c7947 */ /* 0x000fec0003800000 */
.L_x_484:
        /* <DEDUP_REMOVED lines=16> */
.L_x_512:
[----:B------:R-:W-:Y:S01]  /*3300*/  PRMT R23, RZ, 0x7610, R23 ;  /* 0x00007610ff177816 */ /* 0x000fe20000000017 */
[----:B------:R-:W-:Y:S06]  /*3310*/  BRA `(.L_x_485) ;  /* 0x0000000000247947 */ /* 0x000fec0003800000 */
.L_x_509:
[----:B------:R-:W2:Y:S02]  /*3320*/  LDG.E.64 R4, desc[UR36][R4.64] ;  /* 0x0000002404047981 */ /* 0x000ea4000c1e1b00 */
[----:B--2---:R-:W0:Y:S02]  /*3330*/  I2F.U64 R0, R4 ;  /* 0x0000000400007312 */ /* 0x004e240000301000 */
[----:B0-----:R-:W-:-:S04]  /*3340*/  F2FP.BF16.F32.PACK_AB R0, RZ, R0 ;  /* 0x00000000ff00723e */ /* 0x001fc800000010ff */
[----:B------:R-:W-:Y:S01]  /*3350*/  PRMT R23, R0, 0x7610, R23 ;  /* 0x0000761000177816 */ /* 0x000fe20000000017 */
[----:B------:R-:W-:Y:S06]  /*3360*/  BRA `(.L_x_485) ;  /* 0x0000000000107947 */ /* 0x000fec0003800000 */
.L_x_508:
[----:B------:R-:W2:Y:S02]  /*3370*/  LDG.E R4, desc[UR36][R4.64] ;  /* 0x0000002404047981 */ /* 0x000ea4000c1e1900 */
[----:B--2---:R-:W-:-:S04]  /*3380*/  I2FP.F32.U32 R0, R4 ;  /* 0x0000000400007245 */ /* 0x004fc80000201000 */
[----:B------:R-:W-:-:S04]  /*3390*/  F2FP.BF16.F32.PACK_AB R0, RZ, R0 ;  /* 0x00000000ff00723e */ /* 0x000fc800000010ff */
[----:B------:R-:W-:-:S07]  /*33a0*/  PRMT R23, R0, 0x7610, R23 ;  /* 0x0000761000177816 */ /* 0x000fce0000000017 */
.L_x_485:
        /* <DEDUP_REMOVED lines=21> */
.L_x_516:
[----:B------:R-:W2:Y:S02]  /*3500*/  LDG.E.U8 R4, desc[UR36][R4.64] ;  /* 0x0000002404047981 */ /* 0x000ea4000c1e1100 */
[----:B--2---:R-:W-:-:S04]  /*3510*/  I2FP.F32.U32 R0, R4 ;  /* 0x0000000400007245 */ /* 0x004fc80000201000 */
[----:B------:R-:W-:-:S04]  /*3520*/  F2FP.BF16.F32.PACK_AB R0, RZ, R0 ;  /* 0x00000000ff00723e */ /* 0x000fc800000010ff */
[----:B------:R-:W-:Y:S01]  /*3530*/  PRMT R22, R0, 0x7610, R22 ;  /* 0x0000761000167816 */ /* 0x000fe20000000016 */
[----:B------:R-:W-:Y:S06]  /*3540*/  BRA `(.L_x_518) ;  /* 0x0000000c00c87947 */ /* 0x000fec0003800000 */
.L_x_515:
        /* <DEDUP_REMOVED lines=11> */
.L_x_520:
[----:B------:R-:W2:Y:S02]  /*3600*/  LDG.E R4, desc[UR36][R4.64] ;  /* 0x0000002404047981 */ /* 0x000ea4000c1e1900 */
[----:B--2---:R-:W-:-:S04]  /*3610*/  I2FP.F32.S32 R0, R4 ;  /* 0x0000000400007245 */ /* 0x004fc80000201400 */
[----:B------:R-:W-:-:S04]  /*3620*/  F2FP.BF16.F32.PACK_AB R0, RZ, R0 ;  /* 0x00000000ff00723e */ /* 0x000fc800000010ff */
[----:B------:R-:W-:Y:S01]  /*3630*/  PRMT R22, R0, 0x7610, R22 ;  /* 0x0000761000167816 */ /* 0x000fe20000000016 */
[----:B------:R-:W-:Y:S06]  /*3640*/  BRA `(.L_x_518) ;  /* 0x0000000c00887947 */ /* 0x000fec0003800000 */
.L_x_519:
[----:B------:R-:W2:Y:S02]  /*3650*/  LDG.E.U16 R4, desc[UR36][R4.64] ;  /* 0x0000002404047981 */ /* 0x000ea4000c1e1500 */
[----:B--2---:R-:W0:Y:S02]  /*3660*/  I2F.S16 R0, R4 ;  /* 0x0000000400007306 */ /* 0x004e240000101400 */
[----:B0-----:R-:W-:-:S04]  /*3670*/  F2FP.BF16.F32.PACK_AB R0, RZ, R0 ;  /* 0x00000000ff00723e */ /* 0x001fc800000010ff */
[----:B------:R-:W-:Y:S01]  /*3680*/  PRMT R22, R0, 0x7610, R22 ;  /* 0x0000761000167816 */ /* 0x000fe20000000016 */
[----:B------:R-:W-:Y:S06]  /*3690*/  BRA `(.L_x_518) ;  /* 0x0000000c00747947 */ /* 0x000fec0003800000 */
.L_x_514:
        /* <DEDUP_REMOVED lines=9> */
.L_x_522:
[----:B------:R-:W2:Y:S02]  /*3730*/  LDG.E.U16 R0, desc[UR36][R4.64] ;  /* 0x0000002404007981 */ /* 0x000ea4000c1e1500 */
[----:B--2---:R-:W-:-:S05]  /*3740*/  HADD2.F32 R0, -RZ, R0.H0_H0 ;  /* 0x20000000ff007230 */ /* 0x004fca0000004100 */
[----:B------:R-:W-:-:S04]  /*3750*/  F2FP.BF16.F32.PACK_AB R0, RZ, R0 ;  /* 0x00000000ff00723e */ /* 0x000fc800000010ff */
[----:B------:R-:W-:Y:S01]  /*3760*/  PRMT R22, R0, 0x7610, R22 ;  /* 0x0000761000167816 */ /* 0x000fe20000000016 */
[----:B------:R-:W-:Y:S06]  /*3770*/  BRA `(.L_x_518) ;  /* 0x0000000c003c7947 */ /* 0x000fec0003800000 */
.L_x_521:
        /* <DEDUP_REMOVED lines=9> */
.L_x_524:
[----:B------:R-:W2:Y:S02]  /*3810*/  LDG.E.U16 R4, desc[UR36][R4.64] ;  /* 0x0000002404047981 */ /* 0x000ea4000c1e1500 */
[----:B--2---:R-:W-:-:S05]  /*3820*/  HADD2.F32 R0, -RZ, R4.H0_H0 ;  /* 0x20000004ff007230 */ /* 0x004fca0000004100 */
[----:B------:R-:W-:-:S04]  /*3830*/  F2FP.BF16.F32.PACK_AB R0, RZ, R0 ;  /* 0x00000000ff00723e */ /* 0x000fc800000010ff */
[----:B------:R-:W-:Y:S01]  /*3840*/  PRMT R22, R0, 0x7610, R22 ;  /* 0x0000761000167816 */ /* 0x000fe20000000016 */
[----:B------:R-:W-:Y:S06]  /*3850*/  BRA `(.L_x_518) ;  /* 0x0000000c00047947 */ /* 0x000fec0003800000 */
.L_x_523:
        /* <DEDUP_REMOVED lines=9> */
.L_x_513:
        /* <DEDUP_REMOVED lines=14> */
.L_x_527:
        /* <DEDUP_REMOVED lines=9> */
.L_x_526:
        /* <DEDUP_REMOVED lines=28> */
.L_x_529:
        /* <DEDUP_REMOVED lines=15> */
.L_x_528:
[----:B------:R0:W5:Y:S01]  /*3d10*/  LDG.E.U16 R22, desc[UR36][R4.64] ;  /* 0x0000002404167981 */ /* 0x000162000c1e1500 */
[----:B------:R-:W-:Y:S05]  /*3d20*/  BRA `(.L_x_518) ;  /* 0x0000000400d07947 */ /* 0x000fea0003800000 */
.L_x_525:
        /* <DEDUP_REMOVED lines=13> */
.L_x_532:
        /* <DEDUP_REMOVED lines=21> */
.L_x_536:
[----:B------:R-:W-:Y:S05]  /*3f50*/  BSYNC B1 ;  /* 0x0000000000017941 */ /* 0x000fea0003800000 */
.L_x_535:
[----:B------:R-:W-:Y:S01]  /*3f60*/  LEA R5, R0, 0x3b800000, 0x17 ;  /* 0x3b80000000057811 */ /* 0x000fe200078eb8ff */
[----:B------:R-:W-:-:S05]  /*3f70*/  IMAD.SHL.U32 R0, R3, 0x100000, RZ ;  /* 0x0010000003007824 */ /* 0x000fca00078e00ff */
[----:B------:R-:W-:-:S07]  /*3f80*/  LOP3.LUT R0, R5, R0, R6, 0xfe, !PT ;  /* 0x0000000005007212 */ /* 0x000fce00078efe06 */
.L_x_534:
[----:B------:R-:W-:Y:S05]  /*3f90*/  BSYNC B0 ;  /* 0x0000000000007941 */ /* 0x000fea0003800000 */
.L_x_533:
[----:B------:R-:W-:-:S04]  /*3fa0*/  F2FP.BF16.F32.PACK_AB R0, RZ, R0 ;  /* 0x00000000ff00723e */ /* 0x000fc800000010ff */
[----:B------:R-:W-:Y:S01]  /*3fb0*/  PRMT R22, R0, 0x7610, R22 ;  /* 0x0000761000167816 */ /* 0x000fe20000000016 */
[----:B------:R-:W-:Y:S06]  /*3fc0*/  BRA `(.L_x_518) ;  /* 0x0000000400287947 */ /* 0x000fec0003800000 */
.L_x_531:
        /* <DEDUP_REMOVED lines=21> */
.L_x_540:
[----:B------:R-:W-:Y:S05]  /*4120*/  BSYNC B1 ;  /* 0x0000000000017941 */ /* 0x000fea0003800000 */
.L_x_539:
[----:B------:R-:W-:Y:S01]  /*4130*/  LEA R5, R0, 0x37800000, 0x17 ;  /* 0x3780000000057811 */ /* 0x000fe200078eb8ff */
[----:B------:R-:W-:-:S05]  /*4140*/  IMAD.SHL.U32 R0, R3, 0x200000, RZ ;  /* 0x0020000003007824 */ /* 0x000fca00078e00ff */
[----:B------:R-:W-:-:S07]  /*4150*/  LOP3.LUT R0, R5, R0, R6, 0xfe, !PT ;  /* 0x0000000005007212 */ /* 0x000fce00078efe06 */
.L_x_538:
[----:B------:R-:W-:Y:S05]  /*4160*/  BSYNC B0 ;  /* 0x0000000000007941 */ /* 0x000fea0003800000 */
.L_x_537:
[----:B------:R-:W-:-:S04]  /*4170*/  F2FP.BF16.F32.PACK_AB R0, RZ, R0 ;  /* 0x00000000ff00723e */ /* 0x000fc800000010ff */
[----:B------:R-:W-:Y:S01]  /*4180*/  PRMT R22, R0, 0x7610, R22 ;  /* 0x0000761000167816 */ /* 0x000fe20000000016 */
[----:B------:R-:W-:Y:S06]  /*4190*/  BRA `(.L_x_518) ;  /* 0x0000000000b47947 */ /* 0x000fec0003800000 */
.L_x_530:
        /* <DEDUP_REMOVED lines=14> */
.L_x_544:
[----:B------:R-:W-:Y:S05]  /*4280*/  BSYNC B0 ;  /* 0x0000000000007941 */ /* 0x000fea0003800000 */
.L_x_543:
[----:B------:R-:W-:-:S04]  /*4290*/  F2FP.BF16.F32.PACK_AB R0, RZ, R0 ;  /* 0x00000000ff00723e */ /* 0x000fc800000010ff */
[----:B------:R-:W-:Y:S01]  /*42a0*/  PRMT R22, R0, 0x7610, R22 ;  /* 0x0000761000167816 */ /* 0x000fe20000000016 */
[----:B------:R-:W-:Y:S06]  /*42b0*/  BRA `(.L_x_518) ;  /* 0x00000000006c7947 */ /* 0x000fec0003800000 */
.L_x_517:
        /* <DEDUP_REMOVED lines=16> */
.L_x_545:
[----:B------:R-:W-:Y:S01]  /*43c0*/  PRMT R22, RZ, 0x7610, R22 ;  /* 0x00007610ff167816 */ /* 0x000fe20000000016 */
[----:B------:R-:W-:Y:S06]  /*43d0*/  BRA `(.L_x_518) ;  /* 0x0000000000247947 */ /* 0x000fec0003800000 */
.L_x_542:
[----:B------:R-:W2:Y:S02]  /*43e0*/  LDG.E.64 R4, desc[UR36][R4.64] ;  /* 0x0000002404047981 */ /* 0x000ea4000c1e1b00 */
[----:B--2---:R-:W0:Y:S02]  /*43f0*/  I2F.U64 R0, R4 ;  /* 0x0000000400007312 */ /* 0x004e240000301000 */
[----:B0-----:R-:W-:-:S04]  /*4400*/  F2FP.BF16.F32.PACK_AB R0, RZ, R0 ;  /* 0x00000000ff00723e */ /* 0x001fc800000010ff */
[----:B------:R-:W-:Y:S01]  /*4410*/  PRMT R22, R0, 0x7610, R22 ;  /* 0x0000761000167816 */ /* 0x000fe20000000016 */
[----:B------:R-:W-:Y:S06]  /*4420*/  BRA `(.L_x_518) ;  /* 0x0000000000107947 */ /* 0x000fec0003800000 */
.L_x_541:
[----:B------:R-:W2:Y:S02]  /*4430*/  LDG.E R4, desc[UR36][R4.64] ;  /* 0x0000002404047981 */ /* 0x000ea4000c1e1900 */
[----:B--2---:R-:W-:-:S04]  /*4440*/  I2FP.F32.U32 R0, R4 ;  /* 0x0000000400007245 */ /* 0x004fc80000201000 */
[----:B------:R-:W-:-:S04]  /*4450*/  F2FP.BF16.F32.PACK_AB R0, RZ, R0 ;  /* 0x00000000ff00723e */ /* 0x000fc800000010ff */
[----:B------:R-:W-:-:S07]  /*4460*/  PRMT R22, R0, 0x7610, R22 ;  /* 0x0000761000167816 */ /* 0x000fce0000000016 */
.L_x_518:
[----:B------:R-:W-:-:S07]  /*4470*/  VIADD R29, R29, 0x80 ;  /* 0x000000801d1d7836 */ /* 0x000fce0000000000 */
.L_x_479:
[----:B------:R-:W-:Y:S05]  /*4480*/  BSYNC B6 ;  /* 0x0000000000067941 */ /* 0x000fea0003800000 */
.L_x_478:
[----:B------:R-:W-:Y:S01]  /*4490*/  ISETP.GE.AND P0, PT, R29, R16, PT ;  /* 0x000000101d00720c */ /* 0x000fe20003f06270 */
[----:B------:R-:W-:Y:S01]  /*44a0*/  BSSY B6, `(.L_x_546) ;  /* 0x0000220000067945 */ /* 0x000fe20003800000 */
[----:B------:R-:W-:Y:S02]  /*44b0*/  PRMT R26, RZ, 0x7610, R26 ;  /* 0x00007610ff1a7816 */ /* 0x000fe4000000001a */
[----:B------:R-:W-:Y:S02]  /*44c0*/  PRMT R27, RZ, 0x7610, R27 ;  /* 0x00007610ff1b7816 */ /* 0x000fe4000000001b */
[----:B------:R-:W-:-:S07]  /*44d0*/  PRMT R17, RZ, 0x7610, R17 ;  /* 0x00007610ff117816 */ /* 0x000fce0000000011 */
        /* <DEDUP_REMOVED lines=23> */
.L_x_551:
[----:B------:R-:W2:Y:S02]  /*4650*/  LDG.E.U8 R4, desc[UR36][R4.64] ;  /* 0x0000002404047981 */ /* 0x000ea4000c1e1100 */
[----:B--2---:R-:W-:-:S04]  /*4660*/  I2FP.F32.U32 R0, R4 ;  /* 0x0000000400007245 */ /* 0x004fc80000201000 */
[----:B------:R-:W-:-:S04]  /*4670*/  F2FP.BF16.F32.PACK_AB R0, RZ, R0 ;  /* 0x00000000ff00723e */ /* 0x000fc800000010ff */
[----:B------:R-:W-:Y:S01]  /*4680*/  PRMT R27, R0, 0x7610, R27 ;  /* 0x00007610001b7816 */ /* 0x000fe2000000001b */
[----:B------:R-:W-:Y:S06]  /*4690*/  BRA `(.L_x_553) ;  /* 0x0000000c00c87947 */ /* 0x000fec0003800000 */
.L_x_550:
        /* <DEDUP_REMOVED lines=11> */
.L_x_555:
[----:B------:R-:W2:Y:S02]  /*4750*/  LDG.E R4, desc[UR36][R4.64] ;  /* 0x0000002404047981 */ /* 0x000ea4000c1e1900 */
[----:B--2---:R-:W-:-:S04]  /*4760*/  I2FP.F32.S32 R0, R4 ;  /* 0x0000000400007245 */ /* 0x004fc80000201400 */
[----:B------:R-:W-:-:S04]  /*4770*/  F2FP.BF16.F32.PACK_AB R0, RZ, R0 ;  /* 0x00000000ff00723e */ /* 0x000fc800000010ff */
[----:B------:R-:W-:Y:S01]  /*4780*/  PRMT R27, R0, 0x7610, R27 ;  /* 0x00007610001b7816 */ /* 0x000fe2000000001b */
[----:B------:R-:W-:Y:S06]  /*4790*/  BRA `(.L_x_553) ;  /* 0x0000000c00887947 */ /* 0x000fec0003800000 */
.L_x_554:
[----:B------:R-:W2:Y:S02]  /*47a0*/  LDG.E.U16 R4, desc[UR36][R4.64] ;  /* 0x0000002404047981 */ /* 0x000ea4000c1e1500 */
[----:B--2---:R-:W0:Y:S02]  /*47b0*/  I2F.S16 R0, R4 ;  /* 0x0000000400007306 */ /* 0x004e240000101400 */
[----:B0-----:R-:W-:-:S04]  /*47c0*/  F2FP.BF16.F32.PACK_AB R0, RZ, R0 ;  /* 0x00000000ff00723e */ /* 0x001fc800000010ff */
[----:B------:R-:W-:Y:S01]  /*47d0*/  PRMT R27, R0, 0x7610, R27 ;  /* 0x00007610001b7816 */ /* 0x000fe2000000001b */
[----:B------:R-:W-:Y:S06]  /*47e0*/  BRA `(.L_x_553) ;  /* 0x0000000c00747947 */ /* 0x000fec0003800000 */
.L_x_549:
        /* <DEDUP_REMOVED lines=9> */
.L_x_557:
[----:B------:R-:W2:Y:S02]  /*4880*/  LDG.E.U16 R0, desc[UR36][R4.64] ;  /* 0x0000002404007981 */ /* 0x000ea4000c1e1500 */
[----:B--2---:R-:W-:-:S05]  /*4890*/  HADD2.F32 R0, -RZ, R0.H0_H0 ;  /* 0x20000000ff007230 */ /* 0x004fca0000004100 */
[----:B------:R-:W-:-:S04]  /*48a0*/  F2FP.BF16.F32.PACK_AB R0, RZ, R0 ;  /* 0x00000000ff00723e */ /* 0x000fc800000010ff */
[----:B------:R-:W-:Y:S01]  /*48b0*/  PRMT R27, R0, 0x7610, R27 ;  /* 0x00007610001b7816 */ /* 0x000fe2000000001b */
[----:B------:R-:W-:Y:S06]  /*48c0*/  BRA `(.L_x_553) ;  /* 0x0000000c003c7947 */ /* 0x000fec0003800000 */
.L_x_556:
        /* <DEDUP_REMOVED lines=9> */
.L_x_559:
[----:B------:R-:W2:Y:S02]  /*4960*/  LDG.E.U16 R4, desc[UR36][R4.64] ;  /* 0x0000002404047981 */ /* 0x000ea4000c1e1500 */
[----:B--2---:R-:W-:-:S05]  /*4970*/  HADD2.F32 R0, -RZ, R4.H0_H0 ;  /* 0x20000004ff007230 */ /* 0x004fca0000004100 */
[----:B------:R-:W-:-:S04]  /*4980*/  F2FP.BF16.F32.PACK_AB R0, RZ, R0 ;  /* 0x00000000ff00723e */ /* 0x000fc800000010ff */
[----:B------:R-:W-:Y:S01]  /*4990*/  PRMT R27, R0, 0x7610, R27 ;  /* 0x00007610001b7816 */ /* 0x000fe2000000001b */
[----:B------:R-:W-:Y:S06]  /*49a0*/  BRA `(.L_x_553) ;  /* 0x0000000c00047947 */ /* 0x000fec0003800000 */
.L_x_558:
        /* <DEDUP_REMOVED lines=9> */
.L_x_548:
        /* <DEDUP_REMOVED lines=14> */
.L_x_562:
        /* <DEDUP_REMOVED lines=9> */
.L_x_561:
        /* <DEDUP_REMOVED lines=28> */
.L_x_564:
        /* <DEDUP_REMOVED lines=15> */
.L_x_563:
[----:B------:R0:W5:Y:S01]  /*4e60*/  LDG.E.U16 R27, desc[UR36][R4.64] ;  /* 0x00000024041b7981 */ /* 0x000162000c1e1500 */
[----:B------:R-:W-:Y:S05]  /*4e70*/  BRA `(.L_x_553) ;  /* 0x0000000400d07947 */ /* 0x000fea0003800000 */
.L_x_560:
        /* <DEDUP_REMOVED lines=13> */
.L_x_567:
        /* <DEDUP_REMOVED lines=21> */
.L_x_571:
[----:B------:R-:W-:Y:S05]  /*50a0*/  BSYNC B1 ;  /* 0x0000000000017941 */ /* 0x000fea0003800000 */
.L_x_570:
[----:B------:R-:W-:Y:S01]  /*50b0*/  LEA R5, R0, 0x3b800000, 0x17 ;  /* 0x3b80000000057811 */ /* 0x000fe200078eb8ff */
[----:B------:R-:W-:-:S05]  /*50c0*/  IMAD.SHL.U32 R0, R3, 0x100000, RZ ;  /* 0x0010000003007824 */ /* 0x000fca00078e00ff */
[----:B------:R-:W-:-:S07]  /*50d0*/  LOP3.LUT R0, R5, R0, R6, 0xfe, !PT ;  /* 0x0000000005007212 */ /* 0x000fce00078efe06 */
.L_x_569:
[----:B------:R-:W-:Y:S05]  /*50e0*/  BSYNC B0 ;  /* 0x0000000000007941 */ /* 0x000fea0003800000 */
.L_x_568:
[----:B------:R-:W-:-:S04]  /*50f0*/  F2FP.BF16.F32.PACK_AB R0, RZ, R0 ;  /* 0x00000000ff00723e */ /* 0x000fc800000010ff */
[----:B------:R-:W-:Y:S01]  /*5100*/  PRMT R27, R0, 0x7610, R27 ;  /* 0x00007610001b7816 */ /* 0x000fe2000000001b */
[----:B------:R-:W-:Y:S06]  /*5110*/  BRA `(.L_x_553) ;  /* 0x0000000400287947 */ /* 0x000fec0003800000 */
.L_x_566:
        /* <DEDUP_REMOVED lines=21> */
.L_x_575:
[----:B------:R-:W-:Y:S05]  /*5270*/  BSYNC B1 ;  /* 0x0000000000017941 */ /* 0x000fea0003800000 */
.L_x_574:
[----:B------:R-:W-:Y:S01]  /*5280*/  LEA R5, R0, 0x37800000, 0x17 ;  /* 0x3780000000057811 */ /* 0x000fe200078eb8ff */
[----:B------:R-:W-:-:S05]  /*5290*/  IMAD.SHL.U32 R0, R3, 0x200000, RZ ;  /* 0x0020000003007824 */ /* 0x000fca00078e00ff */
[----:B------:R-:W-:-:S07]  /*52a0*/  LOP3.LUT R0, R5, R0, R6, 0xfe, !PT ;  /* 0x0000000005007212 */ /* 0x000fce00078efe06 */
.L_x_573:
[----:B------:R-:W-:Y:S05]  /*52b0*/  BSYNC B0 ;  /* 0x0000000000007941 */ /* 0x000fea0003800000 */
.L_x_572:
[----:B------:R-:W-:-:S04]  /*52c0*/  F2FP.BF16.F32.PACK_AB R0, RZ, R0 ;  /* 0x00000000ff00723e */ /* 0x000fc800000010ff */
[----:B------:R-:W-:Y:S01]  /*52d0*/  PRMT R27, R0, 0x7610, R27 ;  /* 0x00007610001b7816 */ /* 0x000fe2000000001b */
[----:B------:R-:W-:Y:S06]  /*52e0*/  BRA `(.L_x_553) ;  /* 0x0000000000b47947 */ /* 0x000fec0003800000 */
.L_x_565:
        /* <DEDUP_REMOVED lines=14> */
.L_x_579:
[----:B------:R-:W-:Y:S05]  /*53d0*/  BSYNC B0 ;  /* 0x0000000000007941 */ /* 0x000fea0003800000 */
.L_x_578:
[----:B------:R-:W-:-:S04]  /*53e0*/  F2FP.BF16.F32.PACK_AB R0, RZ, R0 ;  /* 0x00000000ff00723e */ /* 0x000fc800000010ff */
[----:B------:R-:W-:Y:S01]  /*53f0*/  PRMT R27, R0, 0x7610, R27 ;  /* 0x00007610001b7816 */ /* 0x000fe2000000001b */
[----:B------:R-:W-:Y:S06]  /*5400*/  BRA `(.L_x_553) ;  /* 0x00000000006c7947 */ /* 0x000fec0003800000 */
.L_x_552:
        /* <DEDUP_REMOVED lines=16> */
.L_x_580:
[----:B------:R-:W-:Y:S01]  /*5510*/  PRMT R27, RZ, 0x7610, R27 ;  /* 0x00007610ff1b7816 */ /* 0x000fe2000000001b */
[----:B------:R-:W-:Y:S06]  /*5520*/  BRA `(.L_x_553) ;  /* 0x0000000000247947 */ /* 0x000fec0003800000 */
.L_x_577:
[----:B------:R-:W2:Y:S02]  /*5530*/  LDG.E.64 R4, desc[UR36][R4.64] ;  /* 0x0000002404047981 */ /* 0x000ea4000c1e1b00 */
[----:B--2---:R-:W0:Y:S02]  /*5540*/  I2F.U64 R0, R4 ;  /* 0x0000000400007312 */ /* 0x004e240000301000 */
[----:B0-----:R-:W-:-:S04]  /*5550*/  F2FP.BF16.F32.PACK_AB R0, RZ, R0 ;  /* 0x00000000ff00723e */ /* 0x001fc800000010ff */
[----:B------:R-:W-:Y:S01]  /*5560*/  PRMT R27, R0, 0x7610, R27 ;  /* 0x00007610001b7816 */ /* 0x000fe2000000001b */
[----:B------:R-:W-:Y:S06]  /*5570*/  BRA `(.L_x_553) ;  /* 0x0000000000107947 */ /* 0x000fec0003800000 */
.L_x_576:
[----:B------:R-:W2:Y:S02]  /*5580*/  LDG.E R4, desc[UR36][R4.64] ;  /* 0x0000002404047981 */ /* 0x000ea4000c1e1900 */
[----:B--2---:R-:W-:-:S04]  /*5590*/  I2FP.F32.U32 R0, R4 ;  /* 0x0000000400007245 */ /* 0x004fc80000201000 */
[----:B------:R-:W-:-:S04]  /*55a0*/  F2FP.BF16.F32.PACK_AB R0, RZ, R0 ;  /* 0x00000000ff00723e */ /* 0x000fc800000010ff */
[----:B------:R-:W-:-:S07]  /*55b0*/  PRMT R27, R0, 0x7610, R27 ;  /* 0x00007610001b7816 */ /* 0x000fce000000001b */
.L_x_553:
[----:B------:R-:W1:Y:S01]  /*55c0*/  LDC.U8 R3, c[0x0][0x235] ;  /* 0x00008d40ff037b82 */ /* 0x000e620000000000 */
[----:B------:R-:W-:Y:S02]  /*55d0*/  ULDC UR4, c[0x0][0x23c] ;  /* 0x00008f0000047ab9 */ /* 0x000fe40000000800 */
[----:B------:R-:W-:-:S05]  /*55e0*/  IMAD R17, R17, UR4, RZ ;  /* 0x0000000411117c24 */ /* 0x000fca000f8e02ff */
[----:B0-----:R-:W0:Y:S01]  /*55f0*/  LDC.64 R4, c[0x0][0x228] ;  /* 0x00008a00ff047b82 */ /* 0x001e220000000a00 */
[----:B-1----:R-:W-:-:S04]  /*5600*/  PRMT R0, R3, 0x9910, RZ ;  /* 0x0000991003007816 */ /* 0x002fc800000000ff */
[----:B------:R-:W-:Y:S02]  /*5610*/  ISETP.GT.AND P1, PT, R0, 0x9, PT ;  /* 0x000000090000780c */ /* 0x000fe40003f24270 */
[----:B0-----:R-:W-:-:S05]  /*5620*/  IADD3 R4, P0, R17, R4, RZ ;  /* 0x0000000411047210 */ /* 0x001fca0007f1e0ff */
[----:B------:R-:W-:-:S06]  /*5630*/  IMAD.X R5, RZ, RZ, R5, P0 ;  /* 0x000000ffff057224 */ /* 0x000fcc00000e0605 */
        /* <DEDUP_REMOVED lines=14> */
.L_x_584:
[----:B------:R-:W2:Y:S02]  /*5720*/  LDG.E.U8 R4, desc[UR36][R4.64] ;  /* 0x0000002404047981 */ /* 0x000ea4000c1e1100 */
[----:B--2---:R-:W-:-:S04]  /*5730*/  I2FP.F32.U32 R0, R4 ;  /* 0x0000000400007245 */ /* 0x004fc80000201000 */
[----:B------:R-:W-:-:S04]  /*5740*/  F2FP.BF16.F32.PACK_AB R0, RZ, R0 ;  /* 0x00000000ff00723e */ /* 0x000fc800000010ff */
[----:B------:R-:W-:Y:S01]  /*5750*/  PRMT R17, R0, 0x7610, R17 ;  /* 0x0000761000117816 */ /* 0x000fe20000000011 */
[----:B------:R-:W-:Y:S06]  /*5760*/  BRA `(.L_x_586) ;  /* 0x0000000c00c87947 */ /* 0x000fec0003800000 */
.L_x_583:
        /* <DEDUP_REMOVED lines=11> */
.L_x_588:
[----:B------:R-:W2:Y:S02]  /*5820*/  LDG.E R4, desc[UR36][R4.64] ;  /* 0x0000002404047981 */ /* 0x000ea4000c1e1900 */
[----:B--2---:R-:W-:-:S04]  /*5830*/  I2FP.F32.S32 R0, R4 ;  /* 0x0000000400007245 */ /* 0x004fc80000201400 */
[----:B------:R-:W-:-:S04]  /*5840*/  F2FP.BF16.F32.PACK_AB R0, RZ, R0 ;  /* 0x00000000ff00723e */ /* 0x000fc800000010ff */
[----:B------:R-:W-:Y:S01]  /*5850*/  PRMT R17, R0, 0x7610, R17 ;  /* 0x0000761000117816 */ /* 0x000fe20000000011 */
[----:B------:R-:W-:Y:S06]  /*5860*/  BRA `(.L_x_586) ;  /* 0x0000000c00887947 */ /* 0x000fec0003800000 */
.L_x_587:
[----:B------:R-:W2:Y:S02]  /*5870*/  LDG.E.U16 R4, desc[UR36][R4.64] ;  /* 0x0000002404047981 */ /* 0x000ea4000c1e1500 */
[----:B--2---:R-:W0:Y:S02]  /*5880*/  I2F.S16 R0, R4 ;  /* 0x0000000400007306 */ /* 0x004e240000101400 */
[----:B0-----:R-:W-:-:S04]  /*5890*/  F2FP.BF16.F32.PACK_AB R0, RZ, R0 ;  /* 0x00000000ff00723e */ /* 0x001fc800000010ff */
[----:B------:R-:W-:Y:S01]  /*58a0*/  PRMT R17, R0, 0x7610, R17 ;  /* 0x0000761000117816 */ /* 0x000fe20000000011 */
[----:B------:R-:W-:Y:S06]  /*58b0*/  BRA `(.L_x_586) ;  /* 0x0000000c00747947 */ /* 0x000fec0003800000 */
.L_x_582:
        /* <DEDUP_REMOVED lines=9> */
.L_x_590:
[----:B------:R-:W2:Y:S02]  /*5950*/  LDG.E.U16 R0, desc[UR36][R4.64] ;  /* 0x0000002404007981 */ /* 0x000ea4000c1e1500 */
[----:B--2---:R-:W-:-:S05]  /*5960*/  HADD2.F32 R0, -RZ, R0.H0_H0 ;  /* 0x20000000ff007230 */ /* 0x004fca0000004100 */
[----:B------:R-:W-:-:S04]  /*5970*/  F2FP.BF16.F32.PACK_AB R0, RZ, R0 ;  /* 0x00000000ff00723e */ /* 0x000fc800000010ff */
[----:B------:R-:W-:Y:S01]  /*5980*/  PRMT R17, R0, 0x7610, R17 ;  /* 0x0000761000117816 */ /* 0x000fe20000000011 */
[----:B------:R-:W-:Y:S06]  /*5990*/  BRA `(.L_x_586) ;  /* 0x0000000c003c7947 */ /* 0x000fec0003800000 */
.L_x_589:
        /* <DEDUP_REMOVED lines=9> */
.L_x_592:
[----:B------:R-:W2:Y:S02]  /*5a30*/  LDG.E.U16 R4, desc[UR36][R4.64] ;  /* 0x0000002404047981 */ /* 0x000ea4000c1e1500 */
[----:B--2---:R-:W-:-:S05]  /*5a40*/  HADD2.F32 R0, -RZ, R4.H0_H0 ;  /* 0x20000004ff007230 */ /* 0x004fca0000004100 */
[----:B------:R-:W-:-:S04]  /*5a50*/  F2FP.BF16.F32.PACK_AB R0, RZ, R0 ;  /* 0x00000000ff00723e */ /* 0x000fc800000010ff */
[----:B------:R-:W-:Y:S01]  /*5a60*/  PRMT R17, R0, 0x7610, R17 ;  /* 0x0000761000117816 */ /* 0x000fe20000000011 */
[----:B------:R-:W-:Y:S06]  /*5a70*/  BRA `(.L_x_586) ;  /* 0x0000000c00047947 */ /* 0x000fec0003800000 */
.L_x_591:
        /* <DEDUP_REMOVED lines=9> */
.L_x_581:
        /* <DEDUP_REMOVED lines=14> */
.L_x_595:
        /* <DEDUP_REMOVED lines=9> */
.L_x_594:
        /* <DEDUP_REMOVED lines=28> */
.L_x_597:
        /* <DEDUP_REMOVED lines=15> */
.L_x_596:
[----:B------:R0:W5:Y:S01]  /*5f30*/  LDG.E.U16 R17, desc[UR36][R4.64] ;  /* 0x0000002404117981 */ /* 0x000162000c1e1500 */
[----:B------:R-:W-:Y:S05]  /*5f40*/  BRA `(.L_x_586) ;  /* 0x0000000400d07947 */ /* 0x000fea0003800000 */
.L_x_593:
        /* <DEDUP_REMOVED lines=13> */
.L_x_600:
        /* <DEDUP_REMOVED lines=21> */
.L_x_604:
[----:B------:R-:W-:Y:S05]  /*6170*/  BSYNC B1 ;  /* 0x0000000000017941 */ /* 0x000fea0003800000 */
.L_x_603:
[----:B------:R-:W-:Y:S01]  /*6180*/  LEA R5, R0, 0x3b800000, 0x17 ;  /* 0x3b80000000057811 */ /* 0x000fe200078eb8ff */
[----:B------:R-:W-:-:S05]  /*6190*/  IMAD.SHL.U32 R0, R3, 0x100000, RZ ;  /* 0x0010000003007824 */ /* 0x000fca00078e00ff */
[----:B------:R-:W-:-:S07]  /*61a0*/  LOP3.LUT R0, R5, R0, R6, 0xfe, !PT ;  /* 0x0000000005007212 */ /* 0x000fce00078efe06 */
.L_x_602:
[----:B------:R-:W-:Y:S05]  /*61b0*/  BSYNC B0 ;  /* 0x0000000000007941 */ /* 0x000fea0003800000 */
.L_x_601:
[----:B------:R-:W-:-:S04]  /*61c0*/  F2FP.BF16.F32.PACK_AB R0, RZ, R0 ;  /* 0x00000000ff00723e */ /* 0x000fc800000010ff */
[----:B------:R-:W-:Y:S01]  /*61d0*/  PRMT R17, R0, 0x7610, R17 ;  /* 0x0000761000117816 */ /* 0x000fe20000000011 */
[----:B------:R-:W-:Y:S06]  /*61e0*/  BRA `(.L_x_586) ;  /* 0x0000000400287947 */ /* 0x000fec0003800000 */
.L_x_599:
        /* <DEDUP_REMOVED lines=21> */
.L_x_608:
[----:B------:R-:W-:Y:S05]  /*6340*/  BSYNC B1 ;  /* 0x0000000000017941 */ /* 0x000fea0003800000 */
.L_x_607:
[----:B------:R-:W-:Y:S01]  /*6350*/  LEA R5, R0, 0x37800000, 0x17 ;  /* 0x3780000000057811 */ /* 0x000fe200078eb8ff */
[----:B------:R-:W-:-:S05]  /*6360*/  IMAD.SHL.U32 R0, R3, 0x200000, RZ ;  /* 0x0020000003007824 */ /* 0x000fca00078e00ff */
[----:B------:R-:W-:-:S07]  /*6370*/  LOP3.LUT R0, R5, R0, R6, 0xfe, !PT ;  /* 0x0000000005007212 */ /* 0x000fce00078efe06 */
.L_x_606:
[----:B------:R-:W-:Y:S05]  /*6380*/  BSYNC B0 ;  /* 0x0000000000007941 */ /* 0x000fea0003800000 */
.L_x_605:
[----:B------:R-:W-:-:S04]  /*6390*/  F2FP.BF16.F32.PACK_AB R0, RZ, R0 ;  /* 0x00000000ff00723e */ /* 0x000fc800000010ff */
[----:B------:R-:W-:Y:S01]  /*63a0*/  PRMT R17, R0, 0x7610, R17 ;  /* 0x0000761000117816 */ /* 0x000fe20000000011 */
[----:B------:R-:W-:Y:S06]  /*63b0*/  BRA `(.L_x_586) ;  /* 0x0000000000b47947 */ /* 0x000fec0003800000 */
.L_x_598:
        /* <DEDUP_REMOVED lines=14> */
.L_x_612:
[----:B------:R-:W-:Y:S05]  /*64a0*/  BSYNC B0 ;  /* 0x0000000000007941 */ /* 0x000fea0003800000 */
.L_x_611:
[----:B------:R-:W-:-:S04]  /*64b0*/  F2FP.BF16.F32.PACK_AB R0, RZ, R0 ;  /* 0x00000000ff00723e */ /* 0x000fc800000010ff */
[----:B------:R-:W-:Y:S01]  /*64c0*/  PRMT R17, R0, 0x7610, R17 ;  /* 0x0000761000117816 */ /* 0x000fe20000000011 */
[----:B------:R-:W-:Y:S06]  /*64d0*/  BRA `(.L_x_586) ;  /* 0x00000000006c7947 */ /* 0x000fec0003800000 */
.L_x_585:
        /* <DEDUP_REMOVED lines=16> */
.L_x_613:
[----:B------:R-:W-:Y:S01]  /*65e0*/  PRMT R17, RZ, 0x7610, R17 ;  /* 0x00007610ff117816 */ /* 0x000fe20000000011 */
[----:B------:R-:W-:Y:S06]  /*65f0*/  BRA `(.L_x_586) ;  /* 0x0000000000247947 */ /* 0x000fec0003800000 */
.L_x_610:
[----:B------:R-:W2:Y:S02]  /*6600*/  LDG.E.64 R4, desc[UR36][R4.64] ;  /* 0x0000002404047981 */ /* 0x000ea4000c1e1b00 */
[----:B--2---:R-:W0:Y:S02]  /*6610*/  I2F.U64 R0, R4 ;  /* 0x0000000400007312 */ /* 0x004e240000301000 */
[----:B0-----:R-:W-:-:S04]  /*6620*/  F2FP.BF16.F32.PACK_AB R0, RZ, R0 ;  /* 0x00000000ff00723e */ /* 0x001fc800000010ff */
[----:B------:R-:W-:Y:S01]  /*6630*/  PRMT R17, R0, 0x7610, R17 ;  /* 0x0000761000117816 */ /* 0x000fe20000000011 */
[----:B------:R-:W-:Y:S06]  /*6640*/  BRA `(.L_x_586) ;  /* 0x0000000000107947 */ /* 0x000fec0003800000 */
.L_x_609:
[----:B------:R-:W2:Y:S02]  /*6650*/  LDG.E R4, desc[UR36][R4.64] ;  /* 0x0000002404047981 */ /* 0x000ea4000c1e1900 */
[----:B--2---:R-:W-:-:S04]  /*6660*/  I2FP.F32.U32 R0, R4 ;  /* 0x0000000400007245 */ /* 0x004fc80000201000 */
[----:B------:R-:W-:-:S04]  /*6670*/  F2FP.BF16.F32.PACK_AB R0, RZ, R0 ;  /* 0x00000000ff00723e */ /* 0x000fc800000010ff */
[----:B------:R-:W-:-:S07]  /*6680*/  PRMT R17, R0, 0x7610, R17 ;  /* 0x0000761000117816 */ /* 0x000fce0000000011 */
.L_x_586:
[----:B------:R-:W-:-:S07]  /*6690*/  VIADD R29, R29, 0x80 ;  /* 0x000000801d1d7836 */ /* 0x000fce0000000000 */
.L_x_547:
[----:B------:R-:W-:Y:S05]  /*66a0*/  BSYNC B6 ;  /* 0x0000000000067941 */ /* 0x000fea0003800000 */
.L_x_546:
        /* <DEDUP_REMOVED lines=26> */
.L_x_619:
[----:B------:R-:W2:Y:S02]  /*6850*/  LDG.E.U8 R4, desc[UR36][R4.64] ;  /* 0x0000002404047981 */ /* 0x000ea4000c1e1100 */
[----:B--2---:R-:W-:-:S04]  /*6860*/  I2FP.F32.U32 R0, R4 ;  /* 0x0000000400007245 */ /* 0x004fc80000201000 */
[----:B------:R-:W-:-:S04]  /*6870*/  F2FP.BF16.F32.PACK_AB R0, RZ, R0 ;  /* 0x00000000ff00723e */ /* 0x000fc800000010ff */
[----:B------:R-:W-:Y:S01]  /*6880*/  PRMT R26, R0, 0x7610, R26 ;  /* 0x00007610001a7816 */ /* 0x000fe2000000001a */
[----:B------:R-:W-:Y:S06]  /*6890*/  BRA `(.L_x_621) ;  /* 0x0000000c00c87947 */ /* 0x000fec0003800000 */
.L_x_618:
        /* <DEDUP_REMOVED lines=11> */
.L_x_623:
[----:B------:R-:W2:Y:S02]  /*6950*/  LDG.E R4, desc[UR36][R4.64] ;  /* 0x0000002404047981 */ /* 0x000ea4000c1e1900 */
[----:B--2---:R-:W-:-:S04]  /*6960*/  I2FP.F32.S32 R0, R4 ;  /* 0x0000000400007245 */ /* 0x004fc80000201400 */
[----:B------:R-:W-:-:S04]  /*6970*/  F2FP.BF16.F32.PACK_AB R0, RZ, R0 ;  /* 0x00000000ff00723e */ /* 0x000fc800000010ff */
[----:B------:R-:W-:Y:S01]  /*6980*/  PRMT R26, R0, 0x7610, R26 ;  /* 0x00007610001a7816 */ /* 0x000fe2000000001a */
[----:B------:R-:W-:Y:S06]  /*6990*/  BRA `(.L_x_621) ;  /* 0x0000000c00887947 */ /* 0x000fec0003800000 */
.L_x_622:
[----:B------:R-:W2:Y:S02]  /*69a0*/  LDG.E.U16 R4, desc[UR36][R4.64] ;  /* 0x0000002404047981 */ /* 0x000ea4000c1e1500 */
[----:B--2---:R-:W0:Y:S02]  /*69b0*/  I2F.S16 R0, R4 ;  /* 0x0000000400007306 */ /* 0x004e240000101400 */
[----:B0-----:R-:W-:-:S04]  /*69c0*/  F2FP.BF16.F32.PACK_AB R0, RZ, R0 ;  /* 0x00000000ff00723e */ /* 0x001fc800000010ff */
[----:B------:R-:W-:Y:S01]  /*69d0*/  PRMT R26, R0, 0x7610, R26 ;  /* 0x00007610001a7816 */ /* 0x000fe2000000001a */
[----:B------:R-:W-:Y:S06]  /*69e0*/  BRA `(.L_x_621) ;  /* 0x0000000c00747947 */ /* 0x000fec0003800000 */
.L_x_617:
        /* <DEDUP_REMOVED lines=9> */
.L_x_625:
[----:B------:R-:W2:Y:S02]  /*6a80*/  LDG.E.U16 R0, desc[UR36][R4.64] ;  /* 0x0000002404007981 */ /* 0x000ea4000c1e1500 */
[----:B--2---:R-:W-:-:S05]  /*6a90*/  HADD2.F32 R0, -RZ, R0.H0_H0 ;  /* 0x20000000ff007230 */ /* 0x004fca0000004100 */
[----:B------:R-:W-:-:S04]  /*6aa0*/  F2FP.BF16.F32.PACK_AB R0, RZ, R0 ;  /* 0x00000000ff00723e */ /* 0x000fc800000010ff */
[----:B------:R-:W-:Y:S01]  /*6ab0*/  PRMT R26, R0, 0x7610, R26 ;  /* 0x00007610001a7816 */ /* 0x000fe2000000001a */
[----:B------:R-:W-:Y:S06]  /*6ac0*/  BRA `(.L_x_621) ;  /* 0x0000000c003c7947 */ /* 0x000fec0003800000 */
.L_x_624:
        /* <DEDUP_REMOVED lines=9> */
.L_x_627:
[----:B------:R-:W2:Y:S02]  /*6b60*/  LDG.E.U16 R4, desc[UR36][R4.64] ;  /* 0x0000002404047981 */ /* 0x000ea4000c1e1500 */
[----:B--2---:R-:W-:-:S05]  /*6b70*/  HADD2.F32 R0, -RZ, R4.H0_H0 ;  /* 0x20000004ff007230 */ /* 0x004fca0000004100 */
[----:B------:R-:W-:-:S04]  /*6b80*/  F2FP.BF16.F32.PACK_AB R0, RZ, R0 ;  /* 0x00000000ff00723e */ /* 0x000fc800000010ff */
[----:B------:R-:W-:Y:S01]  /*6b90*/  PRMT R26, R0, 0x7610, R26 ;  /* 0x00007610001a7816 */ /* 0x000fe2000000001a */
[----:B------:R-:W-:Y:S06]  /*6ba0*/  BRA `(.L_x_621) ;  /* 0x0000000c00047947 */ /* 0x000fec0003800000 */
.L_x_626:
        /* <DEDUP_REMOVED lines=9> */
.L_x_616:
        /* <DEDUP_REMOVED lines=14> */
.L_x_630:
        /* <DEDUP_REMOVED lines=9> */
.L_x_629:
        /* <DEDUP_REMOVED lines=28> */
.L_x_632:
        /* <DEDUP_REMOVED lines=15> */
.L_x_631:
[----:B------:R0:W5:Y:S01]  /*7060*/  LDG.E.U16 R26, desc[UR36][R4.64] ;  /* 0x00000024041a7981 */ /* 0x000162000c1e1500 */
[----:B------:R-:W-:Y:S05]  /*7070*/  BRA `(.L_x_621) ;  /* 0x0000000400d07947 */ /* 0x000fea0003800000 */
.L_x_628:
        /* <DEDUP_REMOVED lines=13> */
.L_x_635:
        /* <DEDUP_REMOVED lines=21> */
.L_x_639:
[----:B------:R-:W-:Y:S05]  /*72a0*/  BSYNC B1 ;  /* 0x0000000000017941 */ /* 0x000fea0003800000 */
.L_x_638:
[----:B------:R-:W-:Y:S01]  /*72b0*/  LEA R5, R0, 0x3b800000, 0x17 ;  /* 0x3b80000000057811 */ /* 0x000fe200078eb8ff */
[----:B------:R-:W-:-:S05]  /*72c0*/  IMAD.SHL.U32 R0, R3, 0x100000, RZ ;  /* 0x0010000003007824 */ /* 0x000fca00078e00ff */
[----:B------:R-:W-:-:S07]  /*72d0*/  LOP3.LUT R0, R5, R0, R6, 0xfe, !PT ;  /* 0x0000000005007212 */ /* 0x000fce00078efe06 */
.L_x_637:
[----:B------:R-:W-:Y:S05]  /*72e0*/  BSYNC B0 ;  /* 0x0000000000007941 */ /* 0x000fea0003800000 */
.L_x_636:
[----:B------:R-:W-:-:S04]  /*72f0*/  F2FP.BF16.F32.PACK_AB R0, RZ, R0 ;  /* 0x00000000ff00723e */ /* 0x000fc800000010ff */
[----:B------:R-:W-:Y:S01]  /*7300*/  PRMT R26, R0, 0x7610, R26 ;  /* 0x00007610001a7816 */ /* 0x000fe2000000001a */
[----:B------:R-:W-:Y:S06]  /*7310*/  BRA `(.L_x_621) ;  /* 0x0000000400287947 */ /* 0x000fec0003800000 */
.L_x_634:
        /* <DEDUP_REMOVED lines=21> */
.L_x_643:
[----:B------:R-:W-:Y:S05]  /*7470*/  BSYNC B1 ;  /* 0x0000000000017941 */ /* 0x000fea0003800000 */
.L_x_642:
[----:B------:R-:W-:Y:S01]  /*7480*/  LEA R5, R0, 0x37800000, 0x17 ;  /* 0x3780000000057811 */ /* 0x000fe200078eb8ff */
[----:B------:R-:W-:-:S05]  /*7490*/  IMAD.SHL.U32 R0, R3, 0x200000, RZ ;  /* 0x0020000003007824 */ /* 0x000fca00078e00ff */
[----:B------:R-:W-:-:S07]  /*74a0*/  LOP3.LUT R0, R5, R0, R6, 0xfe, !PT ;  /* 0x0000000005007212 */ /* 0x000fce00078efe06 */
.L_x_641:
[----:B------:R-:W-:Y:S05]  /*74b0*/  BSYNC B0 ;  /* 0x0000000000007941 */ /* 0x000fea0003800000 */
.L_x_640:
[----:B------:R-:W-:-:S04]  /*74c0*/  F2FP.BF16.F32.PACK_AB R0, RZ, R0 ;  /* 0x00000000ff00723e */ /* 0x000fc800000010ff */
[----:B------:R-:W-:Y:S01]  /*74d0*/  PRMT R26, R0, 0x7610, R26 ;  /* 0x00007610001a7816 */ /* 0x000fe2000000001a */
[----:B------:R-:W-:Y:S06]  /*74e0*/  BRA `(.L_x_621) ;  /* 0x0000000000b47947 */ /* 0x000fec0003800000 */
.L_x_633:
        /* <DEDUP_REMOVED lines=14> */
.L_x_647:
[----:B------:R-:W-:Y:S05]  /*75d0*/  BSYNC B0 ;  /* 0x0000000000007941 */ /* 0x000fea0003800000 */
.L_x_646:
[----:B------:R-:W-:-:S04]  /*75e0*/  F2FP.BF16.F32.PACK_AB R0, RZ, R0 ;  /* 0x00000000ff00723e */ /* 0x000fc800000010ff */
[----:B------:R-:W-:Y:S01]  /*75f0*/  PRMT R26, R0, 0x7610, R26 ;  /* 0x00007610001a7816 */ /* 0x000fe2000000001a */
[----:B------:R-:W-:Y:S06]  /*7600*/  BRA `(.L_x_621) ;  /* 0x00000000006c7947 */ /* 0x000fec0003800000 */
.L_x_620:
        /* <DEDUP_REMOVED lines=16> */
.L_x_648:
[----:B------:R-:W-:Y:S01]  /*7710*/  PRMT R26, RZ, 0x7610, R26 ;  /* 0x00007610ff1a7816 */ /* 0x000fe2000000001a */
[----:B------:R-:W-:Y:S06]  /*7720*/  BRA `(.L_x_621) ;  /* 0x0000000000247947 */ /* 0x000fec0003800000 */
.L_x_645:
[----:B------:R-:W2:Y:S02]  /*7730*/  LDG.E.64 R4, desc[UR36][R4.64] ;  /* 0x0000002404047981 */ /* 0x000ea4000c1e1b00 */
[----:B--2---:R-:W0:Y:S02]  /*7740*/  I2F.U64 R0, R4 ;  /* 0x0000000400007312 */ /* 0x004e240000301000 */
[----:B0-----:R-:W-:-:S04]  /*7750*/  F2FP.BF16.F32.PACK_AB R0, RZ, R0 ;  /* 0x00000000ff00723e */ /* 0x001fc800000010ff */
[----:B------:R-:W-:Y:S01]  /*7760*/  PRMT R26, R0, 0x7610, R26 ;  /* 0x00007610001a7816 */ /* 0x000fe2000000001a */
[----:B------:R-:W-:Y:S06]  /*7770*/  BRA `(.L_x_621) ;  /* 0x0000000000107947 */ /* 0x000fec0003800000 */
.L_x_644:
[----:B------:R-:W2:Y:S02]  /*7780*/  LDG.E R4, desc[UR36][R4.64] ;  /* 0x0000002404047981 */ /* 0x000ea4000c1e1900 */
[----:B--2---:R-:W-:-:S04]  /*7790*/  I2FP.F32.U32 R0, R4 ;  /* 0x0000000400007245 */ /* 0x004fc80000201000 */
[----:B------:R-:W-:-:S04]  /*77a0*/  F2FP.BF16.F32.PACK_AB R0, RZ, R0 ;  /* 0x00000000ff00723e */ /* 0x000fc800000010ff */
[----:B------:R-:W-:-:S07]  /*77b0*/  PRMT R26, R0, 0x7610, R26 ;  /* 0x00007610001a7816 */ /* 0x000fce000000001a */
.L_x_621:
        /* <DEDUP_REMOVED lines=22> */
.L_x_652:
[----:B------:R-:W2:Y:S02]  /*7920*/  LDG.E.U8 R4, desc[UR36][R4.64] ;  /* 0x0000002404047981 */ /* 0x000ea4000c1e1100 */
[----:B--2---:R-:W-:-:S04]  /*7930*/  I2FP.F32.U32 R0, R4 ;  /* 0x0000000400007245 */ /* 0x004fc80000201000 */
[----:B------:R-:W-:-:S04]  /*7940*/  F2FP.BF16.F32.PACK_AB R0, RZ, R0 ;  /* 0x00000000ff00723e */ /* 0x000fc800000010ff */
[----:B------:R-:W-:Y:S01]  /*7950*/  PRMT R18, R0, 0x7610, R18 ;  /* 0x0000761000127816 */ /* 0x000fe20000000012 */
[----:B------:R-:W-:Y:S06]  /*7960*/  BRA `(.L_x_615) ;  /* 0x0000000c00c87947 */ /* 0x000fec0003800000 */
.L_x_651:
        /* <DEDUP_REMOVED lines=11> */
.L_x_655:
[----:B------:R-:W2:Y:S02]  /*7a20*/  LDG.E R4, desc[UR36][R4.64] ;  /* 0x0000002404047981 */ /* 0x000ea4000c1e1900 */
[----:B--2---:R-:W-:-:S04]  /*7a30*/  I2FP.F32.S32 R0, R4 ;  /* 0x0000000400007245 */ /* 0x004fc80000201400 */
[----:B------:R-:W-:-:S04]  /*7a40*/  F2FP.BF16.F32.PACK_AB R0, RZ, R0 ;  /* 0x00000000ff00723e */ /* 0x000fc800000010ff */
[----:B------:R-:W-:Y:S01]  /*7a50*/  PRMT R18, R0, 0x7610, R18 ;  /* 0x0000761000127816 */ /* 0x000fe20000000012 */
[----:B------:R-:W-:Y:S06]  /*7a60*/  BRA `(.L_x_615) ;  /* 0x0000000c00887947 */ /* 0x000fec0003800000 */
.L_x_654:
[----:B------:R-:W2:Y:S02]  /*7a70*/  LDG.E.U16 R4, desc[UR36][R4.64] ;  /* 0x0000002404047981 */ /* 0x000ea4000c1e1500 */
[----:B--2---:R-:W0:Y:S02]  /*7a80*/  I2F.S16 R0, R4 ;  /* 0x0000000400007306 */ /* 0x004e240000101400 */
[----:B0-----:R-:W-:-:S04]  /*7a90*/  F2FP.BF16.F32.PACK_AB R0, RZ, R0 ;  /* 0x00000000ff00723e */ /* 0x001fc800000010ff */
[----:B------:R-:W-:Y:S01]  /*7aa0*/  PRMT R18, R0, 0x7610, R18 ;  /* 0x0000761000127816 */ /* 0x000fe20000000012 */
[----:B------:R-:W-:Y:S06]  /*7ab0*/  BRA `(.L_x_615) ;  /* 0x0000000c00747947 */ /* 0x000fec0003800000 */
.L_x_650:
        /* <DEDUP_REMOVED lines=9> */
.L_x_657:
[----:B------:R-:W2:Y:S02]  /*7b50*/  LDG.E.U16 R0, desc[UR36][R4.64] ;  /* 0x0000002404007981 */ /* 0x000ea4000c1e1500 */
[----:B--2---:R-:W-:-:S05]  /*7b60*/  HADD2.F32 R0, -RZ, R0.H0_H0 ;  /* 0x20000000ff007230 */ /* 0x004fca0000004100 */
[----:B------:R-:W-:-:S04]  /*7b70*/  F2FP.BF16.F32.PACK_AB R0, RZ, R0 ;  /* 0x00000000ff00723e */ /* 0x000fc800000010ff */
[----:B------:R-:W-:Y:S01]  /*7b80*/  PRMT R18, R0, 0x7610, R18 ;  /* 0x0000761000127816 */ /* 0x000fe20000000012 */
[----:B------:R-:W-:Y:S06]  /*7b90*/  BRA `(.L_x_615) ;  /* 0x0000000c003c7947 */ /* 0x000fec0003800000 */
.L_x_656:
        /* <DEDUP_REMOVED lines=9> */
.L_x_659:
[----:B------:R-:W2:Y:S02]  /*7c30*/  LDG.E.U16 R4, desc[UR36][R4.64] ;  /* 0x0000002404047981 */ /* 0x000ea4000c1e1500 */
[----:B--2---:R-:W-:-:S05]  /*7c40*/  HADD2.F32 R0, -RZ, R4.H0_H0 ;  /* 0x20000004ff007230 */ /* 0x004fca0000004100 */
[----:B------:R-:W-:-:S04]  /*7c50*/  F2FP.BF16.F32.PACK_AB R0, RZ, R0 ;  /* 0x00000000ff00723e */ /* 0x000fc800000010ff */
[----:B------:R-:W-:Y:S01]  /*7c60*/  PRMT R18, R0, 0x7610, R18 ;  /* 0x0000761000127816 */ /* 0x000fe20000000012 */
[----:B------:R-:W-:Y:S06]  /*7c70*/  BRA `(.L_x_615) ;  /* 0x0000000c00047947 */ /* 0x000fec0003800000 */
.L_x_658:
        /* <DEDUP_REMOVED lines=9> */
.L_x_649:
        /* <DEDUP_REMOVED lines=14> */
.L_x_662:
        /* <DEDUP_REMOVED lines=9> */
.L_x_661:
        /* <DEDUP_REMOVED lines=28> */
.L_x_664:
        /* <DEDUP_REMOVED lines=15> */
.L_x_663:
[----:B------:R1:W5:Y:S01]  /*8130*/  LDG.E.U16 R18, desc[UR36][R4.64] ;  /* 0x0000002404127981 */ /* 0x000362000c1e1500 */
[----:B------:R-:W-:Y:S05]  /*8140*/  BRA `(.L_x_615) ;  /* 0x0000000400d07947 */ /* 0x000fea0003800000 */
.L_x_660:
        /* <DEDUP_REMOVED lines=13> */
.L_x_667:
        /* <DEDUP_REMOVED lines=21> */
.L_x_671:
[----:B------:R-:W-:Y:S05]  /*8370*/  BSYNC B1 ;  /* 0x0000000000017941 */ /* 0x000fea0003800000 */
.L_x_670:
[----:B------:R-:W-:Y:S01]  /*8380*/  LEA R5, R0, 0x3b800000, 0x17 ;  /* 0x3b80000000057811 */ /* 0x000fe200078eb8ff */
[----:B------:R-:W-:-:S05]  /*8390*/  IMAD.SHL.U32 R0, R3, 0x100000, RZ ;  /* 0x0010000003007824 */ /* 0x000fca00078e00ff */
[----:B------:R-:W-:-:S07]  /*83a0*/  LOP3.LUT R0, R5, R0, R6, 0xfe, !PT ;  /* 0x0000000005007212 */ /* 0x000fce00078efe06 */
.L_x_669:
[----:B------:R-:W-:Y:S05]  /*83b0*/  BSYNC B0 ;  /* 0x0000000000007941 */ /* 0x000fea0003800000 */
.L_x_668:
[----:B------:R-:W-:-:S04]  /*83c0*/  F2FP.BF16.F32.PACK_AB R0, RZ, R0 ;  /* 0x00000000ff00723e */ /* 0x000fc800000010ff */
[----:B------:R-:W-:Y:S01]  /*83d0*/  PRMT R18, R0, 0x7610, R18 ;  /* 0x0000761000127816 */ /* 0x000fe20000000012 */
[----:B------:R-:W-:Y:S06]  /*83e0*/  BRA `(.L_x_615) ;  /* 0x0000000400287947 */ /* 0x000fec0003800000 */
.L_x_666:
        /* <DEDUP_REMOVED lines=21> */
.L_x_675:
[----:B------:R-:W-:Y:S05]  /*8540*/  BSYNC B1 ;  /* 0x0000000000017941 */ /* 0x000fea0003800000 */
.L_x_674:
[----:B------:R-:W-:Y:S01]  /*8550*/  LEA R5, R0, 0x37800000, 0x17 ;  /* 0x3780000000057811 */ /* 0x000fe200078eb8ff */
[----:B------:R-:W-:-:S05]  /*8560*/  IMAD.SHL.U32 R0, R3, 0x200000, RZ ;  /* 0x0020000003007824 */ /* 0x000fca00078e00ff */
[----:B------:R-:W-:-:S07]  /*8570*/  LOP3.LUT R0, R5, R0, R6, 0xfe, !PT ;  /* 0x0000000005007212 */ /* 0x000fce00078efe06 */
.L_x_673:
[----:B------:R-:W-:Y:S05]  /*8580*/  BSYNC B0 ;  /* 0x0000000000007941 */ /* 0x000fea0003800000 */
.L_x_672:
[----:B------:R-:W-:-:S04]  /*8590*/  F2FP.BF16.F32.PACK_AB R0, RZ, R0 ;  /* 0x00000000ff00723e */ /* 0x000fc800000010ff */
[----:B------:R-:W-:Y:S01]  /*85a0*/  PRMT R18, R0, 0x7610, R18 ;  /* 0x0000761000127816 */ /* 0x000fe20000000012 */
[----:B------:R-:W-:Y:S06]  /*85b0*/  BRA `(.L_x_615) ;  /* 0x0000000000b47947 */ /* 0x000fec0003800000 */
.L_x_665:
        /* <DEDUP_REMOVED lines=14> */
.L_x_679:
[----:B------:R-:W-:Y:S05]  /*86a0*/  BSYNC B0 ;  /* 0x0000000000007941 */ /* 0x000fea0003800000 */
.L_x_678:
[----:B------:R-:W-:-:S04]  /*86b0*/  F2FP.BF16.F32.PACK_AB R0, RZ, R0 ;  /* 0x00000000ff00723e */ /* 0x000fc800000010ff */
[----:B------:R-:W-:Y:S01]  /*86c0*/  PRMT R18, R0, 0x7610, R18 ;  /* 0x0000761000127816 */ /* 0x000fe20000000012 */
[----:B------:R-:W-:Y:S06]  /*86d0*/  BRA `(.L_x_615) ;  /* 0x00000000006c7947 */ /* 0x000fec0003800000 */
.L_x_653:
        /* <DEDUP_REMOVED lines=16> */
.L_x_680:
[----:B------:R-:W-:Y:S01]  /*87e0*/  PRMT R18, RZ, 0x7610, R18 ;  /* 0x00007610ff127816 */ /* 0x000fe20000000012 */
[----:B------:R-:W-:Y:S06]  /*87f0*/  BRA `(.L_x_615) ;  /* 0x0000000000247947 */ /* 0x000fec0003800000 */
.L_x_677:
[----:B------:R-:W2:Y:S02]  /*8800*/  LDG.E.64 R4, desc[UR36][R4.64] ;  /* 0x0000002404047981 */ /* 0x000ea4000c1e1b00 */
[----:B--2---:R-:W0:Y:S02]  /*8810*/  I2F.U64 R0, R4 ;  /* 0x0000000400007312 */ /* 0x004e240000301000 */
[----:B0-----:R-:W-:-:S04]  /*8820*/  F2FP.BF16.F32.PACK_AB R0, RZ, R0 ;  /* 0x00000000ff00723e */ /* 0x001fc800000010ff */
[----:B------:R-:W-:Y:S01]  /*8830*/  PRMT R18, R0, 0x7610, R18 ;  /* 0x0000761000127816 */ /* 0x000fe20000000012 */
[----:B------:R-:W-:Y:S06]  /*8840*/  BRA `(.L_x_615) ;  /* 0x0000000000107947 */ /* 0x000fec0003800000 */
.L_x_676:
[----:B------:R-:W2:Y:S02]  /*8850*/  LDG.E R4, desc[UR36][R4.64] ;  /* 0x0000002404047981 */ /* 0x000ea4000c1e1900 */
[----:B--2---:R-:W-:-:S04]  /*8860*/  I2FP.F32.U32 R0, R4 ;  /* 0x0000000400007245 */ /* 0x004fc80000201000 */
[----:B------:R-:W-:-:S04]  /*8870*/  F2FP.BF16.F32.PACK_AB R0, RZ, R0 ;  /* 0x00000000ff00723e */ /* 0x000fc800000010ff */
[----:B------:R-:W-:-:S07]  /*8880*/  PRMT R18, R0, 0x7610, R18 ;  /* 0x0000761000127816 */ /* 0x000fce0000000012 */
.L_x_615:
[----:B------:R-:W-:Y:S05]  /*8890*/  BSYNC B6 ;  /* 0x0000000000067941 */ /* 0x000fea0003800000 */
.L_x_614:
[----:B------:R-:W2:Y:S01]  /*88a0*/  S2R R11, SR_TID.X ;  /* 0x00000000000b7919 */ /* 0x000ea20000002100 */
[----:B-----5:R-:W-:Y:S01]  /*88b0*/  IMAD.U32 R3, R23, 0x10000, RZ ;  /* 0x0001000017037824 */ /* 0x020fe200078e00ff */
[----:B------:R-:W3:Y:S01]  /*88c0*/  LDC.U8 R19, c[0x0][0x240] ;  /* 0x00009000ff137b82 */ /* 0x000ee20000000000 */
[----:B------:R-:W-:Y:S01]  /*88d0*/  IMAD.U32 R0, R25, 0x10000, RZ ;  /* 0x0001000019007824 */ /* 0x000fe200078e00ff */
[----:B------:R-:W-:Y:S01]  /*88e0*/  BSSY B6, `(.L_x_681) ;  /* 0x000012e000067945 */ /* 0x000fe20003800000 */
[----:B------:R-:W-:Y:S01]  /*88f0*/  IMAD.U32 R27, R27, 0x10000, RZ ;  /* 0x000100001b1b7824 */ /* 0x000fe200078e00ff */
[----:B------:R-:W-:Y:S01]  /*8900*/  FSETP.NEU.FTZ.AND P0, PT, R3, RZ, PT ;  /* 0x000000ff0300720b */ /* 0x000fe20003f1d000 */
[----:B------:R-:W-:Y:S01]  /*8910*/  IMAD.U32 R26, R26, 0x10000, RZ ;  /* 0x000100001a1a7824 */ /* 0x000fe200078e00ff */
[----:B------:R-:W-:Y:S02]  /*8920*/  FSETP.NEU.FTZ.AND P2, PT, R0, RZ, PT ;  /* 0x000000ff0000720b */ /* 0x000fe40003f5d000 */
[----:B------:R-:W-:-:S02]  /*8930*/  FSETP.NEU.FTZ.AND P3, PT, R27, RZ, PT ;  /* 0x000000ff1b00720b */ /* 0x000fc40003f7d000 */
[----:B------:R-:W-:Y:S01]  /*8940*/  FSETP.NEU.FTZ.AND P1, PT, R26, RZ, PT ;  /* 0x000000ff1a00720b */ /* 0x000fe20003f3d000 */
[----:B--2---:R-:W-:Y:S01]  /*8950*/  IMAD.MOV.U32 R23, RZ, RZ, R11 ;  /* 0x000000ffff177224 */ /* 0x004fe200078e000b */
[CC--:B------:R-:W-:Y:S02]  /*8960*/  ISETP.GE.OR P2, PT, R11.reuse, R16.reuse, !P2 ;  /* 0x000000100b00720c */ /* 0x0c0fe40005746670 */
[-C--:B------:R-:W-:Y:S01]  /*8970*/  ISETP.GE.AND P4, PT, R11, R16.reuse, PT ;  /* 0x000000100b00720c */ /* 0x080fe20003f86270 */
[C---:B01----:R-:W-:Y:S02]  /*8980*/  VIADD R5, R23.reuse, 0x100 ;  /* 0x0000010017057836 */ /* 0x043fe40000000000 */
[C---:B------:R-:W-:Y:S02]  /*8990*/  VIADD R7, R23.reuse, 0x180 ;  /* 0x0000018017077836 */ /* 0x040fe40000000000 */
[----:B------:R-:W-:Y:S01]  /*89a0*/  VIADD R25, R23, 0x80 ;  /* 0x0000008017197836 */ /* 0x000fe20000000000 */
[----:B------:R-:W-:-:S02]  /*89b0*/  ISETP.GE.OR P3, PT, R5, R16, !P3 ;  /* 0x000000100500720c */ /* 0x000fc40005f66670 */
[-C--:B------:R-:W-:Y:S02]  /*89c0*/  ISETP.GE.OR P1, PT, R7, R16.reuse, !P1 ;  /* 0x000000100700720c */ /* 0x080fe40004f26670 */
[----:B------:R-:W-:Y:S02]  /*89d0*/  ISETP.GE.OR P0, PT, R25, R16, !P0 ;  /* 0x000000101900720c */ /* 0x000fe40004706670 */
[----:B------:R-:W-:-:S04]  /*89e0*/  @!P2 FSET.BF.GT.FTZ.AND R0, R0, RZ, PT ;  /* 0x000000ff0000a20a */ /* 0x000fc80003814000 */
[----:B------:R-:W-:-:S03]  /*89f0*/  @!P2 F2FP.BF16.F32.PACK_AB R0, RZ, R0 ;  /* 0x00000000ff00a23e */ /* 0x000fc600000010ff */
[----:B------:R-:W-:Y:S02]  /*8a00*/  @!P3 FSET.BF.GT.FTZ.AND R27, R27, RZ, PT ;  /* 0x000000ff1b1bb20a */ /* 0x000fe40003814000 */
[----:B------:R-:W-:Y:S02]  /*8a10*/  @!P1 FSET.BF.GT.FTZ.AND R26, R26, RZ, PT ;  /* 0x000000ff1a1a920a */ /* 0x000fe40003814000 */
[----:B------:R-:W-:Y:S02]  /*8a20*/  @!P0 FSET.BF.GT.FTZ.AND R3, R3, RZ, PT ;  /* 0x000000ff0303820a */ /* 0x000fe40003814000 */
[----:B------:R-:W-:Y:S02]  /*8a30*/  @!P3 F2FP.BF16.F32.PACK_AB R27, RZ, R27 ;  /* 0x0000001bff1bb23e */ /* 0x000fe400000010ff */
[----:B------:R-:W-:Y:S02]  /*8a40*/  @!P1 F2FP.BF16.F32.PACK_AB R26, RZ, R26 ;  /* 0x0000001aff1a923e */ /* 0x000fe400000010ff */
[----:B------:R-:W-:-:S02]  /*8a50*/  @!P0 F2FP.BF16.F32.PACK_AB R3, RZ, R3 ;  /* 0x00000003ff03823e */ /* 0x000fc400000010ff */
[----:B------:R-:W-:Y:S02]  /*8a60*/  @!P2 PRMT R24, R0, 0x7610, R24 ;  /* 0x000076100018a816 */ /* 0x000fe40000000018 */
[----:B------:R-:W-:Y:S02]  /*8a70*/  @!P3 PRMT R17, R27, 0x7610, R17 ;  /* 0x000076101b11b816 */ /* 0x000fe40000000011 */
[----:B------:R-:W-:Y:S02]  /*8a80*/  @!P1 PRMT R18, R26, 0x7610, R18 ;  /* 0x000076101a129816 */ /* 0x000fe40000000012 */
[----:B------:R-:W-:Y:S01]  /*8a90*/  @!P0 PRMT R22, R3, 0x7610, R22 ;  /* 0x0000761003168816 */ /* 0x000fe20000000016 */
[----:B---3--:R-:W-:Y:S06]  /*8aa0*/  @P4 BRA `(.L_x_682) ;  /* 0x0000001000444947 */ /* 0x008fec0003800000 */
[----:B------:R-:W0:Y:S01]  /*8ab0*/  LDC.64 R8, c[0x0][0x218] ;  /* 0x00008600ff087b82 */ /* 0x000e220000000a00 */
[----:B------:R-:W-:Y:S01]  /*8ac0*/  IMAD R0, R2, 0x200, R11 ;  /* 0x0000020002007824 */ /* 0x000fe200078e020b */
[----:B------:R-:W-:Y:S01]  /*8ad0*/  PRMT R4, R19, 0x9910, RZ ;  /* 0x0000991013047816 */ /* 0x000fe200000000ff */
[----:B------:R-:W-:Y:S02]  /*8ae0*/  ULDC UR4, c[0x0][0x244] ;  /* 0x0000910000047ab9 */ /* 0x000fe40000000800 */
[----:B------:R-:W-:Y:S02]  /*8af0*/  IMAD R3, R0, UR4, RZ ;  /* 0x0000000400037c24 */ /* 0x000fe4000f8e02ff */
[----:B------:R-:W-:-:S05]  /*8b00*/  IMAD.MOV.U32 R0, RZ, RZ, R4 ;  /* 0x000000ffff007224 */ /* 0x000fca00078e0004 */
        /* <DEDUP_REMOVED lines=12> */
[----:B------:R-:W-:Y:S02]  /*8bd0*/  IMAD.U32 R24, R24, 0x10000, RZ ;  /* 0x0001000018187824 */ /* 0x000fe400078e00ff */
[----:B------:R-:W-:Y:S02]  /*8be0*/  IMAD.MOV.U32 R23, RZ, RZ, R25 ;  /* 0x000000ffff177224 */ /* 0x000fe400078e0019 */
[----:B------:R-:W0:Y:S02]  /*8bf0*/  F2I.FTZ.TRUNC.NTZ R3, R24 ;  /* 0x0000001800037305 */ /* 0x000e24000021f100 */
[----:B0-----:R0:W-:Y:S01]  /*8c00*/  STG.E.U8 desc[UR36][R8.64], R3 ;  /* 0x0000000308007986 */ /* 0x0011e2000c101124 */
[----:B------:R-:W-:Y:S05]  /*8c10*/  BRA `(.L_x_682) ;  /* 0x0000000c00e87947 */ /* 0x000fea0003800000 */
.L_x_686:
[----:B------:R-:W-:Y:S02]  /*8c20*/  IMAD.U32 R5, R24, 0x10000, RZ ;  /* 0x0001000018057824 */ /* 0x000fe400078e00ff */
[----:B------:R-:W-:-:S04]  /*8c30*/  IMAD.MOV.U32 R23, RZ, RZ, R25 ;  /* 0x000000ffff177224 */ /* 0x000fc800078e0019 */
[----:B------:R-:W0:Y:S02]  /*8c40*/  F2I.S64.TRUNC R4, R5 ;  /* 0x0000000500047311 */ /* 0x000e24000020d900 */
[----:B0-----:R0:W-:Y:S01]  /*8c50*/  STG.E.U8 desc[UR36][R8.64], R4 ;  /* 0x0000000408007986 */ /* 0x0011e2000c101124 */
[----:B------:R-:W-:Y:S05]  /*8c60*/  BRA `(.L_x_682) ;  /* 0x0000000c00d47947 */ /* 0x000fea0003800000 */
.L_x_685:
[----:B------:R-:W-:-:S13]  /*8c70*/  ISETP.NE.AND P0, PT, R0, 0x2, PT ;  /* 0x000000020000780c */ /* 0x000fda0003f05270 */
[----:B------:R-:W-:Y:S05]  /*8c80*/  @!P0 BRA `(.L_x_688) ;  /* 0x0000000000388947 */ /* 0x000fea0003800000 */
[----:B------:R-:W-:-:S13]  /*8c90*/  ISETP.NE.AND P0, PT, R0, 0x3, PT ;  /* 0x000000030000780c */ /* 0x000fda0003f05270 */
[----:B------:R-:W-:Y:S05]  /*8ca0*/  @!P0 BRA `(.L_x_689) ;  /* 0x00000000001c8947 */ /* 0x000fea0003800000 */
[----:B------:R-:W-:-:S13]  /*8cb0*/  ISETP.NE.AND P0, PT, R0, 0x4, PT ;  /* 0x000000040000780c */ /* 0x000fda0003f05270 */
[----:B------:R-:W-:Y:S05]  /*8cc0*/  @P0 BRA `(.L_x_687) ;  /* 0x0000000c00500947 */ /* 0x000fea0003800000 */
[----:B------:R-:W-:Y:S02]  /*8cd0*/  IMAD.U32 R4, R24, 0x10000, RZ ;  /* 0x0001000018047824 */ /* 0x000fe400078e00ff */
[----:B------:R-:W-:-:S04]  /*8ce0*/  IMAD.MOV.U32 R23, RZ, RZ, R25 ;  /* 0x000000ffff177224 */ /* 0x000fc800078e0019 */
[----:B------:R-:W0:Y:S02]  /*8cf0*/  F2I.S64.TRUNC R4, R4 ;  /* 0x0000000400047311 */ /* 0x000e24000020d900 */
[----:B0-----:R0:W-:Y:S01]  /*8d00*/  STG.E.64 desc[UR36][R8.64], R4 ;  /* 0x0000000408007986 */ /* 0x0011e2000c101b24 */
[----:B------:R-:W-:Y:S05]  /*8d10*/  BRA `(.L_x_682) ;  /* 0x0000000c00a87947 */ /* 0x000fea0003800000 */
.L_x_689:
[----:B------:R-:W-:Y:S02]  /*8d20*/  IMAD.U32 R24, R24, 0x10000, RZ ;  /* 0x0001000018187824 */ /* 0x000fe400078e00ff */
[----:B------:R-:W-:Y:S02]  /*8d30*/  IMAD.MOV.U32 R23, RZ, RZ, R25 ;  /* 0x000000ffff177224 */ /* 0x000fe400078e0019 */
[----:B------:R-:W0:Y:S02]  /*8d40*/  F2I.FTZ.TRUNC.NTZ R3, R24 ;  /* 0x0000001800037305 */ /* 0x000e24000021f100 */
[----:B0-----:R0:W-:Y:S01]  /*8d50*/  STG.E desc[UR36][R8.64], R3 ;  /* 0x0000000308007986 */ /* 0x0011e2000c101924 */
[----:B------:R-:W-:Y:S05]  /*8d60*/  BRA `(.L_x_682) ;  /* 0x0000000c00947947 */ /* 0x000fea0003800000 */
.L_x_688:
[----:B------:R-:W-:Y:S02]  /*8d70*/  IMAD.U32 R24, R24, 0x10000, RZ ;  /* 0x0001000018187824 */ /* 0x000fe400078e00ff */
[----:B------:R-:W-:Y:S02]  /*8d80*/  IMAD.MOV.U32 R23, RZ, RZ, R25 ;  /* 0x000000ffff177224 */ /* 0x000fe400078e0019 */
[----:B------:R-:W0:Y:S02]  /*8d90*/  F2I.FTZ.TRUNC.NTZ R3, R24 ;  /* 0x0000001800037305 */ /* 0x000e24000021f100 */
[----:B0-----:R0:W-:Y:S01]  /*8da0*/  STG.E.U16 desc[UR36][R8.64], R3 ;  /* 0x0000000308007986 */ /* 0x0011e2000c101524 */
[----:B------:R-:W-:Y:S05]  /*8db0*/  BRA `(.L_x_682) ;  /* 0x0000000c00807947 */ /* 0x000fea0003800000 */
.L_x_684:
[----:B------:R-:W-:-:S13]  /*8dc0*/  ISETP.GT.AND P0, PT, R0, 0x6, PT ;  /* 0x000000060000780c */ /* 0x000fda0003f04270 */
[----:B------:R-:W-:Y:S05]  /*8dd0*/  @P0 BRA `(.L_x_690) ;  /* 0x0000000000340947 */ /* 0x000fea0003800000 */
[----:B------:R-:W-:-:S13]  /*8de0*/  ISETP.NE.AND P0, PT, R0, 0x5, PT ;  /* 0x000000050000780c */ /* 0x000fda0003f05270 */
[----:B------:R-:W-:Y:S05]  /*8df0*/  @!P0 BRA `(.L_x_691) ;  /* 0x0000000000188947 */ /* 0x000fea0003800000 */
[----:B------:R-:W-:-:S13]  /*8e00*/  ISETP.NE.AND P0, PT, R0, 0x6, PT ;  /* 0x000000060000780c */ /* 0x000fda0003f05270 */
[----:B------:R-:W-:Y:S05]  /*8e10*/  @P0 BRA `(.L_x_687) ;  /* 0x0000000800fc0947 */ /* 0x000fea0003800000 */
[----:B------:R-:W-:Y:S02]  /*8e20*/  IMAD.U32 R3, R24, 0x10000, RZ ;  /* 0x0001000018037824 */ /* 0x000fe400078e00ff */
[----:B------:R-:W-:-:S03]  /*8e30*/  IMAD.MOV.U32 R23, RZ, RZ, R25 ;  /* 0x000000ffff177224 */ /* 0x000fc600078e0019 */
[----:B------:R1:W-:Y:S01]  /*8e40*/  STG.E desc[UR36][R8.64], R3 ;  /* 0x0000000308007986 */ /* 0x0003e2000c101924 */
[----:B------:R-:W-:Y:S05]  /*8e50*/  BRA `(.L_x_682) ;  /* 0x0000000c00587947 */ /* 0x000fea0003800000 */
.L_x_691:
[----:B------:R-:W-:Y:S02]  /*8e60*/  IMAD.U32 R0, R24, 0x10000, RZ ;  /* 0x0001000018007824 */ /* 0x000fe400078e00ff */
[----:B------:R-:W-:-:S03]  /*8e70*/  IMAD.MOV.U32 R23, RZ, RZ, R25 ;  /* 0x000000ffff177224 */ /* 0x000fc600078e0019 */
[----:B------:R-:W-:-:S05]  /*8e80*/  F2FP.F16.F32.PACK_AB R0, RZ, R0 ;  /* 0x00000000ff00723e */ /* 0x000fca00000000ff */
[----:B------:R0:W-:Y:S01]  /*8e90*/  STG.E.U16 desc[UR36][R8.64], R0 ;  /* 0x0000000008007986 */ /* 0x0001e2000c101524 */
[----:B------:R-:W-:Y:S05]  /*8ea0*/  BRA `(.L_x_682) ;  /* 0x0000000c00447947 */ /* 0x000fea0003800000 */
.L_x_690:
[----:B------:R-:W-:-:S13]  /*8eb0*/  ISETP.NE.AND P0, PT, R0, 0x7, PT ;  /* 0x000000070000780c */ /* 0x000fda0003f05270 */
[----:B------:R-:W-:Y:S05]  /*8ec0*/  @!P0 BRA `(.L_x_692) ;  /* 0x00000000003c8947 */ /* 0x000fea0003800000 */
[----:B------:R-:W-:-:S13]  /*8ed0*/  ISETP.NE.AND P0, PT, R0, 0x8, PT ;  /* 0x000000080000780c */ /* 0x000fda0003f05270 */
[----:B------:R-:W-:Y:S05]  /*8ee0*/  @!P0 BRA `(.L_x_693) ;  /* 0x00000000001c8947 */ /* 0x000fea0003800000 */
[----:B------:R-:W-:-:S13]  /*8ef0*/  ISETP.NE.AND P0, PT, R0, 0x9, PT ;  /* 0x000000090000780c */ /* 0x000fda0003f05270 */
[----:B------:R-:W-:Y:S05]  /*8f00*/  @P0 BRA `(.L_x_687) ;  /* 0x0000000800c00947 */ /* 0x000fea0003800000 */
[----:B------:R-:W-:Y:S02]  /*8f10*/  IMAD.U32 R4, R24, 0x10000, RZ ;  /* 0x0001000018047824 */ /* 0x000fe400078e00ff */
[----:B------:R-:W-:Y:S02]  /*8f20*/  IMAD.MOV.U32 R5, RZ, RZ, RZ ;  /* 0x000000ffff057224 */ /* 0x000fe400078e00ff */
[----:B------:R-:W-:-:S03]  /*8f30*/  IMAD.MOV.U32 R23, RZ, RZ, R25 ;  /* 0x000000ffff177224 */ /* 0x000fc600078e0019 */
[----:B------:R2:W-:Y:S01]  /*8f40*/  STG.E.64 desc[UR36][R8.64], R4 ;  /* 0x0000000408007986 */ /* 0x0005e2000c101b24 */
[----:B------:R-:W-:Y:S05]  /*8f50*/  BRA `(.L_x_682) ;  /* 0x0000000c00187947 */ /* 0x000fea0003800000 */
.L_x_693:
[----:B------:R-:W-:Y:S02]  /*8f60*/  IMAD.U32 R24, R24, 0x10000, RZ ;  /* 0x0001000018187824 */ /* 0x000fe400078e00ff */
[----:B------:R-:W-:-:S03]  /*8f70*/  IMAD.MOV.U32 R23, RZ, RZ, R25 ;  /* 0x000000ffff177224 */ /* 0x000fc600078e0019 */
[----:B------:R-:W-:-:S04]  /*8f80*/  F2FP.F16.F32.PACK_AB R3, RZ, R24 ;  /* 0x00000018ff03723e */ /* 0x000fc800000000ff */
[----:B------:R-:W-:-:S05]  /*8f90*/  PRMT R3, R3, 0x5410, RZ ;  /* 0x0000541003037816 */ /* 0x000fca00000000ff */
[----:B------:R3:W-:Y:S01]  /*8fa0*/  STG.E desc[UR36][R8.64], R3 ;  /* 0x0000000308007986 */ /* 0x0007e2000c101924 */
[----:B------:R-:W-:Y:S05]  /*8fb0*/  BRA `(.L_x_682) ;  /* 0x0000000c00007947 */ /* 0x000fea0003800000 */
.L_x_692:
[----:B------:R-:W-:Y:S02]  /*8fc0*/  IMAD.U32 R4, R24, 0x10000, RZ ;  /* 0x0001000018047824 */ /* 0x000fe400078e00ff */
[----:B------:R-:W-:Y:S02]  /*8fd0*/  IMAD.MOV.U32 R23, RZ, RZ, R25 ;  /* 0x000000ffff177224 */ /* 0x000fe400078e0019 */
[----:B------:R-:W-:-:S06]  /*8fe0*/  FMUL.FTZ R4, R4, 1 ;  /* 0x3f80000004047820 */ /* 0x000fcc0000410000 */
[----:B------:R-:W0:Y:S02]  /*8ff0*/  F2F.F64.F32 R4, R4 ;  /* 0x0000000400047310 */ /* 0x000e240000201800 */
[----:B0-----:R4:W-:Y:S01]  /*9000*/  STG.E.64 desc[UR36][R8.64], R4 ;  /* 0x0000000408007986 */ /* 0x0019e2000c101b24 */
[----:B------:R-:W-:Y:S05]  /*9010*/  BRA `(.L_x_682) ;  /* 0x0000000800e87947 */ /* 0x000fea0003800000 */
.L_x_683:
        /* <DEDUP_REMOVED lines=10> */
[----:B------:R-:W-:-:S04]  /*90c0*/  FSETP.NEU.FTZ.AND P0, PT, R24, RZ, PT ;  /* 0x000000ff1800720b */ /* 0x000fc80003f1d000 */
[----:B------:R-:W-:-:S05]  /*90d0*/  SEL R3, RZ, 0x1, !P0 ;  /* 0x00000001ff037807 */ /* 0x000fca0004000000 */
[----:B------:R0:W-:Y:S01]  /*90e0*/  STG.E.U8 desc[UR36][R8.64], R3 ;  /* 0x0000000308007986 */ /* 0x0001e2000c101124 */
[----:B------:R-:W-:Y:S05]  /*90f0*/  BRA `(.L_x_682) ;  /* 0x0000000800b07947 */ /* 0x000fea0003800000 */
.L_x_696:
[----:B------:R-:W-:Y:S01]  /*9100*/  IMAD.U32 R24, R24, 0x10000, RZ ;  /* 0x0001000018187824 */ /* 0x000fe200078e00ff */
[----:B------:R-:W-:Y:S01]  /*9110*/  CS2R R6, SRZ ;  /* 0x0000000000067805 */ /* 0x000fe2000001ff00 */
[----:B------:R-:W-:Y:S02]  /*9120*/  IMAD.MOV.U32 R23, RZ, RZ, R25 ;  /* 0x000000ffff177224 */ /* 0x000fe400078e0019 */
[----:B------:R-:W-:-:S06]  /*9130*/  FMUL.FTZ R4, R24, 1 ;  /* 0x3f80000018047820 */ /* 0x000fcc0000410000 */
[----:B------:R-:W0:Y:S02]  /*9140*/  F2F.F64.F32 R4, R4 ;  /* 0x0000000400047310 */ /* 0x000e240000201800 */
[----:B0-----:R0:W-:Y:S01]  /*9150*/  STG.E.128 desc[UR36][R8.64], R4 ;  /* 0x0000000408007986 */ /* 0x0011e2000c101d24 */
[----:B------:R-:W-:Y:S05]  /*9160*/  BRA `(.L_x_682) ;  /* 0x0000000800947947 */ /* 0x000fea0003800000 */
.L_x_695:
        /* <DEDUP_REMOVED lines=21> */
.L_x_700:
[----:B------:R-:W-:Y:S05]  /*92c0*/  BSYNC B0 ;  /* 0x0000000000007941 */ /* 0x000fea0003800000 */
.L_x_699:
[----:B------:R-:W-:Y:S01]  /*92d0*/  LOP3.LUT R5, R0, R5, RZ, 0xfc, !PT ;  /* 0x0000000500057212 */ /* 0x000fe200078efcff */
[----:B------:R-:W-:-:S04]  /*92e0*/  IMAD.MOV.U32 R23, RZ, RZ, R25 ;  /* 0x000000ffff177224 */ /* 0x000fc800078e0019 */
[----:B------:R0:W-:Y:S01]  /*92f0*/  STG.E.U8 desc[UR36][R8.64], R5 ;  /* 0x0000000508007986 */ /* 0x0001e2000c101124 */
[----:B------:R-:W-:Y:S05]  /*9300*/  BRA `(.L_x_682) ;  /* 0x00000008002c7947 */ /* 0x000fea0003800000 */
.L_x_698:
        /* <DEDUP_REMOVED lines=13> */
.L_x_702:
[----:B------:R-:W-:Y:S01]  /*93e0*/  IMAD.MOV.U32 R0, RZ, RZ, 0x7f ;  /* 0x0000007fff007424 */ /* 0x000fe200078e00ff */
[----:B------:R-:W-:-:S04]  /*93f0*/  ISETP.GT.U32.AND P0, PT, R3, 0x7f800000, PT ;  /* 0x7f8000000300780c */ /* 0x000fc80003f04070 */
[----:B------:R-:W-:-:S09]  /*9400*/  SEL R0, R0, 0x7c, P0 ;  /* 0x0000007c00007807 */ /* 0x000fd20000000000 */
.L_x_703:
[----:B------:R-:W-:Y:S05]  /*9410*/  BSYNC B0 ;  /* 0x0000000000007941 */ /* 0x000fea0003800000 */
.L_x_701:
[----:B------:R-:W-:Y:S01]  /*9420*/  LOP3.LUT R3, R5, 0x80000000, RZ, 0xc0, !PT ;  /* 0x8000000005037812 */ /* 0x000fe200078ec0ff */
[----:B------:R-:W-:-:S03]  /*9430*/  IMAD.MOV.U32 R23, RZ, RZ, R25 ;  /* 0x000000ffff177224 */ /* 0x000fc600078e0019 */
[----:B------:R-:W-:-:S04]  /*9440*/  SHF.R.U32.HI R3, RZ, 0x18, R3 ;  /* 0x00000018ff037819 */ /* 0x000fc80000011603 */
[----:B------:R-:W-:-:S05]  /*9450*/  LOP3.LUT R3, R0, R3, RZ, 0xfc, !PT ;  /* 0x0000000300037212 */ /* 0x000fca00078efcff */
[----:B------:R0:W-:Y:S01]  /*9460*/  STG.E.U8 desc[UR36][R8.64], R3 ;  /* 0x0000000308007986 */ /* 0x0001e2000c101124 */
[----:B------:R-:W-:Y:S05]  /*9470*/  BRA `(.L_x_682) ;  /* 0x0000000400d07947 */ /* 0x000fea0003800000 */
.L_x_697:
[----:B------:R0:W-:Y:S01]  /*9480*/  STG.E.U16 desc[UR36][R8.64], R24 ;  /* 0x0000001808007986 */ /* 0x0001e2000c101524 */
[----:B------:R-:W-:Y:S01]  /*9490*/  IMAD.MOV.U32 R23, RZ, RZ, R25 ;  /* 0x000000ffff177224 */ /* 0x000fe200078e0019 */
[----:B------:R-:W-:Y:S06]  /*94a0*/  BRA `(.L_x_682) ;  /* 0x0000000400c47947 */ /* 0x000fec0003800000 */
.L_x_694:
        /* <DEDUP_REMOVED lines=10> */
[----:B------:R-:W0:Y:S02]  /*9550*/  F2I.FTZ.U32.TRUNC.NTZ R3, R3 ;  /* 0x0000000300037305 */ /* 0x000e24000021f000 */
[----:B0-----:R0:W-:Y:S01]  /*9560*/  STG.E.U16 desc[UR36][R8.64], R3 ;  /* 0x0000000308007986 */ /* 0x0011e2000c101524 */
[----:B------:R-:W-:Y:S05]  /*9570*/  BRA `(.L_x_682) ;  /* 0x0000000400907947 */ /* 0x000fea0003800000 */
.L_x_706:
        /* <DEDUP_REMOVED lines=17> */
.L_x_709:
[----:B------:R-:W-:-:S04]  /*9690*/  LOP3.LUT R3, R5, 0x80000000, RZ, 0xc0, !PT ;  /* 0x8000000005037812 */ /* 0x000fc800078ec0ff */
[----:B------:R-:W-:-:S04]  /*96a0*/  SHF.R.U32.HI R3, RZ, 0x18, R3 ;  /* 0x00000018ff037819 */ /* 0x000fc80000011603 */
[----:B------:R-:W-:-:S04]  /*96b0*/  LOP3.LUT R0, R0, R3, RZ, 0xfc, !PT ;  /* 0x0000000300007212 */ /* 0x000fc800078efcff */
[----:B------:R-:W-:-:S07]  /*96c0*/  PRMT R4, R0, 0x7610, R4 ;  /* 0x0000761000047816 */ /* 0x000fce0000000004 */
.L_x_708:
[----:B------:R-:W-:Y:S05]  /*96d0*/  BSYNC B0 ;  /* 0x0000000000007941 */ /* 0x000fea0003800000 */
.L_x_707:
[----:B------:R0:W-:Y:S01]  /*96e0*/  STG.E.U8 desc[UR36][R8.64], R4 ;  /* 0x0000000408007986 */ /* 0x0001e2000c101124 */
[----:B------:R-:W-:Y:S01]  /*96f0*/  IMAD.MOV.U32 R23, RZ, RZ, R25 ;  /* 0x000000ffff177224 */ /* 0x000fe200078e0019 */
[----:B------:R-:W-:Y:S06]  /*9700*/  BRA `(.L_x_682) ;  /* 0x00000004002c7947 */ /* 0x000fec0003800000 */
.L_x_705:
        /* <DEDUP_REMOVED lines=17> */
.L_x_712:
[----:B------:R-:W-:-:S04]  /*9820*/  LOP3.LUT R3, R5, 0x80000000, RZ, 0xc0, !PT ;  /* 0x8000000005037812 */ /* 0x000fc800078ec0ff */
[----:B------:R-:W-:-:S04]  /*9830*/  SHF.R.U32.HI R3, RZ, 0x18, R3 ;  /* 0x00000018ff037819 */ /* 0x000fc80000011603 */
[----:B------:R-:W-:-:S04]  /*9840*/  LOP3.LUT R0, R0, R3, RZ, 0xfc, !PT ;  /* 0x0000000300007212 */ /* 0x000fc800078efcff */
[----:B------:R-:W-:-:S07]  /*9850*/  PRMT R4, R0, 0x7610, R4 ;  /* 0x0000761000047816 */ /* 0x000fce0000000004 */
.L_x_711:
[----:B------:R-:W-:Y:S05]  /*9860*/  BSYNC B0 ;  /* 0x0000000000007941 */ /* 0x000fea0003800000 */
.L_x_710:
[----:B------:R0:W-:Y:S01]  /*9870*/  STG.E.U8 desc[UR36][R8.64], R4 ;  /* 0x0000000408007986 */ /* 0x0001e2000c101124 */
[----:B------:R-:W-:Y:S01]  /*9880*/  IMAD.MOV.U32 R23, RZ, RZ, R25 ;  /* 0x000000ffff177224 */ /* 0x000fe200078e0019 */
[----:B------:R-:W-:Y:S06]  /*9890*/  BRA `(.L_x_682) ;  /* 0x0000000000c87947 */ /* 0x000fec0003800000 */
.L_x_704:
[----:B------:R-:W-:-:S13]  /*98a0*/  ISETP.NE.AND P0, PT, R0, 0x1c, PT ;  /* 0x0000001c0000780c */ /* 0x000fda0003f05270 */
[----:B------:R-:W-:Y:S05]  /*98b0*/  @!P0 BRA `(.L_x_713) ;  /* 0x0000000000b08947 */ /* 0x000fea0003800000 */
[----:B------:R-:W-:-:S13]  /*98c0*/  ISETP.NE.AND P0, PT, R0, 0x1d, PT ;  /* 0x0000001d0000780c */ /* 0x000fda0003f05270 */
[----:B------:R-:W-:Y:S05]  /*98d0*/  @!P0 BRA `(.L_x_714) ;  /* 0x0000000000948947 */ /* 0x000fea0003800000 */
[----:B------:R-:W-:-:S13]  /*98e0*/  ISETP.NE.AND P0, PT, R0, 0x2c, PT ;  /* 0x0000002c0000780c */ /* 0x000fda0003f05270 */
[----:B------:R-:W-:Y:S05]  /*98f0*/  @P0 BRA `(.L_x_687) ;  /* 0x0000000000440947 */ /* 0x000fea0003800000 */
[----:B------:R-:W-:Y:S02]  /*9900*/  IMAD.U32 R24, R24, 0x10000, RZ ;  /* 0x0001000018187824 */ /* 0x000fe400078e00ff */
[----:B------:R-:W-:-:S03]  /*9910*/  IMAD.MOV.U32 R23, RZ, RZ, R25 ;  /* 0x000000ffff177224 */ /* 0x000fc600078e0019 */
[----:B------:R-:W-:-:S04]  /*9920*/  SHF.R.U32.HI R4, RZ, 0x17, R24 ;  /* 0x00000017ff047819 */ /* 0x000fc80000011618 */
[----:B------:R-:W-:-:S04]  /*9930*/  LOP3.LUT R3, R4, 0xff, RZ, 0xc0, !PT ;  /* 0x000000ff04037812 */ /* 0x000fc800078ec0ff */
[----:B------:R-:W-:-:S13]  /*9940*/  ISETP.NE.AND P2, PT, R3, 0xff, PT ;  /* 0x000000ff0300780c */ /* 0x000fda0003f45270 */
[--C-:B------:R-:W-:Y:S02]  /*9950*/  @P2 SHF.R.U32.HI R0, RZ, 0x16, R24.reuse ;  /* 0x00000016ff002819 */ /* 0x100fe40000011618 */
[----:B------:R-:W-:Y:S01]  /*9960*/  @P2 LOP3.LUT P0, RZ, R3, 0x3fffff, R24, 0xf8, !PT ;  /* 0x003fffff03ff2812 */ /* 0x000fe2000780f818 */
[----:B------:R-:W-:Y:S01]  /*9970*/  IMAD.MOV.U32 R3, RZ, RZ, 0xff ;  /* 0x000000ffff037424 */ /* 0x000fe200078e00ff */
        /* <DEDUP_REMOVED lines=9> */
.L_x_687:
        /* <DEDUP_REMOVED lines=16> */
.L_x_715:
[----:B------:R-:W-:Y:S01]  /*9b10*/  IMAD.MOV.U32 R23, RZ, RZ, R25 ;  /* 0x000000ffff177224 */ /* 0x000fe200078e0019 */
[----:B------:R-:W-:Y:S06]  /*9b20*/  BRA `(.L_x_682) ;  /* 0x0000000000247947 */ /* 0x000fec0003800000 */
.L_x_714:
[----:B------:R-:W-:Y:S02]  /*9b30*/  IMAD.U32 R4, R24, 0x10000, RZ ;  /* 0x0001000018047824 */ /* 0x000fe400078e00ff */
[----:B------:R-:W-:-:S04]  /*9b40*/  IMAD.MOV.U32 R23, RZ, RZ, R25 ;  /* 0x000000ffff177224 */ /* 0x000fc800078e0019 */
[----:B------:R-:W0:Y:S02]  /*9b50*/  F2I.U64.TRUNC R4, R4 ;  /* 0x0000000400047311 */ /* 0x000e24000020d800 */
[----:B0-----:R0:W-:Y:S01]  /*9b60*/  STG.E.64 desc[UR36][R8.64], R4 ;  /* 0x0000000408007986 */ /* 0x0011e2000c101b24 */
[----:B------:R-:W-:Y:S05]  /*9b70*/  BRA `(.L_x_682) ;  /* 0x0000000000107947 */ /* 0x000fea0003800000 */
.L_x_713:
[----:B------:R-:W-:Y:S02]  /*9b80*/  IMAD.U32 R24, R24, 0x10000, RZ ;  /* 0x0001000018187824 */ /* 0x000fe400078e00ff */
[----:B------:R-:W-:Y:S02]  /*9b90*/  IMAD.MOV.U32 R23, RZ, RZ, R25 ;  /* 0x000000ffff177224 */ /* 0x000fe400078e0019 */
[----:B------:R-:W0:Y:S02]  /*9ba0*/  F2I.FTZ.U32.TRUNC.NTZ R3, R24 ;  /* 0x0000001800037305 */ /* 0x000e24000021f000 */
[----:B0-----:R0:W-:Y:S03]  /*9bb0*/  STG.E desc[UR36][R8.64], R3 ;  /* 0x0000000308007986 */ /* 0x0011e6000c101924 */
.L_x_682:
[----:B------:R-:W-:Y:S05]  /*9bc0*/  BSYNC B6 ;  /* 0x0000000000067941 */ /* 0x000fea0003800000 */
.L_x_681:
[----:B------:R-:W-:Y:S01]  /*9bd0*/  ISETP.GE.AND P0, PT, R23, R16, PT ;  /* 0x000000101700720c */ /* 0x000fe20003f06270 */
[----:B------:R-:W-:-:S12]  /*9be0*/  BSSY B6, `(.L_x_716) ;  /* 0x00001fc000067945 */ /* 0x000fd80003800000 */
[----:B------:R-:W-:Y:S05]  /*9bf0*/  @P0 BRA `(.L_x_717) ;  /* 0x0000001c00e80947 */ /* 0x000fea0003800000 */
[----:B01234-:R-:W0:Y:S01]  /*9c00*/  LDC.64 R8, c[0x0][0x218] ;  /* 0x00008600ff087b82 */ /* 0x01fe220000000a00 */
        /* <DEDUP_REMOVED lines=17> */
[----:B------:R-:W-:-:S04]  /*9d20*/  IMAD.U32 R22, R22, 0x10000, RZ ;  /* 0x0001000016167824 */ /* 0x000fc800078e00ff */
[----:B------:R-:W0:Y:S02]  /*9d30*/  F2I.FTZ.TRUNC.NTZ R3, R22 ;  /* 0x0000001600037305 */ /* 0x000e24000021f100 */
[----:B0-----:R0:W-:Y:S01]  /*9d40*/  STG.E.U8 desc[UR36][R8.64], R3 ;  /* 0x0000000308007986 */ /* 0x0011e2000c101124 */
[----:B------:R-:W-:Y:S05]  /*9d50*/  BRA `(.L_x_723) ;  /* 0x0000000c00947947 */ /* 0x000fea0003800000 */
.L_x_721:
[----:B------:R-:W-:-:S06]  /*9d60*/  IMAD.U32 R5, R22, 0x10000, RZ ;  /* 0x0001000016057824 */ /* 0x000fcc00078e00ff */
[----:B------:R-:W0:Y:S02]  /*9d70*/  F2I.S64.TRUNC R4, R5 ;  /* 0x0000000500047311 */ /* 0x000e24000020d900 */
[----:B0-----:R0:W-:Y:S01]  /*9d80*/  STG.E.U8 desc[UR36][R8.64], R4 ;  /* 0x0000000408007986 */ /* 0x0011e2000c101124 */
[----:B------:R-:W-:Y:S05]  /*9d90*/  BRA `(.L_x_723) ;  /* 0x0000000c00847947 */ /* 0x000fea0003800000 */
.L_x_720:
        /* <DEDUP_REMOVED lines=10> */
.L_x_725:
[----:B------:R-:W-:-:S04]  /*9e40*/  IMAD.U32 R22, R22, 0x10000, RZ ;  /* 0x0001000016167824 */ /* 0x000fc800078e00ff */
[----:B------:R-:W0:Y:S02]  /*9e50*/  F2I.FTZ.TRUNC.NTZ R3, R22 ;  /* 0x0000001600037305 */ /* 0x000e24000021f100 */
[----:B0-----:R0:W-:Y:S01]  /*9e60*/  STG.E desc[UR36][R8.64], R3 ;  /* 0x0000000308007986 */ /* 0x0011e2000c101924 */
[----:B------:R-:W-:Y:S05]  /*9e70*/  BRA `(.L_x_723) ;  /* 0x0000000c004c7947 */ /* 0x000fea0003800000 */
.L_x_724:
[----:B------:R-:W-:-:S04]  /*9e80*/  IMAD.U32 R22, R22, 0x10000, RZ ;  /* 0x0001000016167824 */ /* 0x000fc800078e00ff */
[----:B------:R-:W0:Y:S02]  /*9e90*/  F2I.FTZ.TRUNC.NTZ R3, R22 ;  /* 0x0000001600037305 */ /* 0x000e24000021f100 */
[----:B0-----:R0:W-:Y:S01]  /*9ea0*/  STG.E.U16 desc[UR36][R8.64], R3 ;  /* 0x0000000308007986 */ /* 0x0011e2000c101524 */
[----:B------:R-:W-:Y:S05]  /*9eb0*/  BRA `(.L_x_723) ;  /* 0x0000000c003c7947 */ /* 0x000fea0003800000 */
.L_x_719:
        /* <DEDUP_REMOVED lines=9> */
.L_x_727:
[----:B------:R-:W-:-:S05]  /*9f50*/  IMAD.U32 R0, R22, 0x10000, RZ ;  /* 0x0001000016007824 */ /* 0x000fca00078e00ff */
[----:B------:R-:W-:-:S05]  /*9f60*/  F2FP.F16.F32.PACK_AB R0, RZ, R0 ;  /* 0x00000000ff00723e */ /* 0x000fca00000000ff */
[----:B------:R0:W-:Y:S01]  /*9f70*/  STG.E.U16 desc[UR36][R8.64], R0 ;  /* 0x0000000008007986 */ /* 0x0001e2000c101524 */
[----:B------:R-:W-:Y:S05]  /*9f80*/  BRA `(.L_x_723) ;  /* 0x0000000c00087947 */ /* 0x000fea0003800000 */
.L_x_726:
        /* <DEDUP_REMOVED lines=10> */
.L_x_729:
[----:B------:R-:W-:-:S05]  /*a030*/  IMAD.U32 R22, R22, 0x10000, RZ ;  /* 0x0001000016167824 */ /* 0x000fca00078e00ff */
[----:B------:R-:W-:-:S04]  /*a040*/  F2FP.F16.F32.PACK_AB R3, RZ, R22 ;  /* 0x00000016ff03723e */ /* 0x000fc800000000ff */
[----:B------:R-:W-:-:S05]  /*a050*/  PRMT R3, R3, 0x5410, RZ ;  /* 0x0000541003037816 */ /* 0x000fca00000000ff */
[----:B------:R3:W-:Y:S01]  /*a060*/  STG.E desc[UR36][R8.64], R3 ;  /* 0x0000000308007986 */ /* 0x0007e2000c101924 */
[----:B------:R-:W-:Y:S05]  /*a070*/  BRA `(.L_x_723) ;  /* 0x0000000800cc7947 */ /* 0x000fea0003800000 */
.L_x_728:
[----:B------:R-:W-:-:S04]  /*a080*/  IMAD.U32 R4, R22, 0x10000, RZ ;  /* 0x0001000016047824 */ /* 0x000fc800078e00ff */
[----:B------:R-:W-:-:S06]  /*a090*/  FMUL.FTZ R4, R4, 1 ;  /* 0x3f80000004047820 */ /* 0x000fcc0000410000 */
[----:B------:R-:W0:Y:S02]  /*a0a0*/  F2F.F64.F32 R4, R4 ;  /* 0x0000000400047310 */ /* 0x000e240000201800 */
[----:B0-----:R4:W-:Y:S01]  /*a0b0*/  STG.E.64 desc[UR36][R8.64], R4 ;  /* 0x0000000408007986 */ /* 0x0019e2000c101b24 */
[----:B------:R-:W-:Y:S05]  /*a0c0*/  BRA `(.L_x_723) ;  /* 0x0000000800b87947 */ /* 0x000fea0003800000 */
.L_x_718:
        /* <DEDUP_REMOVED lines=13> */
.L_x_732:
[----:B------:R-:W-:Y:S01]  /*a1a0*/  IMAD.U32 R22, R22, 0x10000, RZ ;  /* 0x0001000016167824 */ /* 0x000fe200078e00ff */
[----:B------:R-:W-:-:S03]  /*a1b0*/  CS2R R6, SRZ ;  /* 0x0000000000067805 */ /* 0x000fc6000001ff00 */
[----:B------:R-:W-:-:S06]  /*a1c0*/  FMUL.FTZ R4, R22, 1 ;  /* 0x3f80000016047820 */ /* 0x000fcc0000410000 */
[----:B------:R-:W0:Y:S02]  /*a1d0*/  F2F.F64.F32 R4, R4 ;  /* 0x0000000400047310 */ /* 0x000e240000201800 */
[----:B0-----:R0:W-:Y:S01]  /*a1e0*/  STG.E.128 desc[UR36][R8.64], R4 ;  /* 0x0000000408007986 */ /* 0x0011e2000c101d24 */
[----:B------:R-:W-:Y:S05]  /*a1f0*/  BRA `(.L_x_723) ;  /* 0x00000008006c7947 */ /* 0x000fea0003800000 */
.L_x_731:
        /* <DEDUP_REMOVED lines=21> */
.L_x_736:
[----:B------:R-:W-:Y:S05]  /*a350*/  BSYNC B0 ;  /* 0x0000000000007941 */ /* 0x000fea0003800000 */
.L_x_735:
[----:B------:R-:W-:-:S05]  /*a360*/  LOP3.LUT R5, R0, R5, RZ, 0xfc, !PT ;  /* 0x0000000500057212 */ /* 0x000fca00078efcff */
[----:B------:R0:W-:Y:S01]  /*a370*/  STG.E.U8 desc[UR36][R8.64], R5 ;  /* 0x0000000508007986 */ /* 0x0001e2000c101124 */
[----:B------:R-:W-:Y:S05]  /*a380*/  BRA `(.L_x_723) ;  /* 0x0000000800087947 */ /* 0x000fea0003800000 */
.L_x_734:
        /* <DEDUP_REMOVED lines=13> */
.L_x_738:
[----:B------:R-:W-:Y:S01]  /*a460*/  IMAD.MOV.U32 R0, RZ, RZ, 0x7f ;  /* 0x0000007fff007424 */ /* 0x000fe200078e00ff */
[----:B------:R-:W-:-:S04]  /*a470*/  ISETP.GT.U32.AND P0, PT, R3, 0x7f800000, PT ;  /* 0x7f8000000300780c */ /* 0x000fc80003f04070 */
[----:B------:R-:W-:-:S09]  /*a480*/  SEL R0, R0, 0x7c, P0 ;  /* 0x0000007c00007807 */ /* 0x000fd20000000000 */
.L_x_739:
[----:B------:R-:W-:Y:S05]  /*a490*/  BSYNC B0 ;  /* 0x0000000000007941 */ /* 0x000fea0003800000 */
.L_x_737:
[----:B------:R-:W-:-:S04]  /*a4a0*/  LOP3.LUT R3, R5, 0x80000000, RZ, 0xc0, !PT ;  /* 0x8000000005037812 */ /* 0x000fc800078ec0ff */
[----:B------:R-:W-:-:S04]  /*a4b0*/  SHF.R.U32.HI R3, RZ, 0x18, R3 ;  /* 0x00000018ff037819 */ /* 0x000fc80000011603 */
[----:B------:R-:W-:-:S05]  /*a4c0*/  LOP3.LUT R3, R0, R3, RZ, 0xfc, !PT ;  /* 0x0000000300037212 */ /* 0x000fca00078efcff */
[----:B------:R0:W-:Y:S01]  /*a4d0*/  STG.E.U8 desc[UR36][R8.64], R3 ;  /* 0x0000000308007986 */ /* 0x0001e2000c101124 */
[----:B------:R-:W-:Y:S05]  /*a4e0*/  BRA `(.L_x_723) ;  /* 0x0000000400b07947 */ /* 0x000fea0003800000 */
.L_x_733:
[----:B------:R0:W-:Y:S01]  /*a4f0*/  STG.E.U16 desc[UR36][R8.64], R22 ;  /* 0x0000001608007986 */ /* 0x0001e2000c101524 */
[----:B------:R-:W-:Y:S05]  /*a500*/  BRA `(.L_x_723) ;  /* 0x0000000400a87947 */ /* 0x000fea0003800000 */
.L_x_730:
        /* <DEDUP_REMOVED lines=12> */
.L_x_742:
        /* <DEDUP_REMOVED lines=17> */
.L_x_745:
[----:B------:R-:W-:-:S04]  /*a6e0*/  LOP3.LUT R3, R5, 0x80000000, RZ, 0xc0, !PT ;  /* 0x8000000005037812 */ /* 0x000fc800078ec0ff */
[----:B------:R-:W-:-:S04]  /*a6f0*/  SHF.R.U32.HI R3, RZ, 0x18, R3 ;  /* 0x00000018ff037819 */ /* 0x000fc80000011603 */
[----:B------:R-:W-:-:S04]  /*a700*/  LOP3.LUT R0, R0, R3, RZ, 0xfc, !PT ;  /* 0x0000000300007212 */ /* 0x000fc800078efcff */
[----:B------:R-:W-:-:S07]  /*a710*/  PRMT R4, R0, 0x7610, R4 ;  /* 0x0000761000047816 */ /* 0x000fce0000000004 */
.L_x_744:
[----:B------:R-:W-:Y:S05]  /*a720*/  BSYNC B0 ;  /* 0x0000000000007941 */ /* 0x000fea0003800000 */
.L_x_743:
[----:B------:R0:W-:Y:S01]  /*a730*/  STG.E.U8 desc[UR36][R8.64], R4 ;  /* 0x0000000408007986 */ /* 0x0001e2000c101124 */
[----:B------:R-:W-:Y:S05]  /*a740*/  BRA `(.L_x_723) ;  /* 0x0000000400187947 */ /* 0x000fea0003800000 */
.L_x_741:
        /* <DEDUP_REMOVED lines=17> */
.L_x_748:
[----:B------:R-:W-:-:S04]  /*a860*/  LOP3.LUT R3, R5, 0x80000000, RZ, 0xc0, !PT ;  /* 0x8000000005037812 */ /* 0x000fc800078ec0ff */
[----:B------:R-:W-:-:S04]  /*a870*/  SHF.R.U32.HI R3, RZ, 0x18, R3 ;  /* 0x00000018ff037819 */ /* 0x000fc80000011603 */
[----:B------:R-:W-:-:S04]  /*a880*/  LOP3.LUT R0, R0, R3, RZ, 0xfc, !PT ;  /* 0x0000000300007212 */ /* 0x000fc800078efcff */
[----:B------:R-:W-:-:S07]  /*a890*/  PRMT R4, R0, 0x7610, R4 ;  /* 0x0000761000047816 */ /* 0x000fce0000000004 */
.L_x_747:
[----:B------:R-:W-:Y:S05]  /*a8a0*/  BSYNC B0 ;  /* 0x0000000000007941 */ /* 0x000fea0003800000 */
.L_x_746:
[----:B------:R0:W-:Y:S01]  /*a8b0*/  STG.E.U8 desc[UR36][R8.64], R4 ;  /* 0x0000000408007986 */ /* 0x0001e2000c101124 */
[----:B------:R-:W-:Y:S05]  /*a8c0*/  BRA `(.L_x_723) ;  /* 0x0000000000b87947 */ /* 0x000fea0003800000 */
.L_x_740:
[----:B------:R-:W-:-:S13]  /*a8d0*/  ISETP.NE.AND P0, PT, R0, 0x1c, PT ;  /* 0x0000001c0000780c */ /* 0x000fda0003f05270 */
[----:B------:R-:W-:Y:S05]  /*a8e0*/  @!P0 BRA `(.L_x_749) ;  /* 0x0000000000a48947 */ /* 0x000fea0003800000 */
[----:B------:R-:W-:-:S13]  /*a8f0*/  ISETP.NE.AND P0, PT, R0, 0x1d, PT ;  /* 0x0000001d0000780c */ /* 0x000fda0003f05270 */
[----:B------:R-:W-:Y:S05]  /*a900*/  @!P0 BRA `(.L_x_750) ;  /* 0x00000000008c8947 */ /* 0x000fea0003800000 */
[----:B------:R-:W-:-:S13]  /*a910*/  ISETP.NE.AND P0, PT, R0, 0x2c, PT ;  /* 0x0000002c0000780c */ /* 0x000fda0003f05270 */
[----:B------:R-:W-:Y:S05]  /*a920*/  @P0 BRA `(.L_x_722) ;  /* 0x0000000000400947 */ /* 0x000fea0003800000 */
[----:B------:R-:W-:-:S05]  /*a930*/  IMAD.U32 R22, R22, 0x10000, RZ ;  /* 0x0001000016167824 */ /* 0x000fca00078e00ff */
        /* <DEDUP_REMOVED lines=15> */
.L_x_722:
        /* <DEDUP_REMOVED lines=16> */
.L_x_751:
[----:B------:R-:W-:Y:S05]  /*ab30*/  BRA `(.L_x_723) ;  /* 0x00000000001c7947 */ /* 0x000fea0003800000 */
.L_x_750:
[----:B------:R-:W-:-:S06]  /*ab40*/  IMAD.U32 R4, R22, 0x10000, RZ ;  /* 0x0001000016047824 */ /* 0x000fcc00078e00ff */
[----:B------:R-:W0:Y:S02]  /*ab50*/  F2I.U64.TRUNC R4, R4 ;  /* 0x0000000400047311 */ /* 0x000e24000020d800 */
[----:B0-----:R0:W-:Y:S01]  /*ab60*/  STG.E.64 desc[UR36][R8.64], R4 ;  /* 0x0000000408007986 */ /* 0x0011e2000c101b24 */
[----:B------:R-:W-:Y:S05]  /*ab70*/  BRA `(.L_x_723) ;  /* 0x00000000000c7947 */ /* 0x000fea0003800000 */
.L_x_749:
[----:B------:R-:W-:-:S04]  /*ab80*/  IMAD.U32 R22, R22, 0x10000, RZ ;  /* 0x0001000016167824 */ /* 0x000fc800078e00ff */
[----:B------:R-:W0:Y:S02]  /*ab90*/  F2I.FTZ.U32.TRUNC.NTZ R3, R22 ;  /* 0x0000001600037305 */ /* 0x000e24000021f000 */
[----:B0-----:R0:W-:Y:S02]  /*aba0*/  STG.E desc[UR36][R8.64], R3 ;  /* 0x0000000308007986 */ /* 0x0011e4000c101924 */
.L_x_723:
[----:B------:R-:W-:-:S05]  /*abb0*/  VIADD R23, R23, 0x80 ;  /* 0x0000008017177836 */ /* 0x000fca0000000000 */
[----:B------:R-:W-:-:S13]  /*abc0*/  ISETP.GE.AND P0, PT, R23, R16, PT ;  /* 0x000000101700720c */ /* 0x000fda0003f06270 */
        /* <DEDUP_REMOVED lines=23> */
.L_x_755:
[----:B------:R-:W-:-:S06]  /*ad40*/  IMAD.U32 R5, R17, 0x10000, RZ ;  /* 0x0001000011057824 */ /* 0x000fcc00078e00ff */
[----:B------:R-:W0:Y:S02]  /*ad50*/  F2I.S64.TRUNC R4, R5 ;  /* 0x0000000500047311 */ /* 0x000e24000020d900 */
[----:B0-----:R0:W-:Y:S01]  /*ad60*/  STG.E.U8 desc[UR36][R8.64], R4 ;  /* 0x0000000408007986 */ /* 0x0011e2000c101124 */
[----:B------:R-:W-:Y:S05]  /*ad70*/  BRA `(.L_x_757) ;  /* 0x0000000c00847947 */ /* 0x000fea0003800000 */
.L_x_754:
        /* <DEDUP_REMOVED lines=10> */
.L_x_759:
[----:B------:R-:W-:-:S06]  /*ae20*/  IMAD.U32 R17, R17, 0x10000, RZ ;  /* 0x0001000011117824 */ /* 0x000fcc00078e00ff */
[----:B------:R-:W0:Y:S02]  /*ae30*/  F2I.FTZ.TRUNC.NTZ R17, R17 ;  /* 0x0000001100117305 */ /* 0x000e24000021f100 */
[----:B0-----:R0:W-:Y:S01]  /*ae40*/  STG.E desc[UR36][R8.64], R17 ;  /* 0x0000001108007986 */ /* 0x0011e2000c101924 */
[----:B------:R-:W-:Y:S05]  /*ae50*/  BRA `(.L_x_757) ;  /* 0x0000000c004c7947 */ /* 0x000fea0003800000 */
.L_x_758:
[----:B------:R-:W-:-:S06]  /*ae60*/  IMAD.U32 R17, R17, 0x10000, RZ ;  /* 0x0001000011117824 */ /* 0x000fcc00078e00ff */
[----:B------:R-:W0:Y:S02]  /*ae70*/  F2I.FTZ.TRUNC.NTZ R17, R17 ;  /* 0x0000001100117305 */ /* 0x000e24000021f100 */
[----:B0-----:R0:W-:Y:S01]  /*ae80*/  STG.E.U16 desc[UR36][R8.64], R17 ;  /* 0x0000001108007986 */ /* 0x0011e2000c101524 */
[----:B------:R-:W-:Y:S05]  /*ae90*/  BRA `(.L_x_757) ;  /* 0x0000000c003c7947 */ /* 0x000fea0003800000 */
.L_x_753:
        /* <DEDUP_REMOVED lines=9> */
.L_x_761:
[----:B------:R-:W-:-:S05]  /*af30*/  IMAD.U32 R0, R17, 0x10000, RZ ;  /* 0x0001000011007824 */ /* 0x000fca00078e00ff */
[----:B------:R-:W-:-:S05]  /*af40*/  F2FP.F16.F32.PACK_AB R0, RZ, R0 ;  /* 0x00000000ff00723e */ /* 0x000fca00000000ff */
[----:B------:R4:W-:Y:S01]  /*af50*/  STG.E.U16 desc[UR36][R8.64], R0 ;  /* 0x0000000008007986 */ /* 0x0009e2000c101524 */
[----:B------:R-:W-:Y:S05]  /*af60*/  BRA `(.L_x_757) ;  /* 0x0000000c00087947 */ /* 0x000fea0003800000 */
.L_x_760:
        /* <DEDUP_REMOVED lines=10> */
.L_x_763:
[----:B------:R-:W-:-:S05]  /*b010*/  IMAD.U32 R17, R17, 0x10000, RZ ;  /* 0x0001000011117824 */ /* 0x000fca00078e00ff */
[----:B------:R-:W-:-:S04]  /*b020*/  F2FP.F16.F32.PACK_AB R3, RZ, R17 ;  /* 0x00000011ff03723e */ /* 0x000fc800000000ff */
[----:B------:R-:W-:-:S05]  /*b030*/  PRMT R3, R3, 0x5410, RZ ;  /* 0x0000541003037816 */ /* 0x000fca00000000ff */
[----:B------:R2:W-:Y:S01]  /*b040*/  STG.E desc[UR36][R8.64], R3 ;  /* 0x0000000308007986 */ /* 0x0005e2000c101924 */
[----:B------:R-:W-:Y:S05]  /*b050*/  BRA `(.L_x_757) ;  /* 0x0000000800cc7947 */ /* 0x000fea0003800000 */
.L_x_762:
[----:B------:R-:W-:-:S04]  /*b060*/  IMAD.U32 R4, R17, 0x10000, RZ ;  /* 0x0001000011047824 */ /* 0x000fc800078e00ff */
[----:B------:R-:W-:-:S06]  /*b070*/  FMUL.FTZ R4, R4, 1 ;  /* 0x3f80000004047820 */ /* 0x000fcc0000410000 */
[----:B------:R-:W0:Y:S02]  /*b080*/  F2F.F64.F32 R4, R4 ;  /* 0x0000000400047310 */ /* 0x000e240000201800 */
[----:B0-----:R0:W-:Y:S01]  /*b090*/  STG.E.64 desc[UR36][R8.64], R4 ;  /* 0x0000000408007986 */ /* 0x0011e2000c101b24 */
[----:B------:R-:W-:Y:S05]  /*b0a0*/  BRA `(.L_x_757) ;  /* 0x0000000800b87947 */ /* 0x000fea0003800000 */
.L_x_752:
        /* <DEDUP_REMOVED lines=13> */
.L_x_766:
[----:B------:R-:W-:Y:S01]  /*b180*/  IMAD.U32 R17, R17, 0x10000, RZ ;  /* 0x0001000011117824 */ /* 0x000fe200078e00ff */
[----:B------:R-:W-:-:S03]  /*b190*/  CS2R R6, SRZ ;  /* 0x0000000000067805 */ /* 0x000fc6000001ff00 */
[----:B------:R-:W-:-:S06]  /*b1a0*/  FMUL.FTZ R4, R17, 1 ;  /* 0x3f80000011047820 */ /* 0x000fcc0000410000 */
[----:B------:R-:W0:Y:S02]  /*b1b0*/  F2F.F64.F32 R4, R4 ;  /* 0x0000000400047310 */ /* 0x000e240000201800 */
[----:B0-----:R0:W-:Y:S01]  /*b1c0*/  STG.E.128 desc[UR36][R8.64], R4 ;  /* 0x0000000408007986 */ /* 0x0011e2000c101d24 */
[----:B------:R-:W-:Y:S05]  /*b1d0*/  BRA `(.L_x_757) ;  /* 0x00000008006c7947 */ /* 0x000fea0003800000 */
.L_x_765:
        /* <DEDUP_REMOVED lines=21> */
.L_x_770:
[----:B------:R-:W-:Y:S05]  /*b330*/  BSYNC B0 ;  /* 0x0000000000007941 */ /* 0x000fea0003800000 */
.L_x_769:
[----:B------:R-:W-:-:S05]  /*b340*/  LOP3.LUT R5, R0, R5, RZ, 0xfc, !PT ;  /* 0x0000000500057212 */ /* 0x000fca00078efcff */
[----:B------:R0:W-:Y:S01]  /*b350*/  STG.E.U8 desc[UR36][R8.64], R5 ;  /* 0x0000000508007986 */ /* 0x0001e2000c101124 */
[----:B------:R-:W-:Y:S05]  /*b360*/  BRA `(.L_x_757) ;  /* 0x0000000800087947 */ /* 0x000fea0003800000 */
.L_x_768:
        /* <DEDUP_REMOVED lines=13> */
.L_x_772:
[----:B------:R-:W-:Y:S01]  /*b440*/  IMAD.MOV.U32 R0, RZ, RZ, 0x7f ;  /* 0x0000007fff007424 */ /* 0x000fe200078e00ff */
[----:B------:R-:W-:-:S04]  /*b450*/  ISETP.GT.U32.AND P0, PT, R3, 0x7f800000, PT ;  /* 0x7f8000000300780c */ /* 0x000fc80003f04070 */
[----:B------:R-:W-:-:S09]  /*b460*/  SEL R0, R0, 0x7c, P0 ;  /* 0x0000007c00007807 */ /* 0x000fd20000000000 */
.L_x_773:
[----:B------:R-:W-:Y:S05]  /*b470*/  BSYNC B0 ;  /* 0x0000000000007941 */ /* 0x000fea0003800000 */
.L_x_771:
[----:B------:R-:W-:-:S04]  /*b480*/  LOP3.LUT R3, R17, 0x80000000, RZ, 0xc0, !PT ;  /* 0x8000000011037812 */ /* 0x000fc800078ec0ff */
[----:B------:R-:W-:-:S04]  /*b490*/  SHF.R.U32.HI R3, RZ, 0x18, R3 ;  /* 0x00000018ff037819 */ /* 0x000fc80000011603 */
[----:B------:R-:W-:-:S05]  /*b4a0*/  LOP3.LUT R3, R0, R3, RZ, 0xfc, !PT ;  /* 0x0000000300037212 */ /* 0x000fca00078efcff */
[----:B------:R0:W-:Y:S01]  /*b4b0*/  STG.E.U8 desc[UR36][R8.64], R3 ;  /* 0x0000000308007986 */ /* 0x0001e2000c101124 */
[----:B------:R-:W-:Y:S05]  /*b4c0*/  BRA `(.L_x_757) ;  /* 0x0000000400b07947 */ /* 0x000fea0003800000 */
.L_x_767:
[----:B------:R0:W-:Y:S01]  /*b4d0*/  STG.E.U16 desc[UR36][R8.64], R17 ;  /* 0x0000001108007986 */ /* 0x0001e2000c101524 */
[----:B------:R-:W-:Y:S05]  /*b4e0*/  BRA `(.L_x_757) ;  /* 0x0000000400a87947 */ /* 0x000fea0003800000 */
.L_x_764:
        /* <DEDUP_REMOVED lines=12> */
.L_x_776:
        /* <DEDUP_REMOVED lines=17> */
.L_x_779:
[----:B------:R-:W-:-:S04]  /*b6c0*/  LOP3.LUT R3, R17, 0x80000000, RZ, 0xc0, !PT ;  /* 0x8000000011037812 */ /* 0x000fc800078ec0ff */
[----:B------:R-:W-:-:S04]  /*b6d0*/  SHF.R.U32.HI R3, RZ, 0x18, R3 ;  /* 0x00000018ff037819 */ /* 0x000fc80000011603 */
[----:B------:R-:W-:-:S04]  /*b6e0*/  LOP3.LUT R0, R0, R3, RZ, 0xfc, !PT ;  /* 0x0000000300007212 */ /* 0x000fc800078efcff */
[----:B------:R-:W-:-:S07]  /*b6f0*/  PRMT R4, R0, 0x7610, R4 ;  /* 0x0000761000047816 */ /* 0x000fce0000000004 */
.L_x_778:
[----:B------:R-:W-:Y:S05]  /*b700*/  BSYNC B0 ;  /* 0x0000000000007941 */ /* 0x000fea0003800000 */
.L_x_777:
[----:B------:R0:W-:Y:S01]  /*b710*/  STG.E.U8 desc[UR36][R8.64], R4 ;  /* 0x0000000408007986 */ /* 0x0001e2000c101124 */
[----:B------:R-:W-:Y:S05]  /*b720*/  BRA `(.L_x_757) ;  /* 0x0000000400187947 */ /* 0x000fea0003800000 */
.L_x_775:
        /* <DEDUP_REMOVED lines=17> */
.L_x_782:
[----:B------:R-:W-:-:S04]  /*b840*/  LOP3.LUT R3, R17, 0x80000000, RZ, 0xc0, !PT ;  /* 0x8000000011037812 */ /* 0x000fc800078ec0ff */
[----:B------:R-:W-:-:S04]  /*b850*/  SHF.R.U32.HI R3, RZ, 0x18, R3 ;  /* 0x00000018ff037819 */ /* 0x000fc80000011603 */
[----:B------:R-:W-:-:S04]  /*b860*/  LOP3.LUT R0, R0, R3, RZ, 0xfc, !PT ;  /* 0x0000000300007212 */ /* 0x000fc800078efcff */
[----:B------:R-:W-:-:S07]  /*b870*/  PRMT R4, R0, 0x7610, R4 ;  /* 0x0000761000047816 */ /* 0x000fce0000000004 */
.L_x_781:
[----:B------:R-:W-:Y:S05]  /*b880*/  BSYNC B0 ;  /* 0x0000000000007941 */ /* 0x000fea0003800000 */
.L_x_780:
[----:B------:R0:W-:Y:S01]  /*b890*/  STG.E.U8 desc[UR36][R8.64], R4 ;  /* 0x0000000408007986 */ /* 0x0001e2000c101124 */
[----:B------:R-:W-:Y:S05]  /*b8a0*/  BRA `(.L_x_757) ;  /* 0x0000000000b87947 */ /* 0x000fea0003800000 */
.L_x_774:
        /* <DEDUP_REMOVED lines=22> */
.L_x_756:
        /* <DEDUP_REMOVED lines=16> */
.L_x_785:
[----:B------:R-:W-:Y:S05]  /*bb10*/  BRA `(.L_x_757) ;  /* 0x00000000001c7947 */ /* 0x000fea0003800000 */
.L_x_784:
[----:B------:R-:W-:-:S06]  /*bb20*/  IMAD.U32 R4, R17, 0x10000, RZ ;  /* 0x0001000011047824 */ /* 0x000fcc00078e00ff */
[----:B------:R-:W0:Y:S02]  /*bb30*/  F2I.U64.TRUNC R4, R4 ;  /* 0x0000000400047311 */ /* 0x000e24000020d800 */
[----:B0-----:R0:W-:Y:S01]  /*bb40*/  STG.E.64 desc[UR36][R8.64], R4 ;  /* 0x0000000408007986 */ /* 0x0011e2000c101b24 */
[----:B------:R-:W-:Y:S05]  /*bb50*/  BRA `(.L_x_757) ;  /* 0x00000000000c7947 */ /* 0x000fea0003800000 */
.L_x_783:
[----:B------:R-:W-:-:S06]  /*bb60*/  IMAD.U32 R17, R17, 0x10000, RZ ;  /* 0x0001000011117824 */ /* 0x000fcc00078e00ff */
[----:B------:R-:W0:Y:S02]  /*bb70*/  F2I.FTZ.U32.TRUNC.NTZ R17, R17 ;  /* 0x0000001100117305 */ /* 0x000e24000021f000 */
[----:B0-----:R0:W-:Y:S02]  /*bb80*/  STG.E desc[UR36][R8.64], R17 ;  /* 0x0000001108007986 */ /* 0x0011e4000c101924 */
.L_x_757:
[----:B------:R-:W-:-:S07]  /*bb90*/  VIADD R23, R23, 0x80 ;  /* 0x0000008017177836 */ /* 0x000fce0000000000 */
.L_x_717:
[----:B------:R-:W-:Y:S05]  /*bba0*/  BSYNC B6 ;  /* 0x0000000000067941 */ /* 0x000fea0003800000 */
.L_x_716:
[----:B------:R-:W-:-:S13]  /*bbb0*/  ISETP.GE.AND P0, PT, R23, R16, PT ;  /* 0x000000101700720c */ /* 0x000fda0003f06270 */
[----:B------:R-:W-:Y:S05]  /*bbc0*/  @P0 EXIT ;  /* 0x000000000000094d */ /* 0x000fea0003800000 */
[----:B012-4-:R-:W0:Y:S01]  /*bbd0*/  LDC.64 R4, c[0x0][0x218] ;  /* 0x00008600ff047b82 */ /* 0x017e220000000a00 */
[----:B------:R-:W-:Y:S01]  /*bbe0*/  PRMT R0, R19, 0x9910, RZ ;  /* 0x0000991013007816 */ /* 0x000fe200000000ff */
[----:B------:R-:W-:Y:S01]  /*bbf0*/  IMAD R2, R2, 0x200, R23 ;  /* 0x0000020002027824 */ /* 0x000fe200078e0217 */
[----:B------:R-:W-:Y:S02]  /*bc00*/  ULDC UR4, c[0x0][0x244] ;  /* 0x0000910000047ab9 */ /* 0x000fe40000000800 */
[----:B------:R-:W-:Y:S01]  /*bc10*/  ISETP.GT.AND P1, PT, R0, 0x9, PT ;  /* 0x000000090000780c */ /* 0x000fe20003f24270 */
[----:B---3--:R-:W-:-:S05]  /*bc20*/  IMAD R3, R2, UR4, RZ ;  /* 0x0000000402037c24 */ /* 0x008fca000f8e02ff */
        /* <DEDUP_REMOVED lines=13> */
[----:B0-----:R-:W-:Y:S01]  /*bd00*/  STG.E.U8 desc[UR36][R2.64], R5 ;  /* 0x0000000502007986 */ /* 0x001fe2000c101124 */
[----:B------:R-:W-:Y:S05]  /*bd10*/  EXIT ;  /* 0x000000000000794d */ /* 0x000fea0003800000 */
.L_x_789:
[----:B------:R-:W-:-:S06]  /*bd20*/  IMAD.U32 R5, R18, 0x10000, RZ ;  /* 0x0001000012057824 */ /* 0x000fcc00078e00ff */
[----:B------:R-:W0:Y:S02]  /*bd30*/  F2I.S64.TRUNC R4, R5 ;  /* 0x0000000500047311 */ /* 0x000e24000020d900 */
[----:B0-----:R-:W-:Y:S01]  /*bd40*/  STG.E.U8 desc[UR36][R2.64], R4 ;  /* 0x0000000402007986 */ /* 0x001fe2000c101124 */
[----:B------:R-:W-:Y:S05]  /*bd50*/  EXIT ;  /* 0x000000000000794d */ /* 0x000fea0003800000 */
.L_x_788:
        /* <DEDUP_REMOVED lines=10> */
.L_x_792:
[----:B------:R-:W-:-:S04]  /*be00*/  IMAD.U32 R18, R18, 0x10000, RZ ;  /* 0x0001000012127824 */ /* 0x000fc800078e00ff */
[----:B------:R-:W0:Y:S02]  /*be10*/  F2I.FTZ.TRUNC.NTZ R5, R18 ;  /* 0x0000001200057305 */ /* 0x000e24000021f100 */
[----:B0-----:R-:W-:Y:S01]  /*be20*/  STG.E desc[UR36][R2.64], R5 ;  /* 0x0000000502007986 */ /* 0x001fe2000c101924 */
[----:B------:R-:W-:Y:S05]  /*be30*/  EXIT ;  /* 0x000000000000794d */ /* 0x000fea0003800000 */
.L_x_791:
[----:B------:R-:W-:-:S04]  /*be40*/  IMAD.U32 R18, R18, 0x10000, RZ ;  /* 0x0001000012127824 */ /* 0x000fc800078e00ff */
[----:B------:R-:W0:Y:S02]  /*be50*/  F2I.FTZ.TRUNC.NTZ R5, R18 ;  /* 0x0000001200057305 */ /* 0x000e24000021f100 */
[----:B0-----:R-:W-:Y:S01]  /*be60*/  STG.E.U16 desc[UR36][R2.64], R5 ;  /* 0x0000000502007986 */ /* 0x001fe2000c101524 */
[----:B------:R-:W-:Y:S05]  /*be70*/  EXIT ;  /* 0x000000000000794d */ /* 0x000fea0003800000 */
.L_x_787:
        /* <DEDUP_REMOVED lines=9> */
.L_x_794:
[----:B------:R-:W-:-:S05]  /*bf10*/  IMAD.U32 R0, R18, 0x10000, RZ ;  /* 0x0001000012007824 */ /* 0x000fca00078e00ff */
[----:B------:R-:W-:-:S05]  /*bf20*/  F2FP.F16.F32.PACK_AB R0, RZ, R0 ;  /* 0x00000000ff00723e */ /* 0x000fca00000000ff */
[----:B------:R-:W-:Y:S01]  /*bf30*/  STG.E.U16 desc[UR36][R2.64], R0 ;  /* 0x0000000002007986 */ /* 0x000fe2000c101524 */
[----:B------:R-:W-:Y:S05]  /*bf40*/  EXIT ;  /* 0x000000000000794d */ /* 0x000fea0003800000 */
.L_x_793:
        /* <DEDUP_REMOVED lines=10> */
.L_x_796:
[----:B------:R-:W-:-:S05]  /*bff0*/  IMAD.U32 R18, R18, 0x10000, RZ ;  /* 0x0001000012127824 */ /* 0x000fca00078e00ff */
[----:B------:R-:W-:-:S04]  /*c000*/  F2FP.F16.F32.PACK_AB R5, RZ, R18 ;  /* 0x00000012ff05723e */ /* 0x000fc800000000ff */
[----:B------:R-:W-:-:S05]  /*c010*/  PRMT R5, R5, 0x5410, RZ ;  /* 0x0000541005057816 */ /* 0x000fca00000000ff */
[----:B------:R-:W-:Y:S01]  /*c020*/  STG.E desc[UR36][R2.64], R5 ;  /* 0x0000000502007986 */ /* 0x000fe2000c101924 */
[----:B------:R-:W-:Y:S05]  /*c030*/  EXIT ;  /* 0x000000000000794d */ /* 0x000fea0003800000 */
.L_x_795:
[----:B------:R-:W-:-:S04]  /*c040*/  IMAD.U32 R4, R18, 0x10000, RZ ;  /* 0x0001000012047824 */ /* 0x000fc800078e00ff */
[----:B------:R-:W-:-:S06]  /*c050*/  FMUL.FTZ R4, R4, 1 ;  /* 0x3f80000004047820 */ /* 0x000fcc0000410000 */
[----:B------:R-:W0:Y:S02]  /*c060*/  F2F.F64.F32 R4, R4 ;  /* 0x0000000400047310 */ /* 0x000e240000201800 */
[----:B0-----:R-:W-:Y:S01]  /*c070*/  STG.E.64 desc[UR36][R2.64], R4 ;  /* 0x0000000402007986 */ /* 0x001fe2000c101b24 */
[----:B------:R-:W-:Y:S05]  /*c080*/  EXIT ;  /* 0x000000000000794d */ /* 0x000fea0003800000 */
.L_x_786:
        /* <DEDUP_REMOVED lines=13> */
.L_x_799:
[----:B------:R-:W-:Y:S01]  /*c160*/  IMAD.U32 R18, R18, 0x10000, RZ ;  /* 0x0001000012127824 */ /* 0x000fe200078e00ff */
[----:B------:R-:W-:-:S03]  /*c170*/  CS2R R6, SRZ ;  /* 0x0000000000067805 */ /* 0x000fc6000001ff00 */
[----:B------:R-:W-:-:S06]  /*c180*/  FMUL.FTZ R4, R18, 1 ;  /* 0x3f80000012047820 */ /* 0x000fcc0000410000 */
[----:B------:R-:W0:Y:S02]  /*c190*/  F2F.F64.F32 R4, R4 ;  /* 0x0000000400047310 */ /* 0x000e240000201800 */
[----:B0-----:R-:W-:Y:S01]  /*c1a0*/  STG.E.128 desc[UR36][R2.64], R4 ;  /* 0x0000000402007986 */ /* 0x001fe2000c101d24 */
[----:B------:R-:W-:Y:S05]  /*c1b0*/  EXIT ;  /* 0x000000000000794d */ /* 0x000fea0003800000 */
.L_x_798:
        /* <DEDUP_REMOVED lines=21> */
.L_x_803:
[----:B------:R-:W-:Y:S05]  /*c310*/  BSYNC B0 ;  /* 0x0000000000007941 */ /* 0x000fea0003800000 */
.L_x_802:
[----:B------:R-:W-:-:S05]  /*c320*/  LOP3.LUT R5, R0, R5, RZ, 0xfc, !PT ;  /* 0x0000000500057212 */ /* 0x000fca00078efcff */
[----:B------:R-:W-:Y:S01]  /*c330*/  STG.E.U8 desc[UR36][R2.64], R5 ;  /* 0x0000000502007986 */ /* 0x000fe2000c101124 */
[----:B------:R-:W-:Y:S05]  /*c340*/  EXIT ;  /* 0x000000000000794d */ /* 0x000fea0003800000 */
.L_x_801:
        /* <DEDUP_REMOVED lines=13> */
.L_x_805:
[----:B------:R-:W-:Y:S01]  /*c420*/  IMAD.MOV.U32 R0, RZ, RZ, 0x7f ;  /* 0x0000007fff007424 */ /* 0x000fe200078e00ff */
[----:B------:R-:W-:-:S04]  /*c430*/  ISETP.GT.U32.AND P0, PT, R4, 0x7f800000, PT ;  /* 0x7f8000000400780c */ /* 0x000fc80003f04070 */
[----:B------:R-:W-:-:S09]  /*c440*/  SEL R0, R0, 0x7c, P0 ;  /* 0x0000007c00007807 */ /* 0x000fd20000000000 */
.L_x_806:
[----:B------:R-:W-:Y:S05]  /*c450*/  BSYNC B0 ;  /* 0x0000000000007941 */ /* 0x000fea0003800000 */
.L_x_804:
[----:B------:R-:W-:-:S04]  /*c460*/  LOP3.LUT R4, R5, 0x80000000, RZ, 0xc0, !PT ;  /* 0x8000000005047812 */ /* 0x000fc800078ec0ff */
[----:B------:R-:W-:-:S04]  /*c470*/  SHF.R.U32.HI R5, RZ, 0x18, R4 ;  /* 0x00000018ff057819 */ /* 0x000fc80000011604 */
[----:B------:R-:W-:-:S05]  /*c480*/  LOP3.LUT R5, R0, R5, RZ, 0xfc, !PT ;  /* 0x0000000500057212 */ /* 0x000fca00078efcff */
[----:B------:R-:W-:Y:S01]  /*c490*/  STG.E.U8 desc[UR36][R2.64], R5 ;  /* 0x0000000502007986 */ /* 0x000fe2000c101124 */
[----:B------:R-:W-:Y:S05]  /*c4a0*/  EXIT ;  /* 0x000000000000794d */ /* 0x000fea0003800000 */
.L_x_800:
[----:B------:R-:W-:Y:S01]  /*c4b0*/  STG.E.U16 desc[UR36][R2.64], R18 ;  /* 0x0000001202007986 */ /* 0x000fe2000c101524 */
[----:B------:R-:W-:Y:S05]  /*c4c0*/  EXIT ;  /* 0x000000000000794d */ /* 0x000fea0003800000 */
.L_x_797:
        /* <DEDUP_REMOVED lines=12> */
.L_x_809:
        /* <DEDUP_REMOVED lines=13> */
[----:B------:R-:W-:-:S05]  /*c660*/  FADD.FTZ R0, R5, 8192 ;  /* 0x4600000005007421 */ /* 0x000fca0000010000 */
[----:B------:R-:W-:Y:S02]  /*c670*/  LOP3.LUT P0, R4, R0, 0xff, RZ, 0xc0, !PT ;  /* 0x000000ff00047812 */ /* 0x000fe4000780c0ff */
[----:B------:R-:W-:-:S11]  /*c680*/  PRMT R0, RZ, 0x7610, R0 ;  /* 0x00007610ff007816 */ /* 0x000fd60000000000 */
[----:B------:R-:W-:Y:S05]  /*c690*/  @!P0 BRA `(.L_x_811) ;  /* 0x0000000000108947 */ /* 0x000fea0003800000 */
.L_x_812:
[----:B------:R-:W-:-:S04]  /*c6a0*/  LOP3.LUT R0, R7, 0x80000000, RZ, 0xc0, !PT ;  /* 0x8000000007007812 */ /* 0x000fc800078ec0ff */
[----:B------:R-:W-:-:S04]  /*c6b0*/  SHF.R.U32.HI R5, RZ, 0x18, R0 ;  /* 0x00000018ff057819 */ /* 0x000fc80000011600 */
[----:B------:R-:W-:-:S04]  /*c6c0*/  LOP3.LUT R4, R4, R5, RZ, 0xfc, !PT ;  /* 0x0000000504047212 */ /* 0x000fc800078efcff */
[----:B------:R-:W-:-:S07]  /*c6d0*/  PRMT R0, R4, 0x7610, R0 ;  /* 0x0000761004007816 */ /* 0x000fce0000000000 */
.L_x_811:
[----:B------:R-:W-:Y:S05]  /*c6e0*/  BSYNC B0 ;  /* 0x0000000000007941 */ /* 0x000fea0003800000 */
.L_x_810:
[----:B------:R-:W-:Y:S01]  /*c6f0*/  STG.E.U8 desc[UR36][R2.64], R0 ;  /* 0x0000000002007986 */ /* 0x000fe2000c101124 */
[----:B------:R-:W-:Y:S05]  /*c700*/  EXIT ;  /* 0x000000000000794d */ /* 0x000fea0003800000 */
.L_x_808:
        /* <DEDUP_REMOVED lines=17> */
.L_x_815:
[----:B------:R-:W-:-:S04]  /*c820*/  LOP3.LUT R0, R7, 0x80000000, RZ, 0xc0, !PT ;  /* 0x8000000007007812 */ /* 0x000fc800078ec0ff */
[----:B------:R-:W-:-:S04]  /*c830*/  SHF.R.U32.HI R5, RZ, 0x18, R0 ;  /* 0x00000018ff057819 */ /* 0x000fc80000011600 */
[----:B------:R-:W-:-:S04]  /*c840*/  LOP3.LUT R4, R4, R5, RZ, 0xfc, !PT ;  /* 0x0000000504047212 */ /* 0x000fc800078efcff */
[----:B------:R-:W-:-:S07]  /*c850*/  PRMT R0, R4, 0x7610, R0 ;  /* 0x0000761004007816 */ /* 0x000fce0000000000 */
.L_x_814:
[----:B------:R-:W-:Y:S05]  /*c860*/  BSYNC B0 ;  /* 0x0000000000007941 */ /* 0x000fea0003800000 */
.L_x_813:
[----:B------:R-:W-:Y:S01]  /*c870*/  STG.E.U8 desc[UR36][R2.64], R0 ;  /* 0x0000000002007986 */ /* 0x000fe2000c101124 */
[----:B------:R-:W-:Y:S05]  /*c880*/  EXIT ;  /* 0x000000000000794d */ /* 0x000fea0003800000 */
.L_x_807:
        /* <DEDUP_REMOVED lines=22> */
.L_x_790:
        /* <DEDUP_REMOVED lines=16> */
.L_x_818:
[----:B------:R-:W-:Y:S05]  /*caf0*/  EXIT ;  /* 0x000000000000794d */ /* 0x000fea0003800000 */
.L_x_817:
[----:B------:R-:W-:-:S06]  /*cb00*/  IMAD.U32 R4, R18, 0x10000, RZ ;  /* 0x0001000012047824 */ /* 0x000fcc00078e00ff */
[----:B------:R-:W0:Y:S02]  /*cb10*/  F2I.U64.TRUNC R4, R4 ;  /* 0x0000000400047311 */ /* 0x000e24000020d800 */
[----:B0-----:R-:W-:Y:S01]  /*cb20*/  STG.E.64 desc[UR36][R2.64], R4 ;  /* 0x0000000402007986 */ /* 0x001fe2000c101b24 */
[----:B------:R-:W-:Y:S05]  /*cb30*/  EXIT ;  /* 0x000000000000794d */ /* 0x000fea0003800000 */
.L_x_816:
[----:B------:R-:W-:-:S04]  /*cb40*/  IMAD.U32 R18, R18, 0x10000, RZ ;  /* 0x0001000012127824 */ /* 0x000fc800078e00ff */
[----:B------:R-:W0:Y:S02]  /*cb50*/  F2I.FTZ.U32.TRUNC.NTZ R5, R18 ;  /* 0x0000001200057305 */ /* 0x000e24000021f000 */
[----:B0-----:R-:W-:Y:S01]  /*cb60*/  STG.E desc[UR36][R2.64], R5 ;  /* 0x0000000502007986 */ /* 0x001fe2000c101924 */
[----:B------:R-:W-:Y:S05]  /*cb70*/  EXIT ;  /* 0x000000000000794d */ /* 0x000fea0003800000 */
.L_x_819:
        /* <DEDUP_REMOVED lines=16> */
.L_x_32016:


//--------------------- .text._ZN2at6native18elementwise_kernelILi128ELi4EZNS0_22gpu_kernel_impl_nocastINS0_13BinaryFunctorIN3c108BFloat16ES5_S5_ZZZNS0_21heaviside_kernel_cudaERNS_18TensorIteratorBaseEENKUlvE_clEvENKUlvE8_clEvEUlS5_S5_E_EEEEvS7_RKT_EUliE_EEviT1_ --------------------------
	.section	.text._ZN2at6native18elementwise_kernelILi128ELi4EZNS0_22gpu_kernel_impl_nocastINS0_13BinaryFunctorIN3c108BFloat16ES5_S5_ZZZNS0_21heaviside_kernel_cudaERNS_18TensorIteratorBaseEENKUlvE_clEvENKUlvE8_clEvEUlS5_S5_E_EEEEvS7_RKT_EUliE_EEviT1_,"ax",@progbits
	.align	128
        .global         _ZN2at6native18elementwise_kernelILi128ELi4EZNS0_22gpu_kernel_impl_nocastINS0_13BinaryFunctorIN3c108BFloat16ES5_S5_ZZZNS0_21heaviside_kernel_cudaERNS_18TensorIteratorBaseEENKUlvE_clEvENKUlvE8_clEvEUlS5_S5_E_EEEEvS7_RKT_EUliE_EEviT1_
        .type           _ZN2at6native18elementwise_kernelILi128ELi4EZNS0_22gpu_kernel_impl_nocastINS0_13BinaryFunctorIN3c108BFloat16ES5_S5_ZZZNS0_21heaviside_kernel_cudaERNS_18TensorIteratorBaseEENKUlvE_clEvENKUlvE8_clEvEUlS5_S5_E_EEEEvS7_RKT_EUliE_EEviT1_,@function
        .size           _ZN2at6native18elementwise_kernelILi128ELi4EZNS0_22gpu_kernel_impl_nocastINS0_13BinaryFunctorIN3c108BFloat16ES5_S5_ZZZNS0_21heaviside_kernel_cudaERNS_18TensorIteratorBaseEENKUlvE_clEvENKUlvE8_clEvEUlS5_S5_E_EEEEvS7_RKT_EUliE_EEviT1_,(.L_x_32017 - _ZN2at6native18elementwise_kernelILi128ELi4EZNS0_22gpu_kernel_impl_nocastINS0_13BinaryFunctorIN3c108BFloat16ES5_S5_ZZZNS0_21heaviside_kernel_cudaERNS_18TensorIteratorBaseEENKUlvE_clEvENKUlvE8_clEvEUlS5_S5_E_EEEEvS7_RKT_EUliE_EEviT1_)
        .other          _ZN2at6native18elementwise_kernelILi128ELi4EZNS0_22gpu_kernel_impl_nocastINS0_13BinaryFunctorIN3c108BFloat16ES5_S5_ZZZNS0_21heaviside_kernel_cudaERNS_18TensorIteratorBaseEENKUlvE_clEvENKUlvE8_clEvEUlS5_S5_E_EEEEvS7_RKT_EUliE_EEviT1_,@"STO_CUDA_ENTRY STV_DEFAULT"
_ZN2at6native18elementwise_kernelILi128ELi4EZNS0_22gpu_kernel_impl_nocastINS0_13BinaryFunctorIN3c108BFloat16ES5_S5_ZZZNS0_21heaviside_kernel_cudaERNS_18TensorIteratorBaseEENKUlvE_clEvENKUlvE8_clEvEUlS5_S5_E_EEEEvS7_RKT_EUliE_EEviT1_:
.text._ZN2at6native18elementwise_kernelILi128ELi4EZNS0_22gpu_kernel_impl_nocastINS0_13BinaryFunctorIN3c108BFloat16ES5_S5_ZZZNS0_21heaviside_kernel_cudaERNS_18TensorIteratorBaseEENKUlvE_clEvENKUlvE8_clEvEUlS5_S5_E_EEEEvS7_RKT_EUliE_EEviT1_:
[----:B------:R-:W-:Y:S01]  /*0000*/  LDC R1, c[0x0][0x28] ;  /* 0x00000a00ff017b82 */ /* 0x000fe20000000800 */
[----:B------:R-:W0:Y:S01]  /*0010*/  S2R R3, SR_CTAID.X ;  /* 0x0000000000037919 */ /* 0x000e220000002500 */
[----:B------:R-:W-:Y:S01]  /*0020*/  ULDC UR6, c[0x0][0x210] ;  /* 0x0000840000067ab9 */ /* 0x000fe20000000800 */
[----:B------:R-:W-:Y:S01]  /*0030*/  ULDC.64 UR4, c[0x0][0x208] ;  /* 0x0000820000047ab9 */ /* 0x000fe20000000a00 */
[----:B------:R-:W-:Y:S01]  /*0040*/  BSSY B0, `(.L_x_820) ;  /* 0x0000179000007945 */ /* 0x000fe20003800000 */
[----:B------:R-:W0:Y:S02]  /*0050*/  S2R R0, SR_TID.X ;  /* 0x0000000000007919 */ /* 0x000e240000002100 */
[----:B0-----:R-:W-:-:S04]  /*0060*/  LEA R3, R3, R0, 0x9 ;  /* 0x0000000003037211 */ /* 0x001fc800078e48ff */
[----:B------:R-:W-:-:S13]  /*0070*/  ISETP.GE.AND P0, PT, R3, UR6, PT ;  /* 0x0000000603007c0c */ /* 0x000fda000bf06270 */
[----:B------:R-:W-:Y:S05]  /*0080*/  @P0 BRA `(.L_x_821) ;  /* 0x0000001400d00947 */ /* 0x000fea0003800000 */
[----:B------:R-:W0:Y:S01]  /*0090*/  LDC R10, c[0x0][0x218] ;  /* 0x00008600ff0a7b82 */ /* 0x000e220000000800 */
[----:B------:R-:W-:Y:S01]  /*00a0*/  HFMA2.MMA R0, -RZ, RZ, 0, 0 ;  /* 0x00000000ff007435 */ /* 0x000fe200000001ff */
[----:B------:R-:W-:Y:S01]  /*00b0*/  MOV R2, RZ ;  /* 0x000000ff00027202 */ /* 0x000fe20000000f00 */
[----:B------:R-:W-:Y:S01]  /*00c0*/  HFMA2.MMA R5, -RZ, RZ, 0, 0 ;  /* 0x00000000ff057435 */ /* 0x000fe200000001ff */
[----:B0-----:R-:W-:-:S13]  /*00d0*/  ISETP.NE.AND P0, PT, R10, RZ, PT ;  /* 0x000000ff0a00720c */ /* 0x001fda0003f05270 */
[----:B------:R-:W-:Y:S05]  /*00e0*/  @!P0 BRA `(.L_x_822) ;  /* 0x0000001400708947 */ /* 0x000fea0003800000 */
[----:B------:R-:W-:Y:S01]  /*00f0*/  MOV R4, RZ ;  /* 0x000000ff00047202 */ /* 0x000fe20000000f00 */
[----:B------:R-:W-:Y:S01]  /*0100*/  ULDC.64 UR8, c[0x0][0x220] ;  /* 0x0000880000087ab9 */ /* 0x000fe20000000a00 */
[----:B------:R-:W-:Y:S01]  /*0110*/  MOV R5, R3 ;  /* 0x0000000300057202 */ /* 0x000fe20000000f00 */
[----:B------:R-:W-:Y:S01]  /*0120*/  ULDC UR7, c[0x0][0x21c] ;  /* 0x0000870000077ab9 */ /* 0x000fe20000000800 */
[----:B------:R-:W-:Y:S01]  /*0130*/  ISETP.NE.AND P0, PT, R10, 0x1, PT ;  /* 0x000000010a00780c */ /* 0x000fe20003f05270 */
[----:B------:R-:W-:-:S05]  /*0140*/  IMAD.HI.U32 R6, R3, UR8, R4 ;  /* 0x0000000803067c27 */ /* 0x000fca000f8e0004 */
[----:B------:R-:W-:Y:S01]  /*0150*/  SHF.R.U32.HI R7, RZ, UR9, R6 ;  /* 0x00000009ff077c19 */ /* 0x000fe20008011606 */
[----:B------:R-:W-:-:S03]  /*0160*/  ULDC.64 UR8, c[0x0][0x348] ;  /* 0x0000d20000087ab9 */ /* 0x000fc60000000a00 */
[----:B------:R-:W-:-:S05]  /*0170*/  IADD3 R0, -R7, RZ, RZ ;  /* 0x000000ff07007210 */ /* 0x000fca0007ffe1ff */
[----:B------:R-:W-:Y:S01]  /*0180*/  IMAD R0, R0, UR7, R3 ;  /* 0x0000000700007c24 */ /* 0x000fe2000f8e0203 */
[----:B------:R-:W-:-:S03]  /*0190*/  ULDC UR7, c[0x0][0x350] ;  /* 0x0000d40000077ab9 */ /* 0x000fc60000000800 */
[C---:B------:R-:W-:Y:S02]  /*01a0*/  IMAD R5, R0.reuse, UR8, RZ ;  /* 0x0000000800057c24 */ /* 0x040fe4000f8e02ff */
[C---:B------:R-:W-:Y:S02]  /*01b0*/  IMAD R2, R0.reuse, UR9, RZ ;  /* 0x0000000900027c24 */ /* 0x040fe4000f8e02ff */
[----:B------:R-:W-:Y:S01]  /*01c0*/  IMAD R0, R0, UR7, RZ ;  /* 0x0000000700007c24 */ /* 0x000fe2000f8e02ff */
[----:B------:R-:W-:Y:S06]  /*01d0*/  @!P0 BRA `(.L_x_822) ;  /* 0x0000001400348947 */ /* 0x000fec0003800000 */
[----:B------:R-:W-:Y:S01]  /*01e0*/  MOV R6, RZ ;  /* 0x000000ff00067202 */ /* 0x000fe20000000f00 */
[----:B------:R-:W-:Y:S01]  /*01f0*/  ULDC.64 UR8, c[0x0][0x228] ;  /* 0x00008a0000087ab9 */ /* 0x000fe20000000a00 */
[----:B------:R-:W-:Y:S01]  /*0200*/  ULDC UR7, c[0x0][0x230] ;  /* 0x00008c0000077ab9 */ /* 0x000fe20000000800 */
[----:B------:R-:W-:Y:S02]  /*0210*/  ISETP.NE.AND P0, PT, R10, 0x2, PT ;  /* 0x000000020a00780c */ /* 0x000fe40003f05270 */
[----:B------:R-:W-:-:S05]  /*0220*/  IMAD.HI.U32 R8, R7, UR9, R6 ;  /* 0x0000000907087c27 */ /* 0x000fca000f8e0006 */
[----:B------:R-:W-:Y:S01]  /*0230*/  SHF.R.U32.HI R9, RZ, UR7, R8 ;  /* 0x00000007ff097c19 */ /* 0x000fe20008011608 */
[----:B------:R-:W-:-:S03]  /*0240*/  ULDC UR7, c[0x0][0x354] ;  /* 0x0000d50000077ab9 */ /* 0x000fc60000000800 */
[----:B------:R-:W-:-:S05]  /*0250*/  IADD3 R6, -R9, RZ, RZ ;  /* 0x000000ff09067210 */ /* 0x000fca0007ffe1ff */
[----:B------:R-:W-:Y:S01]  /*0260*/  IMAD R7, R6, UR8, R7 ;  /* 0x0000000806077c24 */ /* 0x000fe2000f8e0207 */
[----:B------:R-:W-:-:S03]  /*0270*/  ULDC.64 UR8, c[0x0][0x358] ;  /* 0x0000d60000087ab9 */ /* 0x000fc60000000a00 */
[C---:B------:R-:W-:Y:S02]  /*0280*/  IMAD R5, R7.reuse, UR7, R5 ;  /* 0x0000000707057c24 */ /* 0x040fe4000f8e0205 */
[C---:B------:R-:W-:Y:S02]  /*0290*/  IMAD R2, R7.reuse, UR8, R2 ;  /* 0x0000000807027c24 */ /* 0x040fe4000f8e0202 */
[----:B------:R-:W-:Y:S01]  /*02a0*/  IMAD R0, R7, UR9, R0 ;  /* 0x0000000907007c24 */ /* 0x000fe2000f8e0200 */
[----:B------:R-:W-:Y:S06]  /*02b0*/  @!P0 BRA `(.L_x_822) ;  /* 0x0000001000fc8947 */ /* 0x000fec0003800000 */
[----:B------:R-:W-:Y:S01]  /*02c0*/  HFMA2.MMA R8, -RZ, RZ, 0, 0 ;  /* 0x00000000ff087435 */ /* 0x000fe200000001ff */
[----:B------:R-:W-:Y:S01]  /*02d0*/  ULDC.64 UR8, c[0x0][0x238] ;  /* 0x00008e0000087ab9 */ /* 0x000fe20000000a00 */
[----:B------:R-:W-:Y:S01]  /*02e0*/  ISETP.NE.AND P0, PT, R10, 0x3, PT ;  /* 0x000000030a00780c */ /* 0x000fe20003f05270 */
[----:B------:R-:W-:-:S07]  /*02f0*/  ULDC UR7, c[0x0][0x234] ;  /* 0x00008d0000077ab9 */ /* 0x000fce0000000800 */
[----:B------:R-:W-:-:S05]  /*0300*/  IMAD.HI.U32 R6, R9, UR8, R8 ;  /* 0x0000000809067c27 */ /* 0x000fca000f8e0008 */
[----:B------:R-:W-:Y:S01]  /*0310*/  SHF.R.U32.HI R7, RZ, UR9, R6 ;  /* 0x00000009ff077c19 */ /* 0x000fe20008011606 */
[----:B------:R-:W-:-:S03]  /*0320*/  ULDC.64 UR8, c[0x0][0x360] ;  /* 0x0000d80000087ab9 */ /* 0x000fc60000000a00 */
[----:B------:R-:W-:-:S05]  /*0330*/  IADD3 R8, -R7, RZ, RZ ;  /* 0x000000ff07087210 */ /* 0x000fca0007ffe1ff */
[----:B------:R-:W-:Y:S01]  /*0340*/  IMAD R9, R8, UR7, R9 ;  /* 0x0000000708097c24 */ /* 0x000fe2000f8e0209 */
[----:B------:R-:W-:-:S03]  /*0350*/  ULDC UR7, c[0x0][0x368] ;  /* 0x0000da0000077ab9 */ /* 0x000fc60000000800 */
[C---:B------:R-:W-:Y:S02]  /*0360*/  IMAD R5, R9.reuse, UR8, R5 ;  /* 0x0000000809057c24 */ /* 0x040fe4000f8e0205 */
[C---:B------:R-:W-:Y:S02]  /*0370*/  IMAD R2, R9.reuse, UR9, R2 ;  /* 0x0000000909027c24 */ /* 0x040fe4000f8e0202 */
[----:B------:R-:W-:Y:S01]  /*0380*/  IMAD R0, R9, UR7, R0 ;  /* 0x0000000709007c24 */ /* 0x000fe2000f8e0200 */
        /* <DEDUP_REMOVED lines=15> */
[----:B------:R-:W-:Y:S01]  /*0480*/  MOV R8, RZ ;  /* 0x000000ff00087202 */ /* 0x000fe20000000f00 */
[----:B------:R-:W-:Y:S01]  /*0490*/  ULDC.64 UR8, c[0x0][0x250] ;  /* 0x0000940000087ab9 */ /* 0x000fe20000000a00 */
[----:B------:R-:W-:Y:S01]  /*04a0*/  ISETP.NE.AND P0, PT, R10, 0x5, PT ;  /* 0x000000050a00780c */ /* 0x000fe20003f05270 */
[----:B------:R-:W-:Y:S02]  /*04b0*/  ULDC UR7, c[0x0][0x24c] ;  /* 0x0000930000077ab9 */ /* 0x000fe40000000800 */
        /* <DEDUP_REMOVED lines=10> */
[----:B------:R-:W-:Y:S01]  /*0560*/  HFMA2.MMA R6, -RZ, RZ, 0, 0 ;  /* 0x00000000ff067435 */ /* 0x000fe200000001ff */
[----:B------:R-:W-:Y:S01]  /*0570*/  ULDC.64 UR8, c[0x0][0x258] ;  /* 0x0000960000087ab9 */ /* 0x000fe20000000a00 */
[----:B------:R-:W-:Y:S01]  /*0580*/  ULDC UR7, c[0x0][0x260] ;  /* 0x0000980000077ab9 */ /* 0x000fe20000000800 */
[----:B------:R-:W-:-:S07]  /*0590*/  ISETP.NE.AND P0, PT, R10, 0x6, PT ;  /* 0x000000060a00780c */ /* 0x000fce0003f05270 */
        /* <DEDUP_REMOVED lines=248> */
[----:B------:R-:W-:Y:S01]  /*1520*/  ISETP.NE.AND P0, PT, R10, 0x18, PT ;  /* 0x000000180a00780c */ /* 0x000fe20003f05270 */
[----:B------:R-:W-:Y:S01]  /*1530*/  HFMA2.MMA R6, -RZ, RZ, 0, 0 ;  /* 0x00000000ff067435 */ /* 0x000fe200000001ff */
[----:B------:R-:W-:Y:S01]  /*1540*/  ULDC.64 UR8, c[0x0][0x330] ;  /* 0x0000cc0000087ab9 */ /* 0x000fe20000000a00 */
[----:B------:R-:W-:-:S08]  /*1550*/  ULDC UR7, c[0x0][0x338] ;  /* 0x0000ce0000077ab9 */ /* 0x000fd00000000800 */
[----:B------:R-:W-:Y:S02]  /*1560*/  IMAD.HI.U32 R10, R7, UR9, R6 ;  /* 0x00000009070a7c27 */ /* 0x000fe4000f8e0006 */
[----:B------:R-:W0:Y:S03]  /*1570*/  @P0 LDC.64 R12, c[0x0][0x340] ;  /* 0x0000d000ff0c0b82 */ /* 0x000e260000000a00 */
[----:B------:R-:W-:Y:S01]  /*1580*/  SHF.R.U32.HI R11, RZ, UR7, R10 ;  /* 0x00000007ff0b7c19 */ /* 0x000fe2000801160a */
[----:B------:R-:W-:Y:S01]  /*1590*/  ULDC UR7, c[0x0][0x45c] ;  /* 0x0001170000077ab9 */ /* 0x000fe20000000800 */
[----:B------:R-:W-:Y:S02]  /*15a0*/  @P0 MOV R10, RZ ;  /* 0x000000ff000a0202 */ /* 0x000fe40000000f00 */
[----:B------:R-:W-:Y:S01]  /*15b0*/  IADD3 R6, -R11, RZ, RZ ;  /* 0x000000ff0b067210 */ /* 0x000fe20007ffe1ff */
[----:B------:R-:W1:Y:S04]  /*15c0*/  @P0 LDC R15, c[0x0][0x33c] ;  /* 0x0000cf00ff0f0b82 */ /* 0x000e680000000800 */
[----:B------:R-:W-:Y:S01]  /*15d0*/  IMAD R7, R6, UR8, R7 ;  /* 0x0000000806077c24 */ /* 0x000fe2000f8e0207 */
[----:B------:R-:W-:-:S03]  /*15e0*/  ULDC.64 UR8, c[0x0][0x460] ;  /* 0x0001180000087ab9 */ /* 0x000fc60000000a00 */
[----:B------:R-:W2:Y:S01]  /*15f0*/  @P0 LDC.64 R8, c[0x0][0x468] ;  /* 0x00011a00ff080b82 */ /* 0x000ea20000000a00 */
[C---:B------:R-:W-:Y:S02]  /*1600*/  IMAD R5, R7.reuse, UR7, R5 ;  /* 0x0000000707057c24 */ /* 0x040fe4000f8e0205 */
[C---:B------:R-:W-:Y:S02]  /*1610*/  IMAD R2, R7.reuse, UR8, R2 ;  /* 0x0000000807027c24 */ /* 0x040fe4000f8e0202 */
[----:B------:R-:W-:-:S03]  /*1620*/  IMAD R0, R7, UR9, R0 ;  /* 0x0000000907007c24 */ /* 0x000fc6000f8e0200 */
[----:B------:R-:W3:Y:S01]  /*1630*/  @P0 LDC R14, c[0x0][0x470] ;  /* 0x00011c00ff0e0b82 */ /* 0x000ee20000000800 */
[----:B0-----:R-:W-:-:S05]  /*1640*/  @P0 IMAD.HI.U32 R4, R11, R12, R10 ;  /* 0x0000000c0b040227 */ /* 0x001fca00078e000a */
[----:B------:R-:W-:-:S04]  /*1650*/  @P0 SHF.R.U32.HI R4, RZ, R13, R4 ;  /* 0x0000000dff040219 */ /* 0x000fc80000011604 */
[----:B------:R-:W-:-:S05]  /*1660*/  @P0 IADD3 R10, -R4, RZ, RZ ;  /* 0x000000ff040a0210 */ /* 0x000fca0007ffe1ff */
[----:B-1----:R-:W-:-:S04]  /*1670*/  @P0 IMAD R11, R10, R15, R11 ;  /* 0x0000000f0a0b0224 */ /* 0x002fc800078e020b */
[C---:B--2---:R-:W-:Y:S02]  /*1680*/  @P0 IMAD R5, R11.reuse, R8, R5 ;  /* 0x000000080b050224 */ /* 0x044fe400078e0205 */
[C---:B------:R-:W-:Y:S02]  /*1690*/  @P0 IMAD R2, R11.reuse, R9, R2 ;  /* 0x000000090b020224 */ /* 0x040fe400078e0202 */
[----:B---3--:R-:W-:-:S07]  /*16a0*/  @P0 IMAD R0, R11, R14, R0 ;  /* 0x0000000e0b000224 */ /* 0x008fce00078e0200 */
.L_x_822:
[----:B------:R-:W-:Y:S02]  /*16b0*/  ULDC.64 UR8, c[0x0][0x480] ;  /* 0x0001200000087ab9 */ /* 0x000fe40000000a00 */
[----:B------:R-:W-:-:S04]  /*16c0*/  IADD3 R6, P0, R2, UR8, RZ ;  /* 0x0000000802067c10 */ /* 0x000fc8000ff1e0ff */
[----:B------:R-:W-:Y:S01]  /*16d0*/  IADD3.X R7, RZ, UR9, RZ, P0, !PT ;  /* 0x00000009ff077c10 */ /* 0x000fe200087fe4ff */
[----:B------:R-:W-:-:S04]  /*16e0*/  ULDC.64 UR8, c[0x0][0x488] ;  /* 0x0001220000087ab9 */ /* 0x000fc80000000a00 */
[----:B------:R-:W2:Y:S01]  /*16f0*/  LDG.E.U16 R6, desc[UR4][R6.64] ;  /* 0x0000000406067981 */ /* 0x000ea2000c1e1500 */
[----:B------:R-:W-:-:S04]  /*1700*/  IADD3 R8, P0, R0, UR8, RZ ;  /* 0x0000000800087c10 */ /* 0x000fc8000ff1e0ff */
[----:B------:R-:W-:Y:S01]  /*1710*/  IADD3.X R9, RZ, UR9, RZ, P0, !PT ;  /* 0x00000009ff097c10 */ /* 0x000fe200087fe4ff */
[----:B------:R-:W-:-:S04]  /*1720*/  ULDC.64 UR8, c[0x0][0x478] ;  /* 0x00011e0000087ab9 */ /* 0x000fc80000000a00 */
[----:B------:R-:W3:Y:S01]  /*1730*/  LDG.E.U16 R11, desc[UR4][R8.64] ;  /* 0x00000004080b7981 */ /* 0x000ee2000c1e1500 */
[----:B------:R-:W-:Y:S02]  /*1740*/  IADD3 R4, P1, R5, UR8, RZ ;  /* 0x0000000805047c10 */ /* 0x000fe4000ff3e0ff */
[----:B------:R-:W-:Y:S02]  /*1750*/  IADD3 R3, R3, 0x80, RZ ;  /* 0x0000008003037810 */ /* 0x000fe40007ffe0ff */
[----:B------:R-:W-:Y:S02]  /*1760*/  IADD3.X R5, RZ, UR9, RZ, P1, !PT ;  /* 0x00000009ff057c10 */ /* 0x000fe40008ffe4ff */
[----:B--2---:R-:W-:-:S04]  /*1770*/  SHF.L.U32 R0, R6, 0x10, RZ ;  /* 0x0000001006007819 */ /* 0x004fc800000006ff */
[----:B------:R-:W-:-:S13]  /*1780*/  FSETP.NEU.FTZ.AND P0, PT, R0, RZ, PT ;  /* 0x000000ff0000720b */ /* 0x000fda0003f1d000 */
[----:B------:R-:W-:-:S04]  /*1790*/  @P0 FSET.BF.GT.FTZ.AND R0, R0, RZ, PT ;  /* 0x000000ff0000020a */ /* 0x000fc80003814000 */
[----:B------:R-:W-:-:S04]  /*17a0*/  @P0 F2FP.BF16.F32.PACK_AB R0, RZ, R0 ;  /* 0x00000000ff00023e */ /* 0x000fc800000010ff */
[----:B---3--:R-:W-:-:S05]  /*17b0*/  @P0 PRMT R11, R0, 0x7610, R11 ;  /* 0x00007610000b0816 */ /* 0x008fca000000000b */
[----:B------:R0:W-:Y:S02]  /*17c0*/  STG.E.U16 desc[UR4][R4.64], R11 ;  /* 0x0000000b04007986 */ /* 0x0001e4000c101504 */
.L_x_821:
[----:B------:R-:W-:Y:S05]  /*17d0*/  BSYNC B0 ;  /* 0x0000000000007941 */ /* 0x000fea0003800000 */
.L_x_820:
[----:B------:R-:W-:Y:S01]  /*17e0*/  ISETP.GE.AND P0, PT, R3, UR6, PT ;  /* 0x0000000603007c0c */ /* 0x000fe2000bf06270 */
[----:B------:R-:W-:-:S12]  /*17f0*/  BSSY B0, `(.L_x_823) ;  /* 0x00002ea000007945 */ /* 0x000fd80003800000 */
[----:B------:R-:W-:Y:S05]  /*1800*/  @P0 BRA `(.L_x_824) ;  /* 0x0000002c00a00947 */ /* 0x000fea0003800000 */
[----:B0-----:R-:W0:Y:S01]  /*1810*/  LDC R4, c[0x0][0x218] ;  /* 0x00008600ff047b82 */ /* 0x001e220000000800 */
[----:B------:R-:W-:Y:S01]  /*1820*/  HFMA2.MMA R0, -RZ, RZ, 0, 0 ;  /* 0x00000000ff007435 */ /* 0x000fe200000001ff */
[----:B------:R-:W-:Y:S01]  /*1830*/  MOV R2, RZ ;  /* 0x000000ff00027202 */ /* 0x000fe20000000f00 */
[----:B------:R-:W-:Y:S01]  /*1840*/  HFMA2.MMA R5, -RZ, RZ, 0, 0 ;  /* 0x00000000ff057435 */ /* 0x000fe200000001ff */
[----:B0-----:R-:W-:-:S13]  /*1850*/  ISETP.NE.AND P0, PT, R4, RZ, PT ;  /* 0x000000ff0400720c */ /* 0x001fda0003f05270 */
[----:B------:R-:W-:Y:S05]  /*1860*/  @!P0 BRA `(.L_x_825) ;  /* 0x00000014006c8947 */ /* 0x000fea0003800000 */
        /* <DEDUP_REMOVED lines=347> */
.L_x_825:
        /* <DEDUP_REMOVED lines=16> */
[----:B---3--:R-:W-:Y:S02]  /*2f20*/  @P0 PRMT R11, R0, 0x7610, R11 ;  /* 0x00007610000b0816 */ /* 0x008fe4000000000b */
[----:B------:R-:W-:-:S03]  /*2f30*/  ISETP.GE.AND P0, PT, R3, UR6, PT ;  /* 0x0000000603007c0c */ /* 0x000fc6000bf06270 */
[----:B------:R1:W-:Y:S10]  /*2f40*/  STG.E.U16 desc[UR4][R4.64], R11 ;  /* 0x0000000b04007986 */ /* 0x0003f4000c101504 */
[----:B------:R-:W-:Y:S05]  /*2f50*/  @P0 BRA `(.L_x_824) ;  /* 0x0000001400cc0947 */ /* 0x000fea0003800000 */
[----:B-1----:R-:W0:Y:S01]  /*2f60*/  LDC R4, c[0x0][0x218] ;  /* 0x00008600ff047b82 */ /* 0x002e220000000800 */
        /* <DEDUP_REMOVED lines=352> */
.L_x_826:
        /* <DEDUP_REMOVED lines=18> */
.L_x_824:
[----:B------:R-:W-:Y:S05]  /*4690*/  BSYNC B0 ;  /* 0x0000000000007941 */ /* 0x000fea0003800000 */
.L_x_823:
[----:B------:R-:W-:-:S13]  /*46a0*/  ISETP.GE.AND P0, PT, R3, UR6, PT ;  /* 0x0000000603007c0c */ /* 0x000fda000bf06270 */
[----:B------:R-:W-:Y:S05]  /*46b0*/  @P0 EXIT ;  /* 0x000000000000094d */ /* 0x000fea0003800000 */
[----:B012---:R-:W0:Y:S01]  /*46c0*/  LDC R4, c[0x0][0x218] ;  /* 0x00008600ff047b82 */ /* 0x007e220000000800 */
        /* <DEDUP_REMOVED lines=9> */
[----:B------:R-:W-:Y:S01]  /*4760*/  IMAD.HI.U32 R6, R3, UR6, R2 ;  /* 0x0000000603067c27 */ /* 0x000fe2000f8e0002 */
[----:B------:R-:W-:-:S04]  /*4770*/  ULDC UR6, c[0x0][0x21c] ;  /* 0x0000870000067ab9 */ /* 0x000fc80000000800 */
[----:B------:R-:W-:-:S04]  /*4780*/  SHF.R.U32.HI R7, RZ, UR7, R6 ;  /* 0x00000007ff077c19 */ /* 0x000fc80008011606 */
[----:B------:R-:W-:-:S05]  /*4790*/  IADD3 R0, -R7, RZ, RZ ;  /* 0x000000ff07007210 */ /* 0x000fca0007ffe1ff */
[----:B------:R-:W-:Y:S01]  /*47a0*/  IMAD R0, R0, UR6, R3 ;  /* 0x0000000600007c24 */ /* 0x000fe2000f8e0203 */
[----:B------:R-:W-:-:S03]  /*47b0*/  ULDC.64 UR6, c[0x0][0x348] ;  /* 0x0000d20000067ab9 */ /* 0x000fc60000000a00 */
        /* <DEDUP_REMOVED lines=22> */
[----:B------:R-:W-:Y:S01]  /*4920*/  IMAD.HI.U32 R6, R9, UR6, R8 ;  /* 0x0000000609067c27 */ /* 0x000fe2000f8e0008 */
[----:B------:R-:W-:-:S04]  /*4930*/  ULDC UR6, c[0x0][0x234] ;  /* 0x00008d0000067ab9 */ /* 0x000fc80000000800 */
[----:B------:R-:W-:-:S04]  /*4940*/  SHF.R.U32.HI R7, RZ, UR7, R6 ;  /* 0x00000007ff077c19 */ /* 0x000fc80008011606 */
        /* <DEDUP_REMOVED lines=312> */
.L_x_827:
        /* <DEDUP_REMOVED lines=9> */
[----:B------:R-:W-:-:S04]  /*5d60*/  IADD3 R4, P1, R5, UR6, RZ ;  /* 0x0000000605047c10 */ /* 0x000fc8000ff3e0ff */
[----:B------:R-:W-:Y:S02]  /*5d70*/  IADD3.X R5, RZ, UR7, RZ, P1, !PT ;  /* 0x00000007ff057c10 */ /* 0x000fe40008ffe4ff */
[----:B--2---:R-:W-:-:S04]  /*5d80*/  SHF.L.U32 R0, R2, 0x10, RZ ;  /* 0x0000001002007819 */ /* 0x004fc800000006ff */
[----:B------:R-:W-:-:S13]  /*5d90*/  FSETP.NEU.FTZ.AND P0, PT, R0, RZ, PT ;  /* 0x000000ff0000720b */ /* 0x000fda0003f1d000 */
[----:B------:R-:W-:-:S04]  /*5da0*/  @P0 FSET.BF.GT.FTZ.AND R0, R0, RZ, PT ;  /* 0x000000ff0000020a */ /* 0x000fc80003814000 */
[----:B------:R-:W-:-:S04]  /*5db0*/  @P0 F2FP.BF16.F32.PACK_AB R0, RZ, R0 ;  /* 0x00000000ff00023e */ /* 0x000fc800000010ff */
[----:B---3--:R-:W-:-:S05]  /*5dc0*/  @P0 PRMT R9, R0, 0x7610, R9 ;  /* 0x0000761000090816 */ /* 0x008fca0000000009 */
[----:B------:R-:W-:Y:S01]  /*5dd0*/  STG.E.U16 desc[UR4][R4.64], R9 ;  /* 0x0000000904007986 */ /* 0x000fe2000c101504 */
[----:B------:R-:W-:Y:S05]  /*5de0*/  EXIT ;  /* 0x000000000000794d */ /* 0x000fea0003800000 */
.L_x_828:
        /* <DEDUP_REMOVED lines=9> */
.L_x_32017:


//--------------------- .text._ZN2at6native27unrolled_elementwise_kernelINS0_13BinaryFunctorIN3c108BFloat16ES4_S4_ZZZNS0_21heaviside_kernel_cudaERNS_18TensorIteratorBaseEENKUlvE_clEvENKUlvE8_clEvEUlS4_S4_E_EESt5arrayIPcLm3EELi4E23TrivialOffsetCalculatorILi2EjESE_ILi1EjENS0_6memory15LoadWithoutCastENSH_16StoreWithoutCastEEEviT_T0_T2_T3_T4_T5_ --------------------------
	.section	.text._ZN2at6native27unrolled_elementwise_kernelINS0_13BinaryFunctorIN3c108BFloat16ES4_S4_ZZZNS0_21heaviside_kernel_cudaERNS_18TensorIteratorBaseEENKUlvE_clEvENKUlvE8_clEvEUlS4_S4_E_EESt5arrayIPcLm3EELi4E23TrivialOffsetCalculatorILi2EjESE_ILi1EjENS0_6memory15LoadWithoutCastENSH_16StoreWithoutCastEEEviT_T0_T2_T3_T4_T5_,"ax",@progbits
	.align	128
        .global         _ZN2at6native27unrolled_elementwise_kernelINS0_13BinaryFunctorIN3c108BFloat16ES4_S4_ZZZNS0_21heaviside_kernel_cudaERNS_18TensorIteratorBaseEENKUlvE_clEvENKUlvE8_clEvEUlS4_S4_E_EESt5arrayIPcLm3EELi4E23TrivialOffsetCalculatorILi2EjESE_ILi1EjENS0_6memory15LoadWithoutCastENSH_16StoreWithoutCastEEEviT_T0_T2_T3_T4_T5_
        .type           _ZN2at6native27unrolled_elementwise_kernelINS0_13BinaryFunctorIN3c108BFloat16ES4_S4_ZZZNS0_21heaviside_kernel_cudaERNS_18TensorIteratorBaseEENKUlvE_clEvENKUlvE8_clEvEUlS4_S4_E_EESt5arrayIPcLm3EELi4E23TrivialOffsetCalculatorILi2EjESE_ILi1EjENS0_6memory15LoadWithoutCastENSH_16StoreWithoutCastEEEviT_T0_T2_T3_T4_T5_,@function
        .size           _ZN2at6native27unrolled_elementwise_kernelINS0_13BinaryFunctorIN3c108BFloat16ES4_S4_ZZZNS0_21heaviside_kernel_cudaERNS_18TensorIteratorBaseEENKUlvE_clEvENKUlvE8_clEvEUlS4_S4_E_EESt5arrayIPcLm3EELi4E23TrivialOffsetCalculatorILi2EjESE_ILi1EjENS0_6memory15LoadWithoutCastENSH_16StoreWithoutCastEEEviT_T0_T2_T3_T4_T5_,(.L_x_32018 - _ZN2at6native27unrolled_elementwise_kernelINS0_13BinaryFunctorIN3c108BFloat16ES4_S4_ZZZNS0_21heaviside_kernel_cudaERNS_18TensorIteratorBaseEENKUlvE_clEvENKUlvE8_clEvEUlS4_S4_E_EESt5arrayIPcLm3EELi4E23TrivialOffsetCalculatorILi2EjESE_ILi1EjENS0_6memory15LoadWithoutCastENSH_16StoreWithoutCastEEEviT_T0_T2_T3_T4_T5_)
        .other          _ZN2at6native27unrolled_elementwise_kernelINS0_13BinaryFunctorIN3c108BFloat16ES4_S4_ZZZNS0_21heaviside_kernel_cudaERNS_18TensorIteratorBaseEENKUlvE_clEvENKUlvE8_clEvEUlS4_S4_E_EESt5arrayIPcLm3EELi4E23TrivialOffsetCalculatorILi2EjESE_ILi1EjENS0_6memory15LoadWithoutCastENSH_16StoreWithoutCastEEEviT_T0_T2_T3_T4_T5_,@"STO_CUDA_ENTRY STV_DEFAULT"
_ZN2at6native27unrolled_elementwise_kernelINS0_13BinaryFunctorIN3c108BFloat16ES4_S4_ZZZNS0_21heaviside_kernel_cudaERNS_18TensorIteratorBaseEENKUlvE_clEvENKUlvE8_clEvEUlS4_S4_E_EESt5arrayIPcLm3EELi4E23TrivialOffsetCalculatorILi2EjESE_ILi1EjENS0_6memory15LoadWithoutCastENSH_16StoreWithoutCastEEEviT_T0_T2_T3_T4_T5_:
.text._ZN2at6native27unrolled_elementwise_kernelINS0_13BinaryFunctorIN3c108BFloat16ES4_S4_ZZZNS0_21heaviside_kernel_cudaERNS_18TensorIteratorBaseEENKUlvE_clEvENKUlvE8_clEvEUlS4_S4_E_EESt5arrayIPcLm3EELi4E23TrivialOffsetCalculatorILi2EjESE_ILi1EjENS0_6memory15LoadWithoutCastENSH_16StoreWithoutCastEEEviT_T0_T2_T3_T4_T5_:
[----:B------:R-:W-:Y:S01]  /*0000*/  LDC R1, c[0x0][0x28] ;  /* 0x00000a00ff017b82 */ /* 0x000fe20000000800 */
[----:B------:R-:W0:Y:S07]  /*0010*/  S2R R0, SR_CTAID.X ;  /* 0x0000000000007919 */ /* 0x000e2e0000002500 */
[----:B------:R-:W0:Y:S01]  /*0020*/  LDC R3, c[0x0][0x210] ;  /* 0x00008400ff037b82 */ /* 0x000e220000000800 */
[----:B------:R-:W-:Y:S01]  /*0030*/  PRMT R16, RZ, 0x7610, R16 ;  /* 0x00007610ff107816 */ /* 0x000fe20000000010 */
[----:B------:R-:W-:Y:S01]  /*0040*/  ULDC.64 UR4, c[0x0][0x208] ;  /* 0x0000820000047ab9 */ /* 0x000fe20000000a00 */
[----:B------:R-:W1:Y:S01]  /*0050*/  S2R R17, SR_TID.X ;  /* 0x0000000000117919 */ /* 0x000e620000002100 */
[----:B0-----:R-:W-:-:S02]  /*0060*/  IMAD R14, R0, -0x200, R3 ;  /* 0xfffffe00000e7824 */ /* 0x001fc400078e0203 */
[----:B-1----:R-:W-:-:S03]  /*0070*/  IMAD.MOV.U32 R15, RZ, RZ, R17 ;  /* 0x000000ffff0f7224 */ /* 0x002fc600078e0011 */
[----:B------:R-:W-:-:S13]  /*0080*/  ISETP.GE.AND P3, PT, R17, R14, PT ;  /* 0x0000000e1100720c */ /* 0x000fda0003f66270 */
[----:B------:R-:W-:Y:S01]  /*0090*/  @!P3 IMAD R25, R0, 0x200, R15 ;  /* 0x000002000019b824 */ /* 0x000fe200078e020f */
[----:B------:R-:W0:Y:S01]  /*00a0*/  @!P3 LDC.64 R12, c[0x0][0x220] ;  /* 0x00008800ff0cbb82 */ /* 0x000e220000000a00 */
[----:B------:R-:W-:-:S05]  /*00b0*/  @!P3 VIADD R15, R15, 0x80 ;  /* 0x000000800f0fb836 */ /* 0x000fca0000000000 */
[C---:B------:R-:W-:Y:S02]  /*00c0*/  ISETP.GE.AND P0, PT, R15.reuse, R14, PT ;  /* 0x0000000e0f00720c */ /* 0x040fe40003f06270 */
[----:B------:R-:W1:Y:S11]  /*00d0*/  @!P3 LDC.64 R2, c[0x0][0x228] ;  /* 0x00008a00ff02bb82 */ /* 0x000e760000000a00 */
[----:B------:R-:W-:Y:S01]  /*00e0*/  @!P0 IMAD R23, R0, 0x200, R15 ;  /* 0x0000020000178824 */ /* 0x000fe200078e020f */
[----:B------:R-:W2:Y:S01]  /*00f0*/  @!P0 LDC.64 R4, c[0x0][0x220] ;  /* 0x00008800ff048b82 */ /* 0x000ea20000000a00 */
[----:B------:R-:W-:-:S02]  /*0100*/  @!P0 VIADD R15, R15, 0x80 ;  /* 0x000000800f0f8836 */ /* 0x000fc40000000000 */
[----:B0-----:R-:W-:-:S03]  /*0110*/  @!P3 IMAD.WIDE.U32 R12, R25, 0x2, R12 ;  /* 0x00000002190cb825 */ /* 0x001fc600078e000c */
[----:B------:R-:W-:Y:S02]  /*0120*/  ISETP.GE.AND P2, PT, R15, R14, PT ;  /* 0x0000000e0f00720c */ /* 0x000fe40003f46270 */
[----:B------:R-:W-:Y:S01]  /*0130*/  PRMT R19, RZ, 0x7610, R19 ;  /* 0x00007610ff137816 */ /* 0x000fe20000000013 */
[----:B------:R-:W3:Y:S01]  /*0140*/  @!P3 LDG.E.U16 R16, desc[UR4][R12.64] ;  /* 0x000000040c10b981 */ /* 0x000ee2000c1e1500 */
[----:B------:R-:W-:Y:S01]  /*0150*/  PRMT R18, RZ, 0x7610, R18 ;  /* 0x00007610ff127816 */ /* 0x000fe20000000012 */
[----:B------:R-:W0:Y:S08]  /*0160*/  @!P0 LDC.64 R6, c[0x0][0x228] ;  /* 0x00008a00ff068b82 */ /* 0x000e300000000a00 */
[----:B------:R-:W4:Y:S01]  /*0170*/  @!P2 LDC.64 R10, c[0x0][0x220] ;  /* 0x00008800ff0aab82 */ /* 0x000f220000000a00 */
[----:B------:R-:W-:-:S02]  /*0180*/  @!P2 IMAD R21, R0, 0x200, R15 ;  /* 0x000002000015a824 */ /* 0x000fc400078e020f */
[----:B--2---:R-:W-:-:S05]  /*0190*/  @!P0 IMAD.WIDE.U32 R4, R23, 0x2, R4 ;  /* 0x0000000217048825 */ /* 0x004fca00078e0004 */
[----:B------:R-:W2:Y:S01]  /*01a0*/  @!P2 LDC.64 R8, c[0x0][0x228] ;  /* 0x00008a00ff08ab82 */ /* 0x000ea20000000a00 */
[----:B-1----:R-:W-:Y:S01]  /*01b0*/  @!P3 IMAD.WIDE.U32 R24, R25, 0x2, R2 ;  /* 0x000000021918b825 */ /* 0x002fe200078e0002 */
[----:B------:R-:W-:Y:S01]  /*01c0*/  PRMT R2, RZ, 0x7610, R2 ;  /* 0x00007610ff027816 */ /* 0x000fe20000000002 */
[----:B------:R1:W3:Y:S05]  /*01d0*/  @!P0 LDG.E.U16 R18, desc[UR4][R4.64] ;  /* 0x0000000404128981 */ /* 0x0002ea000c1e1500 */
[----:B------:R-:W3:Y:S01]  /*01e0*/  @!P3 LDG.E.U16 R2, desc[UR4][R24.64] ;  /* 0x000000041802b981 */ /* 0x000ee2000c1e1500 */
[----:B----4-:R-:W-:-:S05]  /*01f0*/  @!P2 IMAD.WIDE.U32 R10, R21, 0x2, R10 ;  /* 0x00000002150aa825 */ /* 0x010fca00078e000a */
[----:B------:R-:W4:Y:S01]  /*0200*/  @!P2 LDG.E.U16 R19, desc[UR4][R10.64] ;  /* 0x000000040a13a981 */ /* 0x000f22000c1e1500 */
[----:B0-----:R-:W-:Y:S01]  /*0210*/  @!P0 IMAD.WIDE.U32 R22, R23, 0x2, R6 ;  /* 0x0000000217168825 */ /* 0x001fe200078e0006 */
[----:B------:R-:W-:Y:S02]  /*0220*/  PRMT R3, RZ, 0x7610, R3 ;  /* 0x00007610ff037816 */ /* 0x000fe40000000003 */
[----:B------:R-:W-:Y:S01]  /*0230*/  PRMT R6, RZ, 0x7610, R6 ;  /* 0x00007610ff067816 */ /* 0x000fe20000000006 */
[----:B--2---:R-:W-:-:S03]  /*0240*/  @!P2 IMAD.WIDE.U32 R8, R21, 0x2, R8 ;  /* 0x000000021508a825 */ /* 0x004fc600078e0008 */
[----:B------:R-:W2:Y:S04]  /*0250*/  @!P0 LDG.E.U16 R3, desc[UR4][R22.64] ;  /* 0x0000000416038981 */ /* 0x000ea8000c1e1500 */
[----:B------:R0:W2:Y:S01]  /*0260*/  @!P2 LDG.E.U16 R6, desc[UR4][R8.64] ;  /* 0x000000040806a981 */ /* 0x0000a2000c1e1500 */
[----:B------:R-:W-:-:S05]  /*0270*/  @!P2 VIADD R15, R15, 0x80 ;  /* 0x000000800f0fa836 */ /* 0x000fca0000000000 */
[----:B------:R-:W-:Y:S02]  /*0280*/  ISETP.GE.AND P1, PT, R15, R14, PT ;  /* 0x0000000e0f00720c */ /* 0x000fe40003f26270 */
[----:B-1----:R-:W-:Y:S01]  /*0290*/  PRMT R4, RZ, 0x7610, R4 ;  /* 0x00007610ff047816 */ /* 0x002fe20000000004 */
[----:B0-----:R-:W0:Y:S10]  /*02a0*/  @!P3 LDC.64 R8, c[0x0][0x218] ;  /* 0x00008600ff08bb82 */ /* 0x001e340000000a00 */
[----:B------:R-:W1:Y:S08]  /*02b0*/  @!P1 LDC.64 R12, c[0x0][0x220] ;  /* 0x00008800ff0c9b82 */ /* 0x000e700000000a00 */
[----:B------:R-:W0:Y:S01]  /*02c0*/  @!P1 LDC.64 R10, c[0x0][0x228] ;  /* 0x00008a00ff0a9b82 */ /* 0x000e220000000a00 */
[----:B------:R-:W-:-:S04]  /*02d0*/  @!P1 IMAD R5, R0, 0x200, R15 ;  /* 0x0000020000059824 */ /* 0x000fc800078e020f */
[----:B-1----:R-:W-:-:S05]  /*02e0*/  @!P1 IMAD.WIDE.U32 R12, R5, 0x2, R12 ;  /* 0x00000002050c9825 */ /* 0x002fca00078e000c */
[----:B------:R1:W5:Y:S01]  /*02f0*/  @!P1 LDG.E.U16 R4, desc[UR4][R12.64] ;  /* 0x000000040c049981 */ /* 0x000362000c1e1500 */
[----:B0-----:R-:W-:Y:S01]  /*0300*/  @!P1 IMAD.WIDE.U32 R10, R5, 0x2, R10 ;  /* 0x00000002050a9825 */ /* 0x001fe200078e000a */
[----:B------:R-:W-:-:S06]  /*0310*/  PRMT R5, RZ, 0x7610, R5 ;  /* 0x00007610ff057816 */ /* 0x000fcc0000000005 */
[----:B------:R0:W5:Y:S01]  /*0320*/  @!P1 LDG.E.U16 R5, desc[UR4][R10.64] ;  /* 0x000000040a059981 */ /* 0x000162000c1e1500 */
[----:B------:R-:W-:-:S04]  /*0330*/  IMAD.MOV.U32 R7, RZ, RZ, R17 ;  /* 0x000000ffff077224 */ /* 0x000fc800078e0011 */
[C---:B-1----:R-:W-:Y:S02]  /*0340*/  VIADD R13, R7.reuse, 0x100 ;  /* 0x00000100070d7836 */ /* 0x042fe40000000000 */
[C---:B------:R-:W-:Y:S02]  /*0350*/  VIADD R15, R7.reuse, 0x80 ;  /* 0x00000080070f7836 */ /* 0x040fe40000000000 */
[----:B0-----:R-:W-:Y:S02]  /*0360*/  VIADD R11, R7, 0x180 ;  /* 0x00000180070b7836 */ /* 0x001fe40000000000 */
[----:B------:R-:W-:Y:S01]  /*0370*/  @!P3 IMAD.MOV.U32 R7, RZ, RZ, R15 ;  /* 0x000000ffff07b224 */ /* 0x000fe200078e000f */
[----:B------:R-:W-:Y:S01]  /*0380*/  BSSY B0, `(.L_x_829) ;  /* 0x0000022000007945 */ /* 0x000fe20003800000 */
[----:B---3--:R-:W-:-:S05]  /*0390*/  IMAD.U32 R16, R16, 0x10000, RZ ;  /* 0x0001000010107824 */ /* 0x008fca00078e00ff */
[----:B------:R-:W-:-:S04]  /*03a0*/  FSETP.NEU.FTZ.AND P1, PT, R16, RZ, PT ;  /* 0x000000ff1000720b */ /* 0x000fc80003f3d000 */
[----:B------:R-:W-:-:S13]  /*03b0*/  ISETP.GE.OR P1, PT, R17, R14, !P1 ;  /* 0x0000000e1100720c */ /* 0x000fda0004f26670 */
[----:B------:R-:W-:Y:S01]  /*03c0*/  @!P1 FSET.BF.GT.FTZ.AND R16, R16, RZ, PT ;  /* 0x000000ff1010920a */ /* 0x000fe20003814000 */
[----:B------:R-:W-:-:S03]  /*03d0*/  IMAD.U32 R18, R18, 0x10000, RZ ;  /* 0x0001000012127824 */ /* 0x000fc600078e00ff */
[----:B------:R-:W-:Y:S02]  /*03e0*/  @!P1 F2FP.BF16.F32.PACK_AB R16, RZ, R16 ;  /* 0x00000010ff10923e */ /* 0x000fe400000010ff */
[----:B----4-:R-:W-:-:S04]  /*03f0*/  SHF.L.U32 R19, R19, 0x10, RZ ;  /* 0x0000001013137819 */ /* 0x010fc800000006ff */
[----:B------:R-:W-:-:S04]  /*0400*/  FSETP.NEU.FTZ.AND P2, PT, R19, RZ, PT ;  /* 0x000000ff1300720b */ /* 0x000fc80003f5d000 */
[-C--:B------:R-:W-:Y:S01]  /*0410*/  ISETP.GE.OR P2, PT, R13, R14.reuse, !P2 ;  /* 0x0000000e0d00720c */ /* 0x080fe20005746670 */
[----:B------:R-:W-:Y:S01]  /*0420*/  @!P3 IMAD R13, R0, 0x200, R17 ;  /* 0x00000200000db824 */ /* 0x000fe200078e0211 */
[----:B------:R-:W-:Y:S02]  /*0430*/  FSETP.NEU.FTZ.AND P0, PT, R18, RZ, PT ;  /* 0x000000ff1200720b */ /* 0x000fe40003f1d000 */
[----:B------:R-:W-:Y:S01]  /*0440*/  @!P1 PRMT R2, R16, 0x7610, R2 ;  /* 0x0000761010029816 */ /* 0x000fe20000000002 */
[----:B------:R-:W-:Y:S01]  /*0450*/  @!P3 IMAD.WIDE.U32 R8, R13, 0x2, R8 ;  /* 0x000000020d08b825 */ /* 0x000fe200078e0008 */
[----:B------:R-:W-:-:S04]  /*0460*/  ISETP.GE.OR P0, PT, R15, R14, !P0 ;  /* 0x0000000e0f00720c */ /* 0x000fc80004706670 */
[----:B------:R0:W-:Y:S01]  /*0470*/  @!P3 STG.E.U16 desc[UR4][R8.64], R2 ;  /* 0x000000020800b986 */ /* 0x0001e2000c101504 */
[----:B------:R-:W-:Y:S02]  /*0480*/  ISETP.GE.AND P1, PT, R7, R14, PT ;  /* 0x0000000e0700720c */ /* 0x000fe40003f26270 */
[----:B------:R-:W-:-:S06]  /*0490*/  @!P2 FSET.BF.GT.FTZ.AND R19, R19, RZ, PT ;  /* 0x000000ff1313a20a */ /* 0x000fcc0003814000 */
[----:B------:R-:W-:Y:S02]  /*04a0*/  @!P0 FSET.BF.GT.FTZ.AND R18, R18, RZ, PT ;  /* 0x000000ff1212820a */ /* 0x000fe40003814000 */
[----:B------:R-:W-:Y:S02]  /*04b0*/  @!P2 F2FP.BF16.F32.PACK_AB R19, RZ, R19 ;  /* 0x00000013ff13a23e */ /* 0x000fe400000010ff */
[----:B------:R-:W-:Y:S02]  /*04c0*/  @!P0 F2FP.BF16.F32.PACK_AB R18, RZ, R18 ;  /* 0x00000012ff12823e */ /* 0x000fe400000010ff */
[----:B--2---:R-:W-:Y:S02]  /*04d0*/  @!P2 PRMT R6, R19, 0x7610, R6 ;  /* 0x000076101306a816 */ /* 0x004fe40000000006 */
[----:B------:R-:W-:Y:S01]  /*04e0*/  @!P0 PRMT R3, R18, 0x7610, R3 ;  /* 0x0000761012038816 */ /* 0x000fe20000000003 */
[----:B0-----:R-:W-:Y:S06]  /*04f0*/  @P1 BRA `(.L_x_830) ;  /* 0x0000000000281947 */ /* 0x001fec0003800000 */
[----:B------:R-:W0:Y:S01]  /*0500*/  LDC.64 R12, c[0x0][0x218] ;  /* 0x00008600ff0c7b82 */ /* 0x000e220000000a00 */
[----:B------:R-:W-:Y:S01]  /*0510*/  IMAD R9, R0, 0x200, R7 ;  /* 0x0000020000097824 */ /* 0x000fe200078e0207 */
[----:B------:R-:W-:-:S04]  /*0520*/  IADD3 R7, R7, 0x80, RZ ;  /* 0x0000008007077810 */ /* 0x000fc80007ffe0ff */
[----:B------:R-:W-:-:S13]  /*0530*/  ISETP.GE.AND P0, PT, R7, R14, PT ;  /* 0x0000000e0700720c */ /* 0x000fda0003f06270 */
[----:B------:R-:W-:Y:S02]  /*0540*/  @!P0 IMAD R15, R0, 0x200, R7 ;  /* 0x00000200000f8824 */ /* 0x000fe400078e0207 */
[----:B------:R-:W-:Y:S02]  /*0550*/  @!P0 VIADD R7, R7, 0x80 ;  /* 0x0000008007078836 */ /* 0x000fe40000000000 */
[----:B0-----:R-:W-:-:S04]  /*0560*/  IMAD.WIDE.U32 R8, R9, 0x2, R12 ;  /* 0x0000000209087825 */ /* 0x001fc800078e000c */
[----:B------:R-:W-:Y:S01]  /*0570*/  @!P0 IMAD.WIDE.U32 R12, R15, 0x2, R12 ;  /* 0x000000020f0c8825 */ /* 0x000fe200078e000c */
[----:B------:R0:W-:Y:S04]  /*0580*/  STG.E.U16 desc[UR4][R8.64], R3 ;  /* 0x0000000308007986 */ /* 0x0001e8000c101504 */
[----:B------:R0:W-:Y:S02]  /*0590*/  @!P0 STG.E.U16 desc[UR4][R12.64], R6 ;  /* 0x000000060c008986 */ /* 0x0001e4000c101504 */
.L_x_830:
[----:B------:R-:W-:Y:S05]  /*05a0*/  BSYNC B0 ;  /* 0x0000000000007941 */ /* 0x000fea0003800000 */
.L_x_829:
[----:B------:R-:W-:Y:S01]  /*05b0*/  ISETP.GE.AND P1, PT, R7, R14, PT ;  /* 0x0000000e0700720c */ /* 0x000fe20003f26270 */
[----:B-----5:R-:W-:-:S05]  /*05c0*/  IMAD.U32 R4, R4, 0x10000, RZ ;  /* 0x0001000004047824 */ /* 0x020fca00078e00ff */
[----:B------:R-:W-:-:S07]  /*05d0*/  FSETP.NEU.FTZ.AND P0, PT, R4, RZ, PT ;  /* 0x000000ff0400720b */ /* 0x000fce0003f1d000 */
[----:B------:R-:W-:Y:S06]  /*05e0*/  @P1 EXIT ;  /* 0x000000000000194d */ /* 0x000fec0003800000 */
[----:B0-----:R-:W0:Y:S01]  /*05f0*/  LDC.64 R2, c[0x0][0x218] ;  /* 0x00008600ff027b82 */ /* 0x001e220000000a00 */
[----:B------:R-:W-:Y:S01]  /*0600*/  ISETP.GE.OR P0, PT, R11, R14, !P0 ;  /* 0x0000000e0b00720c */ /* 0x000fe20004706670 */
[----:B------:R-:W-:-:S12]  /*0610*/  IMAD R7, R0, 0x200, R7 ;  /* 0x0000020000077824 */ /* 0x000fd800078e0207 */
[----:B------:R-:W-:-:S04]  /*0620*/  @!P0 FSET.BF.GT.FTZ.AND R4, R4, RZ, PT ;  /* 0x000000ff0404820a */ /* 0x000fc80003814000 */
[----:B------:R-:W-:-:S04]  /*0630*/  @!P0 F2FP.BF16.F32.PACK_AB R4, RZ, R4 ;  /* 0x00000004ff04823e */ /* 0x000fc800000010ff */
[----:B------:R-:W-:Y:S01]  /*0640*/  @!P0 PRMT R5, R4, 0x7610, R5 ;  /* 0x0000761004058816 */ /* 0x000fe20000000005 */
[----:B0-----:R-:W-:-:S05]  /*0650*/  IMAD.WIDE.U32 R2, R7, 0x2, R2 ;  /* 0x0000000207027825 */ /* 0x001fca00078e0002 */
[----:B------:R-:W-:Y:S01]  /*0660*/  STG.E.U16 desc[UR4][R2.64], R5 ;  /* 0x0000000502007986 */ /* 0x000fe2000c101504 */
[----:B------:R-:W-:Y:S05]  /*0670*/  EXIT ;  /* 0x000000000000794d */ /* 0x000fea0003800000 */
.L_x_831:
        /* <DEDUP_REMOVED lines=16> */
.L_x_32018:


//--------------------- .text._ZN2at6native29vectorized_elementwise_kernelILi2ENS0_13BinaryFunctorIN3c108BFloat16ES4_S4_ZZZNS0_21heaviside_kernel_cudaERNS_18TensorIteratorBaseEENKUlvE_clEvENKUlvE8_clEvEUlS4_S4_E_EESt5arrayIPcLm3EEEEviT0_T1_ --------------------------
	.section	.text._ZN2at6native29vectorized_elementwise_kernelILi2ENS0_13BinaryFunctorIN3c108BFloat16ES4_S4_ZZZNS0_21heaviside_kernel_cudaERNS_18TensorIteratorBaseEENKUlvE_clEvENKUlvE8_clEvEUlS4_S4_E_EESt5arrayIPcLm3EEEEviT0_T1_,"ax",@progbits
	.align	128
        .global         _ZN2at6native29vectorized_elementwise_kernelILi2ENS0_13BinaryFunctorIN3c108BFloat16ES4_S4_ZZZNS0_21heaviside_kernel_cudaERNS_18TensorIteratorBaseEENKUlvE_clEvENKUlvE8_clEvEUlS4_S4_E_EESt5arrayIPcLm3EEEEviT0_T1_
        .type           _ZN2at6native29vectorized_elementwise_kernelILi2ENS0_13BinaryFunctorIN3c108BFloat16ES4_S4_ZZZNS0_21heaviside_kernel_cudaERNS_18TensorIteratorBaseEENKUlvE_clEvENKUlvE8_clEvEUlS4_S4_E_EESt5arrayIPcLm3EEEEviT0_T1_,@function
        .size           _ZN2at6native29vectorized_elementwise_kernelILi2ENS0_13BinaryFunctorIN3c108BFloat16ES4_S4_ZZZNS0_21heaviside_kernel_cudaERNS_18TensorIteratorBaseEENKUlvE_clEvENKUlvE8_clEvEUlS4_S4_E_EESt5arrayIPcLm3EEEEviT0_T1_,(.L_x_32019 - _ZN2at6native29vectorized_elementwise_kernelILi2ENS0_13BinaryFunctorIN3c108BFloat16ES4_S4_ZZZNS0_21heaviside_kernel_cudaERNS_18TensorIteratorBaseEENKUlvE_clEvENKUlvE8_clEvEUlS4_S4_E_EESt5arrayIPcLm3EEEEviT0_T1_)
        .other          _ZN2at6native29vectorized_elementwise_kernelILi2ENS0_13BinaryFunctorIN3c108BFloat16ES4_S4_ZZZNS0_21heaviside_kernel_cudaERNS_18TensorIteratorBaseEENKUlvE_clEvENKUlvE8_clEvEUlS4_S4_E_EESt5arrayIPcLm3EEEEviT0_T1_,@"STO_CUDA_ENTRY STV_DEFAULT"
_ZN2at6native29vectorized_elementwise_kernelILi2ENS0_13BinaryFunctorIN3c108BFloat16ES4_S4_ZZZNS0_21heaviside_kernel_cudaERNS_18TensorIteratorBaseEENKUlvE_clEvENKUlvE8_clEvEUlS4_S4_E_EESt5arrayIPcLm3EEEEviT0_T1_:
.text._ZN2at6native29vectorized_elementwise_kernelILi2ENS0_13BinaryFunctorIN3c108BFloat16ES4_S4_ZZZNS0_21heaviside_kernel_cudaERNS_18TensorIteratorBaseEENKUlvE_clEvENKUlvE8_clEvEUlS4_S4_E_EESt5arrayIPcLm3EEEEviT0_T1_:
[----:B------:R-:W-:Y:S01]  /*0000*/  LDC R1, c[0x0][0x28] ;  /* 0x00000a00ff017b82 */ /* 0x000fe20000000800 */
[----:B------:R-:W0:Y:S01]  /*0010*/  S2R R3, SR_CTAID.X ;  /* 0x0000000000037919 */ /* 0x000e220000002500 */
[----:B------:R-:W-:Y:S01]  /*0020*/  ULDC UR4, c[0x0][0x210] ;  /* 0x0000840000047ab9 */ /* 0x000fe20000000800 */
[----:B0-----:R-:W-:-:S05]  /*0030*/  IMAD.SHL.U32 R3, R3, 0x400, RZ ;  /* 0x0000040003037824 */ /* 0x001fca00078e00ff */
[----:B------:R-:W-:Y:S01]  /*0040*/  IADD3 R4, -R3, UR4, RZ ;  /* 0x0000000403047c10 */ /* 0x000fe2000fffe1ff */
[----:B------:R-:W-:-:S03]  /*0050*/  ULDC.64 UR4, c[0x0][0x208] ;  /* 0x0000820000047ab9 */ /* 0x000fc60000000a00 */
[----:B------:R-:W-:-:S13]  /*0060*/  ISETP.GE.U32.AND P0, PT, R4, 0x400, PT ;  /* 0x000004000400780c */ /* 0x000fda0003f06070 */
[----:B------:R-:W-:Y:S05]  /*0070*/  @!P0 BRA `(.L_x_832) ;  /* 0x0000000400108947 */ /* 0x000fea0003800000 */
[----:B------:R-:W0:Y:S01]  /*0080*/  S2R R19, SR_TID.X ;  /* 0x0000000000137919 */ /* 0x000e220000002100 */
[----:B------:R-:W1:Y:S08]  /*0090*/  LDC.64 R4, c[0x0][0x220] ;  /* 0x00008800ff047b82 */ /* 0x000e700000000a00 */
[----:B------:R-:W2:Y:S08]  /*00a0*/  LDC.64 R6, c[0x0][0x228] ;  /* 0x00008a00ff067b82 */ /* 0x000eb00000000a00 */
[----:B------:R-:W3:Y:S01]  /*00b0*/  LDC.64 R12, c[0x0][0x218] ;  /* 0x00008600ff0c7b82 */ /* 0x000ee20000000a00 */
[----:B-1----:R-:W-:-:S04]  /*00c0*/  IMAD.WIDE R4, R3, 0x2, R4 ;  /* 0x0000000203047825 */ /* 0x002fc800078e0204 */
[----:B0-----:R-:W-:-:S05]  /*00d0*/  IMAD.WIDE.U32 R8, R19, 0x4, R4 ;  /* 0x0000000413087825 */ /* 0x001fca00078e0004 */
[----:B------:R-:W4:Y:S01]  /*00e0*/  LDG.E R14, desc[UR4][R8.64] ;  /* 0x00000004080e7981 */ /* 0x000f22000c1e1900 */
[----:B--2---:R-:W-:-:S03]  /*00f0*/  IMAD.WIDE R4, R3, 0x2, R6 ;  /* 0x0000000203047825 */ /* 0x004fc600078e0206 */
[----:B------:R-:W2:Y:S01]  /*0100*/  LDG.E R16, desc[UR4][R8.64+0x200] ;  /* 0x0002000408107981 */ /* 0x000ea2000c1e1900 */
[----:B------:R-:W-:-:S03]  /*0110*/  IMAD.WIDE.U32 R10, R19, 0x4, R4 ;  /* 0x00000004130a7825 */ /* 0x000fc600078e0004 */
[----:B------:R-:W5:Y:S04]  /*0120*/  LDG.E R7, desc[UR4][R8.64+0x600] ;  /* 0x0006000408077981 */ /* 0x000f68000c1e1900 */
[----:B------:R-:W2:Y:S04]  /*0130*/  LDG.E R17, desc[UR4][R10.64] ;  /* 0x000000040a117981 */ /* 0x000ea8000c1e1900 */
[----:B------:R2:W5:Y:S04]  /*0140*/  LDG.E R5, desc[UR4][R8.64+0x400] ;  /* 0x0004000408057981 */ /* 0x000568000c1e1900 */
[----:B------:R-:W5:Y:S04]  /*0150*/  LDG.E R6, desc[UR4][R10.64+0x200] ;  /* 0x000200040a067981 */ /* 0x000f68000c1e1900 */
[----:B------:R-:W5:Y:S04]  /*0160*/  LDG.E R4, desc[UR4][R10.64+0x400] ;  /* 0x000400040a047981 */ /* 0x000f68000c1e1900 */
[----:B------:R0:W5:Y:S01]  /*0170*/  LDG.E R0, desc[UR4][R10.64+0x600] ;  /* 0x000600040a007981 */ /* 0x000162000c1e1900 */
[C---:B----4-:R-:W-:Y:S01]  /*0180*/  PRMT R2, R14.reuse, 0x7632, R2 ;  /* 0x000076320e027816 */ /* 0x050fe20000000002 */
[----:B------:R-:W-:-:S04]  /*0190*/  IMAD.U32 R14, R14, 0x10000, RZ ;  /* 0x000100000e0e7824 */ /* 0x000fc800078e00ff */
[----:B------:R-:W-:Y:S01]  /*01a0*/  IMAD.U32 R15, R2, 0x10000, RZ ;  /* 0x00010000020f7824 */ /* 0x000fe200078e00ff */
[----:B------:R-:W-:-:S04]  /*01b0*/  FSETP.NEU.FTZ.AND P0, PT, R14, RZ, PT ;  /* 0x000000ff0e00720b */ /* 0x000fc80003f1d000 */
[----:B------:R-:W-:Y:S01]  /*01c0*/  FSETP.NEU.FTZ.AND P1, PT, R15, RZ, PT ;  /* 0x000000ff0f00720b */ /* 0x000fe20003f3d000 */
[----:B---3--:R-:W-:Y:S01]  /*01d0*/  IMAD.WIDE.U32 R2, R3, 0x2, R12 ;  /* 0x0000000203027825 */ /* 0x008fe200078e000c */
[----:B--2---:R-:W-:Y:S02]  /*01e0*/  PRMT R8, R17, 0x7610, R8 ;  /* 0x0000761011087816 */ /* 0x004fe40000000008 */
[C---:B------:R-:W-:Y:S01]  /*01f0*/  PRMT R12, R16.reuse, 0x7632, R12 ;  /* 0x00007632100c7816 */ /* 0x040fe2000000000c */
[----:B0-----:R-:W-:-:S04]  /*0200*/  IMAD.U32 R11, R16, 0x10000, RZ ;  /* 0x00010000100b7824 */ /* 0x001fc800078e00ff */
[----:B------:R-:W-:Y:S02]  /*0210*/  @P0 FSET.BF.GT.FTZ.AND R14, R14, RZ, PT ;  /* 0x000000ff0e0e020a */ /* 0x000fe40003814000 */
[----:B-----5:R-:W-:Y:S02]  /*0220*/  PRMT R16, R7, 0x7632, R16 ;  /* 0x0000763207107816 */ /* 0x020fe40000000010 */
[----:B------:R-:W-:Y:S02]  /*0230*/  @P0 F2FP.BF16.F32.PACK_AB R8, RZ, R14 ;  /* 0x0000000eff08023e */ /* 0x000fe400000010ff */
[----:B------:R-:W-:Y:S02]  /*0240*/  @P1 FSET.BF.GT.FTZ.AND R15, R15, RZ, PT ;  /* 0x000000ff0f0f120a */ /* 0x000fe40003814000 */
[----:B------:R-:W-:Y:S02]  /*0250*/  PRMT R14, R5, 0x7632, R14 ;  /* 0x00007632050e7816 */ /* 0x000fe4000000000e */
[----:B------:R-:W-:Y:S01]  /*0260*/  PRMT R9, R17, 0x7632, R9 ;  /* 0x0000763211097816 */ /* 0x000fe20000000009 */
[----:B------:R-:W-:Y:S01]  /*0270*/  IMAD.U32 R12, R12, 0x10000, RZ ;  /* 0x000100000c0c7824 */ /* 0x000fe200078e00ff */
[----:B------:R-:W-:Y:S01]  /*0280*/  @P1 F2FP.BF16.F32.PACK_AB R9, RZ, R15 ;  /* 0x0000000fff09123e */ /* 0x000fe200000010ff */
[----:B------:R-:W-:-:S02]  /*0290*/  IMAD.U32 R13, R5, 0x10000, RZ ;  /* 0x00010000050d7824 */ /* 0x000fc400078e00ff */
[----:B------:R-:W-:Y:S02]  /*02a0*/  IMAD.U32 R15, R7, 0x10000, RZ ;  /* 0x00010000070f7824 */ /* 0x000fe400078e00ff */
[----:B------:R-:W-:Y:S02]  /*02b0*/  IMAD.U32 R14, R14, 0x10000, RZ ;  /* 0x000100000e0e7824 */ /* 0x000fe400078e00ff */
[----:B------:R-:W-:Y:S01]  /*02c0*/  IMAD.U32 R16, R16, 0x10000, RZ ;  /* 0x0001000010107824 */ /* 0x000fe200078e00ff */
[----:B------:R-:W-:Y:S02]  /*02d0*/  FSETP.NEU.FTZ.AND P0, PT, R11, RZ, PT ;  /* 0x000000ff0b00720b */ /* 0x000fe40003f1d000 */
[----:B------:R-:W-:Y:S02]  /*02e0*/  FSETP.NEU.FTZ.AND P1, PT, R12, RZ, PT ;  /* 0x000000ff0c00720b */ /* 0x000fe40003f3d000 */
[----:B------:R-:W-:Y:S02]  /*02f0*/  FSETP.NEU.FTZ.AND P2, PT, R13, RZ, PT ;  /* 0x000000ff0d00720b */ /* 0x000fe40003f5d000 */
[----:B------:R-:W-:-:S02]  /*0300*/  FSETP.NEU.FTZ.AND P4, PT, R15, RZ, PT ;  /* 0x000000ff0f00720b */ /* 0x000fc40003f9d000 */
[----:B------:R-:W-:Y:S02]  /*0310*/  FSETP.NEU.FTZ.AND P3, PT, R14, RZ, PT ;  /* 0x000000ff0e00720b */ /* 0x000fe40003f7d000 */
[----:B------:R-:W-:-:S03]  /*0320*/  FSETP.NEU.FTZ.AND P5, PT, R16, RZ, PT ;  /* 0x000000ff1000720b */ /* 0x000fc60003fbd000 */
[----:B------:R-:W-:Y:S02]  /*0330*/  @P0 FSET.BF.GT.FTZ.AND R11, R11, RZ, PT ;  /* 0x000000ff0b0b020a */ /* 0x000fe40003814000 */
[----:B------:R-:W-:Y:S02]  /*0340*/  @P1 FSET.BF.GT.FTZ.AND R12, R12, RZ, PT ;  /* 0x000000ff0c0c120a */ /* 0x000fe40003814000 */
[----:B------:R-:W-:Y:S02]  /*0350*/  @P2 FSET.BF.GT.FTZ.AND R13, R13, RZ, PT ;  /* 0x000000ff0d0d220a */ /* 0x000fe40003814000 */
[----:B------:R-:W-:Y:S02]  /*0360*/  @P4 FSET.BF.GT.FTZ.AND R15, R15, RZ, PT ;  /* 0x000000ff0f0f420a */ /* 0x000fe40003814000 */
[----:B------:R-:W-:Y:S02]  /*0370*/  @P3 FSET.BF.GT.FTZ.AND R14, R14, RZ, PT ;  /* 0x000000ff0e0e320a */ /* 0x000fe40003814000 */
[----:B------:R-:W-:-:S02]  /*0380*/  @P5 FSET.BF.GT.FTZ.AND R16, R16, RZ, PT ;  /* 0x000000ff1010520a */ /* 0x000fc40003814000 */
[----:B------:R-:W-:Y:S02]  /*0390*/  PRMT R10, R6, 0x7632, R10 ;  /* 0x00007632060a7816 */ /* 0x000fe4000000000a */
[----:B------:R-:W-:Y:S02]  /*03a0*/  PRMT R5, R4, 0x7632, R5 ;  /* 0x0000763204057816 */ /* 0x000fe40000000005 */
[----:B------:R-:W-:Y:S02]  /*03b0*/  PRMT R7, R0, 0x7632, R7 ;  /* 0x0000763200077816 */ /* 0x000fe40000000007 */
[----:B------:R-:W-:Y:S02]  /*03c0*/  @P0 F2FP.BF16.F32.PACK_AB R6, RZ, R11 ;  /* 0x0000000bff06023e */ /* 0x000fe400000010ff */
[----:B------:R-:W-:Y:S02]  /*03d0*/  @P1 F2FP.BF16.F32.PACK_AB R10, RZ, R12 ;  /* 0x0000000cff0a123e */ /* 0x000fe400000010ff */
[----:B------:R-:W-:-:S02]  /*03e0*/  @P2 F2FP.BF16.F32.PACK_AB R4, RZ, R13 ;  /* 0x0000000dff04223e */ /* 0x000fc400000010ff */
[----:B------:R-:W-:Y:S02]  /*03f0*/  @P3 F2FP.BF16.F32.PACK_AB R5, RZ, R14 ;  /* 0x0000000eff05323e */ /* 0x000fe400000010ff */
[----:B------:R-:W-:Y:S02]  /*0400*/  @P4 F2FP.BF16.F32.PACK_AB R0, RZ, R15 ;  /* 0x0000000fff00423e */ /* 0x000fe400000010ff */
[----:B------:R-:W-:Y:S01]  /*0410*/  @P5 F2FP.BF16.F32.PACK_AB R7, RZ, R16 ;  /* 0x00000010ff07523e */ /* 0x000fe200000010ff */
[----:B------:R-:W-:Y:S01]  /*0420*/  IMAD.WIDE R2, R19, 0x4, R2 ;  /* 0x0000000413027825 */ /* 0x000fe200078e0202 */
[----:B------:R-:W-:Y:S02]  /*0430*/  PRMT R8, R8, 0x5410, R9 ;  /* 0x0000541008087816 */ /* 0x000fe40000000009 */
[----:B------:R-:W-:Y:S02]  /*0440*/  PRMT R6, R6, 0x5410, R10 ;  /* 0x0000541006067816 */ /* 0x000fe4000000000a */
[----:B------:R-:W-:-:S02]  /*0450*/  PRMT R4, R4, 0x5410, R5 ;  /* 0x0000541004047816 */ /* 0x000fc40000000005 */
[----:B------:R-:W-:Y:S01]  /*0460*/  PRMT R0, R0, 0x5410, R7 ;  /* 0x0000541000007816 */ /* 0x000fe20000000007 */
[----:B------:R-:W-:Y:S04]  /*0470*/  STG.E desc[UR4][R2.64], R8 ;  /* 0x0000000802007986 */ /* 0x000fe8000c101904 */
[----:B------:R-:W-:Y:S04]  /*0480*/  STG.E desc[UR4][R2.64+0x200], R6 ;  /* 0x0002000602007986 */ /* 0x000fe8000c101904 */
[----:B------:R-:W-:Y:S04]  /*0490*/  STG.E desc[UR4][R2.64+0x400], R4 ;  /* 0x0004000402007986 */ /* 0x000fe8000c101904 */
[----:B------:R-:W-:Y:S01]  /*04a0*/  STG.E desc[UR4][R2.64+0x600], R0 ;  /* 0x0006000002007986 */ /* 0x000fe2000c101904 */
[----:B------:R-:W-:Y:S05]  /*04b0*/  EXIT ;  /* 0x000000000000794d */ /* 0x000fea0003800000 */
.L_x_832:
[----:B------:R-:W0:Y:S01]  /*04c0*/  S2R R21, SR_TID.X ;  /* 0x0000000000157919 */ /* 0x000e220000002100 */
[----:B------:R-:W-:Y:S02]  /*04d0*/  PRMT R18, RZ, 0x7610, R18 ;  /* 0x00007610ff127816 */ /* 0x000fe40000000012 */
[----:B0-----:R-:W-:Y:S01]  /*04e0*/  ISETP.GE.AND P6, PT, R21, R4, PT ;  /* 0x000000041500720c */ /* 0x001fe20003fc6270 */
[----:B------:R-:W-:-:S12]  /*04f0*/  IMAD.MOV.U32 R0, RZ, RZ, R21 ;  /* 0x000000ffff007224 */ /* 0x000fd800078e0015 */
[----:B------:R-:W-:Y:S01]  /*0500*/  @!P6 IMAD.IADD R13, R3, 0x1, R0 ;  /* 0x00000001030de824 */ /* 0x000fe200078e0200 */
[----:B------:R-:W0:Y:S01]  /*0510*/  @!P6 LDC.64 R10, c[0x0][0x220] ;  /* 0x00008800ff0aeb82 */ /* 0x000e220000000a00 */
[----:B------:R-:W-:-:S05]  /*0520*/  @!P6 VIADD R0, R0, 0x80 ;  /* 0x000000800000e836 */ /* 0x000fca0000000000 */
[C---:B------:R-:W-:Y:S02]  /*0530*/  ISETP.GE.AND P5, PT, R0.reuse, R4, PT ;  /* 0x000000040000720c */ /* 0x040fe40003fa6270 */
[----:B------:R-:W1:Y:S11]  /*0540*/  @!P6 LDC.64 R28, c[0x0][0x228] ;  /* 0x00008a00ff1ceb82 */ /* 0x000e760000000a00 */
[----:B------:R-:W-:Y:S01]  /*0550*/  @!P5 IMAD.IADD R5, R3, 0x1, R0 ;  /* 0x000000010305d824 */ /* 0x000fe200078e0200 */
[----:B------:R-:W2:Y:S01]  /*0560*/  @!P5 LDC.64 R26, c[0x0][0x220] ;  /* 0x00008800ff1adb82 */ /* 0x000ea20000000a00 */
[----:B------:R-:W-:-:S02]  /*0570*/  @!P5 VIADD R0, R0, 0x80 ;  /* 0x000000800000d836 */ /* 0x000fc40000000000 */
[----:B0-----:R-:W-:-:S03]  /*0580*/  @!P6 IMAD.WIDE.U32 R10, R13, 0x2, R10 ;  /* 0x000000020d0ae825 */ /* 0x001fc600078e000a */
[C---:B------:R-:W-:Y:S02]  /*0590*/  ISETP.GE.AND P4, PT, R0.reuse, R4, PT ;  /* 0x000000040000720c */ /* 0x040fe40003f86270 */
[----:B------:R-:W0:Y:S01]  /*05a0*/  @!P5 LDC.64 R24, c[0x0][0x228] ;  /* 0x00008a00ff18db82 */ /* 0x000e220000000a00 */
[----:B------:R3:W4:Y:S10]  /*05b0*/  @!P6 LDG.E.U16 R18, desc[UR4][R10.64] ;  /* 0x000000040a12e981 */ /* 0x000734000c1e1500 */
[----:B------:R-:W-:Y:S01]  /*05c0*/  @!P4 IMAD.IADD R9, R3, 0x1, R0 ;  /* 0x000000010309c824 */ /* 0x000fe200078e0200 */
[----:B------:R-:W5:Y:S01]  /*05d0*/  @!P4 LDC.64 R6, c[0x0][0x220] ;  /* 0x00008800ff06cb82 */ /* 0x000f620000000a00 */
[----:B------:R-:W-:-:S05]  /*05e0*/  @!P4 VIADD R0, R0, 0x80 ;  /* 0x000000800000c836 */ /* 0x000fca0000000000 */
[C---:B------:R-:W-:Y:S01]  /*05f0*/  ISETP.GE.AND P3, PT, R0.reuse, R4, PT ;  /* 0x000000040000720c */ /* 0x040fe20003f66270 */
[----:B-1----:R-:W-:Y:S01]  /*0600*/  @!P6 IMAD.WIDE.U32 R28, R13, 0x2, R28 ;  /* 0x000000020d1ce825 */ /* 0x002fe200078e001c */
[----:B------:R-:W1:Y:S11]  /*0610*/  @!P4 LDC.64 R16, c[0x0][0x228] ;  /* 0x00008a00ff10cb82 */ /* 0x000e760000000a00 */
[----:B------:R-:W-:Y:S01]  /*0620*/  @!P3 IMAD.IADD R8, R3, 0x1, R0 ;  /* 0x000000010308b824 */ /* 0x000fe200078e0200 */
[----:B------:R-:W1:Y:S01]  /*0630*/  @!P3 LDC.64 R14, c[0x0][0x220] ;  /* 0x00008800ff0ebb82 */ /* 0x000e620000000a00 */
[----:B------:R-:W-:-:S05]  /*0640*/  @!P3 VIADD R0, R0, 0x80 ;  /* 0x000000800000b836 */ /* 0x000fca0000000000 */
[----:B------:R-:W-:Y:S02]  /*0650*/  ISETP.GE.AND P2, PT, R0, R4, PT ;  /* 0x000000040000720c */ /* 0x000fe40003f46270 */
[----:B------:R-:W1:Y:S11]  /*0660*/  @!P3 LDC.64 R12, c[0x0][0x228] ;  /* 0x00008a00ff0cbb82 */ /* 0x000e760000000a00 */
[----:B------:R-:W-:-:S02]  /*0670*/  @!P2 IMAD.IADD R2, R3, 0x1, R0 ;  /* 0x000000010302a824 */ /* 0x000fc400078e0200 */
[----:B------:R-:W-:-:S05]  /*0680*/  @!P2 VIADD R0, R0, 0x80 ;  /* 0x000000800000a836 */ /* 0x000fca0000000000 */
[----:B------:R-:W-:-:S13]  /*0690*/  ISETP.GE.AND P1, PT, R0, R4, PT ;  /* 0x000000040000720c */ /* 0x000fda0003f26270 */
[----:B---3--:R-:W-:Y:S02]  /*06a0*/  @!P1 IMAD.IADD R11, R3, 0x1, R0 ;  /* 0x00000001030b9824 */ /* 0x008fe400078e0200 */
[----:B------:R-:W-:-:S05]  /*06b0*/  @!P1 VIADD R0, R0, 0x80 ;  /* 0x0000008000009836 */ /* 0x000fca0000000000 */
[----:B------:R-:W-:Y:S01]  /*06c0*/  ISETP.GE.AND P0, PT, R0, R4, PT ;  /* 0x000000040000720c */ /* 0x000fe20003f06270 */
[----:B--2---:R-:W-:Y:S01]  /*06d0*/  @!P5 IMAD.WIDE.U32 R26, R5, 0x2, R26 ;  /* 0x00000002051ad825 */ /* 0x004fe200078e001a */
[----:B------:R-:W-:-:S03]  /*06e0*/  PRMT R20, RZ, 0x7610, R20 ;  /* 0x00007610ff147816 */ /* 0x000fc60000000014 */
[----:B0-----:R-:W-:Y:S01]  /*06f0*/  @!P5 IMAD.WIDE.U32 R24, R5, 0x2, R24 ;  /* 0x000000020518d825 */ /* 0x001fe200078e0018 */
[----:B------:R-:W-:Y:S02]  /*0700*/  PRMT R5, RZ, 0x7610, R5 ;  /* 0x00007610ff057816 */ /* 0x000fe40000000005 */
[----:B------:R-:W-:Y:S01]  /*0710*/  PRMT R19, RZ, 0x7610, R19 ;  /* 0x00007610ff137816 */ /* 0x000fe20000000013 */
[----:B------:R0:W2:Y:S04]  /*0720*/  @!P5 LDG.E.U16 R20, desc[UR4][R26.64] ;  /* 0x000000041a14d981 */ /* 0x0000a8000c1e1500 */
[----:B------:R-:W-:Y:S01]  /*0730*/  @!P0 IMAD.IADD R10, R3, 0x1, R0 ;  /* 0x00000001030a8824 */ /* 0x000fe200078e0200 */
[----:B------:R3:W2:Y:S01]  /*0740*/  @!P5 LDG.E.U16 R5, desc[UR4][R24.64] ;  /* 0x000000041805d981 */ /* 0x0006a2000c1e1500 */
[----:B------:R-:W-:-:S02]  /*0750*/  @!P0 VIADD R0, R0, 0x80 ;  /* 0x0000008000008836 */ /* 0x000fc40000000000 */
[C---:B-----5:R-:W-:Y:S01]  /*0760*/  @!P4 IMAD.WIDE.U32 R6, R9.reuse, 0x2, R6 ;  /* 0x000000020906c825 */ /* 0x060fe200078e0006 */
[----:B0-----:R-:W0:Y:S02]  /*0770*/  @!P2 LDC.64 R26, c[0x0][0x220] ;  /* 0x00008800ff1aab82 */ /* 0x001e240000000a00 */
[----:B------:R-:W-:Y:S02]  /*0780*/  ISETP.GE.AND P5, PT, R0, R4, PT ;  /* 0x000000040000720c */ /* 0x000fe40003fa6270 */
[----:B------:R5:W2:Y:S01]  /*0790*/  @!P4 LDG.E.U16 R19, desc[UR4][R6.64] ;  /* 0x000000040613c981 */ /* 0x000aa2000c1e1500 */
[----:B-1----:R-:W-:-:S03]  /*07a0*/  @!P4 IMAD.WIDE.U32 R16, R9, 0x2, R16 ;  /* 0x000000020910c825 */ /* 0x002fc600078e0010 */
[----:B---3--:R-:W1:Y:S01]  /*07b0*/  @!P2 LDC.64 R24, c[0x0][0x228] ;  /* 0x00008a00ff18ab82 */ /* 0x008e620000000a00 */
[----:B------:R-:W-:Y:S01]  /*07c0*/  PRMT R9, RZ, 0x7610, R9 ;  /* 0x00007610ff097816 */ /* 0x000fe20000000009 */
[----:B------:R-:W-:Y:S01]  /*07d0*/  @!P3 IMAD.WIDE.U32 R14, R8, 0x2, R14 ;  /* 0x00000002080eb825 */ /* 0x000fe200078e000e */
[----:B-----5:R-:W-:-:S03]  /*07e0*/  PRMT R6, RZ, 0x7610, R6 ;  /* 0x00007610ff067816 */ /* 0x020fc60000000006 */
[----:B------:R-:W-:Y:S01]  /*07f0*/  @!P3 IMAD.WIDE.U32 R12, R8, 0x2, R12 ;  /* 0x00000002080cb825 */ /* 0x000fe200078e000c */
[----:B------:R-:W-:Y:S01]  /*0800*/  PRMT R7, RZ, 0x7610, R7 ;  /* 0x00007610ff077816 */ /* 0x000fe20000000007 */
[----:B------:R3:W5:Y:S04]  /*0810*/  @!P3 LDG.E.U16 R9, desc[UR4][R14.64] ;  /* 0x000000040e09b981 */ /* 0x000768000c1e1500 */
[----:B------:R3:W5:Y:S04]  /*0820*/  @!P4 LDG.E.U16 R6, desc[UR4][R16.64] ;  /* 0x000000041006c981 */ /* 0x000768000c1e1500 */
[----:B------:R0:W5:Y:S01]  /*0830*/  @!P3 LDG.E.U16 R7, desc[UR4][R12.64] ;  /* 0x000000040c07b981 */ /* 0x000162000c1e1500 */
[----:B---3--:R-:W3:Y:S08]  /*0840*/  @!P0 LDC.64 R14, c[0x0][0x220] ;  /* 0x00008800ff0e8b82 */ /* 0x008ef00000000a00 */
[----:B------:R-:W3:Y:S08]  /*0850*/  @!P5 LDC.64 R16, c[0x0][0x220] ;  /* 0x00008800ff10db82 */ /* 0x000ef00000000a00 */
[----:B0-----:R-:W0:Y:S01]  /*0860*/  @!P1 LDC.64 R12, c[0x0][0x220] ;  /* 0x00008800ff0c9b82 */ /* 0x001e220000000a00 */
[----:B------:R-:W-:Y:S01]  /*0870*/  PRMT R8, RZ, 0x7610, R8 ;  /* 0x00007610ff087816 */ /* 0x000fe20000000008 */
[----:B-1----:R-:W-:Y:S01]  /*0880*/  @!P2 IMAD.WIDE.U32 R24, R2, 0x2, R24 ;  /* 0x000000020218a825 */ /* 0x002fe200078e0018 */
[----:B------:R-:W-:-:S03]  /*0890*/  PRMT R22, RZ, 0x7610, R22 ;  /* 0x00007610ff167816 */ /* 0x000fc60000000016 */
[----:B------:R-:W-:Y:S01]  /*08a0*/  @!P2 IMAD.WIDE.U32 R26, R2, 0x2, R26 ;  /* 0x00000002021aa825 */ /* 0x000fe200078e001a */
[----:B------:R1:W5:Y:S01]  /*08b0*/  @!P2 LDG.E.U16 R8, desc[UR4][R24.64] ;  /* 0x000000041808a981 */ /* 0x000362000c1e1500 */
[----:B------:R-:W-:Y:S02]  /*08c0*/  PRMT R23, RZ, 0x7610, R23 ;  /* 0x00007610ff177816 */ /* 0x000fe40000000017 */
[----:B------:R-:W-:Y:S01]  /*08d0*/  PRMT R2, RZ, 0x7610, R2 ;  /* 0x00007610ff027816 */ /* 0x000fe20000000002 */
[----:B------:R-:W5:Y:S01]  /*08e0*/  @!P2 LDG.E.U16 R22, desc[UR4][R26.64] ;  /* 0x000000041a16a981 */ /* 0x000f62000c1e1500 */
[----:B---3--:R-:W-:-:S03]  /*08f0*/  @!P0 IMAD.WIDE.U32 R14, R10, 0x2, R14 ;  /* 0x000000020a0e8825 */ /* 0x008fc600078e000e */
[----:B------:R-:W3:Y:S01]  /*0900*/  @!P6 LDG.E.U16 R23, desc[UR4][R28.64] ;  /* 0x000000041c17e981 */ /* 0x000ee2000c1e1500 */
[--C-:B-1----:R-:W-:Y:S01]  /*0910*/  @!P5 IMAD.IADD R24, R3, 0x1, R0.reuse ;  /* 0x000000010318d824 */ /* 0x102fe200078e0200 */
[----:B------:R-:W-:Y:S02]  /*0920*/  PRMT R25, RZ, 0x7610, R25 ;  /* 0x00007610ff197816 */ /* 0x000fe40000000019 */
[----:B------:R-:W-:Y:S01]  /*0930*/  PRMT R0, RZ, 0x7610, R0 ;  /* 0x00007610ff007816 */ /* 0x000fe20000000000 */
[----:B------:R-:W-:-:S04]  /*0940*/  @!P5 IMAD.WIDE.U32 R16, R24, 0x2, R16 ;  /* 0x000000021810d825 */ /* 0x000fc800078e0010 */
[----:B0-----:R-:W-:Y:S01]  /*0950*/  @!P1 IMAD.WIDE.U32 R12, R11, 0x2, R12 ;  /* 0x000000020b0c9825 */ /* 0x001fe200078e000c */
[----:B------:R0:W3:Y:S04]  /*0960*/  @!P5 LDG.E.U16 R25, desc[UR4][R16.64] ;  /* 0x000000041019d981 */ /* 0x0000e8000c1e1500 */
[----:B------:R1:W3:Y:S04]  /*0970*/  @!P1 LDG.E.U16 R2, desc[UR4][R12.64] ;  /* 0x000000040c029981 */ /* 0x0002e8000c1e1500 */
[----:B------:R1:W3:Y:S01]  /*0980*/  @!P0 LDG.E.U16 R0, desc[UR4][R14.64] ;  /* 0x000000040e008981 */ /* 0x0002e2000c1e1500 */
[----:B0-----:R-:W0:Y:S08]  /*0990*/  @!P5 LDC.64 R16, c[0x0][0x228] ;  /* 0x00008a00ff10db82 */ /* 0x001e300000000a00 */
[----:B-1----:R-:W1:Y:S08]  /*09a0*/  @!P1 LDC.64 R12, c[0x0][0x228] ;  /* 0x00008a00ff0c9b82 */ /* 0x002e700000000a00 */
[----:B------:R-:W1:Y:S01]  /*09b0*/  @!P0 LDC.64 R14, c[0x0][0x228] ;  /* 0x00008a00ff0e8b82 */ /* 0x000e620000000a00 */
[----:B------:R-:W-:-:S02]  /*09c0*/  PRMT R27, RZ, 0x7610, R27 ;  /* 0x00007610ff1b7816 */ /* 0x000fc4000000001b */
[----:B------:R-:W-:Y:S01]  /*09d0*/  PRMT R26, RZ, 0x7610, R26 ;  /* 0x00007610ff1a7816 */ /* 0x000fe2000000001a */
[----:B0-----:R-:W-:Y:S01]  /*09e0*/  @!P5 IMAD.WIDE.U32 R16, R24, 0x2, R16 ;  /* 0x000000021810d825 */ /* 0x001fe200078e0010 */
[----:B------:R-:W-:-:S06]  /*09f0*/  PRMT R24, RZ, 0x7610, R24 ;  /* 0x00007610ff187816 */ /* 0x000fcc0000000018 */
[----:B------:R-:W3:Y:S01]  /*0a00*/  @!P5 LDG.E.U16 R24, desc[UR4][R16.64] ;  /* 0x000000041018d981 */ /* 0x000ee2000c1e1500 */
[----:B-1----:R-:W-:-:S05]  /*0a10*/  @!P1 IMAD.WIDE.U32 R12, R11, 0x2, R12 ;  /* 0x000000020b0c9825 */ /* 0x002fca00078e000c */
[----:B------:R-:W3:Y:S01]  /*0a20*/  @!P1 LDG.E.U16 R27, desc[UR4][R12.64] ;  /* 0x000000040c1b9981 */ /* 0x000ee2000c1e1500 */
[----:B------:R-:W-:Y:S02]  /*0a30*/  @!P0 IMAD.WIDE.U32 R14, R10, 0x2, R14 ;  /* 0x000000020a0e8825 */ /* 0x000fe400078e000e */
[----:B------:R-:W0:Y:S03]  /*0a40*/  @!P6 LDC.64 R10, c[0x0][0x218] ;  /* 0x00008600ff0aeb82 */ /* 0x000e260000000a00 */
[----:B------:R1:W3:Y:S01]  /*0a50*/  @!P0 LDG.E.U16 R26, desc[UR4][R14.64] ;  /* 0x000000040e1a8981 */ /* 0x0002e2000c1e1500 */
[C---:B------:R-:W-:Y:S02]  /*0a60*/  VIADD R29, R21.reuse, 0x80 ;  /* 0x00000080151d7836 */ /* 0x040fe40000000000 */
[C---:B-1----:R-:W-:Y:S02]  /*0a70*/  VIADD R15, R21.reuse, 0x180 ;  /* 0x00000180150f7836 */ /* 0x042fe40000000000 */
[----:B------:R-:W-:-:S02]  /*0a80*/  VIADD R13, R21, 0x100 ;  /* 0x00000100150d7836 */ /* 0x000fc40000000000 */
[----:B------:R-:W-:Y:S02]  /*0a90*/  VIADD R17, R21, 0x200 ;  /* 0x0000020015117836 */ /* 0x000fe40000000000 */
[----:B------:R-:W-:-:S04]  /*0aa0*/  @!P6 IMAD.IADD R12, R3, 0x1, R21 ;  /* 0x00000001030ce824 */ /* 0x000fc800078e0215 */
[----:B0-----:R-:W-:Y:S01]  /*0ab0*/  @!P6 IMAD.WIDE.U32 R10, R12, 0x2, R10 ;  /* 0x000000020c0ae825 */ /* 0x001fe200078e000a */
[----:B------:R-:W-:Y:S03]  /*0ac0*/  BSSY B0, `(.L_x_833) ;  /* 0x0000062000007945 */ /* 0x000fe60003800000 */
[----:B----4-:R-:W-:-:S05]  /*0ad0*/  IMAD.U32 R18, R18, 0x10000, RZ ;  /* 0x0001000012127824 */ /* 0x010fca00078e00ff */
[----:B------:R-:W-:-:S04]  /*0ae0*/  FSETP.NEU.FTZ.AND P0, PT, R18, RZ, PT ;  /* 0x000000ff1200720b */ /* 0x000fc80003f1d000 */
[----:B------:R-:W-:-:S13]  /*0af0*/  ISETP.GE.OR P0, PT, R21, R4, !P0 ;  /* 0x000000041500720c */ /* 0x000fda0004706670 */
[----:B------:R-:W-:-:S04]  /*0b00*/  @!P0 FSET.BF.GT.FTZ.AND R18, R18, RZ, PT ;  /* 0x000000ff1212820a */ /* 0x000fc80003814000 */
[----:B------:R-:W-:Y:S01]  /*0b10*/  @!P0 F2FP.BF16.F32.PACK_AB R18, RZ, R18 ;  /* 0x00000012ff12823e */ /* 0x000fe200000010ff */
[----:B--2---:R-:W-:-:S05]  /*0b20*/  IMAD.U32 R20, R20, 0x10000, RZ ;  /* 0x0001000014147824 */ /* 0x004fca00078e00ff */
[----:B------:R-:W-:-:S04]  /*0b30*/  FSETP.NEU.FTZ.AND P1, PT, R20, RZ, PT ;  /* 0x000000ff1400720b */ /* 0x000fc80003f3d000 */
[----:B------:R-:W-:-:S13]  /*0b40*/  ISETP.GE.OR P1, PT, R29, R4, !P1 ;  /* 0x000000041d00720c */ /* 0x000fda0004f26670 */
[----:B------:R-:W-:-:S04]  /*0b50*/  @!P1 FSET.BF.GT.FTZ.AND R20, R20, RZ, PT ;  /* 0x000000ff1414920a */ /* 0x000fc80003814000 */
[----:B------:R-:W-:Y:S01]  /*0b60*/  @!P1 F2FP.BF16.F32.PACK_AB R20, RZ, R20 ;  /* 0x00000014ff14923e */ /* 0x000fe200000010ff */
[----:B-----5:R-:W-:-:S03]  /*0b70*/  IMAD.U32 R9, R9, 0x10000, RZ ;  /* 0x0001000009097824 */ /* 0x020fc600078e00ff */
[----:B------:R-:W-:Y:S02]  /*0b80*/  @!P1 PRMT R5, R20, 0x7610, R5 ;  /* 0x0000761014059816 */ /* 0x000fe40000000005 */
[----:B------:R-:W-:Y:S01]  /*0b90*/  FSETP.NEU.FTZ.AND P1, PT, R9, RZ, PT ;  /* 0x000000ff0900720b */ /* 0x000fe20003f3d000 */
[----:B------:R-:W-:-:S03]  /*0ba0*/  IMAD.U32 R19, R19, 0x10000, RZ ;  /* 0x0001000013137824 */ /* 0x000fc600078e00ff */
[----:B------:R-:W-:Y:S02]  /*0bb0*/  ISETP.GE.OR P1, PT, R15, R4, !P1 ;  /* 0x000000040f00720c */ /* 0x000fe40004f26670 */
[----:B------:R-:W-:Y:S01]  /*0bc0*/  FSETP.NEU.FTZ.AND P2, PT, R19, RZ, PT ;  /* 0x000000ff1300720b */ /* 0x000fe20003f5d000 */
[----:B------:R-:W-:-:S03]  /*0bd0*/  VIADD R15, R21, 0x300 ;  /* 0x00000300150f7836 */ /* 0x000fc60000000000 */
[----:B------:R-:W-:Y:S01]  /*0be0*/  ISETP.GE.OR P2, PT, R13, R4, !P2 ;  /* 0x000000040d00720c */ /* 0x000fe20005746670 */
[----:B------:R-:W-:-:S06]  /*0bf0*/  VIADD R13, R21, 0x280 ;  /* 0x00000280150d7836 */ /* 0x000fcc0000000000 */
[----:B------:R-:W-:Y:S01]  /*0c00*/  @!P1 FSET.BF.GT.FTZ.AND R9, R9, RZ, PT ;  /* 0x000000ff0909920a */ /* 0x000fe20003814000 */
[----:B------:R-:W-:Y:S01]  /*0c10*/  IMAD.U32 R22, R22, 0x10000, RZ ;  /* 0x0001000016167824 */ /* 0x000fe200078e00ff */
[----:B---3--:R-:W-:-:S04]  /*0c20*/  @!P0 PRMT R23, R18, 0x7610, R23 ;  /* 0x0000761012178816 */ /* 0x008fc80000000017 */
[----:B------:R-:W-:-:S04]  /*0c30*/  FSETP.NEU.FTZ.AND P0, PT, R22, RZ, PT ;  /* 0x000000ff1600720b */ /* 0x000fc80003f1d000 */
[----:B------:R-:W-:Y:S01]  /*0c40*/  ISETP.GE.OR P0, PT, R17, R4, !P0 ;  /* 0x000000041100720c */ /* 0x000fe20004706670 */
[----:B------:R-:W-:Y:S02]  /*0c50*/  VIADD R17, R21, 0x380 ;  /* 0x0000038015117836 */ /* 0x000fe40000000000 */
[----:B------:R-:W-:Y:S02]  /*0c60*/  IMAD.U32 R25, R25, 0x10000, RZ ;  /* 0x0001000019197824 */ /* 0x000fe400078e00ff */
[----:B------:R-:W-:Y:S02]  /*0c70*/  IMAD.U32 R2, R2, 0x10000, RZ ;  /* 0x0001000002027824 */ /* 0x000fe400078e00ff */
[----:B------:R-:W-:-:S03]  /*0c80*/  IMAD.U32 R0, R0, 0x10000, RZ ;  /* 0x0001000000007824 */ /* 0x000fc600078e00ff */
[----:B------:R-:W-:Y:S02]  /*0c90*/  FSETP.NEU.FTZ.AND P4, PT, R2, RZ, PT ;  /* 0x000000ff0200720b */ /* 0x000fe40003f9d000 */
[----:B------:R-:W-:Y:S02]  /*0ca0*/  FSETP.NEU.FTZ.AND P3, PT, R25, RZ, PT ;  /* 0x000000ff1900720b */ /* 0x000fe40003f7d000 */
[----:B------:R-:W-:Y:S01]  /*0cb0*/  FSETP.NEU.FTZ.AND P5, PT, R0, RZ, PT ;  /* 0x000000ff0000720b */ /* 0x000fe20003fbd000 */
[----:B------:R0:W-:Y:S01]  /*0cc0*/  @!P6 STG.E.U16 desc[UR4][R10.64], R23 ;  /* 0x000000170a00e986 */ /* 0x0001e2000c101504 */
[-C--:B------:R-:W-:Y:S01]  /*0cd0*/  ISETP.GE.OR P4, PT, R13, R4.reuse, !P4 ;  /* 0x000000040d00720c */ /* 0x080fe20006786670 */
[----:B------:R-:W-:Y:S01]  /*0ce0*/  @!P6 IMAD.MOV.U32 R21, RZ, RZ, R29 ;  /* 0x000000ffff15e224 */ /* 0x000fe200078e001d */
[-C--:B------:R-:W-:Y:S02]  /*0cf0*/  ISETP.GE.OR P5, PT, R15, R4.reuse, !P5 ;  /* 0x000000040f00720c */ /* 0x080fe40006fa6670 */
[----:B------:R-:W-:-:S02]  /*0d00*/  ISETP.GE.OR P3, PT, R17, R4, !P3 ;  /* 0x000000041100720c */ /* 0x000fc40005f66670 */
[----:B------:R-:W-:-:S04]  /*0d10*/  @!P1 F2FP.BF16.F32.PACK_AB R9, RZ, R9 ;  /* 0x00000009ff09923e */ /* 0x000fc800000010ff */
[----:B------:R-:W-:Y:S02]  /*0d20*/  @!P1 PRMT R7, R9, 0x7610, R7 ;  /* 0x0000761009079816 */ /* 0x000fe40000000007 */
[----:B------:R-:W-:Y:S02]  /*0d30*/  ISETP.GE.AND P1, PT, R21, R4, PT ;  /* 0x000000041500720c */ /* 0x000fe40003f26270 */
[----:B------:R-:W-:Y:S02]  /*0d40*/  @!P2 FSET.BF.GT.FTZ.AND R19, R19, RZ, PT ;  /* 0x000000ff1313a20a */ /* 0x000fe40003814000 */
[----:B------:R-:W-:Y:S02]  /*0d50*/  @!P0 FSET.BF.GT.FTZ.AND R22, R22, RZ, PT ;  /* 0x000000ff1616820a */ /* 0x000fe40003814000 */
[----:B------:R-:W-:Y:S02]  /*0d60*/  @!P4 FSET.BF.GT.FTZ.AND R2, R2, RZ, PT ;  /* 0x000000ff0202c20a */ /* 0x000fe40003814000 */
[----:B------:R-:W-:-:S02]  /*0d70*/  @!P5 FSET.BF.GT.FTZ.AND R0, R0, RZ, PT ;  /* 0x000000ff0000d20a */ /* 0x000fc40003814000 */
[----:B------:R-:W-:Y:S01]  /*0d80*/  @!P3 FSET.BF.GT.FTZ.AND R25, R25, RZ, PT ;  /* 0x000000ff1919b20a */ /* 0x000fe20003814000 */
[----:B------:R-:W-:Y:S01]  /*0d90*/  BSSY B1, `(.L_x_834) ;  /* 0x000002e000017945 */ /* 0x000fe20003800000 */
[----:B------:R-:W-:Y:S02]  /*0da0*/  @!P2 F2FP.BF16.F32.PACK_AB R19, RZ, R19 ;  /* 0x00000013ff13a23e */ /* 0x000fe400000010ff */
[----:B------:R-:W-:Y:S02]  /*0db0*/  @!P0 F2FP.BF16.F32.PACK_AB R22, RZ, R22 ;  /* 0x00000016ff16823e */ /* 0x000fe400000010ff */
[----:B------:R-:W-:Y:S02]  /*0dc0*/  @!P4 F2FP.BF16.F32.PACK_AB R2, RZ, R2 ;  /* 0x00000002ff02c23e */ /* 0x000fe400000010ff */
[----:B------:R-:W-:Y:S02]  /*0dd0*/  @!P5 F2FP.BF16.F32.PACK_AB R0, RZ, R0 ;  /* 0x00000000ff00d23e */ /* 0x000fe400000010ff */
[----:B------:R-:W-:-:S02]  /*0de0*/  @!P3 F2FP.BF16.F32.PACK_AB R25, RZ, R25 ;  /* 0x00000019ff19b23e */ /* 0x000fc400000010ff */
[----:B------:R-:W-:Y:S02]  /*0df0*/  @!P2 PRMT R6, R19, 0x7610, R6 ;  /* 0x000076101306a816 */ /* 0x000fe40000000006 */
[----:B------:R-:W-:Y:S02]  /*0e00*/  @!P0 PRMT R8, R22, 0x7610, R8 ;  /* 0x0000761016088816 */ /* 0x000fe40000000008 */
[----:B------:R-:W-:Y:S02]  /*0e10*/  @!P4 PRMT R27, R2, 0x7610, R27 ;  /* 0x00007610021bc816 */ /* 0x000fe4000000001b */
[----:B------:R-:W-:Y:S02]  /*0e20*/  @!P5 PRMT R26, R0, 0x7610, R26 ;  /* 0x00007610001ad816 */ /* 0x000fe4000000001a */
[----:B------:R-:W-:Y:S01]  /*0e30*/  @!P3 PRMT R24, R25, 0x7610, R24 ;  /* 0x000076101918b816 */ /* 0x000fe20000000018 */
[----:B0-----:R-:W-:Y:S06]  /*0e40*/  @P1 BRA `(.L_x_835) ;  /* 0x0000000000301947 */ /* 0x001fec0003800000 */
[----:B------:R-:W0:Y:S01]  /*0e50*/  LDC.64 R10, c[0x0][0x218] ;  /* 0x00008600ff0a7b82 */ /* 0x000e220000000a00 */
[----:B------:R-:W-:Y:S02]  /*0e60*/  IMAD.IADD R9, R3, 0x1, R21 ;  /* 0x0000000103097824 */ /* 0x000fe400078e0215 */
[----:B------:R-:W-:-:S05]  /*0e70*/  VIADD R21, R21, 0x80 ;  /* 0x0000008015157836 */ /* 0x000fca0000000000 */
[----:B------:R-:W-:Y:S01]  /*0e80*/  ISETP.GE.AND P0, PT, R21, R4, PT ;  /* 0x000000041500720c */ /* 0x000fe20003f06270 */
[----:B0-----:R-:W-:-:S05]  /*0e90*/  IMAD.WIDE.U32 R10, R9, 0x2, R10 ;  /* 0x00000002090a7825 */ /* 0x001fca00078e000a */
[----:B------:R0:W-:Y:S07]  /*0ea0*/  STG.E.U16 desc[UR4][R10.64], R5 ;  /* 0x000000050a007986 */ /* 0x0001ee000c101504 */
[----:B------:R-:W-:Y:S05]  /*0eb0*/  @P0 BRA `(.L_x_836) ;  /* 0x0000000000300947 */ /* 0x000fea0003800000 */
[----:B0-----:R-:W0:Y:S01]  /*0ec0*/  LDC.64 R10, c[0x0][0x218] ;  /* 0x00008600ff0a7b82 */ /* 0x001e220000000a00 */
[----:B------:R-:W-:Y:S02]  /*0ed0*/  IMAD.IADD R5, R3, 0x1, R21 ;  /* 0x0000000103057824 */ /* 0x000fe400078e0215 */
[----:B------:R-:W-:Y:S02]  /*0ee0*/  VIADD R21, R21, 0x80 ;  /* 0x0000008015157836 */ /* 0x000fe40000000000 */
[----:B0-----:R-:W-:-:S05]  /*0ef0*/  IMAD.WIDE.U32 R10, R5, 0x2, R10 ;  /* 0x00000002050a7825 */ /* 0x001fca00078e000a */
[----:B------:R0:W-:Y:S02]  /*0f00*/  STG.E.U16 desc[UR4][R10.64], R6 ;  /* 0x000000060a007986 */ /* 0x0001e4000c101504 */
.L_x_835:
[----:B------:R-:W-:-:S13]  /*0f10*/  ISETP.GE.AND P0, PT, R21, R4, PT ;  /* 0x000000041500720c */ /* 0x000fda0003f06270 */
[----:B------:R-:W-:Y:S05]  /*0f20*/  @P0 BRA `(.L_x_837) ;  /* 0x0000000000300947 */ /* 0x000fea0003800000 */
[----:B0-----:R-:W0:Y:S01]  /*0f30*/  LDC.64 R10, c[0x0][0x218] ;  /* 0x00008600ff0a7b82 */ /* 0x001e220000000a00 */
[----:B------:R-:W-:Y:S02]  /*0f40*/  IMAD.IADD R5, R3, 0x1, R21 ;  /* 0x0000000103057824 */ /* 0x000fe400078e0215 */
[----:B------:R-:W-:Y:S02]  /*0f50*/  VIADD R21, R21, 0x80 ;  /* 0x0000008015157836 */ /* 0x000fe40000000000 */
[----:B0-----:R-:W-:-:S05]  /*0f60*/  IMAD.WIDE.U32 R10, R5, 0x2, R10 ;  /* 0x00000002050a7825 */ /* 0x001fca00078e000a */
[----:B------:R1:W-:Y:S02]  /*0f70*/  STG.E.U16 desc[UR4][R10.64], R7 ;  /* 0x000000070a007986 */ /* 0x0003e4000c101504 */
.L_x_836:
[----:B------:R-:W-:-:S13]  /*0f80*/  ISETP.GE.AND P0, PT, R21, R4, PT ;  /* 0x000000041500720c */ /* 0x000fda0003f06270 */
[----:B------:R-:W-:Y:S05]  /*0f90*/  @P0 BRA `(.L_x_838) ;  /* 0x0000000000340947 */ /* 0x000fea0003800000 */
[----:B-1----:R-:W1:Y:S01]  /*0fa0*/  LDC.64 R6, c[0x0][0x218] ;  /* 0x00008600ff067b82 */ /* 0x002e620000000a00 */
[----:B0-----:R-:W-:Y:S02]  /*0fb0*/  IMAD.IADD R5, R3, 0x1, R21 ;  /* 0x0000000103057824 */ /* 0x001fe400078e0215 */
[----:B------:R-:W-:Y:S02]  /*0fc0*/  VIADD R21, R21, 0x80 ;  /* 0x0000008015157836 */ /* 0x000fe40000000000 */
[----:B-1----:R-:W-:-:S05]  /*0fd0*/  IMAD.WIDE.U32 R6, R5, 0x2, R6 ;  /* 0x0000000205067825 */ /* 0x002fca00078e0006 */
[----:B------:R1:W-:Y:S02]  /*0fe0*/  STG.E.U16 desc[UR4][R6.64], R8 ;  /* 0x0000000806007986 */ /* 0x0003e4000c101504 */
.L_x_837:
[----:B------:R-:W-:-:S13]  /*0ff0*/  ISETP.GE.AND P0, PT, R21, R4, PT ;  /* 0x000000041500720c */ /* 0x000fda0003f06270 */
[----:B------:R-:W-:Y:S05]  /*1000*/  @P0 BREAK B1 ;  /* 0x0000000000010942 */ /* 0x000fea0003800000 */
[----:B------:R-:W-:Y:S05]  /*1010*/  @P0 BRA `(.L_x_839) ;  /* 0x0000000000300947 */ /* 0x000fea0003800000 */
[----:B01----:R-:W0:Y:S01]  /*1020*/  LDC.64 R6, c[0x0][0x218] ;  /* 0x00008600ff067b82 */ /* 0x003e220000000a00 */
[----:B------:R-:W-:Y:S02]  /*1030*/  IMAD.IADD R5, R3, 0x1, R21 ;  /* 0x0000000103057824 */ /* 0x000fe400078e0215 */
[----:B------:R-:W-:Y:S02]  /*1040*/  VIADD R21, R21, 0x80 ;  /* 0x0000008015157836 */ /* 0x000fe40000000000 */
[----:B0-----:R-:W-:-:S05]  /*1050*/  IMAD.WIDE.U32 R6, R5, 0x2, R6 ;  /* 0x0000000205067825 */ /* 0x001fca00078e0006 */
[----:B------:R2:W-:Y:S02]  /*1060*/  STG.E.U16 desc[UR4][R6.64], R27 ;  /* 0x0000001b06007986 */ /* 0x0005e4000c101504 */
.L_x_838:
[----:B------:R-:W-:Y:S05]  /*1070*/  BSYNC B1 ;  /* 0x0000000000017941 */ /* 0x000fea0003800000 */
.L_x_834:
[----:B------:R-:W-:-:S13]  /*1080*/  ISETP.GE.AND P0, PT, R21, R4, PT ;  /* 0x000000041500720c */ /* 0x000fda0003f06270 */
[----:B-12---:R-:W1:Y:S01]  /*1090*/  @!P0 LDC.64 R6, c[0x0][0x218] ;  /* 0x00008600ff068b82 */ /* 0x006e620000000a00 */
[----:B0-----:R-:W-:Y:S02]  /*10a0*/  @!P0 IMAD.IADD R5, R3, 0x1, R21 ;  /* 0x0000000103058824 */ /* 0x001fe400078e0215 */
[----:B------:R-:W-:Y:S02]  /*10b0*/  @!P0 VIADD R21, R21, 0x80 ;  /* 0x0000008015158836 */ /* 0x000fe40000000000 */
[----:B-1----:R-:W-:-:S05]  /*10c0*/  @!P0 IMAD.WIDE.U32 R6, R5, 0x2, R6 ;  /* 0x0000000205068825 */ /* 0x002fca00078e0006 */
[----:B------:R2:W-:Y:S02]  /*10d0*/  @!P0 STG.E.U16 desc[UR4][R6.64], R26 ;  /* 0x0000001a06008986 */ /* 0x0005e4000c101504 */
.L_x_839:
[----:B------:R-:W-:Y:S05]  /*10e0*/  BSYNC B0 ;  /* 0x0000000000007941 */ /* 0x000fea0003800000 */
.L_x_833:
[----:B------:R-:W-:Y:S05]  /*10f0*/  WARPSYNC.ALL ;  /* 0x0000000000007948 */ /* 0x000fea0003800000 */
[----:B------:R-:W-:-:S13]  /*1100*/  ISETP.GE.AND P0, PT, R21, R4, PT ;  /* 0x000000041500720c */ /* 0x000fda0003f06270 */
[----:B------:R-:W-:Y:S05]  /*1110*/  @P0 EXIT ;  /* 0x000000000000094d */ /* 0x000fea0003800000 */
[----:B------:R-:W3:Y:S01]  /*1120*/  LDC.64 R4, c[0x0][0x218] ;  /* 0x00008600ff047b82 */ /* 0x000ee20000000a00 */
[----:B------:R-:W-:-:S04]  /*1130*/  IMAD.IADD R3, R3, 0x1, R21 ;  /* 0x0000000103037824 */ /* 0x000fc800078e0215 */
[----:B---3--:R-:W-:-:S05]  /*1140*/  IMAD.WIDE.U32 R2, R3, 0x2, R4 ;  /* 0x0000000203027825 */ /* 0x008fca00078e0004 */
[----:B------:R-:W-:Y:S01]  /*1150*/  STG.E.U16 desc[UR4][R2.64], R24 ;  /* 0x0000001802007986 */ /* 0x000fe2000c101504 */
[----:B------:R-:W-:Y:S05]  /*1160*/  EXIT ;  /* 0x000000000000794d */ /* 0x000fea0003800000 */
.L_x_840:
        /* <DEDUP_REMOVED lines=9> */
.L_x_32019:


//--------------------- .text._ZN2at6native29vectorized_elementwise_kernelILi4ENS0_13BinaryFunctorIN3c108BFloat16ES4_S4_ZZZNS0_21heaviside_kernel_cudaERNS_18TensorIteratorBaseEENKUlvE_clEvENKUlvE8_clEvEUlS4_S4_E_EESt5arrayIPcLm3EEEEviT0_T1_ --------------------------
	.section	.text._ZN2at6native29vectorized_elementwise_kernelILi4ENS0_13BinaryFunctorIN3c108BFloat16ES4_S4_ZZZNS0_21heaviside_kernel_cudaERNS_18TensorIteratorBaseEENKUlvE_clEvENKUlvE8_clEvEUlS4_S4_E_EESt5arrayIPcLm3EEEEviT0_T1_,"ax",@progbits
	.align	128
        .global         _ZN2at6native29vectorized_elementwise_kernelILi4ENS0_13BinaryFunctorIN3c108BFloat16ES4_S4_ZZZNS0_21heaviside_kernel_cudaERNS_18TensorIteratorBaseEENKUlvE_clEvENKUlvE8_clEvEUlS4_S4_E_EESt5arrayIPcLm3EEEEviT0_T1_
        .type           _ZN2at6native29vectorized_elementwise_kernelILi4ENS0_13BinaryFunctorIN3c108BFloat16ES4_S4_ZZZNS0_21heaviside_kernel_cudaERNS_18TensorIteratorBaseEENKUlvE_clEvENKUlvE8_clEvEUlS4_S4_E_EESt5arrayIPcLm3EEEEviT0_T1_,@function
        .size           _ZN2at6native29vectorized_elementwise_kernelILi4ENS0_13BinaryFunctorIN3c108BFloat16ES4_S4_ZZZNS0_21heaviside_kernel_cudaERNS_18TensorIteratorBaseEENKUlvE_clEvENKUlvE8_clEvEUlS4_S4_E_EESt5arrayIPcLm3EEEEviT0_T1_,(.L_x_32020 - _ZN2at6native29vectorized_elementwise_kernelILi4ENS0_13BinaryFunctorIN3c108BFloat16ES4_S4_ZZZNS0_21heaviside_kernel_cudaERNS_18TensorIteratorBaseEENKUlvE_clEvENKUlvE8_clEvEUlS4_S4_E_EESt5arrayIPcLm3EEEEviT0_T1_)
        .other          _ZN2at6native29vectorized_elementwise_kernelILi4ENS0_13BinaryFunctorIN3c108BFloat16ES4_S4_ZZZNS0_21heaviside_kernel_cudaERNS_18TensorIteratorBaseEENKUlvE_clEvENKUlvE8_clEvEUlS4_S4_E_EESt5arrayIPcLm3EEEEviT0_T1_,@"STO_CUDA_ENTRY STV_DEFAULT"
_ZN2at6native29vectorized_elementwise_kernelILi4ENS0_13BinaryFunctorIN3c108BFloat16ES4_S4_ZZZNS0_21heaviside_kernel_cudaERNS_18TensorIteratorBaseEENKUlvE_clEvENKUlvE8_clEvEUlS4_S4_E_EESt5arrayIPcLm3EEEEviT0_T1_:
.text._ZN2at6native29vectorized_elementwise_kernelILi4ENS0_13BinaryFunctorIN3c108BFloat16ES4_S4_ZZZNS0_21heaviside_kernel_cudaERNS_18TensorIteratorBaseEENKUlvE_clEvENKUlvE8_clEvEUlS4_S4_E_EESt5arrayIPcLm3EEEEviT0_T1_:
        /* <DEDUP_REMOVED lines=10> */
[----:B------:R-:W2:Y:S01]  /*00a0*/  LDC.64 R6, c[0x0][0x228] ;  /* 0x00008a00ff067b82 */ /* 0x000ea20000000a00 */
[----:B-1----:R-:W-:-:S04]  /*00b0*/  IMAD.WIDE R4, R3, 0x2, R4 ;  /* 0x0000000203047825 */ /* 0x002fc800078e0204 */
[----:B0-----:R-:W-:-:S04]  /*00c0*/  IMAD.WIDE.U32 R14, R0, 0x8, R4 ;  /* 0x00000008000e7825 */ /* 0x001fc800078e0004 */
[----:B--2---:R-:W-:Y:S01]  /*00d0*/  IMAD.WIDE R4, R3, 0x2, R6 ;  /* 0x0000000203047825 */ /* 0x004fe200078e0206 */
[----:B------:R-:W2:Y:S04]  /*00e0*/  LDG.E.64 R8, desc[UR4][R14.64] ;  /* 0x000000040e087981 */ /* 0x000ea8000c1e1b00 */
[----:B------:R-:W3:Y:S01]  /*00f0*/  LDG.E.64 R6, desc[UR4][R14.64+0x400] ;  /* 0x000400040e067981 */ /* 0x000ee2000c1e1b00 */
[----:B------:R-:W-:-:S05]  /*0100*/  IMAD.WIDE.U32 R16, R0, 0x8, R4 ;  /* 0x0000000800107825 */ /* 0x000fca00078e0004 */
[----:B------:R-:W4:Y:S04]  /*0110*/  LDG.E.64 R12, desc[UR4][R16.64] ;  /* 0x00000004100c7981 */ /* 0x000f28000c1e1b00 */
[----:B------:R0:W5:Y:S01]  /*0120*/  LDG.E.64 R4, desc[UR4][R16.64+0x400] ;  /* 0x0004000410047981 */ /* 0x000162000c1e1b00 */
[----:B--2---:R-:W-:-:S05]  /*0130*/  IMAD.U32 R20, R9, 0x10000, RZ ;  /* 0x0001000009147824 */ /* 0x004fca00078e00ff */
[----:B------:R-:W-:Y:S01]  /*0140*/  FSETP.NEU.FTZ.AND P3, PT, R20, RZ, PT ;  /* 0x000000ff1400720b */ /* 0x000fe20003f7d000 */
[C---:B------:R-:W-:Y:S01]  /*0150*/  IMAD.U32 R18, R8.reuse, 0x10000, RZ ;  /* 0x0001000008127824 */ /* 0x040fe200078e00ff */
[----:B------:R-:W-:Y:S02]  /*0160*/  PRMT R21, R9, 0x7632, R21 ;  /* 0x0000763209157816 */ /* 0x000fe40000000015 */
[----:B------:R-:W-:Y:S02]  /*0170*/  PRMT R19, R8, 0x7632, R19 ;  /* 0x0000763208137816 */ /* 0x000fe40000000013 */
[----:B------:R-:W1:Y:S01]  /*0180*/  LDC.64 R8, c[0x0][0x218] ;  /* 0x00008600ff087b82 */ /* 0x000e620000000a00 */
[----:B---3--:R-:W-:Y:S02]  /*0190*/  PRMT R15, R6, 0x7632, R15 ;  /* 0x00007632060f7816 */ /* 0x008fe4000000000f */
[----:B0-----:R-:W-:Y:S02]  /*01a0*/  PRMT R16, R7, 0x7632, R16 ;  /* 0x0000763207107816 */ /* 0x001fe40000000010 */
[----:B----4-:R-:W-:-:S02]  /*01b0*/  PRMT R10, R13, 0x7610, R10 ;  /* 0x000076100d0a7816 */ /* 0x010fc4000000000a */
[----:B------:R-:W-:Y:S01]  /*01c0*/  PRMT R2, R13, 0x7632, R2 ;  /* 0x000076320d027816 */ /* 0x000fe20000000002 */
[----:B------:R-:W-:Y:S01]  /*01d0*/  IMAD.U32 R13, R6, 0x10000, RZ ;  /* 0x00010000060d7824 */ /* 0x000fe200078e00ff */
[----:B------:R-:W-:Y:S01]  /*01e0*/  @P3 FSET.BF.GT.FTZ.AND R20, R20, RZ, PT ;  /* 0x000000ff1414320a */ /* 0x000fe20003814000 */
[----:B------:R-:W-:Y:S02]  /*01f0*/  IMAD.U32 R14, R21, 0x10000, RZ ;  /* 0x00010000150e7824 */ /* 0x000fe400078e00ff */
[----:B------:R-:W-:Y:S02]  /*0200*/  IMAD.U32 R19, R19, 0x10000, RZ ;  /* 0x0001000013137824 */ /* 0x000fe400078e00ff */
[----:B------:R-:W-:Y:S02]  /*0210*/  IMAD.U32 R6, R7, 0x10000, RZ ;  /* 0x0001000007067824 */ /* 0x000fe400078e00ff */
[----:B------:R-:W-:Y:S02]  /*0220*/  IMAD.U32 R15, R15, 0x10000, RZ ;  /* 0x000100000f0f7824 */ /* 0x000fe400078e00ff */
[----:B------:R-:W-:Y:S01]  /*0230*/  IMAD.U32 R16, R16, 0x10000, RZ ;  /* 0x0001000010107824 */ /* 0x000fe200078e00ff */
[----:B------:R-:W-:-:S02]  /*0240*/  @P3 F2FP.BF16.F32.PACK_AB R10, RZ, R20 ;  /* 0x00000014ff0a323e */ /* 0x000fc400000010ff */
[----:B------:R-:W-:Y:S02]  /*0250*/  FSETP.NEU.FTZ.AND P2, PT, R18, RZ, PT ;  /* 0x000000ff1200720b */ /* 0x000fe40003f5d000 */
[----:B------:R-:W-:Y:S02]  /*0260*/  FSETP.NEU.FTZ.AND P1, PT, R14, RZ, PT ;  /* 0x000000ff0e00720b */ /* 0x000fe40003f3d000 */
[----:B------:R-:W-:Y:S02]  /*0270*/  FSETP.NEU.FTZ.AND P0, PT, R19, RZ, PT ;  /* 0x000000ff1300720b */ /* 0x000fe40003f1d000 */
[----:B------:R-:W-:Y:S02]  /*0280*/  FSETP.NEU.FTZ.AND P3, PT, R13, RZ, PT ;  /* 0x000000ff0d00720b */ /* 0x000fe40003f7d000 */
[----:B------:R-:W-:Y:S02]  /*0290*/  FSETP.NEU.FTZ.AND P5, PT, R6, RZ, PT ;  /* 0x000000ff0600720b */ /* 0x000fe40003fbd000 */
[----:B------:R-:W-:-:S02]  /*02a0*/  FSETP.NEU.FTZ.AND P4, PT, R15, RZ, PT ;  /* 0x000000ff0f00720b */ /* 0x000fc40003f9d000 */
[----:B------:R-:W-:Y:S01]  /*02b0*/  FSETP.NEU.FTZ.AND P6, PT, R16, RZ, PT ;  /* 0x000000ff1000720b */ /* 0x000fe20003fdd000 */
[----:B-1----:R-:W-:Y:S01]  /*02c0*/  IMAD.WIDE.U32 R8, R3, 0x2, R8 ;  /* 0x0000000203087825 */ /* 0x002fe200078e0008 */
[----:B------:R-:W-:Y:S02]  /*02d0*/  @P2 FSET.BF.GT.FTZ.AND R18, R18, RZ, PT ;  /* 0x000000ff1212220a */ /* 0x000fe40003814000 */
[----:B------:R-:W-:Y:S02]  /*02e0*/  @P1 FSET.BF.GT.FTZ.AND R14, R14, RZ, PT ;  /* 0x000000ff0e0e120a */ /* 0x000fe40003814000 */
[----:B------:R-:W-:Y:S02]  /*02f0*/  @P0 FSET.BF.GT.FTZ.AND R19, R19, RZ, PT ;  /* 0x000000ff1313020a */ /* 0x000fe40003814000 */
[----:B------:R-:W-:Y:S02]  /*0300*/  @P3 FSET.BF.GT.FTZ.AND R13, R13, RZ, PT ;  /* 0x000000ff0d0d320a */ /* 0x000fe40003814000 */
[----:B------:R-:W-:-:S02]  /*0310*/  @P5 FSET.BF.GT.FTZ.AND R6, R6, RZ, PT ;  /* 0x000000ff0606520a */ /* 0x000fc40003814000 */
[----:B------:R-:W-:Y:S02]  /*0320*/  @P4 FSET.BF.GT.FTZ.AND R15, R15, RZ, PT ;  /* 0x000000ff0f0f420a */ /* 0x000fe40003814000 */
[----:B------:R-:W-:Y:S02]  /*0330*/  @P6 FSET.BF.GT.FTZ.AND R16, R16, RZ, PT ;  /* 0x000000ff1010620a */ /* 0x000fe40003814000 */
[----:B-----5:R-:W-:Y:S02]  /*0340*/  PRMT R3, R4, 0x7610, R3 ;  /* 0x0000761004037816 */ /* 0x020fe40000000003 */
[----:B------:R-:W-:Y:S02]  /*0350*/  PRMT R11, R12, 0x7632, R11 ;  /* 0x000076320c0b7816 */ /* 0x000fe4000000000b */
[----:B------:R-:W-:Y:S02]  /*0360*/  PRMT R4, R4, 0x7632, R4 ;  /* 0x0000763204047816 */ /* 0x000fe40000000004 */
[----:B------:R-:W-:-:S02]  /*0370*/  PRMT R7, R5, 0x7632, R7 ;  /* 0x0000763205077816 */ /* 0x000fc40000000007 */
[----:B------:R-:W-:Y:S02]  /*0380*/  @P2 F2FP.BF16.F32.PACK_AB R12, RZ, R18 ;  /* 0x00000012ff0c223e */ /* 0x000fe400000010ff */
[----:B------:R-:W-:Y:S02]  /*0390*/  @P1 F2FP.BF16.F32.PACK_AB R2, RZ, R14 ;  /* 0x0000000eff02123e */ /* 0x000fe400000010ff */
[----:B------:R-:W-:Y:S02]  /*03a0*/  @P0 F2FP.BF16.F32.PACK_AB R11, RZ, R19 ;  /* 0x00000013ff0b023e */ /* 0x000fe400000010ff */
[----:B------:R-:W-:Y:S02]  /*03b0*/  @P3 F2FP.BF16.F32.PACK_AB R3, RZ, R13 ;  /* 0x0000000dff03323e */ /* 0x000fe400000010ff */
[----:B------:R-:W-:Y:S02]  /*03c0*/  @P5 F2FP.BF16.F32.PACK_AB R5, RZ, R6 ;  /* 0x00000006ff05523e */ /* 0x000fe400000010ff */
[----:B------:R-:W-:-:S02]  /*03d0*/  @P4 F2FP.BF16.F32.PACK_AB R4, RZ, R15 ;  /* 0x0000000fff04423e */ /* 0x000fc400000010ff */
[----:B------:R-:W-:Y:S01]  /*03e0*/  @P6 F2FP.BF16.F32.PACK_AB R7, RZ, R16 ;  /* 0x00000010ff07623e */ /* 0x000fe200000010ff */
[----:B------:R-:W-:Y:S01]  /*03f0*/  IMAD.WIDE R8, R0, 0x8, R8 ;  /* 0x0000000800087825 */ /* 0x000fe200078e0208 */
[----:B------:R-:W-:Y:S02]  /*0400*/  PRMT R13, R10, 0x5410, R2 ;  /* 0x000054100a0d7816 */ /* 0x000fe40000000002 */
[----:B------:R-:W-:Y:S02]  /*0410*/  PRMT R12, R12, 0x5410, R11 ;  /* 0x000054100c0c7816 */ /* 0x000fe4000000000b */
[----:B------:R-:W-:Y:S02]  /*0420*/  PRMT R4, R3, 0x5410, R4 ;  /* 0x0000541003047816 */ /* 0x000fe40000000004 */
[----:B------:R-:W-:Y:S01]  /*0430*/  PRMT R5, R5, 0x5410, R7 ;  /* 0x0000541005057816 */ /* 0x000fe20000000007 */
[----:B------:R-:W-:Y:S04]  /*0440*/  STG.E.64 desc[UR4][R8.64], R12 ;  /* 0x0000000c08007986 */ /* 0x000fe8000c101b04 */
[----:B------:R-:W-:Y:S01]  /*0450*/  STG.E.64 desc[UR4][R8.64+0x400], R4 ;  /* 0x0004000408007986 */ /* 0x000fe2000c101b04 */
[----:B------:R-:W-:Y:S05]  /*0460*/  EXIT ;  /* 0x000000000000794d */ /* 0x000fea0003800000 */
.L_x_841:
        /* <DEDUP_REMOVED lines=165> */
.L_x_844:
[----:B------:R-:W-:-:S13]  /*0ec0*/  ISETP.GE.AND P0, PT, R21, R4, PT ;  /* 0x000000041500720c */ /* 0x000fda0003f06270 */
[----:B------:R-:W-:Y:S05]  /*0ed0*/  @P0 BRA `(.L_x_846) ;  /* 0x0000000000300947 */ /* 0x000fea0003800000 */
[----:B0-----:R-:W0:Y:S01]  /*0ee0*/  LDC.64 R10, c[0x0][0x218] ;  /* 0x00008600ff0a7b82 */ /* 0x001e220000000a00 */
[----:B------:R-:W-:Y:S02]  /*0ef0*/  IMAD.IADD R5, R3, 0x1, R21 ;  /* 0x0000000103057824 */ /* 0x000fe400078e0215 */
[----:B------:R-:W-:Y:S02]  /*0f00*/  VIADD R21, R21, 0x80 ;  /* 0x0000008015157836 */ /* 0x000fe40000000000 */
[----:B0-----:R-:W-:-:S05]  /*0f10*/  IMAD.WIDE.U32 R10, R5, 0x2, R10 ;  /* 0x00000002050a7825 */ /* 0x001fca00078e000a */
[----:B------:R1:W-:Y:S02]  /*0f20*/  STG.E.U16 desc[UR4][R10.64], R7 ;  /* 0x000000070a007986 */ /* 0x0003e4000c101504 */
.L_x_845:
[----:B------:R-:W-:-:S13]  /*0f30*/  ISETP.GE.AND P0, PT, R21, R4, PT ;  /* 0x000000041500720c */ /* 0x000fda0003f06270 */
[----:B------:R-:W-:Y:S05]  /*0f40*/  @P0 BRA `(.L_x_847) ;  /* 0x0000000000340947 */ /* 0x000fea0003800000 */
[----:B-1----:R-:W1:Y:S01]  /*0f50*/  LDC.64 R6, c[0x0][0x218] ;  /* 0x00008600ff067b82 */ /* 0x002e620000000a00 */
[----:B0-----:R-:W-:Y:S02]  /*0f60*/  IMAD.IADD R5, R3, 0x1, R21 ;  /* 0x0000000103057824 */ /* 0x001fe400078e0215 */
[----:B------:R-:W-:Y:S02]  /*0f70*/  VIADD R21, R21, 0x80 ;  /* 0x0000008015157836 */ /* 0x000fe40000000000 */
[----:B-1----:R-:W-:-:S05]  /*0f80*/  IMAD.WIDE.U32 R6, R5, 0x2, R6 ;  /* 0x0000000205067825 */ /* 0x002fca00078e0006 */
[----:B------:R1:W-:Y:S02]  /*0f90*/  STG.E.U16 desc[UR4][R6.64], R8 ;  /* 0x0000000806007986 */ /* 0x0003e4000c101504 */
.L_x_846:
        /* <DEDUP_REMOVED lines=8> */
.L_x_847:
[----:B------:R-:W-:Y:S05]  /*1020*/  BSYNC B1 ;  /* 0x0000000000017941 */ /* 0x000fea0003800000 */
.L_x_843:
[----:B------:R-:W-:-:S13]  /*1030*/  ISETP.GE.AND P0, PT, R21, R4, PT ;  /* 0x000000041500720c */ /* 0x000fda0003f06270 */
[----:B-12---:R-:W1:Y:S01]  /*1040*/  @!P0 LDC.64 R6, c[0x0][0x218] ;  /* 0x00008600ff068b82 */ /* 0x006e620000000a00 */
[----:B0-----:R-:W-:Y:S02]  /*1050*/  @!P0 IMAD.IADD R5, R3, 0x1, R21 ;  /* 0x0000000103058824 */ /* 0x001fe400078e0215 */
[----:B------:R-:W-:Y:S02]  /*1060*/  @!P0 VIADD R21, R21, 0x80 ;  /* 0x0000008015158836 */ /* 0x000fe40000000000 */
[----:B-1----:R-:W-:-:S05]  /*1070*/  @!P0 IMAD.WIDE.U32 R6, R5, 0x2, R6 ;  /* 0x0000000205068825 */ /* 0x002fca00078e0006 */
[----:B------:R2:W-:Y:S02]  /*1080*/  @!P0 STG.E.U16 desc[UR4][R6.64], R26 ;  /* 0x0000001a06008986 */ /* 0x0005e4000c101504 */
.L_x_848:
[----:B------:R-:W-:Y:S05]  /*1090*/  BSYNC B0 ;  /* 0x0000000000007941 */ /* 0x000fea0003800000 */
.L_x_842:
        /* <DEDUP_REMOVED lines=8> */
.L_x_849:
        /* <DEDUP_REMOVED lines=14> */
.L_x_32020:


//--------------------- .text._ZN2at6native29vectorized_elementwise_kernelILi8ENS0_13BinaryFunctorIN3c108BFloat16ES4_S4_ZZZNS0_21heaviside_kernel_cudaERNS_18TensorIteratorBaseEENKUlvE_clEvENKUlvE8_clEvEUlS4_S4_E_EESt5arrayIPcLm3EEEEviT0_T1_ --------------------------
	.section	.text._ZN2at6native29vectorized_elementwise_kernelILi8ENS0_13BinaryFunctorIN3c108BFloat16ES4_S4_ZZZNS0_21heaviside_kernel_cudaERNS_18TensorIteratorBaseEENKUlvE_clEvENKUlvE8_clEvEUlS4_S4_E_EESt5arrayIPcLm3EEEEviT0_T1_,"ax",@progbits
	.align	128
        .global         _ZN2at6native29vectorized_elementwise_kernelILi8ENS0_13BinaryFunctorIN3c108BFloat16ES4_S4_ZZZNS0_21heaviside_kernel_cudaERNS_18TensorIteratorBaseEENKUlvE_clEvENKUlvE8_clEvEUlS4_S4_E_EESt5arrayIPcLm3EEEEviT0_T1_
        .type           _ZN2at6native29vectorized_elementwise_kernelILi8ENS0_13BinaryFunctorIN3c108BFloat16ES4_S4_ZZZNS0_21heaviside_kernel_cudaERNS_18TensorIteratorBaseEENKUlvE_clEvENKUlvE8_clEvEUlS4_S4_E_EESt5arrayIPcLm3EEEEviT0_T1_,@function
        .size           _ZN2at6native29vectorized_elementwise_kernelILi8ENS0_13BinaryFunctorIN3c108BFloat16ES4_S4_ZZZNS0_21heaviside_kernel_cudaERNS_18TensorIteratorBaseEENKUlvE_clEvENKUlvE8_clEvEUlS4_S4_E_EESt5arrayIPcLm3EEEEviT0_T1_,(.L_x_32021 - _ZN2at6native29vectorized_elementwise_kernelILi8ENS0_13BinaryFunctorIN3c108BFloat16ES4_S4_ZZZNS0_21heaviside_kernel_cudaERNS_18TensorIteratorBaseEENKUlvE_clEvENKUlvE8_clEvEUlS4_S4_E_EESt5arrayIPcLm3EEEEviT0_T1_)
        .other          _ZN2at6native29vectorized_elementwise_kernelILi8ENS0_13BinaryFunctorIN3c108BFloat16ES4_S4_ZZZNS0_21heaviside_kernel_cudaERNS_18TensorIteratorBaseEENKUlvE_clEvENKUlvE8_clEvEUlS4_S4_E_EESt5arrayIPcLm3EEEEviT0_T1_,@"STO_CUDA_ENTRY STV_DEFAULT"
_ZN2at6native29vectorized_elementwise_kernelILi8ENS0_13BinaryFunctorIN3c108BFloat16ES4_S4_ZZZNS0_21heaviside_kernel_cudaERNS_18TensorIteratorBaseEENKUlvE_clEvENKUlvE8_clEvEUlS4_S4_E_EESt5arrayIPcLm3EEEEviT0_T1_:
.text._ZN2at6native29vectorized_elementwise_kernelILi8ENS0_13BinaryFunctorIN3c108BFloat16ES4_S4_ZZZNS0_21heaviside_kernel_cudaERNS_18TensorIteratorBaseEENKUlvE_clEvENKUlvE8_clEvEUlS4_S4_E_EESt5arrayIPcLm3EEEEviT0_T1_:
        /* <DEDUP_REMOVED lines=13> */
[----:B0-----:R-:W-:-:S06]  /*00d0*/  IMAD.WIDE.U32 R8, R13, 0x10, R4 ;  /* 0x000000100d087825 */ /* 0x001fcc00078e0004 */
[----:B------:R-:W4:Y:S01]  /*00e0*/  LDG.E.128 R8, desc[UR4][R8.64] ;  /* 0x0000000408087981 */ /* 0x000f22000c1e1d00 */
[----:B--2---:R-:W-:-:S04]  /*00f0*/  IMAD.WIDE R4, R3, 0x2, R6 ;  /* 0x0000000203047825 */ /* 0x004fc800078e0206 */
[----:B------:R-:W-:-:S06]  /*0100*/  IMAD.WIDE.U32 R4, R13, 0x10, R4 ;  /* 0x000000100d047825 */ /* 0x000fcc00078e0004 */
[----:B------:R-:W2:Y:S01]  /*0110*/  LDG.E.128 R4, desc[UR4][R4.64] ;  /* 0x0000000404047981 */ /* 0x000ea2000c1e1d00 */
[----:B---3--:R-:W-:-:S04]  /*0120*/  IMAD.WIDE.U32 R2, R3, 0x2, R14 ;  /* 0x0000000203027825 */ /* 0x008fc800078e000e */
[----:B------:R-:W-:-:S04]  /*0130*/  IMAD.WIDE R2, R13, 0x10, R2 ;  /* 0x000000100d027825 */ /* 0x000fc800078e0202 */
[----:B----4-:R-:W-:Y:S01]  /*0140*/  IMAD.U32 R0, R8, 0x10000, RZ ;  /* 0x0001000008007824 */ /* 0x010fe200078e00ff */
[C---:B------:R-:W-:Y:S01]  /*0150*/  PRMT R16, R9.reuse, 0x7632, R16 ;  /* 0x0000763209107816 */ /* 0x040fe20000000010 */
[----:B------:R-:W-:Y:S01]  /*0160*/  IMAD.U32 R12, R10, 0x10000, RZ ;  /* 0x000100000a0c7824 */ /* 0x000fe200078e00ff */
[----:B------:R-:W-:Y:S01]  /*0170*/  PRMT R15, R8, 0x7632, R15 ;  /* 0x00007632080f7816 */ /* 0x000fe2000000000f */
[----:B------:R-:W-:Y:S01]  /*0180*/  IMAD.U32 R14, R9, 0x10000, RZ ;  /* 0x00010000090e7824 */ /* 0x000fe200078e00ff */
[----:B------:R-:W-:Y:S02]  /*0190*/  FSETP.NEU.FTZ.AND P0, PT, R0, RZ, PT ;  /* 0x000000ff0000720b */ /* 0x000fe40003f1d000 */
[----:B------:R-:W-:Y:S01]  /*01a0*/  PRMT R17, R10, 0x7632, R17 ;  /* 0x000076320a117816 */ /* 0x000fe20000000011 */
[C---:B------:R-:W-:Y:S01]  /*01b0*/  IMAD.U32 R10, R11.reuse, 0x10000, RZ ;  /* 0x000100000b0a7824 */ /* 0x040fe200078e00ff */
[----:B------:R-:W-:Y:S01]  /*01c0*/  PRMT R18, R11, 0x7632, R18 ;  /* 0x000076320b127816 */ /* 0x000fe20000000012 */
[----:B------:R-:W-:Y:S01]  /*01d0*/  IMAD.U32 R11, R16, 0x10000, RZ ;  /* 0x00010000100b7824 */ /* 0x000fe200078e00ff */
[----:B------:R-:W-:Y:S01]  /*01e0*/  FSETP.NEU.FTZ.AND P1, PT, R14, RZ, PT ;  /* 0x000000ff0e00720b */ /* 0x000fe20003f3d000 */
[----:B------:R-:W-:Y:S01]  /*01f0*/  IMAD.U32 R15, R15, 0x10000, RZ ;  /* 0x000100000f0f7824 */ /* 0x000fe200078e00ff */
[----:B------:R-:W-:Y:S01]  /*0200*/  FSETP.NEU.FTZ.AND P3, PT, R12, RZ, PT ;  /* 0x000000ff0c00720b */ /* 0x000fe20003f7d000 */
[----:B------:R-:W-:Y:S01]  /*0210*/  IMAD.U32 R16, R17, 0x10000, RZ ;  /* 0x0001000011107824 */ /* 0x000fe200078e00ff */
[----:B------:R-:W-:Y:S01]  /*0220*/  FSETP.NEU.FTZ.AND P5, PT, R10, RZ, PT ;  /* 0x000000ff0a00720b */ /* 0x000fe20003fbd000 */
[----:B------:R-:W-:Y:S01]  /*0230*/  IMAD.U32 R18, R18, 0x10000, RZ ;  /* 0x0001000012127824 */ /* 0x000fe200078e00ff */
[----:B------:R-:W-:-:S02]  /*0240*/  FSETP.NEU.FTZ.AND P2, PT, R11, RZ, PT ;  /* 0x000000ff0b00720b */ /* 0x000fc40003f5d000 */
[----:B------:R-:W-:Y:S02]  /*0250*/  @P0 FSET.BF.GT.FTZ.AND R9, R0, RZ, PT ;  /* 0x000000ff0009020a */ /* 0x000fe40003814000 */
[----:B--2---:R-:W-:Y:S02]  /*0260*/  PRMT R0, R4, 0x7632, R0 ;  /* 0x0000763204007816 */ /* 0x004fe40000000000 */
[----:B------:R-:W-:Y:S02]  /*0270*/  @P0 F2FP.BF16.F32.PACK_AB R4, RZ, R9 ;  /* 0x00000009ff04023e */ /* 0x000fe400000010ff */
[----:B------:R-:W-:Y:S02]  /*0280*/  FSETP.NEU.FTZ.AND P0, PT, R15, RZ, PT ;  /* 0x000000ff0f00720b */ /* 0x000fe40003f1d000 */
[----:B------:R-:W-:Y:S02]  /*0290*/  FSETP.NEU.FTZ.AND P4, PT, R16, RZ, PT ;  /* 0x000000ff1000720b */ /* 0x000fe40003f9d000 */
[----:B------:R-:W-:-:S02]  /*02a0*/  FSETP.NEU.FTZ.AND P6, PT, R18, RZ, PT ;  /* 0x000000ff1200720b */ /* 0x000fc40003fdd000 */
[----:B------:R-:W-:Y:S02]  /*02b0*/  @P1 FSET.BF.GT.FTZ.AND R14, R14, RZ, PT ;  /* 0x000000ff0e0e120a */ /* 0x000fe40003814000 */
[----:B------:R-:W-:Y:S02]  /*02c0*/  @P3 FSET.BF.GT.FTZ.AND R12, R12, RZ, PT ;  /* 0x000000ff0c0c320a */ /* 0x000fe40003814000 */
[----:B------:R-:W-:Y:S02]  /*02d0*/  @P5 FSET.BF.GT.FTZ.AND R17, R10, RZ, PT ;  /* 0x000000ff0a11520a */ /* 0x000fe40003814000 */
[----:B------:R-:W-:Y:S02]  /*02e0*/  @P2 FSET.BF.GT.FTZ.AND R11, R11, RZ, PT ;  /* 0x000000ff0b0b220a */ /* 0x000fe40003814000 */
[----:B------:R-:W-:Y:S02]  /*02f0*/  @P0 FSET.BF.GT.FTZ.AND R15, R15, RZ, PT ;  /* 0x000000ff0f0f020a */ /* 0x000fe40003814000 */
[----:B------:R-:W-:-:S02]  /*0300*/  @P4 FSET.BF.GT.FTZ.AND R16, R16, RZ, PT ;  /* 0x000000ff1010420a */ /* 0x000fc40003814000 */
[----:B------:R-:W-:Y:S02]  /*0310*/  @P6 FSET.BF.GT.FTZ.AND R18, R18, RZ, PT ;  /* 0x000000ff1212620a */ /* 0x000fe40003814000 */
[C---:B------:R-:W-:Y:S02]  /*0320*/  PRMT R8, R5.reuse, 0x7610, R8 ;  /* 0x0000761005087816 */ /* 0x040fe40000000008 */
[----:B------:R-:W-:Y:S02]  /*0330*/  PRMT R5, R5, 0x7632, R5 ;  /* 0x0000763205057816 */ /* 0x000fe40000000005 */
[----:B------:R-:W-:Y:S02]  /*0340*/  PRMT R9, R6, 0x7632, R9 ;  /* 0x0000763206097816 */ /* 0x000fe40000000009 */
[----:B------:R-:W-:Y:S02]  /*0350*/  PRMT R10, R7, 0x7632, R10 ;  /* 0x00007632070a7816 */ /* 0x000fe4000000000a */
[----:B------:R-:W-:-:S02]  /*0360*/  @P1 F2FP.BF16.F32.PACK_AB R8, RZ, R14 ;  /* 0x0000000eff08123e */ /* 0x000fc400000010ff */
[----:B------:R-:W-:Y:S02]  /*0370*/  @P3 F2FP.BF16.F32.PACK_AB R6, RZ, R12 ;  /* 0x0000000cff06323e */ /* 0x000fe400000010ff */
[----:B------:R-:W-:Y:S02]  /*0380*/  @P5 F2FP.BF16.F32.PACK_AB R7, RZ, R17 ;  /* 0x00000011ff07523e */ /* 0x000fe400000010ff */
[----:B------:R-:W-:Y:S02]  /*0390*/  @P0 F2FP.BF16.F32.PACK_AB R0, RZ, R15 ;  /* 0x0000000fff00023e */ /* 0x000fe400000010ff */
[----:B------:R-:W-:Y:S02]  /*03a0*/  @P2 F2FP.BF16.F32.PACK_AB R5, RZ, R11 ;  /* 0x0000000bff05223e */ /* 0x000fe400000010ff */
[----:B------:R-:W-:Y:S02]  /*03b0*/  @P4 F2FP.BF16.F32.PACK_AB R9, RZ, R16 ;  /* 0x00000010ff09423e */ /* 0x000fe400000010ff */
[----:B------:R-:W-:-:S02]  /*03c0*/  @P6 F2FP.BF16.F32.PACK_AB R10, RZ, R18 ;  /* 0x00000012ff0a623e */ /* 0x000fc400000010ff */
[----:B------:R-:W-:Y:S02]  /*03d0*/  PRMT R4, R4, 0x5410, R0 ;  /* 0x0000541004047816 */ /* 0x000fe40000000000 */
[----:B------:R-:W-:Y:S02]  /*03e0*/  PRMT R5, R8, 0x5410, R5 ;  /* 0x0000541008057816 */ /* 0x000fe40000000005 */
[----:B------:R-:W-:Y:S02]  /*03f0*/  PRMT R6, R6, 0x5410, R9 ;  /* 0x0000541006067816 */ /* 0x000fe40000000009 */
[----:B------:R-:W-:-:S05]  /*0400*/  PRMT R7, R7, 0x5410, R10 ;  /* 0x0000541007077816 */ /* 0x000fca000000000a */
[----:B------:R-:W-:Y:S01]  /*0410*/  STG.E.128 desc[UR4][R2.64], R4 ;  /* 0x0000000402007986 */ /* 0x000fe2000c101d04 */
[----:B------:R-:W-:Y:S05]  /*0420*/  EXIT ;  /* 0x000000000000794d */ /* 0x000fea0003800000 */
.L_x_850:
        /* <DEDUP_REMOVED lines=165> */
.L_x_853:
[----:B------:R-:W-:-:S13]  /*0e80*/  ISETP.GE.AND P0, PT, R21, R4, PT ;  /* 0x000000041500720c */ /* 0x000fda0003f06270 */
[----:B------:R-:W-:Y:S05]  /*0e90*/  @P0 BRA `(.L_x_855) ;  /* 0x0000000000300947 */ /* 0x000fea0003800000 */
[----:B0-----:R-:W0:Y:S01]  /*0ea0*/  LDC.64 R10, c[0x0][0x218] ;  /* 0x00008600ff0a7b82 */ /* 0x001e220000000a00 */
[----:B------:R-:W-:Y:S02]  /*0eb0*/  IMAD.IADD R5, R3, 0x1, R21 ;  /* 0x0000000103057824 */ /* 0x000fe400078e0215 */
[----:B------:R-:W-:Y:S02]  /*0ec0*/  VIADD R21, R21, 0x80 ;  /* 0x0000008015157836 */ /* 0x000fe40000000000 */
[----:B0-----:R-:W-:-:S05]  /*0ed0*/  IMAD.WIDE.U32 R10, R5, 0x2, R10 ;  /* 0x00000002050a7825 */ /* 0x001fca00078e000a */
[----:B------:R1:W-:Y:S02]  /*0ee0*/  STG.E.U16 desc[UR4][R10.64], R7 ;  /* 0x000000070a007986 */ /* 0x0003e4000c101504 */
.L_x_854:
[----:B------:R-:W-:-:S13]  /*0ef0*/  ISETP.GE.AND P0, PT, R21, R4, PT ;  /* 0x000000041500720c */ /* 0x000fda0003f06270 */
[----:B------:R-:W-:Y:S05]  /*0f00*/  @P0 BRA `(.L_x_856) ;  /* 0x0000000000340947 */ /* 0x000fea0003800000 */
[----:B-1----:R-:W1:Y:S01]  /*0f10*/  LDC.64 R6, c[0x0][0x218] ;  /* 0x00008600ff067b82 */ /* 0x002e620000000a00 */
[----:B0-----:R-:W-:Y:S02]  /*0f20*/  IMAD.IADD R5, R3, 0x1, R21 ;  /* 0x0000000103057824 */ /* 0x001fe400078e0215 */
[----:B------:R-:W-:Y:S02]  /*0f30*/  VIADD R21, R21, 0x80 ;  /* 0x0000008015157836 */ /* 0x000fe40000000000 */
[----:B-1----:R-:W-:-:S05]  /*0f40*/  IMAD.WIDE.U32 R6, R5, 0x2, R6 ;  /* 0x0000000205067825 */ /* 0x002fca00078e0006 */
[----:B------:R1:W-:Y:S02]  /*0f50*/  STG.E.U16 desc[UR4][R6.64], R8 ;  /* 0x0000000806007986 */ /* 0x0003e4000c101504 */
.L_x_855:
        /* <DEDUP_REMOVED lines=8> */
.L_x_856:
[----:B------:R-:W-:Y:S05]  /*0fe0*/  BSYNC B1 ;  /* 0x0000000000017941 */ /* 0x000fea0003800000 */
.L_x_852:
[----:B------:R-:W-:-:S13]  /*0ff0*/  ISETP.GE.AND P0, PT, R21, R4, PT ;  /* 0x000000041500720c */ /* 0x000fda0003f06270 */
[----:B-12---:R-:W1:Y:S01]  /*1000*/  @!P0 LDC.64 R6, c[0x0][0x218] ;  /* 0x00008600ff068b82 */ /* 0x006e620000000a00 */
[----:B0-----:R-:W-:Y:S02]  /*1010*/  @!P0 IMAD.IADD R5, R3, 0x1, R21 ;  /* 0x0000000103058824 */ /* 0x001fe400078e0215 */
[----:B------:R-:W-:Y:S02]  /*1020*/  @!P0 VIADD R21, R21, 0x80 ;  /* 0x0000008015158836 */ /* 0x000fe40000000000 */
[----:B-1----:R-:W-:-:S05]  /*1030*/  @!P0 IMAD.WIDE.U32 R6, R5, 0x2, R6 ;  /* 0x0000000205068825 */ /* 0x002fca00078e0006 */
[----:B------:R2:W-:Y:S02]  /*1040*/  @!P0 STG.E.U16 desc[UR4][R6.64], R26 ;  /* 0x0000001a06008986 */ /* 0x0005e4000c101504 */
.L_x_857:
[----:B------:R-:W-:Y:S05]  /*1050*/  BSYNC B0 ;  /* 0x0000000000007941 */ /* 0x000fea0003800000 */
.L_x_851:
        /* <DEDUP_REMOVED lines=8> */
.L_x_858:
        /* <DEDUP_REMOVED lines=10> */
.L_x_32021:


//--------------------- .text._ZN2at6native18elementwise_kernelILi128ELi4EZNS0_15gpu_kernel_implINS0_13BUnaryFunctorIN3c108BFloat16ES5_S5_ZZZNS0_21heaviside_kernel_cudaERNS_18TensorIteratorBaseEENKUlvE_clEvENKUlvE8_clEvEUlS5_S5_E_EEEEvS7_RKT_EUliE_EEviT1_ --------------------------
	.section	.text._ZN2at6native18elementwise_kernelILi128ELi4EZNS0_15gpu_kernel_implINS0_13BUnaryFunctorIN3c108BFloat16ES5_S5_ZZZNS0_21heaviside_kernel_cudaERNS_18TensorIteratorBaseEENKUlvE_clEvENKUlvE8_clEvEUlS5_S5_E_EEEEvS7_RKT_EUliE_EEviT1_,"ax",@progbits
	.align	128
        .global         _ZN2at6native18elementwise_kernelILi128ELi4EZNS0_15gpu_kernel_implINS0_13BUnaryFunctorIN3c108BFloat16ES5_S5_ZZZNS0_21heaviside_kernel_cudaERNS_18TensorIteratorBaseEENKUlvE_clEvENKUlvE8_clEvEUlS5_S5_E_EEEEvS7_RKT_EUliE_EEviT1_
        .type           _ZN2at6native18elementwise_kernelILi128ELi4EZNS0_15gpu_kernel_implINS0_13BUnaryFunctorIN3c108BFloat16ES5_S5_ZZZNS0_21heaviside_kernel_cudaERNS_18TensorIteratorBaseEENKUlvE_clEvENKUlvE8_clEvEUlS5_S5_E_EEEEvS7_RKT_EUliE_EEviT1_,@function
        .size           _ZN2at6native18elementwise_kernelILi128ELi4EZNS0_15gpu_kernel_implINS0_13BUnaryFunctorIN3c108BFloat16ES5_S5_ZZZNS0_21heaviside_kernel_cudaERNS_18TensorIteratorBaseEENKUlvE_clEvENKUlvE8_clEvEUlS5_S5_E_EEEEvS7_RKT_EUliE_EEviT1_,(.L_x_32022 - _ZN2at6native18elementwise_kernelILi128ELi4EZNS0_15gpu_kernel_implINS0_13BUnaryFunctorIN3c108BFloat16ES5_S5_ZZZNS0_21heaviside_kernel_cudaERNS_18TensorIteratorBaseEENKUlvE_clEvENKUlvE8_clEvEUlS5_S5_E_EEEEvS7_RKT_EUliE_EEviT1_)
        .other          _ZN2at6native18elementwise_kernelILi128ELi4EZNS0_15gpu_kernel_implINS0_13BUnaryFunctorIN3c108BFloat16ES5_S5_ZZZNS0_21heaviside_kernel_cudaERNS_18TensorIteratorBaseEENKUlvE_clEvENKUlvE8_clEvEUlS5_S5_E_EEEEvS7_RKT_EUliE_EEviT1_,@"STO_CUDA_ENTRY STV_DEFAULT"
_ZN2at6native18elementwise_kernelILi128ELi4EZNS0_15gpu_kernel_implINS0_13BUnaryFunctorIN3c108BFloat16ES5_S5_ZZZNS0_21heaviside_kernel_cudaERNS_18TensorIteratorBaseEENKUlvE_clEvENKUlvE8_clEvEUlS5_S5_E_EEEEvS7_RKT_EUliE_EEviT1_:
.text._ZN2at6native18elementwise_kernelILi128ELi4EZNS0_15gpu_kernel_implINS0_13BUnaryFunctorIN3c108BFloat16ES5_S5_ZZZNS0_21heaviside_kernel_cudaERNS_18TensorIteratorBaseEENKUlvE_clEvENKUlvE8_clEvEUlS5_S5_E_EEEEvS7_RKT_EUliE_EEviT1_:
        /* <DEDUP_REMOVED lines=18> */
[----:B------:R-:W-:Y:S01]  /*0120*/  IMAD.HI.U32 R2, R19, UR4, R2 ;  /* 0x0000000413027c27 */ /* 0x000fe2000f8e0002 */
[----:B------:R-:W-:-:S04]  /*0130*/  ULDC UR4, c[0x0][0x21c] ;  /* 0x0000870000047ab9 */ /* 0x000fc80000000800 */
[----:B------:R-:W-:-:S05]  /*0140*/  SHF.R.U32.HI R3, RZ, UR5, R2 ;  /* 0x00000005ff037c19 */ /* 0x000fca0008011602 */
[----:B------:R-:W-:-:S04]  /*0150*/  IMAD.MOV R0, RZ, RZ, -R3 ;  /* 0x000000ffff007224 */ /* 0x000fc800078e0a03 */
[----:B------:R-:W-:Y:S01]  /*0160*/  IMAD R0, R0, UR4, R19 ;  /* 0x0000000400007c24 */ /* 0x000fe2000f8e0213 */
[----:B------:R-:W-:-:S03]  /*0170*/  ULDC.64 UR4, c[0x0][0x348] ;  /* 0x0000d20000047ab9 */ /* 0x000fc60000000a00 */
        /* <DEDUP_REMOVED lines=9> */
[----:B------:R-:W-:-:S04]  /*0210*/  ULDC.64 UR4, c[0x0][0x350] ;  /* 0x0000d40000047ab9 */ /* 0x000fc80000000a00 */
[----:B------:R-:W-:-:S04]  /*0220*/  IMAD.MOV R2, RZ, RZ, -R5 ;  /* 0x000000ffff027224 */ /* 0x000fc800078e0a05 */
[----:B------:R-:W-:-:S04]  /*0230*/  IMAD R3, R2, UR6, R3 ;  /* 0x0000000602037c24 */ /* 0x000fc8000f8e0203 */
[C---:B------:R-:W-:Y:S02]  /*0240*/  IMAD R16, R3.reuse, UR4, R16 ;  /* 0x0000000403107c24 */ /* 0x040fe4000f8e0210 */
[----:B------:R-:W-:Y:S01]  /*0250*/  IMAD R0, R3, UR5, R0 ;  /* 0x0000000503007c24 */ /* 0x000fe2000f8e0200 */
[----:B------:R-:W-:Y:S06]  /*0260*/  @!P0 BRA `(.L_x_861) ;  /* 0x0000001000488947 */ /* 0x000fec0003800000 */
[----:B------:R-:W-:Y:S01]  /*0270*/  IMAD.MOV.U32 R4, RZ, RZ, RZ ;  /* 0x000000ffff047224 */ /* 0x000fe200078e00ff */
[----:B------:R-:W-:Y:S01]  /*0280*/  ULDC.64 UR4, c[0x0][0x238] ;  /* 0x00008e0000047ab9 */ /* 0x000fe20000000a00 */
[----:B------:R-:W-:Y:S02]  /*0290*/  ISETP.NE.AND P0, PT, R6, 0x3, PT ;  /* 0x000000030600780c */ /* 0x000fe40003f05270 */
[----:B------:R-:W-:Y:S01]  /*02a0*/  IMAD.HI.U32 R2, R5, UR4, R4 ;  /* 0x0000000405027c27 */ /* 0x000fe2000f8e0004 */
[----:B------:R-:W-:-:S04]  /*02b0*/  ULDC UR4, c[0x0][0x234] ;  /* 0x00008d0000047ab9 */ /* 0x000fc80000000800 */
[----:B------:R-:W-:-:S05]  /*02c0*/  SHF.R.U32.HI R3, RZ, UR5, R2 ;  /* 0x00000005ff037c19 */ /* 0x000fca0008011602 */
[----:B------:R-:W-:-:S04]  /*02d0*/  IMAD.MOV R4, RZ, RZ, -R3 ;  /* 0x000000ffff047224 */ /* 0x000fc800078e0a03 */
[----:B------:R-:W-:Y:S01]  /*02e0*/  IMAD R5, R4, UR4, R5 ;  /* 0x0000000404057c24 */ /* 0x000fe2000f8e0205 */
[----:B------:R-:W-:-:S03]  /*02f0*/  ULDC.64 UR4, c[0x0][0x358] ;  /* 0x0000d60000047ab9 */ /* 0x000fc60000000a00 */
        /* <DEDUP_REMOVED lines=256> */
[----:B------:R-:W-:-:S03]  /*1300*/  ULDC.64 UR4, c[0x0][0x340] ;  /* 0x0000d00000047ab9 */ /* 0x000fc60000000a00 */
[----:B------:R-:W-:Y:S01]  /*1310*/  IMAD.HI.U32 R2, R5, UR4, R4 ;  /* 0x0000000405027c27 */ /* 0x000fe2000f8e0004 */
[----:B------:R-:W-:-:S04]  /*1320*/  ULDC UR4, c[0x0][0x33c] ;  /* 0x0000cf0000047ab9 */ /* 0x000fc80000000800 */
[----:B------:R-:W-:-:S05]  /*1330*/  SHF.R.U32.HI R2, RZ, UR5, R2 ;  /* 0x00000005ff027c19 */ /* 0x000fca0008011602 */
[----:B------:R-:W-:-:S04]  /*1340*/  IMAD.MOV R3, RZ, RZ, -R2 ;  /* 0x000000ffff037224 */ /* 0x000fc800078e0a02 */
[----:B------:R-:W-:Y:S01]  /*1350*/  IMAD R5, R3, UR4, R5 ;  /* 0x0000000403057c24 */ /* 0x000fe2000f8e0205 */
[----:B------:R-:W-:-:S03]  /*1360*/  ULDC.64 UR4, c[0x0][0x408] ;  /* 0x0001020000047ab9 */ /* 0x000fc60000000a00 */
[C---:B------:R-:W-:Y:S02]  /*1370*/  IMAD R16, R5.reuse, UR4, R16 ;  /* 0x0000000405107c24 */ /* 0x040fe4000f8e0210 */
[----:B------:R-:W-:-:S07]  /*1380*/  IMAD R0, R5, UR5, R0 ;  /* 0x0000000505007c24 */ /* 0x000fce000f8e0200 */
.L_x_861:
        /* <DEDUP_REMOVED lines=20> */
[----:B0-----:R-:W-:Y:S01]  /*14d0*/  F2FP.BF16.F32.PACK_AB R0, RZ, R0 ;  /* 0x00000000ff00723e */ /* 0x001fe200000010ff */
[----:B------:R-:W-:Y:S06]  /*14e0*/  BRA `(.L_x_867) ;  /* 0x0000000c00a07947 */ /* 0x000fec0003800000 */
.L_x_865:
[----:B------:R-:W2:Y:S02]  /*14f0*/  LDG.E.U8 R2, desc[UR36][R2.64] ;  /* 0x0000002402027981 */ /* 0x000ea4000c1e1100 */
[----:B--2---:R-:W-:-:S04]  /*1500*/  I2FP.F32.U32 R0, R2 ;  /* 0x0000000200007245 */ /* 0x004fc80000201000 */
[----:B------:R-:W-:Y:S01]  /*1510*/  F2FP.BF16.F32.PACK_AB R0, RZ, R0 ;  /* 0x00000000ff00723e */ /* 0x000fe200000010ff */
[----:B------:R-:W-:Y:S06]  /*1520*/  BRA `(.L_x_867) ;  /* 0x0000000c00907947 */ /* 0x000fec0003800000 */
.L_x_864:
        /* <DEDUP_REMOVED lines=8> */
[----:B0-----:R-:W-:Y:S01]  /*15b0*/  F2FP.BF16.F32.PACK_AB R0, RZ, R0 ;  /* 0x00000000ff00723e */ /* 0x001fe200000010ff */
[----:B------:R-:W-:Y:S06]  /*15c0*/  BRA `(.L_x_867) ;  /* 0x0000000c00687947 */ /* 0x000fec0003800000 */
.L_x_869:
[----:B------:R-:W2:Y:S02]  /*15d0*/  LDG.E R2, desc[UR36][R2.64] ;  /* 0x0000002402027981 */ /* 0x000ea4000c1e1900 */
[----:B--2---:R-:W-:-:S04]  /*15e0*/  I2FP.F32.S32 R0, R2 ;  /* 0x0000000200007245 */ /* 0x004fc80000201400 */
[----:B------:R-:W-:Y:S01]  /*15f0*/  F2FP.BF16.F32.PACK_AB R0, RZ, R0 ;  /* 0x00000000ff00723e */ /* 0x000fe200000010ff */
[----:B------:R-:W-:Y:S06]  /*1600*/  BRA `(.L_x_867) ;  /* 0x0000000c00587947 */ /* 0x000fec0003800000 */
.L_x_868:
[----:B------:R-:W2:Y:S02]  /*1610*/  LDG.E.U16 R2, desc[UR36][R2.64] ;  /* 0x0000002402027981 */ /* 0x000ea4000c1e1500 */
[----:B--2---:R-:W0:Y:S02]  /*1620*/  I2F.S16 R0, R2 ;  /* 0x0000000200007306 */ /* 0x004e240000101400 */
[----:B0-----:R-:W-:Y:S01]  /*1630*/  F2FP.BF16.F32.PACK_AB R0, RZ, R0 ;  /* 0x00000000ff00723e */ /* 0x001fe200000010ff */
[----:B------:R-:W-:Y:S06]  /*1640*/  BRA `(.L_x_867) ;  /* 0x0000000c00487947 */ /* 0x000fec0003800000 */
.L_x_863:
        /* <DEDUP_REMOVED lines=9> */
.L_x_871:
[----:B------:R-:W2:Y:S02]  /*16e0*/  LDG.E.U16 R0, desc[UR36][R2.64] ;  /* 0x0000002402007981 */ /* 0x000ea4000c1e1500 */
[----:B--2---:R-:W-:-:S05]  /*16f0*/  HADD2.F32 R0, -RZ, R0.H0_H0 ;  /* 0x20000000ff007230 */ /* 0x004fca0000004100 */
[----:B------:R-:W-:Y:S01]  /*1700*/  F2FP.BF16.F32.PACK_AB R0, RZ, R0 ;  /* 0x00000000ff00723e */ /* 0x000fe200000010ff */
[----:B------:R-:W-:Y:S06]  /*1710*/  BRA `(.L_x_867) ;  /* 0x0000000c00147947 */ /* 0x000fec0003800000 */
.L_x_870:
        /* <DEDUP_REMOVED lines=9> */
.L_x_873:
[----:B------:R-:W2:Y:S02]  /*17b0*/  LDG.E.U16 R2, desc[UR36][R2.64] ;  /* 0x0000002402027981 */ /* 0x000ea4000c1e1500 */
[----:B--2---:R-:W-:-:S05]  /*17c0*/  HADD2.F32 R0, -RZ, R2.H0_H0 ;  /* 0x20000002ff007230 */ /* 0x004fca0000004100 */
[----:B------:R-:W-:Y:S01]  /*17d0*/  F2FP.BF16.F32.PACK_AB R0, RZ, R0 ;  /* 0x00000000ff00723e */ /* 0x000fe200000010ff */
[----:B------:R-:W-:Y:S06]  /*17e0*/  BRA `(.L_x_867) ;  /* 0x0000000800e07947 */ /* 0x000fec0003800000 */
.L_x_872:
[----:B------:R-:W2:Y:S01]  /*17f0*/  LDG.E.64 R2, desc[UR36][R2.64] ;  /* 0x0000002402027981 */ /* 0x000ea2000c1e1b00 */
[----:B------:R-:W-:Y:S01]  /*1800*/  UMOV UR4, 0xf0000000 ;  /* 0xf000000000047882 */ /* 0x000fe20000000000 */
[----:B------:R-:W-:Y:S01]  /*1810*/  UMOV UR5, 0x380fffff ;  /* 0x380fffff00057882 */ /* 0x000fe20000000000 */
[----:B--2---:R-:W0:Y:S01]  /*1820*/  F2F.F32.F64 R0, R2 ;  /* 0x0000000200007310 */ /* 0x004e220000301000 */
[----:B------:R-:W-:-:S14]  /*1830*/  DSETP.GEU.AND P0, PT, |R2|, UR4, PT ;  /* 0x0000000402007e2a */ /* 0x000fdc000bf0e200 */
[----:B0-----:R-:W-:-:S05]  /*1840*/  @!P0 FMUL R0, R0, 1.175494350822287508e-38 ;  /* 0x0080000000008820 */ /* 0x001fca0000400000 */
[----:B------:R-:W-:Y:S01]  /*1850*/  F2FP.BF16.F32.PACK_AB R0, RZ, R0 ;  /* 0x00000000ff00723e */ /* 0x000fe200000010ff */
[----:B------:R-:W-:Y:S06]  /*1860*/  BRA `(.L_x_867) ;  /* 0x0000000800c07947 */ /* 0x000fec0003800000 */
.L_x_862:
        /* <DEDUP_REMOVED lines=11> */
[----:B------:R-:W-:Y:S01]  /*1920*/  F2FP.BF16.F32.PACK_AB R0, RZ, R0 ;  /* 0x00000000ff00723e */ /* 0x000fe200000010ff */
[----:B------:R-:W-:Y:S06]  /*1930*/  BRA `(.L_x_867) ;  /* 0x00000008008c7947 */ /* 0x000fec0003800000 */
.L_x_876:
        /* <DEDUP_REMOVED lines=8> */
.L_x_875:
        /* <DEDUP_REMOVED lines=28> */
.L_x_878:
        /* <DEDUP_REMOVED lines=15> */
.L_x_877:
[----:B------:R0:W5:Y:S01]  /*1c70*/  LDG.E.U16 R0, desc[UR36][R2.64] ;  /* 0x0000002402007981 */ /* 0x000162000c1e1500 */
[----:B------:R-:W-:Y:S05]  /*1c80*/  BRA `(.L_x_867) ;  /* 0x0000000400b87947 */ /* 0x000fea0003800000 */
.L_x_874:
        /* <DEDUP_REMOVED lines=10> */
[----:B------:R-:W-:Y:S01]  /*1d30*/  F2FP.BF16.F32.PACK_AB R0, RZ, R0 ;  /* 0x00000000ff00723e */ /* 0x000fe200000010ff */
[----:B------:R-:W-:Y:S06]  /*1d40*/  BRA `(.L_x_867) ;  /* 0x0000000400887947 */ /* 0x000fec0003800000 */
.L_x_881:
        /* <DEDUP_REMOVED lines=21> */
.L_x_885:
[----:B------:R-:W-:Y:S05]  /*1ea0*/  BSYNC B1 ;  /* 0x0000000000017941 */ /* 0x000fea0003800000 */
.L_x_884:
[----:B------:R-:W-:Y:S01]  /*1eb0*/  LEA R3, R0, 0x3b800000, 0x17 ;  /* 0x3b80000000037811 */ /* 0x000fe200078eb8ff */
[----:B------:R-:W-:-:S05]  /*1ec0*/  IMAD.SHL.U32 R0, R2, 0x100000, RZ ;  /* 0x0010000002007824 */ /* 0x000fca00078e00ff */
[----:B------:R-:W-:-:S07]  /*1ed0*/  LOP3.LUT R0, R3, R0, R4, 0xfe, !PT ;  /* 0x0000000003007212 */ /* 0x000fce00078efe04 */
.L_x_883:
[----:B------:R-:W-:Y:S05]  /*1ee0*/  BSYNC B0 ;  /* 0x0000000000007941 */ /* 0x000fea0003800000 */
.L_x_882:
[----:B------:R-:W-:Y:S01]  /*1ef0*/  F2FP.BF16.F32.PACK_AB R0, RZ, R0 ;  /* 0x00000000ff00723e */ /* 0x000fe200000010ff */
[----:B------:R-:W-:Y:S06]  /*1f00*/  BRA `(.L_x_867) ;  /* 0x0000000400187947 */ /* 0x000fec0003800000 */
.L_x_880:
        /* <DEDUP_REMOVED lines=21> */
.L_x_889:
[----:B------:R-:W-:Y:S05]  /*2060*/  BSYNC B1 ;  /* 0x0000000000017941 */ /* 0x000fea0003800000 */
.L_x_888:
[----:B------:R-:W-:Y:S01]  /*2070*/  LEA R3, R0, 0x37800000, 0x17 ;  /* 0x3780000000037811 */ /* 0x000fe200078eb8ff */
[----:B------:R-:W-:-:S05]  /*2080*/  IMAD.SHL.U32 R0, R2, 0x200000, RZ ;  /* 0x0020000002007824 */ /* 0x000fca00078e00ff */
[----:B------:R-:W-:-:S07]  /*2090*/  LOP3.LUT R0, R3, R0, R4, 0xfe, !PT ;  /* 0x0000000003007212 */ /* 0x000fce00078efe04 */
.L_x_887:
[----:B------:R-:W-:Y:S05]  /*20a0*/  BSYNC B0 ;  /* 0x0000000000007941 */ /* 0x000fea0003800000 */
.L_x_886:
[----:B------:R-:W-:Y:S01]  /*20b0*/  F2FP.BF16.F32.PACK_AB R0, RZ, R0 ;  /* 0x00000000ff00723e */ /* 0x000fe200000010ff */
[----:B------:R-:W-:Y:S06]  /*20c0*/  BRA `(.L_x_867) ;  /* 0x0000000000a87947 */ /* 0x000fec0003800000 */
.L_x_879:
        /* <DEDUP_REMOVED lines=14> */
.L_x_893:
[----:B------:R-:W-:Y:S05]  /*21b0*/  BSYNC B0 ;  /* 0x0000000000007941 */ /* 0x000fea0003800000 */
.L_x_892:
[----:B------:R-:W-:Y:S01]  /*21c0*/  F2FP.BF16.F32.PACK_AB R0, RZ, R0 ;  /* 0x00000000ff00723e */ /* 0x000fe200000010ff */
[----:B------:R-:W-:Y:S06]  /*21d0*/  BRA `(.L_x_867) ;  /* 0x0000000000647947 */ /* 0x000fec0003800000 */
.L_x_866:
        /* <DEDUP_REMOVED lines=16> */
.L_x_894:
[----:B------:R-:W-:Y:S01]  /*22e0*/  PRMT R0, RZ, 0x7610, R0 ;  /* 0x00007610ff007816 */ /* 0x000fe20000000000 */
[----:B------:R-:W-:Y:S06]  /*22f0*/  BRA `(.L_x_867) ;  /* 0x00000000001c7947 */ /* 0x000fec0003800000 */
.L_x_891:
[----:B------:R-:W2:Y:S02]  /*2300*/  LDG.E.64 R2, desc[UR36][R2.64] ;  /* 0x0000002402027981 */ /* 0x000ea4000c1e1b00 */
[----:B--2---:R-:W0:Y:S02]  /*2310*/  I2F.U64 R0, R2 ;  /* 0x0000000200007312 */ /* 0x004e240000301000 */
[----:B0-----:R-:W-:Y:S01]  /*2320*/  F2FP.BF16.F32.PACK_AB R0, RZ, R0 ;  /* 0x00000000ff00723e */ /* 0x001fe200000010ff */
[----:B------:R-:W-:Y:S06]  /*2330*/  BRA `(.L_x_867) ;  /* 0x00000000000c7947 */ /* 0x000fec0003800000 */
.L_x_890:
[----:B------:R-:W2:Y:S02]  /*2340*/  LDG.E R2, desc[UR36][R2.64] ;  /* 0x0000002402027981 */ /* 0x000ea4000c1e1900 */
[----:B--2---:R-:W-:-:S04]  /*2350*/  I2FP.F32.U32 R0, R2 ;  /* 0x0000000200007245 */ /* 0x004fc80000201000 */
[----:B------:R-:W-:-:S07]  /*2360*/  F2FP.BF16.F32.PACK_AB R0, RZ, R0 ;  /* 0x00000000ff00723e */ /* 0x000fce00000010ff */
.L_x_867:
[----:B------:R-:W1:Y:S01]  /*2370*/  LDC.U8 R4, c[0x0][0x424] ;  /* 0x00010900ff047b82 */ /* 0x000e620000000000 */
[----:B-----5:R-:W-:Y:S01]  /*2380*/  IMAD.U32 R0, R0, 0x10000, RZ ;  /* 0x0001000000007824 */ /* 0x020fe200078e00ff */
[----:B------:R-:W-:Y:S02]  /*2390*/  ULDC.U16 UR4, c[0x0][0x422] ;  /* 0x0001088000047ab9 */ /* 0x000fe40000000400 */
[----:B0-----:R-:W-:Y:S02]  /*23a0*/  IMAD.U32 R3, RZ, RZ, UR4 ;  /* 0x00000004ff037e24 */ /* 0x001fe4000f8e00ff */
[----:B------:R-:W-:-:S13]  /*23b0*/  FSETP.NEU.FTZ.AND P0, PT, R0, RZ, PT ;  /* 0x000000ff0000720b */ /* 0x000fda0003f1d000 */
[----:B------:R-:W-:-:S04]  /*23c0*/  @P0 FSET.BF.GT.FTZ.AND R0, R0, RZ, PT ;  /* 0x000000ff0000020a */ /* 0x000fc80003814000 */
[----:B------:R-:W-:Y:S02]  /*23d0*/  @P0 F2FP.BF16.F32.PACK_AB R0, RZ, R0 ;  /* 0x00000000ff00023e */ /* 0x000fe400000010ff */
[----:B-1----:R-:W-:Y:S02]  /*23e0*/  PRMT R2, R4, 0x9910, RZ ;  /* 0x0000991004027816 */ /* 0x002fe400000000ff */
        /* <DEDUP_REMOVED lines=15> */
.L_x_898:
[----:B------:R-:W-:-:S06]  /*24e0*/  IMAD.U32 R3, R3, 0x10000, RZ ;  /* 0x0001000003037824 */ /* 0x000fcc00078e00ff */
[----:B------:R-:W0:Y:S02]  /*24f0*/  F2I.S64.TRUNC R2, R3 ;  /* 0x0000000300027311 */ /* 0x000e24000020d900 */
[----:B0-----:R3:W-:Y:S01]  /*2500*/  STG.E.U8 desc[UR36][R16.64], R2 ;  /* 0x0000000210007986 */ /* 0x0017e2000c101124 */
[----:B------:R-:W-:Y:S05]  /*2510*/  BRA `(.L_x_900) ;  /* 0x0000000c00847947 */ /* 0x000fea0003800000 */
.L_x_897:
        /* <DEDUP_REMOVED lines=10> */
.L_x_902:
[----:B------:R-:W-:-:S06]  /*25c0*/  IMAD.U32 R3, R3, 0x10000, RZ ;  /* 0x0001000003037824 */ /* 0x000fcc00078e00ff */
[----:B------:R-:W0:Y:S02]  /*25d0*/  F2I.FTZ.TRUNC.NTZ R3, R3 ;  /* 0x0000000300037305 */ /* 0x000e24000021f100 */
[----:B0-----:R1:W-:Y:S01]  /*25e0*/  STG.E desc[UR36][R16.64], R3 ;  /* 0x0000000310007986 */ /* 0x0013e2000c101924 */
[----:B------:R-:W-:Y:S05]  /*25f0*/  BRA `(.L_x_900) ;  /* 0x0000000c004c7947 */ /* 0x000fea0003800000 */
.L_x_901:
[----:B------:R-:W-:-:S06]  /*2600*/  IMAD.U32 R3, R3, 0x10000, RZ ;  /* 0x0001000003037824 */ /* 0x000fcc00078e00ff */
[----:B------:R-:W0:Y:S02]  /*2610*/  F2I.FTZ.TRUNC.NTZ R3, R3 ;  /* 0x0000000300037305 */ /* 0x000e24000021f100 */
[----:B0-----:R2:W-:Y:S01]  /*2620*/  STG.E.U16 desc[UR36][R16.64], R3 ;  /* 0x0000000310007986 */ /* 0x0015e2000c101524 */
[----:B------:R-:W-:Y:S05]  /*2630*/  BRA `(.L_x_900) ;  /* 0x0000000c003c7947 */ /* 0x000fea0003800000 */
.L_x_896:
        /* <DEDUP_REMOVED lines=9> */
.L_x_904:
[----:B------:R-:W-:-:S05]  /*26d0*/  IMAD.U32 R0, R3, 0x10000, RZ ;  /* 0x0001000003007824 */ /* 0x000fca00078e00ff */
[----:B------:R-:W-:-:S05]  /*26e0*/  F2FP.F16.F32.PACK_AB R0, RZ, R0 ;  /* 0x00000000ff00723e */ /* 0x000fca00000000ff */
[----:B------:R0:W-:Y:S01]  /*26f0*/  STG.E.U16 desc[UR36][R16.64], R0 ;  /* 0x0000000010007986 */ /* 0x0001e2000c101524 */
[----:B------:R-:W-:Y:S05]  /*2700*/  BRA `(.L_x_900) ;  /* 0x0000000c00087947 */ /* 0x000fea0003800000 */
.L_x_903:
        /* <DEDUP_REMOVED lines=10> */
.L_x_906:
[----:B------:R-:W-:-:S05]  /*27b0*/  IMAD.U32 R3, R3, 0x10000, RZ ;  /* 0x0001000003037824 */ /* 0x000fca00078e00ff */
[----:B------:R-:W-:-:S04]  /*27c0*/  F2FP.F16.F32.PACK_AB R3, RZ, R3 ;  /* 0x00000003ff03723e */ /* 0x000fc800000000ff */
[----:B------:R-:W-:-:S05]  /*27d0*/  PRMT R3, R3, 0x5410, RZ ;  /* 0x0000541003037816 */ /* 0x000fca00000000ff */
[----:B------:R0:W-:Y:S01]  /*27e0*/  STG.E desc[UR36][R16.64], R3 ;  /* 0x0000000310007986 */ /* 0x0001e2000c101924 */
[----:B------:R-:W-:Y:S05]  /*27f0*/  BRA `(.L_x_900) ;  /* 0x0000000800cc7947 */ /* 0x000fea0003800000 */
.L_x_905:
[----:B------:R-:W-:-:S04]  /*2800*/  IMAD.U32 R2, R3, 0x10000, RZ ;  /* 0x0001000003027824 */ /* 0x000fc800078e00ff */
[----:B------:R-:W-:-:S06]  /*2810*/  FMUL.FTZ R2, R2, 1 ;  /* 0x3f80000002027820 */ /* 0x000fcc0000410000 */
[----:B------:R-:W0:Y:S02]  /*2820*/  F2F.F64.F32 R2, R2 ;  /* 0x0000000200027310 */ /* 0x000e240000201800 */
[----:B0-----:R0:W-:Y:S01]  /*2830*/  STG.E.64 desc[UR36][R16.64], R2 ;  /* 0x0000000210007986 */ /* 0x0011e2000c101b24 */
[----:B------:R-:W-:Y:S05]  /*2840*/  BRA `(.L_x_900) ;  /* 0x0000000800b87947 */ /* 0x000fea0003800000 */
.L_x_895:
        /* <DEDUP_REMOVED lines=13> */
.L_x_909:
[----:B------:R-:W-:Y:S01]  /*2920*/  IMAD.U32 R3, R3, 0x10000, RZ ;  /* 0x0001000003037824 */ /* 0x000fe200078e00ff */
[----:B------:R-:W-:-:S03]  /*2930*/  CS2R R6, SRZ ;  /* 0x0000000000067805 */ /* 0x000fc6000001ff00 */
[----:B------:R-:W-:-:S04]  /*2940*/  FMUL.FTZ R3, R3, 1 ;  /* 0x3f80000003037820 */ /* 0x000fc80000410000 */
[----:B------:R-:W0:Y:S02]  /*2950*/  F2F.F64.F32 R4, R3 ;  /* 0x0000000300047310 */ /* 0x000e240000201800 */
[----:B0-----:R0:W-:Y:S01]  /*2960*/  STG.E.128 desc[UR36][R16.64], R4 ;  /* 0x0000000410007986 */ /* 0x0011e2000c101d24 */
[----:B------:R-:W-:Y:S05]  /*2970*/  BRA `(.L_x_900) ;  /* 0x00000008006c7947 */ /* 0x000fea0003800000 */
.L_x_908:
        /* <DEDUP_REMOVED lines=21> */
.L_x_913:
[----:B------:R-:W-:Y:S05]  /*2ad0*/  BSYNC B0 ;  /* 0x0000000000007941 */ /* 0x000fea0003800000 */
.L_x_912:
[----:B------:R-:W-:-:S05]  /*2ae0*/  LOP3.LUT R3, R0, R3, RZ, 0xfc, !PT ;  /* 0x0000000300037212 */ /* 0x000fca00078efcff */
[----:B------:R0:W-:Y:S01]  /*2af0*/  STG.E.U8 desc[UR36][R16.64], R3 ;  /* 0x0000000310007986 */ /* 0x0001e2000c101124 */
[----:B------:R-:W-:Y:S05]  /*2b00*/  BRA `(.L_x_900) ;  /* 0x0000000800087947 */ /* 0x000fea0003800000 */
.L_x_911:
        /* <DEDUP_REMOVED lines=13> */
.L_x_915:
[----:B------:R-:W-:Y:S01]  /*2be0*/  IMAD.MOV.U32 R0, RZ, RZ, 0x7f ;  /* 0x0000007fff007424 */ /* 0x000fe200078e00ff */
[----:B------:R-:W-:-:S04]  /*2bf0*/  ISETP.GT.U32.AND P0, PT, R2, 0x7f800000, PT ;  /* 0x7f8000000200780c */ /* 0x000fc80003f04070 */
[----:B------:R-:W-:-:S09]  /*2c00*/  SEL R0, R0, 0x7c, P0 ;  /* 0x0000007c00007807 */ /* 0x000fd20000000000 */
.L_x_916:
[----:B------:R-:W-:Y:S05]  /*2c10*/  BSYNC B0 ;  /* 0x0000000000007941 */ /* 0x000fea0003800000 */
.L_x_914:
[----:B------:R-:W-:-:S04]  /*2c20*/  LOP3.LUT R2, R3, 0x80000000, RZ, 0xc0, !PT ;  /* 0x8000000003027812 */ /* 0x000fc800078ec0ff */
[----:B------:R-:W-:-:S04]  /*2c30*/  SHF.R.U32.HI R3, RZ, 0x18, R2 ;  /* 0x00000018ff037819 */ /* 0x000fc80000011602 */
[----:B------:R-:W-:-:S05]  /*2c40*/  LOP3.LUT R3, R0, R3, RZ, 0xfc, !PT ;  /* 0x0000000300037212 */ /* 0x000fca00078efcff */
[----:B------:R0:W-:Y:S01]  /*2c50*/  STG.E.U8 desc[UR36][R16.64], R3 ;  /* 0x0000000310007986 */ /* 0x0001e2000c101124 */
[----:B------:R-:W-:Y:S05]  /*2c60*/  BRA `(.L_x_900) ;  /* 0x0000000400b07947 */ /* 0x000fea0003800000 */
.L_x_910:
[----:B------:R0:W-:Y:S01]  /*2c70*/  STG.E.U16 desc[UR36][R16.64], R3 ;  /* 0x0000000310007986 */ /* 0x0001e2000c101524 */
[----:B------:R-:W-:Y:S05]  /*2c80*/  BRA `(.L_x_900) ;  /* 0x0000000400a87947 */ /* 0x000fea0003800000 */
.L_x_907:
        /* <DEDUP_REMOVED lines=12> */
.L_x_919:
        /* <DEDUP_REMOVED lines=17> */
.L_x_922:
[----:B------:R-:W-:-:S04]  /*2e60*/  LOP3.LUT R2, R3, 0x80000000, RZ, 0xc0, !PT ;  /* 0x8000000003027812 */ /* 0x000fc800078ec0ff */
[----:B------:R-:W-:-:S04]  /*2e70*/  SHF.R.U32.HI R3, RZ, 0x18, R2 ;  /* 0x00000018ff037819 */ /* 0x000fc80000011602 */
[----:B------:R-:W-:-:S04]  /*2e80*/  LOP3.LUT R0, R0, R3, RZ, 0xfc, !PT ;  /* 0x0000000300007212 */ /* 0x000fc800078efcff */
[----:B------:R-:W-:-:S07]  /*2e90*/  PRMT R8, R0, 0x7610, R8 ;  /* 0x0000761000087816 */ /* 0x000fce0000000008 */
.L_x_921:
[----:B------:R-:W-:Y:S05]  /*2ea0*/  BSYNC B0 ;  /* 0x0000000000007941 */ /* 0x000fea0003800000 */
.L_x_920:
[----:B------:R0:W-:Y:S01]  /*2eb0*/  STG.E.U8 desc[UR36][R16.64], R8 ;  /* 0x0000000810007986 */ /* 0x0001e2000c101124 */
[----:B------:R-:W-:Y:S05]  /*2ec0*/  BRA `(.L_x_900) ;  /* 0x0000000400187947 */ /* 0x000fea0003800000 */
.L_x_918:
        /* <DEDUP_REMOVED lines=17> */
.L_x_925:
[----:B------:R-:W-:-:S04]  /*2fe0*/  LOP3.LUT R2, R3, 0x80000000, RZ, 0xc0, !PT ;  /* 0x8000000003027812 */ /* 0x000fc800078ec0ff */
[----:B------:R-:W-:-:S04]  /*2ff0*/  SHF.R.U32.HI R3, RZ, 0x18, R2 ;  /* 0x00000018ff037819 */ /* 0x000fc80000011602 */
[----:B------:R-:W-:-:S04]  /*3000*/  LOP3.LUT R0, R0, R3, RZ, 0xfc, !PT ;  /* 0x0000000300007212 */ /* 0x000fc800078efcff */
[----:B------:R-:W-:-:S07]  /*3010*/  PRMT R8, R0, 0x7610, R8 ;  /* 0x0000761000087816 */ /* 0x000fce0000000008 */
.L_x_924:
[----:B------:R-:W-:Y:S05]  /*3020*/  BSYNC B0 ;  /* 0x0000000000007941 */ /* 0x000fea0003800000 */
.L_x_923:
[----:B------:R0:W-:Y:S01]  /*3030*/  STG.E.U8 desc[UR36][R16.64], R8 ;  /* 0x0000000810007986 */ /* 0x0001e2000c101124 */
[----:B------:R-:W-:Y:S05]  /*3040*/  BRA `(.L_x_900) ;  /* 0x0000000000b87947 */ /* 0x000fea0003800000 */
.L_x_917:
        /* <DEDUP_REMOVED lines=22> */
.L_x_899:
        /* <DEDUP_REMOVED lines=16> */
.L_x_928:
[----:B------:R-:W-:Y:S05]  /*32b0*/  BRA `(.L_x_900) ;  /* 0x00000000001c7947 */ /* 0x000fea0003800000 */
.L_x_927:
[----:B------:R-:W-:-:S06]  /*32c0*/  IMAD.U32 R3, R3, 0x10000, RZ ;  /* 0x0001000003037824 */ /* 0x000fcc00078e00ff */
[----:B------:R-:W0:Y:S02]  /*32d0*/  F2I.U64.TRUNC R2, R3 ;  /* 0x0000000300027311 */ /* 0x000e24000020d800 */
[----:B0-----:R0:W-:Y:S01]  /*32e0*/  STG.E.64 desc[UR36][R16.64], R2 ;  /* 0x0000000210007986 */ /* 0x0011e2000c101b24 */
[----:B------:R-:W-:Y:S05]  /*32f0*/  BRA `(.L_x_900) ;  /* 0x00000000000c7947 */ /* 0x000fea0003800000 */
.L_x_926:
[----:B------:R-:W-:-:S06]  /*3300*/  IMAD.U32 R3, R3, 0x10000, RZ ;  /* 0x0001000003037824 */ /* 0x000fcc00078e00ff */
[----:B------:R-:W0:Y:S02]  /*3310*/  F2I.FTZ.U32.TRUNC.NTZ R3, R3 ;  /* 0x0000000300037305 */ /* 0x000e24000021f000 */
[----:B0-----:R0:W-:Y:S02]  /*3320*/  STG.E desc[UR36][R16.64], R3 ;  /* 0x0000000310007986 */ /* 0x0011e4000c101924 */
.L_x_900:
[----:B------:R-:W-:-:S04]  /*3330*/  IMAD R18, R23, 0x200, R18 ;  /* 0x0000020017127824 */ /* 0x000fc800078e0212 */
[----:B------:R-:W-:-:S07]  /*3340*/  VIADD R19, R18, 0x80 ;  /* 0x0000008012137836 */ /* 0x000fce0000000000 */
.L_x_860:
[----:B------:R-:W-:Y:S05]  /*3350*/  BSYNC B6 ;  /* 0x0000000000067941 */ /* 0x000fea0003800000 */
.L_x_859:
[----:B------:R-:W-:Y:S01]  /*3360*/  ULDC UR4, c[0x0][0x210] ;  /* 0x0000840000047ab9 */ /* 0x000fe20000000800 */
[----:B------:R-:W-:Y:S01]  /*3370*/  BSSY B6, `(.L_x_929) ;  /* 0x000032d000067945 */ /* 0x000fe20003800000 */
[----:B------:R-:W-:-:S13]  /*3380*/  ISETP.GE.AND P0, PT, R19, UR4, PT ;  /* 0x0000000413007c0c */ /* 0x000fda000bf06270 */
[----:B------:R-:W-:Y:S05]  /*3390*/  @P0 BRA `(.L_x_930) ;  /* 0x0000003000a80947 */ /* 0x000fea0003800000 */
[----:B0-----:R-:W0:Y:S01]  /*33a0*/  LDC R6, c[0x0][0x218] ;  /* 0x00008600ff067b82 */ /* 0x001e220000000800 */
[----:B------:R-:W-:Y:S02]  /*33b0*/  IMAD.MOV.U32 R0, RZ, RZ, RZ ;  /* 0x000000ffff007224 */ /* 0x000fe400078e00ff */
[----:B-1234-:R-:W-:Y:S01]  /*33c0*/  IMAD.MOV.U32 R16, RZ, RZ, RZ ;  /* 0x000000ffff107224 */ /* 0x01efe200078e00ff */
[----:B0-----:R-:W-:-:S13]  /*33d0*/  ISETP.NE.AND P0, PT, R6, RZ, PT ;  /* 0x000000ff0600720c */ /* 0x001fda0003f05270 */
[----:B------:R-:W-:Y:S05]  /*33e0*/  @!P0 BRA `(.L_x_931) ;  /* 0x0000001000a88947 */ /* 0x000fea0003800000 */
        /* <DEDUP_REMOVED lines=298> */
.L_x_931:
        /* <DEDUP_REMOVED lines=22> */
.L_x_935:
[----:B------:R-:W2:Y:S02]  /*47f0*/  LDG.E.U8 R2, desc[UR36][R2.64] ;  /* 0x0000002402027981 */ /* 0x000ea4000c1e1100 */
[----:B--2---:R-:W-:-:S04]  /*4800*/  I2FP.F32.U32 R0, R2 ;  /* 0x0000000200007245 */ /* 0x004fc80000201000 */
[----:B------:R-:W-:Y:S01]  /*4810*/  F2FP.BF16.F32.PACK_AB R0, RZ, R0 ;  /* 0x00000000ff00723e */ /* 0x000fe200000010ff */
[----:B------:R-:W-:Y:S06]  /*4820*/  BRA `(.L_x_937) ;  /* 0x0000000c00907947 */ /* 0x000fec0003800000 */
.L_x_934:
        /* <DEDUP_REMOVED lines=10> */
.L_x_939:
[----:B------:R-:W2:Y:S02]  /*48d0*/  LDG.E R2, desc[UR36][R2.64] ;  /* 0x0000002402027981 */ /* 0x000ea4000c1e1900 */
[----:B--2---:R-:W-:-:S04]  /*48e0*/  I2FP.F32.S32 R0, R2 ;  /* 0x0000000200007245 */ /* 0x004fc80000201400 */
[----:B------:R-:W-:Y:S01]  /*48f0*/  F2FP.BF16.F32.PACK_AB R0, RZ, R0 ;  /* 0x00000000ff00723e */ /* 0x000fe200000010ff */
[----:B------:R-:W-:Y:S06]  /*4900*/  BRA `(.L_x_937) ;  /* 0x0000000c00587947 */ /* 0x000fec0003800000 */
.L_x_938:
[----:B------:R-:W2:Y:S02]  /*4910*/  LDG.E.U16 R2, desc[UR36][R2.64] ;  /* 0x0000002402027981 */ /* 0x000ea4000c1e1500 */
[----:B--2---:R-:W0:Y:S02]  /*4920*/  I2F.S16 R0, R2 ;  /* 0x0000000200007306 */ /* 0x004e240000101400 */
[----:B0-----:R-:W-:Y:S01]  /*4930*/  F2FP.BF16.F32.PACK_AB R0, RZ, R0 ;  /* 0x00000000ff00723e */ /* 0x001fe200000010ff */
[----:B------:R-:W-:Y:S06]  /*4940*/  BRA `(.L_x_937) ;  /* 0x0000000c00487947 */ /* 0x000fec0003800000 */
.L_x_933:
        /* <DEDUP_REMOVED lines=9> */
.L_x_941:
[----:B------:R-:W2:Y:S02]  /*49e0*/  LDG.E.U16 R0, desc[UR36][R2.64] ;  /* 0x0000002402007981 */ /* 0x000ea4000c1e1500 */
[----:B--2---:R-:W-:-:S05]  /*49f0*/  HADD2.F32 R0, -RZ, R0.H0_H0 ;  /* 0x20000000ff007230 */ /* 0x004fca0000004100 */
[----:B------:R-:W-:Y:S01]  /*4a00*/  F2FP.BF16.F32.PACK_AB R0, RZ, R0 ;  /* 0x00000000ff00723e */ /* 0x000fe200000010ff */
[----:B------:R-:W-:Y:S06]  /*4a10*/  BRA `(.L_x_937) ;  /* 0x0000000c00147947 */ /* 0x000fec0003800000 */
.L_x_940:
        /* <DEDUP_REMOVED lines=9> */
.L_x_943:
[----:B------:R-:W2:Y:S02]  /*4ab0*/  LDG.E.U16 R2, desc[UR36][R2.64] ;  /* 0x0000002402027981 */ /* 0x000ea4000c1e1500 */
[----:B--2---:R-:W-:-:S05]  /*4ac0*/  HADD2.F32 R0, -RZ, R2.H0_H0 ;  /* 0x20000002ff007230 */ /* 0x004fca0000004100 */
[----:B------:R-:W-:Y:S01]  /*4ad0*/  F2FP.BF16.F32.PACK_AB R0, RZ, R0 ;  /* 0x00000000ff00723e */ /* 0x000fe200000010ff */
[----:B------:R-:W-:Y:S06]  /*4ae0*/  BRA `(.L_x_937) ;  /* 0x0000000800e07947 */ /* 0x000fec0003800000 */
.L_x_942:
        /* <DEDUP_REMOVED lines=8> */
.L_x_932:
        /* <DEDUP_REMOVED lines=13> */
.L_x_946:
        /* <DEDUP_REMOVED lines=8> */
.L_x_945:
        /* <DEDUP_REMOVED lines=28> */
.L_x_948:
        /* <DEDUP_REMOVED lines=15> */
.L_x_947:
[----:B------:R0:W5:Y:S01]  /*4f70*/  LDG.E.U16 R0, desc[UR36][R2.64] ;  /* 0x0000002402007981 */ /* 0x000162000c1e1500 */
[----:B------:R-:W-:Y:S05]  /*4f80*/  BRA `(.L_x_937) ;  /* 0x0000000400b87947 */ /* 0x000fea0003800000 */
.L_x_944:
        /* <DEDUP_REMOVED lines=12> */
.L_x_951:
        /* <DEDUP_REMOVED lines=21> */
.L_x_955:
[----:B------:R-:W-:Y:S05]  /*51a0*/  BSYNC B1 ;  /* 0x0000000000017941 */ /* 0x000fea0003800000 */
.L_x_954:
[----:B------:R-:W-:Y:S01]  /*51b0*/  LEA R3, R0, 0x3b800000, 0x17 ;  /* 0x3b80000000037811 */ /* 0x000fe200078eb8ff */
[----:B------:R-:W-:-:S05]  /*51c0*/  IMAD.SHL.U32 R0, R2, 0x100000, RZ ;  /* 0x0010000002007824 */ /* 0x000fca00078e00ff */
[----:B------:R-:W-:-:S07]  /*51d0*/  LOP3.LUT R0, R3, R0, R4, 0xfe, !PT ;  /* 0x0000000003007212 */ /* 0x000fce00078efe04 */
.L_x_953:
[----:B------:R-:W-:Y:S05]  /*51e0*/  BSYNC B0 ;  /* 0x0000000000007941 */ /* 0x000fea0003800000 */
.L_x_952:
[----:B------:R-:W-:Y:S01]  /*51f0*/  F2FP.BF16.F32.PACK_AB R0, RZ, R0 ;  /* 0x00000000ff00723e */ /* 0x000fe200000010ff */
[----:B------:R-:W-:Y:S06]  /*5200*/  BRA `(.L_x_937) ;  /* 0x0000000400187947 */ /* 0x000fec0003800000 */
.L_x_950:
        /* <DEDUP_REMOVED lines=21> */
.L_x_959:
[----:B------:R-:W-:Y:S05]  /*5360*/  BSYNC B1 ;  /* 0x0000000000017941 */ /* 0x000fea0003800000 */
.L_x_958:
[----:B------:R-:W-:Y:S01]  /*5370*/  LEA R3, R0, 0x37800000, 0x17 ;  /* 0x3780000000037811 */ /* 0x000fe200078eb8ff */
[----:B------:R-:W-:-:S05]  /*5380*/  IMAD.SHL.U32 R0, R2, 0x200000, RZ ;  /* 0x0020000002007824 */ /* 0x000fca00078e00ff */
[----:B------:R-:W-:-:S07]  /*5390*/  LOP3.LUT R0, R3, R0, R4, 0xfe, !PT ;  /* 0x0000000003007212 */ /* 0x000fce00078efe04 */
.L_x_957:
[----:B------:R-:W-:Y:S05]  /*53a0*/  BSYNC B0 ;  /* 0x0000000000007941 */ /* 0x000fea0003800000 */
.L_x_956:
[----:B------:R-:W-:Y:S01]  /*53b0*/  F2FP.BF16.F32.PACK_AB R0, RZ, R0 ;  /* 0x00000000ff00723e */ /* 0x000fe200000010ff */
[----:B------:R-:W-:Y:S06]  /*53c0*/  BRA `(.L_x_937) ;  /* 0x0000000000a87947 */ /* 0x000fec0003800000 */
.L_x_949:
        /* <DEDUP_REMOVED lines=14> */
.L_x_963:
[----:B------:R-:W-:Y:S05]  /*54b0*/  BSYNC B0 ;  /* 0x0000000000007941 */ /* 0x000fea0003800000 */
.L_x_962:
[----:B------:R-:W-:Y:S01]  /*54c0*/  F2FP.BF16.F32.PACK_AB R0, RZ, R0 ;  /* 0x00000000ff00723e */ /* 0x000fe200000010ff */
[----:B------:R-:W-:Y:S06]  /*54d0*/  BRA `(.L_x_937) ;  /* 0x0000000000647947 */ /* 0x000fec0003800000 */
.L_x_936:
        /* <DEDUP_REMOVED lines=16> */
.L_x_964:
[----:B------:R-:W-:Y:S01]  /*55e0*/  PRMT R0, RZ, 0x7610, R0 ;  /* 0x00007610ff007816 */ /* 0x000fe20000000000 */
[----:B------:R-:W-:Y:S06]  /*55f0*/  BRA `(.L_x_937) ;  /* 0x00000000001c7947 */ /* 0x000fec0003800000 */
.L_x_961:
[----:B------:R-:W2:Y:S02]  /*5600*/  LDG.E.64 R2, desc[UR36][R2.64] ;  /* 0x0000002402027981 */ /* 0x000ea4000c1e1b00 */
[----:B--2---:R-:W0:Y:S02]  /*5610*/  I2F.U64 R0, R2 ;  /* 0x0000000200007312 */ /* 0x004e240000301000 */
[----:B0-----:R-:W-:Y:S01]  /*5620*/  F2FP.BF16.F32.PACK_AB R0, RZ, R0 ;  /* 0x00000000ff00723e */ /* 0x001fe200000010ff */
[----:B------:R-:W-:Y:S06]  /*5630*/  BRA `(.L_x_937) ;  /* 0x00000000000c7947 */ /* 0x000fec0003800000 */
.L_x_960:
[----:B------:R-:W2:Y:S02]  /*5640*/  LDG.E R2, desc[UR36][R2.64] ;  /* 0x0000002402027981 */ /* 0x000ea4000c1e1900 */
[----:B--2---:R-:W-:-:S04]  /*5650*/  I2FP.F32.U32 R0, R2 ;  /* 0x0000000200007245 */ /* 0x004fc80000201000 */
[----:B------:R-:W-:-:S07]  /*5660*/  F2FP.BF16.F32.PACK_AB R0, RZ, R0 ;  /* 0x00000000ff00723e */ /* 0x000fce00000010ff */
.L_x_937:
        /* <DEDUP_REMOVED lines=23> */
.L_x_968:
[----:B------:R-:W-:-:S06]  /*57e0*/  IMAD.U32 R3, R3, 0x10000, RZ ;  /* 0x0001000003037824 */ /* 0x000fcc00078e00ff */
[----:B------:R-:W0:Y:S02]  /*57f0*/  F2I.S64.TRUNC R2, R3 ;  /* 0x0000000300027311 */ /* 0x000e24000020d900 */
[----:B0-----:R0:W-:Y:S01]  /*5800*/  STG.E.U8 desc[UR36][R16.64], R2 ;  /* 0x0000000210007986 */ /* 0x0011e2000c101124 */
[----:B------:R-:W-:Y:S05]  /*5810*/  BRA `(.L_x_970) ;  /* 0x0000000c00847947 */ /* 0x000fea0003800000 */
.L_x_967:
        /* <DEDUP_REMOVED lines=10> */
.L_x_972:
[----:B------:R-:W-:-:S06]  /*58c0*/  IMAD.U32 R3, R3, 0x10000, RZ ;  /* 0x0001000003037824 */ /* 0x000fcc00078e00ff */
[----:B------:R-:W0:Y:S02]  /*58d0*/  F2I.FTZ.TRUNC.NTZ R3, R3 ;  /* 0x0000000300037305 */ /* 0x000e24000021f100 */
[----:B0-----:R0:W-:Y:S01]  /*58e0*/  STG.E desc[UR36][R16.64], R3 ;  /* 0x0000000310007986 */ /* 0x0011e2000c101924 */
[----:B------:R-:W-:Y:S05]  /*58f0*/  BRA `(.L_x_970) ;  /* 0x0000000c004c7947 */ /* 0x000fea0003800000 */
.L_x_971:
[----:B------:R-:W-:-:S06]  /*5900*/  IMAD.U32 R3, R3, 0x10000, RZ ;  /* 0x0001000003037824 */ /* 0x000fcc00078e00ff */
[----:B------:R-:W0:Y:S02]  /*5910*/  F2I.FTZ.TRUNC.NTZ R3, R3 ;  /* 0x0000000300037305 */ /* 0x000e24000021f100 */
[----:B0-----:R0:W-:Y:S01]  /*5920*/  STG.E.U16 desc[UR36][R16.64], R3 ;  /* 0x0000000310007986 */ /* 0x0011e2000c101524 */
[----:B------:R-:W-:Y:S05]  /*5930*/  BRA `(.L_x_970) ;  /* 0x0000000c003c7947 */ /* 0x000fea0003800000 */
.L_x_966:
        /* <DEDUP_REMOVED lines=9> */
.L_x_974:
[----:B------:R-:W-:-:S05]  /*59d0*/  IMAD.U32 R0, R3, 0x10000, RZ ;  /* 0x0001000003007824 */ /* 0x000fca00078e00ff */
[----:B------:R-:W-:-:S05]  /*59e0*/  F2FP.F16.F32.PACK_AB R0, RZ, R0 ;  /* 0x00000000ff00723e */ /* 0x000fca00000000ff */
[----:B------:R0:W-:Y:S01]  /*59f0*/  STG.E.U16 desc[UR36][R16.64], R0 ;  /* 0x0000000010007986 */ /* 0x0001e2000c101524 */
[----:B------:R-:W-:Y:S05]  /*5a00*/  BRA `(.L_x_970) ;  /* 0x0000000c00087947 */ /* 0x000fea0003800000 */
.L_x_973:
        /* <DEDUP_REMOVED lines=10> */
.L_x_976:
[----:B------:R-:W-:-:S05]  /*5ab0*/  IMAD.U32 R3, R3, 0x10000, RZ ;  /* 0x0001000003037824 */ /* 0x000fca00078e00ff */
[----:B------:R-:W-:-:S04]  /*5ac0*/  F2FP.F16.F32.PACK_AB R3, RZ, R3 ;  /* 0x00000003ff03723e */ /* 0x000fc800000000ff */
[----:B------:R-:W-:-:S05]  /*5ad0*/  PRMT R3, R3, 0x5410, RZ ;  /* 0x0000541003037816 */ /* 0x000fca00000000ff */
[----:B------:R0:W-:Y:S01]  /*5ae0*/  STG.E desc[UR36][R16.64], R3 ;  /* 0x0000000310007986 */ /* 0x0001e2000c101924 */
[----:B------:R-:W-:Y:S05]  /*5af0*/  BRA `(.L_x_970) ;  /* 0x0000000800cc7947 */ /* 0x000fea0003800000 */
.L_x_975:
[----:B------:R-:W-:-:S04]  /*5b00*/  IMAD.U32 R2, R3, 0x10000, RZ ;  /* 0x0001000003027824 */ /* 0x000fc800078e00ff */
[----:B------:R-:W-:-:S06]  /*5b10*/  FMUL.FTZ R2, R2, 1 ;  /* 0x3f80000002027820 */ /* 0x000fcc0000410000 */
[----:B------:R-:W0:Y:S02]  /*5b20*/  F2F.F64.F32 R2, R2 ;  /* 0x0000000200027310 */ /* 0x000e240000201800 */
[----:B0-----:R0:W-:Y:S01]  /*5b30*/  STG.E.64 desc[UR36][R16.64], R2 ;  /* 0x0000000210007986 */ /* 0x0011e2000c101b24 */
[----:B------:R-:W-:Y:S05]  /*5b40*/  BRA `(.L_x_970) ;  /* 0x0000000800b87947 */ /* 0x000fea0003800000 */
.L_x_965:
        /* <DEDUP_REMOVED lines=13> */
.L_x_979:
[----:B------:R-:W-:Y:S01]  /*5c20*/  IMAD.U32 R3, R3, 0x10000, RZ ;  /* 0x0001000003037824 */ /* 0x000fe200078e00ff */
[----:B------:R-:W-:-:S03]  /*5c30*/  CS2R R6, SRZ ;  /* 0x0000000000067805 */ /* 0x000fc6000001ff00 */
[----:B------:R-:W-:-:S04]  /*5c40*/  FMUL.FTZ R3, R3, 1 ;  /* 0x3f80000003037820 */ /* 0x000fc80000410000 */
[----:B------:R-:W0:Y:S02]  /*5c50*/  F2F.F64.F32 R4, R3 ;  /* 0x0000000300047310 */ /* 0x000e240000201800 */
[----:B0-----:R0:W-:Y:S01]  /*5c60*/  STG.E.128 desc[UR36][R16.64], R4 ;  /* 0x0000000410007986 */ /* 0x0011e2000c101d24 */
[----:B------:R-:W-:Y:S05]  /*5c70*/  BRA `(.L_x_970) ;  /* 0x00000008006c7947 */ /* 0x000fea0003800000 */
.L_x_978:
        /* <DEDUP_REMOVED lines=21> */
.L_x_983:
[----:B------:R-:W-:Y:S05]  /*5dd0*/  BSYNC B0 ;  /* 0x0000000000007941 */ /* 0x000fea0003800000 */
.L_x_982:
[----:B------:R-:W-:-:S05]  /*5de0*/  LOP3.LUT R3, R0, R3, RZ, 0xfc, !PT ;  /* 0x0000000300037212 */ /* 0x000fca00078efcff */
[----:B------:R0:W-:Y:S01]  /*5df0*/  STG.E.U8 desc[UR36][R16.64], R3 ;  /* 0x0000000310007986 */ /* 0x0001e2000c101124 */
[----:B------:R-:W-:Y:S05]  /*5e00*/  BRA `(.L_x_970) ;  /* 0x0000000800087947 */ /* 0x000fea0003800000 */
.L_x_981:
        /* <DEDUP_REMOVED lines=13> */
.L_x_985:
[----:B------:R-:W-:Y:S01]  /*5ee0*/  IMAD.MOV.U32 R0, RZ, RZ, 0x7f ;  /* 0x0000007fff007424 */ /* 0x000fe200078e00ff */
[----:B------:R-:W-:-:S04]  /*5ef0*/  ISETP.GT.U32.AND P0, PT, R2, 0x7f800000, PT ;  /* 0x7f8000000200780c */ /* 0x000fc80003f04070 */
[----:B------:R-:W-:-:S09]  /*5f00*/  SEL R0, R0, 0x7c, P0 ;  /* 0x0000007c00007807 */ /* 0x000fd20000000000 */
.L_x_986:
[----:B------:R-:W-:Y:S05]  /*5f10*/  BSYNC B0 ;  /* 0x0000000000007941 */ /* 0x000fea0003800000 */
.L_x_984:
[----:B------:R-:W-:-:S04]  /*5f20*/  LOP3.LUT R2, R3, 0x80000000, RZ, 0xc0, !PT ;  /* 0x8000000003027812 */ /* 0x000fc800078ec0ff */
[----:B------:R-:W-:-:S04]  /*5f30*/  SHF.R.U32.HI R3, RZ, 0x18, R2 ;  /* 0x00000018ff037819 */ /* 0x000fc80000011602 */
[----:B------:R-:W-:-:S05]  /*5f40*/  LOP3.LUT R3, R0, R3, RZ, 0xfc, !PT ;  /* 0x0000000300037212 */ /* 0x000fca00078efcff */
[----:B------:R0:W-:Y:S01]  /*5f50*/  STG.E.U8 desc[UR36][R16.64], R3 ;  /* 0x0000000310007986 */ /* 0x0001e2000c101124 */
[----:B------:R-:W-:Y:S05]  /*5f60*/  BRA `(.L_x_970) ;  /* 0x0000000400b07947 */ /* 0x000fea0003800000 */
.L_x_980:
[----:B------:R0:W-:Y:S01]  /*5f70*/  STG.E.U16 desc[UR36][R16.64], R3 ;  /* 0x0000000310007986 */ /* 0x0001e2000c101524 */
[----:B------:R-:W-:Y:S05]  /*5f80*/  BRA `(.L_x_970) ;  /* 0x0000000400a87947 */ /* 0x000fea0003800000 */
.L_x_977:
        /* <DEDUP_REMOVED lines=12> */
.L_x_989:
        /* <DEDUP_REMOVED lines=17> */
.L_x_992:
[----:B------:R-:W-:-:S04]  /*6160*/  LOP3.LUT R2, R3, 0x80000000, RZ, 0xc0, !PT ;  /* 0x8000000003027812 */ /* 0x000fc800078ec0ff */
[----:B------:R-:W-:-:S04]  /*6170*/  SHF.R.U32.HI R3, RZ, 0x18, R2 ;  /* 0x00000018ff037819 */ /* 0x000fc80000011602 */
[----:B------:R-:W-:-:S04]  /*6180*/  LOP3.LUT R0, R0, R3, RZ, 0xfc, !PT ;  /* 0x0000000300007212 */ /* 0x000fc800078efcff */
[----:B------:R-:W-:-:S07]  /*6190*/  PRMT R8, R0, 0x7610, R8 ;  /* 0x0000761000087816 */ /* 0x000fce0000000008 */
.L_x_991:
[----:B------:R-:W-:Y:S05]  /*61a0*/  BSYNC B0 ;  /* 0x0000000000007941 */ /* 0x000fea0003800000 */
.L_x_990:
[----:B------:R3:W-:Y:S01]  /*61b0*/  STG.E.U8 desc[UR36][R16.64], R8 ;  /* 0x0000000810007986 */ /* 0x0007e2000c101124 */
[----:B------:R-:W-:Y:S05]  /*61c0*/  BRA `(.L_x_970) ;  /* 0x0000000400187947 */ /* 0x000fea0003800000 */
.L_x_988:
        /* <DEDUP_REMOVED lines=17> */
.L_x_995:
[----:B------:R-:W-:-:S04]  /*62e0*/  LOP3.LUT R2, R3, 0x80000000, RZ, 0xc0, !PT ;  /* 0x8000000003027812 */ /* 0x000fc800078ec0ff */
[----:B------:R-:W-:-:S04]  /*62f0*/  SHF.R.U32.HI R3, RZ, 0x18, R2 ;  /* 0x00000018ff037819 */ /* 0x000fc80000011602 */
[----:B------:R-:W-:-:S04]  /*6300*/  LOP3.LUT R0, R0, R3, RZ, 0xfc, !PT ;  /* 0x0000000300007212 */ /* 0x000fc800078efcff */
[----:B------:R-:W-:-:S07]  /*6310*/  PRMT R8, R0, 0x7610, R8 ;  /* 0x0000761000087816 */ /* 0x000fce0000000008 */
.L_x_994:
[----:B------:R-:W-:Y:S05]  /*6320*/  BSYNC B0 ;  /* 0x0000000000007941 */ /* 0x000fea0003800000 */
.L_x_993:
[----:B------:R0:W-:Y:S01]  /*6330*/  STG.E.U8 desc[UR36][R16.64], R8 ;  /* 0x0000000810007986 */ /* 0x0001e2000c101124 */
[----:B------:R-:W-:Y:S05]  /*6340*/  BRA `(.L_x_970) ;  /* 0x0000000000b87947 */ /* 0x000fea0003800000 */
.L_x_987:
        /* <DEDUP_REMOVED lines=22> */
.L_x_969:
        /* <DEDUP_REMOVED lines=16> */
.L_x_998:
[----:B------:R-:W-:Y:S05]  /*65b0*/  BRA `(.L_x_970) ;  /* 0x00000000001c7947 */ /* 0x000fea0003800000 */
.L_x_997:
[----:B------:R-:W-:-:S06]  /*65c0*/  IMAD.U32 R3, R3, 0x10000, RZ ;  /* 0x0001000003037824 */ /* 0x000fcc00078e00ff */
[----:B------:R-:W0:Y:S02]  /*65d0*/  F2I.U64.TRUNC R2, R3 ;  /* 0x0000000300027311 */ /* 0x000e24000020d800 */
[----:B0-----:R2:W-:Y:S01]  /*65e0*/  STG.E.64 desc[UR36][R16.64], R2 ;  /* 0x0000000210007986 */ /* 0x0015e2000c101b24 */
[----:B------:R-:W-:Y:S05]  /*65f0*/  BRA `(.L_x_970) ;  /* 0x00000000000c7947 */ /* 0x000fea0003800000 */
.L_x_996:
[----:B------:R-:W-:-:S06]  /*6600*/  IMAD.U32 R3, R3, 0x10000, RZ ;  /* 0x0001000003037824 */ /* 0x000fcc00078e00ff */
[----:B------:R-:W0:Y:S02]  /*6610*/  F2I.FTZ.U32.TRUNC.NTZ R3, R3 ;  /* 0x0000000300037305 */ /* 0x000e24000021f000 */
[----:B0-----:R0:W-:Y:S02]  /*6620*/  STG.E desc[UR36][R16.64], R3 ;  /* 0x0000000310007986 */ /* 0x0011e4000c101924 */
.L_x_970:
[----:B------:R-:W-:-:S07]  /*6630*/  VIADD R19, R19, 0x80 ;  /* 0x0000008013137836 */ /* 0x000fce0000000000 */
.L_x_930:
[----:B------:R-:W-:Y:S05]  /*6640*/  BSYNC B6 ;  /* 0x0000000000067941 */ /* 0x000fea0003800000 */
.L_x_929:
        /* <DEDUP_REMOVED lines=307> */
.L_x_1001:
        /* <DEDUP_REMOVED lines=22> */
.L_x_1005:
[----:B------:R-:W2:Y:S02]  /*7ae0*/  LDG.E.U8 R2, desc[UR36][R2.64] ;  /* 0x0000002402027981 */ /* 0x000ea4000c1e1100 */
[----:B--2---:R-:W-:-:S04]  /*7af0*/  I2FP.F32.U32 R0, R2 ;  /* 0x0000000200007245 */ /* 0x004fc80000201000 */
[----:B------:R-:W-:Y:S01]  /*7b00*/  F2FP.BF16.F32.PACK_AB R0, RZ, R0 ;  /* 0x00000000ff00723e */ /* 0x000fe200000010ff */
[----:B------:R-:W-:Y:S06]  /*7b10*/  BRA `(.L_x_1007) ;  /* 0x0000000c00907947 */ /* 0x000fec0003800000 */
.L_x_1004:
        /* <DEDUP_REMOVED lines=10> */
.L_x_1009:
[----:B------:R-:W2:Y:S02]  /*7bc0*/  LDG.E R2, desc[UR36][R2.64] ;  /* 0x0000002402027981 */ /* 0x000ea4000c1e1900 */
[----:B--2---:R-:W-:-:S04]  /*7bd0*/  I2FP.F32.S32 R0, R2 ;  /* 0x0000000200007245 */ /* 0x004fc80000201400 */
[----:B------:R-:W-:Y:S01]  /*7be0*/  F2FP.BF16.F32.PACK_AB R0, RZ, R0 ;  /* 0x00000000ff00723e */ /* 0x000fe200000010ff */
[----:B------:R-:W-:Y:S06]  /*7bf0*/  BRA `(.L_x_1007) ;  /* 0x0000000c00587947 */ /* 0x000fec0003800000 */
.L_x_1008:
[----:B------:R-:W2:Y:S02]  /*7c00*/  LDG.E.U16 R2, desc[UR36][R2.64] ;  /* 0x0000002402027981 */ /* 0x000ea4000c1e1500 */
[----:B--2---:R-:W0:Y:S02]  /*7c10*/  I2F.S16 R0, R2 ;  /* 0x0000000200007306 */ /* 0x004e240000101400 */
[----:B0-----:R-:W-:Y:S01]  /*7c20*/  F2FP.BF16.F32.PACK_AB R0, RZ, R0 ;  /* 0x00000000ff00723e */ /* 0x001fe200000010ff */
[----:B------:R-:W-:Y:S06]  /*7c30*/  BRA `(.L_x_1007) ;  /* 0x0000000c00487947 */ /* 0x000fec0003800000 */
.L_x_1003:
        /* <DEDUP_REMOVED lines=9> */
.L_x_1011:
[----:B------:R-:W2:Y:S02]  /*7cd0*/  LDG.E.U16 R0, desc[UR36][R2.64] ;  /* 0x0000002402007981 */ /* 0x000ea4000c1e1500 */
[----:B--2---:R-:W-:-:S05]  /*7ce0*/  HADD2.F32 R0, -RZ, R0.H0_H0 ;  /* 0x20000000ff007230 */ /* 0x004fca0000004100 */
[----:B------:R-:W-:Y:S01]  /*7cf0*/  F2FP.BF16.F32.PACK_AB R0, RZ, R0 ;  /* 0x00000000ff00723e */ /* 0x000fe200000010ff */
[----:B------:R-:W-:Y:S06]  /*7d00*/  BRA `(.L_x_1007) ;  /* 0x0000000c00147947 */ /* 0x000fec0003800000 */
.L_x_1010:
        /* <DEDUP_REMOVED lines=9> */
.L_x_1013:
[----:B------:R-:W2:Y:S02]  /*7da0*/  LDG.E.U16 R2, desc[UR36][R2.64] ;  /* 0x0000002402027981 */ /* 0x000ea4000c1e1500 */
[----:B--2---:R-:W-:-:S05]  /*7db0*/  HADD2.F32 R0, -RZ, R2.H0_H0 ;  /* 0x20000002ff007230 */ /* 0x004fca0000004100 */
[----:B------:R-:W-:Y:S01]  /*7dc0*/  F2FP.BF16.F32.PACK_AB R0, RZ, R0 ;  /* 0x00000000ff00723e */ /* 0x000fe200000010ff */
[----:B------:R-:W-:Y:S06]  /*7dd0*/  BRA `(.L_x_1007) ;  /* 0x0000000800e07947 */ /* 0x000fec0003800000 */
.L_x_1012:
        /* <DEDUP_REMOVED lines=8> */
.L_x_1002:
        /* <DEDUP_REMOVED lines=13> */
.L_x_1016:
        /* <DEDUP_REMOVED lines=8> */
.L_x_1015:
        /* <DEDUP_REMOVED lines=28> */
.L_x_1018:
        /* <DEDUP_REMOVED lines=15> */
.L_x_1017:
[----:B------:R0:W5:Y:S01]  /*8260*/  LDG.E.U16 R0, desc[UR36][R2.64] ;  /* 0x0000002402007981 */ /* 0x000162000c1e1500 */
[----:B------:R-:W-:Y:S05]  /*8270*/  BRA `(.L_x_1007) ;  /* 0x0000000400b87947 */ /* 0x000fea0003800000 */
.L_x_1014:
        /* <DEDUP_REMOVED lines=12> */
.L_x_1021:
        /* <DEDUP_REMOVED lines=21> */
.L_x_1025:
[----:B------:R-:W-:Y:S05]  /*8490*/  BSYNC B1 ;  /* 0x0000000000017941 */ /* 0x000fea0003800000 */
.L_x_1024:
[----:B------:R-:W-:Y:S01]  /*84a0*/  LEA R3, R0, 0x3b800000, 0x17 ;  /* 0x3b80000000037811 */ /* 0x000fe200078eb8ff */
[----:B------:R-:W-:-:S05]  /*84b0*/  IMAD.SHL.U32 R0, R2, 0x100000, RZ ;  /* 0x0010000002007824 */ /* 0x000fca00078e00ff */
[----:B------:R-:W-:-:S07]  /*84c0*/  LOP3.LUT R0, R3, R0, R4, 0xfe, !PT ;  /* 0x0000000003007212 */ /* 0x000fce00078efe04 */
.L_x_1023:
[----:B------:R-:W-:Y:S05]  /*84d0*/  BSYNC B0 ;  /* 0x0000000000007941 */ /* 0x000fea0003800000 */
.L_x_1022:
[----:B------:R-:W-:Y:S01]  /*84e0*/  F2FP.BF16.F32.PACK_AB R0, RZ, R0 ;  /* 0x00000000ff00723e */ /* 0x000fe200000010ff */
[----:B------:R-:W-:Y:S06]  /*84f0*/  BRA `(.L_x_1007) ;  /* 0x0000000400187947 */ /* 0x000fec0003800000 */
.L_x_1020:
        /* <DEDUP_REMOVED lines=21> */
.L_x_1029:
[----:B------:R-:W-:Y:S05]  /*8650*/  BSYNC B1 ;  /* 0x0000000000017941 */ /* 0x000fea0003800000 */
.L_x_1028:
[----:B------:R-:W-:Y:S01]  /*8660*/  LEA R3, R0, 0x37800000, 0x17 ;  /* 0x3780000000037811 */ /* 0x000fe200078eb8ff */
[----:B------:R-:W-:-:S05]  /*8670*/  IMAD.SHL.U32 R0, R2, 0x200000, RZ ;  /* 0x0020000002007824 */ /* 0x000fca00078e00ff */
[----:B------:R-:W-:-:S07]  /*8680*/  LOP3.LUT R0, R3, R0, R4, 0xfe, !PT ;  /* 0x0000000003007212 */ /* 0x000fce00078efe04 */
.L_x_1027:
[----:B------:R-:W-:Y:S05]  /*8690*/  BSYNC B0 ;  /* 0x0000000000007941 */ /* 0x000fea0003800000 */
.L_x_1026:
[----:B------:R-:W-:Y:S01]  /*86a0*/  F2FP.BF16.F32.PACK_AB R0, RZ, R0 ;  /* 0x00000000ff00723e */ /* 0x000fe200000010ff */
[----:B------:R-:W-:Y:S06]  /*86b0*/  BRA `(.L_x_1007) ;  /* 0x0000000000a87947 */ /* 0x000fec0003800000 */
.L_x_1019:
        /* <DEDUP_REMOVED lines=14> */
.L_x_1033:
[----:B------:R-:W-:Y:S05]  /*87a0*/  BSYNC B0 ;  /* 0x0000000000007941 */ /* 0x000fea0003800000 */
.L_x_1032:
[----:B------:R-:W-:Y:S01]  /*87b0*/  F2FP.BF16.F32.PACK_AB R0, RZ, R0 ;  /* 0x00000000ff00723e */ /* 0x000fe200000010ff */
[----:B------:R-:W-:Y:S06]  /*87c0*/  BRA `(.L_x_1007) ;  /* 0x0000000000647947 */ /* 0x000fec0003800000 */
.L_x_1006:
        /* <DEDUP_REMOVED lines=16> */
.L_x_1034:
[----:B------:R-:W-:Y:S01]  /*88d0*/  PRMT R0, RZ, 0x7610, R0 ;  /* 0x00007610ff007816 */ /* 0x000fe20000000000 */
[----:B------:R-:W-:Y:S06]  /*88e0*/  BRA `(.L_x_1007) ;  /* 0x00000000001c7947 */ /* 0x000fec0003800000 */
.L_x_1031:
[----:B------:R-:W2:Y:S02]  /*88f0*/  LDG.E.64 R2, desc[UR36][R2.64] ;  /* 0x0000002402027981 */ /* 0x000ea4000c1e1b00 */
[----:B--2---:R-:W0:Y:S02]  /*8900*/  I2F.U64 R0, R2 ;  /* 0x0000000200007312 */ /* 0x004e240000301000 */
[----:B0-----:R-:W-:Y:S01]  /*8910*/  F2FP.BF16.F32.PACK_AB R0, RZ, R0 ;  /* 0x00000000ff00723e */ /* 0x001fe200000010ff */
[----:B------:R-:W-:Y:S06]  /*8920*/  BRA `(.L_x_1007) ;  /* 0x00000000000c7947 */ /* 0x000fec0003800000 */
.L_x_1030:
[----:B------:R-:W2:Y:S02]  /*8930*/  LDG.E R2, desc[UR36][R2.64] ;  /* 0x0000002402027981 */ /* 0x000ea4000c1e1900 */
[----:B--2---:R-:W-:-:S04]  /*8940*/  I2FP.F32.U32 R0, R2 ;  /* 0x0000000200007245 */ /* 0x004fc80000201000 */
[----:B------:R-:W-:-:S07]  /*8950*/  F2FP.BF16.F32.PACK_AB R0, RZ, R0 ;  /* 0x00000000ff00723e */ /* 0x000fce00000010ff */
.L_x_1007:
        /* <DEDUP_REMOVED lines=23> */
.L_x_1038:
[----:B------:R-:W-:-:S06]  /*8ad0*/  IMAD.U32 R3, R3, 0x10000, RZ ;  /* 0x0001000003037824 */ /* 0x000fcc00078e00ff */
[----:B------:R-:W0:Y:S02]  /*8ae0*/  F2I.S64.TRUNC R2, R3 ;  /* 0x0000000300027311 */ /* 0x000e24000020d900 */
[----:B0-----:R3:W-:Y:S01]  /*8af0*/  STG.E.U8 desc[UR36][R16.64], R2 ;  /* 0x0000000210007986 */ /* 0x0017e2000c101124 */
[----:B------:R-:W-:Y:S05]  /*8b00*/  BRA `(.L_x_1040) ;  /* 0x0000000c00847947 */ /* 0x000fea0003800000 */
.L_x_1037:
        /* <DEDUP_REMOVED lines=10> */
.L_x_1042:
[----:B------:R-:W-:-:S06]  /*8bb0*/  IMAD.U32 R3, R3, 0x10000, RZ ;  /* 0x0001000003037824 */ /* 0x000fcc00078e00ff */
[----:B------:R-:W0:Y:S02]  /*8bc0*/  F2I.FTZ.TRUNC.NTZ R3, R3 ;  /* 0x0000000300037305 */ /* 0x000e24000021f100 */
[----:B0-----:R2:W-:Y:S01]  /*8bd0*/  STG.E desc[UR36][R16.64], R3 ;  /* 0x0000000310007986 */ /* 0x0015e2000c101924 */
[----:B------:R-:W-:Y:S05]  /*8be0*/  BRA `(.L_x_1040) ;  /* 0x0000000c004c7947 */ /* 0x000fea0003800000 */
.L_x_1041:
[----:B------:R-:W-:-:S06]  /*8bf0*/  IMAD.U32 R3, R3, 0x10000, RZ ;  /* 0x0001000003037824 */ /* 0x000fcc00078e00ff */
[----:B------:R-:W0:Y:S02]  /*8c00*/  F2I.FTZ.TRUNC.NTZ R3, R3 ;  /* 0x0000000300037305 */ /* 0x000e24000021f100 */
[----:B0-----:R0:W-:Y:S01]  /*8c10*/  STG.E.U16 desc[UR36][R16.64], R3 ;  /* 0x0000000310007986 */ /* 0x0011e2000c101524 */
[----:B------:R-:W-:Y:S05]  /*8c20*/  BRA `(.L_x_1040) ;  /* 0x0000000c003c7947 */ /* 0x000fea0003800000 */
.L_x_1036:
        /* <DEDUP_REMOVED lines=9> */
.L_x_1044:
[----:B------:R-:W-:-:S05]  /*8cc0*/  IMAD.U32 R0, R3, 0x10000, RZ ;  /* 0x0001000003007824 */ /* 0x000fca00078e00ff */
[----:B------:R-:W-:-:S05]  /*8cd0*/  F2FP.F16.F32.PACK_AB R0, RZ, R0 ;  /* 0x00000000ff00723e */ /* 0x000fca00000000ff */
[----:B------:R0:W-:Y:S01]  /*8ce0*/  STG.E.U16 desc[UR36][R16.64], R0 ;  /* 0x0000000010007986 */ /* 0x0001e2000c101524 */
[----:B------:R-:W-:Y:S05]  /*8cf0*/  BRA `(.L_x_1040) ;  /* 0x0000000c00087947 */ /* 0x000fea0003800000 */
.L_x_1043:
        /* <DEDUP_REMOVED lines=10> */
.L_x_1046:
[----:B------:R-:W-:-:S05]  /*8da0*/  IMAD.U32 R3, R3, 0x10000, RZ ;  /* 0x0001000003037824 */ /* 0x000fca00078e00ff */
[----:B------:R-:W-:-:S04]  /*8db0*/  F2FP.F16.F32.PACK_AB R3, RZ, R3 ;  /* 0x00000003ff03723e */ /* 0x000fc800000000ff */
[----:B------:R-:W-:-:S05]  /*8dc0*/  PRMT R3, R3, 0x5410, RZ ;  /* 0x0000541003037816 */ /* 0x000fca00000000ff */
[----:B------:R0:W-:Y:S01]  /*8dd0*/  STG.E desc[UR36][R16.64], R3 ;  /* 0x0000000310007986 */ /* 0x0001e2000c101924 */
[----:B------:R-:W-:Y:S05]  /*8de0*/  BRA `(.L_x_1040) ;  /* 0x0000000800cc7947 */ /* 0x000fea0003800000 */
.L_x_1045:
[----:B------:R-:W-:-:S04]  /*8df0*/  IMAD.U32 R2, R3, 0x10000, RZ ;  /* 0x0001000003027824 */ /* 0x000fc800078e00ff */
[----:B------:R-:W-:-:S06]  /*8e00*/  FMUL.FTZ R2, R2, 1 ;  /* 0x3f80000002027820 */ /* 0x000fcc0000410000 */
[----:B------:R-:W0:Y:S02]  /*8e10*/  F2F.F64.F32 R2, R2 ;  /* 0x0000000200027310 */ /* 0x000e240000201800 */
[----:B0-----:R0:W-:Y:S01]  /*8e20*/  STG.E.64 desc[UR36][R16.64], R2 ;  /* 0x0000000210007986 */ /* 0x0011e2000c101b24 */
[----:B------:R-:W-:Y:S05]  /*8e30*/  BRA `(.L_x_1040) ;  /* 0x0000000800b87947 */ /* 0x000fea0003800000 */
.L_x_1035:
        /* <DEDUP_REMOVED lines=13> */
.L_x_1049:
[----:B------:R-:W-:Y:S01]  /*8f10*/  IMAD.U32 R3, R3, 0x10000, RZ ;  /* 0x0001000003037824 */ /* 0x000fe200078e00ff */
[----:B------:R-:W-:-:S03]  /*8f20*/  CS2R R6, SRZ ;  /* 0x0000000000067805 */ /* 0x000fc6000001ff00 */
[----:B------:R-:W-:-:S04]  /*8f30*/  FMUL.FTZ R3, R3, 1 ;  /* 0x3f80000003037820 */ /* 0x000fc80000410000 */
[----:B------:R-:W0:Y:S02]  /*8f40*/  F2F.F64.F32 R4, R3 ;  /* 0x0000000300047310 */ /* 0x000e240000201800 */
[----:B0-----:R0:W-:Y:S01]  /*8f50*/  STG.E.128 desc[UR36][R16.64], R4 ;  /* 0x0000000410007986 */ /* 0x0011e2000c101d24 */
[----:B------:R-:W-:Y:S05]  /*8f60*/  BRA `(.L_x_1040) ;  /* 0x00000008006c7947 */ /* 0x000fea0003800000 */
.L_x_1048:
        /* <DEDUP_REMOVED lines=21> */
.L_x_1053:
[----:B------:R-:W-:Y:S05]  /*90c0*/  BSYNC B0 ;  /* 0x0000000000007941 */ /* 0x000fea0003800000 */
.L_x_1052:
[----:B------:R-:W-:-:S05]  /*90d0*/  LOP3.LUT R3, R0, R3, RZ, 0xfc, !PT ;  /* 0x0000000300037212 */ /* 0x000fca00078efcff */
[----:B------:R0:W-:Y:S01]  /*90e0*/  STG.E.U8 desc[UR36][R16.64], R3 ;  /* 0x0000000310007986 */ /* 0x0001e2000c101124 */
[----:B------:R-:W-:Y:S05]  /*90f0*/  BRA `(.L_x_1040) ;  /* 0x0000000800087947 */ /* 0x000fea0003800000 */
.L_x_1051:
        /* <DEDUP_REMOVED lines=13> */
.L_x_1055:
[----:B------:R-:W-:Y:S01]  /*91d0*/  IMAD.MOV.U32 R0, RZ, RZ, 0x7f ;  /* 0x0000007fff007424 */ /* 0x000fe200078e00ff */
[----:B------:R-:W-:-:S04]  /*91e0*/  ISETP.GT.U32.AND P0, PT, R2, 0x7f800000, PT ;  /* 0x7f8000000200780c */ /* 0x000fc80003f04070 */
[----:B------:R-:W-:-:S09]  /*91f0*/  SEL R0, R0, 0x7c, P0 ;  /* 0x0000007c00007807 */ /* 0x000fd20000000000 */
.L_x_1056:
[----:B------:R-:W-:Y:S05]  /*9200*/  BSYNC B0 ;  /* 0x0000000000007941 */ /* 0x000fea0003800000 */
.L_x_1054:
[----:B------:R-:W-:-:S04]  /*9210*/  LOP3.LUT R2, R3, 0x80000000, RZ, 0xc0, !PT ;  /* 0x8000000003027812 */ /* 0x000fc800078ec0ff */
[----:B------:R-:W-:-:S04]  /*9220*/  SHF.R.U32.HI R3, RZ, 0x18, R2 ;  /* 0x00000018ff037819 */ /* 0x000fc80000011602 */
[----:B------:R-:W-:-:S05]  /*9230*/  LOP3.LUT R3, R0, R3, RZ, 0xfc, !PT ;  /* 0x0000000300037212 */ /* 0x000fca00078efcff */
[----:B------:R0:W-:Y:S01]  /*9240*/  STG.E.U8 desc[UR36][R16.64], R3 ;  /* 0x0000000310007986 */ /* 0x0001e2000c101124 */
[----:B------:R-:W-:Y:S05]  /*9250*/  BRA `(.L_x_1040) ;  /* 0x0000000400b07947 */ /* 0x000fea0003800000 */
.L_x_1050:
[----:B------:R0:W-:Y:S01]  /*9260*/  STG.E.U16 desc[UR36][R16.64], R3 ;  /* 0x0000000310007986 */ /* 0x0001e2000c101524 */
[----:B------:R-:W-:Y:S05]  /*9270*/  BRA `(.L_x_1040) ;  /* 0x0000000400a87947 */ /* 0x000fea0003800000 */
.L_x_1047:
        /* <DEDUP_REMOVED lines=12> */
.L_x_1059:
        /* <DEDUP_REMOVED lines=17> */
.L_x_1062:
[----:B------:R-:W-:-:S04]  /*9450*/  LOP3.LUT R2, R3, 0x80000000, RZ, 0xc0, !PT ;  /* 0x8000000003027812 */ /* 0x000fc800078ec0ff */
[----:B------:R-:W-:-:S04]  /*9460*/  SHF.R.U32.HI R3, RZ, 0x18, R2 ;  /* 0x00000018ff037819 */ /* 0x000fc80000011602 */
[----:B------:R-:W-:-:S04]  /*9470*/  LOP3.LUT R0, R0, R3, RZ, 0xfc, !PT ;  /* 0x0000000300007212 */ /* 0x000fc800078efcff */
[----:B------:R-:W-:-:S07]  /*9480*/  PRMT R8, R0, 0x7610, R8 ;  /* 0x0000761000087816 */ /* 0x000fce0000000008 */
.L_x_1061:
[----:B------:R-:W-:Y:S05]  /*9490*/  BSYNC B0 ;  /* 0x0000000000007941 */ /* 0x000fea0003800000 */
.L_x_1060:
[----:B------:R0:W-:Y:S01]  /*94a0*/  STG.E.U8 desc[UR36][R16.64], R8 ;  /* 0x0000000810007986 */ /* 0x0001e2000c101124 */
[----:B------:R-:W-:Y:S05]  /*94b0*/  BRA `(.L_x_1040) ;  /* 0x0000000400187947 */ /* 0x000fea0003800000 */
.L_x_1058:
        /* <DEDUP_REMOVED lines=17> */
.L_x_1065:
[----:B------:R-:W-:-:S04]  /*95d0*/  LOP3.LUT R2, R3, 0x80000000, RZ, 0xc0, !PT ;  /* 0x8000000003027812 */ /* 0x000fc800078ec0ff */
[----:B------:R-:W-:-:S04]  /*95e0*/  SHF.R.U32.HI R3, RZ, 0x18, R2 ;  /* 0x00000018ff037819 */ /* 0x000fc80000011602 */
[----:B------:R-:W-:-:S04]  /*95f0*/  LOP3.LUT R0, R0, R3, RZ, 0xfc, !PT ;  /* 0x0000000300007212 */ /* 0x000fc800078efcff */
[----:B------:R-:W-:-:S07]  /*9600*/  PRMT R8, R0, 0x7610, R8 ;  /* 0x0000761000087816 */ /* 0x000fce0000000008 */
.L_x_1064:
[----:B------:R-:W-:Y:S05]  /*9610*/  BSYNC B0 ;  /* 0x0000000000007941 */ /* 0x000fea0003800000 */
.L_x_1063:
[----:B------:R0:W-:Y:S01]  /*9620*/  STG.E.U8 desc[UR36][R16.64], R8 ;  /* 0x0000000810007986 */ /* 0x0001e2000c101124 */
[----:B------:R-:W-:Y:S05]  /*9630*/  BRA `(.L_x_1040) ;  /* 0x0000000000b87947 */ /* 0x000fea0003800000 */
.L_x_1057:
        /* <DEDUP_REMOVED lines=22> */
.L_x_1039:
        /* <DEDUP_REMOVED lines=16> */
.L_x_1068:
[----:B------:R-:W-:Y:S05]  /*98a0*/  BRA `(.L_x_1040) ;  /* 0x00000000001c7947 */ /* 0x000fea0003800000 */
.L_x_1067:
[----:B------:R-:W-:-:S06]  /*98b0*/  IMAD.U32 R3, R3, 0x10000, RZ ;  /* 0x0001000003037824 */ /* 0x000fcc00078e00ff */
[----:B------:R-:W0:Y:S02]  /*98c0*/  F2I.U64.TRUNC R2, R3 ;  /* 0x0000000300027311 */ /* 0x000e24000020d800 */
[----:B0-----:R0:W-:Y:S01]  /*98d0*/  STG.E.64 desc[UR36][R16.64], R2 ;  /* 0x0000000210007986 */ /* 0x0011e2000c101b24 */
[----:B------:R-:W-:Y:S05]  /*98e0*/  BRA `(.L_x_1040) ;  /* 0x00000000000c7947 */ /* 0x000fea0003800000 */
.L_x_1066:
[----:B------:R-:W-:-:S06]  /*98f0*/  IMAD.U32 R3, R3, 0x10000, RZ ;  /* 0x0001000003037824 */ /* 0x000fcc00078e00ff */
[----:B------:R-:W0:Y:S02]  /*9900*/  F2I.FTZ.U32.TRUNC.NTZ R3, R3 ;  /* 0x0000000300037305 */ /* 0x000e24000021f000 */
[----:B0-----:R0:W-:Y:S02]  /*9910*/  STG.E desc[UR36][R16.64], R3 ;  /* 0x0000000310007986 */ /* 0x0011e4000c101924 */
.L_x_1040:
[----:B------:R-:W-:-:S07]  /*9920*/  VIADD R19, R19, 0x80 ;  /* 0x0000008013137836 */ /* 0x000fce0000000000 */
.L_x_1000:
[----:B------:R-:W-:Y:S05]  /*9930*/  BSYNC B6 ;  /* 0x0000000000067941 */ /* 0x000fea0003800000 */
.L_x_999:
[----:B------:R-:W-:Y:S02]  /*9940*/  ULDC UR4, c[0x0][0x210] ;  /* 0x0000840000047ab9 */ /* 0x000fe40000000800 */
[----:B------:R-:W-:-:S13]  /*9950*/  ISETP.GE.AND P0, PT, R19, UR4, PT ;  /* 0x0000000413007c0c */ /* 0x000fda000bf06270 */
[----:B------:R-:W-:Y:S05]  /*9960*/  @P0 EXIT ;  /* 0x000000000000094d */ /* 0x000fea0003800000 */
        /* <DEDUP_REMOVED lines=303> */
.L_x_1069:
        /* <DEDUP_REMOVED lines=22> */
.L_x_1073:
[----:B------:R-:W2:Y:S02]  /*adc0*/  LDG.E.U8 R2, desc[UR36][R2.64] ;  /* 0x0000002402027981 */ /* 0x000ea4000c1e1100 */
[----:B--2---:R-:W-:-:S04]  /*add0*/  I2FP.F32.U32 R0, R2 ;  /* 0x0000000200007245 */ /* 0x004fc80000201000 */
[----:B------:R-:W-:Y:S01]  /*ade0*/  F2FP.BF16.F32.PACK_AB R0, RZ, R0 ;  /* 0x00000000ff00723e */ /* 0x000fe200000010ff */
[----:B------:R-:W-:Y:S06]  /*adf0*/  BRA `(.L_x_1075) ;  /* 0x0000000c00907947 */ /* 0x000fec0003800000 */
.L_x_1072:
        /* <DEDUP_REMOVED lines=10> */
.L_x_1077:
[----:B------:R-:W2:Y:S02]  /*aea0*/  LDG.E R2, desc[UR36][R2.64] ;  /* 0x0000002402027981 */ /* 0x000ea4000c1e1900 */
[----:B--2---:R-:W-:-:S04]  /*aeb0*/  I2FP.F32.S32 R0, R2 ;  /* 0x0000000200007245 */ /* 0x004fc80000201400 */
[----:B------:R-:W-:Y:S01]  /*aec0*/  F2FP.BF16.F32.PACK_AB R0, RZ, R0 ;  /* 0x00000000ff00723e */ /* 0x000fe200000010ff */
[----:B------:R-:W-:Y:S06]  /*aed0*/  BRA `(.L_x_1075) ;  /* 0x0000000c00587947 */ /* 0x000fec0003800000 */
.L_x_1076:
[----:B------:R-:W2:Y:S02]  /*aee0*/  LDG.E.U16 R2, desc[UR36][R2.64] ;  /* 0x0000002402027981 */ /* 0x000ea4000c1e1500 */
[----:B--2---:R-:W0:Y:S02]  /*aef0*/  I2F.S16 R0, R2 ;  /* 0x0000000200007306 */ /* 0x004e240000101400 */
[----:B0-----:R-:W-:Y:S01]  /*af00*/  F2FP.BF16.F32.PACK_AB R0, RZ, R0 ;  /* 0x00000000ff00723e */ /* 0x001fe200000010ff */
[----:B------:R-:W-:Y:S06]  /*af10*/  BRA `(.L_x_1075) ;  /* 0x0000000c00487947 */ /* 0x000fec0003800000 */
.L_x_1071:
        /* <DEDUP_REMOVED lines=9> */
.L_x_1079:
[----:B------:R-:W2:Y:S02]  /*afb0*/  LDG.E.U16 R0, desc[UR36][R2.64] ;  /* 0x0000002402007981 */ /* 0x000ea4000c1e1500 */
[----:B--2---:R-:W-:-:S05]  /*afc0*/  HADD2.F32 R0, -RZ, R0.H0_H0 ;  /* 0x20000000ff007230 */ /* 0x004fca0000004100 */
[----:B------:R-:W-:Y:S01]  /*afd0*/  F2FP.BF16.F32.PACK_AB R0, RZ, R0 ;  /* 0x00000000ff00723e */ /* 0x000fe200000010ff */
[----:B------:R-:W-:Y:S06]  /*afe0*/  BRA `(.L_x_1075) ;  /* 0x0000000c00147947 */ /* 0x000fec0003800000 */
.L_x_1078:
        /* <DEDUP_REMOVED lines=9> */
.L_x_1081:
[----:B------:R-:W2:Y:S02]  /*b080*/  LDG.E.U16 R2, desc[UR36][R2.64] ;  /* 0x0000002402027981 */ /* 0x000ea4000c1e1500 */
[----:B--2---:R-:W-:-:S05]  /*b090*/  HADD2.F32 R0, -RZ, R2.H0_H0 ;  /* 0x20000002ff007230 */ /* 0x004fca0000004100 */
[----:B------:R-:W-:Y:S01]  /*b0a0*/  F2FP.BF16.F32.PACK_AB R0, RZ, R0 ;  /* 0x00000000ff00723e */ /* 0x000fe200000010ff */
[----:B------:R-:W-:Y:S06]  /*b0b0*/  BRA `(.L_x_1075) ;  /* 0x0000000800e07947 */ /* 0x000fec0003800000 */
.L_x_1080:
        /* <DEDUP_REMOVED lines=8> */
.L_x_1070:
        /* <DEDUP_REMOVED lines=13> */
.L_x_1084:
        /* <DEDUP_REMOVED lines=8> */
.L_x_1083:
        /* <DEDUP_REMOVED lines=28> */
.L_x_1086:
        /* <DEDUP_REMOVED lines=15> */
.L_x_1085:
[----:B------:R0:W5:Y:S01]  /*b540*/  LDG.E.U16 R0, desc[UR36][R2.64] ;  /* 0x0000002402007981 */ /* 0x000162000c1e1500 */
[----:B------:R-:W-:Y:S05]  /*b550*/  BRA `(.L_x_1075) ;  /* 0x0000000400b87947 */ /* 0x000fea0003800000 */
.L_x_1082:
        /* <DEDUP_REMOVED lines=12> */
.L_x_1089:
        /* <DEDUP_REMOVED lines=21> */
.L_x_1093:
[----:B------:R-:W-:Y:S05]  /*b770*/  BSYNC B1 ;  /* 0x0000000000017941 */ /* 0x000fea0003800000 */
.L_x_1092:
[----:B------:R-:W-:Y:S01]  /*b780*/  LEA R3, R0, 0x3b800000, 0x17 ;  /* 0x3b80000000037811 */ /* 0x000fe200078eb8ff */
[----:B------:R-:W-:-:S05]  /*b790*/  IMAD.SHL.U32 R0, R2, 0x100000, RZ ;  /* 0x0010000002007824 */ /* 0x000fca00078e00ff */
[----:B------:R-:W-:-:S07]  /*b7a0*/  LOP3.LUT R0, R3, R0, R4, 0xfe, !PT ;  /* 0x0000000003007212 */ /* 0x000fce00078efe04 */
.L_x_1091:
[----:B------:R-:W-:Y:S05]  /*b7b0*/  BSYNC B0 ;  /* 0x0000000000007941 */ /* 0x000fea0003800000 */
.L_x_1090:
[----:B------:R-:W-:Y:S01]  /*b7c0*/  F2FP.BF16.F32.PACK_AB R0, RZ, R0 ;  /* 0x00000000ff00723e */ /* 0x000fe200000010ff */
[----:B------:R-:W-:Y:S06]  /*b7d0*/  BRA `(.L_x_1075) ;  /* 0x0000000400187947 */ /* 0x000fec0003800000 */
.L_x_1088:
        /* <DEDUP_REMOVED lines=21> */
.L_x_1097:
[----:B------:R-:W-:Y:S05]  /*b930*/  BSYNC B1 ;  /* 0x0000000000017941 */ /* 0x000fea0003800000 */
.L_x_1096:
[----:B------:R-:W-:Y:S01]  /*b940*/  LEA R3, R0, 0x37800000, 0x17 ;  /* 0x3780000000037811 */ /* 0x000fe200078eb8ff */
[----:B------:R-:W-:-:S05]  /*b950*/  IMAD.SHL.U32 R0, R2, 0x200000, RZ ;  /* 0x0020000002007824 */ /* 0x000fca00078e00ff */
[----:B------:R-:W-:-:S07]  /*b960*/  LOP3.LUT R0, R3, R0, R4, 0xfe, !PT ;  /* 0x0000000003007212 */ /* 0x000fce00078efe04 */
.L_x_1095:
[----:B------:R-:W-:Y:S05]  /*b970*/  BSYNC B0 ;  /* 0x0000000000007941 */ /* 0x000fea0003800000 */
.L_x_1094:
[----:B------:R-:W-:Y:S01]  /*b980*/  F2FP.BF16.F32.PACK_AB R0, RZ, R0 ;  /* 0x00000000ff00723e */ /* 0x000fe200000010ff */
[----:B------:R-:W-:Y:S06]  /*b990*/  BRA `(.L_x_1075) ;  /* 0x0000000000a87947 */ /* 0x000fec0003800000 */
.L_x_1087:
        /* <DEDUP_REMOVED lines=14> */
.L_x_1101:
[----:B------:R-:W-:Y:S05]  /*ba80*/  BSYNC B0 ;  /* 0x0000000000007941 */ /* 0x000fea0003800000 */
.L_x_1100:
[----:B------:R-:W-:Y:S01]  /*ba90*/  F2FP.BF16.F32.PACK_AB R0, RZ, R0 ;  /* 0x00000000ff00723e */ /* 0x000fe200000010ff */
[----:B------:R-:W-:Y:S06]  /*baa0*/  BRA `(.L_x_1075) ;  /* 0x0000000000647947 */ /* 0x000fec0003800000 */
.L_x_1074:
        /* <DEDUP_REMOVED lines=16> */
.L_x_1102:
[----:B------:R-:W-:Y:S01]  /*bbb0*/  PRMT R0, RZ, 0x7610, R0 ;  /* 0x00007610ff007816 */ /* 0x000fe20000000000 */
[----:B------:R-:W-:Y:S06]  /*bbc0*/  BRA `(.L_x_1075) ;  /* 0x00000000001c7947 */ /* 0x000fec0003800000 */
.L_x_1099:
[----:B------:R-:W2:Y:S02]  /*bbd0*/  LDG.E.64 R2, desc[UR36][R2.64] ;  /* 0x0000002402027981 */ /* 0x000ea4000c1e1b00 */
[----:B--2---:R-:W0:Y:S02]  /*bbe0*/  I2F.U64 R0, R2 ;  /* 0x0000000200007312 */ /* 0x004e240000301000 */
[----:B0-----:R-:W-:Y:S01]  /*bbf0*/  F2FP.BF16.F32.PACK_AB R0, RZ, R0 ;  /* 0x00000000ff00723e */ /* 0x001fe200000010ff */
[----:B------:R-:W-:Y:S06]  /*bc00*/  BRA `(.L_x_1075) ;  /* 0x00000000000c7947 */ /* 0x000fec0003800000 */
.L_x_1098:
[----:B------:R-:W2:Y:S02]  /*bc10*/  LDG.E R2, desc[UR36][R2.64] ;  /* 0x0000002402027981 */ /* 0x000ea4000c1e1900 */
[----:B--2---:R-:W-:-:S04]  /*bc20*/  I2FP.F32.U32 R0, R2 ;  /* 0x0000000200007245 */ /* 0x004fc80000201000 */
[----:B------:R-:W-:-:S07]  /*bc30*/  F2FP.BF16.F32.PACK_AB R0, RZ, R0 ;  /* 0x00000000ff00723e */ /* 0x000fce00000010ff */
.L_x_1075:
        /* <DEDUP_REMOVED lines=23> */
.L_x_1106:
[----:B------:R-:W-:-:S06]  /*bdb0*/  IMAD.U32 R3, R3, 0x10000, RZ ;  /* 0x0001000003037824 */ /* 0x000fcc00078e00ff */
[----:B------:R-:W0:Y:S02]  /*bdc0*/  F2I.S64.TRUNC R2, R3 ;  /* 0x0000000300027311 */ /* 0x000e24000020d900 */
[----:B0-----:R-:W-:Y:S01]  /*bdd0*/  STG.E.U8 desc[UR36][R16.64], R2 ;  /* 0x0000000210007986 */ /* 0x001fe2000c101124 */
[----:B------:R-:W-:Y:S05]  /*bde0*/  EXIT ;  /* 0x000000000000794d */ /* 0x000fea0003800000 */
.L_x_1105:
        /* <DEDUP_REMOVED lines=10> */
.L_x_1109:
[----:B------:R-:W-:-:S06]  /*be90*/  IMAD.U32 R3, R3, 0x10000, RZ ;  /* 0x0001000003037824 */ /* 0x000fcc00078e00ff */
[----:B------:R-:W0:Y:S02]  /*bea0*/  F2I.FTZ.TRUNC.NTZ R3, R3 ;  /* 0x0000000300037305 */ /* 0x000e24000021f100 */
[----:B0-----:R-:W-:Y:S01]  /*beb0*/  STG.E desc[UR36][R16.64], R3 ;  /* 0x0000000310007986 */ /* 0x001fe2000c101924 */
[----:B------:R-:W-:Y:S05]  /*bec0*/  EXIT ;  /* 0x000000000000794d */ /* 0x000fea0003800000 */
.L_x_1108:
[----:B------:R-:W-:-:S06]  /*bed0*/  IMAD.U32 R3, R3, 0x10000, RZ ;  /* 0x0001000003037824 */ /* 0x000fcc00078e00ff */
[----:B------:R-:W0:Y:S02]  /*bee0*/  F2I.FTZ.TRUNC.NTZ R3, R3 ;  /* 0x0000000300037305 */ /* 0x000e24000021f100 */
[----:B0-----:R-:W-:Y:S01]  /*bef0*/  STG.E.U16 desc[UR36][R16.64], R3 ;  /* 0x0000000310007986 */ /* 0x001fe2000c101524 */
[----:B------:R-:W-:Y:S05]  /*bf00*/  EXIT ;  /* 0x000000000000794d */ /* 0x000fea0003800000 */
.L_x_1104:
        /* <DEDUP_REMOVED lines=9> */
.L_x_1111:
[----:B------:R-:W-:-:S05]  /*bfa0*/  IMAD.U32 R0, R3, 0x10000, RZ ;  /* 0x0001000003007824 */ /* 0x000fca00078e00ff */
[----:B------:R-:W-:-:S05]  /*bfb0*/  F2FP.F16.F32.PACK_AB R0, RZ, R0 ;  /* 0x00000000ff00723e */ /* 0x000fca00000000ff */
[----:B------:R-:W-:Y:S01]  /*bfc0*/  STG.E.U16 desc[UR36][R16.64], R0 ;  /* 0x0000000010007986 */ /* 0x000fe2000c101524 */
[----:B------:R-:W-:Y:S05]  /*bfd0*/  EXIT ;  /* 0x000000000000794d */ /* 0x000fea0003800000 */
.L_x_1110:
        /* <DEDUP_REMOVED lines=10> */
.L_x_1113:
[----:B------:R-:W-:-:S05]  /*c080*/  IMAD.U32 R3, R3, 0x10000, RZ ;  /* 0x0001000003037824 */ /* 0x000fca00078e00ff */
[----:B------:R-:W-:-:S04]  /*c090*/  F2FP.F16.F32.PACK_AB R3, RZ, R3 ;  /* 0x00000003ff03723e */ /* 0x000fc800000000ff */
[----:B------:R-:W-:-:S05]  /*c0a0*/  PRMT R3, R3, 0x5410, RZ ;  /* 0x0000541003037816 */ /* 0x000fca00000000ff */
[----:B------:R-:W-:Y:S01]  /*c0b0*/  STG.E desc[UR36][R16.64], R3 ;  /* 0x0000000310007986 */ /* 0x000fe2000c101924 */
[----:B------:R-:W-:Y:S05]  /*c0c0*/  EXIT ;  /* 0x000000000000794d */ /* 0x000fea0003800000 */
.L_x_1112:
[----:B------:R-:W-:-:S04]  /*c0d0*/  IMAD.U32 R2, R3, 0x10000, RZ ;  /* 0x0001000003027824 */ /* 0x000fc800078e00ff */
[----:B------:R-:W-:-:S06]  /*c0e0*/  FMUL.FTZ R2, R2, 1 ;  /* 0x3f80000002027820 */ /* 0x000fcc0000410000 */
[----:B------:R-:W0:Y:S02]  /*c0f0*/  F2F.F64.F32 R2, R2 ;  /* 0x0000000200027310 */ /* 0x000e240000201800 */
[----:B0-----:R-:W-:Y:S01]  /*c100*/  STG.E.64 desc[UR36][R16.64], R2 ;  /* 0x0000000210007986 */ /* 0x001fe2000c101b24 */
[----:B------:R-:W-:Y:S05]  /*c110*/  EXIT ;  /* 0x000000000000794d */ /* 0x000fea0003800000 */
.L_x_1103:
        /* <DEDUP_REMOVED lines=13> */
.L_x_1116:
[----:B------:R-:W-:Y:S01]  /*c1f0*/  IMAD.U32 R3, R3, 0x10000, RZ ;  /* 0x0001000003037824 */ /* 0x000fe200078e00ff */
[----:B------:R-:W-:-:S03]  /*c200*/  CS2R R6, SRZ ;  /* 0x0000000000067805 */ /* 0x000fc6000001ff00 */
[----:B------:R-:W-:-:S04]  /*c210*/  FMUL.FTZ R3, R3, 1 ;  /* 0x3f80000003037820 */ /* 0x000fc80000410000 */
[----:B------:R-:W0:Y:S02]  /*c220*/  F2F.F64.F32 R4, R3 ;  /* 0x0000000300047310 */ /* 0x000e240000201800 */
[----:B0-----:R-:W-:Y:S01]  /*c230*/  STG.E.128 desc[UR36][R16.64], R4 ;  /* 0x0000000410007986 */ /* 0x001fe2000c101d24 */
[----:B------:R-:W-:Y:S05]  /*c240*/  EXIT ;  /* 0x000000000000794d */ /* 0x000fea0003800000 */
.L_x_1115:
        /* <DEDUP_REMOVED lines=21> */
.L_x_1120:
[----:B------:R-:W-:Y:S05]  /*c3a0*/  BSYNC B0 ;  /* 0x0000000000007941 */ /* 0x000fea0003800000 */
.L_x_1119:
[----:B------:R-:W-:-:S05]  /*c3b0*/  LOP3.LUT R3, R0, R3, RZ, 0xfc, !PT ;  /* 0x0000000300037212 */ /* 0x000fca00078efcff */
[----:B------:R-:W-:Y:S01]  /*c3c0*/  STG.E.U8 desc[UR36][R16.64], R3 ;  /* 0x0000000310007986 */ /* 0x000fe2000c101124 */
[----:B------:R-:W-:Y:S05]  /*c3d0*/  EXIT ;  /* 0x000000000000794d */ /* 0x000fea0003800000 */
.L_x_1118:
        /* <DEDUP_REMOVED lines=13> */
.L_x_1122:
[----:B------:R-:W-:Y:S01]  /*c4b0*/  IMAD.MOV.U32 R0, RZ, RZ, 0x7f ;  /* 0x0000007fff007424 */ /* 0x000fe200078e00ff */
[----:B------:R-:W-:-:S04]  /*c4c0*/  ISETP.GT.U32.AND P0, PT, R2, 0x7f800000, PT ;  /* 0x7f8000000200780c */ /* 0x000fc80003f04070 */
[----:B------:R-:W-:-:S09]  /*c4d0*/  SEL R0, R0, 0x7c, P0 ;  /* 0x0000007c00007807 */ /* 0x000fd20000000000 */
.L_x_1123:
[----:B------:R-:W-:Y:S05]  /*c4e0*/  BSYNC B0 ;  /* 0x0000000000007941 */ /* 0x000fea0003800000 */
.L_x_1121:
[----:B------:R-:W-:-:S04]  /*c4f0*/  LOP3.LUT R2, R3, 0x80000000, RZ, 0xc0, !PT ;  /* 0x8000000003027812 */ /* 0x000fc800078ec0ff */
[----:B------:R-:W-:-:S04]  /*c500*/  SHF.R.U32.HI R3, RZ, 0x18, R2 ;  /* 0x00000018ff037819 */ /* 0x000fc80000011602 */
[----:B------:R-:W-:-:S05]  /*c510*/  LOP3.LUT R3, R0, R3, RZ, 0xfc, !PT ;  /* 0x0000000300037212 */ /* 0x000fca00078efcff */
[----:B------:R-:W-:Y:S01]  /*c520*/  STG.E.U8 desc[UR36][R16.64], R3 ;  /* 0x0000000310007986 */ /* 0x000fe2000c101124 */
[----:B------:R-:W-:Y:S05]  /*c530*/  EXIT ;  /* 0x000000000000794d */ /* 0x000fea0003800000 */
.L_x_1117:
[----:B------:R-:W-:Y:S01]  /*c540*/  STG.E.U16 desc[UR36][R16.64], R3 ;  /* 0x0000000310007986 */ /* 0x000fe2000c101524 */
[----:B------:R-:W-:Y:S05]  /*c550*/  EXIT ;  /* 0x000000000000794d */ /* 0x000fea0003800000 */
.L_x_1114:
        /* <DEDUP_REMOVED lines=12> */
.L_x_1126:
        /* <DEDUP_REMOVED lines=17> */
.L_x_1129:
[----:B------:R-:W-:-:S04]  /*c730*/  LOP3.LUT R2, R3, 0x80000000, RZ, 0xc0, !PT ;  /* 0x8000000003027812 */ /* 0x000fc800078ec0ff */
[----:B------:R-:W-:-:S04]  /*c740*/  SHF.R.U32.HI R3, RZ, 0x18, R2 ;  /* 0x00000018ff037819 */ /* 0x000fc80000011602 */
[----:B------:R-:W-:-:S04]  /*c750*/  LOP3.LUT R0, R0, R3, RZ, 0xfc, !PT ;  /* 0x0000000300007212 */ /* 0x000fc800078efcff */
[----:B------:R-:W-:-:S07]  /*c760*/  PRMT R8, R0, 0x7610, R8 ;  /* 0x0000761000087816 */ /* 0x000fce0000000008 */
.L_x_1128:
[----:B------:R-:W-:Y:S05]  /*c770*/  BSYNC B0 ;  /* 0x0000000000007941 */ /* 0x000fea0003800000 */
.L_x_1127:
[----:B------:R-:W-:Y:S01]  /*c780*/  STG.E.U8 desc[UR36][R16.64], R8 ;  /* 0x0000000810007986 */ /* 0x000fe2000c101124 */
[----:B------:R-:W-:Y:S05]  /*c790*/  EXIT ;  /* 0x000000000000794d */ /* 0x000fea0003800000 */
.L_x_1125:
        /* <DEDUP_REMOVED lines=17> */
.L_x_1132:
[----:B------:R-:W-:-:S04]  /*c8b0*/  LOP3.LUT R2, R3, 0x80000000, RZ, 0xc0, !PT ;  /* 0x8000000003027812 */ /* 0x000fc800078ec0ff */
[----:B------:R-:W-:-:S04]  /*c8c0*/  SHF.R.U32.HI R3, RZ, 0x18, R2 ;  /* 0x00000018ff037819 */ /* 0x000fc80000011602 */
[----:B------:R-:W-:-:S04]  /*c8d0*/  LOP3.LUT R0, R0, R3, RZ, 0xfc, !PT ;  /* 0x0000000300007212 */ /* 0x000fc800078efcff */
[----:B------:R-:W-:-:S07]  /*c8e0*/  PRMT R8, R0, 0x7610, R8 ;  /* 0x0000761000087816 */ /* 0x000fce0000000008 */
.L_x_1131:
[----:B------:R-:W-:Y:S05]  /*c8f0*/  BSYNC B0 ;  /* 0x0000000000007941 */ /* 0x000fea0003800000 */
.L_x_1130:
[----:B------:R-:W-:Y:S01]  /*c900*/  STG.E.U8 desc[UR36][R16.64], R8 ;  /* 0x0000000810007986 */ /* 0x000fe2000c101124 */
[----:B------:R-:W-:Y:S05]  /*c910*/  EXIT ;  /* 0x000000000000794d */ /* 0x000fea0003800000 */
.L_x_1124:
        /* <DEDUP_REMOVED lines=22> */
.L_x_1107:
        /* <DEDUP_REMOVED lines=16> */
.L_x_1135:
[----:B------:R-:W-:Y:S05]  /*cb80*/  EXIT ;  /* 0x000000000000794d */ /* 0x000fea0003800000 */
.L_x_1134:
[----:B------:R-:W-:-:S06]  /*cb90*/  IMAD.U32 R3, R3, 0x10000, RZ ;  /* 0x0001000003037824 */ /* 0x000fcc00078e00ff */
[----:B------:R-:W0:Y:S02]  /*cba0*/  F2I.U64.TRUNC R2, R3 ;  /* 0x0000000300027311 */ /* 0x000e24000020d800 */
[----:B0-----:R-:W-:Y:S01]  /*cbb0*/  STG.E.64 desc[UR36][R16.64], R2 ;  /* 0x0000000210007986 */ /* 0x001fe2000c101b24 */
[----:B------:R-:W-:Y:S05]  /*cbc0*/  EXIT ;  /* 0x000000000000794d */ /* 0x000fea0003800000 */
.L_x_1133:
[----:B------:R-:W-:-:S06]  /*cbd0*/  IMAD.U32 R3, R3, 0x10000, RZ ;  /* 0x0001000003037824 */ /* 0x000fcc00078e00ff */
[----:B------:R-:W0:Y:S02]  /*cbe0*/  F2I.FTZ.U32.TRUNC.NTZ R3, R3 ;  /* 0x0000000300037305 */ /* 0x000e24000021f000 */
[----:B0-----:R-:W-:Y:S01]  /*cbf0*/  STG.E desc[UR36][R16.64], R3 ;  /* 0x0000000310007986 */ /* 0x001fe2000c101924 */
[----:B------:R-:W-:Y:S05]  /*cc00*/  EXIT ;  /* 0x000000000000794d */ /* 0x000fea0003800000 */
.L_x_1136:
        /* <DEDUP_REMOVED lines=15> */
.L_x_32022:


//--------------------- .text._ZN2at6native27unrolled_elementwise_kernelINS0_13BUnaryFunctorIN3c108BFloat16ES4_S4_ZZZNS0_21heaviside_kernel_cudaERNS_18TensorIteratorBaseEENKUlvE_clEvENKUlvE8_clEvEUlS4_S4_E_EESt5arrayIPcLm2EELi4E23TrivialOffsetCalculatorILi1EjESF_NS0_6memory12LoadWithCastILi1EEENSG_13StoreWithCastILi1EEEEEviT_T0_T2_T3_T4_T5_ --------------------------
	.section	.text._ZN2at6native27unrolled_elementwise_kernelINS0_13BUnaryFunctorIN3c108BFloat16ES4_S4_ZZZNS0_21heaviside_kernel_cudaERNS_18TensorIteratorBaseEENKUlvE_clEvENKUlvE8_clEvEUlS4_S4_E_EESt5arrayIPcLm2EELi4E23TrivialOffsetCalculatorILi1EjESF_NS0_6memory12LoadWithCastILi1EEENSG_13StoreWithCastILi1EEEEEviT_T0_T2_T3_T4_T5_,"ax",@progbits
	.align	128
        .global         _ZN2at6native27unrolled_elementwise_kernelINS0_13BUnaryFunctorIN3c108BFloat16ES4_S4_ZZZNS0_21heaviside_kernel_cudaERNS_18TensorIteratorBaseEENKUlvE_clEvENKUlvE8_clEvEUlS4_S4_E_EESt5arrayIPcLm2EELi4E23TrivialOffsetCalculatorILi1EjESF_NS0_6memory12LoadWithCastILi1EEENSG_13StoreWithCastILi1EEEEEviT_T0_T2_T3_T4_T5_
        .type           _ZN2at6native27unrolled_elementwise_kernelINS0_13BUnaryFunctorIN3c108BFloat16ES4_S4_ZZZNS0_21heaviside_kernel_cudaERNS_18TensorIteratorBaseEENKUlvE_clEvENKUlvE8_clEvEUlS4_S4_E_EESt5arrayIPcLm2EELi4E23TrivialOffsetCalculatorILi1EjESF_NS0_6memory12LoadWithCastILi1EEENSG_13StoreWithCastILi1EEEEEviT_T0_T2_T3_T4_T5_,@function
        .size           _ZN2at6native27unrolled_elementwise_kernelINS0_13BUnaryFunctorIN3c108BFloat16ES4_S4_ZZZNS0_21heaviside_kernel_cudaERNS_18TensorIteratorBaseEENKUlvE_clEvENKUlvE8_clEvEUlS4_S4_E_EESt5arrayIPcLm2EELi4E23TrivialOffsetCalculatorILi1EjESF_NS0_6memory12LoadWithCastILi1EEENSG_13StoreWithCastILi1EEEEEviT_T0_T2_T3_T4_T5_,(.L_x_32023 - _ZN2at6native27unrolled_elementwise_kernelINS0_13BUnaryFunctorIN3c108BFloat16ES4_S4_ZZZNS0_21heaviside_kernel_cudaERNS_18TensorIteratorBaseEENKUlvE_clEvENKUlvE8_clEvEUlS4_S4_E_EESt5arrayIPcLm2EELi4E23TrivialOffsetCalculatorILi1EjESF_NS0_6memory12LoadWithCastILi1EEENSG_13StoreWithCastILi1EEEEEviT_T0_T2_T3_T4_T5_)
        .other          _ZN2at6native27unrolled_elementwise_kernelINS0_13BUnaryFunctorIN3c108BFloat16ES4_S4_ZZZNS0_21heaviside_kernel_cudaERNS_18TensorIteratorBaseEENKUlvE_clEvENKUlvE8_clEvEUlS4_S4_E_EESt5arrayIPcLm2EELi4E23TrivialOffsetCalculatorILi1EjESF_NS0_6memory12LoadWithCastILi1EEENSG_13StoreWithCastILi1EEEEEviT_T0_T2_T3_T4_T5_,@"STO_CUDA_ENTRY STV_DEFAULT"
_ZN2at6native27unrolled_elementwise_kernelINS0_13BUnaryFunctorIN3c108BFloat16ES4_S4_ZZZNS0_21heaviside_kernel_cudaERNS_18TensorIteratorBaseEENKUlvE_clEvENKUlvE8_clEvEUlS4_S4_E_EESt5arrayIPcLm2EELi4E23TrivialOffsetCalculatorILi1EjESF_NS0_6memory12LoadWithCastILi1EEENSG_13StoreWithCastILi1EEEEEviT_T0_T2_T3_T4_T5_:
.text._ZN2at6native27unrolled_elementwise_kernelINS0_13BUnaryFunctorIN3c108BFloat16ES4_S4_ZZZNS0_21heaviside_kernel_cudaERNS_18TensorIteratorBaseEENKUlvE_clEvENKUlvE8_clEvEUlS4_S4_E_EESt5arrayIPcLm2EELi4E23TrivialOffsetCalculatorILi1EjESF_NS0_6memory12LoadWithCastILi1EEENSG_13StoreWithCastILi1EEEEEviT_T0_T2_T3_T4_T5_:
[----:B------:R-:W0:Y:S01]  /*0000*/  LDC R1, c[0x0][0x28] ;  /* 0x00000a00ff017b82 */ /* 0x000e220000000800 */
[----:B------:R-:W1:Y:S07]  /*0010*/  S2R R2, SR_CTAID.X ;  /* 0x0000000000027919 */ /* 0x000e6e0000002500 */
[----:B------:R-:W1:Y:S01]  /*0020*/  LDC R3, c[0x0][0x210] ;  /* 0x00008400ff037b82 */ /* 0x000e620000000800 */
[----:B------:R-:W-:Y:S01]  /*0030*/  ULDC.U16 UR4, c[0x0][0x216] ;  /* 0x0000858000047ab9 */ /* 0x000fe20000000400 */
[----:B------:R-:W-:Y:S01]  /*0040*/  ULDC.64 UR36, c[0x0][0x208] ;  /* 0x0000820000247ab9 */ /* 0x000fe20000000a00 */
[----:B------:R-:W2:Y:S01]  /*0050*/  S2R R23, SR_TID.X ;  /* 0x0000000000177919 */ /* 0x000ea20000002100 */
[----:B------:R-:W-:Y:S01]  /*0060*/  IMAD.U32 R17, RZ, RZ, UR4 ;  /* 0x00000004ff117e24 */ /* 0x000fe2000f8e00ff */
[----:B------:R-:W-:Y:S01]  /*0070*/  BSSY B6, `(.L_x_1137) ;  /* 0x0000117000067945 */ /* 0x000fe20003800000 */
[----:B------:R-:W-:-:S02]  /*0080*/  PRMT R19, RZ, 0x7610, R19 ;  /* 0x00007610ff137816 */ /* 0x000fc40000000013 */
[----:B------:R-:W3:Y:S01]  /*0090*/  LDC.U8 R18, c[0x0][0x22c] ;  /* 0x00008b00ff127b82 */ /* 0x000ee20000000000 */
[----:B------:R-:W-:Y:S01]  /*00a0*/  PRMT R22, RZ, 0x7610, R22 ;  /* 0x00007610ff167816 */ /* 0x000fe20000000016 */
[----:B-1----:R-:W-:-:S05]  /*00b0*/  IMAD R16, R2, -0x200, R3 ;  /* 0xfffffe0002107824 */ /* 0x002fca00078e0203 */
[----:B--2---:R-:W-:-:S13]  /*00c0*/  ISETP.GE.AND P0, PT, R23, R16, PT ;  /* 0x000000101700720c */ /* 0x004fda0003f06270 */
[----:B0--3--:R-:W-:Y:S05]  /*00d0*/  @P0 BRA `(.L_x_1138) ;  /* 0x0000001000400947 */ /* 0x009fea0003800000 */
        /* <DEDUP_REMOVED lines=22> */
.L_x_1142:
[----:B------:R-:W2:Y:S02]  /*0240*/  LDG.E.U8 R4, desc[UR36][R4.64] ;  /* 0x0000002404047981 */ /* 0x000ea4000c1e1100 */
[----:B--2---:R-:W-:-:S04]  /*0250*/  I2FP.F32.U32 R0, R4 ;  /* 0x0000000400007245 */ /* 0x004fc80000201000 */
[----:B------:R-:W-:-:S04]  /*0260*/  F2FP.BF16.F32.PACK_AB R0, RZ, R0 ;  /* 0x00000000ff00723e */ /* 0x000fc800000010ff */
[----:B------:R-:W-:Y:S01]  /*0270*/  PRMT R22, R0, 0x7610, R22 ;  /* 0x0000761000167816 */ /* 0x000fe20000000016 */
[----:B------:R-:W-:Y:S06]  /*0280*/  BRA `(.L_x_1144) ;  /* 0x0000000c00cc7947 */ /* 0x000fec0003800000 */
.L_x_1141:
        /* <DEDUP_REMOVED lines=11> */
.L_x_1146:
[----:B------:R-:W2:Y:S02]  /*0340*/  LDG.E R4, desc[UR36][R4.64] ;  /* 0x0000002404047981 */ /* 0x000ea4000c1e1900 */
[----:B--2---:R-:W-:-:S04]  /*0350*/  I2FP.F32.S32 R0, R4 ;  /* 0x0000000400007245 */ /* 0x004fc80000201400 */
[----:B------:R-:W-:-:S04]  /*0360*/  F2FP.BF16.F32.PACK_AB R0, RZ, R0 ;  /* 0x00000000ff00723e */ /* 0x000fc800000010ff */
[----:B------:R-:W-:Y:S01]  /*0370*/  PRMT R22, R0, 0x7610, R22 ;  /* 0x0000761000167816 */ /* 0x000fe20000000016 */
[----:B------:R-:W-:Y:S06]  /*0380*/  BRA `(.L_x_1144) ;  /* 0x0000000c008c7947 */ /* 0x000fec0003800000 */
.L_x_1145:
[----:B------:R-:W2:Y:S02]  /*0390*/  LDG.E.U16 R4, desc[UR36][R4.64] ;  /* 0x0000002404047981 */ /* 0x000ea4000c1e1500 */
[----:B--2---:R-:W0:Y:S02]  /*03a0*/  I2F.S16 R0, R4 ;  /* 0x0000000400007306 */ /* 0x004e240000101400 */
[----:B0-----:R-:W-:-:S04]  /*03b0*/  F2FP.BF16.F32.PACK_AB R0, RZ, R0 ;  /* 0x00000000ff00723e */ /* 0x001fc800000010ff */
[----:B------:R-:W-:Y:S01]  /*03c0*/  PRMT R22, R0, 0x7610, R22 ;  /* 0x0000761000167816 */ /* 0x000fe20000000016 */
[----:B------:R-:W-:Y:S06]  /*03d0*/  BRA `(.L_x_1144) ;  /* 0x0000000c00787947 */ /* 0x000fec0003800000 */
.L_x_1140:
        /* <DEDUP_REMOVED lines=9> */
.L_x_1148:
[----:B------:R-:W2:Y:S02]  /*0470*/  LDG.E.U16 R0, desc[UR36][R4.64] ;  /* 0x0000002404007981 */ /* 0x000ea4000c1e1500 */
[----:B--2---:R-:W-:-:S05]  /*0480*/  HADD2.F32 R0, -RZ, R0.H0_H0 ;  /* 0x20000000ff007230 */ /* 0x004fca0000004100 */
[----:B------:R-:W-:-:S04]  /*0490*/  F2FP.BF16.F32.PACK_AB R0, RZ, R0 ;  /* 0x00000000ff00723e */ /* 0x000fc800000010ff */
[----:B------:R-:W-:Y:S01]  /*04a0*/  PRMT R22, R0, 0x7610, R22 ;  /* 0x0000761000167816 */ /* 0x000fe20000000016 */
[----:B------:R-:W-:Y:S06]  /*04b0*/  BRA `(.L_x_1144) ;  /* 0x0000000c00407947 */ /* 0x000fec0003800000 */
.L_x_1147:
        /* <DEDUP_REMOVED lines=9> */
.L_x_1150:
[----:B------:R-:W2:Y:S02]  /*0550*/  LDG.E.U16 R4, desc[UR36][R4.64] ;  /* 0x0000002404047981 */ /* 0x000ea4000c1e1500 */
[----:B--2---:R-:W-:-:S05]  /*0560*/  HADD2.F32 R0, -RZ, R4.H0_H0 ;  /* 0x20000004ff007230 */ /* 0x004fca0000004100 */
[----:B------:R-:W-:-:S04]  /*0570*/  F2FP.BF16.F32.PACK_AB R0, RZ, R0 ;  /* 0x00000000ff00723e */ /* 0x000fc800000010ff */
[----:B------:R-:W-:Y:S01]  /*0580*/  PRMT R22, R0, 0x7610, R22 ;  /* 0x0000761000167816 */ /* 0x000fe20000000016 */
[----:B------:R-:W-:Y:S06]  /*0590*/  BRA `(.L_x_1144) ;  /* 0x0000000c00087947 */ /* 0x000fec0003800000 */
.L_x_1149:
        /* <DEDUP_REMOVED lines=9> */
.L_x_1139:
        /* <DEDUP_REMOVED lines=14> */
.L_x_1153:
        /* <DEDUP_REMOVED lines=9> */
.L_x_1152:
        /* <DEDUP_REMOVED lines=28> */
.L_x_1155:
        /* <DEDUP_REMOVED lines=16> */
.L_x_1154:
[----:B------:R0:W5:Y:S01]  /*0a60*/  LDG.E.U16 R22, desc[UR36][R4.64] ;  /* 0x0000002404167981 */ /* 0x000162000c1e1500 */
[----:B------:R-:W-:Y:S05]  /*0a70*/  BRA `(.L_x_1144) ;  /* 0x0000000400d07947 */ /* 0x000fea0003800000 */
.L_x_1151:
        /* <DEDUP_REMOVED lines=13> */
.L_x_1158:
        /* <DEDUP_REMOVED lines=21> */
.L_x_1162:
[----:B------:R-:W-:Y:S05]  /*0ca0*/  BSYNC B1 ;  /* 0x0000000000017941 */ /* 0x000fea0003800000 */
.L_x_1161:
[----:B------:R-:W-:Y:S01]  /*0cb0*/  LEA R5, R0, 0x3b800000, 0x17 ;  /* 0x3b80000000057811 */ /* 0x000fe200078eb8ff */
[----:B------:R-:W-:-:S05]  /*0cc0*/  IMAD.SHL.U32 R0, R3, 0x100000, RZ ;  /* 0x0010000003007824 */ /* 0x000fca00078e00ff */
[----:B------:R-:W-:-:S07]  /*0cd0*/  LOP3.LUT R0, R5, R0, R6, 0xfe, !PT ;  /* 0x0000000005007212 */ /* 0x000fce00078efe06 */
.L_x_1160:
[----:B------:R-:W-:Y:S05]  /*0ce0*/  BSYNC B0 ;  /* 0x0000000000007941 */ /* 0x000fea0003800000 */
.L_x_1159:
[----:B------:R-:W-:-:S04]  /*0cf0*/  F2FP.BF16.F32.PACK_AB R0, RZ, R0 ;  /* 0x00000000ff00723e */ /* 0x000fc800000010ff */
[----:B------:R-:W-:Y:S01]  /*0d00*/  PRMT R22, R0, 0x7610, R22 ;  /* 0x0000761000167816 */ /* 0x000fe20000000016 */
[----:B------:R-:W-:Y:S06]  /*0d10*/  BRA `(.L_x_1144) ;  /* 0x0000000400287947 */ /* 0x000fec0003800000 */
.L_x_1157:
        /* <DEDUP_REMOVED lines=21> */
.L_x_1166:
[----:B------:R-:W-:Y:S05]  /*0e70*/  BSYNC B1 ;  /* 0x0000000000017941 */ /* 0x000fea0003800000 */
.L_x_1165:
[----:B------:R-:W-:Y:S01]  /*0e80*/  LEA R5, R0, 0x37800000, 0x17 ;  /* 0x3780000000057811 */ /* 0x000fe200078eb8ff */
[----:B------:R-:W-:-:S05]  /*0e90*/  IMAD.SHL.U32 R0, R3, 0x200000, RZ ;  /* 0x0020000003007824 */ /* 0x000fca00078e00ff */
[----:B------:R-:W-:-:S07]  /*0ea0*/  LOP3.LUT R0, R5, R0, R6, 0xfe, !PT ;  /* 0x0000000005007212 */ /* 0x000fce00078efe06 */
.L_x_1164:
[----:B------:R-:W-:Y:S05]  /*0eb0*/  BSYNC B0 ;  /* 0x0000000000007941 */ /* 0x000fea0003800000 */
.L_x_1163:
[----:B------:R-:W-:-:S04]  /*0ec0*/  F2FP.BF16.F32.PACK_AB R0, RZ, R0 ;  /* 0x00000000ff00723e */ /* 0x000fc800000010ff */
[----:B------:R-:W-:Y:S01]  /*0ed0*/  PRMT R22, R0, 0x7610, R22 ;  /* 0x0000761000167816 */ /* 0x000fe20000000016 */
[----:B------:R-:W-:Y:S06]  /*0ee0*/  BRA `(.L_x_1144) ;  /* 0x0000000000b47947 */ /* 0x000fec0003800000 */
.L_x_1156:
        /* <DEDUP_REMOVED lines=14> */
.L_x_1170:
[----:B------:R-:W-:Y:S05]  /*0fd0*/  BSYNC B0 ;  /* 0x0000000000007941 */ /* 0x000fea0003800000 */
.L_x_1169:
[----:B------:R-:W-:-:S04]  /*0fe0*/  F2FP.BF16.F32.PACK_AB R0, RZ, R0 ;  /* 0x00000000ff00723e */ /* 0x000fc800000010ff */
[----:B------:R-:W-:Y:S01]  /*0ff0*/  PRMT R22, R0, 0x7610, R22 ;  /* 0x0000761000167816 */ /* 0x000fe20000000016 */
[----:B------:R-:W-:Y:S06]  /*1000*/  BRA `(.L_x_1144) ;  /* 0x00000000006c7947 */ /* 0x000fec0003800000 */
.L_x_1143:
        /* <DEDUP_REMOVED lines=16> */
.L_x_1171:
[----:B------:R-:W-:Y:S01]  /*1110*/  PRMT R22, RZ, 0x7610, R22 ;  /* 0x00007610ff167816 */ /* 0x000fe20000000016 */
[----:B------:R-:W-:Y:S06]  /*1120*/  BRA `(.L_x_1144) ;  /* 0x0000000000247947 */ /* 0x000fec0003800000 */
.L_x_1168:
[----:B------:R-:W2:Y:S02]  /*1130*/  LDG.E.64 R4, desc[UR36][R4.64] ;  /* 0x0000002404047981 */ /* 0x000ea4000c1e1b00 */
[----:B--2---:R-:W0:Y:S02]  /*1140*/  I2F.U64 R0, R4 ;  /* 0x0000000400007312 */ /* 0x004e240000301000 */
[----:B0-----:R-:W-:-:S04]  /*1150*/  F2FP.BF16.F32.PACK_AB R0, RZ, R0 ;  /* 0x00000000ff00723e */ /* 0x001fc800000010ff */
[----:B------:R-:W-:Y:S01]  /*1160*/  PRMT R22, R0, 0x7610, R22 ;  /* 0x0000761000167816 */ /* 0x000fe20000000016 */
[----:B------:R-:W-:Y:S06]  /*1170*/  BRA `(.L_x_1144) ;  /* 0x0000000000107947 */ /* 0x000fec0003800000 */
.L_x_1167:
[----:B------:R-:W2:Y:S02]  /*1180*/  LDG.E R4, desc[UR36][R4.64] ;  /* 0x0000002404047981 */ /* 0x000ea4000c1e1900 */
[----:B--2---:R-:W-:-:S04]  /*1190*/  I2FP.F32.U32 R0, R4 ;  /* 0x0000000400007245 */ /* 0x004fc80000201000 */
[----:B------:R-:W-:-:S04]  /*11a0*/  F2FP.BF16.F32.PACK_AB R0, RZ, R0 ;  /* 0x00000000ff00723e */ /* 0x000fc800000010ff */
[----:B------:R-:W-:-:S07]  /*11b0*/  PRMT R22, R0, 0x7610, R22 ;  /* 0x0000761000167816 */ /* 0x000fce0000000016 */
.L_x_1144:
[----:B------:R-:W1:Y:S02]  /*11c0*/  S2R R23, SR_TID.X ;  /* 0x0000000000177919 */ /* 0x000e640000002100 */
[----:B-1----:R-:W-:-:S07]  /*11d0*/  VIADD R23, R23, 0x80 ;  /* 0x0000008017177836 */ /* 0x002fce0000000000 */
.L_x_1138:
[----:B------:R-:W-:Y:S05]  /*11e0*/  BSYNC B6 ;  /* 0x0000000000067941 */ /* 0x000fea0003800000 */
.L_x_1137:
[----:B------:R-:W-:Y:S01]  /*11f0*/  ISETP.GE.AND P0, PT, R23, R16, PT ;  /* 0x000000101700720c */ /* 0x000fe20003f06270 */
[----:B------:R-:W-:-:S12]  /*1200*/  BSSY B6, `(.L_x_1172) ;  /* 0x0000111000067945 */ /* 0x000fd80003800000 */
[----:B------:R-:W-:Y:S05]  /*1210*/  @P0 BRA `(.L_x_1173) ;  /* 0x00000010003c0947 */ /* 0x000fea0003800000 */
[----:B0-----:R-:W0:Y:S01]  /*1220*/  LDC.64 R4, c[0x0][0x220] ;  /* 0x00008800ff047b82 */ /* 0x001e220000000a00 */
        /* <DEDUP_REMOVED lines=22> */
.L_x_1177:
[----:B------:R-:W2:Y:S02]  /*1390*/  LDG.E.U8 R4, desc[UR36][R4.64] ;  /* 0x0000002404047981 */ /* 0x000ea4000c1e1100 */
[----:B--2---:R-:W-:-:S04]  /*13a0*/  I2FP.F32.U32 R0, R4 ;  /* 0x0000000400007245 */ /* 0x004fc80000201000 */
[----:B------:R-:W-:-:S04]  /*13b0*/  F2FP.BF16.F32.PACK_AB R0, RZ, R0 ;  /* 0x00000000ff00723e */ /* 0x000fc800000010ff */
[----:B------:R-:W-:Y:S01]  /*13c0*/  PRMT R19, R0, 0x7610, R19 ;  /* 0x0000761000137816 */ /* 0x000fe20000000013 */
[----:B------:R-:W-:Y:S06]  /*13d0*/  BRA `(.L_x_1179) ;  /* 0x0000000c00c87947 */ /* 0x000fec0003800000 */
.L_x_1176:
        /* <DEDUP_REMOVED lines=11> */
.L_x_1181:
[----:B------:R-:W2:Y:S02]  /*1490*/  LDG.E R4, desc[UR36][R4.64] ;  /* 0x0000002404047981 */ /* 0x000ea4000c1e1900 */
[----:B--2---:R-:W-:-:S04]  /*14a0*/  I2FP.F32.S32 R0, R4 ;  /* 0x0000000400007245 */ /* 0x004fc80000201400 */
[----:B------:R-:W-:-:S04]  /*14b0*/  F2FP.BF16.F32.PACK_AB R0, RZ, R0 ;  /* 0x00000000ff00723e */ /* 0x000fc800000010ff */
[----:B------:R-:W-:Y:S01]  /*14c0*/  PRMT R19, R0, 0x7610, R19 ;  /* 0x0000761000137816 */ /* 0x000fe20000000013 */
[----:B------:R-:W-:Y:S06]  /*14d0*/  BRA `(.L_x_1179) ;  /* 0x0000000c00887947 */ /* 0x000fec0003800000 */
.L_x_1180:
[----:B------:R-:W2:Y:S02]  /*14e0*/  LDG.E.U16 R4, desc[UR36][R4.64] ;  /* 0x0000002404047981 */ /* 0x000ea4000c1e1500 */
[----:B--2---:R-:W0:Y:S02]  /*14f0*/  I2F.S16 R0, R4 ;  /* 0x0000000400007306 */ /* 0x004e240000101400 */
[----:B0-----:R-:W-:-:S04]  /*1500*/  F2FP.BF16.F32.PACK_AB R0, RZ, R0 ;  /* 0x00000000ff00723e */ /* 0x001fc800000010ff */
[----:B------:R-:W-:Y:S01]  /*1510*/  PRMT R19, R0, 0x7610, R19 ;  /* 0x0000761000137816 */ /* 0x000fe20000000013 */
[----:B------:R-:W-:Y:S06]  /*1520*/  BRA `(.L_x_1179) ;  /* 0x0000000c00747947 */ /* 0x000fec0003800000 */
.L_x_1175:
        /* <DEDUP_REMOVED lines=9> */
.L_x_1183:
[----:B------:R-:W2:Y:S02]  /*15c0*/  LDG.E.U16 R0, desc[UR36][R4.64] ;  /* 0x0000002404007981 */ /* 0x000ea4000c1e1500 */
[----:B--2---:R-:W-:-:S05]  /*15d0*/  HADD2.F32 R0, -RZ, R0.H0_H0 ;  /* 0x20000000ff007230 */ /* 0x004fca0000004100 */
[----:B------:R-:W-:-:S04]  /*15e0*/  F2FP.BF16.F32.PACK_AB R0, RZ, R0 ;  /* 0x00000000ff00723e */ /* 0x000fc800000010ff */
[----:B------:R-:W-:Y:S01]  /*15f0*/  PRMT R19, R0, 0x7610, R19 ;  /* 0x0000761000137816 */ /* 0x000fe20000000013 */
[----:B------:R-:W-:Y:S06]  /*1600*/  BRA `(.L_x_1179) ;  /* 0x0000000c003c7947 */ /* 0x000fec0003800000 */
.L_x_1182:
        /* <DEDUP_REMOVED lines=9> */
.L_x_1185:
[----:B------:R-:W2:Y:S02]  /*16a0*/  LDG.E.U16 R4, desc[UR36][R4.64] ;  /* 0x0000002404047981 */ /* 0x000ea4000c1e1500 */
[----:B--2---:R-:W-:-:S05]  /*16b0*/  HADD2.F32 R0, -RZ, R4.H0_H0 ;  /* 0x20000004ff007230 */ /* 0x004fca0000004100 */
[----:B------:R-:W-:-:S04]  /*16c0*/  F2FP.BF16.F32.PACK_AB R0, RZ, R0 ;  /* 0x00000000ff00723e */ /* 0x000fc800000010ff */
[----:B------:R-:W-:Y:S01]  /*16d0*/  PRMT R19, R0, 0x7610, R19 ;  /* 0x0000761000137816 */ /* 0x000fe20000000013 */
[----:B------:R-:W-:Y:S06]  /*16e0*/  BRA `(.L_x_1179) ;  /* 0x0000000c00047947 */ /* 0x000fec0003800000 */
.L_x_1184:
        /* <DEDUP_REMOVED lines=9> */
.L_x_1174:
        /* <DEDUP_REMOVED lines=14> */
.L_x_1188:
        /* <DEDUP_REMOVED lines=9> */
.L_x_1187:
        /* <DEDUP_REMOVED lines=28> */
.L_x_1190:
        /* <DEDUP_REMOVED lines=15> */
.L_x_1189:
[----:B------:R0:W5:Y:S01]  /*1ba0*/  LDG.E.U16 R19, desc[UR36][R4.64] ;  /* 0x0000002404137981 */ /* 0x000162000c1e1500 */
[----:B------:R-:W-:Y:S05]  /*1bb0*/  BRA `(.L_x_1179) ;  /* 0x0000000400d07947 */ /* 0x000fea0003800000 */
.L_x_1186:
        /* <DEDUP_REMOVED lines=13> */
.L_x_1193:
        /* <DEDUP_REMOVED lines=21> */
.L_x_1197:
[----:B------:R-:W-:Y:S05]  /*1de0*/  BSYNC B1 ;  /* 0x0000000000017941 */ /* 0x000fea0003800000 */
.L_x_1196:
[----:B------:R-:W-:Y:S01]  /*1df0*/  LEA R5, R0, 0x3b800000, 0x17 ;  /* 0x3b80000000057811 */ /* 0x000fe200078eb8ff */
[----:B------:R-:W-:-:S05]  /*1e00*/  IMAD.SHL.U32 R0, R3, 0x100000, RZ ;  /* 0x0010000003007824 */ /* 0x000fca00078e00ff */
[----:B------:R-:W-:-:S07]  /*1e10*/  LOP3.LUT R0, R5, R0, R6, 0xfe, !PT ;  /* 0x0000000005007212 */ /* 0x000fce00078efe06 */
.L_x_1195:
[----:B------:R-:W-:Y:S05]  /*1e20*/  BSYNC B0 ;  /* 0x0000000000007941 */ /* 0x000fea0003800000 */
.L_x_1194:
[----:B------:R-:W-:-:S04]  /*1e30*/  F2FP.BF16.F32.PACK_AB R0, RZ, R0 ;  /* 0x00000000ff00723e */ /* 0x000fc800000010ff */
[----:B------:R-:W-:Y:S01]  /*1e40*/  PRMT R19, R0, 0x7610, R19 ;  /* 0x0000761000137816 */ /* 0x000fe20000000013 */
[----:B------:R-:W-:Y:S06]  /*1e50*/  BRA `(.L_x_1179) ;  /* 0x0000000400287947 */ /* 0x000fec0003800000 */
.L_x_1192:
        /* <DEDUP_REMOVED lines=21> */
.L_x_1201:
[----:B------:R-:W-:Y:S05]  /*1fb0*/  BSYNC B1 ;  /* 0x0000000000017941 */ /* 0x000fea0003800000 */
.L_x_1200:
[----:B------:R-:W-:Y:S01]  /*1fc0*/  LEA R5, R0, 0x37800000, 0x17 ;  /* 0x3780000000057811 */ /* 0x000fe200078eb8ff */
[----:B------:R-:W-:-:S05]  /*1fd0*/  IMAD.SHL.U32 R0, R3, 0x200000, RZ ;  /* 0x0020000003007824 */ /* 0x000fca00078e00ff */
[----:B------:R-:W-:-:S07]  /*1fe0*/  LOP3.LUT R0, R5, R0, R6, 0xfe, !PT ;  /* 0x0000000005007212 */ /* 0x000fce00078efe06 */
.L_x_1199:
[----:B------:R-:W-:Y:S05]  /*1ff0*/  BSYNC B0 ;  /* 0x0000000000007941 */ /* 0x000fea0003800000 */
.L_x_1198:
[----:B------:R-:W-:-:S04]  /*2000*/  F2FP.BF16.F32.PACK_AB R0, RZ, R0 ;  /* 0x00000000ff00723e */ /* 0x000fc800000010ff */
[----:B------:R-:W-:Y:S01]  /*2010*/  PRMT R19, R0, 0x7610, R19 ;  /* 0x0000761000137816 */ /* 0x000fe20000000013 */
[----:B------:R-:W-:Y:S06]  /*2020*/  BRA `(.L_x_1179) ;  /* 0x0000000000b47947 */ /* 0x000fec0003800000 */
.L_x_1191:
        /* <DEDUP_REMOVED lines=14> */
.L_x_1205:
[----:B------:R-:W-:Y:S05]  /*2110*/  BSYNC B0 ;  /* 0x0000000000007941 */ /* 0x000fea0003800000 */
.L_x_1204:
[----:B------:R-:W-:-:S04]  /*2120*/  F2FP.BF16.F32.PACK_AB R0, RZ, R0 ;  /* 0x00000000ff00723e */ /* 0x000fc800000010ff */
[----:B------:R-:W-:Y:S01]  /*2130*/  PRMT R19, R0, 0x7610, R19 ;  /* 0x0000761000137816 */ /* 0x000fe20000000013 */
[----:B------:R-:W-:Y:S06]  /*2140*/  BRA `(.L_x_1179) ;  /* 0x00000000006c7947 */ /* 0x000fec0003800000 */
.L_x_1178:
        /* <DEDUP_REMOVED lines=16> */
.L_x_1206:
[----:B------:R-:W-:Y:S01]  /*2250*/  PRMT R19, RZ, 0x7610, R19 ;  /* 0x00007610ff137816 */ /* 0x000fe20000000013 */
[----:B------:R-:W-:Y:S06]  /*2260*/  BRA `(.L_x_1179) ;  /* 0x0000000000247947 */ /* 0x000fec0003800000 */
.L_x_1203:
[----:B------:R-:W2:Y:S02]  /*2270*/  LDG.E.64 R4, desc[UR36][R4.64] ;  /* 0x0000002404047981 */ /* 0x000ea4000c1e1b00 */
[----:B--2---:R-:W0:Y:S02]  /*2280*/  I2F.U64 R0, R4 ;  /* 0x0000000400007312 */ /* 0x004e240000301000 */
[----:B0-----:R-:W-:-:S04]  /*2290*/  F2FP.BF16.F32.PACK_AB R0, RZ, R0 ;  /* 0x00000000ff00723e */ /* 0x001fc800000010ff */
[----:B------:R-:W-:Y:S01]  /*22a0*/  PRMT R19, R0, 0x7610, R19 ;  /* 0x0000761000137816 */ /* 0x000fe20000000013 */
[----:B------:R-:W-:Y:S06]  /*22b0*/  BRA `(.L_x_1179) ;  /* 0x0000000000107947 */ /* 0x000fec0003800000 */
.L_x_1202:
[----:B------:R-:W2:Y:S02]  /*22c0*/  LDG.E R4, desc[UR36][R4.64] ;  /* 0x0000002404047981 */ /* 0x000ea4000c1e1900 */
[----:B--2---:R-:W-:-:S04]  /*22d0*/  I2FP.F32.U32 R0, R4 ;  /* 0x0000000400007245 */ /* 0x004fc80000201000 */
[----:B------:R-:W-:-:S04]  /*22e0*/  F2FP.BF16.F32.PACK_AB R0, RZ, R0 ;  /* 0x00000000ff00723e */ /* 0x000fc800000010ff */
[----:B------:R-:W-:-:S07]  /*22f0*/  PRMT R19, R0, 0x7610, R19 ;  /* 0x0000761000137816 */ /* 0x000fce0000000013 */
.L_x_1179:
[----:B------:R-:W-:-:S07]  /*2300*/  VIADD R23, R23, 0x80 ;  /* 0x0000008017177836 */ /* 0x000fce0000000000 */
.L_x_1173:
[----:B------:R-:W-:Y:S05]  /*2310*/  BSYNC B6 ;  /* 0x0000000000067941 */ /* 0x000fea0003800000 */
.L_x_1172:
[----:B------:R-:W-:Y:S01]  /*2320*/  ISETP.GE.AND P0, PT, R23, R16, PT ;  /* 0x000000101700720c */ /* 0x000fe20003f06270 */
[----:B------:R-:W-:Y:S01]  /*2330*/  BSSY B6, `(.L_x_1207) ;  /* 0x0000113000067945 */ /* 0x000fe20003800000 */
[----:B------:R-:W-:Y:S02]  /*2340*/  PRMT R25, RZ, 0x7610, R25 ;  /* 0x00007610ff197816 */ /* 0x000fe40000000019 */
[----:B------:R-:W-:-:S09]  /*2350*/  PRMT R24, RZ, 0x7610, R24 ;  /* 0x00007610ff187816 */ /* 0x000fd20000000018 */
        /* <DEDUP_REMOVED lines=24> */
.L_x_1212:
[----:B------:R-:W2:Y:S02]  /*24e0*/  LDG.E.U8 R4, desc[UR36][R4.64] ;  /* 0x0000002404047981 */ /* 0x000ea4000c1e1100 */
[----:B--2---:R-:W-:-:S04]  /*24f0*/  I2FP.F32.U32 R0, R4 ;  /* 0x0000000400007245 */ /* 0x004fc80000201000 */
[----:B------:R-:W-:-:S04]  /*2500*/  F2FP.BF16.F32.PACK_AB R0, RZ, R0 ;  /* 0x00000000ff00723e */ /* 0x000fc800000010ff */
[----:B------:R-:W-:Y:S01]  /*2510*/  PRMT R24, R0, 0x7610, R24 ;  /* 0x0000761000187816 */ /* 0x000fe20000000018 */
[----:B------:R-:W-:Y:S06]  /*2520*/  BRA `(.L_x_1214) ;  /* 0x0000000c00c87947 */ /* 0x000fec0003800000 */
.L_x_1211:
        /* <DEDUP_REMOVED lines=11> */
.L_x_1216:
[----:B------:R-:W2:Y:S02]  /*25e0*/  LDG.E R4, desc[UR36][R4.64] ;  /* 0x0000002404047981 */ /* 0x000ea4000c1e1900 */
[----:B--2---:R-:W-:-:S04]  /*25f0*/  I2FP.F32.S32 R0, R4 ;  /* 0x0000000400007245 */ /* 0x004fc80000201400 */
[----:B------:R-:W-:-:S04]  /*2600*/  F2FP.BF16.F32.PACK_AB R0, RZ, R0 ;  /* 0x00000000ff00723e */ /* 0x000fc800000010ff */
[----:B------:R-:W-:Y:S01]  /*2610*/  PRMT R24, R0, 0x7610, R24 ;  /* 0x0000761000187816 */ /* 0x000fe20000000018 */
[----:B------:R-:W-:Y:S06]  /*2620*/  BRA `(.L_x_1214) ;  /* 0x0000000c00887947 */ /* 0x000fec0003800000 */
.L_x_1215:
[----:B------:R-:W2:Y:S02]  /*2630*/  LDG.E.U16 R4, desc[UR36][R4.64] ;  /* 0x0000002404047981 */ /* 0x000ea4000c1e1500 */
[----:B--2---:R-:W0:Y:S02]  /*2640*/  I2F.S16 R0, R4 ;  /* 0x0000000400007306 */ /* 0x004e240000101400 */
[----:B0-----:R-:W-:-:S04]  /*2650*/  F2FP.BF16.F32.PACK_AB R0, RZ, R0 ;  /* 0x00000000ff00723e */ /* 0x001fc800000010ff */
[----:B------:R-:W-:Y:S01]  /*2660*/  PRMT R24, R0, 0x7610, R24 ;  /* 0x0000761000187816 */ /* 0x000fe20000000018 */
[----:B------:R-:W-:Y:S06]  /*2670*/  BRA `(.L_x_1214) ;  /* 0x0000000c00747947 */ /* 0x000fec0003800000 */
.L_x_1210:
        /* <DEDUP_REMOVED lines=9> */
.L_x_1218:
[----:B------:R-:W2:Y:S02]  /*2710*/  LDG.E.U16 R0, desc[UR36][R4.64] ;  /* 0x0000002404007981 */ /* 0x000ea4000c1e1500 */
[----:B--2---:R-:W-:-:S05]  /*2720*/  HADD2.F32 R0, -RZ, R0.H0_H0 ;  /* 0x20000000ff007230 */ /* 0x004fca0000004100 */
[----:B------:R-:W-:-:S04]  /*2730*/  F2FP.BF16.F32.PACK_AB R0, RZ, R0 ;  /* 0x00000000ff00723e */ /* 0x000fc800000010ff */
[----:B------:R-:W-:Y:S01]  /*2740*/  PRMT R24, R0, 0x7610, R24 ;  /* 0x0000761000187816 */ /* 0x000fe20000000018 */
[----:B------:R-:W-:Y:S06]  /*2750*/  BRA `(.L_x_1214) ;  /* 0x0000000c003c7947 */ /* 0x000fec0003800000 */
.L_x_1217:
        /* <DEDUP_REMOVED lines=9> */
.L_x_1220:
[----:B------:R-:W2:Y:S02]  /*27f0*/  LDG.E.U16 R4, desc[UR36][R4.64] ;  /* 0x0000002404047981 */ /* 0x000ea4000c1e1500 */
[----:B--2---:R-:W-:-:S05]  /*2800*/  HADD2.F32 R0, -RZ, R4.H0_H0 ;  /* 0x20000004ff007230 */ /* 0x004fca0000004100 */
[----:B------:R-:W-:-:S04]  /*2810*/  F2FP.BF16.F32.PACK_AB R0, RZ, R0 ;  /* 0x00000000ff00723e */ /* 0x000fc800000010ff */
[----:B------:R-:W-:Y:S01]  /*2820*/  PRMT R24, R0, 0x7610, R24 ;  /* 0x0000761000187816 */ /* 0x000fe20000000018 */
[----:B------:R-:W-:Y:S06]  /*2830*/  BRA `(.L_x_1214) ;  /* 0x0000000c00047947 */ /* 0x000fec0003800000 */
.L_x_1219:
        /* <DEDUP_REMOVED lines=9> */
.L_x_1209:
        /* <DEDUP_REMOVED lines=14> */
.L_x_1223:
        /* <DEDUP_REMOVED lines=9> */
.L_x_1222:
        /* <DEDUP_REMOVED lines=28> */
.L_x_1225:
        /* <DEDUP_REMOVED lines=15> */
.L_x_1224:
[----:B------:R0:W5:Y:S01]  /*2cf0*/  LDG.E.U16 R24, desc[UR36][R4.64] ;  /* 0x0000002404187981 */ /* 0x000162000c1e1500 */
[----:B------:R-:W-:Y:S05]  /*2d00*/  BRA `(.L_x_1214) ;  /* 0x0000000400d07947 */ /* 0x000fea0003800000 */
.L_x_1221:
        /* <DEDUP_REMOVED lines=13> */
.L_x_1228:
        /* <DEDUP_REMOVED lines=21> */
.L_x_1232:
[----:B------:R-:W-:Y:S05]  /*2f30*/  BSYNC B1 ;  /* 0x0000000000017941 */ /* 0x000fea0003800000 */
.L_x_1231:
[----:B------:R-:W-:Y:S01]  /*2f40*/  LEA R5, R0, 0x3b800000, 0x17 ;  /* 0x3b80000000057811 */ /* 0x000fe200078eb8ff */
[----:B------:R-:W-:-:S05]  /*2f50*/  IMAD.SHL.U32 R0, R3, 0x100000, RZ ;  /* 0x0010000003007824 */ /* 0x000fca00078e00ff */
[----:B------:R-:W-:-:S07]  /*2f60*/  LOP3.LUT R0, R5, R0, R6, 0xfe, !PT ;  /* 0x0000000005007212 */ /* 0x000fce00078efe06 */
.L_x_1230:
[----:B------:R-:W-:Y:S05]  /*2f70*/  BSYNC B0 ;  /* 0x0000000000007941 */ /* 0x000fea0003800000 */
.L_x_1229:
[----:B------:R-:W-:-:S04]  /*2f80*/  F2FP.BF16.F32.PACK_AB R0, RZ, R0 ;  /* 0x00000000ff00723e */ /* 0x000fc800000010ff */
[----:B------:R-:W-:Y:S01]  /*2f90*/  PRMT R24, R0, 0x7610, R24 ;  /* 0x0000761000187816 */ /* 0x000fe20000000018 */
[----:B------:R-:W-:Y:S06]  /*2fa0*/  BRA `(.L_x_1214) ;  /* 0x0000000400287947 */ /* 0x000fec0003800000 */
.L_x_1227:
        /* <DEDUP_REMOVED lines=21> */
.L_x_1236:
[----:B------:R-:W-:Y:S05]  /*3100*/  BSYNC B1 ;  /* 0x0000000000017941 */ /* 0x000fea0003800000 */
.L_x_1235:
[----:B------:R-:W-:Y:S01]  /*3110*/  LEA R5, R0, 0x37800000, 0x17 ;  /* 0x3780000000057811 */ /* 0x000fe200078eb8ff */
[----:B------:R-:W-:-:S05]  /*3120*/  IMAD.SHL.U32 R0, R3, 0x200000, RZ ;  /* 0x0020000003007824 */ /* 0x000fca00078e00ff */
[----:B------:R-:W-:-:S07]  /*3130*/  LOP3.LUT R0, R5, R0, R6, 0xfe, !PT ;  /* 0x0000000005007212 */ /* 0x000fce00078efe06 */
.L_x_1234:
[----:B------:R-:W-:Y:S05]  /*3140*/  BSYNC B0 ;  /* 0x0000000000007941 */ /* 0x000fea0003800000 */
.L_x_1233:
[----:B------:R-:W-:-:S04]  /*3150*/  F2FP.BF16.F32.PACK_AB R0, RZ, R0 ;  /* 0x00000000ff00723e */ /* 0x000fc800000010ff */
[----:B------:R-:W-:Y:S01]  /*3160*/  PRMT R24, R0, 0x7610, R24 ;  /* 0x0000761000187816 */ /* 0x000fe20000000018 */
[----:B------:R-:W-:Y:S06]  /*3170*/  BRA `(.L_x_1214) ;  /* 0x0000000000b47947 */ /* 0x000fec0003800000 */
.L_x_1226:
        /* <DEDUP_REMOVED lines=14> */
.L_x_1240:
[----:B------:R-:W-:Y:S05]  /*3260*/  BSYNC B0 ;  /* 0x0000000000007941 */ /* 0x000fea0003800000 */
.L_x_1239:
[----:B------:R-:W-:-:S04]  /*3270*/  F2FP.BF16.F32.PACK_AB R0, RZ, R0 ;  /* 0x00000000ff00723e */ /* 0x000fc800000010ff */
[----:B------:R-:W-:Y:S01]  /*3280*/  PRMT R24, R0, 0x7610, R24 ;  /* 0x0000761000187816 */ /* 0x000fe20000000018 */
[----:B------:R-:W-:Y:S06]  /*3290*/  BRA `(.L_x_1214) ;  /* 0x00000000006c7947 */ /* 0x000fec0003800000 */
.L_x_1213:
        /* <DEDUP_REMOVED lines=16> */
.L_x_1241:
[----:B------:R-:W-:Y:S01]  /*33a0*/  PRMT R24, RZ, 0x7610, R24 ;  /* 0x00007610ff187816 */ /* 0x000fe20000000018 */
[----:B------:R-:W-:Y:S06]  /*33b0*/  BRA `(.L_x_1214) ;  /* 0x0000000000247947 */ /* 0x000fec0003800000 */
.L_x_1238:
[----:B------:R-:W2:Y:S02]  /*33c0*/  LDG.E.64 R4, desc[UR36][R4.64] ;  /* 0x0000002404047981 */ /* 0x000ea4000c1e1b00 */
[----:B--2---:R-:W0:Y:S02]  /*33d0*/  I2F.U64 R0, R4 ;  /* 0x0000000400007312 */ /* 0x004e240000301000 */
[----:B0-----:R-:W-:-:S04]  /*33e0*/  F2FP.BF16.F32.PACK_AB R0, RZ, R0 ;  /* 0x00000000ff00723e */ /* 0x001fc800000010ff */
[----:B------:R-:W-:Y:S01]  /*33f0*/  PRMT R24, R0, 0x7610, R24 ;  /* 0x0000761000187816 */ /* 0x000fe20000000018 */
[----:B------:R-:W-:Y:S06]  /*3400*/  BRA `(.L_x_1214) ;  /* 0x0000000000107947 */ /* 0x000fec0003800000 */
.L_x_1237:
[----:B------:R-:W2:Y:S02]  /*3410*/  LDG.E R4, desc[UR36][R4.64] ;  /* 0x0000002404047981 */ /* 0x000ea4000c1e1900 */
[----:B--2---:R-:W-:-:S04]  /*3420*/  I2FP.F32.U32 R0, R4 ;  /* 0x0000000400007245 */ /* 0x004fc80000201000 */
[----:B------:R-:W-:-:S04]  /*3430*/  F2FP.BF16.F32.PACK_AB R0, RZ, R0 ;  /* 0x00000000ff00723e */ /* 0x000fc800000010ff */
[----:B------:R-:W-:-:S07]  /*3440*/  PRMT R24, R0, 0x7610, R24 ;  /* 0x0000761000187816 */ /* 0x000fce0000000018 */
.L_x_1214:
[----:B------:R-:W-:-:S07]  /*3450*/  VIADD R23, R23, 0x80 ;  /* 0x0000008017177836 */ /* 0x000fce0000000000 */
.L_x_1208:
[----:B------:R-:W-:Y:S05]  /*3460*/  BSYNC B6 ;  /* 0x0000000000067941 */ /* 0x000fea0003800000 */
.L_x_1207:
[----:B------:R-:W-:Y:S01]  /*3470*/  ISETP.GE.AND P0, PT, R23, R16, PT ;  /* 0x000000101700720c */ /* 0x000fe20003f06270 */
[----:B------:R-:W-:-:S12]  /*3480*/  BSSY B6, `(.L_x_1242) ;  /* 0x000010f000067945 */ /* 0x000fd80003800000 */
        /* <DEDUP_REMOVED lines=23> */
.L_x_1247:
[----:B------:R-:W2:Y:S02]  /*3600*/  LDG.E.U8 R4, desc[UR36][R4.64] ;  /* 0x0000002404047981 */ /* 0x000ea4000c1e1100 */
[----:B--2---:R-:W-:-:S04]  /*3610*/  I2FP.F32.U32 R0, R4 ;  /* 0x0000000400007245 */ /* 0x004fc80000201000 */
[----:B------:R-:W-:-:S04]  /*3620*/  F2FP.BF16.F32.PACK_AB R0, RZ, R0 ;  /* 0x00000000ff00723e */ /* 0x000fc800000010ff */
[----:B------:R-:W-:Y:S01]  /*3630*/  PRMT R25, R0, 0x7610, R25 ;  /* 0x0000761000197816 */ /* 0x000fe20000000019 */
[----:B------:R-:W-:Y:S06]  /*3640*/  BRA `(.L_x_1243) ;  /* 0x0000000c00c87947 */ /* 0x000fec0003800000 */
.L_x_1246:
        /* <DEDUP_REMOVED lines=11> */
.L_x_1250:
[----:B------:R-:W2:Y:S02]  /*3700*/  LDG.E R4, desc[UR36][R4.64] ;  /* 0x0000002404047981 */ /* 0x000ea4000c1e1900 */
[----:B--2---:R-:W-:-:S04]  /*3710*/  I2FP.F32.S32 R0, R4 ;  /* 0x0000000400007245 */ /* 0x004fc80000201400 */
[----:B------:R-:W-:-:S04]  /*3720*/  F2FP.BF16.F32.PACK_AB R0, RZ, R0 ;  /* 0x00000000ff00723e */ /* 0x000fc800000010ff */
[----:B------:R-:W-:Y:S01]  /*3730*/  PRMT R25, R0, 0x7610, R25 ;  /* 0x0000761000197816 */ /* 0x000fe20000000019 */
[----:B------:R-:W-:Y:S06]  /*3740*/  BRA `(.L_x_1243) ;  /* 0x0000000c00887947 */ /* 0x000fec0003800000 */
.L_x_1249:
[----:B------:R-:W2:Y:S02]  /*3750*/  LDG.E.U16 R4, desc[UR36][R4.64] ;  /* 0x0000002404047981 */ /* 0x000ea4000c1e1500 */
[----:B--2---:R-:W0:Y:S02]  /*3760*/  I2F.S16 R0, R4 ;  /* 0x0000000400007306 */ /* 0x004e240000101400 */
[----:B0-----:R-:W-:-:S04]  /*3770*/  F2FP.BF16.F32.PACK_AB R0, RZ, R0 ;  /* 0x00000000ff00723e */ /* 0x001fc800000010ff */
[----:B------:R-:W-:Y:S01]  /*3780*/  PRMT R25, R0, 0x7610, R25 ;  /* 0x0000761000197816 */ /* 0x000fe20000000019 */
[----:B------:R-:W-:Y:S06]  /*3790*/  BRA `(.L_x_1243) ;  /* 0x0000000c00747947 */ /* 0x000fec0003800000 */
.L_x_1245:
        /* <DEDUP_REMOVED lines=9> */
.L_x_1252:
[----:B------:R-:W2:Y:S02]  /*3830*/  LDG.E.U16 R0, desc[UR36][R4.64] ;  /* 0x0000002404007981 */ /* 0x000ea4000c1e1500 */
[----:B--2---:R-:W-:-:S05]  /*3840*/  HADD2.F32 R0, -RZ, R0.H0_H0 ;  /* 0x20000000ff007230 */ /* 0x004fca0000004100 */
[----:B------:R-:W-:-:S04]  /*3850*/  F2FP.BF16.F32.PACK_AB R0, RZ, R0 ;  /* 0x00000000ff00723e */ /* 0x000fc800000010ff */
[----:B------:R-:W-:Y:S01]  /*3860*/  PRMT R25, R0, 0x7610, R25 ;  /* 0x0000761000197816 */ /* 0x000fe20000000019 */
[----:B------:R-:W-:Y:S06]  /*3870*/  BRA `(.L_x_1243) ;  /* 0x0000000c003c7947 */ /* 0x000fec0003800000 */
.L_x_1251:
        /* <DEDUP_REMOVED lines=9> */
.L_x_1254:
[----:B------:R-:W2:Y:S02]  /*3910*/  LDG.E.U16 R4, desc[UR36][R4.64] ;  /* 0x0000002404047981 */ /* 0x000ea4000c1e1500 */
[----:B--2---:R-:W-:-:S05]  /*3920*/  HADD2.F32 R0, -RZ, R4.H0_H0 ;  /* 0x20000004ff007230 */ /* 0x004fca0000004100 */
[----:B------:R-:W-:-:S04]  /*3930*/  F2FP.BF16.F32.PACK_AB R0, RZ, R0 ;  /* 0x00000000ff00723e */ /* 0x000fc800000010ff */
[----:B------:R-:W-:Y:S01]  /*3940*/  PRMT R25, R0, 0x7610, R25 ;  /* 0x0000761000197816 */ /* 0x000fe20000000019 */
[----:B------:R-:W-:Y:S06]  /*3950*/  BRA `(.L_x_1243) ;  /* 0x0000000c00047947 */ /* 0x000fec0003800000 */
.L_x_1253:
        /* <DEDUP_REMOVED lines=9> */
.L_x_1244:
        /* <DEDUP_REMOVED lines=14> */
.L_x_1257:
        /* <DEDUP_REMOVED lines=9> */
.L_x_1256:
        /* <DEDUP_REMOVED lines=28> */
.L_x_1259:
        /* <DEDUP_REMOVED lines=15> */
.L_x_1258:
[----:B------:R1:W5:Y:S01]  /*3e10*/  LDG.E.U16 R25, desc[UR36][R4.64] ;  /* 0x0000002404197981 */ /* 0x000362000c1e1500 */
[----:B------:R-:W-:Y:S05]  /*3e20*/  BRA `(.L_x_1243) ;  /* 0x0000000400d07947 */ /* 0x000fea0003800000 */
.L_x_1255:
        /* <DEDUP_REMOVED lines=13> */
.L_x_1262:
        /* <DEDUP_REMOVED lines=21> */
.L_x_1266:
[----:B------:R-:W-:Y:S05]  /*4050*/  BSYNC B1 ;  /* 0x0000000000017941 */ /* 0x000fea0003800000 */
.L_x_1265:
[----:B------:R-:W-:Y:S01]  /*4060*/  LEA R5, R0, 0x3b800000, 0x17 ;  /* 0x3b80000000057811 */ /* 0x000fe200078eb8ff */
[----:B------:R-:W-:-:S05]  /*4070*/  IMAD.SHL.U32 R0, R3, 0x100000, RZ ;  /* 0x0010000003007824 */ /* 0x000fca00078e00ff */
[----:B------:R-:W-:-:S07]  /*4080*/  LOP3.LUT R0, R5, R0, R6, 0xfe, !PT ;  /* 0x0000000005007212 */ /* 0x000fce00078efe06 */
.L_x_1264:
[----:B------:R-:W-:Y:S05]  /*4090*/  BSYNC B0 ;  /* 0x0000000000007941 */ /* 0x000fea0003800000 */
.L_x_1263:
[----:B------:R-:W-:-:S04]  /*40a0*/  F2FP.BF16.F32.PACK_AB R0, RZ, R0 ;  /* 0x00000000ff00723e */ /* 0x000fc800000010ff */
[----:B------:R-:W-:Y:S01]  /*40b0*/  PRMT R25, R0, 0x7610, R25 ;  /* 0x0000761000197816 */ /* 0x000fe20000000019 */
[----:B------:R-:W-:Y:S06]  /*40c0*/  BRA `(.L_x_1243) ;  /* 0x0000000400287947 */ /* 0x000fec0003800000 */
.L_x_1261:
        /* <DEDUP_REMOVED lines=21> */
.L_x_1270:
[----:B------:R-:W-:Y:S05]  /*4220*/  BSYNC B1 ;  /* 0x0000000000017941 */ /* 0x000fea0003800000 */
.L_x_1269:
[----:B------:R-:W-:Y:S01]  /*4230*/  LEA R5, R0, 0x37800000, 0x17 ;  /* 0x3780000000057811 */ /* 0x000fe200078eb8ff */
[----:B------:R-:W-:-:S05]  /*4240*/  IMAD.SHL.U32 R0, R3, 0x200000, RZ ;  /* 0x0020000003007824 */ /* 0x000fca00078e00ff */
[----:B------:R-:W-:-:S07]  /*4250*/  LOP3.LUT R0, R5, R0, R6, 0xfe, !PT ;  /* 0x0000000005007212 */ /* 0x000fce00078efe06 */
.L_x_1268:
[----:B------:R-:W-:Y:S05]  /*4260*/  BSYNC B0 ;  /* 0x0000000000007941 */ /* 0x000fea0003800000 */
.L_x_1267:
[----:B------:R-:W-:-:S04]  /*4270*/  F2FP.BF16.F32.PACK_AB R0, RZ, R0 ;  /* 0x00000000ff00723e */ /* 0x000fc800000010ff */
[----:B------:R-:W-:Y:S01]  /*4280*/  PRMT R25, R0, 0x7610, R25 ;  /* 0x0000761000197816 */ /* 0x000fe20000000019 */
[----:B------:R-:W-:Y:S06]  /*4290*/  BRA `(.L_x_1243) ;  /* 0x0000000000b47947 */ /* 0x000fec0003800000 */
.L_x_1260:
        /* <DEDUP_REMOVED lines=14> */
.L_x_1274:
[----:B------:R-:W-:Y:S05]  /*4380*/  BSYNC B0 ;  /* 0x0000000000007941 */ /* 0x000fea0003800000 */
.L_x_1273:
[----:B------:R-:W-:-:S04]  /*4390*/  F2FP.BF16.F32.PACK_AB R0, RZ, R0 ;  /* 0x00000000ff00723e */ /* 0x000fc800000010ff */
[----:B------:R-:W-:Y:S01]  /*43a0*/  PRMT R25, R0, 0x7610, R25 ;  /* 0x0000761000197816 */ /* 0x000fe20000000019 */
[----:B------:R-:W-:Y:S06]  /*43b0*/  BRA `(.L_x_1243) ;  /* 0x00000000006c7947 */ /* 0x000fec0003800000 */
.L_x_1248:
        /* <DEDUP_REMOVED lines=16> */
.L_x_1275:
[----:B------:R-:W-:Y:S01]  /*44c0*/  PRMT R25, RZ, 0x7610, R25 ;  /* 0x00007610ff197816 */ /* 0x000fe20000000019 */
[----:B------:R-:W-:Y:S06]  /*44d0*/  BRA `(.L_x_1243) ;  /* 0x0000000000247947 */ /* 0x000fec0003800000 */
.L_x_1272:
[----:B------:R-:W2:Y:S02]  /*44e0*/  LDG.E.64 R4, desc[UR36][R4.64] ;  /* 0x0000002404047981 */ /* 0x000ea4000c1e1b00 */
[----:B--2---:R-:W0:Y:S02]  /*44f0*/  I2F.U64 R0, R4 ;  /* 0x0000000400007312 */ /* 0x004e240000301000 */
[----:B0-----:R-:W-:-:S04]  /*4500*/  F2FP.BF16.F32.PACK_AB R0, RZ, R0 ;  /* 0x00000000ff00723e */ /* 0x001fc800000010ff */
[----:B------:R-:W-:Y:S01]  /*4510*/  PRMT R25, R0, 0x7610, R25 ;  /* 0x0000761000197816 */ /* 0x000fe20000000019 */
[----:B------:R-:W-:Y:S06]  /*4520*/  BRA `(.L_x_1243) ;  /* 0x0000000000107947 */ /* 0x000fec0003800000 */
.L_x_1271:
[----:B------:R-:W2:Y:S02]  /*4530*/  LDG.E R4, desc[UR36][R4.64] ;  /* 0x0000002404047981 */ /* 0x000ea4000c1e1900 */
[----:B--2---:R-:W-:-:S04]  /*4540*/  I2FP.F32.U32 R0, R4 ;  /* 0x0000000400007245 */ /* 0x004fc80000201000 */
[----:B------:R-:W-:-:S04]  /*4550*/  F2FP.BF16.F32.PACK_AB R0, RZ, R0 ;  /* 0x00000000ff00723e */ /* 0x000fc800000010ff */
[----:B------:R-:W-:-:S07]  /*4560*/  PRMT R25, R0, 0x7610, R25 ;  /* 0x0000761000197816 */ /* 0x000fce0000000019 */
.L_x_1243:
[----:B------:R-:W-:Y:S05]  /*4570*/  BSYNC B6 ;  /* 0x0000000000067941 */ /* 0x000fea0003800000 */
.L_x_1242:
[----:B01----:R-:W0:Y:S01]  /*4580*/  S2R R5, SR_TID.X ;  /* 0x0000000000057919 */ /* 0x003e220000002100 */
[----:B-----5:R-:W-:Y:S01]  /*4590*/  IMAD.U32 R0, R25, 0x10000, RZ ;  /* 0x0001000019007824 */ /* 0x020fe200078e00ff */
[----:B------:R-:W1:Y:S01]  /*45a0*/  LDC.U8 R18, c[0x0][0x234] ;  /* 0x00008d00ff127b82 */ /* 0x000e620000000000 */
[----:B------:R-:W-:Y:S03]  /*45b0*/  BSSY B0, `(.L_x_1276) ;  /* 0x0000014000007945 */ /* 0x000fe60003800000 */
[----:B------:R-:W-:Y:S01]  /*45c0*/  FSETP.NEU.FTZ.AND P0, PT, R0, RZ, PT ;  /* 0x000000ff0000720b */ /* 0x000fe20003f1d000 */
[----:B0-----:R-:W-:Y:S01]  /*45d0*/  IMAD.MOV.U32 R25, RZ, RZ, R5 ;  /* 0x000000ffff197224 */ /* 0x001fe200078e0005 */
[----:B------:R-:W-:-:S03]  /*45e0*/  ISETP.GE.AND P2, PT, R5, R16, PT ;  /* 0x000000100500720c */ /* 0x000fc60003f46270 */
[C---:B------:R-:W-:Y:S02]  /*45f0*/  VIADD R3, R25.reuse, 0x180 ;  /* 0x0000018019037836 */ /* 0x040fe40000000000 */
[----:B------:R-:W-:-:S03]  /*4600*/  VIADD R23, R25, 0x80 ;  /* 0x0000008019177836 */ /* 0x000fc60000000000 */
[-C--:B------:R-:W-:Y:S01]  /*4610*/  ISETP.GE.OR P0, PT, R3, R16.reuse, !P0 ;  /* 0x000000100300720c */ /* 0x080fe20004706670 */
[----:B------:R-:W-:Y:S01]  /*4620*/  VIADD R3, R25, 0x100 ;  /* 0x0000010019037836 */ /* 0x000fe20000000000 */
[----:B------:R-:W-:-:S04]  /*4630*/  ISETP.GE.AND P4, PT, R23, R16, PT ;  /* 0x000000101700720c */ /* 0x000fc80003f86270 */
[----:B------:R-:W-:-:S07]  /*4640*/  ISETP.GE.AND P1, PT, R3, R16, PT ;  /* 0x000000100300720c */ /* 0x000fce0003f26270 */
[----:B------:R-:W-:-:S04]  /*4650*/  @!P0 FSET.BF.GT.FTZ.AND R0, R0, RZ, PT ;  /* 0x000000ff0000820a */ /* 0x000fc80003814000 */
[----:B------:R-:W-:Y:S01]  /*4660*/  @!P0 F2FP.BF16.F32.PACK_AB R0, RZ, R0 ;  /* 0x00000000ff00823e */ /* 0x000fe200000010ff */
[----:B-1----:R-:W-:Y:S06]  /*4670*/  @P2 BRA `(.L_x_1277) ;  /* 0x00000000001c2947 */ /* 0x002fec0003800000 */
[----:B------:R-:W-:Y:S01]  /*4680*/  IMAD.U32 R22, R22, 0x10000, RZ ;  /* 0x0001000016167824 */ /* 0x000fe200078e00ff */
[----:B------:R-:W-:Y:S02]  /*4690*/  ULDC.U16 UR4, c[0x0][0x216] ;  /* 0x0000858000047ab9 */ /* 0x000fe40000000400 */
[----:B------:R-:W-:Y:S02]  /*46a0*/  IMAD.U32 R3, RZ, RZ, UR4 ;  /* 0x00000004ff037e24 */ /* 0x000fe4000f8e00ff */
[----:B------:R-:W-:-:S13]  /*46b0*/  FSETP.NEU.FTZ.AND P3, PT, R22, RZ, PT ;  /* 0x000000ff1600720b */ /* 0x000fda0003f7d000 */
[----:B------:R-:W-:-:S04]  /*46c0*/  @P3 FSET.BF.GT.FTZ.AND R22, R22, RZ, PT ;  /* 0x000000ff1616320a */ /* 0x000fc80003814000 */
[----:B------:R-:W-:-:S04]  /*46d0*/  @P3 F2FP.BF16.F32.PACK_AB R22, RZ, R22 ;  /* 0x00000016ff16323e */ /* 0x000fc800000010ff */
[----:B------:R-:W-:-:S07]  /*46e0*/  @P3 PRMT R3, R22, 0x7610, R3 ;  /* 0x0000761016033816 */ /* 0x000fce0000000003 */
.L_x_1277:
[----:B------:R-:W-:Y:S05]  /*46f0*/  BSYNC B0 ;  /* 0x0000000000007941 */ /* 0x000fea0003800000 */
.L_x_1276:
[----:B------:R-:W-:Y:S04]  /*4700*/  BSSY B0, `(.L_x_1278) ;  /* 0x0000009000007945 */ /* 0x000fe80003800000 */
[----:B------:R-:W-:Y:S05]  /*4710*/  @P4 BRA `(.L_x_1279) ;  /* 0x00000000001c4947 */ /* 0x000fea0003800000 */
[----:B------:R-:W-:Y:S01]  /*4720*/  IMAD.U32 R19, R19, 0x10000, RZ ;  /* 0x0001000013137824 */ /* 0x000fe200078e00ff */
[----:B------:R-:W-:Y:S02]  /*4730*/  ULDC.U16 UR4, c[0x0][0x216] ;  /* 0x0000858000047ab9 */ /* 0x000fe40000000400 */
[----:B------:R-:W-:Y:S02]  /*4740*/  IMAD.U32 R22, RZ, RZ, UR4 ;  /* 0x00000004ff167e24 */ /* 0x000fe4000f8e00ff */
[----:B------:R-:W-:-:S13]  /*4750*/  FSETP.NEU.FTZ.AND P3, PT, R19, RZ, PT ;  /* 0x000000ff1300720b */ /* 0x000fda0003f7d000 */
[----:B------:R-:W-:-:S04]  /*4760*/  @P3 FSET.BF.GT.FTZ.AND R19, R19, RZ, PT ;  /* 0x000000ff1313320a */ /* 0x000fc80003814000 */
[----:B------:R-:W-:-:S04]  /*4770*/  @P3 F2FP.BF16.F32.PACK_AB R19, RZ, R19 ;  /* 0x00000013ff13323e */ /* 0x000fc800000010ff */
[----:B------:R-:W-:-:S07]  /*4780*/  @P3 PRMT R22, R19, 0x7610, R22 ;  /* 0x0000761013163816 */ /* 0x000fce0000000016 */
.L_x_1279:
[----:B------:R-:W-:Y:S05]  /*4790*/  BSYNC B0 ;  /* 0x0000000000007941 */ /* 0x000fea0003800000 */
.L_x_1278:
        /* <DEDUP_REMOVED lines=9> */
.L_x_1281:
[----:B------:R-:W-:Y:S05]  /*4830*/  BSYNC B0 ;  /* 0x0000000000007941 */ /* 0x000fea0003800000 */
.L_x_1280:
[----:B------:R-:W-:Y:S01]  /*4840*/  BSSY B6, `(.L_x_1282) ;  /* 0x0000114000067945 */ /* 0x000fe20003800000 */
[----:B------:R-:W-:-:S03]  /*4850*/  @!P0 PRMT R17, R0, 0x7610, R17 ;  /* 0x0000761000118816 */ /* 0x000fc60000000011 */
[----:B------:R-:W-:Y:S05]  /*4860*/  @P2 BRA `(.L_x_1283) ;  /* 0x0000001000442947 */ /* 0x000fea0003800000 */
        /* <DEDUP_REMOVED lines=19> */
[----:B------:R-:W-:-:S04]  /*49a0*/  IMAD.MOV.U32 R25, RZ, RZ, R23 ;  /* 0x000000ffff197224 */ /* 0x000fc800078e0017 */
[----:B------:R-:W0:Y:S02]  /*49b0*/  F2I.FTZ.TRUNC.NTZ R3, R3 ;  /* 0x0000000300037305 */ /* 0x000e24000021f100 */
[----:B0-----:R0:W-:Y:S01]  /*49c0*/  STG.E.U8 desc[UR36][R8.64], R3 ;  /* 0x0000000308007986 */ /* 0x0011e2000c101124 */
[----:B------:R-:W-:Y:S05]  /*49d0*/  BRA `(.L_x_1283) ;  /* 0x0000000c00e87947 */ /* 0x000fea0003800000 */
.L_x_1287:
[----:B------:R-:W-:Y:S02]  /*49e0*/  IMAD.U32 R5, R3, 0x10000, RZ ;  /* 0x0001000003057824 */ /* 0x000fe400078e00ff */
[----:B------:R-:W-:-:S04]  /*49f0*/  IMAD.MOV.U32 R25, RZ, RZ, R23 ;  /* 0x000000ffff197224 */ /* 0x000fc800078e0017 */
[----:B------:R-:W0:Y:S02]  /*4a00*/  F2I.S64.TRUNC R4, R5 ;  /* 0x0000000500047311 */ /* 0x000e24000020d900 */
[----:B0-----:R0:W-:Y:S01]  /*4a10*/  STG.E.U8 desc[UR36][R8.64], R4 ;  /* 0x0000000408007986 */ /* 0x0011e2000c101124 */
[----:B------:R-:W-:Y:S05]  /*4a20*/  BRA `(.L_x_1283) ;  /* 0x0000000c00d47947 */ /* 0x000fea0003800000 */
.L_x_1286:
        /* <DEDUP_REMOVED lines=11> */
.L_x_1290:
[----:B------:R-:W-:Y:S02]  /*4ae0*/  IMAD.U32 R3, R3, 0x10000, RZ ;  /* 0x0001000003037824 */ /* 0x000fe400078e00ff */
[----:B------:R-:W-:-:S04]  /*4af0*/  IMAD.MOV.U32 R25, RZ, RZ, R23 ;  /* 0x000000ffff197224 */ /* 0x000fc800078e0017 */
[----:B------:R-:W0:Y:S02]  /*4b00*/  F2I.FTZ.TRUNC.NTZ R3, R3 ;  /* 0x0000000300037305 */ /* 0x000e24000021f100 */
[----:B0-----:R0:W-:Y:S01]  /*4b10*/  STG.E desc[UR36][R8.64], R3 ;  /* 0x0000000308007986 */ /* 0x0011e2000c101924 */
[----:B------:R-:W-:Y:S05]  /*4b20*/  BRA `(.L_x_1283) ;  /* 0x0000000c00947947 */ /* 0x000fea0003800000 */
.L_x_1289:
[----:B------:R-:W-:Y:S02]  /*4b30*/  IMAD.U32 R3, R3, 0x10000, RZ ;  /* 0x0001000003037824 */ /* 0x000fe400078e00ff */
[----:B------:R-:W-:-:S04]  /*4b40*/  IMAD.MOV.U32 R25, RZ, RZ, R23 ;  /* 0x000000ffff197224 */ /* 0x000fc800078e0017 */
[----:B------:R-:W0:Y:S02]  /*4b50*/  F2I.FTZ.TRUNC.NTZ R3, R3 ;  /* 0x0000000300037305 */ /* 0x000e24000021f100 */
[----:B0-----:R0:W-:Y:S01]  /*4b60*/  STG.E.U16 desc[UR36][R8.64], R3 ;  /* 0x0000000308007986 */ /* 0x0011e2000c101524 */
[----:B------:R-:W-:Y:S05]  /*4b70*/  BRA `(.L_x_1283) ;  /* 0x0000000c00807947 */ /* 0x000fea0003800000 */
.L_x_1285:
        /* <DEDUP_REMOVED lines=10> */
.L_x_1292:
[----:B------:R-:W-:Y:S02]  /*4c20*/  IMAD.U32 R0, R3, 0x10000, RZ ;  /* 0x0001000003007824 */ /* 0x000fe400078e00ff */
[----:B------:R-:W-:-:S03]  /*4c30*/  IMAD.MOV.U32 R25, RZ, RZ, R23 ;  /* 0x000000ffff197224 */ /* 0x000fc600078e0017 */
[----:B------:R-:W-:-:S05]  /*4c40*/  F2FP.F16.F32.PACK_AB R0, RZ, R0 ;  /* 0x00000000ff00723e */ /* 0x000fca00000000ff */
[----:B------:R0:W-:Y:S01]  /*4c50*/  STG.E.U16 desc[UR36][R8.64], R0 ;  /* 0x0000000008007986 */ /* 0x0001e2000c101524 */
[----:B------:R-:W-:Y:S05]  /*4c60*/  BRA `(.L_x_1283) ;  /* 0x0000000c00447947 */ /* 0x000fea0003800000 */
.L_x_1291:
        /* <DEDUP_REMOVED lines=11> */
.L_x_1294:
[----:B------:R-:W-:Y:S02]  /*4d20*/  IMAD.U32 R3, R3, 0x10000, RZ ;  /* 0x0001000003037824 */ /* 0x000fe400078e00ff */
[----:B------:R-:W-:-:S03]  /*4d30*/  IMAD.MOV.U32 R25, RZ, RZ, R23 ;  /* 0x000000ffff197224 */ /* 0x000fc600078e0017 */
[----:B------:R-:W-:-:S04]  /*4d40*/  F2FP.F16.F32.PACK_AB R3, RZ, R3 ;  /* 0x00000003ff03723e */ /* 0x000fc800000000ff */
[----:B------:R-:W-:-:S05]  /*4d50*/  PRMT R3, R3, 0x5410, RZ ;  /* 0x0000541003037816 */ /* 0x000fca00000000ff */
[----:B------:R0:W-:Y:S01]  /*4d60*/  STG.E desc[UR36][R8.64], R3 ;  /* 0x0000000308007986 */ /* 0x0001e2000c101924 */
[----:B------:R-:W-:Y:S05]  /*4d70*/  BRA `(.L_x_1283) ;  /* 0x0000000c00007947 */ /* 0x000fea0003800000 */
.L_x_1293:
[----:B------:R-:W-:Y:S02]  /*4d80*/  IMAD.U32 R4, R3, 0x10000, RZ ;  /* 0x0001000003047824 */ /* 0x000fe400078e00ff */
[----:B------:R-:W-:Y:S02]  /*4d90*/  IMAD.MOV.U32 R25, RZ, RZ, R23 ;  /* 0x000000ffff197224 */ /* 0x000fe400078e0017 */
[----:B------:R-:W-:-:S06]  /*4da0*/  FMUL.FTZ R4, R4, 1 ;  /* 0x3f80000004047820 */ /* 0x000fcc0000410000 */
[----:B------:R-:W0:Y:S02]  /*4db0*/  F2F.F64.F32 R4, R4 ;  /* 0x0000000400047310 */ /* 0x000e240000201800 */
[----:B0-----:R0:W-:Y:S01]  /*4dc0*/  STG.E.64 desc[UR36][R8.64], R4 ;  /* 0x0000000408007986 */ /* 0x0011e2000c101b24 */
[----:B------:R-:W-:Y:S05]  /*4dd0*/  BRA `(.L_x_1283) ;  /* 0x0000000800e87947 */ /* 0x000fea0003800000 */
.L_x_1284:
        /* <DEDUP_REMOVED lines=14> */
.L_x_1297:
[----:B------:R-:W-:Y:S01]  /*4ec0*/  IMAD.U32 R3, R3, 0x10000, RZ ;  /* 0x0001000003037824 */ /* 0x000fe200078e00ff */
[----:B------:R-:W-:Y:S01]  /*4ed0*/  CS2R R6, SRZ ;  /* 0x0000000000067805 */ /* 0x000fe2000001ff00 */
[----:B------:R-:W-:Y:S02]  /*4ee0*/  IMAD.MOV.U32 R25, RZ, RZ, R23 ;  /* 0x000000ffff197224 */ /* 0x000fe400078e0017 */
[----:B------:R-:W-:-:S04]  /*4ef0*/  FMUL.FTZ R3, R3, 1 ;  /* 0x3f80000003037820 */ /* 0x000fc80000410000 */
[----:B------:R-:W0:Y:S02]  /*4f00*/  F2F.F64.F32 R4, R3 ;  /* 0x0000000300047310 */ /* 0x000e240000201800 */
[----:B0-----:R0:W-:Y:S01]  /*4f10*/  STG.E.128 desc[UR36][R8.64], R4 ;  /* 0x0000000408007986 */ /* 0x0011e2000c101d24 */
[----:B------:R-:W-:Y:S05]  /*4f20*/  BRA `(.L_x_1283) ;  /* 0x0000000800947947 */ /* 0x000fea0003800000 */
.L_x_1296:
        /* <DEDUP_REMOVED lines=21> */
.L_x_1301:
[----:B------:R-:W-:Y:S05]  /*5080*/  BSYNC B0 ;  /* 0x0000000000007941 */ /* 0x000fea0003800000 */
.L_x_1300:
[----:B------:R-:W-:Y:S01]  /*5090*/  LOP3.LUT R5, R0, R5, RZ, 0xfc, !PT ;  /* 0x0000000500057212 */ /* 0x000fe200078efcff */
[----:B------:R-:W-:-:S04]  /*50a0*/  IMAD.MOV.U32 R25, RZ, RZ, R23 ;  /* 0x000000ffff197224 */ /* 0x000fc800078e0017 */
[----:B------:R0:W-:Y:S01]  /*50b0*/  STG.E.U8 desc[UR36][R8.64], R5 ;  /* 0x0000000508007986 */ /* 0x0001e2000c101124 */
[----:B------:R-:W-:Y:S05]  /*50c0*/  BRA `(.L_x_1283) ;  /* 0x00000008002c7947 */ /* 0x000fea0003800000 */
.L_x_1299:
        /* <DEDUP_REMOVED lines=13> */
.L_x_1303:
[----:B------:R-:W-:Y:S01]  /*51a0*/  IMAD.MOV.U32 R0, RZ, RZ, 0x7f ;  /* 0x0000007fff007424 */ /* 0x000fe200078e00ff */
[----:B------:R-:W-:-:S04]  /*51b0*/  ISETP.GT.U32.AND P0, PT, R3, 0x7f800000, PT ;  /* 0x7f8000000300780c */ /* 0x000fc80003f04070 */
[----:B------:R-:W-:-:S09]  /*51c0*/  SEL R0, R0, 0x7c, P0 ;  /* 0x0000007c00007807 */ /* 0x000fd20000000000 */
.L_x_1304:
[----:B------:R-:W-:Y:S05]  /*51d0*/  BSYNC B0 ;  /* 0x0000000000007941 */ /* 0x000fea0003800000 */
.L_x_1302:
[----:B------:R-:W-:Y:S01]  /*51e0*/  LOP3.LUT R3, R5, 0x80000000, RZ, 0xc0, !PT ;  /* 0x8000000005037812 */ /* 0x000fe200078ec0ff */
[----:B------:R-:W-:-:S03]  /*51f0*/  IMAD.MOV.U32 R25, RZ, RZ, R23 ;  /* 0x000000ffff197224 */ /* 0x000fc600078e0017 */
[----:B------:R-:W-:-:S04]  /*5200*/  SHF.R.U32.HI R3, RZ, 0x18, R3 ;  /* 0x00000018ff037819 */ /* 0x000fc80000011603 */
[----:B------:R-:W-:-:S05]  /*5210*/  LOP3.LUT R3, R0, R3, RZ, 0xfc, !PT ;  /* 0x0000000300037212 */ /* 0x000fca00078efcff */
[----:B------:R0:W-:Y:S01]  /*5220*/  STG.E.U8 desc[UR36][R8.64], R3 ;  /* 0x0000000308007986 */ /* 0x0001e2000c101124 */
[----:B------:R-:W-:Y:S05]  /*5230*/  BRA `(.L_x_1283) ;  /* 0x0000000400d07947 */ /* 0x000fea0003800000 */
.L_x_1298:
[----:B------:R0:W-:Y:S01]  /*5240*/  STG.E.U16 desc[UR36][R8.64], R3 ;  /* 0x0000000308007986 */ /* 0x0001e2000c101524 */
[----:B------:R-:W-:Y:S01]  /*5250*/  IMAD.MOV.U32 R25, RZ, RZ, R23 ;  /* 0x000000ffff197224 */ /* 0x000fe200078e0017 */
[----:B------:R-:W-:Y:S06]  /*5260*/  BRA `(.L_x_1283) ;  /* 0x0000000400c47947 */ /* 0x000fec0003800000 */
.L_x_1295:
        /* <DEDUP_REMOVED lines=13> */
.L_x_1307:
        /* <DEDUP_REMOVED lines=17> */
.L_x_1310:
[----:B------:R-:W-:-:S04]  /*5450*/  LOP3.LUT R3, R5, 0x80000000, RZ, 0xc0, !PT ;  /* 0x8000000005037812 */ /* 0x000fc800078ec0ff */
[----:B------:R-:W-:-:S04]  /*5460*/  SHF.R.U32.HI R3, RZ, 0x18, R3 ;  /* 0x00000018ff037819 */ /* 0x000fc80000011603 */
[----:B------:R-:W-:-:S04]  /*5470*/  LOP3.LUT R0, R0, R3, RZ, 0xfc, !PT ;  /* 0x0000000300007212 */ /* 0x000fc800078efcff */
[----:B------:R-:W-:-:S07]  /*5480*/  PRMT R4, R0, 0x7610, R4 ;  /* 0x0000761000047816 */ /* 0x000fce0000000004 */
.L_x_1309:
[----:B------:R-:W-:Y:S05]  /*5490*/  BSYNC B0 ;  /* 0x0000000000007941 */ /* 0x000fea0003800000 */
.L_x_1308:
[----:B------:R3:W-:Y:S01]  /*54a0*/  STG.E.U8 desc[UR36][R8.64], R4 ;  /* 0x0000000408007986 */ /* 0x0007e2000c101124 */
[----:B------:R-:W-:Y:S01]  /*54b0*/  IMAD.MOV.U32 R25, RZ, RZ, R23 ;  /* 0x000000ffff197224 */ /* 0x000fe200078e0017 */
[----:B------:R-:W-:Y:S06]  /*54c0*/  BRA `(.L_x_1283) ;  /* 0x00000004002c7947 */ /* 0x000fec0003800000 */
.L_x_1306:
        /* <DEDUP_REMOVED lines=17> */
.L_x_1313:
[----:B------:R-:W-:-:S04]  /*55e0*/  LOP3.LUT R3, R5, 0x80000000, RZ, 0xc0, !PT ;  /* 0x8000000005037812 */ /* 0x000fc800078ec0ff */
[----:B------:R-:W-:-:S04]  /*55f0*/  SHF.R.U32.HI R3, RZ, 0x18, R3 ;  /* 0x00000018ff037819 */ /* 0x000fc80000011603 */
[----:B------:R-:W-:-:S04]  /*5600*/  LOP3.LUT R0, R0, R3, RZ, 0xfc, !PT ;  /* 0x0000000300007212 */ /* 0x000fc800078efcff */
[----:B------:R-:W-:-:S07]  /*5610*/  PRMT R4, R0, 0x7610, R4 ;  /* 0x0000761000047816 */ /* 0x000fce0000000004 */
.L_x_1312:
[----:B------:R-:W-:Y:S05]  /*5620*/  BSYNC B0 ;  /* 0x0000000000007941 */ /* 0x000fea0003800000 */
.L_x_1311:
[----:B------:R0:W-:Y:S01]  /*5630*/  STG.E.U8 desc[UR36][R8.64], R4 ;  /* 0x0000000408007986 */ /* 0x0001e2000c101124 */
[----:B------:R-:W-:Y:S01]  /*5640*/  IMAD.MOV.U32 R25, RZ, RZ, R23 ;  /* 0x000000ffff197224 */ /* 0x000fe200078e0017 */
[----:B------:R-:W-:Y:S06]  /*5650*/  BRA `(.L_x_1283) ;  /* 0x0000000000c87947 */ /* 0x000fec0003800000 */
.L_x_1305:
        /* <DEDUP_REMOVED lines=23> */
.L_x_1288:
        /* <DEDUP_REMOVED lines=16> */
.L_x_1316:
[----:B------:R-:W-:Y:S01]  /*58d0*/  IMAD.MOV.U32 R25, RZ, RZ, R23 ;  /* 0x000000ffff197224 */ /* 0x000fe200078e0017 */
[----:B------:R-:W-:Y:S06]  /*58e0*/  BRA `(.L_x_1283) ;  /* 0x0000000000247947 */ /* 0x000fec0003800000 */
.L_x_1315:
[----:B------:R-:W-:Y:S02]  /*58f0*/  IMAD.U32 R4, R3, 0x10000, RZ ;  /* 0x0001000003047824 */ /* 0x000fe400078e00ff */
[----:B------:R-:W-:-:S04]  /*5900*/  IMAD.MOV.U32 R25, RZ, RZ, R23 ;  /* 0x000000ffff197224 */ /* 0x000fc800078e0017 */
[----:B------:R-:W0:Y:S02]  /*5910*/  F2I.U64.TRUNC R4, R4 ;  /* 0x0000000400047311 */ /* 0x000e24000020d800 */
[----:B0-----:R1:W-:Y:S01]  /*5920*/  STG.E.64 desc[UR36][R8.64], R4 ;  /* 0x0000000408007986 */ /* 0x0013e2000c101b24 */
[----:B------:R-:W-:Y:S05]  /*5930*/  BRA `(.L_x_1283) ;  /* 0x0000000000107947 */ /* 0x000fea0003800000 */
.L_x_1314:
[----:B------:R-:W-:Y:S02]  /*5940*/  IMAD.U32 R3, R3, 0x10000, RZ ;  /* 0x0001000003037824 */ /* 0x000fe400078e00ff */
[----:B------:R-:W-:-:S04]  /*5950*/  IMAD.MOV.U32 R25, RZ, RZ, R23 ;  /* 0x000000ffff197224 */ /* 0x000fc800078e0017 */
[----:B------:R-:W0:Y:S02]  /*5960*/  F2I.FTZ.U32.TRUNC.NTZ R3, R3 ;  /* 0x0000000300037305 */ /* 0x000e24000021f000 */
[----:B0-----:R0:W-:Y:S02]  /*5970*/  STG.E desc[UR36][R8.64], R3 ;  /* 0x0000000308007986 */ /* 0x0011e4000c101924 */
.L_x_1283:
[----:B------:R-:W-:Y:S05]  /*5980*/  BSYNC B6 ;  /* 0x0000000000067941 */ /* 0x000fea0003800000 */
.L_x_1282:
        /* <DEDUP_REMOVED lines=25> */
.L_x_1322:
[----:B------:R-:W-:-:S06]  /*5b20*/  IMAD.U32 R5, R22, 0x10000, RZ ;  /* 0x0001000016057824 */ /* 0x000fcc00078e00ff */
[----:B------:R-:W0:Y:S02]  /*5b30*/  F2I.S64.TRUNC R4, R5 ;  /* 0x0000000500047311 */ /* 0x000e24000020d900 */
[----:B0-----:R0:W-:Y:S01]  /*5b40*/  STG.E.U8 desc[UR36][R8.64], R4 ;  /* 0x0000000408007986 */ /* 0x0011e2000c101124 */
[----:B------:R-:W-:Y:S05]  /*5b50*/  BRA `(.L_x_1324) ;  /* 0x0000000c00847947 */ /* 0x000fea0003800000 */
.L_x_1321:
        /* <DEDUP_REMOVED lines=10> */
.L_x_1326:
[----:B------:R-:W-:-:S04]  /*5c00*/  IMAD.U32 R22, R22, 0x10000, RZ ;  /* 0x0001000016167824 */ /* 0x000fc800078e00ff */
[----:B------:R-:W0:Y:S02]  /*5c10*/  F2I.FTZ.TRUNC.NTZ R3, R22 ;  /* 0x0000001600037305 */ /* 0x000e24000021f100 */
[----:B0-----:R0:W-:Y:S01]  /*5c20*/  STG.E desc[UR36][R8.64], R3 ;  /* 0x0000000308007986 */ /* 0x0011e2000c101924 */
[----:B------:R-:W-:Y:S05]  /*5c30*/  BRA `(.L_x_1324) ;  /* 0x0000000c004c7947 */ /* 0x000fea0003800000 */
.L_x_1325:
[----:B------:R-:W-:-:S04]  /*5c40*/  IMAD.U32 R22, R22, 0x10000, RZ ;  /* 0x0001000016167824 */ /* 0x000fc800078e00ff */
[----:B------:R-:W0:Y:S02]  /*5c50*/  F2I.FTZ.TRUNC.NTZ R3, R22 ;  /* 0x0000001600037305 */ /* 0x000e24000021f100 */
[----:B0-----:R0:W-:Y:S01]  /*5c60*/  STG.E.U16 desc[UR36][R8.64], R3 ;  /* 0x0000000308007986 */ /* 0x0011e2000c101524 */
[----:B------:R-:W-:Y:S05]  /*5c70*/  BRA `(.L_x_1324) ;  /* 0x0000000c003c7947 */ /* 0x000fea0003800000 */
.L_x_1320:
        /* <DEDUP_REMOVED lines=9> */
.L_x_1328:
[----:B------:R-:W-:-:S05]  /*5d10*/  IMAD.U32 R0, R22, 0x10000, RZ ;  /* 0x0001000016007824 */ /* 0x000fca00078e00ff */
[----:B------:R-:W-:-:S05]  /*5d20*/  F2FP.F16.F32.PACK_AB R0, RZ, R0 ;  /* 0x00000000ff00723e */ /* 0x000fca00000000ff */
[----:B------:R0:W-:Y:S01]  /*5d30*/  STG.E.U16 desc[UR36][R8.64], R0 ;  /* 0x0000000008007986 */ /* 0x0001e2000c101524 */
[----:B------:R-:W-:Y:S05]  /*5d40*/  BRA `(.L_x_1324) ;  /* 0x0000000c00087947 */ /* 0x000fea0003800000 */
.L_x_1327:
        /* <DEDUP_REMOVED lines=10> */
.L_x_1330:
[----:B------:R-:W-:-:S05]  /*5df0*/  IMAD.U32 R22, R22, 0x10000, RZ ;  /* 0x0001000016167824 */ /* 0x000fca00078e00ff */
[----:B------:R-:W-:-:S04]  /*5e00*/  F2FP.F16.F32.PACK_AB R3, RZ, R22 ;  /* 0x00000016ff03723e */ /* 0x000fc800000000ff */
[----:B------:R-:W-:-:S05]  /*5e10*/  PRMT R3, R3, 0x5410, RZ ;  /* 0x0000541003037816 */ /* 0x000fca00000000ff */
[----:B------:R0:W-:Y:S01]  /*5e20*/  STG.E desc[UR36][R8.64], R3 ;  /* 0x0000000308007986 */ /* 0x0001e2000c101924 */
[----:B------:R-:W-:Y:S05]  /*5e30*/  BRA `(.L_x_1324) ;  /* 0x0000000800cc7947 */ /* 0x000fea0003800000 */
.L_x_1329:
[----:B------:R-:W-:-:S04]  /*5e40*/  IMAD.U32 R4, R22, 0x10000, RZ ;  /* 0x0001000016047824 */ /* 0x000fc800078e00ff */
[----:B------:R-:W-:-:S06]  /*5e50*/  FMUL.FTZ R4, R4, 1 ;  /* 0x3f80000004047820 */ /* 0x000fcc0000410000 */
[----:B------:R-:W0:Y:S02]  /*5e60*/  F2F.F64.F32 R4, R4 ;  /* 0x0000000400047310 */ /* 0x000e240000201800 */
[----:B0-----:R0:W-:Y:S01]  /*5e70*/  STG.E.64 desc[UR36][R8.64], R4 ;  /* 0x0000000408007986 */ /* 0x0011e2000c101b24 */
[----:B------:R-:W-:Y:S05]  /*5e80*/  BRA `(.L_x_1324) ;  /* 0x0000000800b87947 */ /* 0x000fea0003800000 */
.L_x_1319:
        /* <DEDUP_REMOVED lines=13> */
.L_x_1333:
[----:B------:R-:W-:Y:S01]  /*5f60*/  IMAD.U32 R22, R22, 0x10000, RZ ;  /* 0x0001000016167824 */ /* 0x000fe200078e00ff */
[----:B------:R-:W-:-:S03]  /*5f70*/  CS2R R6, SRZ ;  /* 0x0000000000067805 */ /* 0x000fc6000001ff00 */
[----:B------:R-:W-:-:S06]  /*5f80*/  FMUL.FTZ R4, R22, 1 ;  /* 0x3f80000016047820 */ /* 0x000fcc0000410000 */
[----:B------:R-:W0:Y:S02]  /*5f90*/  F2F.F64.F32 R4, R4 ;  /* 0x0000000400047310 */ /* 0x000e240000201800 */
[----:B0-----:R0:W-:Y:S01]  /*5fa0*/  STG.E.128 desc[UR36][R8.64], R4 ;  /* 0x0000000408007986 */ /* 0x0011e2000c101d24 */
[----:B------:R-:W-:Y:S05]  /*5fb0*/  BRA `(.L_x_1324) ;  /* 0x00000008006c7947 */ /* 0x000fea0003800000 */
.L_x_1332:
        /* <DEDUP_REMOVED lines=21> */
.L_x_1337:
[----:B------:R-:W-:Y:S05]  /*6110*/  BSYNC B0 ;  /* 0x0000000000007941 */ /* 0x000fea0003800000 */
.L_x_1336:
[----:B------:R-:W-:-:S05]  /*6120*/  LOP3.LUT R5, R0, R5, RZ, 0xfc, !PT ;  /* 0x0000000500057212 */ /* 0x000fca00078efcff */
[----:B------:R0:W-:Y:S01]  /*6130*/  STG.E.U8 desc[UR36][R8.64], R5 ;  /* 0x0000000508007986 */ /* 0x0001e2000c101124 */
[----:B------:R-:W-:Y:S05]  /*6140*/  BRA `(.L_x_1324) ;  /* 0x0000000800087947 */ /* 0x000fea0003800000 */
.L_x_1335:
        /* <DEDUP_REMOVED lines=13> */
.L_x_1339:
[----:B------:R-:W-:Y:S01]  /*6220*/  IMAD.MOV.U32 R0, RZ, RZ, 0x7f ;  /* 0x0000007fff007424 */ /* 0x000fe200078e00ff */
[----:B------:R-:W-:-:S04]  /*6230*/  ISETP.GT.U32.AND P0, PT, R3, 0x7f800000, PT ;  /* 0x7f8000000300780c */ /* 0x000fc80003f04070 */
[----:B------:R-:W-:-:S09]  /*6240*/  SEL R0, R0, 0x7c, P0 ;  /* 0x0000007c00007807 */ /* 0x000fd20000000000 */
.L_x_1340:
[----:B------:R-:W-:Y:S05]  /*6250*/  BSYNC B0 ;  /* 0x0000000000007941 */ /* 0x000fea0003800000 */
.L_x_1338:
[----:B------:R-:W-:-:S04]  /*6260*/  LOP3.LUT R3, R5, 0x80000000, RZ, 0xc0, !PT ;  /* 0x8000000005037812 */ /* 0x000fc800078ec0ff */
[----:B------:R-:W-:-:S04]  /*6270*/  SHF.R.U32.HI R3, RZ, 0x18, R3 ;  /* 0x00000018ff037819 */ /* 0x000fc80000011603 */
[----:B------:R-:W-:-:S05]  /*6280*/  LOP3.LUT R3, R0, R3, RZ, 0xfc, !PT ;  /* 0x0000000300037212 */ /* 0x000fca00078efcff */
[----:B------:R0:W-:Y:S01]  /*6290*/  STG.E.U8 desc[UR36][R8.64], R3 ;  /* 0x0000000308007986 */ /* 0x0001e2000c101124 */
[----:B------:R-:W-:Y:S05]  /*62a0*/  BRA `(.L_x_1324) ;  /* 0x0000000400b07947 */ /* 0x000fea0003800000 */
.L_x_1334:
[----:B------:R0:W-:Y:S01]  /*62b0*/  STG.E.U16 desc[UR36][R8.64], R22 ;  /* 0x0000001608007986 */ /* 0x0001e2000c101524 */
[----:B------:R-:W-:Y:S05]  /*62c0*/  BRA `(.L_x_1324) ;  /* 0x0000000400a87947 */ /* 0x000fea0003800000 */
.L_x_1331:
        /* <DEDUP_REMOVED lines=12> */
.L_x_1343:
        /* <DEDUP_REMOVED lines=17> */
.L_x_1346:
[----:B------:R-:W-:-:S04]  /*64a0*/  LOP3.LUT R3, R5, 0x80000000, RZ, 0xc0, !PT ;  /* 0x8000000005037812 */ /* 0x000fc800078ec0ff */
[----:B------:R-:W-:-:S04]  /*64b0*/  SHF.R.U32.HI R3, RZ, 0x18, R3 ;  /* 0x00000018ff037819 */ /* 0x000fc80000011603 */
[----:B------:R-:W-:-:S04]  /*64c0*/  LOP3.LUT R0, R0, R3, RZ, 0xfc, !PT ;  /* 0x0000000300007212 */ /* 0x000fc800078efcff */
[----:B------:R-:W-:-:S07]  /*64d0*/  PRMT R4, R0, 0x7610, R4 ;  /* 0x0000761000047816 */ /* 0x000fce0000000004 */
.L_x_1345:
[----:B------:R-:W-:Y:S05]  /*64e0*/  BSYNC B0 ;  /* 0x0000000000007941 */ /* 0x000fea0003800000 */
.L_x_1344:
[----:B------:R3:W-:Y:S01]  /*64f0*/  STG.E.U8 desc[UR36][R8.64], R4 ;  /* 0x0000000408007986 */ /* 0x0007e2000c101124 */
[----:B------:R-:W-:Y:S05]  /*6500*/  BRA `(.L_x_1324) ;  /* 0x0000000400187947 */ /* 0x000fea0003800000 */
.L_x_1342:
        /* <DEDUP_REMOVED lines=17> */
.L_x_1349:
[----:B------:R-:W-:-:S04]  /*6620*/  LOP3.LUT R3, R5, 0x80000000, RZ, 0xc0, !PT ;  /* 0x8000000005037812 */ /* 0x000fc800078ec0ff */
[----:B------:R-:W-:-:S04]  /*6630*/  SHF.R.U32.HI R3, RZ, 0x18, R3 ;  /* 0x00000018ff037819 */ /* 0x000fc80000011603 */
[----:B------:R-:W-:-:S04]  /*6640*/  LOP3.LUT R0, R0, R3, RZ, 0xfc, !PT ;  /* 0x0000000300007212 */ /* 0x000fc800078efcff */
[----:B------:R-:W-:-:S07]  /*6650*/  PRMT R4, R0, 0x7610, R4 ;  /* 0x0000761000047816 */ /* 0x000fce0000000004 */
.L_x_1348:
[----:B------:R-:W-:Y:S05]  /*6660*/  BSYNC B0 ;  /* 0x0000000000007941 */ /* 0x000fea0003800000 */
.L_x_1347:
[----:B------:R0:W-:Y:S01]  /*6670*/  STG.E.U8 desc[UR36][R8.64], R4 ;  /* 0x0000000408007986 */ /* 0x0001e2000c101124 */
[----:B------:R-:W-:Y:S05]  /*6680*/  BRA `(.L_x_1324) ;  /* 0x0000000000b87947 */ /* 0x000fea0003800000 */
.L_x_1341:
        /* <DEDUP_REMOVED lines=22> */
.L_x_1323:
        /* <DEDUP_REMOVED lines=16> */
.L_x_1352:
[----:B------:R-:W-:Y:S05]  /*68f0*/  BRA `(.L_x_1324) ;  /* 0x00000000001c7947 */ /* 0x000fea0003800000 */
.L_x_1351:
[----:B------:R-:W-:-:S06]  /*6900*/  IMAD.U32 R4, R22, 0x10000, RZ ;  /* 0x0001000016047824 */ /* 0x000fcc00078e00ff */
[----:B------:R-:W0:Y:S02]  /*6910*/  F2I.U64.TRUNC R4, R4 ;  /* 0x0000000400047311 */ /* 0x000e24000020d800 */
[----:B0-----:R1:W-:Y:S01]  /*6920*/  STG.E.64 desc[UR36][R8.64], R4 ;  /* 0x0000000408007986 */ /* 0x0013e2000c101b24 */
[----:B------:R-:W-:Y:S05]  /*6930*/  BRA `(.L_x_1324) ;  /* 0x00000000000c7947 */ /* 0x000fea0003800000 */
.L_x_1350:
[----:B------:R-:W-:-:S04]  /*6940*/  IMAD.U32 R22, R22, 0x10000, RZ ;  /* 0x0001000016167824 */ /* 0x000fc800078e00ff */
[----:B------:R-:W0:Y:S02]  /*6950*/  F2I.FTZ.U32.TRUNC.NTZ R3, R22 ;  /* 0x0000001600037305 */ /* 0x000e24000021f000 */
[----:B0-----:R0:W-:Y:S02]  /*6960*/  STG.E desc[UR36][R8.64], R3 ;  /* 0x0000000308007986 */ /* 0x0011e4000c101924 */
.L_x_1324:
        /* <DEDUP_REMOVED lines=25> */
.L_x_1356:
[----:B------:R-:W-:-:S06]  /*6b00*/  IMAD.U32 R5, R19, 0x10000, RZ ;  /* 0x0001000013057824 */ /* 0x000fcc00078e00ff */
[----:B------:R-:W0:Y:S02]  /*6b10*/  F2I.S64.TRUNC R4, R5 ;  /* 0x0000000500047311 */ /* 0x000e24000020d900 */
[----:B0-----:R0:W-:Y:S01]  /*6b20*/  STG.E.U8 desc[UR36][R8.64], R4 ;  /* 0x0000000408007986 */ /* 0x0011e2000c101124 */
[----:B------:R-:W-:Y:S05]  /*6b30*/  BRA `(.L_x_1358) ;  /* 0x0000000c00847947 */ /* 0x000fea0003800000 */
.L_x_1355:
        /* <DEDUP_REMOVED lines=10> */
.L_x_1360:
[----:B------:R-:W-:-:S06]  /*6be0*/  IMAD.U32 R19, R19, 0x10000, RZ ;  /* 0x0001000013137824 */ /* 0x000fcc00078e00ff */
[----:B------:R-:W0:Y:S02]  /*6bf0*/  F2I.FTZ.TRUNC.NTZ R19, R19 ;  /* 0x0000001300137305 */ /* 0x000e24000021f100 */
[----:B0-----:R0:W-:Y:S01]  /*6c00*/  STG.E desc[UR36][R8.64], R19 ;  /* 0x0000001308007986 */ /* 0x0011e2000c101924 */
[----:B------:R-:W-:Y:S05]  /*6c10*/  BRA `(.L_x_1358) ;  /* 0x0000000c004c7947 */ /* 0x000fea0003800000 */
.L_x_1359:
[----:B------:R-:W-:-:S06]  /*6c20*/  IMAD.U32 R19, R19, 0x10000, RZ ;  /* 0x0001000013137824 */ /* 0x000fcc00078e00ff */
[----:B------:R-:W0:Y:S02]  /*6c30*/  F2I.FTZ.TRUNC.NTZ R19, R19 ;  /* 0x0000001300137305 */ /* 0x000e24000021f100 */
[----:B0-----:R0:W-:Y:S01]  /*6c40*/  STG.E.U16 desc[UR36][R8.64], R19 ;  /* 0x0000001308007986 */ /* 0x0011e2000c101524 */
[----:B------:R-:W-:Y:S05]  /*6c50*/  BRA `(.L_x_1358) ;  /* 0x0000000c003c7947 */ /* 0x000fea0003800000 */
.L_x_1354:
        /* <DEDUP_REMOVED lines=9> */
.L_x_1362:
[----:B------:R-:W-:-:S05]  /*6cf0*/  IMAD.U32 R0, R19, 0x10000, RZ ;  /* 0x0001000013007824 */ /* 0x000fca00078e00ff */
[----:B------:R-:W-:-:S05]  /*6d00*/  F2FP.F16.F32.PACK_AB R0, RZ, R0 ;  /* 0x00000000ff00723e */ /* 0x000fca00000000ff */
[----:B------:R0:W-:Y:S01]  /*6d10*/  STG.E.U16 desc[UR36][R8.64], R0 ;  /* 0x0000000008007986 */ /* 0x0001e2000c101524 */
[----:B------:R-:W-:Y:S05]  /*6d20*/  BRA `(.L_x_1358) ;  /* 0x0000000c00087947 */ /* 0x000fea0003800000 */
.L_x_1361:
        /* <DEDUP_REMOVED lines=10> */
.L_x_1364:
[----:B------:R-:W-:-:S05]  /*6dd0*/  IMAD.U32 R19, R19, 0x10000, RZ ;  /* 0x0001000013137824 */ /* 0x000fca00078e00ff */
[----:B------:R-:W-:-:S04]  /*6de0*/  F2FP.F16.F32.PACK_AB R3, RZ, R19 ;  /* 0x00000013ff03723e */ /* 0x000fc800000000ff */
[----:B------:R-:W-:-:S05]  /*6df0*/  PRMT R3, R3, 0x5410, RZ ;  /* 0x0000541003037816 */ /* 0x000fca00000000ff */
[----:B------:R0:W-:Y:S01]  /*6e00*/  STG.E desc[UR36][R8.64], R3 ;  /* 0x0000000308007986 */ /* 0x0001e2000c101924 */
[----:B------:R-:W-:Y:S05]  /*6e10*/  BRA `(.L_x_1358) ;  /* 0x0000000800cc7947 */ /* 0x000fea0003800000 */
.L_x_1363:
[----:B------:R-:W-:-:S04]  /*6e20*/  IMAD.U32 R4, R19, 0x10000, RZ ;  /* 0x0001000013047824 */ /* 0x000fc800078e00ff */
[----:B------:R-:W-:-:S06]  /*6e30*/  FMUL.FTZ R4, R4, 1 ;  /* 0x3f80000004047820 */ /* 0x000fcc0000410000 */
[----:B------:R-:W0:Y:S02]  /*6e40*/  F2F.F64.F32 R4, R4 ;  /* 0x0000000400047310 */ /* 0x000e240000201800 */
[----:B0-----:R0:W-:Y:S01]  /*6e50*/  STG.E.64 desc[UR36][R8.64], R4 ;  /* 0x0000000408007986 */ /* 0x0011e2000c101b24 */
[----:B------:R-:W-:Y:S05]  /*6e60*/  BRA `(.L_x_1358) ;  /* 0x0000000800b87947 */ /* 0x000fea0003800000 */
.L_x_1353:
        /* <DEDUP_REMOVED lines=13> */
.L_x_1367:
[----:B------:R-:W-:Y:S01]  /*6f40*/  IMAD.U32 R19, R19, 0x10000, RZ ;  /* 0x0001000013137824 */ /* 0x000fe200078e00ff */
[----:B------:R-:W-:-:S03]  /*6f50*/  CS2R R6, SRZ ;  /* 0x0000000000067805 */ /* 0x000fc6000001ff00 */
[----:B------:R-:W-:-:S06]  /*6f60*/  FMUL.FTZ R4, R19, 1 ;  /* 0x3f80000013047820 */ /* 0x000fcc0000410000 */
[----:B------:R-:W0:Y:S02]  /*6f70*/  F2F.F64.F32 R4, R4 ;  /* 0x0000000400047310 */ /* 0x000e240000201800 */
[----:B0-----:R0:W-:Y:S01]  /*6f80*/  STG.E.128 desc[UR36][R8.64], R4 ;  /* 0x0000000408007986 */ /* 0x0011e2000c101d24 */
[----:B------:R-:W-:Y:S05]  /*6f90*/  BRA `(.L_x_1358) ;  /* 0x00000008006c7947 */ /* 0x000fea0003800000 */
.L_x_1366:
        /* <DEDUP_REMOVED lines=21> */
.L_x_1371:
[----:B------:R-:W-:Y:S05]  /*70f0*/  BSYNC B0 ;  /* 0x0000000000007941 */ /* 0x000fea0003800000 */
.L_x_1370:
[----:B------:R-:W-:-:S05]  /*7100*/  LOP3.LUT R5, R0, R5, RZ, 0xfc, !PT ;  /* 0x0000000500057212 */ /* 0x000fca00078efcff */
[----:B------:R0:W-:Y:S01]  /*7110*/  STG.E.U8 desc[UR36][R8.64], R5 ;  /* 0x0000000508007986 */ /* 0x0001e2000c101124 */
[----:B------:R-:W-:Y:S05]  /*7120*/  BRA `(.L_x_1358) ;  /* 0x0000000800087947 */ /* 0x000fea0003800000 */
.L_x_1369:
        /* <DEDUP_REMOVED lines=13> */
.L_x_1373:
[----:B------:R-:W-:Y:S01]  /*7200*/  IMAD.MOV.U32 R0, RZ, RZ, 0x7f ;  /* 0x0000007fff007424 */ /* 0x000fe200078e00ff */
[----:B------:R-:W-:-:S04]  /*7210*/  ISETP.GT.U32.AND P0, PT, R3, 0x7f800000, PT ;  /* 0x7f8000000300780c */ /* 0x000fc80003f04070 */
[----:B------:R-:W-:-:S09]  /*7220*/  SEL R0, R0, 0x7c, P0 ;  /* 0x0000007c00007807 */ /* 0x000fd20000000000 */
.L_x_1374:
[----:B------:R-:W-:Y:S05]  /*7230*/  BSYNC B0 ;  /* 0x0000000000007941 */ /* 0x000fea0003800000 */
.L_x_1372:
[----:B------:R-:W-:-:S04]  /*7240*/  LOP3.LUT R3, R19, 0x80000000, RZ, 0xc0, !PT ;  /* 0x8000000013037812 */ /* 0x000fc800078ec0ff */
[----:B------:R-:W-:-:S04]  /*7250*/  SHF.R.U32.HI R3, RZ, 0x18, R3 ;  /* 0x00000018ff037819 */ /* 0x000fc80000011603 */
[----:B------:R-:W-:-:S05]  /*7260*/  LOP3.LUT R3, R0, R3, RZ, 0xfc, !PT ;  /* 0x0000000300037212 */ /* 0x000fca00078efcff */
[----:B------:R0:W-:Y:S01]  /*7270*/  STG.E.U8 desc[UR36][R8.64], R3 ;  /* 0x0000000308007986 */ /* 0x0001e2000c101124 */
[----:B------:R-:W-:Y:S05]  /*7280*/  BRA `(.L_x_1358) ;  /* 0x0000000400b07947 */ /* 0x000fea0003800000 */
.L_x_1368:
[----:B------:R0:W-:Y:S01]  /*7290*/  STG.E.U16 desc[UR36][R8.64], R19 ;  /* 0x0000001308007986 */ /* 0x0001e2000c101524 */
[----:B------:R-:W-:Y:S05]  /*72a0*/  BRA `(.L_x_1358) ;  /* 0x0000000400a87947 */ /* 0x000fea0003800000 */
.L_x_1365:
        /* <DEDUP_REMOVED lines=12> */
.L_x_1377:
        /* <DEDUP_REMOVED lines=17> */
.L_x_1380:
[----:B------:R-:W-:-:S04]  /*7480*/  LOP3.LUT R3, R19, 0x80000000, RZ, 0xc0, !PT ;  /* 0x8000000013037812 */ /* 0x000fc800078ec0ff */
[----:B------:R-:W-:-:S04]  /*7490*/  SHF.R.U32.HI R3, RZ, 0x18, R3 ;  /* 0x00000018ff037819 */ /* 0x000fc80000011603 */
[----:B------:R-:W-:-:S04]  /*74a0*/  LOP3.LUT R0, R0, R3, RZ, 0xfc, !PT ;  /* 0x0000000300007212 */ /* 0x000fc800078efcff */
[----:B------:R-:W-:-:S07]  /*74b0*/  PRMT R4, R0, 0x7610, R4 ;  /* 0x0000761000047816 */ /* 0x000fce0000000004 */
.L_x_1379:
[----:B------:R-:W-:Y:S05]  /*74c0*/  BSYNC B0 ;  /* 0x0000000000007941 */ /* 0x000fea0003800000 */
.L_x_1378:
[----:B------:R3:W-:Y:S01]  /*74d0*/  STG.E.U8 desc[UR36][R8.64], R4 ;  /* 0x0000000408007986 */ /* 0x0007e2000c101124 */
[----:B------:R-:W-:Y:S05]  /*74e0*/  BRA `(.L_x_1358) ;  /* 0x0000000400187947 */ /* 0x000fea0003800000 */
.L_x_1376:
        /* <DEDUP_REMOVED lines=17> */
.L_x_1383:
[----:B------:R-:W-:-:S04]  /*7600*/  LOP3.LUT R3, R19, 0x80000000, RZ, 0xc0, !PT ;  /* 0x8000000013037812 */ /* 0x000fc800078ec0ff */
[----:B------:R-:W-:-:S04]  /*7610*/  SHF.R.U32.HI R3, RZ, 0x18, R3 ;  /* 0x00000018ff037819 */ /* 0x000fc80000011603 */
[----:B------:R-:W-:-:S04]  /*7620*/  LOP3.LUT R0, R0, R3, RZ, 0xfc, !PT ;  /* 0x0000000300007212 */ /* 0x000fc800078efcff */
[----:B------:R-:W-:-:S07]  /*7630*/  PRMT R4, R0, 0x7610, R4 ;  /* 0x0000761000047816 */ /* 0x000fce0000000004 */
.L_x_1382:
[----:B------:R-:W-:Y:S05]  /*7640*/  BSYNC B0 ;  /* 0x0000000000007941 */ /* 0x000fea0003800000 */
.L_x_1381:
[----:B------:R0:W-:Y:S01]  /*7650*/  STG.E.U8 desc[UR36][R8.64], R4 ;  /* 0x0000000408007986 */ /* 0x0001e2000c101124 */
[----:B------:R-:W-:Y:S05]  /*7660*/  BRA `(.L_x_1358) ;  /* 0x0000000000b87947 */ /* 0x000fea0003800000 */
.L_x_1375:
        /* <DEDUP_REMOVED lines=22> */
.L_x_1357:
        /* <DEDUP_REMOVED lines=16> */
.L_x_1386:
[----:B------:R-:W-:Y:S05]  /*78d0*/  BRA `(.L_x_1358) ;  /* 0x00000000001c7947 */ /* 0x000fea0003800000 */
.L_x_1385:
[----:B------:R-:W-:-:S06]  /*78e0*/  IMAD.U32 R4, R19, 0x10000, RZ ;  /* 0x0001000013047824 */ /* 0x000fcc00078e00ff */
[----:B------:R-:W0:Y:S02]  /*78f0*/  F2I.U64.TRUNC R4, R4 ;  /* 0x0000000400047311 */ /* 0x000e24000020d800 */
[----:B0-----:R0:W-:Y:S01]  /*7900*/  STG.E.64 desc[UR36][R8.64], R4 ;  /* 0x0000000408007986 */ /* 0x0011e2000c101b24 */
[----:B------:R-:W-:Y:S05]  /*7910*/  BRA `(.L_x_1358) ;  /* 0x00000000000c7947 */ /* 0x000fea0003800000 */
.L_x_1384:
[----:B------:R-:W-:-:S06]  /*7920*/  IMAD.U32 R19, R19, 0x10000, RZ ;  /* 0x0001000013137824 */ /* 0x000fcc00078e00ff */
[----:B------:R-:W0:Y:S02]  /*7930*/  F2I.FTZ.U32.TRUNC.NTZ R19, R19 ;  /* 0x0000001300137305 */ /* 0x000e24000021f000 */
[----:B0-----:R2:W-:Y:S02]  /*7940*/  STG.E desc[UR36][R8.64], R19 ;  /* 0x0000001308007986 */ /* 0x0015e4000c101924 */
.L_x_1358:
[----:B------:R-:W-:-:S07]  /*7950*/  VIADD R25, R25, 0x80 ;  /* 0x0000008019197836 */ /* 0x000fce0000000000 */
.L_x_1318:
[----:B------:R-:W-:Y:S05]  /*7960*/  BSYNC B6 ;  /* 0x0000000000067941 */ /* 0x000fea0003800000 */
.L_x_1317:
[----:B------:R-:W-:-:S13]  /*7970*/  ISETP.GE.AND P0, PT, R25, R16, PT ;  /* 0x000000101900720c */ /* 0x000fda0003f06270 */
[----:B------:R-:W-:Y:S05]  /*7980*/  @P0 EXIT ;  /* 0x000000000000094d */ /* 0x000fea0003800000 */
[----:B01-3--:R-:W0:Y:S01]  /*7990*/  LDC.64 R4, c[0x0][0x218] ;  /* 0x00008600ff047b82 */ /* 0x00be220000000a00 */
[----:B------:R-:W-:Y:S01]  /*79a0*/  PRMT R0, R18, 0x9910, RZ ;  /* 0x0000991012007816 */ /* 0x000fe200000000ff */
[----:B------:R-:W-:Y:S01]  /*79b0*/  IMAD R2, R2, 0x200, R25 ;  /* 0x0000020002027824 */ /* 0x000fe200078e0219 */
[----:B------:R-:W-:Y:S02]  /*79c0*/  ULDC UR4, c[0x0][0x238] ;  /* 0x00008e0000047ab9 */ /* 0x000fe40000000800 */
[----:B------:R-:W-:Y:S01]  /*79d0*/  ISETP.GT.AND P1, PT, R0, 0x9, PT ;  /* 0x000000090000780c */ /* 0x000fe20003f24270 */
[----:B--2-4-:R-:W-:-:S05]  /*79e0*/  IMAD R3, R2, UR4, RZ ;  /* 0x0000000402037c24 */ /* 0x014fca000f8e02ff */
        /* <DEDUP_REMOVED lines=15> */
.L_x_1390:
[----:B------:R-:W-:-:S06]  /*7ae0*/  IMAD.U32 R5, R17, 0x10000, RZ ;  /* 0x0001000011057824 */ /* 0x000fcc00078e00ff */
[----:B------:R-:W0:Y:S02]  /*7af0*/  F2I.S64.TRUNC R4, R5 ;  /* 0x0000000500047311 */ /* 0x000e24000020d900 */
[----:B0-----:R-:W-:Y:S01]  /*7b00*/  STG.E.U8 desc[UR36][R2.64], R4 ;  /* 0x0000000402007986 */ /* 0x001fe2000c101124 */
[----:B------:R-:W-:Y:S05]  /*7b10*/  EXIT ;  /* 0x000000000000794d */ /* 0x000fea0003800000 */
.L_x_1389:
        /* <DEDUP_REMOVED lines=10> */
.L_x_1393:
[----:B------:R-:W-:-:S06]  /*7bc0*/  IMAD.U32 R17, R17, 0x10000, RZ ;  /* 0x0001000011117824 */ /* 0x000fcc00078e00ff */
[----:B------:R-:W0:Y:S02]  /*7bd0*/  F2I.FTZ.TRUNC.NTZ R17, R17 ;  /* 0x0000001100117305 */ /* 0x000e24000021f100 */
[----:B0-----:R-:W-:Y:S01]  /*7be0*/  STG.E desc[UR36][R2.64], R17 ;  /* 0x0000001102007986 */ /* 0x001fe2000c101924 */
[----:B------:R-:W-:Y:S05]  /*7bf0*/  EXIT ;  /* 0x000000000000794d */ /* 0x000fea0003800000 */
.L_x_1392:
[----:B------:R-:W-:-:S06]  /*7c00*/  IMAD.U32 R17, R17, 0x10000, RZ ;  /* 0x0001000011117824 */ /* 0x000fcc00078e00ff */
[----:B------:R-:W0:Y:S02]  /*7c10*/  F2I.FTZ.TRUNC.NTZ R17, R17 ;  /* 0x0000001100117305 */ /* 0x000e24000021f100 */
[----:B0-----:R-:W-:Y:S01]  /*7c20*/  STG.E.U16 desc[UR36][R2.64], R17 ;  /* 0x0000001102007986 */ /* 0x001fe2000c101524 */
[----:B------:R-:W-:Y:S05]  /*7c30*/  EXIT ;  /* 0x000000000000794d */ /* 0x000fea0003800000 */
.L_x_1388:
        /* <DEDUP_REMOVED lines=9> */
.L_x_1395:
[----:B------:R-:W-:-:S05]  /*7cd0*/  IMAD.U32 R0, R17, 0x10000, RZ ;  /* 0x0001000011007824 */ /* 0x000fca00078e00ff */
[----:B------:R-:W-:-:S05]  /*7ce0*/  F2FP.F16.F32.PACK_AB R0, RZ, R0 ;  /* 0x00000000ff00723e */ /* 0x000fca00000000ff */
[----:B------:R-:W-:Y:S01]  /*7cf0*/  STG.E.U16 desc[UR36][R2.64], R0 ;  /* 0x0000000002007986 */ /* 0x000fe2000c101524 */
[----:B------:R-:W-:Y:S05]  /*7d00*/  EXIT ;  /* 0x000000000000794d */ /* 0x000fea0003800000 */
.L_x_1394:
        /* <DEDUP_REMOVED lines=10> */
.L_x_1397:
[----:B------:R-:W-:-:S05]  /*7db0*/  IMAD.U32 R17, R17, 0x10000, RZ ;  /* 0x0001000011117824 */ /* 0x000fca00078e00ff */
[----:B------:R-:W-:-:S04]  /*7dc0*/  F2FP.F16.F32.PACK_AB R5, RZ, R17 ;  /* 0x00000011ff05723e */ /* 0x000fc800000000ff */
[----:B------:R-:W-:-:S05]  /*7dd0*/  PRMT R5, R5, 0x5410, RZ ;  /* 0x0000541005057816 */ /* 0x000fca00000000ff */
[----:B------:R-:W-:Y:S01]  /*7de0*/  STG.E desc[UR36][R2.64], R5 ;  /* 0x0000000502007986 */ /* 0x000fe2000c101924 */
[----:B------:R-:W-:Y:S05]  /*7df0*/  EXIT ;  /* 0x000000000000794d */ /* 0x000fea0003800000 */
.L_x_1396:
[----:B------:R-:W-:-:S04]  /*7e00*/  IMAD.U32 R4, R17, 0x10000, RZ ;  /* 0x0001000011047824 */ /* 0x000fc800078e00ff */
[----:B------:R-:W-:-:S06]  /*7e10*/  FMUL.FTZ R4, R4, 1 ;  /* 0x3f80000004047820 */ /* 0x000fcc0000410000 */
[----:B------:R-:W0:Y:S02]  /*7e20*/  F2F.F64.F32 R4, R4 ;  /* 0x0000000400047310 */ /* 0x000e240000201800 */
[----:B0-----:R-:W-:Y:S01]  /*7e30*/  STG.E.64 desc[UR36][R2.64], R4 ;  /* 0x0000000402007986 */ /* 0x001fe2000c101b24 */
[----:B------:R-:W-:Y:S05]  /*7e40*/  EXIT ;  /* 0x000000000000794d */ /* 0x000fea0003800000 */
.L_x_1387:
        /* <DEDUP_REMOVED lines=13> */
.L_x_1400:
[----:B------:R-:W-:Y:S01]  /*7f20*/  IMAD.U32 R17, R17, 0x10000, RZ ;  /* 0x0001000011117824 */ /* 0x000fe200078e00ff */
[----:B------:R-:W-:-:S03]  /*7f30*/  CS2R R6, SRZ ;  /* 0x0000000000067805 */ /* 0x000fc6000001ff00 */
[----:B------:R-:W-:-:S06]  /*7f40*/  FMUL.FTZ R4, R17, 1 ;  /* 0x3f80000011047820 */ /* 0x000fcc0000410000 */
[----:B------:R-:W0:Y:S02]  /*7f50*/  F2F.F64.F32 R4, R4 ;  /* 0x0000000400047310 */ /* 0x000e240000201800 */
[----:B0-----:R-:W-:Y:S01]  /*7f60*/  STG.E.128 desc[UR36][R2.64], R4 ;  /* 0x0000000402007986 */ /* 0x001fe2000c101d24 */
[----:B------:R-:W-:Y:S05]  /*7f70*/  EXIT ;  /* 0x000000000000794d */ /* 0x000fea0003800000 */
.L_x_1399:
        /* <DEDUP_REMOVED lines=21> */
.L_x_1404:
[----:B------:R-:W-:Y:S05]  /*80d0*/  BSYNC B0 ;  /* 0x0000000000007941 */ /* 0x000fea0003800000 */
.L_x_1403:
[----:B------:R-:W-:-:S05]  /*80e0*/  LOP3.LUT R5, R0, R5, RZ, 0xfc, !PT ;  /* 0x0000000500057212 */ /* 0x000fca00078efcff */
[----:B------:R-:W-:Y:S01]  /*80f0*/  STG.E.U8 desc[UR36][R2.64], R5 ;  /* 0x0000000502007986 */ /* 0x000fe2000c101124 */
[----:B------:R-:W-:Y:S05]  /*8100*/  EXIT ;  /* 0x000000000000794d */ /* 0x000fea0003800000 */
.L_x_1402:
        /* <DEDUP_REMOVED lines=13> */
.L_x_1406:
[----:B------:R-:W-:Y:S01]  /*81e0*/  IMAD.MOV.U32 R0, RZ, RZ, 0x7f ;  /* 0x0000007fff007424 */ /* 0x000fe200078e00ff */
[----:B------:R-:W-:-:S04]  /*81f0*/  ISETP.GT.U32.AND P0, PT, R4, 0x7f800000, PT ;  /* 0x7f8000000400780c */ /* 0x000fc80003f04070 */
[----:B------:R-:W-:-:S09]  /*8200*/  SEL R0, R0, 0x7c, P0 ;  /* 0x0000007c00007807 */ /* 0x000fd20000000000 */
.L_x_1407:
[----:B------:R-:W-:Y:S05]  /*8210*/  BSYNC B0 ;  /* 0x0000000000007941 */ /* 0x000fea0003800000 */
.L_x_1405:
[----:B------:R-:W-:-:S04]  /*8220*/  LOP3.LUT R4, R17, 0x80000000, RZ, 0xc0, !PT ;  /* 0x8000000011047812 */ /* 0x000fc800078ec0ff */
[----:B------:R-:W-:-:S04]  /*8230*/  SHF.R.U32.HI R5, RZ, 0x18, R4 ;  /* 0x00000018ff057819 */ /* 0x000fc80000011604 */
[----:B------:R-:W-:-:S05]  /*8240*/  LOP3.LUT R5, R0, R5, RZ, 0xfc, !PT ;  /* 0x0000000500057212 */ /* 0x000fca00078efcff */
[----:B------:R-:W-:Y:S01]  /*8250*/  STG.E.U8 desc[UR36][R2.64], R5 ;  /* 0x0000000502007986 */ /* 0x000fe2000c101124 */
[----:B------:R-:W-:Y:S05]  /*8260*/  EXIT ;  /* 0x000000000000794d */ /* 0x000fea0003800000 */
.L_x_1401:
[----:B------:R-:W-:Y:S01]  /*8270*/  STG.E.U16 desc[UR36][R2.64], R17 ;  /* 0x0000001102007986 */ /* 0x000fe2000c101524 */
[----:B------:R-:W-:Y:S05]  /*8280*/  EXIT ;  /* 0x000000000000794d */ /* 0x000fea0003800000 */
.L_x_1398:
        /* <DEDUP_REMOVED lines=12> */
.L_x_1410:
        /* <DEDUP_REMOVED lines=17> */
.L_x_1413:
[----:B------:R-:W-:-:S04]  /*8460*/  LOP3.LUT R0, R17, 0x80000000, RZ, 0xc0, !PT ;  /* 0x8000000011007812 */ /* 0x000fc800078ec0ff */
[----:B------:R-:W-:-:S04]  /*8470*/  SHF.R.U32.HI R5, RZ, 0x18, R0 ;  /* 0x00000018ff057819 */ /* 0x000fc80000011600 */
[----:B------:R-:W-:-:S04]  /*8480*/  LOP3.LUT R4, R4, R5, RZ, 0xfc, !PT ;  /* 0x0000000504047212 */ /* 0x000fc800078efcff */
[----:B------:R-:W-:-:S07]  /*8490*/  PRMT R0, R4, 0x7610, R0 ;  /* 0x0000761004007816 */ /* 0x000fce0000000000 */
.L_x_1412:
[----:B------:R-:W-:Y:S05]  /*84a0*/  BSYNC B0 ;  /* 0x0000000000007941 */ /* 0x000fea0003800000 */
.L_x_1411:
[----:B------:R-:W-:Y:S01]  /*84b0*/  STG.E.U8 desc[UR36][R2.64], R0 ;  /* 0x0000000002007986 */ /* 0x000fe2000c101124 */
[----:B------:R-:W-:Y:S05]  /*84c0*/  EXIT ;  /* 0x000000000000794d */ /* 0x000fea0003800000 */
.L_x_1409:
        /* <DEDUP_REMOVED lines=17> */
.L_x_1416:
[----:B------:R-:W-:-:S04]  /*85e0*/  LOP3.LUT R0, R17, 0x80000000, RZ, 0xc0, !PT ;  /* 0x8000000011007812 */ /* 0x000fc800078ec0ff */
[----:B------:R-:W-:-:S04]  /*85f0*/  SHF.R.U32.HI R5, RZ, 0x18, R0 ;  /* 0x00000018ff057819 */ /* 0x000fc80000011600 */
[----:B------:R-:W-:-:S04]  /*8600*/  LOP3.LUT R4, R4, R5, RZ, 0xfc, !PT ;  /* 0x0000000504047212 */ /* 0x000fc800078efcff */
[----:B------:R-:W-:-:S07]  /*8610*/  PRMT R0, R4, 0x7610, R0 ;  /* 0x0000761004007816 */ /* 0x000fce0000000000 */
.L_x_1415:
[----:B------:R-:W-:Y:S05]  /*8620*/  BSYNC B0 ;  /* 0x0000000000007941 */ /* 0x000fea0003800000 */
.L_x_1414:
[----:B------:R-:W-:Y:S01]  /*8630*/  STG.E.U8 desc[UR36][R2.64], R0 ;  /* 0x0000000002007986 */ /* 0x000fe2000c101124 */
[----:B------:R-:W-:Y:S05]  /*8640*/  EXIT ;  /* 0x000000000000794d */ /* 0x000fea0003800000 */
.L_x_1408:
        /* <DEDUP_REMOVED lines=22> */
.L_x_1391:
        /* <DEDUP_REMOVED lines=16> */
.L_x_1419:
[----:B------:R-:W-:Y:S05]  /*88b0*/  EXIT ;  /* 0x000000000000794d */ /* 0x000fea0003800000 */
.L_x_1418:
[----:B------:R-:W-:-:S06]  /*88c0*/  IMAD.U32 R4, R17, 0x10000, RZ ;  /* 0x0001000011047824 */ /* 0x000fcc00078e00ff */
[----:B------:R-:W0:Y:S02]  /*88d0*/  F2I.U64.TRUNC R4, R4 ;  /* 0x0000000400047311 */ /* 0x000e24000020d800 */
[----:B0-----:R-:W-:Y:S01]  /*88e0*/  STG.E.64 desc[UR36][R2.64], R4 ;  /* 0x0000000402007986 */ /* 0x001fe2000c101b24 */
[----:B------:R-:W-:Y:S05]  /*88f0*/  EXIT ;  /* 0x000000000000794d */ /* 0x000fea0003800000 */
.L_x_1417:
[----:B------:R-:W-:-:S06]  /*8900*/  IMAD.U32 R17, R17, 0x10000, RZ ;  /* 0x0001000011117824 */ /* 0x000fcc00078e00ff */
[----:B------:R-:W0:Y:S02]  /*8910*/  F2I.FTZ.U32.TRUNC.NTZ R17, R17 ;  /* 0x0000001100117305 */ /* 0x000e24000021f000 */
[----:B0-----:R-:W-:Y:S01]  /*8920*/  STG.E desc[UR36][R2.64], R17 ;  /* 0x0000001102007986 */ /* 0x001fe2000c101924 */
[----:B------:R-:W-:Y:S05]  /*8930*/  EXIT ;  /* 0x000000000000794d */ /* 0x000fea0003800000 */
.L_x_1420:
        /* <DEDUP_REMOVED lines=12> */
.L_x_32023:


//--------------------- .text._ZN2at6native18elementwise_kernelILi128ELi4EZNS0_22gpu_kernel_impl_nocastINS0_13BUnaryFunctorIN3c108BFloat16ES5_S5_ZZZNS0_21heaviside_kernel_cudaERNS_18TensorIteratorBaseEENKUlvE_clEvENKUlvE8_clEvEUlS5_S5_E_EEEEvS7_RKT_EUliE_EEviT1_ --------------------------
	.section	.text._ZN2at6native18elementwise_kernelILi128ELi4EZNS0_22gpu_kernel_impl_nocastINS0_13BUnaryFunctorIN3c108BFloat16ES5_S5_ZZZNS0_21heaviside_kernel_cudaERNS_18TensorIteratorBaseEENKUlvE_clEvENKUlvE8_clEvEUlS5_S5_E_EEEEvS7_RKT_EUliE_EEviT1_,"ax",@progbits
	.align	128
        .global         _ZN2at6native18elementwise_kernelILi128ELi4EZNS0_22gpu_kernel_impl_nocastINS0_13BUnaryFunctorIN3c108BFloat16ES5_S5_ZZZNS0_21heaviside_kernel_cudaERNS_18TensorIteratorBaseEENKUlvE_clEvENKUlvE8_clEvEUlS5_S5_E_EEEEvS7_RKT_EUliE_EEviT1_
        .type           _ZN2at6native18elementwise_kernelILi128ELi4EZNS0_22gpu_kernel_impl_nocastINS0_13BUnaryFunctorIN3c108BFloat16ES5_S5_ZZZNS0_21heaviside_kernel_cudaERNS_18TensorIteratorBaseEENKUlvE_clEvENKUlvE8_clEvEUlS5_S5_E_EEEEvS7_RKT_EUliE_EEviT1_,@function
        .size           _ZN2at6native18elementwise_kernelILi128ELi4EZNS0_22gpu_kernel_impl_nocastINS0_13BUnaryFunctorIN3c108BFloat16ES5_S5_ZZZNS0_21heaviside_kernel_cudaERNS_18TensorIteratorBaseEENKUlvE_clEvENKUlvE8_clEvEUlS5_S5_E_EEEEvS7_RKT_EUliE_EEviT1_,(.L_x_32024 - _ZN2at6native18elementwise_kernelILi128ELi4EZNS0_22gpu_kernel_impl_nocastINS0_13BUnaryFunctorIN3c108BFloat16ES5_S5_ZZZNS0_21heaviside_kernel_cudaERNS_18TensorIteratorBaseEENKUlvE_clEvENKUlvE8_clEvEUlS5_S5_E_EEEEvS7_RKT_EUliE_EEviT1_)
        .other          _ZN2at6native18elementwise_kernelILi128ELi4EZNS0_22gpu_kernel_impl_nocastINS0_13BUnaryFunctorIN3c108BFloat16ES5_S5_ZZZNS0_21heaviside_kernel_cudaERNS_18TensorIteratorBaseEENKUlvE_clEvENKUlvE8_clEvEUlS5_S5_E_EEEEvS7_RKT_EUliE_EEviT1_,@"STO_CUDA_ENTRY STV_DEFAULT"
_ZN2at6native18elementwise_kernelILi128ELi4EZNS0_22gpu_kernel_impl_nocastINS0_13BUnaryFunctorIN3c108BFloat16ES5_S5_ZZZNS0_21heaviside_kernel_cudaERNS_18TensorIteratorBaseEENKUlvE_clEvENKUlvE8_clEvEUlS5_S5_E_EEEEvS7_RKT_EUliE_EEviT1_:
.text._ZN2at6native18elementwise_kernelILi128ELi4EZNS0_22gpu_kernel_impl_nocastINS0_13BUnaryFunctorIN3c108BFloat16ES5_S5_ZZZNS0_21heaviside_kernel_cudaERNS_18TensorIteratorBaseEENKUlvE_clEvENKUlvE8_clEvEUlS5_S5_E_EEEEvS7_RKT_EUliE_EEviT1_:
[----:B------:R-:W-:Y:S01]  /*0000*/  LDC R1, c[0x0][0x28] ;  /* 0x00000a00ff017b82 */ /* 0x000fe20000000800 */
[----:B------:R-:W0:Y:S01]  /*0010*/  S2R R3, SR_CTAID.X ;  /* 0x0000000000037919 */ /* 0x000e220000002500 */
[----:B------:R-:W-:Y:S01]  /*0020*/  ULDC UR6, c[0x0][0x210] ;  /* 0x0000840000067ab9 */ /* 0x000fe20000000800 */
[----:B------:R-:W-:Y:S01]  /*0030*/  ULDC.U16 UR7, c[0x0][0x422] ;  /* 0x0001088000077ab9 */ /* 0x000fe20000000400 */
[----:B------:R-:W-:Y:S01]  /*0040*/  ULDC.64 UR4, c[0x0][0x208] ;  /* 0x0000820000047ab9 */ /* 0x000fe20000000a00 */
[----:B------:R-:W0:Y:S01]  /*0050*/  S2R R0, SR_TID.X ;  /* 0x0000000000007919 */ /* 0x000e220000002100 */
[----:B------:R-:W-:Y:S01]  /*0060*/  BSSY B0, `(.L_x_1421) ;  /* 0x0000143000007945 */ /* 0x000fe20003800000 */
[----:B0-----:R-:W-:Y:S02]  /*0070*/  LEA R3, R3, R0, 0x9 ;  /* 0x0000000003037211 */ /* 0x001fe400078e48ff */
[----:B------:R-:W-:Y:S02]  /*0080*/  MOV R0, UR7 ;  /* 0x0000000700007c02 */ /* 0x000fe40008000f00 */
[----:B------:R-:W-:-:S13]  /*0090*/  ISETP.GE.AND P0, PT, R3, UR6, PT ;  /* 0x0000000603007c0c */ /* 0x000fda000bf06270 */
[----:B------:R-:W-:Y:S05]  /*00a0*/  @P0 BRA `(.L_x_1422) ;  /* 0x0000001000f80947 */ /* 0x000fea0003800000 */
[----:B------:R-:W0:Y:S01]  /*00b0*/  LDC R10, c[0x0][0x218] ;  /* 0x00008600ff0a7b82 */ /* 0x000e220000000800 */
[----:B------:R-:W-:Y:S01]  /*00c0*/  HFMA2.MMA R2, -RZ, RZ, 0, 0 ;  /* 0x00000000ff027435 */ /* 0x000fe200000001ff */
[----:B------:R-:W-:Y:S02]  /*00d0*/  MOV R5, RZ ;  /* 0x000000ff00057202 */ /* 0x000fe40000000f00 */
[----:B0-----:R-:W-:-:S13]  /*00e0*/  ISETP.NE.AND P0, PT, R10, RZ, PT ;  /* 0x000000ff0a00720c */ /* 0x001fda0003f05270 */
[----:B------:R-:W-:Y:S05]  /*00f0*/  @!P0 BRA `(.L_x_1423) ;  /* 0x0000001000a88947 */ /* 0x000fea0003800000 */
[----:B------:R-:W-:Y:S01]  /*0100*/  MOV R4, RZ ;  /* 0x000000ff00047202 */ /* 0x000fe20000000f00 */
[----:B------:R-:W-:Y:S01]  /*0110*/  ULDC.64 UR8, c[0x0][0x220] ;  /* 0x0000880000087ab9 */ /* 0x000fe20000000a00 */
[----:B------:R-:W-:Y:S02]  /*0120*/  MOV R5, R3 ;  /* 0x0000000300057202 */ /* 0x000fe40000000f00 */
[----:B------:R-:W-:Y:S01]  /*0130*/  ISETP.NE.AND P0, PT, R10, 0x1, PT ;  /* 0x000000010a00780c */ /* 0x000fe20003f05270 */
[----:B------:R-:W-:Y:S01]  /*0140*/  IMAD.HI.U32 R6, R3, UR8, R4 ;  /* 0x0000000803067c27 */ /* 0x000fe2000f8e0004 */
[----:B------:R-:W-:-:S04]  /*0150*/  ULDC UR8, c[0x0][0x21c] ;  /* 0x0000870000087ab9 */ /* 0x000fc80000000800 */
[----:B------:R-:W-:-:S04]  /*0160*/  SHF.R.U32.HI R7, RZ, UR9, R6 ;  /* 0x00000009ff077c19 */ /* 0x000fc80008011606 */
[----:B------:R-:W-:-:S05]  /*0170*/  IADD3 R2, -R7, RZ, RZ ;  /* 0x000000ff07027210 */ /* 0x000fca0007ffe1ff */
        /* <DEDUP_REMOVED lines=11> */
[----:B------:R-:W-:-:S03]  /*0230*/  ULDC.64 UR8, c[0x0][0x350] ;  /* 0x0000d40000087ab9 */ /* 0x000fc60000000a00 */
[----:B------:R-:W-:-:S05]  /*0240*/  IADD3 R6, -R9, RZ, RZ ;  /* 0x000000ff09067210 */ /* 0x000fca0007ffe1ff */
[----:B------:R-:W-:-:S04]  /*0250*/  IMAD R6, R6, UR10, R7 ;  /* 0x0000000a06067c24 */ /* 0x000fc8000f8e0207 */
[C---:B------:R-:W-:Y:S02]  /*0260*/  IMAD R5, R6.reuse, UR8, R5 ;  /* 0x0000000806057c24 */ /* 0x040fe4000f8e0205 */
[----:B------:R-:W-:Y:S01]  /*0270*/  IMAD R2, R6, UR9, R2 ;  /* 0x0000000906027c24 */ /* 0x000fe2000f8e0202 */
[----:B------:R-:W-:Y:S06]  /*0280*/  @!P0 BRA `(.L_x_1423) ;  /* 0x0000001000448947 */ /* 0x000fec0003800000 */
[----:B------:R-:W-:Y:S01]  /*0290*/  HFMA2.MMA R8, -RZ, RZ, 0, 0 ;  /* 0x00000000ff087435 */ /* 0x000fe200000001ff */
[----:B------:R-:W-:Y:S01]  /*02a0*/  ULDC.64 UR8, c[0x0][0x238] ;  /* 0x00008e0000087ab9 */ /* 0x000fe20000000a00 */
[----:B------:R-:W-:-:S08]  /*02b0*/  ISETP.NE.AND P0, PT, R10, 0x3, PT ;  /* 0x000000030a00780c */ /* 0x000fd00003f05270 */
[----:B------:R-:W-:Y:S01]  /*02c0*/  IMAD.HI.U32 R6, R9, UR8, R8 ;  /* 0x0000000809067c27 */ /* 0x000fe2000f8e0008 */
[----:B------:R-:W-:-:S04]  /*02d0*/  ULDC UR8, c[0x0][0x234] ;  /* 0x00008d0000087ab9 */ /* 0x000fc80000000800 */
[----:B------:R-:W-:-:S04]  /*02e0*/  SHF.R.U32.HI R7, RZ, UR9, R6 ;  /* 0x00000009ff077c19 */ /* 0x000fc80008011606 */
[----:B------:R-:W-:-:S05]  /*02f0*/  IADD3 R8, -R7, RZ, RZ ;  /* 0x000000ff07087210 */ /* 0x000fca0007ffe1ff */
[----:B------:R-:W-:Y:S01]  /*0300*/  IMAD R8, R8, UR8, R9 ;  /* 0x0000000808087c24 */ /* 0x000fe2000f8e0209 */
[----:B------:R-:W-:-:S03]  /*0310*/  ULDC.64 UR8, c[0x0][0x358] ;  /* 0x0000d60000087ab9 */ /* 0x000fc60000000a00 */
        /* <DEDUP_REMOVED lines=15> */
[----:B------:R-:W-:Y:S01]  /*0410*/  MOV R8, RZ ;  /* 0x000000ff00087202 */ /* 0x000fe20000000f00 */
[----:B------:R-:W-:Y:S01]  /*0420*/  ULDC.64 UR8, c[0x0][0x250] ;  /* 0x0000940000087ab9 */ /* 0x000fe20000000a00 */
[----:B------:R-:W-:-:S03]  /*0430*/  ISETP.NE.AND P0, PT, R10, 0x5, PT ;  /* 0x000000050a00780c */ /* 0x000fc60003f05270 */
        /* <DEDUP_REMOVED lines=225> */
[----:B------:R-:W-:Y:S01]  /*1250*/  ISETP.NE.AND P0, PT, R10, 0x18, PT ;  /* 0x000000180a00780c */ /* 0x000fe20003f05270 */
[----:B------:R-:W-:Y:S01]  /*1260*/  ULDC.64 UR10, c[0x0][0x330] ;  /* 0x0000cc00000a7ab9 */ /* 0x000fe20000000a00 */
[----:B------:R-:W-:Y:S01]  /*1270*/  MOV R6, RZ ;  /* 0x000000ff00067202 */ /* 0x000fe20000000f00 */
[----:B------:R-:W-:-:S04]  /*1280*/  ULDC UR8, c[0x0][0x338] ;  /* 0x0000ce0000087ab9 */ /* 0x000fc80000000800 */
[----:B------:R-:W-:-:S05]  /*1290*/  IMAD.HI.U32 R10, R7, UR11, R6 ;  /* 0x0000000b070a7c27 */ /* 0x000fca000f8e0006 */
[----:B------:R-:W-:Y:S01]  /*12a0*/  SHF.R.U32.HI R11, RZ, UR8, R10 ;  /* 0x00000008ff0b7c19 */ /* 0x000fe2000801160a */
[----:B------:R-:W0:Y:S01]  /*12b0*/  @P0 LDC.64 R12, c[0x0][0x340] ;  /* 0x0000d000ff0c0b82 */ /* 0x000e220000000a00 */
[----:B------:R-:W-:Y:S01]  /*12c0*/  @P0 MOV R10, RZ ;  /* 0x000000ff000a0202 */ /* 0x000fe20000000f00 */
[----:B------:R-:W-:Y:S02]  /*12d0*/  ULDC.64 UR8, c[0x0][0x400] ;  /* 0x0001000000087ab9 */ /* 0x000fe40000000a00 */
[----:B------:R-:W-:-:S04]  /*12e0*/  IMAD.MOV R6, RZ, RZ, -R11 ;  /* 0x000000ffff067224 */ /* 0x000fc800078e0a0b */
[----:B------:R-:W1:Y:S01]  /*12f0*/  @P0 LDC R15, c[0x0][0x33c] ;  /* 0x0000cf00ff0f0b82 */ /* 0x000e620000000800 */
[----:B------:R-:W-:-:S04]  /*1300*/  IMAD R6, R6, UR10, R7 ;  /* 0x0000000a06067c24 */ /* 0x000fc8000f8e0207 */
[C---:B------:R-:W-:Y:S02]  /*1310*/  IMAD R5, R6.reuse, UR8, R5 ;  /* 0x0000000806057c24 */ /* 0x040fe4000f8e0205 */
[----:B------:R-:W-:Y:S01]  /*1320*/  IMAD R2, R6, UR9, R2 ;  /* 0x0000000906027c24 */ /* 0x000fe2000f8e0202 */
[----:B------:R-:W2:Y:S01]  /*1330*/  @P0 LDC.64 R8, c[0x0][0x408] ;  /* 0x00010200ff080b82 */ /* 0x000ea20000000a00 */
[----:B0-----:R-:W-:-:S05]  /*1340*/  @P0 IMAD.HI.U32 R4, R11, R12, R10 ;  /* 0x0000000c0b040227 */ /* 0x001fca00078e000a */
[----:B------:R-:W-:-:S04]  /*1350*/  @P0 SHF.R.U32.HI R4, RZ, R13, R4 ;  /* 0x0000000dff040219 */ /* 0x000fc80000011604 */
[----:B------:R-:W-:-:S05]  /*1360*/  @P0 IADD3 R10, -R4, RZ, RZ ;  /* 0x000000ff040a0210 */ /* 0x000fca0007ffe1ff */
[----:B-1----:R-:W-:-:S04]  /*1370*/  @P0 IMAD R10, R10, R15, R11 ;  /* 0x0000000f0a0a0224 */ /* 0x002fc800078e020b */
[C---:B--2---:R-:W-:Y:S02]  /*1380*/  @P0 IMAD R5, R10.reuse, R8, R5 ;  /* 0x000000080a050224 */ /* 0x044fe400078e0205 */
[----:B------:R-:W-:-:S07]  /*1390*/  @P0 IMAD R2, R10, R9, R2 ;  /* 0x000000090a020224 */ /* 0x000fce00078e0202 */
.L_x_1423:
[----:B------:R-:W-:Y:S02]  /*13a0*/  ULDC.64 UR8, c[0x0][0x418] ;  /* 0x0001060000087ab9 */ /* 0x000fe40000000a00 */
[----:B------:R-:W-:-:S04]  /*13b0*/  IADD3 R6, P0, R2, UR8, RZ ;  /* 0x0000000802067c10 */ /* 0x000fc8000ff1e0ff */
[----:B------:R-:W-:Y:S01]  /*13c0*/  IADD3.X R7, RZ, UR9, RZ, P0, !PT ;  /* 0x00000009ff077c10 */ /* 0x000fe200087fe4ff */
[----:B------:R-:W-:-:S04]  /*13d0*/  ULDC.64 UR8, c[0x0][0x410] ;  /* 0x0001040000087ab9 */ /* 0x000fc80000000a00 */
[----:B------:R-:W2:Y:S01]  /*13e0*/  LDG.E.U16 R2, desc[UR4][R6.64] ;  /* 0x0000000406027981 */ /* 0x000ea2000c1e1500 */
[----:B------:R-:W-:Y:S02]  /*13f0*/  MOV R9, UR7 ;  /* 0x0000000700097c02 */ /* 0x000fe40008000f00 */
[----:B------:R-:W-:Y:S02]  /*1400*/  IADD3 R4, P1, R5, UR8, RZ ;  /* 0x0000000805047c10 */ /* 0x000fe4000ff3e0ff */
[----:B------:R-:W-:Y:S02]  /*1410*/  IADD3 R3, R3, 0x80, RZ ;  /* 0x0000008003037810 */ /* 0x000fe40007ffe0ff */
[----:B------:R-:W-:Y:S02]  /*1420*/  IADD3.X R5, RZ, UR9, RZ, P1, !PT ;  /* 0x00000009ff057c10 */ /* 0x000fe40008ffe4ff */
[----:B--2---:R-:W-:-:S04]  /*1430*/  SHF.L.U32 R2, R2, 0x10, RZ ;  /* 0x0000001002027819 */ /* 0x004fc800000006ff */
[----:B------:R-:W-:-:S13]  /*1440*/  FSETP.NEU.FTZ.AND P0, PT, R2, RZ, PT ;  /* 0x000000ff0200720b */ /* 0x000fda0003f1d000 */
[----:B------:R-:W-:-:S04]  /*1450*/  @P0 FSET.BF.GT.FTZ.AND R2, R2, RZ, PT ;  /* 0x000000ff0202020a */ /* 0x000fc80003814000 */
[----:B------:R-:W-:-:S04]  /*1460*/  @P0 F2FP.BF16.F32.PACK_AB R2, RZ, R2 ;  /* 0x00000002ff02023e */ /* 0x000fc800000010ff */
[----:B------:R-:W-:-:S05]  /*1470*/  @P0 PRMT R9, R2, 0x7610, R9 ;  /* 0x0000761002090816 */ /* 0x000fca0000000009 */
[----:B------:R0:W-:Y:S02]  /*1480*/  STG.E.U16 desc[UR4][R4.64], R9 ;  /* 0x0000000904007986 */ /* 0x0001e4000c101504 */
.L_x_1422:
[----:B------:R-:W-:Y:S05]  /*1490*/  BSYNC B0 ;  /* 0x0000000000007941 */ /* 0x000fea0003800000 */
.L_x_1421:
[----:B------:R-:W-:Y:S01]  /*14a0*/  ISETP.GE.AND P0, PT, R3, UR6, PT ;  /* 0x0000000603007c0c */ /* 0x000fe2000bf06270 */
[----:B------:R-:W-:-:S12]  /*14b0*/  BSSY B0, `(.L_x_1424) ;  /* 0x000027e000007945 */ /* 0x000fd80003800000 */
[----:B------:R-:W-:Y:S05]  /*14c0*/  @P0 BRA `(.L_x_1425) ;  /* 0x0000002400f00947 */ /* 0x000fea0003800000 */
[----:B0-----:R-:W0:Y:S01]  /*14d0*/  LDC R4, c[0x0][0x218] ;  /* 0x00008600ff047b82 */ /* 0x001e220000000800 */
[----:B------:R-:W-:Y:S01]  /*14e0*/  HFMA2.MMA R2, -RZ, RZ, 0, 0 ;  /* 0x00000000ff027435 */ /* 0x000fe200000001ff */
[----:B------:R-:W-:Y:S01]  /*14f0*/  IMAD.MOV.U32 R5, RZ, RZ, RZ ;  /* 0x000000ffff057224 */ /* 0x000fe200078e00ff */
[----:B0-----:R-:W-:-:S13]  /*1500*/  ISETP.NE.AND P0, PT, R4, RZ, PT ;  /* 0x000000ff0400720c */ /* 0x001fda0003f05270 */
[----:B------:R-:W-:Y:S05]  /*1510*/  @!P0 BRA `(.L_x_1426) ;  /* 0x0000001000a48947 */ /* 0x000fea0003800000 */
        /* <DEDUP_REMOVED lines=283> */
[----:B------:R-:W-:Y:S01]  /*26d0*/  @P0 IMAD.MOV.U32 R10, RZ, RZ, RZ ;  /* 0x000000ffff0a0224 */ /* 0x000fe200078e00ff */
[----:B------:R-:W-:Y:S02]  /*26e0*/  ULDC.64 UR8, c[0x0][0x400] ;  /* 0x0001000000087ab9 */ /* 0x000fe40000000a00 */
[----:B------:R-:W-:Y:S01]  /*26f0*/  IADD3 R6, -R11, RZ, RZ ;  /* 0x000000ff0b067210 */ /* 0x000fe20007ffe1ff */
[----:B------:R-:W1:Y:S04]  /*2700*/  @P0 LDC R15, c[0x0][0x33c] ;  /* 0x0000cf00ff0f0b82 */ /* 0x000e680000000800 */
[----:B------:R-:W-:-:S04]  /*2710*/  IMAD R6, R6, UR10, R7 ;  /* 0x0000000a06067c24 */ /* 0x000fc8000f8e0207 */
[----:B------:R-:W2:Y:S01]  /*2720*/  @P0 LDC.64 R8, c[0x0][0x408] ;  /* 0x00010200ff080b82 */ /* 0x000ea20000000a00 */
[C---:B------:R-:W-:Y:S02]  /*2730*/  IMAD R5, R6.reuse, UR8, R5 ;  /* 0x0000000806057c24 */ /* 0x040fe4000f8e0205 */
[----:B------:R-:W-:Y:S02]  /*2740*/  IMAD R2, R6, UR9, R2 ;  /* 0x0000000906027c24 */ /* 0x000fe4000f8e0202 */
[----:B0-----:R-:W-:-:S05]  /*2750*/  @P0 IMAD.HI.U32 R4, R11, R12, R10 ;  /* 0x0000000c0b040227 */ /* 0x001fca00078e000a */
[----:B------:R-:W-:-:S04]  /*2760*/  @P0 SHF.R.U32.HI R4, RZ, R13, R4 ;  /* 0x0000000dff040219 */ /* 0x000fc80000011604 */
[----:B------:R-:W-:-:S05]  /*2770*/  @P0 IADD3 R10, -R4, RZ, RZ ;  /* 0x000000ff040a0210 */ /* 0x000fca0007ffe1ff */
[----:B-1----:R-:W-:-:S04]  /*2780*/  @P0 IMAD R10, R15, R10, R11 ;  /* 0x0000000a0f0a0224 */ /* 0x002fc800078e020b */
[C---:B--2---:R-:W-:Y:S02]  /*2790*/  @P0 IMAD R5, R10.reuse, R8, R5 ;  /* 0x000000080a050224 */ /* 0x044fe400078e0205 */
[----:B------:R-:W-:-:S07]  /*27a0*/  @P0 IMAD R2, R10, R9, R2 ;  /* 0x000000090a020224 */ /* 0x000fce00078e0202 */
.L_x_1426:
        /* <DEDUP_REMOVED lines=13> */
[----:B------:R-:W-:Y:S02]  /*2880*/  @P0 PRMT R9, R2, 0x7610, R9 ;  /* 0x0000761002090816 */ /* 0x000fe40000000009 */
[----:B------:R-:W-:-:S03]  /*2890*/  ISETP.GE.AND P0, PT, R3, UR6, PT ;  /* 0x0000000603007c0c */ /* 0x000fc6000bf06270 */
[----:B------:R1:W-:Y:S10]  /*28a0*/  STG.E.U16 desc[UR4][R4.64], R9 ;  /* 0x0000000904007986 */ /* 0x0003f4000c101504 */
[----:B------:R-:W-:Y:S05]  /*28b0*/  @P0 BRA `(.L_x_1425) ;  /* 0x0000001000f40947 */ /* 0x000fea0003800000 */
[----:B-1----:R-:W0:Y:S01]  /*28c0*/  LDC R4, c[0x0][0x218] ;  /* 0x00008600ff047b82 */ /* 0x002e220000000800 */
[----:B------:R-:W-:Y:S01]  /*28d0*/  IMAD.MOV.U32 R2, RZ, RZ, RZ ;  /* 0x000000ffff027224 */ /* 0x000fe200078e00ff */
[----:B------:R-:W-:Y:S02]  /*28e0*/  MOV R5, RZ ;  /* 0x000000ff00057202 */ /* 0x000fe40000000f00 */
[----:B0-----:R-:W-:-:S13]  /*28f0*/  ISETP.NE.AND P0, PT, R4, RZ, PT ;  /* 0x000000ff0400720c */ /* 0x001fda0003f05270 */
[----:B------:R-:W-:Y:S05]  /*2900*/  @!P0 BRA `(.L_x_1427) ;  /* 0x0000001000a48947 */ /* 0x000fea0003800000 */
        /* <DEDUP_REMOVED lines=277> */
[----:B------:R-:W-:Y:S01]  /*3a60*/  IMAD.MOV.U32 R6, RZ, RZ, RZ ;  /* 0x000000ffff067224 */ /* 0x000fe200078e00ff */
[----:B------:R-:W-:Y:S01]  /*3a70*/  ULDC.64 UR10, c[0x0][0x330] ;  /* 0x0000cc00000a7ab9 */ /* 0x000fe20000000a00 */
[----:B------:R-:W-:Y:S02]  /*3a80*/  ULDC UR8, c[0x0][0x338] ;  /* 0x0000ce0000087ab9 */ /* 0x000fe40000000800 */
[----:B------:R-:W-:-:S05]  /*3a90*/  IMAD.HI.U32 R10, R7, UR11, R6 ;  /* 0x0000000b070a7c27 */ /* 0x000fca000f8e0006 */
[----:B------:R-:W-:Y:S01]  /*3aa0*/  SHF.R.U32.HI R11, RZ, UR8, R10 ;  /* 0x00000008ff0b7c19 */ /* 0x000fe2000801160a */
[----:B------:R-:W-:Y:S02]  /*3ab0*/  ULDC.64 UR8, c[0x0][0x400] ;  /* 0x0001000000087ab9 */ /* 0x000fe40000000a00 */
[----:B------:R-:W0:Y:S01]  /*3ac0*/  @P0 LDC.64 R12, c[0x0][0x340] ;  /* 0x0000d000ff0c0b82 */ /* 0x000e220000000a00 */
[----:B------:R-:W-:Y:S02]  /*3ad0*/  @P0 MOV R10, RZ ;  /* 0x000000ff000a0202 */ /* 0x000fe40000000f00 */
[----:B------:R-:W-:-:S05]  /*3ae0*/  IADD3 R6, -R11, RZ, RZ ;  /* 0x000000ff0b067210 */ /* 0x000fca0007ffe1ff */
        /* <DEDUP_REMOVED lines=11> */
.L_x_1427:
[----:B------:R-:W-:Y:S02]  /*3ba0*/  ULDC.64 UR8, c[0x0][0x418] ;  /* 0x0001060000087ab9 */ /* 0x000fe40000000a00 */
[----:B------:R-:W-:-:S04]  /*3bb0*/  IADD3 R6, P0, R2, UR8, RZ ;  /* 0x0000000802067c10 */ /* 0x000fc8000ff1e0ff */
[----:B------:R-:W-:Y:S01]  /*3bc0*/  IADD3.X R7, RZ, UR9, RZ, P0, !PT ;  /* 0x00000009ff077c10 */ /* 0x000fe200087fe4ff */
[----:B------:R-:W-:-:S04]  /*3bd0*/  ULDC.64 UR8, c[0x0][0x410] ;  /* 0x0001040000087ab9 */ /* 0x000fc80000000a00 */
[----:B------:R-:W2:Y:S01]  /*3be0*/  LDG.E.U16 R2, desc[UR4][R6.64] ;  /* 0x0000000406027981 */ /* 0x000ea2000c1e1500 */
[----:B------:R-:W-:Y:S01]  /*3bf0*/  MOV R9, UR7 ;  /* 0x0000000700097c02 */ /* 0x000fe20008000f00 */
[----:B------:R-:W-:Y:S01]  /*3c00*/  VIADD R3, R3, 0x80 ;  /* 0x0000008003037836 */ /* 0x000fe20000000000 */
[----:B------:R-:W-:-:S04]  /*3c10*/  IADD3 R4, P1, R5, UR8, RZ ;  /* 0x0000000805047c10 */ /* 0x000fc8000ff3e0ff */
[----:B------:R-:W-:Y:S02]  /*3c20*/  IADD3.X R5, RZ, UR9, RZ, P1, !PT ;  /* 0x00000009ff057c10 */ /* 0x000fe40008ffe4ff */
[----:B--2---:R-:W-:-:S04]  /*3c30*/  SHF.L.U32 R2, R2, 0x10, RZ ;  /* 0x0000001002027819 */ /* 0x004fc800000006ff */
[----:B------:R-:W-:-:S13]  /*3c40*/  FSETP.NEU.FTZ.AND P0, PT, R2, RZ, PT ;  /* 0x000000ff0200720b */ /* 0x000fda0003f1d000 */
[----:B------:R-:W-:-:S04]  /*3c50*/  @P0 FSET.BF.GT.FTZ.AND R2, R2, RZ, PT ;  /* 0x000000ff0202020a */ /* 0x000fc80003814000 */
[----:B------:R-:W-:-:S04]  /*3c60*/  @P0 F2FP.BF16.F32.PACK_AB R2, RZ, R2 ;  /* 0x00000002ff02023e */ /* 0x000fc800000010ff */
[----:B------:R-:W-:-:S05]  /*3c70*/  @P0 PRMT R9, R2, 0x7610, R9 ;  /* 0x0000761002090816 */ /* 0x000fca0000000009 */
[----:B------:R2:W-:Y:S02]  /*3c80*/  STG.E.U16 desc[UR4][R4.64], R9 ;  /* 0x0000000904007986 */ /* 0x0005e4000c101504 */
.L_x_1425:
[----:B------:R-:W-:Y:S05]  /*3c90*/  BSYNC B0 ;  /* 0x0000000000007941 */ /* 0x000fea0003800000 */
.L_x_1424:
[----:B------:R-:W-:-:S13]  /*3ca0*/  ISETP.GE.AND P0, PT, R3, UR6, PT ;  /* 0x0000000603007c0c */ /* 0x000fda000bf06270 */
[----:B------:R-:W-:Y:S05]  /*3cb0*/  @P0 EXIT ;  /* 0x000000000000094d */ /* 0x000fea0003800000 */
[----:B012---:R-:W0:Y:S01]  /*3cc0*/  LDC R4, c[0x0][0x218] ;  /* 0x00008600ff047b82 */ /* 0x007e220000000800 */
[----:B------:R-:W-:Y:S01]  /*3cd0*/  HFMA2.MMA R2, -RZ, RZ, 0, 0 ;  /* 0x00000000ff027435 */ /* 0x000fe200000001ff */
[----:B------:R-:W-:Y:S02]  /*3ce0*/  MOV R5, RZ ;  /* 0x000000ff00057202 */ /* 0x000fe40000000f00 */
        /* <DEDUP_REMOVED lines=286> */
[----:B------:R-:W-:Y:S01]  /*4ed0*/  ULDC.64 UR6, c[0x0][0x400] ;  /* 0x0001000000067ab9 */ /* 0x000fe20000000a00 */
        /* <DEDUP_REMOVED lines=12> */
.L_x_1428:
[----:B------:R-:W-:Y:S02]  /*4fa0*/  ULDC.64 UR6, c[0x0][0x418] ;  /* 0x0001060000067ab9 */ /* 0x000fe40000000a00 */
[----:B------:R-:W-:-:S04]  /*4fb0*/  IADD3 R2, P0, R2, UR6, RZ ;  /* 0x0000000602027c10 */ /* 0x000fc8000ff1e0ff */
[----:B------:R-:W-:Y:S01]  /*4fc0*/  IADD3.X R3, RZ, UR7, RZ, P0, !PT ;  /* 0x00000007ff037c10 */ /* 0x000fe200087fe4ff */
[----:B------:R-:W-:-:S04]  /*4fd0*/  ULDC.64 UR6, c[0x0][0x410] ;  /* 0x0001040000067ab9 */ /* 0x000fc80000000a00 */
[----:B------:R-:W2:Y:S02]  /*4fe0*/  LDG.E.U16 R2, desc[UR4][R2.64] ;  /* 0x0000000402027981 */ /* 0x000ea4000c1e1500 */
[----:B--2---:R-:W-:-:S04]  /*4ff0*/  SHF.L.U32 R4, R2, 0x10, RZ ;  /* 0x0000001002047819 */ /* 0x004fc800000006ff */
[----:B------:R-:W-:-:S13]  /*5000*/  FSETP.NEU.FTZ.AND P0, PT, R4, RZ, PT ;  /* 0x000000ff0400720b */ /* 0x000fda0003f1d000 */
[----:B------:R-:W-:Y:S02]  /*5010*/  @P0 FSET.BF.GT.FTZ.AND R6, R4, RZ, PT ;  /* 0x000000ff0406020a */ /* 0x000fe40003814000 */
[----:B------:R-:W-:Y:S02]  /*5020*/  IADD3 R4, P1, R5, UR6, RZ ;  /* 0x0000000605047c10 */ /* 0x000fe4000ff3e0ff */
[----:B------:R-:W-:Y:S02]  /*5030*/  @P0 F2FP.BF16.F32.PACK_AB R6, RZ, R6 ;  /* 0x00000006ff06023e */ /* 0x000fe400000010ff */
[----:B------:R-:W-:Y:S02]  /*5040*/  IADD3.X R5, RZ, UR7, RZ, P1, !PT ;  /* 0x00000007ff057c10 */ /* 0x000fe40008ffe4ff */
[----:B------:R-:W-:-:S05]  /*5050*/  @P0 PRMT R0, R6, 0x7610, R0 ;  /* 0x0000761006000816 */ /* 0x000fca0000000000 */
[----:B------:R-:W-:Y:S01]  /*5060*/  STG.E.U16 desc[UR4][R4.64], R0 ;  /* 0x0000000004007986 */ /* 0x000fe2000c101504 */
[----:B------:R-:W-:Y:S05]  /*5070*/  EXIT ;  /* 0x000000000000794d */ /* 0x000fea0003800000 */
.L_x_1429:
        /* <DEDUP_REMOVED lines=16> */
.L_x_32024:


//--------------------- .text._ZN2at6native27unrolled_elementwise_kernelINS0_13BUnaryFunctorIN3c108BFloat16ES4_S4_ZZZNS0_21heaviside_kernel_cudaERNS_18TensorIteratorBaseEENKUlvE_clEvENKUlvE8_clEvEUlS4_S4_E_EESt5arrayIPcLm2EELi4E23TrivialOffsetCalculatorILi1EjESF_NS0_6memory15LoadWithoutCastENSG_16StoreWithoutCastEEEviT_T0_T2_T3_T4_T5_ --------------------------
	.section	.text._ZN2at6native27unrolled_elementwise_kernelINS0_13BUnaryFunctorIN3c108BFloat16ES4_S4_ZZZNS0_21heaviside_kernel_cudaERNS_18TensorIteratorBaseEENKUlvE_clEvENKUlvE8_clEvEUlS4_S4_E_EESt5arrayIPcLm2EELi4E23TrivialOffsetCalculatorILi1EjESF_NS0_6memory15LoadWithoutCastENSG_16StoreWithoutCastEEEviT_T0_T2_T3_T4_T5_,"ax",@progbits
	.align	128
        .global         _ZN2at6native27unrolled_elementwise_kernelINS0_13BUnaryFunctorIN3c108BFloat16ES4_S4_ZZZNS0_21heaviside_kernel_cudaERNS_18TensorIteratorBaseEENKUlvE_clEvENKUlvE8_clEvEUlS4_S4_E_EESt5arrayIPcLm2EELi4E23TrivialOffsetCalculatorILi1EjESF_NS0_6memory15LoadWithoutCastENSG_16StoreWithoutCastEEEviT_T0_T2_T3_T4_T5_
        .type           _ZN2at6native27unrolled_elementwise_kernelINS0_13BUnaryFunctorIN3c108BFloat16ES4_S4_ZZZNS0_21heaviside_kernel_cudaERNS_18TensorIteratorBaseEENKUlvE_clEvENKUlvE8_clEvEUlS4_S4_E_EESt5arrayIPcLm2EELi4E23TrivialOffsetCalculatorILi1EjESF_NS0_6memory15LoadWithoutCastENSG_16StoreWithoutCastEEEviT_T0_T2_T3_T4_T5_,@function
        .size           _ZN2at6native27unrolled_elementwise_kernelINS0_13BUnaryFunctorIN3c108BFloat16ES4_S4_ZZZNS0_21heaviside_kernel_cudaERNS_18TensorIteratorBaseEENKUlvE_clEvENKUlvE8_clEvEUlS4_S4_E_EESt5arrayIPcLm2EELi4E23TrivialOffsetCalculatorILi1EjESF_NS0_6memory15LoadWithoutCastENSG_16StoreWithoutCastEEEviT_T0_T2_T3_T4_T5_,(.L_x_32025 - _ZN2at6native27unrolled_elementwise_kernelINS0_13BUnaryFunctorIN3c108BFloat16ES4_S4_ZZZNS0_21heaviside_kernel_cudaERNS_18TensorIteratorBaseEENKUlvE_clEvENKUlvE8_clEvEUlS4_S4_E_EESt5arrayIPcLm2EELi4E23TrivialOffsetCalculatorILi1EjESF_NS0_6memory15LoadWithoutCastENSG_16StoreWithoutCastEEEviT_T0_T2_T3_T4_T5_)
        .other          _ZN2at6native27unrolled_elementwise_kernelINS0_13BUnaryFunctorIN3c108BFloat16ES4_S4_ZZZNS0_21heaviside_kernel_cudaERNS_18TensorIteratorBaseEENKUlvE_clEvENKUlvE8_clEvEUlS4_S4_E_EESt5arrayIPcLm2EELi4E23TrivialOffsetCalculatorILi1EjESF_NS0_6memory15LoadWithoutCastENSG_16StoreWithoutCastEEEviT_T0_T2_T3_T4_T5_,@"STO_CUDA_ENTRY STV_DEFAULT"
_ZN2at6native27unrolled_elementwise_kernelINS0_13BUnaryFunctorIN3c108BFloat16ES4_S4_ZZZNS0_21heaviside_kernel_cudaERNS_18TensorIteratorBaseEENKUlvE_clEvENKUlvE8_clEvEUlS4_S4_E_EESt5arrayIPcLm2EELi4E23TrivialOffsetCalculatorILi1EjESF_NS0_6memory15LoadWithoutCastENSG_16StoreWithoutCastEEEviT_T0_T2_T3_T4_T5_:
.text._ZN2at6native27unrolled_elementwise_kernelINS0_13BUnaryFunctorIN3c108BFloat16ES4_S4_ZZZNS0_21heaviside_kernel_cudaERNS_18TensorIteratorBaseEENKUlvE_clEvENKUlvE8_clEvEUlS4_S4_E_EESt5arrayIPcLm2EELi4E23TrivialOffsetCalculatorILi1EjESF_NS0_6memory15LoadWithoutCastENSG_16StoreWithoutCastEEEviT_T0_T2_T3_T4_T5_:
        /* <DEDUP_REMOVED lines=12> */
[----:B------:R-:W-:-:S13]  /*00c0*/  ISETP.GE.AND P1, PT, R3, R2, PT ;  /* 0x000000020300720c */ /* 0x000fda0003f26270 */
[----:B------:R-:W-:Y:S01]  /*00d0*/  @!P1 IMAD R9, R0, 0x200, R3 ;  /* 0x0000020000099824 */ /* 0x000fe200078e0203 */
[----:B------:R-:W-:Y:S01]  /*00e0*/  PRMT R18, RZ, 0x7610, R18 ;  /* 0x00007610ff127816 */ /* 0x000fe20000000012 */
[----:B------:R-:W-:Y:S01]  /*00f0*/  @!P1 VIADD R3, R3, 0x80 ;  /* 0x0000008003039836 */ /* 0x000fe20000000000 */
[----:B------:R-:W1:Y:S04]  /*0100*/  @!P1 LDC.64 R6, c[0x0][0x220] ;  /* 0x00008800ff069b82 */ /* 0x000e680000000a00 */
[----:B------:R-:W-:-:S13]  /*0110*/  ISETP.GE.AND P3, PT, R3, R2, PT ;  /* 0x000000020300720c */ /* 0x000fda0003f66270 */
[----:B------:R-:W2:Y:S01]  /*0120*/  @!P3 LDC.64 R10, c[0x0][0x220] ;  /* 0x00008800ff0abb82 */ /* 0x000ea20000000a00 */
[----:B------:R-:W-:Y:S01]  /*0130*/  @!P3 IMAD R17, R0, 0x200, R3 ;  /* 0x000002000011b824 */ /* 0x000fe200078e0203 */
[----:B------:R-:W-:Y:S01]  /*0140*/  @!P3 IADD3 R3, R3, 0x80, RZ ;  /* 0x000000800303b810 */ /* 0x000fe20007ffe0ff */
[----:B0-----:R-:W-:-:S03]  /*0150*/  @!P0 IMAD.WIDE.U32 R12, R19, 0x2, R12 ;  /* 0x00000002130c8825 */ /* 0x001fc600078e000c */
[----:B------:R-:W-:Y:S01]  /*0160*/  ISETP.GE.AND P2, PT, R3, R2, PT ;  /* 0x000000020300720c */ /* 0x000fe20003f46270 */
[----:B-1----:R-:W-:Y:S01]  /*0170*/  @!P1 IMAD.WIDE.U32 R8, R9, 0x2, R6 ;  /* 0x0000000209089825 */ /* 0x002fe200078e0006 */
[----:B------:R-:W5:Y:S01]  /*0180*/  @!P0 LDG.E.U16 R18, desc[UR4][R12.64] ;  /* 0x000000040c128981 */ /* 0x000f62000c1e1500 */
[----:B------:R-:W-:-:S10]  /*0190*/  PRMT R6, RZ, 0x7610, R6 ;  /* 0x00007610ff067816 */ /* 0x000fd40000000006 */
[----:B------:R-:W0:Y:S01]  /*01a0*/  @!P2 LDC.64 R14, c[0x0][0x220] ;  /* 0x00008800ff0eab82 */ /* 0x000e220000000a00 */
[----:B------:R-:W-:Y:S01]  /*01b0*/  @!P2 IMAD R3, R0, 0x200, R3 ;  /* 0x000002000003a824 */ /* 0x000fe200078e0203 */
[----:B------:R1:W5:Y:S01]  /*01c0*/  @!P1 LDG.E.U16 R6, desc[UR4][R8.64] ;  /* 0x0000000408069981 */ /* 0x000362000c1e1500 */
[----:B--2---:R-:W-:-:S05]  /*01d0*/  @!P3 IMAD.WIDE.U32 R16, R17, 0x2, R10 ;  /* 0x000000021110b825 */ /* 0x004fca00078e000a */
[----:B------:R-:W2:Y:S01]  /*01e0*/  @!P0 LDC.64 R10, c[0x0][0x218] ;  /* 0x00008600ff0a8b82 */ /* 0x000ea20000000a00 */
[----:B------:R3:W5:Y:S01]  /*01f0*/  @!P3 LDG.E.U16 R4, desc[UR4][R16.64] ;  /* 0x000000041004b981 */ /* 0x000762000c1e1500 */
[----:B------:R-:W-:Y:S01]  /*0200*/  IMAD.MOV.U32 R7, RZ, RZ, R5 ;  /* 0x000000ffff077224 */ /* 0x000fe200078e0005 */
[----:B------:R-:W-:Y:S01]  /*0210*/  ULDC.U16 UR6, c[0x0][0x216] ;  /* 0x0000858000067ab9 */ /* 0x000fe20000000400 */
[----:B------:R-:W-:Y:S02]  /*0220*/  BSSY B0, `(.L_x_1430) ;  /* 0x0000013000007945 */ /* 0x000fe40003800000 */
[C---:B------:R-:W-:Y:S02]  /*0230*/  VIADD R19, R7.reuse, 0x80 ;  /* 0x0000008007137836 */ /* 0x040fe40000000000 */
[C---:B------:R-:W-:Y:S02]  /*0240*/  VIADD R21, R7.reuse, 0x100 ;  /* 0x0000010007157836 */ /* 0x040fe40000000000 */
[----:B-1----:R-:W-:Y:S01]  /*0250*/  VIADD R9, R7, 0x180 ;  /* 0x0000018007097836 */ /* 0x002fe20000000000 */
[----:B------:R-:W-:Y:S01]  /*0260*/  @!P0 IADD3 R7, R5, 0x80, RZ ;  /* 0x0000008005078810 */ /* 0x000fe20007ffe0ff */
[----:B0-----:R-:W-:Y:S01]  /*0270*/  @!P2 IMAD.WIDE.U32 R14, R3, 0x2, R14 ;  /* 0x00000002030ea825 */ /* 0x001fe200078e000e */
[----:B------:R-:W-:-:S02]  /*0280*/  PRMT R3, RZ, 0x7610, R3 ;  /* 0x00007610ff037816 */ /* 0x000fc40000000003 */
[-C--:B------:R-:W-:Y:S01]  /*0290*/  ISETP.GE.AND P4, PT, R19, R2.reuse, PT ;  /* 0x000000021300720c */ /* 0x080fe20003f86270 */
[----:B------:R-:W-:Y:S01]  /*02a0*/  @!P0 IMAD R5, R0, 0x200, R5 ;  /* 0x0000020000058824 */ /* 0x000fe200078e0205 */
[-C--:B------:R-:W-:Y:S02]  /*02b0*/  ISETP.GE.AND P1, PT, R21, R2.reuse, PT ;  /* 0x000000021500720c */ /* 0x080fe40003f26270 */
[----:B------:R3:W5:Y:S01]  /*02c0*/  @!P2 LDG.E.U16 R3, desc[UR4][R14.64] ;  /* 0x000000040e03a981 */ /* 0x000762000c1e1500 */
[----:B------:R-:W-:Y:S01]  /*02d0*/  ISETP.GE.AND P2, PT, R7, R2, PT ;  /* 0x000000020700720c */ /* 0x000fe20003f46270 */
[----:B------:R-:W-:-:S12]  /*02e0*/  @P0 BRA `(.L_x_1431) ;  /* 0x0000000000180947 */ /* 0x000fd80003800000 */
[----:B-----5:R-:W-:Y:S02]  /*02f0*/  IMAD.U32 R18, R18, 0x10000, RZ ;  /* 0x0001000012127824 */ /* 0x020fe400078e00ff */
[----:B------:R-:W-:-:S03]  /*0300*/  IMAD.U32 R13, RZ, RZ, UR6 ;  /* 0x00000006ff0d7e24 */ /* 0x000fc6000f8e00ff */
[----:B------:R-:W-:-:S13]  /*0310*/  FSETP.NEU.FTZ.AND P3, PT, R18, RZ, PT ;  /* 0x000000ff1200720b */ /* 0x000fda0003f7d000 */
[----:B------:R-:W-:-:S04]  /*0320*/  @P3 FSET.BF.GT.FTZ.AND R18, R18, RZ, PT ;  /* 0x000000ff1212320a */ /* 0x000fc80003814000 */
[----:B------:R-:W-:-:S04]  /*0330*/  @P3 F2FP.BF16.F32.PACK_AB R18, RZ, R18 ;  /* 0x00000012ff12323e */ /* 0x000fc800000010ff */
[----:B------:R-:W-:-:S07]  /*0340*/  @P3 PRMT R13, R18, 0x7610, R13 ;  /* 0x00007610120d3816 */ /* 0x000fce000000000d */
.L_x_1431:
[----:B------:R-:W-:Y:S05]  /*0350*/  BSYNC B0 ;  /* 0x0000000000007941 */ /* 0x000fea0003800000 */
.L_x_1430:
[----:B------:R-:W-:Y:S01]  /*0360*/  BSSY B0, `(.L_x_1432) ;  /* 0x000000a000007945 */ /* 0x000fe20003800000 */
[----:B--2---:R-:W-:-:S04]  /*0370*/  @!P0 IMAD.WIDE.U32 R10, R5, 0x2, R10 ;  /* 0x00000002050a8825 */ /* 0x004fc800078e000a */
[----:B------:R-:W-:Y:S01]  /*0380*/  IMAD.U32 R5, RZ, RZ, UR6 ;  /* 0x00000006ff057e24 */ /* 0x000fe2000f8e00ff */
[----:B------:R-:W-:Y:S06]  /*0390*/  @P4 BRA `(.L_x_1433) ;  /* 0x0000000000184947 */ /* 0x000fec0003800000 */
[----:B-----5:R-:W-:Y:S01]  /*03a0*/  IMAD.U32 R6, R6, 0x10000, RZ ;  /* 0x0001000006067824 */ /* 0x020fe200078e00ff */
[----:B---3--:R-:W-:-:S04]  /*03b0*/  MOV R15, UR6 ;  /* 0x00000006000f7c02 */ /* 0x008fc80008000f00 */
[----:B------:R-:W-:-:S13]  /*03c0*/  FSETP.NEU.FTZ.AND P3, PT, R6, RZ, PT ;  /* 0x000000ff0600720b */ /* 0x000fda0003f7d000 */
[----:B------:R-:W-:-:S04]  /*03d0*/  @P3 FSET.BF.GT.FTZ.AND R6, R6, RZ, PT ;  /* 0x000000ff0606320a */ /* 0x000fc80003814000 */
[----:B------:R-:W-:-:S04]  /*03e0*/  @P3 F2FP.BF16.F32.PACK_AB R6, RZ, R6 ;  /* 0x00000006ff06323e */ /* 0x000fc800000010ff */
[----:B------:R-:W-:-:S07]  /*03f0*/  @P3 PRMT R15, R6, 0x7610, R15 ;  /* 0x00007610060f3816 */ /* 0x000fce000000000f */
.L_x_1433:
[----:B------:R-:W-:Y:S05]  /*0400*/  BSYNC B0 ;  /* 0x0000000000007941 */ /* 0x000fea0003800000 */
.L_x_1432:
[----:B------:R-:W-:Y:S04]  /*0410*/  BSSY B0, `(.L_x_1434) ;  /* 0x0000008000007945 */ /* 0x000fe80003800000 */
[----:B------:R-:W-:Y:S05]  /*0420*/  @P1 BRA `(.L_x_1435) ;  /* 0x0000000000181947 */ /* 0x000fea0003800000 */
[----:B-----5:R-:W-:Y:S02]  /*0430*/  IMAD.U32 R4, R4, 0x10000, RZ ;  /* 0x0001000004047824 */ /* 0x020fe400078e00ff */
[----:B---3--:R-:W-:-:S03]  /*0440*/  IMAD.U32 R17, RZ, RZ, UR6 ;  /* 0x00000006ff117e24 */ /* 0x008fc6000f8e00ff */
[----:B------:R-:W-:-:S13]  /*0450*/  FSETP.NEU.FTZ.AND P1, PT, R4, RZ, PT ;  /* 0x000000ff0400720b */ /* 0x000fda0003f3d000 */
[----:B------:R-:W-:-:S04]  /*0460*/  @P1 FSET.BF.GT.FTZ.AND R4, R4, RZ, PT ;  /* 0x000000ff0404120a */ /* 0x000fc80003814000 */
[----:B------:R-:W-:-:S04]  /*0470*/  @P1 F2FP.BF16.F32.PACK_AB R4, RZ, R4 ;  /* 0x00000004ff04123e */ /* 0x000fc800000010ff */
[----:B------:R-:W-:-:S07]  /*0480*/  @P1 PRMT R17, R4, 0x7610, R17 ;  /* 0x0000761004111816 */ /* 0x000fce0000000011 */
.L_x_1435:
[----:B------:R-:W-:Y:S05]  /*0490*/  BSYNC B0 ;  /* 0x0000000000007941 */ /* 0x000fea0003800000 */
.L_x_1434:
[----:B------:R0:W-:Y:S01]  /*04a0*/  @!P0 STG.E.U16 desc[UR4][R10.64], R13 ;  /* 0x0000000d0a008986 */ /* 0x0001e2000c101504 */
[----:B------:R-:W-:Y:S04]  /*04b0*/  BSSY B0, `(.L_x_1436) ;  /* 0x000000c000007945 */ /* 0x000fe80003800000 */
[----:B------:R-:W-:Y:S05]  /*04c0*/  @P2 BRA `(.L_x_1437) ;  /* 0x0000000000282947 */ /* 0x000fea0003800000 */
[----:B0-----:R-:W0:Y:S01]  /*04d0*/  LDC.64 R12, c[0x0][0x218] ;  /* 0x00008600ff0c7b82 */ /* 0x001e220000000a00 */
[----:B------:R-:W-:Y:S02]  /*04e0*/  IMAD R11, R0, 0x200, R7 ;  /* 0x00000200000b7824 */ /* 0x000fe400078e0207 */
[----:B------:R-:W-:-:S05]  /*04f0*/  VIADD R7, R7, 0x80 ;  /* 0x0000008007077836 */ /* 0x000fca0000000000 */
[----:B------:R-:W-:-:S13]  /*0500*/  ISETP.GE.AND P0, PT, R7, R2, PT ;  /* 0x000000020700720c */ /* 0x000fda0003f06270 */
[----:B------:R-:W-:Y:S01]  /*0510*/  @!P0 LEA R19, R0, R7, 0x9 ;  /* 0x0000000700138211 */ /* 0x000fe200078e48ff */
[----:B------:R-:W-:Y:S02]  /*0520*/  @!P0 VIADD R7, R7, 0x80 ;  /* 0x0000008007078836 */ /* 0x000fe40000000000 */
[----:B0-----:R-:W-:-:S04]  /*0530*/  IMAD.WIDE.U32 R10, R11, 0x2, R12 ;  /* 0x000000020b0a7825 */ /* 0x001fc800078e000c */
[----:B------:R-:W-:Y:S01]  /*0540*/  @!P0 IMAD.WIDE.U32 R12, R19, 0x2, R12 ;  /* 0x00000002130c8825 */ /* 0x000fe200078e000c */
[----:B------:R1:W-:Y:S04]  /*0550*/  STG.E.U16 desc[UR4][R10.64], R15 ;  /* 0x0000000f0a007986 */ /* 0x0003e8000c101504 */
[----:B------:R1:W-:Y:S02]  /*0560*/  @!P0 STG.E.U16 desc[UR4][R12.64], R17 ;  /* 0x000000110c008986 */ /* 0x0003e4000c101504 */
.L_x_1437:
[----:B------:R-:W-:Y:S05]  /*0570*/  BSYNC B0 ;  /* 0x0000000000007941 */ /* 0x000fea0003800000 */
.L_x_1436:
[----:B------:R-:W-:Y:S01]  /*0580*/  ISETP.GE.AND P1, PT, R7, R2, PT ;  /* 0x000000020700720c */ /* 0x000fe20003f26270 */
[----:B-----5:R-:W-:-:S05]  /*0590*/  IMAD.U32 R3, R3, 0x10000, RZ ;  /* 0x0001000003037824 */ /* 0x020fca00078e00ff */
[----:B------:R-:W-:-:S07]  /*05a0*/  FSETP.NEU.FTZ.AND P0, PT, R3, RZ, PT ;  /* 0x000000ff0300720b */ /* 0x000fce0003f1d000 */
[----:B------:R-:W-:Y:S06]  /*05b0*/  @P1 EXIT ;  /* 0x000000000000194d */ /* 0x000fec0003800000 */
[----:B01----:R-:W0:Y:S01]  /*05c0*/  LDC.64 R10, c[0x0][0x218] ;  /* 0x00008600ff0a7b82 */ /* 0x003e220000000a00 */
[----:B------:R-:W-:-:S13]  /*05d0*/  ISETP.GE.OR P0, PT, R9, R2, !P0 ;  /* 0x000000020900720c */ /* 0x000fda0004706670 */
[----:B------:R-:W-:-:S04]  /*05e0*/  @!P0 FSET.BF.GT.FTZ.AND R3, R3, RZ, PT ;  /* 0x000000ff0303820a */ /* 0x000fc80003814000 */
[----:B------:R-:W-:Y:S01]  /*05f0*/  @!P0 F2FP.BF16.F32.PACK_AB R2, RZ, R3 ;  /* 0x00000003ff02823e */ /* 0x000fe200000010ff */
[----:B------:R-:W-:-:S03]  /*0600*/  IMAD R3, R0, 0x200, R7 ;  /* 0x0000020000037824 */ /* 0x000fc600078e0207 */
[----:B------:R-:W-:Y:S01]  /*0610*/  @!P0 PRMT R5, R2, 0x7610, R5 ;  /* 0x0000761002058816 */ /* 0x000fe20000000005 */
[----:B0-----:R-:W-:-:S05]  /*0620*/  IMAD.WIDE.U32 R2, R3, 0x2, R10 ;  /* 0x0000000203027825 */ /* 0x001fca00078e000a */
[----:B------:R-:W-:Y:S01]  /*0630*/  STG.E.U16 desc[UR4][R2.64], R5 ;  /* 0x0000000502007986 */ /* 0x000fe2000c101504 */
[----:B------:R-:W-:Y:S05]  /*0640*/  EXIT ;  /* 0x000000000000794d */ /* 0x000fea0003800000 */
.L_x_1438:
        /* <DEDUP_REMOVED lines=11> */
.L_x_32025:


//--------------------- .text._ZN2at6native29vectorized_elementwise_kernelILi2ENS0_13BUnaryFunctorIN3c108BFloat16ES4_S4_ZZZNS0_21heaviside_kernel_cudaERNS_18TensorIteratorBaseEENKUlvE_clEvENKUlvE8_clEvEUlS4_S4_E_EESt5arrayIPcLm2EEEEviT0_T1_ --------------------------
	.section	.text._ZN2at6native29vectorized_elementwise_kernelILi2ENS0_13BUnaryFunctorIN3c108BFloat16ES4_S4_ZZZNS0_21heaviside_kernel_cudaERNS_18TensorIteratorBaseEENKUlvE_clEvENKUlvE8_clEvEUlS4_S4_E_EESt5arrayIPcLm2EEEEviT0_T1_,"ax",@progbits
	.align	128
        .global         _ZN2at6native29vectorized_elementwise_kernelILi2ENS0_13BUnaryFunctorIN3c108BFloat16ES4_S4_ZZZNS0_21heaviside_kernel_cudaERNS_18TensorIteratorBaseEENKUlvE_clEvENKUlvE8_clEvEUlS4_S4_E_EESt5arrayIPcLm2EEEEviT0_T1_
        .type           _ZN2at6native29vectorized_elementwise_kernelILi2ENS0_13BUnaryFunctorIN3c108BFloat16ES4_S4_ZZZNS0_21heaviside_kernel_cudaERNS_18TensorIteratorBaseEENKUlvE_clEvENKUlvE8_clEvEUlS4_S4_E_EESt5arrayIPcLm2EEEEviT0_T1_,@function
        .size           _ZN2at6native29vectorized_elementwise_kernelILi2ENS0_13BUnaryFunctorIN3c108BFloat16ES4_S4_ZZZNS0_21heaviside_kernel_cudaERNS_18TensorIteratorBaseEENKUlvE_clEvENKUlvE8_clEvEUlS4_S4_E_EESt5arrayIPcLm2EEEEviT0_T1_,(.L_x_32026 - _ZN2at6native29vectorized_elementwise_kernelILi2ENS0_13BUnaryFunctorIN3c108BFloat16ES4_S4_ZZZNS0_21heaviside_kernel_cudaERNS_18TensorIteratorBaseEENKUlvE_clEvENKUlvE8_clEvEUlS4_S4_E_EESt5arrayIPcLm2EEEEviT0_T1_)
        .other          _ZN2at6native29vectorized_elementwise_kernelILi2ENS0_13BUnaryFunctorIN3c108BFloat16ES4_S4_ZZZNS0_21heaviside_kernel_cudaERNS_18TensorIteratorBaseEENKUlvE_clEvENKUlvE8_clEvEUlS4_S4_E_EESt5arrayIPcLm2EEEEviT0_T1_,@"STO_CUDA_ENTRY STV_DEFAULT"
_ZN2at6native29vectorized_elementwise_kernelILi2ENS0_13BUnaryFunctorIN3c108BFloat16ES4_S4_ZZZNS0_21heaviside_kernel_cudaERNS_18TensorIteratorBaseEENKUlvE_clEvENKUlvE8_clEvEUlS4_S4_E_EESt5arrayIPcLm2EEEEviT0_T1_:
.text._ZN2at6native29vectorized_elementwise_kernelILi2ENS0_13BUnaryFunctorIN3c108BFloat16ES4_S4_ZZZNS0_21heaviside_kernel_cudaERNS_18TensorIteratorBaseEENKUlvE_clEvENKUlvE8_clEvEUlS4_S4_E_EESt5arrayIPcLm2EEEEviT0_T1_:
[----:B------:R-:W-:Y:S01]  /*0000*/  LDC R1, c[0x0][0x28] ;  /* 0x00000a00ff017b82 */ /* 0x000fe20000000800 */
[----:B------:R-:W0:Y:S01]  /*0010*/  S2R R10, SR_CTAID.X ;  /* 0x00000000000a7919 */ /* 0x000e220000002500 */
[----:B------:R-:W-:Y:S01]  /*0020*/  ULDC UR4, c[0x0][0x210] ;  /* 0x0000840000047ab9 */ /* 0x000fe20000000800 */
[----:B------:R-:W-:Y:S02]  /*0030*/  ULDC.U16 UR6, c[0x0][0x216] ;  /* 0x0000858000067ab9 */ /* 0x000fe40000000400 */
[----:B------:R-:W-:Y:S02]  /*0040*/  IMAD.U32 R12, RZ, RZ, UR6 ;  /* 0x00000006ff0c7e24 */ /* 0x000fe4000f8e00ff */
[----:B0-----:R-:W-:-:S05]  /*0050*/  IMAD.SHL.U32 R10, R10, 0x400, RZ ;  /* 0x000004000a0a7824 */ /* 0x001fca00078e00ff */
[----:B------:R-:W-:Y:S01]  /*0060*/  IADD3 R11, -R10, UR4, RZ ;  /* 0x000000040a0b7c10 */ /* 0x000fe2000fffe1ff */
[----:B------:R-:W-:-:S03]  /*0070*/  ULDC.64 UR4, c[0x0][0x208] ;  /* 0x0000820000047ab9 */ /* 0x000fc60000000a00 */
[----:B------:R-:W-:-:S13]  /*0080*/  ISETP.GE.U32.AND P0, PT, R11, 0x400, PT ;  /* 0x000004000b00780c */ /* 0x000fda0003f06070 */
[----:B------:R-:W-:Y:S05]  /*0090*/  @!P0 BRA `(.L_x_1439) ;  /* 0x00000004001c8947 */ /* 0x000fea0003800000 */
[----:B------:R-:W0:Y:S01]  /*00a0*/  S2R R0, SR_TID.X ;  /* 0x0000000000007919 */ /* 0x000e220000002100 */
[----:B------:R-:W1:Y:S02]  /*00b0*/  LDC.64 R2, c[0x0][0x220] ;  /* 0x00008800ff027b82 */ /* 0x000e640000000a00 */
[----:B-1----:R-:W-:-:S04]  /*00c0*/  IMAD.WIDE R2, R10, 0x2, R2 ;  /* 0x000000020a027825 */ /* 0x002fc800078e0202 */
[----:B0-----:R-:W-:-:S05]  /*00d0*/  IMAD.WIDE.U32 R2, R0, 0x4, R2 ;  /* 0x0000000400027825 */ /* 0x001fca00078e0002 */
[----:B------:R-:W2:Y:S04]  /*00e0*/  LDG.E R5, desc[UR4][R2.64] ;  /* 0x0000000402057981 */ /* 0x000ea8000c1e1900 */
[----:B------:R-:W3:Y:S04]  /*00f0*/  LDG.E R7, desc[UR4][R2.64+0x200] ;  /* 0x0002000402077981 */ /* 0x000ee8000c1e1900 */
[----:B------:R-:W4:Y:S04]  /*0100*/  LDG.E R8, desc[UR4][R2.64+0x400] ;  /* 0x0004000402087981 */ /* 0x000f28000c1e1900 */
[----:B------:R-:W5:Y:S01]  /*0110*/  LDG.E R13, desc[UR4][R2.64+0x600] ;  /* 0x00060004020d7981 */ /* 0x000f62000c1e1900 */
[C---:B--2---:R-:W-:Y:S01]  /*0120*/  IMAD.U32 R4, R5.reuse, 0x10000, RZ ;  /* 0x0001000005047824 */ /* 0x044fe200078e00ff */
[----:B------:R-:W-:Y:S01]  /*0130*/  PRMT R5, R5, 0x7632, R5 ;  /* 0x0000763205057816 */ /* 0x000fe20000000005 */
[----:B---3--:R-:W-:-:S03]  /*0140*/  IMAD.U32 R6, R7, 0x10000, RZ ;  /* 0x0001000007067824 */ /* 0x008fc600078e00ff */
[----:B------:R-:W-:Y:S01]  /*0150*/  FSETP.NEU.FTZ.AND P3, PT, R4, RZ, PT ;  /* 0x000000ff0400720b */ /* 0x000fe20003f7d000 */
[----:B------:R-:W-:Y:S01]  /*0160*/  IMAD.U32 R5, R5, 0x10000, RZ ;  /* 0x0001000005057824 */ /* 0x000fe200078e00ff */
[----:B------:R-:W-:Y:S02]  /*0170*/  PRMT R7, R7, 0x7632, R7 ;  /* 0x0000763207077816 */ /* 0x000fe40000000007 */
[C---:B----4-:R-:W-:Y:S01]  /*0180*/  PRMT R9, R8.reuse, 0x7632, R9 ;  /* 0x0000763208097816 */ /* 0x050fe20000000009 */
[----:B------:R-:W-:Y:S01]  /*0190*/  IMAD.U32 R8, R8, 0x10000, RZ ;  /* 0x0001000008087824 */ /* 0x000fe200078e00ff */
[----:B------:R-:W-:Y:S01]  /*01a0*/  FSETP.NEU.FTZ.AND P1, PT, R6, RZ, PT ;  /* 0x000000ff0600720b */ /* 0x000fe20003f3d000 */
[----:B------:R-:W-:Y:S01]  /*01b0*/  IMAD.U32 R7, R7, 0x10000, RZ ;  /* 0x0001000007077824 */ /* 0x000fe200078e00ff */
[----:B------:R-:W-:Y:S01]  /*01c0*/  FSETP.NEU.FTZ.AND P2, PT, R5, RZ, PT ;  /* 0x000000ff0500720b */ /* 0x000fe20003f5d000 */
[C---:B-----5:R-:W-:Y:S01]  /*01d0*/  IMAD.U32 R11, R13.reuse, 0x10000, RZ ;  /* 0x000100000d0b7824 */ /* 0x060fe200078e00ff */
[----:B------:R-:W-:Y:S01]  /*01e0*/  PRMT R13, R13, 0x7632, R13 ;  /* 0x000076320d0d7816 */ /* 0x000fe2000000000d */
[----:B------:R-:W-:Y:S01]  /*01f0*/  IMAD.U32 R9, R9, 0x10000, RZ ;  /* 0x0001000009097824 */ /* 0x000fe200078e00ff */
[----:B------:R-:W-:-:S02]  /*0200*/  FSETP.NEU.FTZ.AND P0, PT, R7, RZ, PT ;  /* 0x000000ff0700720b */ /* 0x000fc40003f1d000 */
[----:B------:R-:W-:Y:S01]  /*0210*/  @P3 FSET.BF.GT.FTZ.AND R4, R4, RZ, PT ;  /* 0x000000ff0404320a */ /* 0x000fe20003814000 */
[----:B------:R-:W-:Y:S01]  /*0220*/  IMAD.U32 R13, R13, 0x10000, RZ ;  /* 0x000100000d0d7824 */ /* 0x000fe200078e00ff */
[----:B------:R-:W-:Y:S02]  /*0230*/  FSETP.NEU.FTZ.AND P4, PT, R9, RZ, PT ;  /* 0x000000ff0900720b */ /* 0x000fe40003f9d000 */
[----:B------:R-:W-:Y:S01]  /*0240*/  @P3 F2FP.BF16.F32.PACK_AB R2, RZ, R4 ;  /* 0x00000004ff02323e */ /* 0x000fe200000010ff */
[----:B------:R-:W-:Y:S01]  /*0250*/  IMAD.U32 R4, RZ, RZ, UR6 ;  /* 0x00000006ff047e24 */ /* 0x000fe2000f8e00ff */
[----:B------:R-:W-:Y:S02]  /*0260*/  FSETP.NEU.FTZ.AND P5, PT, R11, RZ, PT ;  /* 0x000000ff0b00720b */ /* 0x000fe40003fbd000 */
[----:B------:R-:W-:Y:S02]  /*0270*/  FSETP.NEU.FTZ.AND P6, PT, R13, RZ, PT ;  /* 0x000000ff0d00720b */ /* 0x000fe40003fdd000 */
[----:B------:R-:W-:-:S02]  /*0280*/  @P3 PRMT R4, R2, 0x7610, R4 ;  /* 0x0000761002043816 */ /* 0x000fc40000000004 */
[----:B------:R-:W0:Y:S01]  /*0290*/  LDC.64 R2, c[0x0][0x218] ;  /* 0x00008600ff027b82 */ /* 0x000e220000000a00 */
[----:B------:R-:W-:Y:S02]  /*02a0*/  FSETP.NEU.FTZ.AND P3, PT, R8, RZ, PT ;  /* 0x000000ff0800720b */ /* 0x000fe40003f7d000 */
[----:B------:R-:W-:Y:S02]  /*02b0*/  @P1 FSET.BF.GT.FTZ.AND R6, R6, RZ, PT ;  /* 0x000000ff0606120a */ /* 0x000fe40003814000 */
[----:B------:R-:W-:Y:S02]  /*02c0*/  @P0 FSET.BF.GT.FTZ.AND R7, R7, RZ, PT ;  /* 0x000000ff0707020a */ /* 0x000fe40003814000 */
[----:B------:R-:W-:Y:S02]  /*02d0*/  @P2 FSET.BF.GT.FTZ.AND R5, R5, RZ, PT ;  /* 0x000000ff0505220a */ /* 0x000fe40003814000 */
[----:B------:R-:W-:Y:S01]  /*02e0*/  @P1 F2FP.BF16.F32.PACK_AB R15, RZ, R6 ;  /* 0x00000006ff0f123e */ /* 0x000fe200000010ff */
[----:B------:R-:W-:Y:S01]  /*02f0*/  IMAD.U32 R6, RZ, RZ, UR6 ;  /* 0x00000006ff067e24 */ /* 0x000fe2000f8e00ff */
[----:B------:R-:W-:Y:S01]  /*0300*/  @P0 F2FP.BF16.F32.PACK_AB R16, RZ, R7 ;  /* 0x00000007ff10023e */ /* 0x000fe200000010ff */
[----:B------:R-:W-:Y:S01]  /*0310*/  IMAD.U32 R7, RZ, RZ, UR6 ;  /* 0x00000006ff077e24 */ /* 0x000fe2000f8e00ff */
[----:B------:R-:W-:Y:S01]  /*0320*/  @P2 F2FP.BF16.F32.PACK_AB R14, RZ, R5 ;  /* 0x00000005ff0e223e */ /* 0x000fe200000010ff */
[----:B------:R-:W-:Y:S01]  /*0330*/  IMAD.U32 R5, RZ, RZ, UR6 ;  /* 0x00000006ff057e24 */ /* 0x000fe2000f8e00ff */
[----:B------:R-:W-:-:S02]  /*0340*/  @P3 FSET.BF.GT.FTZ.AND R8, R8, RZ, PT ;  /* 0x000000ff0808320a */ /* 0x000fc40003814000 */
[----:B------:R-:W-:Y:S02]  /*0350*/  @P4 FSET.BF.GT.FTZ.AND R9, R9, RZ, PT ;  /* 0x000000ff0909420a */ /* 0x000fe40003814000 */
[----:B------:R-:W-:Y:S02]  /*0360*/  @P5 FSET.BF.GT.FTZ.AND R11, R11, RZ, PT ;  /* 0x000000ff0b0b520a */ /* 0x000fe40003814000 */
[----:B------:R-:W-:Y:S02]  /*0370*/  @P6 FSET.BF.GT.FTZ.AND R13, R13, RZ, PT ;  /* 0x000000ff0d0d620a */ /* 0x000fe40003814000 */
[----:B------:R-:W-:Y:S01]  /*0380*/  @P2 PRMT R7, R14, 0x7610, R7 ;  /* 0x000076100e072816 */ /* 0x000fe20000000007 */
[----:B0-----:R-:W-:Y:S01]  /*0390*/  IMAD.WIDE.U32 R2, R10, 0x2, R2 ;  /* 0x000000020a027825 */ /* 0x001fe200078e0002 */
[----:B------:R-:W-:Y:S02]  /*03a0*/  @P1 PRMT R6, R15, 0x7610, R6 ;  /* 0x000076100f061816 */ /* 0x000fe40000000006 */
[----:B------:R-:W-:Y:S01]  /*03b0*/  @P3 F2FP.BF16.F32.PACK_AB R10, RZ, R8 ;  /* 0x00000008ff0a323e */ /* 0x000fe200000010ff */
[----:B------:R-:W-:Y:S01]  /*03c0*/  IMAD.U32 R8, RZ, RZ, UR6 ;  /* 0x00000006ff087e24 */ /* 0x000fe2000f8e00ff */
[----:B------:R-:W-:Y:S01]  /*03d0*/  @P4 F2FP.BF16.F32.PACK_AB R14, RZ, R9 ;  /* 0x00000009ff0e423e */ /* 0x000fe200000010ff */
[----:B------:R-:W-:Y:S01]  /*03e0*/  IMAD.U32 R9, RZ, RZ, UR6 ;  /* 0x00000006ff097e24 */ /* 0x000fe2000f8e00ff */
[----:B------:R-:W-:Y:S01]  /*03f0*/  @P5 F2FP.BF16.F32.PACK_AB R15, RZ, R11 ;  /* 0x0000000bff0f523e */ /* 0x000fe200000010ff */
[----:B------:R-:W-:Y:S01]  /*0400*/  IMAD.U32 R11, RZ, RZ, UR6 ;  /* 0x00000006ff0b7e24 */ /* 0x000fe2000f8e00ff */
[----:B------:R-:W-:Y:S01]  /*0410*/  @P6 F2FP.BF16.F32.PACK_AB R13, RZ, R13 ;  /* 0x0000000dff0d623e */ /* 0x000fe200000010ff */
[----:B------:R-:W-:Y:S01]  /*0420*/  IMAD.WIDE R2, R0, 0x4, R2 ;  /* 0x0000000400027825 */ /* 0x000fe200078e0202 */
[----:B------:R-:W-:-:S02]  /*0430*/  @P0 PRMT R5, R16, 0x7610, R5 ;  /* 0x0000761010050816 */ /* 0x000fc40000000005 */
[----:B------:R-:W-:Y:S02]  /*0440*/  @P3 PRMT R8, R10, 0x7610, R8 ;  /* 0x000076100a083816 */ /* 0x000fe40000000008 */
[----:B------:R-:W-:Y:S02]  /*0450*/  @P4 PRMT R9, R14, 0x7610, R9 ;  /* 0x000076100e094816 */ /* 0x000fe40000000009 */
[----:B------:R-:W-:Y:S02]  /*0460*/  @P5 PRMT R11, R15, 0x7610, R11 ;  /* 0x000076100f0b5816 */ /* 0x000fe4000000000b */
[----:B------:R-:W-:Y:S02]  /*0470*/  @P6 PRMT R12, R13, 0x7610, R12 ;  /* 0x000076100d0c6816 */ /* 0x000fe4000000000c */
[----:B------:R-:W-:Y:S02]  /*0480*/  PRMT R7, R4, 0x5410, R7 ;  /* 0x0000541004077816 */ /* 0x000fe40000000007 */
[----:B------:R-:W-:-:S02]  /*0490*/  PRMT R5, R6, 0x5410, R5 ;  /* 0x0000541006057816 */ /* 0x000fc40000000005 */
[----:B------:R-:W-:Y:S01]  /*04a0*/  PRMT R9, R8, 0x5410, R9 ;  /* 0x0000541008097816 */ /* 0x000fe20000000009 */
[----:B------:R-:W-:Y:S01]  /*04b0*/  STG.E desc[UR4][R2.64], R7 ;  /* 0x0000000702007986 */ /* 0x000fe2000c101904 */
[----:B------:R-:W-:-:S03]  /*04c0*/  PRMT R11, R11, 0x5410, R12 ;  /* 0x000054100b0b7816 */ /* 0x000fc6000000000c */
[----:B------:R-:W-:Y:S04]  /*04d0*/  STG.E desc[UR4][R2.64+0x200], R5 ;  /* 0x0002000502007986 */ /* 0x000fe8000c101904 */
[----:B------:R-:W-:Y:S04]  /*04e0*/  STG.E desc[UR4][R2.64+0x400], R9 ;  /* 0x0004000902007986 */ /* 0x000fe8000c101904 */
[----:B------:R-:W-:Y:S01]  /*04f0*/  STG.E desc[UR4][R2.64+0x600], R11 ;  /* 0x0006000b02007986 */ /* 0x000fe2000c101904 */
[----:B------:R-:W-:Y:S05]  /*0500*/  EXIT ;  /* 0x000000000000794d */ /* 0x000fea0003800000 */
.L_x_1439:
[----:B------:R-:W0:Y:S01]  /*0510*/  S2R R13, SR_TID.X ;  /* 0x00000000000d7919 */ /* 0x000e220000002100 */
[----:B------:R-:W-:Y:S02]  /*0520*/  PRMT R9, RZ, 0x7610, R9 ;  /* 0x00007610ff097816 */ /* 0x000fe40000000009 */
[----:B0-----:R-:W-:Y:S01]  /*0530*/  ISETP.GE.AND P6, PT, R13, R11, PT ;  /* 0x0000000b0d00720c */ /* 0x001fe20003fc6270 */
[----:B------:R-:W-:-:S12]  /*0540*/  IMAD.MOV.U32 R25, RZ, RZ, R13 ;  /* 0x000000ffff197224 */ /* 0x000fd800078e000d */
[----:B------:R-:W-:Y:S02]  /*0550*/  @!P6 IMAD.IADD R14, R10, 0x1, R25 ;  /* 0x000000010a0ee824 */ /* 0x000fe400078e0219 */
[----:B------:R-:W-:-:S05]  /*0560*/  @!P6 VIADD R25, R25, 0x80 ;  /* 0x000000801919e836 */ /* 0x000fca0000000000 */
[----:B------:R-:W-:-:S13]  /*0570*/  ISETP.GE.AND P5, PT, R25, R11, PT ;  /* 0x0000000b1900720c */ /* 0x000fda0003fa6270 */
[----:B------:R-:W-:Y:S01]  /*0580*/  @!P5 IMAD.IADD R17, R10, 0x1, R25 ;  /* 0x000000010a11d824 */ /* 0x000fe200078e0219 */
[----:B------:R-:W0:Y:S01]  /*0590*/  @!P5 LDC.64 R2, c[0x0][0x220] ;  /* 0x00008800ff02db82 */ /* 0x000e220000000a00 */
[----:B------:R-:W-:-:S05]  /*05a0*/  @!P5 VIADD R25, R25, 0x80 ;  /* 0x000000801919d836 */ /* 0x000fca0000000000 */
[----:B------:R-:W-:-:S13]  /*05b0*/  ISETP.GE.AND P4, PT, R25, R11, PT ;  /* 0x0000000b1900720c */ /* 0x000fda0003f86270 */
[----:B------:R-:W-:Y:S01]  /*05c0*/  @!P4 IMAD.IADD R27, R10, 0x1, R25 ;  /* 0x000000010a1bc824 */ /* 0x000fe200078e0219 */
[----:B------:R-:W-:Y:S01]  /*05d0*/  PRMT R22, RZ, 0x7610, R22 ;  /* 0x00007610ff167816 */ /* 0x000fe20000000016 */
[----:B------:R-:W-:Y:S01]  /*05e0*/  @!P4 VIADD R25, R25, 0x80 ;  /* 0x000000801919c836 */ /* 0x000fe20000000000 */
[----:B------:R-:W1:Y:S01]  /*05f0*/  @!P4 LDC.64 R20, c[0x0][0x220] ;  /* 0x00008800ff14cb82 */ /* 0x000e620000000a00 */
[----:B0-----:R-:W-:-:S03]  /*0600*/  @!P5 IMAD.WIDE.U32 R16, R17, 0x2, R2 ;  /* 0x000000021110d825 */ /* 0x001fc600078e0002 */
[C---:B------:R-:W-:Y:S02]  /*0610*/  ISETP.GE.AND P3, PT, R25.reuse, R11, PT ;  /* 0x0000000b1900720c */ /* 0x040fe40003f66270 */
[----:B------:R0:W5:Y:S11]  /*0620*/  @!P5 LDG.E.U16 R9, desc[UR4][R16.64] ;  /* 0x000000041009d981 */ /* 0x000176000c1e1500 */
[----:B------:R-:W-:Y:S01]  /*0630*/  @!P3 IMAD.IADD R29, R10, 0x1, R25 ;  /* 0x000000010a1db824 */ /* 0x000fe200078e0219 */
[----:B------:R-:W2:Y:S01]  /*0640*/  @!P3 LDC.64 R18, c[0x0][0x220] ;  /* 0x00008800ff12bb82 */ /* 0x000ea20000000a00 */
[----:B------:R-:W-:-:S05]  /*0650*/  @!P3 VIADD R25, R25, 0x80 ;  /* 0x000000801919b836 */ /* 0x000fca0000000000 */
[----:B------:R-:W-:-:S13]  /*0660*/  ISETP.GE.AND P2, PT, R25, R11, PT ;  /* 0x0000000b1900720c */ /* 0x000fda0003f46270 */
[----:B------:R-:W-:Y:S01]  /*0670*/  @!P2 IMAD.IADD R7, R10, 0x1, R25 ;  /* 0x000000010a07a824 */ /* 0x000fe200078e0219 */
[----:B------:R-:W3:Y:S01]  /*0680*/  @!P2 LDC.64 R4, c[0x0][0x220] ;  /* 0x00008800ff04ab82 */ /* 0x000ee20000000a00 */
[----:B------:R-:W-:-:S05]  /*0690*/  @!P2 VIADD R25, R25, 0x80 ;  /* 0x000000801919a836 */ /* 0x000fca0000000000 */
[----:B------:R-:W-:-:S13]  /*06a0*/  ISETP.GE.AND P1, PT, R25, R11, PT ;  /* 0x0000000b1900720c */ /* 0x000fda0003f26270 */
[----:B------:R-:W-:Y:S01]  /*06b0*/  @!P1 IMAD.IADD R23, R10, 0x1, R25 ;  /* 0x000000010a179824 */ /* 0x000fe200078e0219 */
[----:B0-----:R-:W0:Y:S01]  /*06c0*/  @!P1 LDC.64 R16, c[0x0][0x220] ;  /* 0x00008800ff109b82 */ /* 0x001e220000000a00 */
[----:B------:R-:W-:-:S05]  /*06d0*/  @!P1 VIADD R25, R25, 0x80 ;  /* 0x0000008019199836 */ /* 0x000fca0000000000 */
[----:B------:R-:W-:-:S13]  /*06e0*/  ISETP.GE.AND P0, PT, R25, R11, PT ;  /* 0x0000000b1900720c */ /* 0x000fda0003f06270 */
[----:B------:R-:W-:Y:S02]  /*06f0*/  @!P0 IMAD.IADD R15, R10, 0x1, R25 ;  /* 0x000000010a0f8824 */ /* 0x000fe400078e0219 */
[----:B------:R-:W-:-:S05]  /*0700*/  @!P0 VIADD R25, R25, 0x80 ;  /* 0x0000008019198836 */ /* 0x000fca0000000000 */
[----:B------:R-:W-:-:S13]  /*0710*/  ISETP.GE.AND P5, PT, R25, R11, PT ;  /* 0x0000000b1900720c */ /* 0x000fda0003fa6270 */
[----:B------:R-:W4:Y:S01]  /*0720*/  @!P5 LDC.64 R2, c[0x0][0x220] ;  /* 0x00008800ff02db82 */ /* 0x000f220000000a00 */
[----:B------:R-:W-:-:S04]  /*0730*/  @!P5 IMAD.IADD R25, R10, 0x1, R25 ;  /* 0x000000010a19d824 */ /* 0x000fc800078e0219 */
[----:B----4-:R-:W-:-:S03]  /*0740*/  @!P5 IMAD.WIDE.U32 R2, R25, 0x2, R2 ;  /* 0x000000021902d825 */ /* 0x010fc600078e0002 */
[----:B------:R-:W4:Y:S02]  /*0750*/  @!P6 LDC.64 R24, c[0x0][0x220] ;  /* 0x00008800ff18eb82 */ /* 0x000f240000000a00 */
[----:B------:R0:W4:Y:S01]  /*0760*/  @!P5 LDG.E.U16 R22, desc[UR4][R2.64] ;  /* 0x000000040216d981 */ /* 0x000122000c1e1500 */
[----:B---3--:R-:W-:-:S05]  /*0770*/  @!P2 IMAD.WIDE.U32 R4, R7, 0x2, R4 ;  /* 0x000000020704a825 */ /* 0x008fca00078e0004 */
[----:B------:R-:W3:Y:S01]  /*0780*/  @!P0 LDC.64 R6, c[0x0][0x220] ;  /* 0x00008800ff068b82 */ /* 0x000ee20000000a00 */
[----:B------:R-:W-:Y:S01]  /*0790*/  PRMT R8, RZ, 0x7610, R8 ;  /* 0x00007610ff087816 */ /* 0x000fe20000000008 */
[----:B-1----:R-:W-:Y:S01]  /*07a0*/  @!P4 IMAD.WIDE.U32 R20, R27, 0x2, R20 ;  /* 0x000000021b14c825 */ /* 0x002fe200078e0014 */
[----:B------:R-:W-:-:S03]  /*07b0*/  PRMT R0, RZ, 0x7610, R0 ;  /* 0x00007610ff007816 */ /* 0x000fc60000000000 */
[----:B--2---:R-:W-:Y:S01]  /*07c0*/  @!P3 IMAD.WIDE.U32 R18, R29, 0x2, R18 ;  /* 0x000000021d12b825 */ /* 0x004fe200078e0012 */
[----:B------:R1:W5:Y:S01]  /*07d0*/  @!P4 LDG.E.U16 R8, desc[UR4][R20.64] ;  /* 0x000000041408c981 */ /* 0x000362000c1e1500 */
[----:B0-----:R-:W0:Y:S03]  /*07e0*/  @!P6 LDC.64 R2, c[0x0][0x218] ;  /* 0x00008600ff02eb82 */ /* 0x001e260000000a00 */
[----:B------:R2:W5:Y:S01]  /*07f0*/  @!P3 LDG.E.U16 R0, desc[UR4][R18.64] ;  /* 0x000000041200b981 */ /* 0x000562000c1e1500 */
[----:B----4-:R-:W-:Y:S01]  /*0800*/  @!P6 IMAD.WIDE.U32 R24, R14, 0x2, R24 ;  /* 0x000000020e18e825 */ /* 0x010fe200078e0018 */
[----:B------:R-:W-:-:S06]  /*0810*/  PRMT R14, RZ, 0x7610, R14 ;  /* 0x00007610ff0e7816 */ /* 0x000fcc000000000e */
[----:B------:R-:W5:Y:S01]  /*0820*/  @!P6 LDG.E.U16 R14, desc[UR4][R24.64] ;  /* 0x00000004180ee981 */ /* 0x000f62000c1e1500 */
[----:B---3--:R-:W-:Y:S01]  /*0830*/  @!P0 IMAD.WIDE.U32 R6, R15, 0x2, R6 ;  /* 0x000000020f068825 */ /* 0x008fe200078e0006 */
[----:B-1----:R-:W-:Y:S02]  /*0840*/  PRMT R20, RZ, 0x7610, R20 ;  /* 0x00007610ff147816 */ /* 0x002fe40000000014 */
[----:B--2---:R-:W-:Y:S01]  /*0850*/  PRMT R18, RZ, 0x7610, R18 ;  /* 0x00007610ff127816 */ /* 0x004fe20000000012 */
[----:B------:R-:W-:Y:S01]  /*0860*/  @!P1 IMAD.WIDE.U32 R16, R23, 0x2, R16 ;  /* 0x0000000217109825 */ /* 0x000fe200078e0010 */
[----:B------:R-:W-:Y:S02]  /*0870*/  PRMT R15, RZ, 0x7610, R15 ;  /* 0x00007610ff0f7816 */ /* 0x000fe4000000000f */
[----:B------:R1:W5:Y:S01]  /*0880*/  @!P2 LDG.E.U16 R20, desc[UR4][R4.64] ;  /* 0x000000040414a981 */ /* 0x000362000c1e1500 */
[C---:B------:R-:W-:Y:S02]  /*0890*/  VIADD R26, R13.reuse, 0x80 ;  /* 0x000000800d1a7836 */ /* 0x040fe40000000000 */
[C---:B------:R-:W-:Y:S01]  /*08a0*/  VIADD R28, R13.reuse, 0x100 ;  /* 0x000001000d1c7836 */ /* 0x040fe20000000000 */
[----:B------:R2:W5:Y:S01]  /*08b0*/  @!P1 LDG.E.U16 R18, desc[UR4][R16.64] ;  /* 0x0000000410129981 */ /* 0x000562000c1e1500 */
[----:B------:R-:W-:Y:S03]  /*08c0*/  BSSY B0, `(.L_x_1440) ;  /* 0x0000012000007945 */ /* 0x000fe60003800000 */
[----:B------:R3:W5:Y:S01]  /*08d0*/  @!P0 LDG.E.U16 R15, desc[UR4][R6.64] ;  /* 0x00000004060f8981 */ /* 0x000762000c1e1500 */
[----:B-1----:R-:W-:-:S02]  /*08e0*/  VIADD R4, R13, 0x180 ;  /* 0x000001800d047836 */ /* 0x002fc40000000000 */
[C---:B--2---:R-:W-:Y:S02]  /*08f0*/  VIADD R16, R13.reuse, 0x280 ;  /* 0x000002800d107836 */ /* 0x044fe40000000000 */
[----:B---3--:R-:W-:Y:S01]  /*0900*/  VIADD R6, R13, 0x200 ;  /* 0x000002000d067836 */ /* 0x008fe20000000000 */
[-C--:B------:R-:W-:Y:S02]  /*0910*/  ISETP.GE.AND P1, PT, R26, R11.reuse, PT ;  /* 0x0000000b1a00720c */ /* 0x080fe40003f26270 */
[-C--:B------:R-:W-:Y:S02]  /*0920*/  ISETP.GE.AND P5, PT, R28, R11.reuse, PT ;  /* 0x0000000b1c00720c */ /* 0x080fe40003fa6270 */
[-C--:B------:R-:W-:Y:S02]  /*0930*/  ISETP.GE.AND P4, PT, R4, R11.reuse, PT ;  /* 0x0000000b0400720c */ /* 0x080fe40003f86270 */
[-C--:B------:R-:W-:Y:S02]  /*0940*/  ISETP.GE.AND P3, PT, R6, R11.reuse, PT ;  /* 0x0000000b0600720c */ /* 0x080fe40003f66270 */
[----:B------:R-:W-:Y:S01]  /*0950*/  ISETP.GE.AND P2, PT, R16, R11, PT ;  /* 0x0000000b1000720c */ /* 0x000fe20003f46270 */
[----:B------:R-:W-:Y:S01]  /*0960*/  IMAD.U32 R22, R22, 0x10000, RZ ;  /* 0x0001000016167824 */ /* 0x000fe200078e00ff */
[----:B0-----:R-:W-:Y:S11]  /*0970*/  @P6 BRA `(.L_x_1441) ;  /* 0x0000000000186947 */ /* 0x001ff60003800000 */
[----:B-----5:R-:W-:Y:S02]  /*0980*/  IMAD.U32 R14, R14, 0x10000, RZ ;  /* 0x000100000e0e7824 */ /* 0x020fe400078e00ff */
[----:B------:R-:W-:-:S03]  /*0990*/  IMAD.U32 R17, RZ, RZ, UR6 ;  /* 0x00000006ff117e24 */ /* 0x000fc6000f8e00ff */
[----:B------:R-:W-:-:S13]  /*09a0*/  FSETP.NEU.FTZ.AND P0, PT, R14, RZ, PT ;  /* 0x000000ff0e00720b */ /* 0x000fda0003f1d000 */
[----:B------:R-:W-:-:S04]  /*09b0*/  @P0 FSET.BF.GT.FTZ.AND R14, R14, RZ, PT ;  /* 0x000000ff0e0e020a */ /* 0x000fc80003814000 */
[----:B------:R-:W-:-:S04]  /*09c0*/  @P0 F2FP.BF16.F32.PACK_AB R14, RZ, R14 ;  /* 0x0000000eff0e023e */ /* 0x000fc800000010ff */
[----:B------:R-:W-:-:S07]  /*09d0*/  @P0 PRMT R17, R14, 0x7610, R17 ;  /* 0x000076100e110816 */ /* 0x000fce0000000011 */
.L_x_1441:
[----:B------:R-:W-:Y:S05]  /*09e0*/  BSYNC B0 ;  /* 0x0000000000007941 */ /* 0x000fea0003800000 */
.L_x_1440:
[----:B------:R-:W-:Y:S01]  /*09f0*/  BSSY B0, `(.L_x_1442) ;  /* 0x000000b000007945 */ /* 0x000fe20003800000 */
[----:B------:R-:W-:Y:S01]  /*0a00*/  FSETP.NEU.FTZ.AND P0, PT, R22, RZ, PT ;  /* 0x000000ff1600720b */ /* 0x000fe20003f1d000 */
[C---:B------:R-:W-:Y:S02]  /*0a10*/  VIADD R4, R13.reuse, 0x300 ;  /* 0x000003000d047836 */ /* 0x040fe40000000000 */
[----:B------:R-:W-:Y:S01]  /*0a20*/  VIADD R6, R13, 0x380 ;  /* 0x000003800d067836 */ /* 0x000fe20000000000 */
[----:B------:R-:W-:Y:S09]  /*0a30*/  @P1 BRA `(.L_x_1443) ;  /* 0x0000000000181947 */ /* 0x000ff20003800000 */
[----:B-----5:R-:W-:Y:S02]  /*0a40*/  IMAD.U32 R9, R9, 0x10000, RZ ;  /* 0x0001000009097824 */ /* 0x020fe400078e00ff */
[----:B------:R-:W-:-:S03]  /*0a50*/  IMAD.U32 R7, RZ, RZ, UR6 ;  /* 0x00000006ff077e24 */ /* 0x000fc6000f8e00ff */
[----:B------:R-:W-:-:S13]  /*0a60*/  FSETP.NEU.FTZ.AND P1, PT, R9, RZ, PT ;  /* 0x000000ff0900720b */ /* 0x000fda0003f3d000 */
[----:B------:R-:W-:-:S04]  /*0a70*/  @P1 FSET.BF.GT.FTZ.AND R9, R9, RZ, PT ;  /* 0x000000ff0909120a */ /* 0x000fc80003814000 */
[----:B------:R-:W-:-:S04]  /*0a80*/  @P1 F2FP.BF16.F32.PACK_AB R9, RZ, R9 ;  /* 0x00000009ff09123e */ /* 0x000fc800000010ff */
[----:B------:R-:W-:-:S07]  /*0a90*/  @P1 PRMT R7, R9, 0x7610, R7 ;  /* 0x0000761009071816 */ /* 0x000fce0000000007 */
.L_x_1443:
[----:B------:R-:W-:Y:S05]  /*0aa0*/  BSYNC B0 ;  /* 0x0000000000007941 */ /* 0x000fea0003800000 */
.L_x_1442:
[----:B------:R-:W-:Y:S01]  /*0ab0*/  @!P6 IMAD.IADD R5, R10, 0x1, R13 ;  /* 0x000000010a05e824 */ /* 0x000fe200078e020d */
[----:B------:R-:W-:Y:S01]  /*0ac0*/  BSSY B0, `(.L_x_1444) ;  /* 0x000000b000007945 */ /* 0x000fe20003800000 */
[-C--:B------:R-:W-:Y:S02]  /*0ad0*/  ISETP.GE.AND P1, PT, R4, R11.reuse, PT ;  /* 0x0000000b0400720c */ /* 0x080fe40003f26270 */
[----:B------:R-:W-:Y:S01]  /*0ae0*/  ISETP.GE.OR P0, PT, R6, R11, !P0 ;  /* 0x0000000b0600720c */ /* 0x000fe20004706670 */
[----:B------:R-:W-:Y:S01]  /*0af0*/  @!P6 IMAD.WIDE.U32 R2, R5, 0x2, R2 ;  /* 0x000000020502e825 */ /* 0x000fe200078e0002 */
[----:B------:R-:W-:Y:S11]  /*0b00*/  @P5 BRA `(.L_x_1445) ;  /* 0x0000000000185947 */ /* 0x000ff60003800000 */
[----:B-----5:R-:W-:-:S05]  /*0b10*/  IMAD.U32 R8, R8, 0x10000, RZ ;  /* 0x0001000008087824 */ /* 0x020fca00078e00ff */
[----:B------:R-:W-:-:S13]  /*0b20*/  FSETP.NEU.FTZ.AND P5, PT, R8, RZ, PT ;  /* 0x000000ff0800720b */ /* 0x000fda0003fbd000 */
[----:B------:R-:W-:Y:S01]  /*0b30*/  @P5 FSET.BF.GT.FTZ.AND R4, R8, RZ, PT ;  /* 0x000000ff0804520a */ /* 0x000fe20003814000 */
[----:B------:R-:W-:-:S03]  /*0b40*/  IMAD.U32 R8, RZ, RZ, UR6 ;  /* 0x00000006ff087e24 */ /* 0x000fc6000f8e00ff */
[----:B------:R-:W-:-:S04]  /*0b50*/  @P5 F2FP.BF16.F32.PACK_AB R4, RZ, R4 ;  /* 0x00000004ff04523e */ /* 0x000fc800000010ff */
[----:B------:R-:W-:-:S07]  /*0b60*/  @P5 PRMT R8, R4, 0x7610, R8 ;  /* 0x0000761004085816 */ /* 0x000fce0000000008 */
.L_x_1445:
[----:B------:R-:W-:Y:S05]  /*0b70*/  BSYNC B0 ;  /* 0x0000000000007941 */ /* 0x000fea0003800000 */
.L_x_1444:
[----:B------:R-:W-:Y:S04]  /*0b80*/  BSSY B0, `(.L_x_1446) ;  /* 0x0000008000007945 */ /* 0x000fe80003800000 */
[----:B------:R-:W-:Y:S05]  /*0b90*/  @P4 BRA `(.L_x_1447) ;  /* 0x0000000000184947 */ /* 0x000fea0003800000 */
[----:B-----5:R-:W-:-:S05]  /*0ba0*/  IMAD.U32 R0, R0, 0x10000, RZ ;  /* 0x0001000000007824 */ /* 0x020fca00078e00ff */
[----:B------:R-:W-:-:S13]  /*0bb0*/  FSETP.NEU.FTZ.AND P4, PT, R0, RZ, PT ;  /* 0x000000ff0000720b */ /* 0x000fda0003f9d000 */
[----:B------:R-:W-:Y:S01]  /*0bc0*/  @P4 FSET.BF.GT.FTZ.AND R4, R0, RZ, PT ;  /* 0x000000ff0004420a */ /* 0x000fe20003814000 */
[----:B------:R-:W-:-:S03]  /*0bd0*/  IMAD.U32 R0, RZ, RZ, UR6 ;  /* 0x00000006ff007e24 */ /* 0x000fc6000f8e00ff */
[----:B------:R-:W-:-:S04]  /*0be0*/  @P4 F2FP.BF16.F32.PACK_AB R4, RZ, R4 ;  /* 0x00000004ff04423e */ /* 0x000fc800000010ff */
[----:B------:R-:W-:-:S07]  /*0bf0*/  @P4 PRMT R0, R4, 0x7610, R0 ;  /* 0x0000761004004816 */ /* 0x000fce0000000000 */
.L_x_1447:
[----:B------:R-:W-:Y:S05]  /*0c00*/  BSYNC B0 ;  /* 0x0000000000007941 */ /* 0x000fea0003800000 */
.L_x_1446:
[----:B------:R-:W-:Y:S04]  /*0c10*/  BSSY B0, `(.L_x_1448) ;  /* 0x0000008000007945 */ /* 0x000fe80003800000 */
[----:B------:R-:W-:Y:S05]  /*0c20*/  @P3 BRA `(.L_x_1449) ;  /* 0x0000000000183947 */ /* 0x000fea0003800000 */
[----:B-----5:R-:W-:Y:S02]  /*0c30*/  IMAD.U32 R20, R20, 0x10000, RZ ;  /* 0x0001000014147824 */ /* 0x020fe400078e00ff */
[----:B------:R-:W-:-:S03]  /*0c40*/  IMAD.U32 R5, RZ, RZ, UR6 ;  /* 0x00000006ff057e24 */ /* 0x000fc6000f8e00ff */
[----:B------:R-:W-:-:S13]  /*0c50*/  FSETP.NEU.FTZ.AND P3, PT, R20, RZ, PT ;  /* 0x000000ff1400720b */ /* 0x000fda0003f7d000 */
[----:B------:R-:W-:-:S04]  /*0c60*/  @P3 FSET.BF.GT.FTZ.AND R20, R20, RZ, PT ;  /* 0x000000ff1414320a */ /* 0x000fc80003814000 */
[----:B------:R-:W-:-:S04]  /*0c70*/  @P3 F2FP.BF16.F32.PACK_AB R20, RZ, R20 ;  /* 0x00000014ff14323e */ /* 0x000fc800000010ff */
[----:B------:R-:W-:-:S07]  /*0c80*/  @P3 PRMT R5, R20, 0x7610, R5 ;  /* 0x0000761014053816 */ /* 0x000fce0000000005 */
.L_x_1449:
[----:B------:R-:W-:Y:S05]  /*0c90*/  BSYNC B0 ;  /* 0x0000000000007941 */ /* 0x000fea0003800000 */
.L_x_1448:
        /* <DEDUP_REMOVED lines=8> */
.L_x_1451:
[----:B------:R-:W-:Y:S05]  /*0d20*/  BSYNC B0 ;  /* 0x0000000000007941 */ /* 0x000fea0003800000 */
.L_x_1450:
        /* <DEDUP_REMOVED lines=8> */
.L_x_1453:
[----:B------:R-:W-:Y:S05]  /*0db0*/  BSYNC B0 ;  /* 0x0000000000007941 */ /* 0x000fea0003800000 */
.L_x_1452:
[----:B------:R0:W-:Y:S01]  /*0dc0*/  @!P6 STG.E.U16 desc[UR4][R2.64], R17 ;  /* 0x000000110200e986 */ /* 0x0001e2000c101504 */
[----:B------:R-:W-:Y:S01]  /*0dd0*/  @!P6 VIADD R13, R13, 0x80 ;  /* 0x000000800d0de836 */ /* 0x000fe20000000000 */
[----:B------:R-:W-:Y:S01]  /*0de0*/  @!P0 FSET.BF.GT.FTZ.AND R22, R22, RZ, PT ;  /* 0x000000ff1616820a */ /* 0x000fe20003814000 */
[----:B------:R-:W-:Y:S04]  /*0df0*/  BSSY B0, `(.L_x_1454) ;  /* 0x000002f000007945 */ /* 0x000fe80003800000 */
[----:B------:R-:W-:Y:S01]  /*0e00*/  BSSY B1, `(.L_x_1455) ;  /* 0x0000027000017945 */ /* 0x000fe20003800000 */
[----:B------:R-:W-:Y:S02]  /*0e10*/  ISETP.GE.AND P1, PT, R13, R11, PT ;  /* 0x0000000b0d00720c */ /* 0x000fe40003f26270 */
[----:B------:R-:W-:-:S04]  /*0e20*/  @!P0 F2FP.BF16.F32.PACK_AB R22, RZ, R22 ;  /* 0x00000016ff16823e */ /* 0x000fc800000010ff */
[----:B------:R-:W-:-:S07]  /*0e30*/  @!P0 PRMT R12, R22, 0x7610, R12 ;  /* 0x00007610160c8816 */ /* 0x000fce000000000c */
[----:B0-----:R-:W-:Y:S05]  /*0e40*/  @P1 BRA `(.L_x_1456) ;  /* 0x0000000000301947 */ /* 0x001fea0003800000 */
[----:B------:R-:W0:Y:S01]  /*0e50*/  LDC.64 R2, c[0x0][0x218] ;  /* 0x00008600ff027b82 */ /* 0x000e220000000a00 */
[----:B-----5:R-:W-:Y:S02]  /*0e60*/  IMAD.IADD R9, R10, 0x1, R13 ;  /* 0x000000010a097824 */ /* 0x020fe400078e020d */
        /* <DEDUP_REMOVED lines=10> */
.L_x_1456:
[----:B------:R-:W-:-:S13]  /*0f10*/  ISETP.GE.AND P0, PT, R13, R11, PT ;  /* 0x0000000b0d00720c */ /* 0x000fda0003f06270 */
[----:B------:R-:W-:Y:S05]  /*0f20*/  @P0 BRA `(.L_x_1458) ;  /* 0x0000000000300947 */ /* 0x000fea0003800000 */
[----:B0-----:R-:W0:Y:S01]  /*0f30*/  LDC.64 R2, c[0x0][0x218] ;  /* 0x00008600ff027b82 */ /* 0x001e220000000a00 */
[----:B------:R-:W-:Y:S02]  /*0f40*/  IMAD.IADD R7, R10, 0x1, R13 ;  /* 0x000000010a077824 */ /* 0x000fe400078e020d */
[----:B------:R-:W-:Y:S02]  /*0f50*/  VIADD R13, R13, 0x80 ;  /* 0x000000800d0d7836 */ /* 0x000fe40000000000 */
[----:B0-----:R-:W-:-:S05]  /*0f60*/  IMAD.WIDE.U32 R2, R7, 0x2, R2 ;  /* 0x0000000207027825 */ /* 0x001fca00078e0002 */
[----:B-----5:R1:W-:Y:S02]  /*0f70*/  STG.E.U16 desc[UR4][R2.64], R0 ;  /* 0x0000000002007986 */ /* 0x0203e4000c101504 */
.L_x_1457:
[----:B------:R-:W-:-:S13]  /*0f80*/  ISETP.GE.AND P0, PT, R13, R11, PT ;  /* 0x0000000b0d00720c */ /* 0x000fda0003f06270 */
[----:B------:R-:W-:Y:S05]  /*0f90*/  @P0 BRA `(.L_x_1459) ;  /* 0x0000000000340947 */ /* 0x000fea0003800000 */
[----:B01----:R-:W0:Y:S01]  /*0fa0*/  LDC.64 R2, c[0x0][0x218] ;  /* 0x00008600ff027b82 */ /* 0x003e220000000a00 */
[----:B------:R-:W-:Y:S02]  /*0fb0*/  IMAD.IADD R7, R10, 0x1, R13 ;  /* 0x000000010a077824 */ /* 0x000fe400078e020d */
[----:B------:R-:W-:Y:S02]  /*0fc0*/  VIADD R13, R13, 0x80 ;  /* 0x000000800d0d7836 */ /* 0x000fe40000000000 */
[----:B0-----:R-:W-:-:S05]  /*0fd0*/  IMAD.WIDE.U32 R2, R7, 0x2, R2 ;  /* 0x0000000207027825 */ /* 0x001fca00078e0002 */
[----:B------:R1:W-:Y:S02]  /*0fe0*/  STG.E.U16 desc[UR4][R2.64], R5 ;  /* 0x0000000502007986 */ /* 0x0003e4000c101504 */
.L_x_1458:
        /* <DEDUP_REMOVED lines=8> */
.L_x_1459:
[----:B------:R-:W-:Y:S05]  /*1070*/  BSYNC B1 ;  /* 0x0000000000017941 */ /* 0x000fea0003800000 */
.L_x_1455:
[----:B------:R-:W-:-:S13]  /*1080*/  ISETP.GE.AND P0, PT, R13, R11, PT ;  /* 0x0000000b0d00720c */ /* 0x000fda0003f06270 */
[----:B012---:R-:W0:Y:S01]  /*1090*/  @!P0 LDC.64 R2, c[0x0][0x218] ;  /* 0x00008600ff028b82 */ /* 0x007e220000000a00 */
[----:B------:R-:W-:Y:S02]  /*10a0*/  @!P0 IMAD.IADD R5, R10, 0x1, R13 ;  /* 0x000000010a058824 */ /* 0x000fe400078e020d */
[----:B------:R-:W-:Y:S02]  /*10b0*/  @!P0 VIADD R13, R13, 0x80 ;  /* 0x000000800d0d8836 */ /* 0x000fe40000000000 */
[----:B0-----:R-:W-:-:S05]  /*10c0*/  @!P0 IMAD.WIDE.U32 R2, R5, 0x2, R2 ;  /* 0x0000000205028825 */ /* 0x001fca00078e0002 */
[----:B------:R2:W-:Y:S02]  /*10d0*/  @!P0 STG.E.U16 desc[UR4][R2.64], R6 ;  /* 0x0000000602008986 */ /* 0x0005e4000c101504 */
.L_x_1460:
[----:B------:R-:W-:Y:S05]  /*10e0*/  BSYNC B0 ;  /* 0x0000000000007941 */ /* 0x000fea0003800000 */
.L_x_1454:
[----:B------:R-:W-:Y:S05]  /*10f0*/  WARPSYNC.ALL ;  /* 0x0000000000007948 */ /* 0x000fea0003800000 */
[----:B------:R-:W-:-:S13]  /*1100*/  ISETP.GE.AND P0, PT, R13, R11, PT ;  /* 0x0000000b0d00720c */ /* 0x000fda0003f06270 */
[----:B------:R-:W-:Y:S05]  /*1110*/  @P0 EXIT ;  /* 0x000000000000094d */ /* 0x000fea0003800000 */
[----:B012---:R-:W0:Y:S01]  /*1120*/  LDC.64 R2, c[0x0][0x218] ;  /* 0x00008600ff027b82 */ /* 0x007e220000000a00 */
[----:B------:R-:W-:-:S04]  /*1130*/  IMAD.IADD R13, R10, 0x1, R13 ;  /* 0x000000010a0d7824 */ /* 0x000fc800078e020d */
[----:B0-----:R-:W-:-:S05]  /*1140*/  IMAD.WIDE.U32 R2, R13, 0x2, R2 ;  /* 0x000000020d027825 */ /* 0x001fca00078e0002 */
[----:B------:R-:W-:Y:S01]  /*1150*/  STG.E.U16 desc[UR4][R2.64], R12 ;  /* 0x0000000c02007986 */ /* 0x000fe2000c101504 */
[----:B------:R-:W-:Y:S05]  /*1160*/  EXIT ;  /* 0x000000000000794d */ /* 0x000fea0003800000 */
.L_x_1461:
        /* <DEDUP_REMOVED lines=9> */
.L_x_32026:


//--------------------- .text._ZN2at6native29vectorized_elementwise_kernelILi4ENS0_13BUnaryFunctorIN3c108BFloat16ES4_S4_ZZZNS0_21heaviside_kernel_cudaERNS_18TensorIteratorBaseEENKUlvE_clEvENKUlvE8_clEvEUlS4_S4_E_EESt5arrayIPcLm2EEEEviT0_T1_ --------------------------
	.section	.text._ZN2at6native29vectorized_elementwise_kernelILi4ENS0_13BUnaryFunctorIN3c108BFloat16ES4_S4_ZZZNS0_21heaviside_kernel_cudaERNS_18TensorIteratorBaseEENKUlvE_clEvENKUlvE8_clEvEUlS4_S4_E_EESt5arrayIPcLm2EEEEviT0_T1_,"ax",@progbits
	.align	128
        .global         _ZN2at6native29vectorized_elementwise_kernelILi4ENS0_13BUnaryFunctorIN3c108BFloat16ES4_S4_ZZZNS0_21heaviside_kernel_cudaERNS_18TensorIteratorBaseEENKUlvE_clEvENKUlvE8_clEvEUlS4_S4_E_EESt5arrayIPcLm2EEEEviT0_T1_
        .type           _ZN2at6native29vectorized_elementwise_kernelILi4ENS0_13BUnaryFunctorIN3c108BFloat16ES4_S4_ZZZNS0_21heaviside_kernel_cudaERNS_18TensorIteratorBaseEENKUlvE_clEvENKUlvE8_clEvEUlS4_S4_E_EESt5arrayIPcLm2EEEEviT0_T1_,@function
        .size           _ZN2at6native29vectorized_elementwise_kernelILi4ENS0_13BUnaryFunctorIN3c108BFloat16ES4_S4_ZZZNS0_21heaviside_kernel_cudaERNS_18TensorIteratorBaseEENKUlvE_clEvENKUlvE8_clEvEUlS4_S4_E_EESt5arrayIPcLm2EEEEviT0_T1_,(.L_x_32027 - _ZN2at6native29vectorized_elementwise_kernelILi4ENS0_13BUnaryFunctorIN3c108BFloat16ES4_S4_ZZZNS0_21heaviside_kernel_cudaERNS_18TensorIteratorBaseEENKUlvE_clEvENKUlvE8_clEvEUlS4_S4_E_EESt5arrayIPcLm2EEEEviT0_T1_)
        .other          _ZN2at6native29vectorized_elementwise_kernelILi4ENS0_13BUnaryFunctorIN3c108BFloat16ES4_S4_ZZZNS0_21heaviside_kernel_cudaERNS_18TensorIteratorBaseEENKUlvE_clEvENKUlvE8_clEvEUlS4_S4_E_EESt5arrayIPcLm2EEEEviT0_T1_,@"STO_CUDA_ENTRY STV_DEFAULT"
_ZN2at6native29vectorized_elementwise_kernelILi4ENS0_13BUnaryFunctorIN3c108BFloat16ES4_S4_ZZZNS0_21heaviside_kernel_cudaERNS_18TensorIteratorBaseEENKUlvE_clEvENKUlvE8_clEvEUlS4_S4_E_EESt5arrayIPcLm2EEEEviT0_T1_:
.text._ZN2at6native29vectorized_elementwise_kernelILi4ENS0_13BUnaryFunctorIN3c108BFloat16ES4_S4_ZZZNS0_21heaviside_kernel_cudaERNS_18TensorIteratorBaseEENKUlvE_clEvENKUlvE8_clEvEUlS4_S4_E_EESt5arrayIPcLm2EEEEviT0_T1_:
        /* <DEDUP_REMOVED lines=14> */
[----:B------:R-:W2:Y:S04]  /*00e0*/  LDG.E.64 R8, desc[UR4][R2.64] ;  /* 0x0000000402087981 */ /* 0x000ea8000c1e1b00 */
[----:B------:R-:W3:Y:S01]  /*00f0*/  LDG.E.64 R4, desc[UR4][R2.64+0x400] ;  /* 0x0004000402047981 */ /* 0x000ee2000c1e1b00 */
[C---:B--2---:R-:W-:Y:S01]  /*0100*/  IMAD.U32 R6, R8.reuse, 0x10000, RZ ;  /* 0x0001000008067824 */ /* 0x044fe200078e00ff */
[----:B------:R-:W-:Y:S01]  /*0110*/  PRMT R7, R8, 0x7632, R7 ;  /* 0x0000763208077816 */ /* 0x000fe20000000007 */
[C---:B------:R-:W-:Y:S01]  /*0120*/  IMAD.U32 R8, R9.reuse, 0x10000, RZ ;  /* 0x0001000009087824 */ /* 0x040fe200078e00ff */
[----:B------:R-:W-:Y:S01]  /*0130*/  PRMT R9, R9, 0x7632, R9 ;  /* 0x0000763209097816 */ /* 0x000fe20000000009 */
[----:B---3--:R-:W-:Y:S01]  /*0140*/  IMAD.U32 R11, R4, 0x10000, RZ ;  /* 0x00010000040b7824 */ /* 0x008fe200078e00ff */
[----:B------:R-:W-:Y:S01]  /*0150*/  FSETP.NEU.FTZ.AND P3, PT, R6, RZ, PT ;  /* 0x000000ff0600720b */ /* 0x000fe20003f7d000 */
[----:B------:R-:W-:Y:S01]  /*0160*/  IMAD.U32 R7, R7, 0x10000, RZ ;  /* 0x0001000007077824 */ /* 0x000fe200078e00ff */
[----:B------:R-:W-:Y:S01]  /*0170*/  FSETP.NEU.FTZ.AND P2, PT, R8, RZ, PT ;  /* 0x000000ff0800720b */ /* 0x000fe20003f5d000 */
[----:B------:R-:W-:Y:S01]  /*0180*/  IMAD.U32 R9, R9, 0x10000, RZ ;  /* 0x0001000009097824 */ /* 0x000fe200078e00ff */
[----:B------:R-:W-:Y:S01]  /*0190*/  PRMT R4, R4, 0x7632, R4 ;  /* 0x0000763204047816 */ /* 0x000fe20000000004 */
[----:B------:R-:W-:Y:S01]  /*01a0*/  IMAD.U32 R13, R5, 0x10000, RZ ;  /* 0x00010000050d7824 */ /* 0x000fe200078e00ff */
[----:B------:R-:W-:-:S02]  /*01b0*/  FSETP.NEU.FTZ.AND P1, PT, R7, RZ, PT ;  /* 0x000000ff0700720b */ /* 0x000fc40003f3d000 */
[----:B------:R-:W-:Y:S01]  /*01c0*/  PRMT R14, R5, 0x7632, R14 ;  /* 0x00007632050e7816 */ /* 0x000fe2000000000e */
[----:B------:R-:W-:Y:S01]  /*01d0*/  IMAD.U32 R5, RZ, RZ, UR6 ;  /* 0x00000006ff057e24 */ /* 0x000fe2000f8e00ff */
[----:B------:R-:W-:Y:S02]  /*01e0*/  FSETP.NEU.FTZ.AND P0, PT, R9, RZ, PT ;  /* 0x000000ff0900720b */ /* 0x000fe40003f1d000 */
[----:B------:R-:W-:Y:S01]  /*01f0*/  FSETP.NEU.FTZ.AND P5, PT, R13, RZ, PT ;  /* 0x000000ff0d00720b */ /* 0x000fe20003fbd000 */
[----:B------:R-:W-:Y:S01]  /*0200*/  IMAD.U32 R14, R14, 0x10000, RZ ;  /* 0x000100000e0e7824 */ /* 0x000fe200078e00ff */
[----:B------:R-:W-:Y:S02]  /*0210*/  @P3 FSET.BF.GT.FTZ.AND R6, R6, RZ, PT ;  /* 0x000000ff0606320a */ /* 0x000fe40003814000 */
[----:B------:R-:W-:Y:S02]  /*0220*/  @P2 FSET.BF.GT.FTZ.AND R8, R8, RZ, PT ;  /* 0x000000ff0808220a */ /* 0x000fe40003814000 */
[----:B------:R-:W-:Y:S01]  /*0230*/  @P3 F2FP.BF16.F32.PACK_AB R3, RZ, R6 ;  /* 0x00000006ff03323e */ /* 0x000fe200000010ff */
[----:B------:R-:W-:Y:S01]  /*0240*/  IMAD.U32 R6, RZ, RZ, UR6 ;  /* 0x00000006ff067e24 */ /* 0x000fe2000f8e00ff */
[----:B------:R-:W-:Y:S01]  /*0250*/  @P2 F2FP.BF16.F32.PACK_AB R16, RZ, R8 ;  /* 0x00000008ff10223e */ /* 0x000fe200000010ff */
[----:B------:R-:W-:Y:S01]  /*0260*/  IMAD.U32 R8, R4, 0x10000, RZ ;  /* 0x0001000004087824 */ /* 0x000fe200078e00ff */
[----:B------:R-:W-:Y:S01]  /*0270*/  FSETP.NEU.FTZ.AND P6, PT, R14, RZ, PT ;  /* 0x000000ff0e00720b */ /* 0x000fe20003fdd000 */
[----:B------:R-:W-:Y:S01]  /*0280*/  IMAD.U32 R4, RZ, RZ, UR6 ;  /* 0x00000006ff047e24 */ /* 0x000fe2000f8e00ff */
[----:B------:R-:W-:-:S02]  /*0290*/  @P3 PRMT R6, R3, 0x7610, R6 ;  /* 0x0000761003063816 */ /* 0x000fc40000000006 */
[----:B------:R-:W0:Y:S01]  /*02a0*/  LDC.64 R2, c[0x0][0x218] ;  /* 0x00008600ff027b82 */ /* 0x000e220000000a00 */
[----:B------:R-:W-:Y:S02]  /*02b0*/  FSETP.NEU.FTZ.AND P4, PT, R8, RZ, PT ;  /* 0x000000ff0800720b */ /* 0x000fe40003f9d000 */
[----:B------:R-:W-:Y:S02]  /*02c0*/  FSETP.NEU.FTZ.AND P3, PT, R11, RZ, PT ;  /* 0x000000ff0b00720b */ /* 0x000fe40003f7d000 */
[----:B------:R-:W-:Y:S02]  /*02d0*/  @P1 FSET.BF.GT.FTZ.AND R7, R7, RZ, PT ;  /* 0x000000ff0707120a */ /* 0x000fe40003814000 */
[----:B------:R-:W-:Y:S02]  /*02e0*/  @P0 FSET.BF.GT.FTZ.AND R9, R9, RZ, PT ;  /* 0x000000ff0909020a */ /* 0x000fe40003814000 */
[----:B------:R-:W-:Y:S01]  /*02f0*/  @P1 F2FP.BF16.F32.PACK_AB R15, RZ, R7 ;  /* 0x00000007ff0f123e */ /* 0x000fe200000010ff */
[----:B------:R-:W-:Y:S01]  /*0300*/  IMAD.U32 R7, RZ, RZ, UR6 ;  /* 0x00000006ff077e24 */ /* 0x000fe2000f8e00ff */
[----:B------:R-:W-:-:S02]  /*0310*/  @P5 FSET.BF.GT.FTZ.AND R13, R13, RZ, PT ;  /* 0x000000ff0d0d520a */ /* 0x000fc40003814000 */
[----:B------:R-:W-:Y:S02]  /*0320*/  @P0 F2FP.BF16.F32.PACK_AB R9, RZ, R9 ;  /* 0x00000009ff09023e */ /* 0x000fe400000010ff */
[----:B------:R-:W-:Y:S02]  /*0330*/  @P4 FSET.BF.GT.FTZ.AND R8, R8, RZ, PT ;  /* 0x000000ff0808420a */ /* 0x000fe40003814000 */
[----:B------:R-:W-:Y:S02]  /*0340*/  @P3 FSET.BF.GT.FTZ.AND R11, R11, RZ, PT ;  /* 0x000000ff0b0b320a */ /* 0x000fe40003814000 */
[----:B------:R-:W-:Y:S02]  /*0350*/  @P1 PRMT R7, R15, 0x7610, R7 ;  /* 0x000076100f071816 */ /* 0x000fe40000000007 */
[----:B------:R-:W-:Y:S02]  /*0360*/  @P5 F2FP.BF16.F32.PACK_AB R15, RZ, R13 ;  /* 0x0000000dff0f523e */ /* 0x000fe400000010ff */
[----:B------:R-:W-:Y:S01]  /*0370*/  @P6 FSET.BF.GT.FTZ.AND R14, R14, RZ, PT ;  /* 0x000000ff0e0e620a */ /* 0x000fe20003814000 */
[----:B0-----:R-:W-:Y:S01]  /*0380*/  IMAD.WIDE.U32 R2, R10, 0x2, R2 ;  /* 0x000000020a027825 */ /* 0x001fe200078e0002 */
[----:B------:R-:W-:-:S02]  /*0390*/  @P0 PRMT R4, R9, 0x7610, R4 ;  /* 0x0000761009040816 */ /* 0x000fc40000000004 */
[----:B------:R-:W-:Y:S01]  /*03a0*/  @P4 F2FP.BF16.F32.PACK_AB R13, RZ, R8 ;  /* 0x00000008ff0d423e */ /* 0x000fe200000010ff */
[----:B------:R-:W-:Y:S01]  /*03b0*/  IMAD.U32 R8, RZ, RZ, UR6 ;  /* 0x00000006ff087e24 */ /* 0x000fe2000f8e00ff */
[----:B------:R-:W-:Y:S01]  /*03c0*/  @P3 F2FP.BF16.F32.PACK_AB R10, RZ, R11 ;  /* 0x0000000bff0a323e */ /* 0x000fe200000010ff */
[----:B------:R-:W-:Y:S01]  /*03d0*/  IMAD.U32 R9, RZ, RZ, UR6 ;  /* 0x00000006ff097e24 */ /* 0x000fe2000f8e00ff */
[----:B------:R-:W-:Y:S01]  /*03e0*/  @P6 F2FP.BF16.F32.PACK_AB R14, RZ, R14 ;  /* 0x0000000eff0e623e */ /* 0x000fe200000010ff */
[----:B------:R-:W-:Y:S01]  /*03f0*/  IMAD.U32 R11, RZ, RZ, UR6 ;  /* 0x00000006ff0b7e24 */ /* 0x000fe2000f8e00ff */
[----:B------:R-:W-:Y:S01]  /*0400*/  @P3 PRMT R8, R10, 0x7610, R8 ;  /* 0x000076100a083816 */ /* 0x000fe20000000008 */
[----:B------:R-:W-:Y:S01]  /*0410*/  IMAD.WIDE R2, R0, 0x8, R2 ;  /* 0x0000000800027825 */ /* 0x000fe200078e0202 */
[----:B------:R-:W-:Y:S02]  /*0420*/  @P4 PRMT R9, R13, 0x7610, R9 ;  /* 0x000076100d094816 */ /* 0x000fe40000000009 */
[----:B------:R-:W-:-:S02]  /*0430*/  @P2 PRMT R5, R16, 0x7610, R5 ;  /* 0x0000761010052816 */ /* 0x000fc40000000005 */
[----:B------:R-:W-:Y:S02]  /*0440*/  @P5 PRMT R11, R15, 0x7610, R11 ;  /* 0x000076100f0b5816 */ /* 0x000fe4000000000b */
[----:B------:R-:W-:Y:S02]  /*0450*/  @P6 PRMT R12, R14, 0x7610, R12 ;  /* 0x000076100e0c6816 */ /* 0x000fe4000000000c */
[----:B------:R-:W-:Y:S02]  /*0460*/  PRMT R6, R6, 0x5410, R7 ;  /* 0x0000541006067816 */ /* 0x000fe40000000007 */
[----:B------:R-:W-:Y:S02]  /*0470*/  PRMT R8, R8, 0x5410, R9 ;  /* 0x0000541008087816 */ /* 0x000fe40000000009 */
[----:B------:R-:W-:Y:S02]  /*0480*/  PRMT R7, R5, 0x5410, R4 ;  /* 0x0000541005077816 */ /* 0x000fe40000000004 */
[----:B------:R-:W-:-:S03]  /*0490*/  PRMT R9, R11, 0x5410, R12 ;  /* 0x000054100b097816 */ /* 0x000fc6000000000c */
[----:B------:R-:W-:Y:S04]  /*04a0*/  STG.E.64 desc[UR4][R2.64], R6 ;  /* 0x0000000602007986 */ /* 0x000fe8000c101b04 */
[----:B------:R-:W-:Y:S01]  /*04b0*/  STG.E.64 desc[UR4][R2.64+0x400], R8 ;  /* 0x0004000802007986 */ /* 0x000fe2000c101b04 */
[----:B------:R-:W-:Y:S05]  /*04c0*/  EXIT ;  /* 0x000000000000794d */ /* 0x000fea0003800000 */
.L_x_1462:
        /* <DEDUP_REMOVED lines=77> */
.L_x_1464:
[----:B------:R-:W-:Y:S05]  /*09a0*/  BSYNC B0 ;  /* 0x0000000000007941 */ /* 0x000fea0003800000 */
.L_x_1463:
        /* <DEDUP_REMOVED lines=11> */
.L_x_1466:
[----:B------:R-:W-:Y:S05]  /*0a60*/  BSYNC B0 ;  /* 0x0000000000007941 */ /* 0x000fea0003800000 */
.L_x_1465:
        /* <DEDUP_REMOVED lines=12> */
.L_x_1468:
[----:B------:R-:W-:Y:S05]  /*0b30*/  BSYNC B0 ;  /* 0x0000000000007941 */ /* 0x000fea0003800000 */
.L_x_1467:
        /* <DEDUP_REMOVED lines=8> */
.L_x_1470:
[----:B------:R-:W-:Y:S05]  /*0bc0*/  BSYNC B0 ;  /* 0x0000000000007941 */ /* 0x000fea0003800000 */
.L_x_1469:
        /* <DEDUP_REMOVED lines=8> */
.L_x_1472:
[----:B------:R-:W-:Y:S05]  /*0c50*/  BSYNC B0 ;  /* 0x0000000000007941 */ /* 0x000fea0003800000 */
.L_x_1471:
        /* <DEDUP_REMOVED lines=8> */
.L_x_1474:
[----:B------:R-:W-:Y:S05]  /*0ce0*/  BSYNC B0 ;  /* 0x0000000000007941 */ /* 0x000fea0003800000 */
.L_x_1473:
        /* <DEDUP_REMOVED lines=8> */
.L_x_1476:
[----:B------:R-:W-:Y:S05]  /*0d70*/  BSYNC B0 ;  /* 0x0000000000007941 */ /* 0x000fea0003800000 */
.L_x_1475:
        /* <DEDUP_REMOVED lines=21> */
.L_x_1479:
[----:B------:R-:W-:-:S13]  /*0ed0*/  ISETP.GE.AND P0, PT, R13, R11, PT ;  /* 0x0000000b0d00720c */ /* 0x000fda0003f06270 */
[----:B------:R-:W-:Y:S05]  /*0ee0*/  @P0 BRA `(.L_x_1481) ;  /* 0x0000000000300947 */ /* 0x000fea0003800000 */
[----:B0-----:R-:W0:Y:S01]  /*0ef0*/  LDC.64 R2, c[0x0][0x218] ;  /* 0x00008600ff027b82 */ /* 0x001e220000000a00 */
[----:B------:R-:W-:Y:S02]  /*0f00*/  IMAD.IADD R7, R10, 0x1, R13 ;  /* 0x000000010a077824 */ /* 0x000fe400078e020d */
[----:B------:R-:W-:Y:S02]  /*0f10*/  VIADD R13, R13, 0x80 ;  /* 0x000000800d0d7836 */ /* 0x000fe40000000000 */
[----:B0-----:R-:W-:-:S05]  /*0f20*/  IMAD.WIDE.U32 R2, R7, 0x2, R2 ;  /* 0x0000000207027825 */ /* 0x001fca00078e0002 */
[----:B-----5:R1:W-:Y:S02]  /*0f30*/  STG.E.U16 desc[UR4][R2.64], R0 ;  /* 0x0000000002007986 */ /* 0x0203e4000c101504 */
.L_x_1480:
[----:B------:R-:W-:-:S13]  /*0f40*/  ISETP.GE.AND P0, PT, R13, R11, PT ;  /* 0x0000000b0d00720c */ /* 0x000fda0003f06270 */
[----:B------:R-:W-:Y:S05]  /*0f50*/  @P0 BRA `(.L_x_1482) ;  /* 0x0000000000340947 */ /* 0x000fea0003800000 */
[----:B01----:R-:W0:Y:S01]  /*0f60*/  LDC.64 R2, c[0x0][0x218] ;  /* 0x00008600ff027b82 */ /* 0x003e220000000a00 */
[----:B------:R-:W-:Y:S02]  /*0f70*/  IMAD.IADD R7, R10, 0x1, R13 ;  /* 0x000000010a077824 */ /* 0x000fe400078e020d */
[----:B------:R-:W-:Y:S02]  /*0f80*/  VIADD R13, R13, 0x80 ;  /* 0x000000800d0d7836 */ /* 0x000fe40000000000 */
[----:B0-----:R-:W-:-:S05]  /*0f90*/  IMAD.WIDE.U32 R2, R7, 0x2, R2 ;  /* 0x0000000207027825 */ /* 0x001fca00078e0002 */
[----:B------:R1:W-:Y:S02]  /*0fa0*/  STG.E.U16 desc[UR4][R2.64], R5 ;  /* 0x0000000502007986 */ /* 0x0003e4000c101504 */
.L_x_1481:
        /* <DEDUP_REMOVED lines=8> */
.L_x_1482:
[----:B------:R-:W-:Y:S05]  /*1030*/  BSYNC B1 ;  /* 0x0000000000017941 */ /* 0x000fea0003800000 */
.L_x_1478:
[----:B------:R-:W-:-:S13]  /*1040*/  ISETP.GE.AND P0, PT, R13, R11, PT ;  /* 0x0000000b0d00720c */ /* 0x000fda0003f06270 */
[----:B012---:R-:W0:Y:S01]  /*1050*/  @!P0 LDC.64 R2, c[0x0][0x218] ;  /* 0x00008600ff028b82 */ /* 0x007e220000000a00 */
[----:B------:R-:W-:Y:S02]  /*1060*/  @!P0 IMAD.IADD R5, R10, 0x1, R13 ;  /* 0x000000010a058824 */ /* 0x000fe400078e020d */
[----:B------:R-:W-:Y:S02]  /*1070*/  @!P0 VIADD R13, R13, 0x80 ;  /* 0x000000800d0d8836 */ /* 0x000fe40000000000 */
[----:B0-----:R-:W-:-:S05]  /*1080*/  @!P0 IMAD.WIDE.U32 R2, R5, 0x2, R2 ;  /* 0x0000000205028825 */ /* 0x001fca00078e0002 */
[----:B------:R2:W-:Y:S02]  /*1090*/  @!P0 STG.E.U16 desc[UR4][R2.64], R6 ;  /* 0x0000000602008986 */ /* 0x0005e4000c101504 */
.L_x_1483:
[----:B------:R-:W-:Y:S05]  /*10a0*/  BSYNC B0 ;  /* 0x0000000000007941 */ /* 0x000fea0003800000 */
.L_x_1477:
        /* <DEDUP_REMOVED lines=8> */
.L_x_1484:
        /* <DEDUP_REMOVED lines=13> */
.L_x_32027:


//--------------------- .text._ZN2at6native29vectorized_elementwise_kernelILi8ENS0_13BUnaryFunctorIN3c108BFloat16ES4_S4_ZZZNS0_21heaviside_kernel_cudaERNS_18TensorIteratorBaseEENKUlvE_clEvENKUlvE8_clEvEUlS4_S4_E_EESt5arrayIPcLm2EEEEviT0_T1_ --------------------------
	.section	.text._ZN2at6native29vectorized_elementwise_kernelILi8ENS0_13BUnaryFunctorIN3c108BFloat16ES4_S4_ZZZNS0_21heaviside_kernel_cudaERNS_18TensorIteratorBaseEENKUlvE_clEvENKUlvE8_clEvEUlS4_S4_E_EESt5arrayIPcLm2EEEEviT0_T1_,"ax",@progbits
	.align	128
        .global         _ZN2at6native29vectorized_elementwise_kernelILi8ENS0_13BUnaryFunctorIN3c108BFloat16ES4_S4_ZZZNS0_21heaviside_kernel_cudaERNS_18TensorIteratorBaseEENKUlvE_clEvENKUlvE8_clEvEUlS4_S4_E_EESt5arrayIPcLm2EEEEviT0_T1_
        .type           _ZN2at6native29vectorized_elementwise_kernelILi8ENS0_13BUnaryFunctorIN3c108BFloat16ES4_S4_ZZZNS0_21heaviside_kernel_cudaERNS_18TensorIteratorBaseEENKUlvE_clEvENKUlvE8_clEvEUlS4_S4_E_EESt5arrayIPcLm2EEEEviT0_T1_,@function
        .size           _ZN2at6native29vectorized_elementwise_kernelILi8ENS0_13BUnaryFunctorIN3c108BFloat16ES4_S4_ZZZNS0_21heaviside_kernel_cudaERNS_18TensorIteratorBaseEENKUlvE_clEvENKUlvE8_clEvEUlS4_S4_E_EESt5arrayIPcLm2EEEEviT0_T1_,(.L_x_32028 - _ZN2at6native29vectorized_elementwise_kernelILi8ENS0_13BUnaryFunctorIN3c108BFloat16ES4_S4_ZZZNS0_21heaviside_kernel_cudaERNS_18TensorIteratorBaseEENKUlvE_clEvENKUlvE8_clEvEUlS4_S4_E_EESt5arrayIPcLm2EEEEviT0_T1_)
        .other          _ZN2at6native29vectorized_elementwise_kernelILi8ENS0_13BUnaryFunctorIN3c108BFloat16ES4_S4_ZZZNS0_21heaviside_kernel_cudaERNS_18TensorIteratorBaseEENKUlvE_clEvENKUlvE8_clEvEUlS4_S4_E_EESt5arrayIPcLm2EEEEviT0_T1_,@"STO_CUDA_ENTRY STV_DEFAULT"
_ZN2at6native29vectorized_elementwise_kernelILi8ENS0_13BUnaryFunctorIN3c108BFloat16ES4_S4_ZZZNS0_21heaviside_kernel_cudaERNS_18TensorIteratorBaseEENKUlvE_clEvENKUlvE8_clEvEUlS4_S4_E_EESt5arrayIPcLm2EEEEviT0_T1_:
.text._ZN2at6native29vectorized_elementwise_kernelILi8ENS0_13BUnaryFunctorIN3c108BFloat16ES4_S4_ZZZNS0_21heaviside_kernel_cudaERNS_18TensorIteratorBaseEENKUlvE_clEvENKUlvE8_clEvEUlS4_S4_E_EESt5arrayIPcLm2EEEEviT0_T1_:
        /* <DEDUP_REMOVED lines=14> */
[----:B------:R0:W2:Y:S02]  /*00e0*/  LDG.E.128 R4, desc[UR4][R2.64] ;  /* 0x0000000402047981 */ /* 0x0000a4000c1e1d00 */
[----:B0-----:R-:W0:Y:S02]  /*00f0*/  LDC.64 R2, c[0x0][0x218] ;  /* 0x00008600ff027b82 */ /* 0x001e240000000a00 */
[----:B0-----:R-:W-:-:S04]  /*0100*/  IMAD.WIDE.U32 R2, R10, 0x2, R2 ;  /* 0x000000020a027825 */ /* 0x001fc800078e0002 */
[----:B------:R-:W-:-:S04]  /*0110*/  IMAD.WIDE R2, R0, 0x10, R2 ;  /* 0x0000001000027825 */ /* 0x000fc800078e0202 */
[C---:B--2---:R-:W-:Y:S02]  /*0120*/  IMAD.U32 R8, R4.reuse, 0x10000, RZ ;  /* 0x0001000004087824 */ /* 0x044fe400078e00ff */
[----:B------:R-:W-:Y:S01]  /*0130*/  IMAD.U32 R9, R5, 0x10000, RZ ;  /* 0x0001000005097824 */ /* 0x000fe200078e00ff */
[----:B------:R-:W-:Y:S01]  /*0140*/  PRMT R5, R4, 0x7632, R5 ;  /* 0x0000763204057816 */ /* 0x000fe20000000005 */
[----:B------:R-:W-:Y:S01]  /*0150*/  IMAD.U32 R11, R6, 0x10000, RZ ;  /* 0x00010000060b7824 */ /* 0x000fe200078e00ff */
[----:B------:R-:W-:Y:S01]  /*0160*/  FSETP.NEU.FTZ.AND P3, PT, R8, RZ, PT ;  /* 0x000000ff0800720b */ /* 0x000fe20003f7d000 */
[----:B------:R-:W-:Y:S01]  /*0170*/  IMAD.U32 R13, R7, 0x10000, RZ ;  /* 0x00010000070d7824 */ /* 0x000fe200078e00ff */
[----:B------:R-:W-:Y:S01]  /*0180*/  FSETP.NEU.FTZ.AND P2, PT, R9, RZ, PT ;  /* 0x000000ff0900720b */ /* 0x000fe20003f5d000 */
[----:B------:R-:W-:Y:S01]  /*0190*/  IMAD.U32 R4, RZ, RZ, UR6 ;  /* 0x00000006ff047e24 */ /* 0x000fe2000f8e00ff */
[----:B------:R-:W-:Y:S02]  /*01a0*/  FSETP.NEU.FTZ.AND P1, PT, R11, RZ, PT ;  /* 0x000000ff0b00720b */ /* 0x000fe40003f3d000 */
[----:B------:R-:W-:-:S02]  /*01b0*/  PRMT R6, R5, 0x7632, R6 ;  /* 0x0000763205067816 */ /* 0x000fc40000000006 */
[----:B------:R-:W-:Y:S02]  /*01c0*/  FSETP.NEU.FTZ.AND P0, PT, R13, RZ, PT ;  /* 0x000000ff0d00720b */ /* 0x000fe40003f1d000 */
[----:B------:R-:W-:-:S03]  /*01d0*/  PRMT R7, R6, 0x7632, R7 ;  /* 0x0000763206077816 */ /* 0x000fc60000000007 */
[----:B------:R-:W-:Y:S02]  /*01e0*/  @P3 FSET.BF.GT.FTZ.AND R8, R8, RZ, PT ;  /* 0x000000ff0808320a */ /* 0x000fe40003814000 */
[----:B------:R-:W-:Y:S02]  /*01f0*/  @P2 FSET.BF.GT.FTZ.AND R9, R9, RZ, PT ;  /* 0x000000ff0909220a */ /* 0x000fe40003814000 */
[----:B------:R-:W-:Y:S02]  /*0200*/  @P3 F2FP.BF16.F32.PACK_AB R8, RZ, R8 ;  /* 0x00000008ff08323e */ /* 0x000fe400000010ff */
[----:B------:R-:W-:Y:S02]  /*0210*/  @P1 FSET.BF.GT.FTZ.AND R11, R11, RZ, PT ;  /* 0x000000ff0b0b120a */ /* 0x000fe40003814000 */
[----:B------:R-:W-:Y:S02]  /*0220*/  PRMT R14, R7, 0x7632, R14 ;  /* 0x00007632070e7816 */ /* 0x000fe4000000000e */
[----:B------:R-:W-:Y:S01]  /*0230*/  @P3 PRMT R4, R8, 0x7610, R4 ;  /* 0x0000761008043816 */ /* 0x000fe20000000004 */
[----:B------:R-:W-:Y:S01]  /*0240*/  IMAD.U32 R8, R5, 0x10000, RZ ;  /* 0x0001000005087824 */ /* 0x000fe200078e00ff */
[----:B------:R-:W-:Y:S01]  /*0250*/  @P2 F2FP.BF16.F32.PACK_AB R15, RZ, R9 ;  /* 0x00000009ff0f223e */ /* 0x000fe200000010ff */
[----:B------:R-:W-:Y:S01]  /*0260*/  IMAD.U32 R9, R6, 0x10000, RZ ;  /* 0x0001000006097824 */ /* 0x000fe200078e00ff */
[----:B------:R-:W-:Y:S01]  /*0270*/  @P1 F2FP.BF16.F32.PACK_AB R16, RZ, R11 ;  /* 0x0000000bff10123e */ /* 0x000fe200000010ff */
[----:B------:R-:W-:Y:S01]  /*0280*/  IMAD.U32 R11, R7, 0x10000, RZ ;  /* 0x00010000070b7824 */ /* 0x000fe200078e00ff */
[----:B------:R-:W-:Y:S01]  /*0290*/  FSETP.NEU.FTZ.AND P3, PT, R8, RZ, PT ;  /* 0x000000ff0800720b */ /* 0x000fe20003f7d000 */
[----:B------:R-:W-:Y:S01]  /*02a0*/  IMAD.U32 R14, R14, 0x10000, RZ ;  /* 0x000100000e0e7824 */ /* 0x000fe200078e00ff */
[----:B------:R-:W-:Y:S01]  /*02b0*/  FSETP.NEU.FTZ.AND P4, PT, R9, RZ, PT ;  /* 0x000000ff0900720b */ /* 0x000fe20003f9d000 */
[----:B------:R-:W-:Y:S01]  /*02c0*/  IMAD.U32 R5, RZ, RZ, UR6 ;  /* 0x00000006ff057e24 */ /* 0x000fe2000f8e00ff */
[----:B------:R-:W-:Y:S01]  /*02d0*/  FSETP.NEU.FTZ.AND P5, PT, R11, RZ, PT ;  /* 0x000000ff0b00720b */ /* 0x000fe20003fbd000 */
[----:B------:R-:W-:Y:S01]  /*02e0*/  IMAD.U32 R7, RZ, RZ, UR6 ;  /* 0x00000006ff077e24 */ /* 0x000fe2000f8e00ff */
[----:B------:R-:W-:Y:S01]  /*02f0*/  FSETP.NEU.FTZ.AND P6, PT, R14, RZ, PT ;  /* 0x000000ff0e00720b */ /* 0x000fe20003fdd000 */
[----:B------:R-:W-:Y:S01]  /*0300*/  IMAD.U32 R6, RZ, RZ, UR6 ;  /* 0x00000006ff067e24 */ /* 0x000fe2000f8e00ff */
[----:B------:R-:W-:-:S02]  /*0310*/  @P0 FSET.BF.GT.FTZ.AND R13, R13, RZ, PT ;  /* 0x000000ff0d0d020a */ /* 0x000fc40003814000 */
[----:B------:R-:W-:Y:S02]  /*0320*/  @P2 PRMT R5, R15, 0x7610, R5 ;  /* 0x000076100f052816 */ /* 0x000fe40000000005 */
[----:B------:R-:W-:Y:S02]  /*0330*/  @P0 F2FP.BF16.F32.PACK_AB R13, RZ, R13 ;  /* 0x0000000dff0d023e */ /* 0x000fe400000010ff */
[----:B------:R-:W-:Y:S02]  /*0340*/  @P3 FSET.BF.GT.FTZ.AND R8, R8, RZ, PT ;  /* 0x000000ff0808320a */ /* 0x000fe40003814000 */
[----:B------:R-:W-:Y:S02]  /*0350*/  @P4 FSET.BF.GT.FTZ.AND R9, R9, RZ, PT ;  /* 0x000000ff0909420a */ /* 0x000fe40003814000 */
[----:B------:R-:W-:Y:S02]  /*0360*/  @P5 FSET.BF.GT.FTZ.AND R11, R11, RZ, PT ;  /* 0x000000ff0b0b520a */ /* 0x000fe40003814000 */
[----:B------:R-:W-:-:S02]  /*0370*/  @P6 FSET.BF.GT.FTZ.AND R14, R14, RZ, PT ;  /* 0x000000ff0e0e620a */ /* 0x000fc40003814000 */
[----:B------:R-:W-:Y:S02]  /*0380*/  @P0 PRMT R7, R13, 0x7610, R7 ;  /* 0x000076100d070816 */ /* 0x000fe40000000007 */
[----:B------:R-:W-:Y:S01]  /*0390*/  @P3 F2FP.BF16.F32.PACK_AB R10, RZ, R8 ;  /* 0x00000008ff0a323e */ /* 0x000fe200000010ff */
[----:B------:R-:W-:Y:S01]  /*03a0*/  IMAD.U32 R8, RZ, RZ, UR6 ;  /* 0x00000006ff087e24 */ /* 0x000fe2000f8e00ff */
[----:B------:R-:W-:Y:S01]  /*03b0*/  @P4 F2FP.BF16.F32.PACK_AB R13, RZ, R9 ;  /* 0x00000009ff0d423e */ /* 0x000fe200000010ff */
[----:B------:R-:W-:Y:S01]  /*03c0*/  IMAD.U32 R9, RZ, RZ, UR6 ;  /* 0x00000006ff097e24 */ /* 0x000fe2000f8e00ff */
[----:B------:R-:W-:Y:S01]  /*03d0*/  @P5 F2FP.BF16.F32.PACK_AB R15, RZ, R11 ;  /* 0x0000000bff0f523e */ /* 0x000fe200000010ff */
[----:B------:R-:W-:Y:S01]  /*03e0*/  IMAD.U32 R11, RZ, RZ, UR6 ;  /* 0x00000006ff0b7e24 */ /* 0x000fe2000f8e00ff */
[----:B------:R-:W-:Y:S02]  /*03f0*/  @P6 F2FP.BF16.F32.PACK_AB R14, RZ, R14 ;  /* 0x0000000eff0e623e */ /* 0x000fe400000010ff */
[----:B------:R-:W-:-:S02]  /*0400*/  @P1 PRMT R6, R16, 0x7610, R6 ;  /* 0x0000761010061816 */ /* 0x000fc40000000006 */
[----:B------:R-:W-:Y:S02]  /*0410*/  @P3 PRMT R9, R10, 0x7610, R9 ;  /* 0x000076100a093816 */ /* 0x000fe40000000009 */
[----:B------:R-:W-:Y:S02]  /*0420*/  @P4 PRMT R8, R13, 0x7610, R8 ;  /* 0x000076100d084816 */ /* 0x000fe40000000008 */
[----:B------:R-:W-:Y:S02]  /*0430*/  @P5 PRMT R11, R15, 0x7610, R11 ;  /* 0x000076100f0b5816 */ /* 0x000fe4000000000b */
[----:B------:R-:W-:Y:S02]  /*0440*/  @P6 PRMT R12, R14, 0x7610, R12 ;  /* 0x000076100e0c6816 */ /* 0x000fe4000000000c */
[----:B------:R-:W-:Y:S02]  /*0450*/  PRMT R4, R4, 0x5410, R9 ;  /* 0x0000541004047816 */ /* 0x000fe40000000009 */
[----:B------:R-:W-:-:S02]  /*0460*/  PRMT R5, R5, 0x5410, R8 ;  /* 0x0000541005057816 */ /* 0x000fc40000000008 */
[----:B------:R-:W-:Y:S02]  /*0470*/  PRMT R6, R6, 0x5410, R11 ;  /* 0x0000541006067816 */ /* 0x000fe4000000000b */
[----:B------:R-:W-:-:S05]  /*0480*/  PRMT R7, R7, 0x5410, R12 ;  /* 0x0000541007077816 */ /* 0x000fca000000000c */
[----:B------:R-:W-:Y:S01]  /*0490*/  STG.E.128 desc[UR4][R2.64], R4 ;  /* 0x0000000402007986 */ /* 0x000fe2000c101d04 */
[----:B------:R-:W-:Y:S05]  /*04a0*/  EXIT ;  /* 0x000000000000794d */ /* 0x000fea0003800000 */
.L_x_1485:
        /* <DEDUP_REMOVED lines=77> */
.L_x_1487:
[----:B------:R-:W-:Y:S05]  /*0980*/  BSYNC B0 ;  /* 0x0000000000007941 */ /* 0x000fea0003800000 */
.L_x_1486:
        /* <DEDUP_REMOVED lines=11> */
.L_x_1489:
[----:B------:R-:W-:Y:S05]  /*0a40*/  BSYNC B0 ;  /* 0x0000000000007941 */ /* 0x000fea0003800000 */
.L_x_1488:
        /* <DEDUP_REMOVED lines=12> */
.L_x_1491:
[----:B------:R-:W-:Y:S05]  /*0b10*/  BSYNC B0 ;  /* 0x0000000000007941 */ /* 0x000fea0003800000 */
.L_x_1490:
        /* <DEDUP_REMOVED lines=8> */
.L_x_1493:
[----:B------:R-:W-:Y:S05]  /*0ba0*/  BSYNC B0 ;  /* 0x0000000000007941 */ /* 0x000fea0003800000 */
.L_x_1492:
        /* <DEDUP_REMOVED lines=8> */
.L_x_1495:
[----:B------:R-:W-:Y:S05]  /*0c30*/  BSYNC B0 ;  /* 0x0000000000007941 */ /* 0x000fea0003800000 */
.L_x_1494:
        /* <DEDUP_REMOVED lines=8> */
.L_x_1497:
[----:B------:R-:W-:Y:S05]  /*0cc0*/  BSYNC B0 ;  /* 0x0000000000007941 */ /* 0x000fea0003800000 */
.L_x_1496:
        /* <DEDUP_REMOVED lines=8> */
.L_x_1499:
[----:B------:R-:W-:Y:S05]  /*0d50*/  BSYNC B0 ;  /* 0x0000000000007941 */ /* 0x000fea0003800000 */
.L_x_1498:
        /* <DEDUP_REMOVED lines=21> */
.L_x_1502:
[----:B------:R-:W-:-:S13]  /*0eb0*/  ISETP.GE.AND P0, PT, R13, R11, PT ;  /* 0x0000000b0d00720c */ /* 0x000fda0003f06270 */
[----:B------:R-:W-:Y:S05]  /*0ec0*/  @P0 BRA `(.L_x_1504) ;  /* 0x0000000000300947 */ /* 0x000fea0003800000 */
[----:B0-----:R-:W0:Y:S01]  /*0ed0*/  LDC.64 R2, c[0x0][0x218] ;  /* 0x00008600ff027b82 */ /* 0x001e220000000a00 */
[----:B------:R-:W-:Y:S02]  /*0ee0*/  IMAD.IADD R7, R10, 0x1, R13 ;  /* 0x000000010a077824 */ /* 0x000fe400078e020d */
[----:B------:R-:W-:Y:S02]  /*0ef0*/  VIADD R13, R13, 0x80 ;  /* 0x000000800d0d7836 */ /* 0x000fe40000000000 */
[----:B0-----:R-:W-:-:S05]  /*0f00*/  IMAD.WIDE.U32 R2, R7, 0x2, R2 ;  /* 0x0000000207027825 */ /* 0x001fca00078e0002 */
[----:B-----5:R1:W-:Y:S02]  /*0f10*/  STG.E.U16 desc[UR4][R2.64], R0 ;  /* 0x0000000002007986 */ /* 0x0203e4000c101504 */
.L_x_1503:
[----:B------:R-:W-:-:S13]  /*0f20*/  ISETP.GE.AND P0, PT, R13, R11, PT ;  /* 0x0000000b0d00720c */ /* 0x000fda0003f06270 */
[----:B------:R-:W-:Y:S05]  /*0f30*/  @P0 BRA `(.L_x_1505) ;  /* 0x0000000000340947 */ /* 0x000fea0003800000 */
[----:B01----:R-:W0:Y:S01]  /*0f40*/  LDC.64 R2, c[0x0][0x218] ;  /* 0x00008600ff027b82 */ /* 0x003e220000000a00 */
[----:B------:R-:W-:Y:S02]  /*0f50*/  IMAD.IADD R7, R10, 0x1, R13 ;  /* 0x000000010a077824 */ /* 0x000fe400078e020d */
[----:B------:R-:W-:Y:S02]  /*0f60*/  VIADD R13, R13, 0x80 ;  /* 0x000000800d0d7836 */ /* 0x000fe40000000000 */
[----:B0-----:R-:W-:-:S05]  /*0f70*/  IMAD.WIDE.U32 R2, R7, 0x2, R2 ;  /* 0x0000000207027825 */ /* 0x001fca00078e0002 */
[----:B------:R1:W-:Y:S02]  /*0f80*/  STG.E.U16 desc[UR4][R2.64], R5 ;  /* 0x0000000502007986 */ /* 0x0003e4000c101504 */
.L_x_1504:
        /* <DEDUP_REMOVED lines=8> */
.L_x_1505:
[----:B------:R-:W-:Y:S05]  /*1010*/  BSYNC B1 ;  /* 0x0000000000017941 */ /* 0x000fea0003800000 */
.L_x_1501:
[----:B------:R-:W-:-:S13]  /*1020*/  ISETP.GE.AND P0, PT, R13, R11, PT ;  /* 0x0000000b0d00720c */ /* 0x000fda0003f06270 */
[----:B012---:R-:W0:Y:S01]  /*1030*/  @!P0 LDC.64 R2, c[0x0][0x218] ;  /* 0x00008600ff028b82 */ /* 0x007e220000000a00 */
[----:B------:R-:W-:Y:S02]  /*1040*/  @!P0 IMAD.IADD R5, R10, 0x1, R13 ;  /* 0x000000010a058824 */ /* 0x000fe400078e020d */
[----:B------:R-:W-:Y:S02]  /*1050*/  @!P0 VIADD R13, R13, 0x80 ;  /* 0x000000800d0d8836 */ /* 0x000fe40000000000 */
[----:B0-----:R-:W-:-:S05]  /*1060*/  @!P0 IMAD.WIDE.U32 R2, R5, 0x2, R2 ;  /* 0x0000000205028825 */ /* 0x001fca00078e0002 */
[----:B------:R2:W-:Y:S02]  /*1070*/  @!P0 STG.E.U16 desc[UR4][R2.64], R6 ;  /* 0x0000000602008986 */ /* 0x0005e4000c101504 */
.L_x_1506:
[----:B------:R-:W-:Y:S05]  /*1080*/  BSYNC B0 ;  /* 0x0000000000007941 */ /* 0x000fea0003800000 */
.L_x_1500:
        /* <DEDUP_REMOVED lines=8> */
.L_x_1507:
        /* <DEDUP_REMOVED lines=15> */
.L_x_32028:


//--------------------- .text._ZN2at6native18elementwise_kernelILi128ELi4EZNS0_15gpu_kernel_implINS0_13AUnaryFunctorIN3c108BFloat16ES5_S5_ZZZNS0_21heaviside_kernel_cudaERNS_18TensorIteratorBaseEENKUlvE_clEvENKUlvE8_clEvEUlS5_S5_E_EEEEvS7_RKT_EUliE_EEviT1_ --------------------------
	.section	.text._ZN2at6native18elementwise_kernelILi128ELi4EZNS0_15gpu_kernel_implINS0_13AUnaryFunctorIN3c108BFloat16ES5_S5_ZZZNS0_21heaviside_kernel_cudaERNS_18TensorIteratorBaseEENKUlvE_clEvENKUlvE8_clEvEUlS5_S5_E_EEEEvS7_RKT_EUliE_EEviT1_,"ax",@progbits
	.align	128
        .global         _ZN2at6native18elementwise_kernelILi128ELi4EZNS0_15gpu_kernel_implINS0_13AUnaryFunctorIN3c108BFloat16ES5_S5_ZZZNS0_21heaviside_kernel_cudaERNS_18TensorIteratorBaseEENKUlvE_clEvENKUlvE8_clEvEUlS5_S5_E_EEEEvS7_RKT_EUliE_EEviT1_
        .type           _ZN2at6native18elementwise_kernelILi128ELi4EZNS0_15gpu_kernel_implINS0_13AUnaryFunctorIN3c108BFloat16ES5_S5_ZZZNS0_21heaviside_kernel_cudaERNS_18TensorIteratorBaseEENKUlvE_clEvENKUlvE8_clEvEUlS5_S5_E_EEEEvS7_RKT_EUliE_EEviT1_,@function
        .size           _ZN2at6native18elementwise_kernelILi128ELi4EZNS0_15gpu_kernel_implINS0_13AUnaryFunctorIN3c108BFloat16ES5_S5_ZZZNS0_21heaviside_kernel_cudaERNS_18TensorIteratorBaseEENKUlvE_clEvENKUlvE8_clEvEUlS5_S5_E_EEEEvS7_RKT_EUliE_EEviT1_,(.L_x_32029 - _ZN2at6native18elementwise_kernelILi128ELi4EZNS0_15gpu_kernel_implINS0_13AUnaryFunctorIN3c108BFloat16ES5_S5_ZZZNS0_21heaviside_kernel_cudaERNS_18TensorIteratorBaseEENKUlvE_clEvENKUlvE8_clEvEUlS5_S5_E_EEEEvS7_RKT_EUliE_EEviT1_)
        .other          _ZN2at6native18elementwise_kernelILi128ELi4EZNS0_15gpu_kernel_implINS0_13AUnaryFunctorIN3c108BFloat16ES5_S5_ZZZNS0_21heaviside_kernel_cudaERNS_18TensorIteratorBaseEENKUlvE_clEvENKUlvE8_clEvEUlS5_S5_E_EEEEvS7_RKT_EUliE_EEviT1_,@"STO_CUDA_ENTRY STV_DEFAULT"
_ZN2at6native18elementwise_kernelILi128ELi4EZNS0_15gpu_kernel_implINS0_13AUnaryFunctorIN3c108BFloat16ES5_S5_ZZZNS0_21heaviside_kernel_cudaERNS_18TensorIteratorBaseEENKUlvE_clEvENKUlvE8_clEvEUlS5_S5_E_EEEEvS7_RKT_EUliE_EEviT1_:
.text._ZN2at6native18elementwise_kernelILi128ELi4EZNS0_15gpu_kernel_implINS0_13AUnaryFunctorIN3c108BFloat16ES5_S5_ZZZNS0_21heaviside_kernel_cudaERNS_18TensorIteratorBaseEENKUlvE_clEvENKUlvE8_clEvEUlS5_S5_E_EEEEvS7_RKT_EUliE_EEviT1_:
        /* <DEDUP_REMOVED lines=313> */
.L_x_1510:
        /* <DEDUP_REMOVED lines=23> */
.L_x_1514:
[----:B------:R-:W2:Y:S02]  /*1500*/  LDG.E.U8 R2, desc[UR36][R2.64] ;  /* 0x0000002402027981 */ /* 0x000ea4000c1e1100 */
[----:B--2---:R-:W-:-:S04]  /*1510*/  I2FP.F32.U32 R0, R2 ;  /* 0x0000000200007245 */ /* 0x004fc80000201000 */
[----:B------:R-:W-:-:S04]  /*1520*/  F2FP.BF16.F32.PACK_AB R0, RZ, R0 ;  /* 0x00000000ff00723e */ /* 0x000fc800000010ff */
[----:B------:R-:W-:Y:S01]  /*1530*/  PRMT R5, R0, 0x7610, R5 ;  /* 0x0000761000057816 */ /* 0x000fe20000000005 */
[----:B------:R-:W-:Y:S06]  /*1540*/  BRA `(.L_x_1516) ;  /* 0x0000000c00c47947 */ /* 0x000fec0003800000 */
.L_x_1513:
        /* <DEDUP_REMOVED lines=11> */
.L_x_1518:
[----:B------:R-:W2:Y:S02]  /*1600*/  LDG.E R2, desc[UR36][R2.64] ;  /* 0x0000002402027981 */ /* 0x000ea4000c1e1900 */
[----:B--2---:R-:W-:-:S04]  /*1610*/  I2FP.F32.S32 R0, R2 ;  /* 0x0000000200007245 */ /* 0x004fc80000201400 */
[----:B------:R-:W-:-:S04]  /*1620*/  F2FP.BF16.F32.PACK_AB R0, RZ, R0 ;  /* 0x00000000ff00723e */ /* 0x000fc800000010ff */
[----:B------:R-:W-:Y:S01]  /*1630*/  PRMT R5, R0, 0x7610, R5 ;  /* 0x0000761000057816 */ /* 0x000fe20000000005 */
[----:B------:R-:W-:Y:S06]  /*1640*/  BRA `(.L_x_1516) ;  /* 0x0000000c00847947 */ /* 0x000fec0003800000 */
.L_x_1517:
[----:B------:R-:W2:Y:S02]  /*1650*/  LDG.E.U16 R2, desc[UR36][R2.64] ;  /* 0x0000002402027981 */ /* 0x000ea4000c1e1500 */
[----:B--2---:R-:W0:Y:S02]  /*1660*/  I2F.S16 R0, R2 ;  /* 0x0000000200007306 */ /* 0x004e240000101400 */
[----:B0-----:R-:W-:-:S04]  /*1670*/  F2FP.BF16.F32.PACK_AB R0, RZ, R0 ;  /* 0x00000000ff00723e */ /* 0x001fc800000010ff */
[----:B------:R-:W-:Y:S01]  /*1680*/  PRMT R5, R0, 0x7610, R5 ;  /* 0x0000761000057816 */ /* 0x000fe20000000005 */
[----:B------:R-:W-:Y:S06]  /*1690*/  BRA `(.L_x_1516) ;  /* 0x0000000c00707947 */ /* 0x000fec0003800000 */
.L_x_1512:
        /* <DEDUP_REMOVED lines=9> */
.L_x_1520:
[----:B------:R-:W2:Y:S02]  /*1730*/  LDG.E.U16 R0, desc[UR36][R2.64] ;  /* 0x0000002402007981 */ /* 0x000ea4000c1e1500 */
[----:B--2---:R-:W-:-:S05]  /*1740*/  HADD2.F32 R0, -RZ, R0.H0_H0 ;  /* 0x20000000ff007230 */ /* 0x004fca0000004100 */
[----:B------:R-:W-:-:S04]  /*1750*/  F2FP.BF16.F32.PACK_AB R0, RZ, R0 ;  /* 0x00000000ff00723e */ /* 0x000fc800000010ff */
[----:B------:R-:W-:Y:S01]  /*1760*/  PRMT R5, R0, 0x7610, R5 ;  /* 0x0000761000057816 */ /* 0x000fe20000000005 */
[----:B------:R-:W-:Y:S06]  /*1770*/  BRA `(.L_x_1516) ;  /* 0x0000000c00387947 */ /* 0x000fec0003800000 */
.L_x_1519:
        /* <DEDUP_REMOVED lines=9> */
.L_x_1522:
[----:B------:R-:W2:Y:S02]  /*1810*/  LDG.E.U16 R2, desc[UR36][R2.64] ;  /* 0x0000002402027981 */ /* 0x000ea4000c1e1500 */
[----:B--2---:R-:W-:-:S05]  /*1820*/  HADD2.F32 R0, -RZ, R2.H0_H0 ;  /* 0x20000002ff007230 */ /* 0x004fca0000004100 */
[----:B------:R-:W-:-:S04]  /*1830*/  F2FP.BF16.F32.PACK_AB R0, RZ, R0 ;  /* 0x00000000ff00723e */ /* 0x000fc800000010ff */
[----:B------:R-:W-:Y:S01]  /*1840*/  PRMT R5, R0, 0x7610, R5 ;  /* 0x0000761000057816 */ /* 0x000fe20000000005 */
[----:B------:R-:W-:Y:S06]  /*1850*/  BRA `(.L_x_1516) ;  /* 0x0000000c00007947 */ /* 0x000fec0003800000 */
.L_x_1521:
        /* <DEDUP_REMOVED lines=9> */
.L_x_1511:
        /* <DEDUP_REMOVED lines=14> */
.L_x_1525:
        /* <DEDUP_REMOVED lines=9> */
.L_x_1524:
        /* <DEDUP_REMOVED lines=27> */
.L_x_1527:
        /* <DEDUP_REMOVED lines=15> */
.L_x_1526:
[----:B------:R0:W5:Y:S01]  /*1d00*/  LDG.E.U16 R5, desc[UR36][R2.64] ;  /* 0x0000002402057981 */ /* 0x000162000c1e1500 */
[----:B------:R-:W-:Y:S05]  /*1d10*/  BRA `(.L_x_1516) ;  /* 0x0000000400d07947 */ /* 0x000fea0003800000 */
.L_x_1523:
        /* <DEDUP_REMOVED lines=13> */
.L_x_1530:
        /* <DEDUP_REMOVED lines=21> */
.L_x_1534:
[----:B------:R-:W-:Y:S05]  /*1f40*/  BSYNC B1 ;  /* 0x0000000000017941 */ /* 0x000fea0003800000 */
.L_x_1533:
[----:B------:R-:W-:Y:S01]  /*1f50*/  LEA R3, R0, 0x3b800000, 0x17 ;  /* 0x3b80000000037811 */ /* 0x000fe200078eb8ff */
[----:B------:R-:W-:-:S05]  /*1f60*/  IMAD.SHL.U32 R0, R2, 0x100000, RZ ;  /* 0x0010000002007824 */ /* 0x000fca00078e00ff */
[----:B------:R-:W-:-:S07]  /*1f70*/  LOP3.LUT R0, R3, R0, R4, 0xfe, !PT ;  /* 0x0000000003007212 */ /* 0x000fce00078efe04 */
.L_x_1532:
[----:B------:R-:W-:Y:S05]  /*1f80*/  BSYNC B0 ;  /* 0x0000000000007941 */ /* 0x000fea0003800000 */
.L_x_1531:
[----:B------:R-:W-:-:S04]  /*1f90*/  F2FP.BF16.F32.PACK_AB R0, RZ, R0 ;  /* 0x00000000ff00723e */ /* 0x000fc800000010ff */
[----:B------:R-:W-:Y:S01]  /*1fa0*/  PRMT R5, R0, 0x7610, R5 ;  /* 0x0000761000057816 */ /* 0x000fe20000000005 */
[----:B------:R-:W-:Y:S06]  /*1fb0*/  BRA `(.L_x_1516) ;  /* 0x0000000400287947 */ /* 0x000fec0003800000 */
.L_x_1529:
        /* <DEDUP_REMOVED lines=21> */
.L_x_1538:
[----:B------:R-:W-:Y:S05]  /*2110*/  BSYNC B1 ;  /* 0x0000000000017941 */ /* 0x000fea0003800000 */
.L_x_1537:
[----:B------:R-:W-:Y:S01]  /*2120*/  LEA R3, R0, 0x37800000, 0x17 ;  /* 0x3780000000037811 */ /* 0x000fe200078eb8ff */
[----:B------:R-:W-:-:S05]  /*2130*/  IMAD.SHL.U32 R0, R2, 0x200000, RZ ;  /* 0x0020000002007824 */ /* 0x000fca00078e00ff */
[----:B------:R-:W-:-:S07]  /*2140*/  LOP3.LUT R0, R3, R0, R4, 0xfe, !PT ;  /* 0x0000000003007212 */ /* 0x000fce00078efe04 */
.L_x_1536:
[----:B------:R-:W-:Y:S05]  /*2150*/  BSYNC B0 ;  /* 0x0000000000007941 */ /* 0x000fea0003800000 */
.L_x_1535:
[----:B------:R-:W-:-:S04]  /*2160*/  F2FP.BF16.F32.PACK_AB R0, RZ, R0 ;  /* 0x00000000ff00723e */ /* 0x000fc800000010ff */
[----:B------:R-:W-:Y:S01]  /*2170*/  PRMT R5, R0, 0x7610, R5 ;  /* 0x0000761000057816 */ /* 0x000fe20000000005 */
[----:B------:R-:W-:Y:S06]  /*2180*/  BRA `(.L_x_1516) ;  /* 0x0000000000b47947 */ /* 0x000fec0003800000 */
.L_x_1528:
        /* <DEDUP_REMOVED lines=14> */
.L_x_1542:
[----:B------:R-:W-:Y:S05]  /*2270*/  BSYNC B0 ;  /* 0x0000000000007941 */ /* 0x000fea0003800000 */
.L_x_1541:
[----:B------:R-:W-:-:S04]  /*2280*/  F2FP.BF16.F32.PACK_AB R0, RZ, R0 ;  /* 0x00000000ff00723e */ /* 0x000fc800000010ff */
[----:B------:R-:W-:Y:S01]  /*2290*/  PRMT R5, R0, 0x7610, R5 ;  /* 0x0000761000057816 */ /* 0x000fe20000000005 */
[----:B------:R-:W-:Y:S06]  /*22a0*/  BRA `(.L_x_1516) ;  /* 0x00000000006c7947 */ /* 0x000fec0003800000 */
.L_x_1515:
        /* <DEDUP_REMOVED lines=16> */
.L_x_1543:
[----:B------:R-:W-:Y:S01]  /*23b0*/  PRMT R5, RZ, 0x7610, R5 ;  /* 0x00007610ff057816 */ /* 0x000fe20000000005 */
[----:B------:R-:W-:Y:S06]  /*23c0*/  BRA `(.L_x_1516) ;  /* 0x0000000000247947 */ /* 0x000fec0003800000 */
.L_x_1540:
[----:B------:R-:W2:Y:S02]  /*23d0*/  LDG.E.64 R2, desc[UR36][R2.64] ;  /* 0x0000002402027981 */ /* 0x000ea4000c1e1b00 */
[----:B--2---:R-:W0:Y:S02]  /*23e0*/  I2F.U64 R0, R2 ;  /* 0x0000000200007312 */ /* 0x004e240000301000 */
[----:B0-----:R-:W-:-:S04]  /*23f0*/  F2FP.BF16.F32.PACK_AB R0, RZ, R0 ;  /* 0x00000000ff00723e */ /* 0x001fc800000010ff */
[----:B------:R-:W-:Y:S01]  /*2400*/  PRMT R5, R0, 0x7610, R5 ;  /* 0x0000761000057816 */ /* 0x000fe20000000005 */
[----:B------:R-:W-:Y:S06]  /*2410*/  BRA `(.L_x_1516) ;  /* 0x0000000000107947 */ /* 0x000fec0003800000 */
.L_x_1539:
[----:B------:R-:W2:Y:S02]  /*2420*/  LDG.E R2, desc[UR36][R2.64] ;  /* 0x0000002402027981 */ /* 0x000ea4000c1e1900 */
[----:B--2---:R-:W-:-:S04]  /*2430*/  I2FP.F32.U32 R0, R2 ;  /* 0x0000000200007245 */ /* 0x004fc80000201000 */
[----:B------:R-:W-:-:S04]  /*2440*/  F2FP.BF16.F32.PACK_AB R0, RZ, R0 ;  /* 0x00000000ff00723e */ /* 0x000fc800000010ff */
[----:B------:R-:W-:-:S07]  /*2450*/  PRMT R5, R0, 0x7610, R5 ;  /* 0x0000761000057816 */ /* 0x000fce0000000005 */
.L_x_1516:
[----:B0-----:R-:W0:Y:S01]  /*2460*/  LDC.U8 R3, c[0x0][0x424] ;  /* 0x00010900ff037b82 */ /* 0x001e220000000000 */
[----:B------:R-:W-:Y:S02]  /*2470*/  ULDC.U16 UR4, c[0x0][0x422] ;  /* 0x0001088000047ab9 */ /* 0x000fe40000000400 */
[----:B------:R-:W-:-:S06]  /*2480*/  USHF.L.U32 UR4, UR4, 0x10, URZ ;  /* 0x0000001004047899 */ /* 0x000fcc000800063f */
[----:B------:R-:W-:-:S13]  /*2490*/  FSETP.NEU.FTZ.AND P0, PT, RZ, UR4, PT ;  /* 0x00000004ff007c0b */ /* 0x000fda000bf1d000 */
[----:B------:R-:W-:Y:S02]  /*24a0*/  @P0 FSET.BF.LT.FTZ.AND R0, RZ, UR4, PT ;  /* 0x00000004ff000c0a */ /* 0x000fe4000b811000 */
[----:B0-----:R-:W-:Y:S02]  /*24b0*/  PRMT R2, R3, 0x9910, RZ ;  /* 0x0000991003027816 */ /* 0x001fe400000000ff */
[----:B------:R-:W-:Y:S02]  /*24c0*/  @P0 F2FP.BF16.F32.PACK_AB R0, RZ, R0 ;  /* 0x00000000ff00023e */ /* 0x000fe400000010ff */
[----:B------:R-:W-:Y:S02]  /*24d0*/  ISETP.GT.AND P1, PT, R2, 0x9, PT ;  /* 0x000000090200780c */ /* 0x000fe40003f24270 */
[----:B-----5:R-:W-:-:S11]  /*24e0*/  @P0 PRMT R5, R0, 0x7610, R5 ;  /* 0x0000761000050816 */ /* 0x020fd60000000005 */
        /* <DEDUP_REMOVED lines=13> */
.L_x_1547:
[----:B------:R-:W-:-:S06]  /*25c0*/  IMAD.U32 R3, R5, 0x10000, RZ ;  /* 0x0001000005037824 */ /* 0x000fcc00078e00ff */
[----:B------:R-:W0:Y:S02]  /*25d0*/  F2I.S64.TRUNC R2, R3 ;  /* 0x0000000300027311 */ /* 0x000e24000020d900 */
[----:B0-----:R3:W-:Y:S01]  /*25e0*/  STG.E.U8 desc[UR36][R16.64], R2 ;  /* 0x0000000210007986 */ /* 0x0017e2000c101124 */
[----:B------:R-:W-:Y:S05]  /*25f0*/  BRA `(.L_x_1549) ;  /* 0x0000000c00847947 */ /* 0x000fea0003800000 */
.L_x_1546:
        /* <DEDUP_REMOVED lines=10> */
.L_x_1551:
[----:B------:R-:W-:-:S06]  /*26a0*/  IMAD.U32 R5, R5, 0x10000, RZ ;  /* 0x0001000005057824 */ /* 0x000fcc00078e00ff */
[----:B------:R-:W0:Y:S02]  /*26b0*/  F2I.FTZ.TRUNC.NTZ R5, R5 ;  /* 0x0000000500057305 */ /* 0x000e24000021f100 */
[----:B0-----:R1:W-:Y:S01]  /*26c0*/  STG.E desc[UR36][R16.64], R5 ;  /* 0x0000000510007986 */ /* 0x0013e2000c101924 */
[----:B------:R-:W-:Y:S05]  /*26d0*/  BRA `(.L_x_1549) ;  /* 0x0000000c004c7947 */ /* 0x000fea0003800000 */
.L_x_1550:
[----:B------:R-:W-:-:S06]  /*26e0*/  IMAD.U32 R5, R5, 0x10000, RZ ;  /* 0x0001000005057824 */ /* 0x000fcc00078e00ff */
[----:B------:R-:W0:Y:S02]  /*26f0*/  F2I.FTZ.TRUNC.NTZ R5, R5 ;  /* 0x0000000500057305 */ /* 0x000e24000021f100 */
[----:B0-----:R2:W-:Y:S01]  /*2700*/  STG.E.U16 desc[UR36][R16.64], R5 ;  /* 0x0000000510007986 */ /* 0x0015e2000c101524 */
[----:B------:R-:W-:Y:S05]  /*2710*/  BRA `(.L_x_1549) ;  /* 0x0000000c003c7947 */ /* 0x000fea0003800000 */
.L_x_1545:
        /* <DEDUP_REMOVED lines=9> */
.L_x_1553:
[----:B------:R-:W-:-:S05]  /*27b0*/  IMAD.U32 R0, R5, 0x10000, RZ ;  /* 0x0001000005007824 */ /* 0x000fca00078e00ff */
[----:B------:R-:W-:-:S05]  /*27c0*/  F2FP.F16.F32.PACK_AB R0, RZ, R0 ;  /* 0x00000000ff00723e */ /* 0x000fca00000000ff */
[----:B------:R0:W-:Y:S01]  /*27d0*/  STG.E.U16 desc[UR36][R16.64], R0 ;  /* 0x0000000010007986 */ /* 0x0001e2000c101524 */
[----:B------:R-:W-:Y:S05]  /*27e0*/  BRA `(.L_x_1549) ;  /* 0x0000000c00087947 */ /* 0x000fea0003800000 */
.L_x_1552:
        /* <DEDUP_REMOVED lines=10> */
.L_x_1555:
[----:B------:R-:W-:-:S05]  /*2890*/  IMAD.U32 R5, R5, 0x10000, RZ ;  /* 0x0001000005057824 */ /* 0x000fca00078e00ff */
[----:B------:R-:W-:-:S04]  /*28a0*/  F2FP.F16.F32.PACK_AB R3, RZ, R5 ;  /* 0x00000005ff03723e */ /* 0x000fc800000000ff */
[----:B------:R-:W-:-:S05]  /*28b0*/  PRMT R3, R3, 0x5410, RZ ;  /* 0x0000541003037816 */ /* 0x000fca00000000ff */
[----:B------:R0:W-:Y:S01]  /*28c0*/  STG.E desc[UR36][R16.64], R3 ;  /* 0x0000000310007986 */ /* 0x0001e2000c101924 */
[----:B------:R-:W-:Y:S05]  /*28d0*/  BRA `(.L_x_1549) ;  /* 0x0000000800cc7947 */ /* 0x000fea0003800000 */
.L_x_1554:
[----:B------:R-:W-:-:S04]  /*28e0*/  IMAD.U32 R2, R5, 0x10000, RZ ;  /* 0x0001000005027824 */ /* 0x000fc800078e00ff */
[----:B------:R-:W-:-:S06]  /*28f0*/  FMUL.FTZ R2, R2, 1 ;  /* 0x3f80000002027820 */ /* 0x000fcc0000410000 */
[----:B------:R-:W0:Y:S02]  /*2900*/  F2F.F64.F32 R2, R2 ;  /* 0x0000000200027310 */ /* 0x000e240000201800 */
[----:B0-----:R0:W-:Y:S01]  /*2910*/  STG.E.64 desc[UR36][R16.64], R2 ;  /* 0x0000000210007986 */ /* 0x0011e2000c101b24 */
[----:B------:R-:W-:Y:S05]  /*2920*/  BRA `(.L_x_1549) ;  /* 0x0000000800b87947 */ /* 0x000fea0003800000 */
.L_x_1544:
        /* <DEDUP_REMOVED lines=13> */
.L_x_1558:
[----:B------:R-:W-:Y:S01]  /*2a00*/  IMAD.U32 R5, R5, 0x10000, RZ ;  /* 0x0001000005057824 */ /* 0x000fe200078e00ff */
[----:B------:R-:W-:-:S03]  /*2a10*/  CS2R R6, SRZ ;  /* 0x0000000000067805 */ /* 0x000fc6000001ff00 */
[----:B------:R-:W-:-:S06]  /*2a20*/  FMUL.FTZ R5, R5, 1 ;  /* 0x3f80000005057820 */ /* 0x000fcc0000410000 */
[----:B------:R-:W0:Y:S02]  /*2a30*/  F2F.F64.F32 R4, R5 ;  /* 0x0000000500047310 */ /* 0x000e240000201800 */
[----:B0-----:R0:W-:Y:S01]  /*2a40*/  STG.E.128 desc[UR36][R16.64], R4 ;  /* 0x0000000410007986 */ /* 0x0011e2000c101d24 */
[----:B------:R-:W-:Y:S05]  /*2a50*/  BRA `(.L_x_1549) ;  /* 0x00000008006c7947 */ /* 0x000fea0003800000 */
.L_x_1557:
        /* <DEDUP_REMOVED lines=21> */
.L_x_1562:
[----:B------:R-:W-:Y:S05]  /*2bb0*/  BSYNC B0 ;  /* 0x0000000000007941 */ /* 0x000fea0003800000 */
.L_x_1561:
[----:B------:R-:W-:-:S05]  /*2bc0*/  LOP3.LUT R3, R0, R3, RZ, 0xfc, !PT ;  /* 0x0000000300037212 */ /* 0x000fca00078efcff */
[----:B------:R0:W-:Y:S01]  /*2bd0*/  STG.E.U8 desc[UR36][R16.64], R3 ;  /* 0x0000000310007986 */ /* 0x0001e2000c101124 */
[----:B------:R-:W-:Y:S05]  /*2be0*/  BRA `(.L_x_1549) ;  /* 0x0000000800087947 */ /* 0x000fea0003800000 */
.L_x_1560:
        /* <DEDUP_REMOVED lines=13> */
.L_x_1564:
[----:B------:R-:W-:Y:S01]  /*2cc0*/  IMAD.MOV.U32 R0, RZ, RZ, 0x7f ;  /* 0x0000007fff007424 */ /* 0x000fe200078e00ff */
[----:B------:R-:W-:-:S04]  /*2cd0*/  ISETP.GT.U32.AND P0, PT, R2, 0x7f800000, PT ;  /* 0x7f8000000200780c */ /* 0x000fc80003f04070 */
[----:B------:R-:W-:-:S09]  /*2ce0*/  SEL R0, R0, 0x7c, P0 ;  /* 0x0000007c00007807 */ /* 0x000fd20000000000 */
.L_x_1565:
[----:B------:R-:W-:Y:S05]  /*2cf0*/  BSYNC B0 ;  /* 0x0000000000007941 */ /* 0x000fea0003800000 */
.L_x_1563:
[----:B------:R-:W-:-:S04]  /*2d00*/  LOP3.LUT R2, R5, 0x80000000, RZ, 0xc0, !PT ;  /* 0x8000000005027812 */ /* 0x000fc800078ec0ff */
[----:B------:R-:W-:-:S04]  /*2d10*/  SHF.R.U32.HI R3, RZ, 0x18, R2 ;  /* 0x00000018ff037819 */ /* 0x000fc80000011602 */
[----:B------:R-:W-:-:S05]  /*2d20*/  LOP3.LUT R3, R0, R3, RZ, 0xfc, !PT ;  /* 0x0000000300037212 */ /* 0x000fca00078efcff */
[----:B------:R0:W-:Y:S01]  /*2d30*/  STG.E.U8 desc[UR36][R16.64], R3 ;  /* 0x0000000310007986 */ /* 0x0001e2000c101124 */
[----:B------:R-:W-:Y:S05]  /*2d40*/  BRA `(.L_x_1549) ;  /* 0x0000000400b07947 */ /* 0x000fea0003800000 */
.L_x_1559:
[----:B------:R0:W-:Y:S01]  /*2d50*/  STG.E.U16 desc[UR36][R16.64], R5 ;  /* 0x0000000510007986 */ /* 0x0001e2000c101524 */
[----:B------:R-:W-:Y:S05]  /*2d60*/  BRA `(.L_x_1549) ;  /* 0x0000000400a87947 */ /* 0x000fea0003800000 */
.L_x_1556:
        /* <DEDUP_REMOVED lines=12> */
.L_x_1568:
        /* <DEDUP_REMOVED lines=17> */
.L_x_1571:
[----:B------:R-:W-:-:S04]  /*2f40*/  LOP3.LUT R2, R5, 0x80000000, RZ, 0xc0, !PT ;  /* 0x8000000005027812 */ /* 0x000fc800078ec0ff */
[----:B------:R-:W-:-:S04]  /*2f50*/  SHF.R.U32.HI R3, RZ, 0x18, R2 ;  /* 0x00000018ff037819 */ /* 0x000fc80000011602 */
[----:B------:R-:W-:-:S04]  /*2f60*/  LOP3.LUT R0, R0, R3, RZ, 0xfc, !PT ;  /* 0x0000000300007212 */ /* 0x000fc800078efcff */
[----:B------:R-:W-:-:S07]  /*2f70*/  PRMT R8, R0, 0x7610, R8 ;  /* 0x0000761000087816 */ /* 0x000fce0000000008 */
.L_x_1570:
[----:B------:R-:W-:Y:S05]  /*2f80*/  BSYNC B0 ;  /* 0x0000000000007941 */ /* 0x000fea0003800000 */
.L_x_1569:
[----:B------:R0:W-:Y:S01]  /*2f90*/  STG.E.U8 desc[UR36][R16.64], R8 ;  /* 0x0000000810007986 */ /* 0x0001e2000c101124 */
[----:B------:R-:W-:Y:S05]  /*2fa0*/  BRA `(.L_x_1549) ;  /* 0x0000000400187947 */ /* 0x000fea0003800000 */
.L_x_1567:
        /* <DEDUP_REMOVED lines=17> */
.L_x_1574:
[----:B------:R-:W-:-:S04]  /*30c0*/  LOP3.LUT R2, R5, 0x80000000, RZ, 0xc0, !PT ;  /* 0x8000000005027812 */ /* 0x000fc800078ec0ff */
[----:B------:R-:W-:-:S04]  /*30d0*/  SHF.R.U32.HI R3, RZ, 0x18, R2 ;  /* 0x00000018ff037819 */ /* 0x000fc80000011602 */
[----:B------:R-:W-:-:S04]  /*30e0*/  LOP3.LUT R0, R0, R3, RZ, 0xfc, !PT ;  /* 0x0000000300007212 */ /* 0x000fc800078efcff */
[----:B------:R-:W-:-:S07]  /*30f0*/  PRMT R8, R0, 0x7610, R8 ;  /* 0x0000761000087816 */ /* 0x000fce0000000008 */
.L_x_1573:
[----:B------:R-:W-:Y:S05]  /*3100*/  BSYNC B0 ;  /* 0x0000000000007941 */ /* 0x000fea0003800000 */
.L_x_1572:
[----:B------:R0:W-:Y:S01]  /*3110*/  STG.E.U8 desc[UR36][R16.64], R8 ;  /* 0x0000000810007986 */ /* 0x0001e2000c101124 */
[----:B------:R-:W-:Y:S05]  /*3120*/  BRA `(.L_x_1549) ;  /* 0x0000000000b87947 */ /* 0x000fea0003800000 */
.L_x_1566:
        /* <DEDUP_REMOVED lines=22> */
.L_x_1548:
        /* <DEDUP_REMOVED lines=16> */
.L_x_1577:
[----:B------:R-:W-:Y:S05]  /*3390*/  BRA `(.L_x_1549) ;  /* 0x00000000001c7947 */ /* 0x000fea0003800000 */
.L_x_1576:
[----:B------:R-:W-:-:S06]  /*33a0*/  IMAD.U32 R2, R5, 0x10000, RZ ;  /* 0x0001000005027824 */ /* 0x000fcc00078e00ff */
[----:B------:R-:W0:Y:S02]  /*33b0*/  F2I.U64.TRUNC R2, R2 ;  /* 0x0000000200027311 */ /* 0x000e24000020d800 */
[----:B0-----:R0:W-:Y:S01]  /*33c0*/  STG.E.64 desc[UR36][R16.64], R2 ;  /* 0x0000000210007986 */ /* 0x0011e2000c101b24 */
[----:B------:R-:W-:Y:S05]  /*33d0*/  BRA `(.L_x_1549) ;  /* 0x00000000000c7947 */ /* 0x000fea0003800000 */
.L_x_1575:
[----:B------:R-:W-:-:S06]  /*33e0*/  IMAD.U32 R5, R5, 0x10000, RZ ;  /* 0x0001000005057824 */ /* 0x000fcc00078e00ff */
[----:B------:R-:W0:Y:S02]  /*33f0*/  F2I.FTZ.U32.TRUNC.NTZ R5, R5 ;  /* 0x0000000500057305 */ /* 0x000e24000021f000 */
[----:B0-----:R0:W-:Y:S02]  /*3400*/  STG.E desc[UR36][R16.64], R5 ;  /* 0x0000000510007986 */ /* 0x0011e4000c101924 */
.L_x_1549:
[----:B------:R-:W-:-:S04]  /*3410*/  IMAD R18, R23, 0x200, R18 ;  /* 0x0000020017127824 */ /* 0x000fc800078e0212 */
[----:B------:R-:W-:-:S07]  /*3420*/  VIADD R19, R18, 0x80 ;  /* 0x0000008012137836 */ /* 0x000fce0000000000 */
.L_x_1509:
[----:B------:R-:W-:Y:S05]  /*3430*/  BSYNC B6 ;  /* 0x0000000000067941 */ /* 0x000fea0003800000 */
.L_x_1508:
        /* <DEDUP_REMOVED lines=307> */
.L_x_1580:
        /* <DEDUP_REMOVED lines=23> */
.L_x_1584:
[----:B------:R-:W2:Y:S02]  /*48e0*/  LDG.E.U8 R2, desc[UR36][R2.64] ;  /* 0x0000002402027981 */ /* 0x000ea4000c1e1100 */
[----:B--2---:R-:W-:-:S04]  /*48f0*/  I2FP.F32.U32 R0, R2 ;  /* 0x0000000200007245 */ /* 0x004fc80000201000 */
[----:B------:R-:W-:-:S04]  /*4900*/  F2FP.BF16.F32.PACK_AB R0, RZ, R0 ;  /* 0x00000000ff00723e */ /* 0x000fc800000010ff */
[----:B------:R-:W-:Y:S01]  /*4910*/  PRMT R5, R0, 0x7610, R5 ;  /* 0x0000761000057816 */ /* 0x000fe20000000005 */
[----:B------:R-:W-:Y:S06]  /*4920*/  BRA `(.L_x_1586) ;  /* 0x0000000c00c47947 */ /* 0x000fec0003800000 */
.L_x_1583:
        /* <DEDUP_REMOVED lines=11> */
.L_x_1588:
[----:B------:R-:W2:Y:S02]  /*49e0*/  LDG.E R2, desc[UR36][R2.64] ;  /* 0x0000002402027981 */ /* 0x000ea4000c1e1900 */
[----:B--2---:R-:W-:-:S04]  /*49f0*/  I2FP.F32.S32 R0, R2 ;  /* 0x0000000200007245 */ /* 0x004fc80000201400 */
[----:B------:R-:W-:-:S04]  /*4a00*/  F2FP.BF16.F32.PACK_AB R0, RZ, R0 ;  /* 0x00000000ff00723e */ /* 0x000fc800000010ff */
[----:B------:R-:W-:Y:S01]  /*4a10*/  PRMT R5, R0, 0x7610, R5 ;  /* 0x0000761000057816 */ /* 0x000fe20000000005 */
[----:B------:R-:W-:Y:S06]  /*4a20*/  BRA `(.L_x_1586) ;  /* 0x0000000c00847947 */ /* 0x000fec0003800000 */
.L_x_1587:
[----:B------:R-:W2:Y:S02]  /*4a30*/  LDG.E.U16 R2, desc[UR36][R2.64] ;  /* 0x0000002402027981 */ /* 0x000ea4000c1e1500 */
[----:B--2---:R-:W0:Y:S02]  /*4a40*/  I2F.S16 R0, R2 ;  /* 0x0000000200007306 */ /* 0x004e240000101400 */
[----:B0-----:R-:W-:-:S04]  /*4a50*/  F2FP.BF16.F32.PACK_AB R0, RZ, R0 ;  /* 0x00000000ff00723e */ /* 0x001fc800000010ff */
[----:B------:R-:W-:Y:S01]  /*4a60*/  PRMT R5, R0, 0x7610, R5 ;  /* 0x0000761000057816 */ /* 0x000fe20000000005 */
[----:B------:R-:W-:Y:S06]  /*4a70*/  BRA `(.L_x_1586) ;  /* 0x0000000c00707947 */ /* 0x000fec0003800000 */
.L_x_1582:
        /* <DEDUP_REMOVED lines=9> */
.L_x_1590:
[----:B------:R-:W2:Y:S02]  /*4b10*/  LDG.E.U16 R0, desc[UR36][R2.64] ;  /* 0x0000002402007981 */ /* 0x000ea4000c1e1500 */
[----:B--2---:R-:W-:-:S05]  /*4b20*/  HADD2.F32 R0, -RZ, R0.H0_H0 ;  /* 0x20000000ff007230 */ /* 0x004fca0000004100 */
[----:B------:R-:W-:-:S04]  /*4b30*/  F2FP.BF16.F32.PACK_AB R0, RZ, R0 ;  /* 0x00000000ff00723e */ /* 0x000fc800000010ff */
[----:B------:R-:W-:Y:S01]  /*4b40*/  PRMT R5, R0, 0x7610, R5 ;  /* 0x0000761000057816 */ /* 0x000fe20000000005 */
[----:B------:R-:W-:Y:S06]  /*4b50*/  BRA `(.L_x_1586) ;  /* 0x0000000c00387947 */ /* 0x000fec0003800000 */
.L_x_1589:
        /* <DEDUP_REMOVED lines=9> */
.L_x_1592:
[----:B------:R-:W2:Y:S02]  /*4bf0*/  LDG.E.U16 R2, desc[UR36][R2.64] ;  /* 0x0000002402027981 */ /* 0x000ea4000c1e1500 */
[----:B--2---:R-:W-:-:S05]  /*4c00*/  HADD2.F32 R0, -RZ, R2.H0_H0 ;  /* 0x20000002ff007230 */ /* 0x004fca0000004100 */
[----:B------:R-:W-:-:S04]  /*4c10*/  F2FP.BF16.F32.PACK_AB R0, RZ, R0 ;  /* 0x00000000ff00723e */ /* 0x000fc800000010ff */
[----:B------:R-:W-:Y:S01]  /*4c20*/  PRMT R5, R0, 0x7610, R5 ;  /* 0x0000761000057816 */ /* 0x000fe20000000005 */
[----:B------:R-:W-:Y:S06]  /*4c30*/  BRA `(.L_x_1586) ;  /* 0x0000000c00007947 */ /* 0x000fec0003800000 */
.L_x_1591:
        /* <DEDUP_REMOVED lines=9> */
.L_x_1581:
        /* <DEDUP_REMOVED lines=14> */
.L_x_1595:
        /* <DEDUP_REMOVED lines=9> */
.L_x_1594:
        /* <DEDUP_REMOVED lines=27> */
.L_x_1597:
        /* <DEDUP_REMOVED lines=15> */
.L_x_1596:
[----:B------:R0:W5:Y:S01]  /*50e0*/  LDG.E.U16 R5, desc[UR36][R2.64] ;  /* 0x0000002402057981 */ /* 0x000162000c1e1500 */
[----:B------:R-:W-:Y:S05]  /*50f0*/  BRA `(.L_x_1586) ;  /* 0x0000000400d07947 */ /* 0x000fea0003800000 */
.L_x_1593:
        /* <DEDUP_REMOVED lines=13> */
.L_x_1600:
        /* <DEDUP_REMOVED lines=21> */
.L_x_1604:
[----:B------:R-:W-:Y:S05]  /*5320*/  BSYNC B1 ;  /* 0x0000000000017941 */ /* 0x000fea0003800000 */
.L_x_1603:
[----:B------:R-:W-:Y:S01]  /*5330*/  LEA R3, R0, 0x3b800000, 0x17 ;  /* 0x3b80000000037811 */ /* 0x000fe200078eb8ff */
[----:B------:R-:W-:-:S05]  /*5340*/  IMAD.SHL.U32 R0, R2, 0x100000, RZ ;  /* 0x0010000002007824 */ /* 0x000fca00078e00ff */
[----:B------:R-:W-:-:S07]  /*5350*/  LOP3.LUT R0, R3, R0, R4, 0xfe, !PT ;  /* 0x0000000003007212 */ /* 0x000fce00078efe04 */
.L_x_1602:
[----:B------:R-:W-:Y:S05]  /*5360*/  BSYNC B0 ;  /* 0x0000000000007941 */ /* 0x000fea0003800000 */
.L_x_1601:
[----:B------:R-:W-:-:S04]  /*5370*/  F2FP.BF16.F32.PACK_AB R0, RZ, R0 ;  /* 0x00000000ff00723e */ /* 0x000fc800000010ff */
[----:B------:R-:W-:Y:S01]  /*5380*/  PRMT R5, R0, 0x7610, R5 ;  /* 0x0000761000057816 */ /* 0x000fe20000000005 */
[----:B------:R-:W-:Y:S06]  /*5390*/  BRA `(.L_x_1586) ;  /* 0x0000000400287947 */ /* 0x000fec0003800000 */
.L_x_1599:
        /* <DEDUP_REMOVED lines=21> */
.L_x_1608:
[----:B------:R-:W-:Y:S05]  /*54f0*/  BSYNC B1 ;  /* 0x0000000000017941 */ /* 0x000fea0003800000 */
.L_x_1607:
[----:B------:R-:W-:Y:S01]  /*5500*/  LEA R3, R0, 0x37800000, 0x17 ;  /* 0x3780000000037811 */ /* 0x000fe200078eb8ff */
[----:B------:R-:W-:-:S05]  /*5510*/  IMAD.SHL.U32 R0, R2, 0x200000, RZ ;  /* 0x0020000002007824 */ /* 0x000fca00078e00ff */
[----:B------:R-:W-:-:S07]  /*5520*/  LOP3.LUT R0, R3, R0, R4, 0xfe, !PT ;  /* 0x0000000003007212 */ /* 0x000fce00078efe04 */
.L_x_1606:
[----:B------:R-:W-:Y:S05]  /*5530*/  BSYNC B0 ;  /* 0x0000000000007941 */ /* 0x000fea0003800000 */
.L_x_1605:
[----:B------:R-:W-:-:S04]  /*5540*/  F2FP.BF16.F32.PACK_AB R0, RZ, R0 ;  /* 0x00000000ff00723e */ /* 0x000fc800000010ff */
[----:B------:R-:W-:Y:S01]  /*5550*/  PRMT R5, R0, 0x7610, R5 ;  /* 0x0000761000057816 */ /* 0x000fe20000000005 */
[----:B------:R-:W-:Y:S06]  /*5560*/  BRA `(.L_x_1586) ;  /* 0x0000000000b47947 */ /* 0x000fec0003800000 */
.L_x_1598:
        /* <DEDUP_REMOVED lines=14> */
.L_x_1612:
[----:B------:R-:W-:Y:S05]  /*5650*/  BSYNC B0 ;  /* 0x0000000000007941 */ /* 0x000fea0003800000 */
.L_x_1611:
[----:B------:R-:W-:-:S04]  /*5660*/  F2FP.BF16.F32.PACK_AB R0, RZ, R0 ;  /* 0x00000000ff00723e */ /* 0x000fc800000010ff */
[----:B------:R-:W-:Y:S01]  /*5670*/  PRMT R5, R0, 0x7610, R5 ;  /* 0x0000761000057816 */ /* 0x000fe20000000005 */
[----:B------:R-:W-:Y:S06]  /*5680*/  BRA `(.L_x_1586) ;  /* 0x00000000006c7947 */ /* 0x000fec0003800000 */
.L_x_1585:
        /* <DEDUP_REMOVED lines=16> */
.L_x_1613:
[----:B------:R-:W-:Y:S01]  /*5790*/  PRMT R5, RZ, 0x7610, R5 ;  /* 0x00007610ff057816 */ /* 0x000fe20000000005 */
[----:B------:R-:W-:Y:S06]  /*57a0*/  BRA `(.L_x_1586) ;  /* 0x0000000000247947 */ /* 0x000fec0003800000 */
.L_x_1610:
[----:B------:R-:W2:Y:S02]  /*57b0*/  LDG.E.64 R2, desc[UR36][R2.64] ;  /* 0x0000002402027981 */ /* 0x000ea4000c1e1b00 */
[----:B--2---:R-:W0:Y:S02]  /*57c0*/  I2F.U64 R0, R2 ;  /* 0x0000000200007312 */ /* 0x004e240000301000 */
[----:B0-----:R-:W-:-:S04]  /*57d0*/  F2FP.BF16.F32.PACK_AB R0, RZ, R0 ;  /* 0x00000000ff00723e */ /* 0x001fc800000010ff */
[----:B------:R-:W-:Y:S01]  /*57e0*/  PRMT R5, R0, 0x7610, R5 ;  /* 0x0000761000057816 */ /* 0x000fe20000000005 */
[----:B------:R-:W-:Y:S06]  /*57f0*/  BRA `(.L_x_1586) ;  /* 0x0000000000107947 */ /* 0x000fec0003800000 */
.L_x_1609:
[----:B------:R-:W2:Y:S02]  /*5800*/  LDG.E R2, desc[UR36][R2.64] ;  /* 0x0000002402027981 */ /* 0x000ea4000c1e1900 */
[----:B--2---:R-:W-:-:S04]  /*5810*/  I2FP.F32.U32 R0, R2 ;  /* 0x0000000200007245 */ /* 0x004fc80000201000 */
[----:B------:R-:W-:-:S04]  /*5820*/  F2FP.BF16.F32.PACK_AB R0, RZ, R0 ;  /* 0x00000000ff00723e */ /* 0x000fc800000010ff */
[----:B------:R-:W-:-:S07]  /*5830*/  PRMT R5, R0, 0x7610, R5 ;  /* 0x0000761000057816 */ /* 0x000fce0000000005 */
.L_x_1586:
        /* <DEDUP_REMOVED lines=22> */
.L_x_1617:
[----:B------:R-:W-:-:S06]  /*59a0*/  IMAD.U32 R3, R5, 0x10000, RZ ;  /* 0x0001000005037824 */ /* 0x000fcc00078e00ff */
[----:B------:R-:W0:Y:S02]  /*59b0*/  F2I.S64.TRUNC R2, R3 ;  /* 0x0000000300027311 */ /* 0x000e24000020d900 */
[----:B0-----:R0:W-:Y:S01]  /*59c0*/  STG.E.U8 desc[UR36][R16.64], R2 ;  /* 0x0000000210007986 */ /* 0x0011e2000c101124 */
[----:B------:R-:W-:Y:S05]  /*59d0*/  BRA `(.L_x_1619) ;  /* 0x0000000c00847947 */ /* 0x000fea0003800000 */
.L_x_1616:
        /* <DEDUP_REMOVED lines=10> */
.L_x_1621:
[----:B------:R-:W-:-:S06]  /*5a80*/  IMAD.U32 R5, R5, 0x10000, RZ ;  /* 0x0001000005057824 */ /* 0x000fcc00078e00ff */
[----:B------:R-:W0:Y:S02]  /*5a90*/  F2I.FTZ.TRUNC.NTZ R5, R5 ;  /* 0x0000000500057305 */ /* 0x000e24000021f100 */
[----:B0-----:R0:W-:Y:S01]  /*5aa0*/  STG.E desc[UR36][R16.64], R5 ;  /* 0x0000000510007986 */ /* 0x0011e2000c101924 */
[----:B------:R-:W-:Y:S05]  /*5ab0*/  BRA `(.L_x_1619) ;  /* 0x0000000c004c7947 */ /* 0x000fea0003800000 */
.L_x_1620:
[----:B------:R-:W-:-:S06]  /*5ac0*/  IMAD.U32 R5, R5, 0x10000, RZ ;  /* 0x0001000005057824 */ /* 0x000fcc00078e00ff */
[----:B------:R-:W0:Y:S02]  /*5ad0*/  F2I.FTZ.TRUNC.NTZ R5, R5 ;  /* 0x0000000500057305 */ /* 0x000e24000021f100 */
[----:B0-----:R0:W-:Y:S01]  /*5ae0*/  STG.E.U16 desc[UR36][R16.64], R5 ;  /* 0x0000000510007986 */ /* 0x0011e2000c101524 */
[----:B------:R-:W-:Y:S05]  /*5af0*/  BRA `(.L_x_1619) ;  /* 0x0000000c003c7947 */ /* 0x000fea0003800000 */
.L_x_1615:
        /* <DEDUP_REMOVED lines=9> */
.L_x_1623:
[----:B------:R-:W-:-:S05]  /*5b90*/  IMAD.U32 R0, R5, 0x10000, RZ ;  /* 0x0001000005007824 */ /* 0x000fca00078e00ff */
[----:B------:R-:W-:-:S05]  /*5ba0*/  F2FP.F16.F32.PACK_AB R0, RZ, R0 ;  /* 0x00000000ff00723e */ /* 0x000fca00000000ff */
[----:B------:R0:W-:Y:S01]  /*5bb0*/  STG.E.U16 desc[UR36][R16.64], R0 ;  /* 0x0000000010007986 */ /* 0x0001e2000c101524 */
[----:B------:R-:W-:Y:S05]  /*5bc0*/  BRA `(.L_x_1619) ;  /* 0x0000000c00087947 */ /* 0x000fea0003800000 */
.L_x_1622:
        /* <DEDUP_REMOVED lines=10> */
.L_x_1625:
[----:B------:R-:W-:-:S05]  /*5c70*/  IMAD.U32 R5, R5, 0x10000, RZ ;  /* 0x0001000005057824 */ /* 0x000fca00078e00ff */
[----:B------:R-:W-:-:S04]  /*5c80*/  F2FP.F16.F32.PACK_AB R3, RZ, R5 ;  /* 0x00000005ff03723e */ /* 0x000fc800000000ff */
[----:B------:R-:W-:-:S05]  /*5c90*/  PRMT R3, R3, 0x5410, RZ ;  /* 0x0000541003037816 */ /* 0x000fca00000000ff */
[----:B------:R0:W-:Y:S01]  /*5ca0*/  STG.E desc[UR36][R16.64], R3 ;  /* 0x0000000310007986 */ /* 0x0001e2000c101924 */
[----:B------:R-:W-:Y:S05]  /*5cb0*/  BRA `(.L_x_1619) ;  /* 0x0000000800cc7947 */ /* 0x000fea0003800000 */
.L_x_1624:
[----:B------:R-:W-:-:S04]  /*5cc0*/  IMAD.U32 R2, R5, 0x10000, RZ ;  /* 0x0001000005027824 */ /* 0x000fc800078e00ff */
[----:B------:R-:W-:-:S06]  /*5cd0*/  FMUL.FTZ R2, R2, 1 ;  /* 0x3f80000002027820 */ /* 0x000fcc0000410000 */
[----:B------:R-:W0:Y:S02]  /*5ce0*/  F2F.F64.F32 R2, R2 ;  /* 0x0000000200027310 */ /* 0x000e240000201800 */
[----:B0-----:R0:W-:Y:S01]  /*5cf0*/  STG.E.64 desc[UR36][R16.64], R2 ;  /* 0x0000000210007986 */ /* 0x0011e2000c101b24 */
[----:B------:R-:W-:Y:S05]  /*5d00*/  BRA `(.L_x_1619) ;  /* 0x0000000800b87947 */ /* 0x000fea0003800000 */
.L_x_1614:
        /* <DEDUP_REMOVED lines=13> */
.L_x_1628:
[----:B------:R-:W-:Y:S01]  /*5de0*/  IMAD.U32 R5, R5, 0x10000, RZ ;  /* 0x0001000005057824 */ /* 0x000fe200078e00ff */
[----:B------:R-:W-:-:S03]  /*5df0*/  CS2R R6, SRZ ;  /* 0x0000000000067805 */ /* 0x000fc6000001ff00 */
[----:B------:R-:W-:-:S06]  /*5e00*/  FMUL.FTZ R5, R5, 1 ;  /* 0x3f80000005057820 */ /* 0x000fcc0000410000 */
[----:B------:R-:W0:Y:S02]  /*5e10*/  F2F.F64.F32 R4, R5 ;  /* 0x0000000500047310 */ /* 0x000e240000201800 */
[----:B0-----:R0:W-:Y:S01]  /*5e20*/  STG.E.128 desc[UR36][R16.64], R4 ;  /* 0x0000000410007986 */ /* 0x0011e2000c101d24 */
[----:B------:R-:W-:Y:S05]  /*5e30*/  BRA `(.L_x_1619) ;  /* 0x00000008006c7947 */ /* 0x000fea0003800000 */
.L_x_1627:
        /* <DEDUP_REMOVED lines=21> */
.L_x_1632:
[----:B------:R-:W-:Y:S05]  /*5f90*/  BSYNC B0 ;  /* 0x0000000000007941 */ /* 0x000fea0003800000 */
.L_x_1631:
[----:B------:R-:W-:-:S05]  /*5fa0*/  LOP3.LUT R3, R0, R3, RZ, 0xfc, !PT ;  /* 0x0000000300037212 */ /* 0x000fca00078efcff */
[----:B------:R0:W-:Y:S01]  /*5fb0*/  STG.E.U8 desc[UR36][R16.64], R3 ;  /* 0x0000000310007986 */ /* 0x0001e2000c101124 */
[----:B------:R-:W-:Y:S05]  /*5fc0*/  BRA `(.L_x_1619) ;  /* 0x0000000800087947 */ /* 0x000fea0003800000 */
.L_x_1630:
        /* <DEDUP_REMOVED lines=13> */
.L_x_1634:
[----:B------:R-:W-:Y:S01]  /*60a0*/  IMAD.MOV.U32 R0, RZ, RZ, 0x7f ;  /* 0x0000007fff007424 */ /* 0x000fe200078e00ff */
[----:B------:R-:W-:-:S04]  /*60b0*/  ISETP.GT.U32.AND P0, PT, R2, 0x7f800000, PT ;  /* 0x7f8000000200780c */ /* 0x000fc80003f04070 */
[----:B------:R-:W-:-:S09]  /*60c0*/  SEL R0, R0, 0x7c, P0 ;  /* 0x0000007c00007807 */ /* 0x000fd20000000000 */
.L_x_1635:
[----:B------:R-:W-:Y:S05]  /*60d0*/  BSYNC B0 ;  /* 0x0000000000007941 */ /* 0x000fea0003800000 */
.L_x_1633:
[----:B------:R-:W-:-:S04]  /*60e0*/  LOP3.LUT R2, R5, 0x80000000, RZ, 0xc0, !PT ;  /* 0x8000000005027812 */ /* 0x000fc800078ec0ff */
[----:B------:R-:W-:-:S04]  /*60f0*/  SHF.R.U32.HI R3, RZ, 0x18, R2 ;  /* 0x00000018ff037819 */ /* 0x000fc80000011602 */
[----:B------:R-:W-:-:S05]  /*6100*/  LOP3.LUT R3, R0, R3, RZ, 0xfc, !PT ;  /* 0x0000000300037212 */ /* 0x000fca00078efcff */
[----:B------:R0:W-:Y:S01]  /*6110*/  STG.E.U8 desc[UR36][R16.64], R3 ;  /* 0x0000000310007986 */ /* 0x0001e2000c101124 */
[----:B------:R-:W-:Y:S05]  /*6120*/  BRA `(.L_x_1619) ;  /* 0x0000000400b07947 */ /* 0x000fea0003800000 */
.L_x_1629:
[----:B------:R0:W-:Y:S01]  /*6130*/  STG.E.U16 desc[UR36][R16.64], R5 ;  /* 0x0000000510007986 */ /* 0x0001e2000c101524 */
[----:B------:R-:W-:Y:S05]  /*6140*/  BRA `(.L_x_1619) ;  /* 0x0000000400a87947 */ /* 0x000fea0003800000 */
.L_x_1626:
        /* <DEDUP_REMOVED lines=12> */
.L_x_1638:
        /* <DEDUP_REMOVED lines=17> */
.L_x_1641:
[----:B------:R-:W-:-:S04]  /*6320*/  LOP3.LUT R2, R5, 0x80000000, RZ, 0xc0, !PT ;  /* 0x8000000005027812 */ /* 0x000fc800078ec0ff */
[----:B------:R-:W-:-:S04]  /*6330*/  SHF.R.U32.HI R3, RZ, 0x18, R2 ;  /* 0x00000018ff037819 */ /* 0x000fc80000011602 */
[----:B------:R-:W-:-:S04]  /*6340*/  LOP3.LUT R0, R0, R3, RZ, 0xfc, !PT ;  /* 0x0000000300007212 */ /* 0x000fc800078efcff */
[----:B------:R-:W-:-:S07]  /*6350*/  PRMT R8, R0, 0x7610, R8 ;  /* 0x0000761000087816 */ /* 0x000fce0000000008 */
.L_x_1640:
[----:B------:R-:W-:Y:S05]  /*6360*/  BSYNC B0 ;  /* 0x0000000000007941 */ /* 0x000fea0003800000 */
.L_x_1639:
[----:B------:R3:W-:Y:S01]  /*6370*/  STG.E.U8 desc[UR36][R16.64], R8 ;  /* 0x0000000810007986 */ /* 0x0007e2000c101124 */
[----:B------:R-:W-:Y:S05]  /*6380*/  BRA `(.L_x_1619) ;  /* 0x0000000400187947 */ /* 0x000fea0003800000 */
.L_x_1637:
        /* <DEDUP_REMOVED lines=17> */
.L_x_1644:
[----:B------:R-:W-:-:S04]  /*64a0*/  LOP3.LUT R2, R5, 0x80000000, RZ, 0xc0, !PT ;  /* 0x8000000005027812 */ /* 0x000fc800078ec0ff */
[----:B------:R-:W-:-:S04]  /*64b0*/  SHF.R.U32.HI R3, RZ, 0x18, R2 ;  /* 0x00000018ff037819 */ /* 0x000fc80000011602 */
[----:B------:R-:W-:-:S04]  /*64c0*/  LOP3.LUT R0, R0, R3, RZ, 0xfc, !PT ;  /* 0x0000000300007212 */ /* 0x000fc800078efcff */
[----:B------:R-:W-:-:S07]  /*64d0*/  PRMT R8, R0, 0x7610, R8 ;  /* 0x0000761000087816 */ /* 0x000fce0000000008 */
.L_x_1643:
[----:B------:R-:W-:Y:S05]  /*64e0*/  BSYNC B0 ;  /* 0x0000000000007941 */ /* 0x000fea0003800000 */
.L_x_1642:
[----:B------:R0:W-:Y:S01]  /*64f0*/  STG.E.U8 desc[UR36][R16.64], R8 ;  /* 0x0000000810007986 */ /* 0x0001e2000c101124 */
[----:B------:R-:W-:Y:S05]  /*6500*/  BRA `(.L_x_1619) ;  /* 0x0000000000b87947 */ /* 0x000fea0003800000 */
.L_x_1636:
        /* <DEDUP_REMOVED lines=22> */
.L_x_1618:
        /* <DEDUP_REMOVED lines=16> */
.L_x_1647:
[----:B------:R-:W-:Y:S05]  /*6770*/  BRA `(.L_x_1619) ;  /* 0x00000000001c7947 */ /* 0x000fea0003800000 */
.L_x_1646:
[----:B------:R-:W-:-:S06]  /*6780*/  IMAD.U32 R2, R5, 0x10000, RZ ;  /* 0x0001000005027824 */ /* 0x000fcc00078e00ff */
[----:B------:R-:W0:Y:S02]  /*6790*/  F2I.U64.TRUNC R2, R2 ;  /* 0x0000000200027311 */ /* 0x000e24000020d800 */
[----:B0-----:R2:W-:Y:S01]  /*67a0*/  STG.E.64 desc[UR36][R16.64], R2 ;  /* 0x0000000210007986 */ /* 0x0015e2000c101b24 */
[----:B------:R-:W-:Y:S05]  /*67b0*/  BRA `(.L_x_1619) ;  /* 0x00000000000c7947 */ /* 0x000fea0003800000 */
.L_x_1645:
[----:B------:R-:W-:-:S06]  /*67c0*/  IMAD.U32 R5, R5, 0x10000, RZ ;  /* 0x0001000005057824 */ /* 0x000fcc00078e00ff */
[----:B------:R-:W0:Y:S02]  /*67d0*/  F2I.FTZ.U32.TRUNC.NTZ R5, R5 ;  /* 0x0000000500057305 */ /* 0x000e24000021f000 */
[----:B0-----:R0:W-:Y:S02]  /*67e0*/  STG.E desc[UR36][R16.64], R5 ;  /* 0x0000000510007986 */ /* 0x0011e4000c101924 */
.L_x_1619:
[----:B------:R-:W-:-:S07]  /*67f0*/  VIADD R19, R19, 0x80 ;  /* 0x0000008013137836 */ /* 0x000fce0000000000 */
.L_x_1579:
[----:B------:R-:W-:Y:S05]  /*6800*/  BSYNC B6 ;  /* 0x0000000000067941 */ /* 0x000fea0003800000 */
.L_x_1578:
        /* <DEDUP_REMOVED lines=307> */
.L_x_1650:
        /* <DEDUP_REMOVED lines=23> */
.L_x_1654:
[----:B------:R-:W2:Y:S02]  /*7cb0*/  LDG.E.U8 R2, desc[UR36][R2.64] ;  /* 0x0000002402027981 */ /* 0x000ea4000c1e1100 */
[----:B--2---:R-:W-:-:S04]  /*7cc0*/  I2FP.F32.U32 R0, R2 ;  /* 0x0000000200007245 */ /* 0x004fc80000201000 */
[----:B------:R-:W-:-:S04]  /*7cd0*/  F2FP.BF16.F32.PACK_AB R0, RZ, R0 ;  /* 0x00000000ff00723e */ /* 0x000fc800000010ff */
[----:B------:R-:W-:Y:S01]  /*7ce0*/  PRMT R5, R0, 0x7610, R5 ;  /* 0x0000761000057816 */ /* 0x000fe20000000005 */
[----:B------:R-:W-:Y:S06]  /*7cf0*/  BRA `(.L_x_1656) ;  /* 0x0000000c00c47947 */ /* 0x000fec0003800000 */
.L_x_1653:
        /* <DEDUP_REMOVED lines=11> */
.L_x_1658:
[----:B------:R-:W2:Y:S02]  /*7db0*/  LDG.E R2, desc[UR36][R2.64] ;  /* 0x0000002402027981 */ /* 0x000ea4000c1e1900 */
[----:B--2---:R-:W-:-:S04]  /*7dc0*/  I2FP.F32.S32 R0, R2 ;  /* 0x0000000200007245 */ /* 0x004fc80000201400 */
[----:B------:R-:W-:-:S04]  /*7dd0*/  F2FP.BF16.F32.PACK_AB R0, RZ, R0 ;  /* 0x00000000ff00723e */ /* 0x000fc800000010ff */
[----:B------:R-:W-:Y:S01]  /*7de0*/  PRMT R5, R0, 0x7610, R5 ;  /* 0x0000761000057816 */ /* 0x000fe20000000005 */
[----:B------:R-:W-:Y:S06]  /*7df0*/  BRA `(.L_x_1656) ;  /* 0x0000000c00847947 */ /* 0x000fec0003800000 */
.L_x_1657:
[----:B------:R-:W2:Y:S02]  /*7e00*/  LDG.E.U16 R2, desc[UR36][R2.64] ;  /* 0x0000002402027981 */ /* 0x000ea4000c1e1500 */
[----:B--2---:R-:W0:Y:S02]  /*7e10*/  I2F.S16 R0, R2 ;  /* 0x0000000200007306 */ /* 0x004e240000101400 */
[----:B0-----:R-:W-:-:S04]  /*7e20*/  F2FP.BF16.F32.PACK_AB R0, RZ, R0 ;  /* 0x00000000ff00723e */ /* 0x001fc800000010ff */
[----:B------:R-:W-:Y:S01]  /*7e30*/  PRMT R5, R0, 0x7610, R5 ;  /* 0x0000761000057816 */ /* 0x000fe20000000005 */
[----:B------:R-:W-:Y:S06]  /*7e40*/  BRA `(.L_x_1656) ;  /* 0x0000000c00707947 */ /* 0x000fec0003800000 */
.L_x_1652:
        /* <DEDUP_REMOVED lines=9> */
.L_x_1660:
[----:B------:R-:W2:Y:S02]  /*7ee0*/  LDG.E.U16 R0, desc[UR36][R2.64] ;  /* 0x0000002402007981 */ /* 0x000ea4000c1e1500 */
[----:B--2---:R-:W-:-:S05]  /*7ef0*/  HADD2.F32 R0, -RZ, R0.H0_H0 ;  /* 0x20000000ff007230 */ /* 0x004fca0000004100 */
[----:B------:R-:W-:-:S04]  /*7f00*/  F2FP.BF16.F32.PACK_AB R0, RZ, R0 ;  /* 0x00000000ff00723e */ /* 0x000fc800000010ff */
[----:B------:R-:W-:Y:S01]  /*7f10*/  PRMT R5, R0, 0x7610, R5 ;  /* 0x0000761000057816 */ /* 0x000fe20000000005 */
[----:B------:R-:W-:Y:S06]  /*7f20*/  BRA `(.L_x_1656) ;  /* 0x0000000c00387947 */ /* 0x000fec0003800000 */
.L_x_1659:
        /* <DEDUP_REMOVED lines=9> */
.L_x_1662:
[----:B------:R-:W2:Y:S02]  /*7fc0*/  LDG.E.U16 R2, desc[UR36][R2.64] ;  /* 0x0000002402027981 */ /* 0x000ea4000c1e1500 */
[----:B--2---:R-:W-:-:S05]  /*7fd0*/  HADD2.F32 R0, -RZ, R2.H0_H0 ;  /* 0x20000002ff007230 */ /* 0x004fca0000004100 */
[----:B------:R-:W-:-:S04]  /*7fe0*/  F2FP.BF16.F32.PACK_AB R0, RZ, R0 ;  /* 0x00000000ff00723e */ /* 0x000fc800000010ff */
[----:B------:R-:W-:Y:S01]  /*7ff0*/  PRMT R5, R0, 0x7610, R5 ;  /* 0x0000761000057816 */ /* 0x000fe20000000005 */
[----:B------:R-:W-:Y:S06]  /*8000*/  BRA `(.L_x_1656) ;  /* 0x0000000c00007947 */ /* 0x000fec0003800000 */
.L_x_1661:
        /* <DEDUP_REMOVED lines=9> */
.L_x_1651:
        /* <DEDUP_REMOVED lines=14> */
.L_x_1665:
        /* <DEDUP_REMOVED lines=9> */
.L_x_1664:
        /* <DEDUP_REMOVED lines=27> */
.L_x_1667:
        /* <DEDUP_REMOVED lines=15> */
.L_x_1666:
[----:B------:R0:W5:Y:S01]  /*84b0*/  LDG.E.U16 R5, desc[UR36][R2.64] ;  /* 0x0000002402057981 */ /* 0x000162000c1e1500 */
[----:B------:R-:W-:Y:S05]  /*84c0*/  BRA `(.L_x_1656) ;  /* 0x0000000400d07947 */ /* 0x000fea0003800000 */
.L_x_1663:
        /* <DEDUP_REMOVED lines=13> */
.L_x_1670:
        /* <DEDUP_REMOVED lines=21> */
.L_x_1674:
[----:B------:R-:W-:Y:S05]  /*86f0*/  BSYNC B1 ;  /* 0x0000000000017941 */ /* 0x000fea0003800000 */
.L_x_1673:
[----:B------:R-:W-:Y:S01]  /*8700*/  LEA R3, R0, 0x3b800000, 0x17 ;  /* 0x3b80000000037811 */ /* 0x000fe200078eb8ff */
[----:B------:R-:W-:-:S05]  /*8710*/  IMAD.SHL.U32 R0, R2, 0x100000, RZ ;  /* 0x0010000002007824 */ /* 0x000fca00078e00ff */
[----:B------:R-:W-:-:S07]  /*8720*/  LOP3.LUT R0, R3, R0, R4, 0xfe, !PT ;  /* 0x0000000003007212 */ /* 0x000fce00078efe04 */
.L_x_1672:
[----:B------:R-:W-:Y:S05]  /*8730*/  BSYNC B0 ;  /* 0x0000000000007941 */ /* 0x000fea0003800000 */
.L_x_1671:
[----:B------:R-:W-:-:S04]  /*8740*/  F2FP.BF16.F32.PACK_AB R0, RZ, R0 ;  /* 0x00000000ff00723e */ /* 0x000fc800000010ff */
[----:B------:R-:W-:Y:S01]  /*8750*/  PRMT R5, R0, 0x7610, R5 ;  /* 0x0000761000057816 */ /* 0x000fe20000000005 */
[----:B------:R-:W-:Y:S06]  /*8760*/  BRA `(.L_x_1656) ;  /* 0x0000000400287947 */ /* 0x000fec0003800000 */
.L_x_1669:
        /* <DEDUP_REMOVED lines=21> */
.L_x_1678:
[----:B------:R-:W-:Y:S05]  /*88c0*/  BSYNC B1 ;  /* 0x0000000000017941 */ /* 0x000fea0003800000 */
.L_x_1677:
[----:B------:R-:W-:Y:S01]  /*88d0*/  LEA R3, R0, 0x37800000, 0x17 ;  /* 0x3780000000037811 */ /* 0x000fe200078eb8ff */
[----:B------:R-:W-:-:S05]  /*88e0*/  IMAD.SHL.U32 R0, R2, 0x200000, RZ ;  /* 0x0020000002007824 */ /* 0x000fca00078e00ff */
[----:B------:R-:W-:-:S07]  /*88f0*/  LOP3.LUT R0, R3, R0, R4, 0xfe, !PT ;  /* 0x0000000003007212 */ /* 0x000fce00078efe04 */
.L_x_1676:
[----:B------:R-:W-:Y:S05]  /*8900*/  BSYNC B0 ;  /* 0x0000000000007941 */ /* 0x000fea0003800000 */
.L_x_1675:
[----:B------:R-:W-:-:S04]  /*8910*/  F2FP.BF16.F32.PACK_AB R0, RZ, R0 ;  /* 0x00000000ff00723e */ /* 0x000fc800000010ff */
[----:B------:R-:W-:Y:S01]  /*8920*/  PRMT R5, R0, 0x7610, R5 ;  /* 0x0000761000057816 */ /* 0x000fe20000000005 */
[----:B------:R-:W-:Y:S06]  /*8930*/  BRA `(.L_x_1656) ;  /* 0x0000000000b47947 */ /* 0x000fec0003800000 */
.L_x_1668:
        /* <DEDUP_REMOVED lines=14> */
.L_x_1682:
[----:B------:R-:W-:Y:S05]  /*8a20*/  BSYNC B0 ;  /* 0x0000000000007941 */ /* 0x000fea0003800000 */
.L_x_1681:
[----:B------:R-:W-:-:S04]  /*8a30*/  F2FP.BF16.F32.PACK_AB R0, RZ, R0 ;  /* 0x00000000ff00723e */ /* 0x000fc800000010ff */
[----:B------:R-:W-:Y:S01]  /*8a40*/  PRMT R5, R0, 0x7610, R5 ;  /* 0x0000761000057816 */ /* 0x000fe20000000005 */
[----:B------:R-:W-:Y:S06]  /*8a50*/  BRA `(.L_x_1656) ;  /* 0x00000000006c7947 */ /* 0x000fec0003800000 */
.L_x_1655:
        /* <DEDUP_REMOVED lines=16> */
.L_x_1683:
[----:B------:R-:W-:Y:S01]  /*8b60*/  PRMT R5, RZ, 0x7610, R5 ;  /* 0x00007610ff057816 */ /* 0x000fe20000000005 */
[----:B------:R-:W-:Y:S06]  /*8b70*/  BRA `(.L_x_1656) ;  /* 0x0000000000247947 */ /* 0x000fec0003800000 */
.L_x_1680:
[----:B------:R-:W2:Y:S02]  /*8b80*/  LDG.E.64 R2, desc[UR36][R2.64] ;  /* 0x0000002402027981 */ /* 0x000ea4000c1e1b00 */
[----:B--2---:R-:W0:Y:S02]  /*8b90*/  I2F.U64 R0, R2 ;  /* 0x0000000200007312 */ /* 0x004e240000301000 */
[----:B0-----:R-:W-:-:S04]  /*8ba0*/  F2FP.BF16.F32.PACK_AB R0, RZ, R0 ;  /* 0x00000000ff00723e */ /* 0x001fc800000010ff */
[----:B------:R-:W-:Y:S01]  /*8bb0*/  PRMT R5, R0, 0x7610, R5 ;  /* 0x0000761000057816 */ /* 0x000fe20000000005 */
[----:B------:R-:W-:Y:S06]  /*8bc0*/  BRA `(.L_x_1656) ;  /* 0x0000000000107947 */ /* 0x000fec0003800000 */
.L_x_1679:
[----:B------:R-:W2:Y:S02]  /*8bd0*/  LDG.E R2, desc[UR36][R2.64] ;  /* 0x0000002402027981 */ /* 0x000ea4000c1e1900 */
[----:B--2---:R-:W-:-:S04]  /*8be0*/  I2FP.F32.U32 R0, R2 ;  /* 0x0000000200007245 */ /* 0x004fc80000201000 */
[----:B------:R-:W-:-:S04]  /*8bf0*/  F2FP.BF16.F32.PACK_AB R0, RZ, R0 ;  /* 0x00000000ff00723e */ /* 0x000fc800000010ff */
[----:B------:R-:W-:-:S07]  /*8c00*/  PRMT R5, R0, 0x7610, R5 ;  /* 0x0000761000057816 */ /* 0x000fce0000000005 */
.L_x_1656:
        /* <DEDUP_REMOVED lines=22> */
.L_x_1687:
[----:B------:R-:W-:-:S06]  /*8d70*/  IMAD.U32 R3, R5, 0x10000, RZ ;  /* 0x0001000005037824 */ /* 0x000fcc00078e00ff */
[----:B------:R-:W0:Y:S02]  /*8d80*/  F2I.S64.TRUNC R2, R3 ;  /* 0x0000000300027311 */ /* 0x000e24000020d900 */
[----:B0-----:R3:W-:Y:S01]  /*8d90*/  STG.E.U8 desc[UR36][R16.64], R2 ;  /* 0x0000000210007986 */ /* 0x0017e2000c101124 */
[----:B------:R-:W-:Y:S05]  /*8da0*/  BRA `(.L_x_1689) ;  /* 0x0000000c00847947 */ /* 0x000fea0003800000 */
.L_x_1686:
        /* <DEDUP_REMOVED lines=10> */
.L_x_1691:
[----:B------:R-:W-:-:S06]  /*8e50*/  IMAD.U32 R5, R5, 0x10000, RZ ;  /* 0x0001000005057824 */ /* 0x000fcc00078e00ff */
[----:B------:R-:W0:Y:S02]  /*8e60*/  F2I.FTZ.TRUNC.NTZ R5, R5 ;  /* 0x0000000500057305 */ /* 0x000e24000021f100 */
[----:B0-----:R2:W-:Y:S01]  /*8e70*/  STG.E desc[UR36][R16.64], R5 ;  /* 0x0000000510007986 */ /* 0x0015e2000c101924 */
[----:B------:R-:W-:Y:S05]  /*8e80*/  BRA `(.L_x_1689) ;  /* 0x0000000c004c7947 */ /* 0x000fea0003800000 */
.L_x_1690:
[----:B------:R-:W-:-:S06]  /*8e90*/  IMAD.U32 R5, R5, 0x10000, RZ ;  /* 0x0001000005057824 */ /* 0x000fcc00078e00ff */
[----:B------:R-:W0:Y:S02]  /*8ea0*/  F2I.FTZ.TRUNC.NTZ R5, R5 ;  /* 0x0000000500057305 */ /* 0x000e24000021f100 */
[----:B0-----:R0:W-:Y:S01]  /*8eb0*/  STG.E.U16 desc[UR36][R16.64], R5 ;  /* 0x0000000510007986 */ /* 0x0011e2000c101524 */
[----:B------:R-:W-:Y:S05]  /*8ec0*/  BRA `(.L_x_1689) ;  /* 0x0000000c003c7947 */ /* 0x000fea0003800000 */
.L_x_1685:
        /* <DEDUP_REMOVED lines=9> */
.L_x_1693:
[----:B------:R-:W-:-:S05]  /*8f60*/  IMAD.U32 R0, R5, 0x10000, RZ ;  /* 0x0001000005007824 */ /* 0x000fca00078e00ff */
[----:B------:R-:W-:-:S05]  /*8f70*/  F2FP.F16.F32.PACK_AB R0, RZ, R0 ;  /* 0x00000000ff00723e */ /* 0x000fca00000000ff */
[----:B------:R0:W-:Y:S01]  /*8f80*/  STG.E.U16 desc[UR36][R16.64], R0 ;  /* 0x0000000010007986 */ /* 0x0001e2000c101524 */
[----:B------:R-:W-:Y:S05]  /*8f90*/  BRA `(.L_x_1689) ;  /* 0x0000000c00087947 */ /* 0x000fea0003800000 */
.L_x_1692:
        /* <DEDUP_REMOVED lines=10> */
.L_x_1695:
[----:B------:R-:W-:-:S05]  /*9040*/  IMAD.U32 R5, R5, 0x10000, RZ ;  /* 0x0001000005057824 */ /* 0x000fca00078e00ff */
[----:B------:R-:W-:-:S04]  /*9050*/  F2FP.F16.F32.PACK_AB R3, RZ, R5 ;  /* 0x00000005ff03723e */ /* 0x000fc800000000ff */
[----:B------:R-:W-:-:S05]  /*9060*/  PRMT R3, R3, 0x5410, RZ ;  /* 0x0000541003037816 */ /* 0x000fca00000000ff */
[----:B------:R0:W-:Y:S01]  /*9070*/  STG.E desc[UR36][R16.64], R3 ;  /* 0x0000000310007986 */ /* 0x0001e2000c101924 */
[----:B------:R-:W-:Y:S05]  /*9080*/  BRA `(.L_x_1689) ;  /* 0x0000000800cc7947 */ /* 0x000fea0003800000 */
.L_x_1694:
[----:B------:R-:W-:-:S04]  /*9090*/  IMAD.U32 R2, R5, 0x10000, RZ ;  /* 0x0001000005027824 */ /* 0x000fc800078e00ff */
[----:B------:R-:W-:-:S06]  /*90a0*/  FMUL.FTZ R2, R2, 1 ;  /* 0x3f80000002027820 */ /* 0x000fcc0000410000 */
[----:B------:R-:W0:Y:S02]  /*90b0*/  F2F.F64.F32 R2, R2 ;  /* 0x0000000200027310 */ /* 0x000e240000201800 */
[----:B0-----:R0:W-:Y:S01]  /*90c0*/  STG.E.64 desc[UR36][R16.64], R2 ;  /* 0x0000000210007986 */ /* 0x0011e2000c101b24 */
[----:B------:R-:W-:Y:S05]  /*90d0*/  BRA `(.L_x_1689) ;  /* 0x0000000800b87947 */ /* 0x000fea0003800000 */
.L_x_1684:
        /* <DEDUP_REMOVED lines=13> */
.L_x_1698:
[----:B------:R-:W-:Y:S01]  /*91b0*/  IMAD.U32 R5, R5, 0x10000, RZ ;  /* 0x0001000005057824 */ /* 0x000fe200078e00ff */
[----:B------:R-:W-:-:S03]  /*91c0*/  CS2R R6, SRZ ;  /* 0x0000000000067805 */ /* 0x000fc6000001ff00 */
[----:B------:R-:W-:-:S06]  /*91d0*/  FMUL.FTZ R5, R5, 1 ;  /* 0x3f80000005057820 */ /* 0x000fcc0000410000 */
[----:B------:R-:W0:Y:S02]  /*91e0*/  F2F.F64.F32 R4, R5 ;  /* 0x0000000500047310 */ /* 0x000e240000201800 */
[----:B0-----:R0:W-:Y:S01]  /*91f0*/  STG.E.128 desc[UR36][R16.64], R4 ;  /* 0x0000000410007986 */ /* 0x0011e2000c101d24 */
[----:B------:R-:W-:Y:S05]  /*9200*/  BRA `(.L_x_1689) ;  /* 0x00000008006c7947 */ /* 0x000fea0003800000 */
.L_x_1697:
        /* <DEDUP_REMOVED lines=21> */
.L_x_1702:
[----:B------:R-:W-:Y:S05]  /*9360*/  BSYNC B0 ;  /* 0x0000000000007941 */ /* 0x000fea0003800000 */
.L_x_1701:
[----:B------:R-:W-:-:S05]  /*9370*/  LOP3.LUT R3, R0, R3, RZ, 0xfc, !PT ;  /* 0x0000000300037212 */ /* 0x000fca00078efcff */
[----:B------:R0:W-:Y:S01]  /*9380*/  STG.E.U8 desc[UR36][R16.64], R3 ;  /* 0x0000000310007986 */ /* 0x0001e2000c101124 */
[----:B------:R-:W-:Y:S05]  /*9390*/  BRA `(.L_x_1689) ;  /* 0x0000000800087947 */ /* 0x000fea0003800000 */
.L_x_1700:
        /* <DEDUP_REMOVED lines=13> */
.L_x_1704:
[----:B------:R-:W-:Y:S01]  /*9470*/  IMAD.MOV.U32 R0, RZ, RZ, 0x7f ;  /* 0x0000007fff007424 */ /* 0x000fe200078e00ff */
[----:B------:R-:W-:-:S04]  /*9480*/  ISETP.GT.U32.AND P0, PT, R2, 0x7f800000, PT ;  /* 0x7f8000000200780c */ /* 0x000fc80003f04070 */
[----:B------:R-:W-:-:S09]  /*9490*/  SEL R0, R0, 0x7c, P0 ;  /* 0x0000007c00007807 */ /* 0x000fd20000000000 */
.L_x_1705:
[----:B------:R-:W-:Y:S05]  /*94a0*/  BSYNC B0 ;  /* 0x0000000000007941 */ /* 0x000fea0003800000 */
.L_x_1703:
[----:B------:R-:W-:-:S04]  /*94b0*/  LOP3.LUT R2, R5, 0x80000000, RZ, 0xc0, !PT ;  /* 0x8000000005027812 */ /* 0x000fc800078ec0ff */
[----:B------:R-:W-:-:S04]  /*94c0*/  SHF.R.U32.HI R3, RZ, 0x18, R2 ;  /* 0x00000018ff037819 */ /* 0x000fc80000011602 */
[----:B------:R-:W-:-:S05]  /*94d0*/  LOP3.LUT R3, R0, R3, RZ, 0xfc, !PT ;  /* 0x0000000300037212 */ /* 0x000fca00078efcff */
[----:B------:R0:W-:Y:S01]  /*94e0*/  STG.E.U8 desc[UR36][R16.64], R3 ;  /* 0x0000000310007986 */ /* 0x0001e2000c101124 */
[----:B------:R-:W-:Y:S05]  /*94f0*/  BRA `(.L_x_1689) ;  /* 0x0000000400b07947 */ /* 0x000fea0003800000 */
.L_x_1699:
[----:B------:R0:W-:Y:S01]  /*9500*/  STG.E.U16 desc[UR36][R16.64], R5 ;  /* 0x0000000510007986 */ /* 0x0001e2000c101524 */
[----:B------:R-:W-:Y:S05]  /*9510*/  BRA `(.L_x_1689) ;  /* 0x0000000400a87947 */ /* 0x000fea0003800000 */
.L_x_1696:
        /* <DEDUP_REMOVED lines=12> */
.L_x_1708:
        /* <DEDUP_REMOVED lines=17> */
.L_x_1711:
[----:B------:R-:W-:-:S04]  /*96f0*/  LOP3.LUT R2, R5, 0x80000000, RZ, 0xc0, !PT ;  /* 0x8000000005027812 */ /* 0x000fc800078ec0ff */
[----:B------:R-:W-:-:S04]  /*9700*/  SHF.R.U32.HI R3, RZ, 0x18, R2 ;  /* 0x00000018ff037819 */ /* 0x000fc80000011602 */
[----:B------:R-:W-:-:S04]  /*9710*/  LOP3.LUT R0, R0, R3, RZ, 0xfc, !PT ;  /* 0x0000000300007212 */ /* 0x000fc800078efcff */
[----:B------:R-:W-:-:S07]  /*9720*/  PRMT R8, R0, 0x7610, R8 ;  /* 0x0000761000087816 */ /* 0x000fce0000000008 */
.L_x_1710:
[----:B------:R-:W-:Y:S05]  /*9730*/  BSYNC B0 ;  /* 0x0000000000007941 */ /* 0x000fea0003800000 */
.L_x_1709:
[----:B------:R0:W-:Y:S01]  /*9740*/  STG.E.U8 desc[UR36][R16.64], R8 ;  /* 0x0000000810007986 */ /* 0x0001e2000c101124 */
[----:B------:R-:W-:Y:S05]  /*9750*/  BRA `(.L_x_1689) ;  /* 0x0000000400187947 */ /* 0x000fea0003800000 */
.L_x_1707:
        /* <DEDUP_REMOVED lines=17> */
.L_x_1714:
[----:B------:R-:W-:-:S04]  /*9870*/  LOP3.LUT R2, R5, 0x80000000, RZ, 0xc0, !PT ;  /* 0x8000000005027812 */ /* 0x000fc800078ec0ff */
[----:B------:R-:W-:-:S04]  /*9880*/  SHF.R.U32.HI R3, RZ, 0x18, R2 ;  /* 0x00000018ff037819 */ /* 0x000fc80000011602 */
[----:B------:R-:W-:-:S04]  /*9890*/  LOP3.LUT R0, R0, R3, RZ, 0xfc, !PT ;  /* 0x0000000300007212 */ /* 0x000fc800078efcff */
[----:B------:R-:W-:-:S07]  /*98a0*/  PRMT R8, R0, 0x7610, R8 ;  /* 0x0000761000087816 */ /* 0x000fce0000000008 */
.L_x_1713:
[----:B------:R-:W-:Y:S05]  /*98b0*/  BSYNC B0 ;  /* 0x0000000000007941 */ /* 0x000fea0003800000 */
.L_x_1712:
[----:B------:R0:W-:Y:S01]  /*98c0*/  STG.E.U8 desc[UR36][R16.64], R8 ;  /* 0x0000000810007986 */ /* 0x0001e2000c101124 */
[----:B------:R-:W-:Y:S05]  /*98d0*/  BRA `(.L_x_1689) ;  /* 0x0000000000b87947 */ /* 0x000fea0003800000 */
.L_x_1706:
        /* <DEDUP_REMOVED lines=22> */
.L_x_1688:
        /* <DEDUP_REMOVED lines=16> */
.L_x_1717:
[----:B------:R-:W-:Y:S05]  /*9b40*/  BRA `(.L_x_1689) ;  /* 0x00000000001c7947 */ /* 0x000fea0003800000 */
.L_x_1716:
[----:B------:R-:W-:-:S06]  /*9b50*/  IMAD.U32 R2, R5, 0x10000, RZ ;  /* 0x0001000005027824 */ /* 0x000fcc00078e00ff */
[----:B------:R-:W0:Y:S02]  /*9b60*/  F2I.U64.TRUNC R2, R2 ;  /* 0x0000000200027311 */ /* 0x000e24000020d800 */
[----:B0-----:R0:W-:Y:S01]  /*9b70*/  STG.E.64 desc[UR36][R16.64], R2 ;  /* 0x0000000210007986 */ /* 0x0011e2000c101b24 */
[----:B------:R-:W-:Y:S05]  /*9b80*/  BRA `(.L_x_1689) ;  /* 0x00000000000c7947 */ /* 0x000fea0003800000 */
.L_x_1715:
[----:B------:R-:W-:-:S06]  /*9b90*/  IMAD.U32 R5, R5, 0x10000, RZ ;  /* 0x0001000005057824 */ /* 0x000fcc00078e00ff */
[----:B------:R-:W0:Y:S02]  /*9ba0*/  F2I.FTZ.U32.TRUNC.NTZ R5, R5 ;  /* 0x0000000500057305 */ /* 0x000e24000021f000 */
[----:B0-----:R0:W-:Y:S02]  /*9bb0*/  STG.E desc[UR36][R16.64], R5 ;  /* 0x0000000510007986 */ /* 0x0011e4000c101924 */
.L_x_1689:
[----:B------:R-:W-:-:S07]  /*9bc0*/  VIADD R19, R19, 0x80 ;  /* 0x0000008013137836 */ /* 0x000fce0000000000 */
.L_x_1649:
[----:B------:R-:W-:Y:S05]  /*9bd0*/  BSYNC B6 ;  /* 0x0000000000067941 */ /* 0x000fea0003800000 */
.L_x_1648:
        /* <DEDUP_REMOVED lines=306> */
.L_x_1718:
        /* <DEDUP_REMOVED lines=23> */
.L_x_1722:
[----:B------:R-:W2:Y:S02]  /*b070*/  LDG.E.U8 R2, desc[UR36][R2.64] ;  /* 0x0000002402027981 */ /* 0x000ea4000c1e1100 */
[----:B--2---:R-:W-:-:S04]  /*b080*/  I2FP.F32.U32 R0, R2 ;  /* 0x0000000200007245 */ /* 0x004fc80000201000 */
[----:B------:R-:W-:-:S04]  /*b090*/  F2FP.BF16.F32.PACK_AB R0, RZ, R0 ;  /* 0x00000000ff00723e */ /* 0x000fc800000010ff */
[----:B------:R-:W-:Y:S01]  /*b0a0*/  PRMT R5, R0, 0x7610, R5 ;  /* 0x0000761000057816 */ /* 0x000fe20000000005 */
[----:B------:R-:W-:Y:S06]  /*b0b0*/  BRA `(.L_x_1724) ;  /* 0x0000000c00c47947 */ /* 0x000fec0003800000 */
.L_x_1721:
        /* <DEDUP_REMOVED lines=11> */
.L_x_1726:
[----:B------:R-:W2:Y:S02]  /*b170*/  LDG.E R2, desc[UR36][R2.64] ;  /* 0x0000002402027981 */ /* 0x000ea4000c1e1900 */
[----:B--2---:R-:W-:-:S04]  /*b180*/  I2FP.F32.S32 R0, R2 ;  /* 0x0000000200007245 */ /* 0x004fc80000201400 */
[----:B------:R-:W-:-:S04]  /*b190*/  F2FP.BF16.F32.PACK_AB R0, RZ, R0 ;  /* 0x00000000ff00723e */ /* 0x000fc800000010ff */
[----:B------:R-:W-:Y:S01]  /*b1a0*/  PRMT R5, R0, 0x7610, R5 ;  /* 0x0000761000057816 */ /* 0x000fe20000000005 */
[----:B------:R-:W-:Y:S06]  /*b1b0*/  BRA `(.L_x_1724) ;  /* 0x0000000c00847947 */ /* 0x000fec0003800000 */
.L_x_1725:
[----:B------:R-:W2:Y:S02]  /*b1c0*/  LDG.E.U16 R2, desc[UR36][R2.64] ;  /* 0x0000002402027981 */ /* 0x000ea4000c1e1500 */
[----:B--2---:R-:W0:Y:S02]  /*b1d0*/  I2F.S16 R0, R2 ;  /* 0x0000000200007306 */ /* 0x004e240000101400 */
[----:B0-----:R-:W-:-:S04]  /*b1e0*/  F2FP.BF16.F32.PACK_AB R0, RZ, R0 ;  /* 0x00000000ff00723e */ /* 0x001fc800000010ff */
[----:B------:R-:W-:Y:S01]  /*b1f0*/  PRMT R5, R0, 0x7610, R5 ;  /* 0x0000761000057816 */ /* 0x000fe20000000005 */
[----:B------:R-:W-:Y:S06]  /*b200*/  BRA `(.L_x_1724) ;  /* 0x0000000c00707947 */ /* 0x000fec0003800000 */
.L_x_1720:
        /* <DEDUP_REMOVED lines=9> */
.L_x_1728:
[----:B------:R-:W2:Y:S02]  /*b2a0*/  LDG.E.U16 R0, desc[UR36][R2.64] ;  /* 0x0000002402007981 */ /* 0x000ea4000c1e1500 */
[----:B--2---:R-:W-:-:S05]  /*b2b0*/  HADD2.F32 R0, -RZ, R0.H0_H0 ;  /* 0x20000000ff007230 */ /* 0x004fca0000004100 */
[----:B------:R-:W-:-:S04]  /*b2c0*/  F2FP.BF16.F32.PACK_AB R0, RZ, R0 ;  /* 0x00000000ff00723e */ /* 0x000fc800000010ff */
[----:B------:R-:W-:Y:S01]  /*b2d0*/  PRMT R5, R0, 0x7610, R5 ;  /* 0x0000761000057816 */ /* 0x000fe20000000005 */
[----:B------:R-:W-:Y:S06]  /*b2e0*/  BRA `(.L_x_1724) ;  /* 0x0000000c00387947 */ /* 0x000fec0003800000 */
.L_x_1727:
        /* <DEDUP_REMOVED lines=9> */
.L_x_1730:
[----:B------:R-:W2:Y:S02]  /*b380*/  LDG.E.U16 R2, desc[UR36][R2.64] ;  /* 0x0000002402027981 */ /* 0x000ea4000c1e1500 */
[----:B--2---:R-:W-:-:S05]  /*b390*/  HADD2.F32 R0, -RZ, R2.H0_H0 ;  /* 0x20000002ff007230 */ /* 0x004fca0000004100 */
[----:B------:R-:W-:-:S04]  /*b3a0*/  F2FP.BF16.F32.PACK_AB R0, RZ, R0 ;  /* 0x00000000ff00723e */ /* 0x000fc800000010ff */
[----:B------:R-:W-:Y:S01]  /*b3b0*/  PRMT R5, R0, 0x7610, R5 ;  /* 0x0000761000057816 */ /* 0x000fe20000000005 */
[----:B------:R-:W-:Y:S06]  /*b3c0*/  BRA `(.L_x_1724) ;  /* 0x0000000c00007947 */ /* 0x000fec0003800000 */
.L_x_1729:
        /* <DEDUP_REMOVED lines=9> */
.L_x_1719:
        /* <DEDUP_REMOVED lines=14> */
.L_x_1733:
        /* <DEDUP_REMOVED lines=9> */
.L_x_1732:
        /* <DEDUP_REMOVED lines=27> */
.L_x_1735:
        /* <DEDUP_REMOVED lines=15> */
.L_x_1734:
[----:B------:R0:W5:Y:S01]  /*b870*/  LDG.E.U16 R5, desc[UR36][R2.64] ;  /* 0x0000002402057981 */ /* 0x000162000c1e1500 */
[----:B------:R-:W-:Y:S05]  /*b880*/  BRA `(.L_x_1724) ;  /* 0x0000000400d07947 */ /* 0x000fea0003800000 */
.L_x_1731:
        /* <DEDUP_REMOVED lines=13> */
.L_x_1738:
        /* <DEDUP_REMOVED lines=21> */
.L_x_1742:
[----:B------:R-:W-:Y:S05]  /*bab0*/  BSYNC B1 ;  /* 0x0000000000017941 */ /* 0x000fea0003800000 */
.L_x_1741:
[----:B------:R-:W-:Y:S01]  /*bac0*/  LEA R3, R0, 0x3b800000, 0x17 ;  /* 0x3b80000000037811 */ /* 0x000fe200078eb8ff */
[----:B------:R-:W-:-:S05]  /*bad0*/  IMAD.SHL.U32 R0, R2, 0x100000, RZ ;  /* 0x0010000002007824 */ /* 0x000fca00078e00ff */
[----:B------:R-:W-:-:S07]  /*bae0*/  LOP3.LUT R0, R3, R0, R4, 0xfe, !PT ;  /* 0x0000000003007212 */ /* 0x000fce00078efe04 */
.L_x_1740:
[----:B------:R-:W-:Y:S05]  /*baf0*/  BSYNC B0 ;  /* 0x0000000000007941 */ /* 0x000fea0003800000 */
.L_x_1739:
[----:B------:R-:W-:-:S04]  /*bb00*/  F2FP.BF16.F32.PACK_AB R0, RZ, R0 ;  /* 0x00000000ff00723e */ /* 0x000fc800000010ff */
[----:B------:R-:W-:Y:S01]  /*bb10*/  PRMT R5, R0, 0x7610, R5 ;  /* 0x0000761000057816 */ /* 0x000fe20000000005 */
[----:B------:R-:W-:Y:S06]  /*bb20*/  BRA `(.L_x_1724) ;  /* 0x0000000400287947 */ /* 0x000fec0003800000 */
.L_x_1737:
        /* <DEDUP_REMOVED lines=21> */
.L_x_1746:
[----:B------:R-:W-:Y:S05]  /*bc80*/  BSYNC B1 ;  /* 0x0000000000017941 */ /* 0x000fea0003800000 */
.L_x_1745:
[----:B------:R-:W-:Y:S01]  /*bc90*/  LEA R3, R0, 0x37800000, 0x17 ;  /* 0x3780000000037811 */ /* 0x000fe200078eb8ff */
[----:B------:R-:W-:-:S05]  /*bca0*/  IMAD.SHL.U32 R0, R2, 0x200000, RZ ;  /* 0x0020000002007824 */ /* 0x000fca00078e00ff */
[----:B------:R-:W-:-:S07]  /*bcb0*/  LOP3.LUT R0, R3, R0, R4, 0xfe, !PT ;  /* 0x0000000003007212 */ /* 0x000fce00078efe04 */
.L_x_1744:
[----:B------:R-:W-:Y:S05]  /*bcc0*/  BSYNC B0 ;  /* 0x0000000000007941 */ /* 0x000fea0003800000 */
.L_x_1743:
[----:B------:R-:W-:-:S04]  /*bcd0*/  F2FP.BF16.F32.PACK_AB R0, RZ, R0 ;  /* 0x00000000ff00723e */ /* 0x000fc800000010ff */
[----:B------:R-:W-:Y:S01]  /*bce0*/  PRMT R5, R0, 0x7610, R5 ;  /* 0x0000761000057816 */ /* 0x000fe20000000005 */
[----:B------:R-:W-:Y:S06]  /*bcf0*/  BRA `(.L_x_1724) ;  /* 0x0000000000b47947 */ /* 0x000fec0003800000 */
.L_x_1736:
        /* <DEDUP_REMOVED lines=14> */
.L_x_1750:
[----:B------:R-:W-:Y:S05]  /*bde0*/  BSYNC B0 ;  /* 0x0000000000007941 */ /* 0x000fea0003800000 */
.L_x_1749:
[----:B------:R-:W-:-:S04]  /*bdf0*/  F2FP.BF16.F32.PACK_AB R0, RZ, R0 ;  /* 0x00000000ff00723e */ /* 0x000fc800000010ff */
[----:B------:R-:W-:Y:S01]  /*be00*/  PRMT R5, R0, 0x7610, R5 ;  /* 0x0000761000057816 */ /* 0x000fe20000000005 */
[----:B------:R-:W-:Y:S06]  /*be10*/  BRA `(.L_x_1724) ;  /* 0x00000000006c7947 */ /* 0x000fec0003800000 */
.L_x_1723:
        /* <DEDUP_REMOVED lines=16> */
.L_x_1751:
[----:B------:R-:W-:Y:S01]  /*bf20*/  PRMT R5, RZ, 0x7610, R5 ;  /* 0x00007610ff057816 */ /* 0x000fe20000000005 */
[----:B------:R-:W-:Y:S06]  /*bf30*/  BRA `(.L_x_1724) ;  /* 0x0000000000247947 */ /* 0x000fec0003800000 */
.L_x_1748:
[----:B------:R-:W2:Y:S02]  /*bf40*/  LDG.E.64 R2, desc[UR36][R2.64] ;  /* 0x0000002402027981 */ /* 0x000ea4000c1e1b00 */
[----:B--2---:R-:W0:Y:S02]  /*bf50*/  I2F.U64 R0, R2 ;  /* 0x0000000200007312 */ /* 0x004e240000301000 */
[----:B0-----:R-:W-:-:S04]  /*bf60*/  F2FP.BF16.F32.PACK_AB R0, RZ, R0 ;  /* 0x00000000ff00723e */ /* 0x001fc800000010ff */
[----:B------:R-:W-:Y:S01]  /*bf70*/  PRMT R5, R0, 0x7610, R5 ;  /* 0x0000761000057816 */ /* 0x000fe20000000005 */
[----:B------:R-:W-:Y:S06]  /*bf80*/  BRA `(.L_x_1724) ;  /* 0x0000000000107947 */ /* 0x000fec0003800000 */
.L_x_1747:
[----:B------:R-:W2:Y:S02]  /*bf90*/  LDG.E R2, desc[UR36][R2.64] ;  /* 0x0000002402027981 */ /* 0x000ea4000c1e1900 */
[----:B--2---:R-:W-:-:S04]  /*bfa0*/  I2FP.F32.U32 R0, R2 ;  /* 0x0000000200007245 */ /* 0x004fc80000201000 */
[----:B------:R-:W-:-:S04]  /*bfb0*/  F2FP.BF16.F32.PACK_AB R0, RZ, R0 ;  /* 0x00000000ff00723e */ /* 0x000fc800000010ff */
[----:B------:R-:W-:-:S07]  /*bfc0*/  PRMT R5, R0, 0x7610, R5 ;  /* 0x0000761000057816 */ /* 0x000fce0000000005 */
.L_x_1724:
        /* <DEDUP_REMOVED lines=22> */
.L_x_1755:
[----:B------:R-:W-:-:S06]  /*c130*/  IMAD.U32 R3, R5, 0x10000, RZ ;  /* 0x0001000005037824 */ /* 0x000fcc00078e00ff */
[----:B------:R-:W0:Y:S02]  /*c140*/  F2I.S64.TRUNC R2, R3 ;  /* 0x0000000300027311 */ /* 0x000e24000020d900 */
[----:B0-----:R-:W-:Y:S01]  /*c150*/  STG.E.U8 desc[UR36][R16.64], R2 ;  /* 0x0000000210007986 */ /* 0x001fe2000c101124 */
[----:B------:R-:W-:Y:S05]  /*c160*/  EXIT ;  /* 0x000000000000794d */ /* 0x000fea0003800000 */
.L_x_1754:
        /* <DEDUP_REMOVED lines=10> */
.L_x_1758:
[----:B------:R-:W-:-:S06]  /*c210*/  IMAD.U32 R5, R5, 0x10000, RZ ;  /* 0x0001000005057824 */ /* 0x000fcc00078e00ff */
[----:B------:R-:W0:Y:S02]  /*c220*/  F2I.FTZ.TRUNC.NTZ R5, R5 ;  /* 0x0000000500057305 */ /* 0x000e24000021f100 */
[----:B0-----:R-:W-:Y:S01]  /*c230*/  STG.E desc[UR36][R16.64], R5 ;  /* 0x0000000510007986 */ /* 0x001fe2000c101924 */
[----:B------:R-:W-:Y:S05]  /*c240*/  EXIT ;  /* 0x000000000000794d */ /* 0x000fea0003800000 */
.L_x_1757:
[----:B------:R-:W-:-:S06]  /*c250*/  IMAD.U32 R5, R5, 0x10000, RZ ;  /* 0x0001000005057824 */ /* 0x000fcc00078e00ff */
[----:B------:R-:W0:Y:S02]  /*c260*/  F2I.FTZ.TRUNC.NTZ R5, R5 ;  /* 0x0000000500057305 */ /* 0x000e24000021f100 */
[----:B0-----:R-:W-:Y:S01]  /*c270*/  STG.E.U16 desc[UR36][R16.64], R5 ;  /* 0x0000000510007986 */ /* 0x001fe2000c101524 */
[----:B------:R-:W-:Y:S05]  /*c280*/  EXIT ;  /* 0x000000000000794d */ /* 0x000fea0003800000 */
.L_x_1753:
        /* <DEDUP_REMOVED lines=9> */
.L_x_1760:
[----:B------:R-:W-:-:S05]  /*c320*/  IMAD.U32 R0, R5, 0x10000, RZ ;  /* 0x0001000005007824 */ /* 0x000fca00078e00ff */
[----:B------:R-:W-:-:S05]  /*c330*/  F2FP.F16.F32.PACK_AB R0, RZ, R0 ;  /* 0x00000000ff00723e */ /* 0x000fca00000000ff */
[----:B------:R-:W-:Y:S01]  /*c340*/  STG.E.U16 desc[UR36][R16.64], R0 ;  /* 0x0000000010007986 */ /* 0x000fe2000c101524 */
[----:B------:R-:W-:Y:S05]  /*c350*/  EXIT ;  /* 0x000000000000794d */ /* 0x000fea0003800000 */
.L_x_1759:
        /* <DEDUP_REMOVED lines=10> */
.L_x_1762:
[----:B------:R-:W-:-:S05]  /*c400*/  IMAD.U32 R5, R5, 0x10000, RZ ;  /* 0x0001000005057824 */ /* 0x000fca00078e00ff */
[----:B------:R-:W-:-:S04]  /*c410*/  F2FP.F16.F32.PACK_AB R3, RZ, R5 ;  /* 0x00000005ff03723e */ /* 0x000fc800000000ff */
[----:B------:R-:W-:-:S05]  /*c420*/  PRMT R3, R3, 0x5410, RZ ;  /* 0x0000541003037816 */ /* 0x000fca00000000ff */
[----:B------:R-:W-:Y:S01]  /*c430*/  STG.E desc[UR36][R16.64], R3 ;  /* 0x0000000310007986 */ /* 0x000fe2000c101924 */
[----:B------:R-:W-:Y:S05]  /*c440*/  EXIT ;  /* 0x000000000000794d */ /* 0x000fea0003800000 */
.L_x_1761:
[----:B------:R-:W-:-:S04]  /*c450*/  IMAD.U32 R2, R5, 0x10000, RZ ;  /* 0x0001000005027824 */ /* 0x000fc800078e00ff */
[----:B------:R-:W-:-:S06]  /*c460*/  FMUL.FTZ R2, R2, 1 ;  /* 0x3f80000002027820 */ /* 0x000fcc0000410000 */
[----:B------:R-:W0:Y:S02]  /*c470*/  F2F.F64.F32 R2, R2 ;  /* 0x0000000200027310 */ /* 0x000e240000201800 */
[----:B0-----:R-:W-:Y:S01]  /*c480*/  STG.E.64 desc[UR36][R16.64], R2 ;  /* 0x0000000210007986 */ /* 0x001fe2000c101b24 */
[----:B------:R-:W-:Y:S05]  /*c490*/  EXIT ;  /* 0x000000000000794d */ /* 0x000fea0003800000 */
.L_x_1752:
        /* <DEDUP_REMOVED lines=13> */
.L_x_1765:
[----:B------:R-:W-:Y:S01]  /*c570*/  IMAD.U32 R5, R5, 0x10000, RZ ;  /* 0x0001000005057824 */ /* 0x000fe200078e00ff */
[----:B------:R-:W-:-:S03]  /*c580*/  CS2R R6, SRZ ;  /* 0x0000000000067805 */ /* 0x000fc6000001ff00 */
[----:B------:R-:W-:-:S06]  /*c590*/  FMUL.FTZ R5, R5, 1 ;  /* 0x3f80000005057820 */ /* 0x000fcc0000410000 */
[----:B------:R-:W0:Y:S02]  /*c5a0*/  F2F.F64.F32 R4, R5 ;  /* 0x0000000500047310 */ /* 0x000e240000201800 */
[----:B0-----:R-:W-:Y:S01]  /*c5b0*/  STG.E.128 desc[UR36][R16.64], R4 ;  /* 0x0000000410007986 */ /* 0x001fe2000c101d24 */
[----:B------:R-:W-:Y:S05]  /*c5c0*/  EXIT ;  /* 0x000000000000794d */ /* 0x000fea0003800000 */
.L_x_1764:
        /* <DEDUP_REMOVED lines=21> */
.L_x_1769:
[----:B------:R-:W-:Y:S05]  /*c720*/  BSYNC B0 ;  /* 0x0000000000007941 */ /* 0x000fea0003800000 */
.L_x_1768:
[----:B------:R-:W-:-:S05]  /*c730*/  LOP3.LUT R3, R0, R3, RZ, 0xfc, !PT ;  /* 0x0000000300037212 */ /* 0x000fca00078efcff */
[----:B------:R-:W-:Y:S01]  /*c740*/  STG.E.U8 desc[UR36][R16.64], R3 ;  /* 0x0000000310007986 */ /* 0x000fe2000c101124 */
[----:B------:R-:W-:Y:S05]  /*c750*/  EXIT ;  /* 0x000000000000794d */ /* 0x000fea0003800000 */
.L_x_1767:
        /* <DEDUP_REMOVED lines=13> */
.L_x_1771:
[----:B------:R-:W-:Y:S01]  /*c830*/  IMAD.MOV.U32 R0, RZ, RZ, 0x7f ;  /* 0x0000007fff007424 */ /* 0x000fe200078e00ff */
[----:B------:R-:W-:-:S04]  /*c840*/  ISETP.GT.U32.AND P0, PT, R2, 0x7f800000, PT ;  /* 0x7f8000000200780c */ /* 0x000fc80003f04070 */
[----:B------:R-:W-:-:S09]  /*c850*/  SEL R0, R0, 0x7c, P0 ;  /* 0x0000007c00007807 */ /* 0x000fd20000000000 */
.L_x_1772:
[----:B------:R-:W-:Y:S05]  /*c860*/  BSYNC B0 ;  /* 0x0000000000007941 */ /* 0x000fea0003800000 */
.L_x_1770:
[----:B------:R-:W-:-:S04]  /*c870*/  LOP3.LUT R2, R5, 0x80000000, RZ, 0xc0, !PT ;  /* 0x8000000005027812 */ /* 0x000fc800078ec0ff */
[----:B------:R-:W-:-:S04]  /*c880*/  SHF.R.U32.HI R3, RZ, 0x18, R2 ;  /* 0x00000018ff037819 */ /* 0x000fc80000011602 */
[----:B------:R-:W-:-:S05]  /*c890*/  LOP3.LUT R3, R0, R3, RZ, 0xfc, !PT ;  /* 0x0000000300037212 */ /* 0x000fca00078efcff */
[----:B------:R-:W-:Y:S01]  /*c8a0*/  STG.E.U8 desc[UR36][R16.64], R3 ;  /* 0x0000000310007986 */ /* 0x000fe2000c101124 */
[----:B------:R-:W-:Y:S05]  /*c8b0*/  EXIT ;  /* 0x000000000000794d */ /* 0x000fea0003800000 */
.L_x_1766:
[----:B------:R-:W-:Y:S01]  /*c8c0*/  STG.E.U16 desc[UR36][R16.64], R5 ;  /* 0x0000000510007986 */ /* 0x000fe2000c101524 */
[----:B------:R-:W-:Y:S05]  /*c8d0*/  EXIT ;  /* 0x000000000000794d */ /* 0x000fea0003800000 */
.L_x_1763:
        /* <DEDUP_REMOVED lines=12> */
.L_x_1775:
        /* <DEDUP_REMOVED lines=17> */
.L_x_1778:
[----:B------:R-:W-:-:S04]  /*cab0*/  LOP3.LUT R2, R5, 0x80000000, RZ, 0xc0, !PT ;  /* 0x8000000005027812 */ /* 0x000fc800078ec0ff */
[----:B------:R-:W-:-:S04]  /*cac0*/  SHF.R.U32.HI R3, RZ, 0x18, R2 ;  /* 0x00000018ff037819 */ /* 0x000fc80000011602 */
[----:B------:R-:W-:-:S04]  /*cad0*/  LOP3.LUT R0, R0, R3, RZ, 0xfc, !PT ;  /* 0x0000000300007212 */ /* 0x000fc800078efcff */
[----:B------:R-:W-:-:S07]  /*cae0*/  PRMT R8, R0, 0x7610, R8 ;  /* 0x0000761000087816 */ /* 0x000fce0000000008 */
.L_x_1777:
[----:B------:R-:W-:Y:S05]  /*caf0*/  BSYNC B0 ;  /* 0x0000000000007941 */ /* 0x000fea0003800000 */
.L_x_1776:
[----:B------:R-:W-:Y:S01]  /*cb00*/  STG.E.U8 desc[UR36][R16.64], R8 ;  /* 0x0000000810007986 */ /* 0x000fe2000c101124 */
[----:B------:R-:W-:Y:S05]  /*cb10*/  EXIT ;  /* 0x000000000000794d */ /* 0x000fea0003800000 */
.L_x_1774:
        /* <DEDUP_REMOVED lines=17> */
.L_x_1781:
[----:B------:R-:W-:-:S04]  /*cc30*/  LOP3.LUT R2, R5, 0x80000000, RZ, 0xc0, !PT ;  /* 0x8000000005027812 */ /* 0x000fc800078ec0ff */
[----:B------:R-:W-:-:S04]  /*cc40*/  SHF.R.U32.HI R3, RZ, 0x18, R2 ;  /* 0x00000018ff037819 */ /* 0x000fc80000011602 */
[----:B------:R-:W-:-:S04]  /*cc50*/  LOP3.LUT R0, R0, R3, RZ, 0xfc, !PT ;  /* 0x0000000300007212 */ /* 0x000fc800078efcff */
[----:B------:R-:W-:-:S07]  /*cc60*/  PRMT R8, R0, 0x7610, R8 ;  /* 0x0000761000087816 */ /* 0x000fce0000000008 */
.L_x_1780:
[----:B------:R-:W-:Y:S05]  /*cc70*/  BSYNC B0 ;  /* 0x0000000000007941 */ /* 0x000fea0003800000 */
.L_x_1779:
[----:B------:R-:W-:Y:S01]  /*cc80*/  STG.E.U8 desc[UR36][R16.64], R8 ;  /* 0x0000000810007986 */ /* 0x000fe2000c101124 */
[----:B------:R-:W-:Y:S05]  /*cc90*/  EXIT ;  /* 0x000000000000794d */ /* 0x000fea0003800000 */
.L_x_1773:
        /* <DEDUP_REMOVED lines=22> */
.L_x_1756:
        /* <DEDUP_REMOVED lines=16> */
.L_x_1784:
[----:B------:R-:W-:Y:S05]  /*cf00*/  EXIT ;  /* 0x000000000000794d */ /* 0x000fea0003800000 */
.L_x_1783:
[----:B------:R-:W-:-:S06]  /*cf10*/  IMAD.U32 R2, R5, 0x10000, RZ ;  /* 0x0001000005027824 */ /* 0x000fcc00078e00ff */
[----:B------:R-:W0:Y:S02]  /*cf20*/  F2I.U64.TRUNC R2, R2 ;  /* 0x0000000200027311 */ /* 0x000e24000020d800 */
[----:B0-----:R-:W-:Y:S01]  /*cf30*/  STG.E.64 desc[UR36][R16.64], R2 ;  /* 0x0000000210007986 */ /* 0x001fe2000c101b24 */
[----:B------:R-:W-:Y:S05]  /*cf40*/  EXIT ;  /* 0x000000000000794d */ /* 0x000fea0003800000 */
.L_x_1782:
[----:B------:R-:W-:-:S06]  /*cf50*/  IMAD.U32 R5, R5, 0x10000, RZ ;  /* 0x0001000005057824 */ /* 0x000fcc00078e00ff */
[----:B------:R-:W0:Y:S02]  /*cf60*/  F2I.FTZ.U32.TRUNC.NTZ R5, R5 ;  /* 0x0000000500057305 */ /* 0x000e24000021f000 */
[----:B0-----:R-:W-:Y:S01]  /*cf70*/  STG.E desc[UR36][R16.64], R5 ;  /* 0x0000000510007986 */ /* 0x001fe2000c101924 */
[----:B------:R-:W-:Y:S05]  /*cf80*/  EXIT ;  /* 0x000000000000794d */ /* 0x000fea0003800000 */
.L_x_1785:
        /* <DEDUP_REMOVED lines=15> */
.L_x_32029:


//--------------------- .text._ZN2at6native27unrolled_elementwise_kernelINS0_13AUnaryFunctorIN3c108BFloat16ES4_S4_ZZZNS0_21heaviside_kernel_cudaERNS_18TensorIteratorBaseEENKUlvE_clEvENKUlvE8_clEvEUlS4_S4_E_EESt5arrayIPcLm2EELi4E23TrivialOffsetCalculatorILi1EjESF_NS0_6memory12LoadWithCastILi1EEENSG_13StoreWithCastILi1EEEEEviT_T0_T2_T3_T4_T5_ --------------------------
	.section	.text._ZN2at6native27unrolled_elementwise_kernelINS0_13AUnaryFunctorIN3c108BFloat16ES4_S4_ZZZNS0_21heaviside_kernel_cudaERNS_18TensorIteratorBaseEENKUlvE_clEvENKUlvE8_clEvEUlS4_S4_E_EESt5arrayIPcLm2EELi4E23TrivialOffsetCalculatorILi1EjESF_NS0_6memory12LoadWithCastILi1EEENSG_13StoreWithCastILi1EEEEEviT_T0_T2_T3_T4_T5_,"ax",@progbits
	.align	128
        .global         _ZN2at6native27unrolled_elementwise_kernelINS0_13AUnaryFunctorIN3c108BFloat16ES4_S4_ZZZNS0_21heaviside_kernel_cudaERNS_18TensorIteratorBaseEENKUlvE_clEvENKUlvE8_clEvEUlS4_S4_E_EESt5arrayIPcLm2EELi4E23TrivialOffsetCalculatorILi1EjESF_NS0_6memory12LoadWithCastILi1EEENSG_13StoreWithCastILi1EEEEEviT_T0_T2_T3_T4_T5_
        .type           _ZN2at6native27unrolled_elementwise_kernelINS0_13AUnaryFunctorIN3c108BFloat16ES4_S4_ZZZNS0_21heaviside_kernel_cudaERNS_18TensorIteratorBaseEENKUlvE_clEvENKUlvE8_clEvEUlS4_S4_E_EESt5arrayIPcLm2EELi4E23TrivialOffsetCalculatorILi1EjESF_NS0_6memory12LoadWithCastILi1EEENSG_13StoreWithCastILi1EEEEEviT_T0_T2_T3_T4_T5_,@function
        .size           _ZN2at6native27unrolled_elementwise_kernelINS0_13AUnaryFunctorIN3c108BFloat16ES4_S4_ZZZNS0_21heaviside_kernel_cudaERNS_18TensorIteratorBaseEENKUlvE_clEvENKUlvE8_clEvEUlS4_S4_E_EESt5arrayIPcLm2EELi4E23TrivialOffsetCalculatorILi1EjESF_NS0_6memory12LoadWithCastILi1EEENSG_13StoreWithCastILi1EEEEEviT_T0_T2_T3_T4_T5_,(.L_x_32030 - _ZN2at6native27unrolled_elementwise_kernelINS0_13AUnaryFunctorIN3c108BFloat16ES4_S4_ZZZNS0_21heaviside_kernel_cudaERNS_18TensorIteratorBaseEENKUlvE_clEvENKUlvE8_clEvEUlS4_S4_E_EESt5arrayIPcLm2EELi4E23TrivialOffsetCalculatorILi1EjESF_NS0_6memory12LoadWithCastILi1EEENSG_13StoreWithCastILi1EEEEEviT_T0_T2_T3_T4_T5_)
        .other          _ZN2at6native27unrolled_elementwise_kernelINS0_13AUnaryFunctorIN3c108BFloat16ES4_S4_ZZZNS0_21heaviside_kernel_cudaERNS_18TensorIteratorBaseEENKUlvE_clEvENKUlvE8_clEvEUlS4_S4_E_EESt5arrayIPcLm2EELi4E23TrivialOffsetCalculatorILi1EjESF_NS0_6memory12LoadWithCastILi1EEENSG_13StoreWithCastILi1EEEEEviT_T0_T2_T3_T4_T5_,@"STO_CUDA_ENTRY STV_DEFAULT"
_ZN2at6native27unrolled_elementwise_kernelINS0_13AUnaryFunctorIN3c108BFloat16ES4_S4_ZZZNS0_21heaviside_kernel_cudaERNS_18TensorIteratorBaseEENKUlvE_clEvENKUlvE8_clEvEUlS4_S4_E_EESt5arrayIPcLm2EELi4E23TrivialOffsetCalculatorILi1EjESF_NS0_6memory12LoadWithCastILi1EEENSG_13StoreWithCastILi1EEEEEviT_T0_T2_T3_T4_T5_:
.text._ZN2at6native27unrolled_elementwise_kernelINS0_13AUnaryFunctorIN3c108BFloat16ES4_S4_ZZZNS0_21heaviside_kernel_cudaERNS_18TensorIteratorBaseEENKUlvE_clEvENKUlvE8_clEvEUlS4_S4_E_EESt5arrayIPcLm2EELi4E23TrivialOffsetCalculatorILi1EjESF_NS0_6memory12LoadWithCastILi1EEENSG_13StoreWithCastILi1EEEEEviT_T0_T2_T3_T4_T5_:
        /* <DEDUP_REMOVED lines=34> */
.L_x_1791:
[----:B------:R-:W2:Y:S02]  /*0220*/  LDG.E.U8 R4, desc[UR36][R4.64] ;  /* 0x0000002404047981 */ /* 0x000ea4000c1e1100 */
[----:B--2---:R-:W-:-:S04]  /*0230*/  I2FP.F32.U32 R0, R4 ;  /* 0x0000000400007245 */ /* 0x004fc80000201000 */
[----:B------:R-:W-:-:S04]  /*0240*/  F2FP.BF16.F32.PACK_AB R0, RZ, R0 ;  /* 0x00000000ff00723e */ /* 0x000fc800000010ff */
[----:B------:R-:W-:Y:S01]  /*0250*/  PRMT R24, R0, 0x7610, R24 ;  /* 0x0000761000187816 */ /* 0x000fe20000000018 */
[----:B------:R-:W-:Y:S06]  /*0260*/  BRA `(.L_x_1793) ;  /* 0x0000000c00cc7947 */ /* 0x000fec0003800000 */
.L_x_1790:
        /* <DEDUP_REMOVED lines=11> */
.L_x_1795:
[----:B------:R-:W2:Y:S02]  /*0320*/  LDG.E R4, desc[UR36][R4.64] ;  /* 0x0000002404047981 */ /* 0x000ea4000c1e1900 */
[----:B--2---:R-:W-:-:S04]  /*0330*/  I2FP.F32.S32 R0, R4 ;  /* 0x0000000400007245 */ /* 0x004fc80000201400 */
[----:B------:R-:W-:-:S04]  /*0340*/  F2FP.BF16.F32.PACK_AB R0, RZ, R0 ;  /* 0x00000000ff00723e */ /* 0x000fc800000010ff */
[----:B------:R-:W-:Y:S01]  /*0350*/  PRMT R24, R0, 0x7610, R24 ;  /* 0x0000761000187816 */ /* 0x000fe20000000018 */
[----:B------:R-:W-:Y:S06]  /*0360*/  BRA `(.L_x_1793) ;  /* 0x0000000c008c7947 */ /* 0x000fec0003800000 */
.L_x_1794:
[----:B------:R-:W2:Y:S02]  /*0370*/  LDG.E.U16 R4, desc[UR36][R4.64] ;  /* 0x0000002404047981 */ /* 0x000ea4000c1e1500 */
[----:B--2---:R-:W0:Y:S02]  /*0380*/  I2F.S16 R0, R4 ;  /* 0x0000000400007306 */ /* 0x004e240000101400 */
[----:B0-----:R-:W-:-:S04]  /*0390*/  F2FP.BF16.F32.PACK_AB R0, RZ, R0 ;  /* 0x00000000ff00723e */ /* 0x001fc800000010ff */
[----:B------:R-:W-:Y:S01]  /*03a0*/  PRMT R24, R0, 0x7610, R24 ;  /* 0x0000761000187816 */ /* 0x000fe20000000018 */
[----:B------:R-:W-:Y:S06]  /*03b0*/  BRA `(.L_x_1793) ;  /* 0x0000000c00787947 */ /* 0x000fec0003800000 */
.L_x_1789:
        /* <DEDUP_REMOVED lines=9> */
.L_x_1797:
[----:B------:R-:W2:Y:S02]  /*0450*/  LDG.E.U16 R0, desc[UR36][R4.64] ;  /* 0x0000002404007981 */ /* 0x000ea4000c1e1500 */
[----:B--2---:R-:W-:-:S05]  /*0460*/  HADD2.F32 R0, -RZ, R0.H0_H0 ;  /* 0x20000000ff007230 */ /* 0x004fca0000004100 */
[----:B------:R-:W-:-:S04]  /*0470*/  F2FP.BF16.F32.PACK_AB R0, RZ, R0 ;  /* 0x00000000ff00723e */ /* 0x000fc800000010ff */
[----:B------:R-:W-:Y:S01]  /*0480*/  PRMT R24, R0, 0x7610, R24 ;  /* 0x0000761000187816 */ /* 0x000fe20000000018 */
[----:B------:R-:W-:Y:S06]  /*0490*/  BRA `(.L_x_1793) ;  /* 0x0000000c00407947 */ /* 0x000fec0003800000 */
.L_x_1796:
        /* <DEDUP_REMOVED lines=9> */
.L_x_1799:
[----:B------:R-:W2:Y:S02]  /*0530*/  LDG.E.U16 R4, desc[UR36][R4.64] ;  /* 0x0000002404047981 */ /* 0x000ea4000c1e1500 */
[----:B--2---:R-:W-:-:S05]  /*0540*/  HADD2.F32 R0, -RZ, R4.H0_H0 ;  /* 0x20000004ff007230 */ /* 0x004fca0000004100 */
[----:B------:R-:W-:-:S04]  /*0550*/  F2FP.BF16.F32.PACK_AB R0, RZ, R0 ;  /* 0x00000000ff00723e */ /* 0x000fc800000010ff */
[----:B------:R-:W-:Y:S01]  /*0560*/  PRMT R24, R0, 0x7610, R24 ;  /* 0x0000761000187816 */ /* 0x000fe20000000018 */
[----:B------:R-:W-:Y:S06]  /*0570*/  BRA `(.L_x_1793) ;  /* 0x0000000c00087947 */ /* 0x000fec0003800000 */
.L_x_1798:
        /* <DEDUP_REMOVED lines=9> */
.L_x_1788:
        /* <DEDUP_REMOVED lines=14> */
.L_x_1802:
        /* <DEDUP_REMOVED lines=9> */
.L_x_1801:
        /* <DEDUP_REMOVED lines=28> */
.L_x_1804:
        /* <DEDUP_REMOVED lines=16> */
.L_x_1803:
[----:B------:R0:W5:Y:S01]  /*0a40*/  LDG.E.U16 R24, desc[UR36][R4.64] ;  /* 0x0000002404187981 */ /* 0x000162000c1e1500 */
[----:B------:R-:W-:Y:S05]  /*0a50*/  BRA `(.L_x_1793) ;  /* 0x0000000400d07947 */ /* 0x000fea0003800000 */
.L_x_1800:
        /* <DEDUP_REMOVED lines=13> */
.L_x_1807:
        /* <DEDUP_REMOVED lines=21> */
.L_x_1811:
[----:B------:R-:W-:Y:S05]  /*0c80*/  BSYNC B1 ;  /* 0x0000000000017941 */ /* 0x000fea0003800000 */
.L_x_1810:
[----:B------:R-:W-:Y:S01]  /*0c90*/  LEA R5, R0, 0x3b800000, 0x17 ;  /* 0x3b80000000057811 */ /* 0x000fe200078eb8ff */
[----:B------:R-:W-:-:S05]  /*0ca0*/  IMAD.SHL.U32 R0, R3, 0x100000, RZ ;  /* 0x0010000003007824 */ /* 0x000fca00078e00ff */
[----:B------:R-:W-:-:S07]  /*0cb0*/  LOP3.LUT R0, R5, R0, R6, 0xfe, !PT ;  /* 0x0000000005007212 */ /* 0x000fce00078efe06 */
.L_x_1809:
[----:B------:R-:W-:Y:S05]  /*0cc0*/  BSYNC B0 ;  /* 0x0000000000007941 */ /* 0x000fea0003800000 */
.L_x_1808:
[----:B------:R-:W-:-:S04]  /*0cd0*/  F2FP.BF16.F32.PACK_AB R0, RZ, R0 ;  /* 0x00000000ff00723e */ /* 0x000fc800000010ff */
[----:B------:R-:W-:Y:S01]  /*0ce0*/  PRMT R24, R0, 0x7610, R24 ;  /* 0x0000761000187816 */ /* 0x000fe20000000018 */
[----:B------:R-:W-:Y:S06]  /*0cf0*/  BRA `(.L_x_1793) ;  /* 0x0000000400287947 */ /* 0x000fec0003800000 */
.L_x_1806:
        /* <DEDUP_REMOVED lines=21> */
.L_x_1815:
[----:B------:R-:W-:Y:S05]  /*0e50*/  BSYNC B1 ;  /* 0x0000000000017941 */ /* 0x000fea0003800000 */
.L_x_1814:
[----:B------:R-:W-:Y:S01]  /*0e60*/  LEA R5, R0, 0x37800000, 0x17 ;  /* 0x3780000000057811 */ /* 0x000fe200078eb8ff */
[----:B------:R-:W-:-:S05]  /*0e70*/  IMAD.SHL.U32 R0, R3, 0x200000, RZ ;  /* 0x0020000003007824 */ /* 0x000fca00078e00ff */
[----:B------:R-:W-:-:S07]  /*0e80*/  LOP3.LUT R0, R5, R0, R6, 0xfe, !PT ;  /* 0x0000000005007212 */ /* 0x000fce00078efe06 */
.L_x_1813:
[----:B------:R-:W-:Y:S05]  /*0e90*/  BSYNC B0 ;  /* 0x0000000000007941 */ /* 0x000fea0003800000 */
.L_x_1812:
[----:B------:R-:W-:-:S04]  /*0ea0*/  F2FP.BF16.F32.PACK_AB R0, RZ, R0 ;  /* 0x00000000ff00723e */ /* 0x000fc800000010ff */
[----:B------:R-:W-:Y:S01]  /*0eb0*/  PRMT R24, R0, 0x7610, R24 ;  /* 0x0000761000187816 */ /* 0x000fe20000000018 */
[----:B------:R-:W-:Y:S06]  /*0ec0*/  BRA `(.L_x_1793) ;  /* 0x0000000000b47947 */ /* 0x000fec0003800000 */
.L_x_1805:
        /* <DEDUP_REMOVED lines=14> */
.L_x_1819:
[----:B------:R-:W-:Y:S05]  /*0fb0*/  BSYNC B0 ;  /* 0x0000000000007941 */ /* 0x000fea0003800000 */
.L_x_1818:
[----:B------:R-:W-:-:S04]  /*0fc0*/  F2FP.BF16.F32.PACK_AB R0, RZ, R0 ;  /* 0x00000000ff00723e */ /* 0x000fc800000010ff */
[----:B------:R-:W-:Y:S01]  /*0fd0*/  PRMT R24, R0, 0x7610, R24 ;  /* 0x0000761000187816 */ /* 0x000fe20000000018 */
[----:B------:R-:W-:Y:S06]  /*0fe0*/  BRA `(.L_x_1793) ;  /* 0x00000000006c7947 */ /* 0x000fec0003800000 */
.L_x_1792:
        /* <DEDUP_REMOVED lines=16> */
.L_x_1820:
[----:B------:R-:W-:Y:S01]  /*10f0*/  PRMT R24, RZ, 0x7610, R24 ;  /* 0x00007610ff187816 */ /* 0x000fe20000000018 */
[----:B------:R-:W-:Y:S06]  /*1100*/  BRA `(.L_x_1793) ;  /* 0x0000000000247947 */ /* 0x000fec0003800000 */
.L_x_1817:
[----:B------:R-:W2:Y:S02]  /*1110*/  LDG.E.64 R4, desc[UR36][R4.64] ;  /* 0x0000002404047981 */ /* 0x000ea4000c1e1b00 */
[----:B--2---:R-:W0:Y:S02]  /*1120*/  I2F.U64 R0, R4 ;  /* 0x0000000400007312 */ /* 0x004e240000301000 */
[----:B0-----:R-:W-:-:S04]  /*1130*/  F2FP.BF16.F32.PACK_AB R0, RZ, R0 ;  /* 0x00000000ff00723e */ /* 0x001fc800000010ff */
[----:B------:R-:W-:Y:S01]  /*1140*/  PRMT R24, R0, 0x7610, R24 ;  /* 0x0000761000187816 */ /* 0x000fe20000000018 */
[----:B------:R-:W-:Y:S06]  /*1150*/  BRA `(.L_x_1793) ;  /* 0x0000000000107947 */ /* 0x000fec0003800000 */
.L_x_1816:
[----:B------:R-:W2:Y:S02]  /*1160*/  LDG.E R4, desc[UR36][R4.64] ;  /* 0x0000002404047981 */ /* 0x000ea4000c1e1900 */
[----:B--2---:R-:W-:-:S04]  /*1170*/  I2FP.F32.U32 R0, R4 ;  /* 0x0000000400007245 */ /* 0x004fc80000201000 */
[----:B------:R-:W-:-:S04]  /*1180*/  F2FP.BF16.F32.PACK_AB R0, RZ, R0 ;  /* 0x00000000ff00723e */ /* 0x000fc800000010ff */
[----:B------:R-:W-:-:S07]  /*1190*/  PRMT R24, R0, 0x7610, R24 ;  /* 0x0000761000187816 */ /* 0x000fce0000000018 */
.L_x_1793:
[----:B------:R-:W1:Y:S02]  /*11a0*/  S2R R19, SR_TID.X ;  /* 0x0000000000137919 */ /* 0x000e640000002100 */
[----:B-1----:R-:W-:-:S07]  /*11b0*/  VIADD R19, R19, 0x80 ;  /* 0x0000008013137836 */ /* 0x002fce0000000000 */
.L_x_1787:
[----:B------:R-:W-:Y:S05]  /*11c0*/  BSYNC B6 ;  /* 0x0000000000067941 */ /* 0x000fea0003800000 */
.L_x_1786:
        /* <DEDUP_REMOVED lines=26> */
.L_x_1826:
[----:B------:R-:W2:Y:S02]  /*1370*/  LDG.E.U8 R4, desc[UR36][R4.64] ;  /* 0x0000002404047981 */ /* 0x000ea4000c1e1100 */
[----:B--2---:R-:W-:-:S04]  /*1380*/  I2FP.F32.U32 R0, R4 ;  /* 0x0000000400007245 */ /* 0x004fc80000201000 */
[----:B------:R-:W-:-:S04]  /*1390*/  F2FP.BF16.F32.PACK_AB R0, RZ, R0 ;  /* 0x00000000ff00723e */ /* 0x000fc800000010ff */
[----:B------:R-:W-:Y:S01]  /*13a0*/  PRMT R22, R0, 0x7610, R22 ;  /* 0x0000761000167816 */ /* 0x000fe20000000016 */
[----:B------:R-:W-:Y:S06]  /*13b0*/  BRA `(.L_x_1828) ;  /* 0x0000000c00c87947 */ /* 0x000fec0003800000 */
.L_x_1825:
        /* <DEDUP_REMOVED lines=11> */
.L_x_1830:
[----:B------:R-:W2:Y:S02]  /*1470*/  LDG.E R4, desc[UR36][R4.64] ;  /* 0x0000002404047981 */ /* 0x000ea4000c1e1900 */
[----:B--2---:R-:W-:-:S04]  /*1480*/  I2FP.F32.S32 R0, R4 ;  /* 0x0000000400007245 */ /* 0x004fc80000201400 */
[----:B------:R-:W-:-:S04]  /*1490*/  F2FP.BF16.F32.PACK_AB R0, RZ, R0 ;  /* 0x00000000ff00723e */ /* 0x000fc800000010ff */
[----:B------:R-:W-:Y:S01]  /*14a0*/  PRMT R22, R0, 0x7610, R22 ;  /* 0x0000761000167816 */ /* 0x000fe20000000016 */
[----:B------:R-:W-:Y:S06]  /*14b0*/  BRA `(.L_x_1828) ;  /* 0x0000000c00887947 */ /* 0x000fec0003800000 */
.L_x_1829:
[----:B------:R-:W2:Y:S02]  /*14c0*/  LDG.E.U16 R4, desc[UR36][R4.64] ;  /* 0x0000002404047981 */ /* 0x000ea4000c1e1500 */
[----:B--2---:R-:W0:Y:S02]  /*14d0*/  I2F.S16 R0, R4 ;  /* 0x0000000400007306 */ /* 0x004e240000101400 */
[----:B0-----:R-:W-:-:S04]  /*14e0*/  F2FP.BF16.F32.PACK_AB R0, RZ, R0 ;  /* 0x00000000ff00723e */ /* 0x001fc800000010ff */
[----:B------:R-:W-:Y:S01]  /*14f0*/  PRMT R22, R0, 0x7610, R22 ;  /* 0x0000761000167816 */ /* 0x000fe20000000016 */
[----:B------:R-:W-:Y:S06]  /*1500*/  BRA `(.L_x_1828) ;  /* 0x0000000c00747947 */ /* 0x000fec0003800000 */
.L_x_1824:
        /* <DEDUP_REMOVED lines=9> */
.L_x_1832:
[----:B------:R-:W2:Y:S02]  /*15a0*/  LDG.E.U16 R0, desc[UR36][R4.64] ;  /* 0x0000002404007981 */ /* 0x000ea4000c1e1500 */
[----:B--2---:R-:W-:-:S05]  /*15b0*/  HADD2.F32 R0, -RZ, R0.H0_H0 ;  /* 0x20000000ff007230 */ /* 0x004fca0000004100 */
[----:B------:R-:W-:-:S04]  /*15c0*/  F2FP.BF16.F32.PACK_AB R0, RZ, R0 ;  /* 0x00000000ff00723e */ /* 0x000fc800000010ff */
[----:B------:R-:W-:Y:S01]  /*15d0*/  PRMT R22, R0, 0x7610, R22 ;  /* 0x0000761000167816 */ /* 0x000fe20000000016 */
[----:B------:R-:W-:Y:S06]  /*15e0*/  BRA `(.L_x_1828) ;  /* 0x0000000c003c7947 */ /* 0x000fec0003800000 */
.L_x_1831:
        /* <DEDUP_REMOVED lines=9> */
.L_x_1834:
[----:B------:R-:W2:Y:S02]  /*1680*/  LDG.E.U16 R4, desc[UR36][R4.64] ;  /* 0x0000002404047981 */ /* 0x000ea4000c1e1500 */
[----:B--2---:R-:W-:-:S05]  /*1690*/  HADD2.F32 R0, -RZ, R4.H0_H0 ;  /* 0x20000004ff007230 */ /* 0x004fca0000004100 */
[----:B------:R-:W-:-:S04]  /*16a0*/  F2FP.BF16.F32.PACK_AB R0, RZ, R0 ;  /* 0x00000000ff00723e */ /* 0x000fc800000010ff */
[----:B------:R-:W-:Y:S01]  /*16b0*/  PRMT R22, R0, 0x7610, R22 ;  /* 0x0000761000167816 */ /* 0x000fe20000000016 */
[----:B------:R-:W-:Y:S06]  /*16c0*/  BRA `(.L_x_1828) ;  /* 0x0000000c00047947 */ /* 0x000fec0003800000 */
.L_x_1833:
        /* <DEDUP_REMOVED lines=9> */
.L_x_1823:
        /* <DEDUP_REMOVED lines=14> */
.L_x_1837:
        /* <DEDUP_REMOVED lines=9> */
.L_x_1836:
        /* <DEDUP_REMOVED lines=28> */
.L_x_1839:
        /* <DEDUP_REMOVED lines=15> */
.L_x_1838:
[----:B------:R0:W5:Y:S01]  /*1b80*/  LDG.E.U16 R22, desc[UR36][R4.64] ;  /* 0x0000002404167981 */ /* 0x000162000c1e1500 */
[----:B------:R-:W-:Y:S05]  /*1b90*/  BRA `(.L_x_1828) ;  /* 0x0000000400d07947 */ /* 0x000fea0003800000 */
.L_x_1835:
        /* <DEDUP_REMOVED lines=13> */
.L_x_1842:
        /* <DEDUP_REMOVED lines=21> */
.L_x_1846:
[----:B------:R-:W-:Y:S05]  /*1dc0*/  BSYNC B1 ;  /* 0x0000000000017941 */ /* 0x000fea0003800000 */
.L_x_1845:
[----:B------:R-:W-:Y:S01]  /*1dd0*/  LEA R5, R0, 0x3b800000, 0x17 ;  /* 0x3b80000000057811 */ /* 0x000fe200078eb8ff */
[----:B------:R-:W-:-:S05]  /*1de0*/  IMAD.SHL.U32 R0, R3, 0x100000, RZ ;  /* 0x0010000003007824 */ /* 0x000fca00078e00ff */
[----:B------:R-:W-:-:S07]  /*1df0*/  LOP3.LUT R0, R5, R0, R6, 0xfe, !PT ;  /* 0x0000000005007212 */ /* 0x000fce00078efe06 */
.L_x_1844:
[----:B------:R-:W-:Y:S05]  /*1e00*/  BSYNC B0 ;  /* 0x0000000000007941 */ /* 0x000fea0003800000 */
.L_x_1843:
[----:B------:R-:W-:-:S04]  /*1e10*/  F2FP.BF16.F32.PACK_AB R0, RZ, R0 ;  /* 0x00000000ff00723e */ /* 0x000fc800000010ff */
[----:B------:R-:W-:Y:S01]  /*1e20*/  PRMT R22, R0, 0x7610, R22 ;  /* 0x0000761000167816 */ /* 0x000fe20000000016 */
[----:B------:R-:W-:Y:S06]  /*1e30*/  BRA `(.L_x_1828) ;  /* 0x0000000400287947 */ /* 0x000fec0003800000 */
.L_x_1841:
        /* <DEDUP_REMOVED lines=21> */
.L_x_1850:
[----:B------:R-:W-:Y:S05]  /*1f90*/  BSYNC B1 ;  /* 0x0000000000017941 */ /* 0x000fea0003800000 */
.L_x_1849:
[----:B------:R-:W-:Y:S01]  /*1fa0*/  LEA R5, R0, 0x37800000, 0x17 ;  /* 0x3780000000057811 */ /* 0x000fe200078eb8ff */
[----:B------:R-:W-:-:S05]  /*1fb0*/  IMAD.SHL.U32 R0, R3, 0x200000, RZ ;  /* 0x0020000003007824 */ /* 0x000fca00078e00ff */
[----:B------:R-:W-:-:S07]  /*1fc0*/  LOP3.LUT R0, R5, R0, R6, 0xfe, !PT ;  /* 0x0000000005007212 */ /* 0x000fce00078efe06 */
.L_x_1848:
[----:B------:R-:W-:Y:S05]  /*1fd0*/  BSYNC B0 ;  /* 0x0000000000007941 */ /* 0x000fea0003800000 */
.L_x_1847:
[----:B------:R-:W-:-:S04]  /*1fe0*/  F2FP.BF16.F32.PACK_AB R0, RZ, R0 ;  /* 0x00000000ff00723e */ /* 0x000fc800000010ff */
[----:B------:R-:W-:Y:S01]  /*1ff0*/  PRMT R22, R0, 0x7610, R22 ;  /* 0x0000761000167816 */ /* 0x000fe20000000016 */
[----:B------:R-:W-:Y:S06]  /*2000*/  BRA `(.L_x_1828) ;  /* 0x0000000000b47947 */ /* 0x000fec0003800000 */
.L_x_1840:
        /* <DEDUP_REMOVED lines=14> */
.L_x_1854:
[----:B------:R-:W-:Y:S05]  /*20f0*/  BSYNC B0 ;  /* 0x0000000000007941 */ /* 0x000fea0003800000 */
.L_x_1853:
[----:B------:R-:W-:-:S04]  /*2100*/  F2FP.BF16.F32.PACK_AB R0, RZ, R0 ;  /* 0x00000000ff00723e */ /* 0x000fc800000010ff */
[----:B------:R-:W-:Y:S01]  /*2110*/  PRMT R22, R0, 0x7610, R22 ;  /* 0x0000761000167816 */ /* 0x000fe20000000016 */
[----:B------:R-:W-:Y:S06]  /*2120*/  BRA `(.L_x_1828) ;  /* 0x00000000006c7947 */ /* 0x000fec0003800000 */
.L_x_1827:
        /* <DEDUP_REMOVED lines=16> */
.L_x_1855:
[----:B------:R-:W-:Y:S01]  /*2230*/  PRMT R22, RZ, 0x7610, R22 ;  /* 0x00007610ff167816 */ /* 0x000fe20000000016 */
[----:B------:R-:W-:Y:S06]  /*2240*/  BRA `(.L_x_1828) ;  /* 0x0000000000247947 */ /* 0x000fec0003800000 */
.L_x_1852:
[----:B------:R-:W2:Y:S02]  /*2250*/  LDG.E.64 R4, desc[UR36][R4.64] ;  /* 0x0000002404047981 */ /* 0x000ea4000c1e1b00 */
[----:B--2---:R-:W0:Y:S02]  /*2260*/  I2F.U64 R0, R4 ;  /* 0x0000000400007312 */ /* 0x004e240000301000 */
[----:B0-----:R-:W-:-:S04]  /*2270*/  F2FP.BF16.F32.PACK_AB R0, RZ, R0 ;  /* 0x00000000ff00723e */ /* 0x001fc800000010ff */
[----:B------:R-:W-:Y:S01]  /*2280*/  PRMT R22, R0, 0x7610, R22 ;  /* 0x0000761000167816 */ /* 0x000fe20000000016 */
[----:B------:R-:W-:Y:S06]  /*2290*/  BRA `(.L_x_1828) ;  /* 0x0000000000107947 */ /* 0x000fec0003800000 */
.L_x_1851:
[----:B------:R-:W2:Y:S02]  /*22a0*/  LDG.E R4, desc[UR36][R4.64] ;  /* 0x0000002404047981 */ /* 0x000ea4000c1e1900 */
[----:B--2---:R-:W-:-:S04]  /*22b0*/  I2FP.F32.U32 R0, R4 ;  /* 0x0000000400007245 */ /* 0x004fc80000201000 */
[----:B------:R-:W-:-:S04]  /*22c0*/  F2FP.BF16.F32.PACK_AB R0, RZ, R0 ;  /* 0x00000000ff00723e */ /* 0x000fc800000010ff */
[----:B------:R-:W-:-:S07]  /*22d0*/  PRMT R22, R0, 0x7610, R22 ;  /* 0x0000761000167816 */ /* 0x000fce0000000016 */
.L_x_1828:
[----:B------:R-:W-:-:S07]  /*22e0*/  VIADD R19, R19, 0x80 ;  /* 0x0000008013137836 */ /* 0x000fce0000000000 */
.L_x_1822:
[----:B------:R-:W-:Y:S05]  /*22f0*/  BSYNC B6 ;  /* 0x0000000000067941 */ /* 0x000fea0003800000 */
.L_x_1821:
        /* <DEDUP_REMOVED lines=28> */
.L_x_1861:
[----:B------:R-:W2:Y:S02]  /*24c0*/  LDG.E.U8 R4, desc[UR36][R4.64] ;  /* 0x0000002404047981 */ /* 0x000ea4000c1e1100 */
[----:B--2---:R-:W-:-:S04]  /*24d0*/  I2FP.F32.U32 R0, R4 ;  /* 0x0000000400007245 */ /* 0x004fc80000201000 */
[----:B------:R-:W-:-:S04]  /*24e0*/  F2FP.BF16.F32.PACK_AB R0, RZ, R0 ;  /* 0x00000000ff00723e */ /* 0x000fc800000010ff */
[----:B------:R-:W-:Y:S01]  /*24f0*/  PRMT R18, R0, 0x7610, R18 ;  /* 0x0000761000127816 */ /* 0x000fe20000000012 */
[----:B------:R-:W-:Y:S06]  /*2500*/  BRA `(.L_x_1863) ;  /* 0x0000000c00c87947 */ /* 0x000fec0003800000 */
.L_x_1860:
        /* <DEDUP_REMOVED lines=11> */
.L_x_1865:
[----:B------:R-:W2:Y:S02]  /*25c0*/  LDG.E R4, desc[UR36][R4.64] ;  /* 0x0000002404047981 */ /* 0x000ea4000c1e1900 */
[----:B--2---:R-:W-:-:S04]  /*25d0*/  I2FP.F32.S32 R0, R4 ;  /* 0x0000000400007245 */ /* 0x004fc80000201400 */
[----:B------:R-:W-:-:S04]  /*25e0*/  F2FP.BF16.F32.PACK_AB R0, RZ, R0 ;  /* 0x00000000ff00723e */ /* 0x000fc800000010ff */
[----:B------:R-:W-:Y:S01]  /*25f0*/  PRMT R18, R0, 0x7610, R18 ;  /* 0x0000761000127816 */ /* 0x000fe20000000012 */
[----:B------:R-:W-:Y:S06]  /*2600*/  BRA `(.L_x_1863) ;  /* 0x0000000c00887947 */ /* 0x000fec0003800000 */
.L_x_1864:
[----:B------:R-:W2:Y:S02]  /*2610*/  LDG.E.U16 R4, desc[UR36][R4.64] ;  /* 0x0000002404047981 */ /* 0x000ea4000c1e1500 */
[----:B--2---:R-:W0:Y:S02]  /*2620*/  I2F.S16 R0, R4 ;  /* 0x0000000400007306 */ /* 0x004e240000101400 */
[----:B0-----:R-:W-:-:S04]  /*2630*/  F2FP.BF16.F32.PACK_AB R0, RZ, R0 ;  /* 0x00000000ff00723e */ /* 0x001fc800000010ff */
[----:B------:R-:W-:Y:S01]  /*2640*/  PRMT R18, R0, 0x7610, R18 ;  /* 0x0000761000127816 */ /* 0x000fe20000000012 */
[----:B------:R-:W-:Y:S06]  /*2650*/  BRA `(.L_x_1863) ;  /* 0x0000000c00747947 */ /* 0x000fec0003800000 */
.L_x_1859:
        /* <DEDUP_REMOVED lines=9> */
.L_x_1867:
[----:B------:R-:W2:Y:S02]  /*26f0*/  LDG.E.U16 R0, desc[UR36][R4.64] ;  /* 0x0000002404007981 */ /* 0x000ea4000c1e1500 */
[----:B--2---:R-:W-:-:S05]  /*2700*/  HADD2.F32 R0, -RZ, R0.H0_H0 ;  /* 0x20000000ff007230 */ /* 0x004fca0000004100 */
[----:B------:R-:W-:-:S04]  /*2710*/  F2FP.BF16.F32.PACK_AB R0, RZ, R0 ;  /* 0x00000000ff00723e */ /* 0x000fc800000010ff */
[----:B------:R-:W-:Y:S01]  /*2720*/  PRMT R18, R0, 0x7610, R18 ;  /* 0x0000761000127816 */ /* 0x000fe20000000012 */
[----:B------:R-:W-:Y:S06]  /*2730*/  BRA `(.L_x_1863) ;  /* 0x0000000c003c7947 */ /* 0x000fec0003800000 */
.L_x_1866:
        /* <DEDUP_REMOVED lines=9> */
.L_x_1869:
[----:B------:R-:W2:Y:S02]  /*27d0*/  LDG.E.U16 R4, desc[UR36][R4.64] ;  /* 0x0000002404047981 */ /* 0x000ea4000c1e1500 */
[----:B--2---:R-:W-:-:S05]  /*27e0*/  HADD2.F32 R0, -RZ, R4.H0_H0 ;  /* 0x20000004ff007230 */ /* 0x004fca0000004100 */
[----:B------:R-:W-:-:S04]  /*27f0*/  F2FP.BF16.F32.PACK_AB R0, RZ, R0 ;  /* 0x00000000ff00723e */ /* 0x000fc800000010ff */
[----:B------:R-:W-:Y:S01]  /*2800*/  PRMT R18, R0, 0x7610, R18 ;  /* 0x0000761000127816 */ /* 0x000fe20000000012 */
[----:B------:R-:W-:Y:S06]  /*2810*/  BRA `(.L_x_1863) ;  /* 0x0000000c00047947 */ /* 0x000fec0003800000 */
.L_x_1868:
        /* <DEDUP_REMOVED lines=9> */
.L_x_1858:
        /* <DEDUP_REMOVED lines=14> */
.L_x_1872:
        /* <DEDUP_REMOVED lines=9> */
.L_x_1871:
        /* <DEDUP_REMOVED lines=28> */
.L_x_1874:
        /* <DEDUP_REMOVED lines=15> */
.L_x_1873:
[----:B------:R0:W5:Y:S01]  /*2cd0*/  LDG.E.U16 R18, desc[UR36][R4.64] ;  /* 0x0000002404127981 */ /* 0x000162000c1e1500 */
[----:B------:R-:W-:Y:S05]  /*2ce0*/  BRA `(.L_x_1863) ;  /* 0x0000000400d07947 */ /* 0x000fea0003800000 */
.L_x_1870:
        /* <DEDUP_REMOVED lines=13> */
.L_x_1877:
        /* <DEDUP_REMOVED lines=21> */
.L_x_1881:
[----:B------:R-:W-:Y:S05]  /*2f10*/  BSYNC B1 ;  /* 0x0000000000017941 */ /* 0x000fea0003800000 */
.L_x_1880:
[----:B------:R-:W-:Y:S01]  /*2f20*/  LEA R5, R0, 0x3b800000, 0x17 ;  /* 0x3b80000000057811 */ /* 0x000fe200078eb8ff */
[----:B------:R-:W-:-:S05]  /*2f30*/  IMAD.SHL.U32 R0, R3, 0x100000, RZ ;  /* 0x0010000003007824 */ /* 0x000fca00078e00ff */
[----:B------:R-:W-:-:S07]  /*2f40*/  LOP3.LUT R0, R5, R0, R6, 0xfe, !PT ;  /* 0x0000000005007212 */ /* 0x000fce00078efe06 */
.L_x_1879:
[----:B------:R-:W-:Y:S05]  /*2f50*/  BSYNC B0 ;  /* 0x0000000000007941 */ /* 0x000fea0003800000 */
.L_x_1878:
[----:B------:R-:W-:-:S04]  /*2f60*/  F2FP.BF16.F32.PACK_AB R0, RZ, R0 ;  /* 0x00000000ff00723e */ /* 0x000fc800000010ff */
[----:B------:R-:W-:Y:S01]  /*2f70*/  PRMT R18, R0, 0x7610, R18 ;  /* 0x0000761000127816 */ /* 0x000fe20000000012 */
[----:B------:R-:W-:Y:S06]  /*2f80*/  BRA `(.L_x_1863) ;  /* 0x0000000400287947 */ /* 0x000fec0003800000 */
.L_x_1876:
        /* <DEDUP_REMOVED lines=21> */
.L_x_1885:
[----:B------:R-:W-:Y:S05]  /*30e0*/  BSYNC B1 ;  /* 0x0000000000017941 */ /* 0x000fea0003800000 */
.L_x_1884:
[----:B------:R-:W-:Y:S01]  /*30f0*/  LEA R5, R0, 0x37800000, 0x17 ;  /* 0x3780000000057811 */ /* 0x000fe200078eb8ff */
[----:B------:R-:W-:-:S05]  /*3100*/  IMAD.SHL.U32 R0, R3, 0x200000, RZ ;  /* 0x0020000003007824 */ /* 0x000fca00078e00ff */
[----:B------:R-:W-:-:S07]  /*3110*/  LOP3.LUT R0, R5, R0, R6, 0xfe, !PT ;  /* 0x0000000005007212 */ /* 0x000fce00078efe06 */
.L_x_1883:
[----:B------:R-:W-:Y:S05]  /*3120*/  BSYNC B0 ;  /* 0x0000000000007941 */ /* 0x000fea0003800000 */
.L_x_1882:
[----:B------:R-:W-:-:S04]  /*3130*/  F2FP.BF16.F32.PACK_AB R0, RZ, R0 ;  /* 0x00000000ff00723e */ /* 0x000fc800000010ff */
[----:B------:R-:W-:Y:S01]  /*3140*/  PRMT R18, R0, 0x7610, R18 ;  /* 0x0000761000127816 */ /* 0x000fe20000000012 */
[----:B------:R-:W-:Y:S06]  /*3150*/  BRA `(.L_x_1863) ;  /* 0x0000000000b47947 */ /* 0x000fec0003800000 */
.L_x_1875:
        /* <DEDUP_REMOVED lines=14> */
.L_x_1889:
[----:B------:R-:W-:Y:S05]  /*3240*/  BSYNC B0 ;  /* 0x0000000000007941 */ /* 0x000fea0003800000 */
.L_x_1888:
[----:B------:R-:W-:-:S04]  /*3250*/  F2FP.BF16.F32.PACK_AB R0, RZ, R0 ;  /* 0x00000000ff00723e */ /* 0x000fc800000010ff */
[----:B------:R-:W-:Y:S01]  /*3260*/  PRMT R18, R0, 0x7610, R18 ;  /* 0x0000761000127816 */ /* 0x000fe20000000012 */
[----:B------:R-:W-:Y:S06]  /*3270*/  BRA `(.L_x_1863) ;  /* 0x00000000006c7947 */ /* 0x000fec0003800000 */
.L_x_1862:
        /* <DEDUP_REMOVED lines=16> */
.L_x_1890:
[----:B------:R-:W-:Y:S01]  /*3380*/  PRMT R18, RZ, 0x7610, R18 ;  /* 0x00007610ff127816 */ /* 0x000fe20000000012 */
[----:B------:R-:W-:Y:S06]  /*3390*/  BRA `(.L_x_1863) ;  /* 0x0000000000247947 */ /* 0x000fec0003800000 */
.L_x_1887:
[----:B------:R-:W2:Y:S02]  /*33a0*/  LDG.E.64 R4, desc[UR36][R4.64] ;  /* 0x0000002404047981 */ /* 0x000ea4000c1e1b00 */
[----:B--2---:R-:W0:Y:S02]  /*33b0*/  I2F.U64 R0, R4 ;  /* 0x0000000400007312 */ /* 0x004e240000301000 */
[----:B0-----:R-:W-:-:S04]  /*33c0*/  F2FP.BF16.F32.PACK_AB R0, RZ, R0 ;  /* 0x00000000ff00723e */ /* 0x001fc800000010ff */
[----:B------:R-:W-:Y:S01]  /*33d0*/  PRMT R18, R0, 0x7610, R18 ;  /* 0x0000761000127816 */ /* 0x000fe20000000012 */
[----:B------:R-:W-:Y:S06]  /*33e0*/  BRA `(.L_x_1863) ;  /* 0x0000000000107947 */ /* 0x000fec0003800000 */
.L_x_1886:
[----:B------:R-:W2:Y:S02]  /*33f0*/  LDG.E R4, desc[UR36][R4.64] ;  /* 0x0000002404047981 */ /* 0x000ea4000c1e1900 */
[----:B--2---:R-:W-:-:S04]  /*3400*/  I2FP.F32.U32 R0, R4 ;  /* 0x0000000400007245 */ /* 0x004fc80000201000 */
[----:B------:R-:W-:-:S04]  /*3410*/  F2FP.BF16.F32.PACK_AB R0, RZ, R0 ;  /* 0x00000000ff00723e */ /* 0x000fc800000010ff */
[----:B------:R-:W-:-:S07]  /*3420*/  PRMT R18, R0, 0x7610, R18 ;  /* 0x0000761000127816 */ /* 0x000fce0000000012 */
.L_x_1863:
[----:B------:R-:W-:-:S07]  /*3430*/  VIADD R19, R19, 0x80 ;  /* 0x0000008013137836 */ /* 0x000fce0000000000 */
.L_x_1857:
[----:B------:R-:W-:Y:S05]  /*3440*/  BSYNC B6 ;  /* 0x0000000000067941 */ /* 0x000fea0003800000 */
.L_x_1856:
        /* <DEDUP_REMOVED lines=25> */
.L_x_1896:
[----:B------:R-:W2:Y:S02]  /*35e0*/  LDG.E.U8 R4, desc[UR36][R4.64] ;  /* 0x0000002404047981 */ /* 0x000ea4000c1e1100 */
[----:B--2---:R-:W-:-:S04]  /*35f0*/  I2FP.F32.U32 R0, R4 ;  /* 0x0000000400007245 */ /* 0x004fc80000201000 */
[----:B------:R-:W-:-:S04]  /*3600*/  F2FP.BF16.F32.PACK_AB R0, RZ, R0 ;  /* 0x00000000ff00723e */ /* 0x000fc800000010ff */
[----:B------:R-:W-:Y:S01]  /*3610*/  PRMT R17, R0, 0x7610, R17 ;  /* 0x0000761000117816 */ /* 0x000fe20000000011 */
[----:B------:R-:W-:Y:S06]  /*3620*/  BRA `(.L_x_1892) ;  /* 0x0000000c00c87947 */ /* 0x000fec0003800000 */
.L_x_1895:
        /* <DEDUP_REMOVED lines=11> */
.L_x_1899:
[----:B------:R-:W2:Y:S02]  /*36e0*/  LDG.E R4, desc[UR36][R4.64] ;  /* 0x0000002404047981 */ /* 0x000ea4000c1e1900 */
[----:B--2---:R-:W-:-:S04]  /*36f0*/  I2FP.F32.S32 R0, R4 ;  /* 0x0000000400007245 */ /* 0x004fc80000201400 */
[----:B------:R-:W-:-:S04]  /*3700*/  F2FP.BF16.F32.PACK_AB R0, RZ, R0 ;  /* 0x00000000ff00723e */ /* 0x000fc800000010ff */
[----:B------:R-:W-:Y:S01]  /*3710*/  PRMT R17, R0, 0x7610, R17 ;  /* 0x0000761000117816 */ /* 0x000fe20000000011 */
[----:B------:R-:W-:Y:S06]  /*3720*/  BRA `(.L_x_1892) ;  /* 0x0000000c00887947 */ /* 0x000fec0003800000 */
.L_x_1898:
[----:B------:R-:W2:Y:S02]  /*3730*/  LDG.E.U16 R4, desc[UR36][R4.64] ;  /* 0x0000002404047981 */ /* 0x000ea4000c1e1500 */
[----:B--2---:R-:W0:Y:S02]  /*3740*/  I2F.S16 R0, R4 ;  /* 0x0000000400007306 */ /* 0x004e240000101400 */
[----:B0-----:R-:W-:-:S04]  /*3750*/  F2FP.BF16.F32.PACK_AB R0, RZ, R0 ;  /* 0x00000000ff00723e */ /* 0x001fc800000010ff */
[----:B------:R-:W-:Y:S01]  /*3760*/  PRMT R17, R0, 0x7610, R17 ;  /* 0x0000761000117816 */ /* 0x000fe20000000011 */
[----:B------:R-:W-:Y:S06]  /*3770*/  BRA `(.L_x_1892) ;  /* 0x0000000c00747947 */ /* 0x000fec0003800000 */
.L_x_1894:
        /* <DEDUP_REMOVED lines=9> */
.L_x_1901:
[----:B------:R-:W2:Y:S02]  /*3810*/  LDG.E.U16 R0, desc[UR36][R4.64] ;  /* 0x0000002404007981 */ /* 0x000ea4000c1e1500 */
[----:B--2---:R-:W-:-:S05]  /*3820*/  HADD2.F32 R0, -RZ, R0.H0_H0 ;  /* 0x20000000ff007230 */ /* 0x004fca0000004100 */
[----:B------:R-:W-:-:S04]  /*3830*/  F2FP.BF16.F32.PACK_AB R0, RZ, R0 ;  /* 0x00000000ff00723e */ /* 0x000fc800000010ff */
[----:B------:R-:W-:Y:S01]  /*3840*/  PRMT R17, R0, 0x7610, R17 ;  /* 0x0000761000117816 */ /* 0x000fe20000000011 */
[----:B------:R-:W-:Y:S06]  /*3850*/  BRA `(.L_x_1892) ;  /* 0x0000000c003c7947 */ /* 0x000fec0003800000 */
.L_x_1900:
        /* <DEDUP_REMOVED lines=9> */
.L_x_1903:
[----:B------:R-:W2:Y:S02]  /*38f0*/  LDG.E.U16 R4, desc[UR36][R4.64] ;  /* 0x0000002404047981 */ /* 0x000ea4000c1e1500 */
[----:B--2---:R-:W-:-:S05]  /*3900*/  HADD2.F32 R0, -RZ, R4.H0_H0 ;  /* 0x20000004ff007230 */ /* 0x004fca0000004100 */
[----:B------:R-:W-:-:S04]  /*3910*/  F2FP.BF16.F32.PACK_AB R0, RZ, R0 ;  /* 0x00000000ff00723e */ /* 0x000fc800000010ff */
[----:B------:R-:W-:Y:S01]  /*3920*/  PRMT R17, R0, 0x7610, R17 ;  /* 0x0000761000117816 */ /* 0x000fe20000000011 */
[----:B------:R-:W-:Y:S06]  /*3930*/  BRA `(.L_x_1892) ;  /* 0x0000000c00047947 */ /* 0x000fec0003800000 */
.L_x_1902:
        /* <DEDUP_REMOVED lines=9> */
.L_x_1893:
        /* <DEDUP_REMOVED lines=14> */
.L_x_1906:
        /* <DEDUP_REMOVED lines=9> */
.L_x_1905:
        /* <DEDUP_REMOVED lines=28> */
.L_x_1908:
        /* <DEDUP_REMOVED lines=15> */
.L_x_1907:
[----:B------:R1:W5:Y:S01]  /*3df0*/  LDG.E.U16 R17, desc[UR36][R4.64] ;  /* 0x0000002404117981 */ /* 0x000362000c1e1500 */
[----:B------:R-:W-:Y:S05]  /*3e00*/  BRA `(.L_x_1892) ;  /* 0x0000000400d07947 */ /* 0x000fea0003800000 */
.L_x_1904:
        /* <DEDUP_REMOVED lines=13> */
.L_x_1911:
        /* <DEDUP_REMOVED lines=21> */
.L_x_1915:
[----:B------:R-:W-:Y:S05]  /*4030*/  BSYNC B1 ;  /* 0x0000000000017941 */ /* 0x000fea0003800000 */
.L_x_1914:
[----:B------:R-:W-:Y:S01]  /*4040*/  LEA R5, R0, 0x3b800000, 0x17 ;  /* 0x3b80000000057811 */ /* 0x000fe200078eb8ff */
[----:B------:R-:W-:-:S05]  /*4050*/  IMAD.SHL.U32 R0, R3, 0x100000, RZ ;  /* 0x0010000003007824 */ /* 0x000fca00078e00ff */
[----:B------:R-:W-:-:S07]  /*4060*/  LOP3.LUT R0, R5, R0, R6, 0xfe, !PT ;  /* 0x0000000005007212 */ /* 0x000fce00078efe06 */
.L_x_1913:
[----:B------:R-:W-:Y:S05]  /*4070*/  BSYNC B0 ;  /* 0x0000000000007941 */ /* 0x000fea0003800000 */
.L_x_1912:
[----:B------:R-:W-:-:S04]  /*4080*/  F2FP.BF16.F32.PACK_AB R0, RZ, R0 ;  /* 0x00000000ff00723e */ /* 0x000fc800000010ff */
[----:B------:R-:W-:Y:S01]  /*4090*/  PRMT R17, R0, 0x7610, R17 ;  /* 0x0000761000117816 */ /* 0x000fe20000000011 */
[----:B------:R-:W-:Y:S06]  /*40a0*/  BRA `(.L_x_1892) ;  /* 0x0000000400287947 */ /* 0x000fec0003800000 */
.L_x_1910:
        /* <DEDUP_REMOVED lines=21> */
.L_x_1919:
[----:B------:R-:W-:Y:S05]  /*4200*/  BSYNC B1 ;  /* 0x0000000000017941 */ /* 0x000fea0003800000 */
.L_x_1918:
[----:B------:R-:W-:Y:S01]  /*4210*/  LEA R5, R0, 0x37800000, 0x17 ;  /* 0x3780000000057811 */ /* 0x000fe200078eb8ff */
[----:B------:R-:W-:-:S05]  /*4220*/  IMAD.SHL.U32 R0, R3, 0x200000, RZ ;  /* 0x0020000003007824 */ /* 0x000fca00078e00ff */
[----:B------:R-:W-:-:S07]  /*4230*/  LOP3.LUT R0, R5, R0, R6, 0xfe, !PT ;  /* 0x0000000005007212 */ /* 0x000fce00078efe06 */
.L_x_1917:
[----:B------:R-:W-:Y:S05]  /*4240*/  BSYNC B0 ;  /* 0x0000000000007941 */ /* 0x000fea0003800000 */
.L_x_1916:
[----:B------:R-:W-:-:S04]  /*4250*/  F2FP.BF16.F32.PACK_AB R0, RZ, R0 ;  /* 0x00000000ff00723e */ /* 0x000fc800000010ff */
[----:B------:R-:W-:Y:S01]  /*4260*/  PRMT R17, R0, 0x7610, R17 ;  /* 0x0000761000117816 */ /* 0x000fe20000000011 */
[----:B------:R-:W-:Y:S06]  /*4270*/  BRA `(.L_x_1892) ;  /* 0x0000000000b47947 */ /* 0x000fec0003800000 */
.L_x_1909:
        /* <DEDUP_REMOVED lines=14> */
.L_x_1923:
[----:B------:R-:W-:Y:S05]  /*4360*/  BSYNC B0 ;  /* 0x0000000000007941 */ /* 0x000fea0003800000 */
.L_x_1922:
[----:B------:R-:W-:-:S04]  /*4370*/  F2FP.BF16.F32.PACK_AB R0, RZ, R0 ;  /* 0x00000000ff00723e */ /* 0x000fc800000010ff */
[----:B------:R-:W-:Y:S01]  /*4380*/  PRMT R17, R0, 0x7610, R17 ;  /* 0x0000761000117816 */ /* 0x000fe20000000011 */
[----:B------:R-:W-:Y:S06]  /*4390*/  BRA `(.L_x_1892) ;  /* 0x00000000006c7947 */ /* 0x000fec0003800000 */
.L_x_1897:
        /* <DEDUP_REMOVED lines=16> */
.L_x_1924:
[----:B------:R-:W-:Y:S01]  /*44a0*/  PRMT R17, RZ, 0x7610, R17 ;  /* 0x00007610ff117816 */ /* 0x000fe20000000011 */
[----:B------:R-:W-:Y:S06]  /*44b0*/  BRA `(.L_x_1892) ;  /* 0x0000000000247947 */ /* 0x000fec0003800000 */
.L_x_1921:
[----:B------:R-:W2:Y:S02]  /*44c0*/  LDG.E.64 R4, desc[UR36][R4.64] ;  /* 0x0000002404047981 */ /* 0x000ea4000c1e1b00 */
[----:B--2---:R-:W0:Y:S02]  /*44d0*/  I2F.U64 R0, R4 ;  /* 0x0000000400007312 */ /* 0x004e240000301000 */
[----:B0-----:R-:W-:-:S04]  /*44e0*/  F2FP.BF16.F32.PACK_AB R0, RZ, R0 ;  /* 0x00000000ff00723e */ /* 0x001fc800000010ff */
[----:B------:R-:W-:Y:S01]  /*44f0*/  PRMT R17, R0, 0x7610, R17 ;  /* 0x0000761000117816 */ /* 0x000fe20000000011 */
[----:B------:R-:W-:Y:S06]  /*4500*/  BRA `(.L_x_1892) ;  /* 0x0000000000107947 */ /* 0x000fec0003800000 */
.L_x_1920:
[----:B------:R-:W2:Y:S02]  /*4510*/  LDG.E R4, desc[UR36][R4.64] ;  /* 0x0000002404047981 */ /* 0x000ea4000c1e1900 */
[----:B--2---:R-:W-:-:S04]  /*4520*/  I2FP.F32.U32 R0, R4 ;  /* 0x0000000400007245 */ /* 0x004fc80000201000 */
[----:B------:R-:W-:-:S04]  /*4530*/  F2FP.BF16.F32.PACK_AB R0, RZ, R0 ;  /* 0x00000000ff00723e */ /* 0x000fc800000010ff */
[----:B------:R-:W-:-:S07]  /*4540*/  PRMT R17, R0, 0x7610, R17 ;  /* 0x0000761000117816 */ /* 0x000fce0000000011 */
.L_x_1892:
[----:B------:R-:W-:Y:S05]  /*4550*/  BSYNC B6 ;  /* 0x0000000000067941 */ /* 0x000fea0003800000 */
.L_x_1891:
[----:B------:R-:W2:Y:S01]  /*4560*/  S2R R23, SR_TID.X ;  /* 0x0000000000177919 */ /* 0x000ea20000002100 */
[----:B------:R-:W-:Y:S01]  /*4570*/  ULDC.U16 UR4, c[0x0][0x216] ;  /* 0x0000858000047ab9 */ /* 0x000fe20000000400 */
[----:B------:R-:W3:Y:S01]  /*4580*/  LDC.U8 R19, c[0x0][0x234] ;  /* 0x00008d00ff137b82 */ /* 0x000ee20000000000 */
[----:B------:R-:W-:Y:S01]  /*4590*/  USHF.L.U32 UR4, UR4, 0x10, URZ ;  /* 0x0000001004047899 */ /* 0x000fe2000800063f */
[----:B------:R-:W-:Y:S05]  /*45a0*/  BSSY B6, `(.L_x_1925) ;  /* 0x0000128000067945 */ /* 0x000fea0003800000 */
[----:B------:R-:W-:Y:S01]  /*45b0*/  FSETP.NEU.FTZ.AND P0, PT, RZ, UR4, PT ;  /* 0x00000004ff007c0b */ /* 0x000fe2000bf1d000 */
[----:B--2---:R-:W-:-:S03]  /*45c0*/  VIADD R25, R23, 0x80 ;  /* 0x0000008017197836 */ /* 0x004fc60000000000 */
[CC--:B------:R-:W-:Y:S01]  /*45d0*/  ISETP.GE.OR P3, PT, R23.reuse, R16.reuse, !P0 ;  /* 0x000000101700720c */ /* 0x0c0fe20004766670 */
[C---:B------:R-:W-:Y:S01]  /*45e0*/  VIADD R3, R23.reuse, 0x100 ;  /* 0x0000010017037836 */ /* 0x040fe20000000000 */
[CC--:B------:R-:W-:Y:S01]  /*45f0*/  ISETP.GE.AND P4, PT, R23.reuse, R16.reuse, PT ;  /* 0x000000101700720c */ /* 0x0c0fe20003f86270 */
[----:B01----:R-:W-:Y:S01]  /*4600*/  VIADD R5, R23, 0x180 ;  /* 0x0000018017057836 */ /* 0x003fe20000000000 */
[-C--:B------:R-:W-:Y:S02]  /*4610*/  ISETP.GE.OR P2, PT, R25, R16.reuse, !P0 ;  /* 0x000000101900720c */ /* 0x080fe40004746670 */
[-C--:B------:R-:W-:Y:S02]  /*4620*/  ISETP.GE.OR P1, PT, R3, R16.reuse, !P0 ;  /* 0x000000100300720c */ /* 0x080fe40004726670 */
[----:B------:R-:W-:-:S05]  /*4630*/  ISETP.GE.OR P0, PT, R5, R16, !P0 ;  /* 0x000000100500720c */ /* 0x000fca0004706670 */
[----:B------:R-:W-:-:S04]  /*4640*/  @!P3 FSET.BF.LT.FTZ.AND R0, RZ, UR4, PT ;  /* 0x00000004ff00bc0a */ /* 0x000fc8000b811000 */
[----:B------:R-:W-:Y:S02]  /*4650*/  @!P3 F2FP.BF16.F32.PACK_AB R5, RZ, R0 ;  /* 0x00000000ff05b23e */ /* 0x000fe400000010ff */
[----:B------:R-:W-:Y:S02]  /*4660*/  @!P2 FSET.BF.LT.FTZ.AND R3, RZ, UR4, PT ;  /* 0x00000004ff03ac0a */ /* 0x000fe4000b811000 */
[----:B------:R-:W-:Y:S02]  /*4670*/  @!P1 FSET.BF.LT.FTZ.AND R0, RZ, UR4, PT ;  /* 0x00000004ff009c0a */ /* 0x000fe4000b811000 */
[----:B------:R-:W-:Y:S02]  /*4680*/  @!P0 FSET.BF.LT.FTZ.AND R4, RZ, UR4, PT ;  /* 0x00000004ff048c0a */ /* 0x000fe4000b811000 */
[----:B------:R-:W-:Y:S02]  /*4690*/  @!P2 F2FP.BF16.F32.PACK_AB R3, RZ, R3 ;  /* 0x00000003ff03a23e */ /* 0x000fe400000010ff */
[----:B------:R-:W-:-:S02]  /*46a0*/  @!P1 F2FP.BF16.F32.PACK_AB R0, RZ, R0 ;  /* 0x00000000ff00923e */ /* 0x000fc400000010ff */
[----:B------:R-:W-:Y:S02]  /*46b0*/  @!P0 F2FP.BF16.F32.PACK_AB R4, RZ, R4 ;  /* 0x00000004ff04823e */ /* 0x000fe400000010ff */
[----:B-----5:R-:W-:Y:S02]  /*46c0*/  @!P3 PRMT R24, R5, 0x7610, R24 ;  /* 0x000076100518b816 */ /* 0x020fe40000000018 */
        /* <DEDUP_REMOVED lines=27> */
.L_x_1930:
[----:B------:R-:W-:Y:S02]  /*4880*/  IMAD.U32 R5, R24, 0x10000, RZ ;  /* 0x0001000018057824 */ /* 0x000fe400078e00ff */
[----:B------:R-:W-:-:S04]  /*4890*/  IMAD.MOV.U32 R23, RZ, RZ, R25 ;  /* 0x000000ffff177224 */ /* 0x000fc800078e0019 */
[----:B------:R-:W0:Y:S02]  /*48a0*/  F2I.S64.TRUNC R4, R5 ;  /* 0x0000000500047311 */ /* 0x000e24000020d900 */
[----:B0-----:R0:W-:Y:S01]  /*48b0*/  STG.E.U8 desc[UR36][R8.64], R4 ;  /* 0x0000000408007986 */ /* 0x0011e2000c101124 */
[----:B------:R-:W-:Y:S05]  /*48c0*/  BRA `(.L_x_1926) ;  /* 0x0000000c00d47947 */ /* 0x000fea0003800000 */
.L_x_1929:
        /* <DEDUP_REMOVED lines=11> */
.L_x_1933:
[----:B------:R-:W-:Y:S02]  /*4980*/  IMAD.U32 R24, R24, 0x10000, RZ ;  /* 0x0001000018187824 */ /* 0x000fe400078e00ff */
[----:B------:R-:W-:Y:S02]  /*4990*/  IMAD.MOV.U32 R23, RZ, RZ, R25 ;  /* 0x000000ffff177224 */ /* 0x000fe400078e0019 */
[----:B------:R-:W0:Y:S02]  /*49a0*/  F2I.FTZ.TRUNC.NTZ R3, R24 ;  /* 0x0000001800037305 */ /* 0x000e24000021f100 */
[----:B0-----:R0:W-:Y:S01]  /*49b0*/  STG.E desc[UR36][R8.64], R3 ;  /* 0x0000000308007986 */ /* 0x0011e2000c101924 */
[----:B------:R-:W-:Y:S05]  /*49c0*/  BRA `(.L_x_1926) ;  /* 0x0000000c00947947 */ /* 0x000fea0003800000 */
.L_x_1932:
[----:B------:R-:W-:Y:S02]  /*49d0*/  IMAD.U32 R24, R24, 0x10000, RZ ;  /* 0x0001000018187824 */ /* 0x000fe400078e00ff */
[----:B------:R-:W-:Y:S02]  /*49e0*/  IMAD.MOV.U32 R23, RZ, RZ, R25 ;  /* 0x000000ffff177224 */ /* 0x000fe400078e0019 */
[----:B------:R-:W0:Y:S02]  /*49f0*/  F2I.FTZ.TRUNC.NTZ R3, R24 ;  /* 0x0000001800037305 */ /* 0x000e24000021f100 */
[----:B0-----:R0:W-:Y:S01]  /*4a00*/  STG.E.U16 desc[UR36][R8.64], R3 ;  /* 0x0000000308007986 */ /* 0x0011e2000c101524 */
[----:B------:R-:W-:Y:S05]  /*4a10*/  BRA `(.L_x_1926) ;  /* 0x0000000c00807947 */ /* 0x000fea0003800000 */
.L_x_1928:
        /* <DEDUP_REMOVED lines=10> */
.L_x_1935:
[----:B------:R-:W-:Y:S02]  /*4ac0*/  IMAD.U32 R0, R24, 0x10000, RZ ;  /* 0x0001000018007824 */ /* 0x000fe400078e00ff */
[----:B------:R-:W-:-:S03]  /*4ad0*/  IMAD.MOV.U32 R23, RZ, RZ, R25 ;  /* 0x000000ffff177224 */ /* 0x000fc600078e0019 */
[----:B------:R-:W-:-:S05]  /*4ae0*/  F2FP.F16.F32.PACK_AB R0, RZ, R0 ;  /* 0x00000000ff00723e */ /* 0x000fca00000000ff */
[----:B------:R0:W-:Y:S01]  /*4af0*/  STG.E.U16 desc[UR36][R8.64], R0 ;  /* 0x0000000008007986 */ /* 0x0001e2000c101524 */
[----:B------:R-:W-:Y:S05]  /*4b00*/  BRA `(.L_x_1926) ;  /* 0x0000000c00447947 */ /* 0x000fea0003800000 */
.L_x_1934:
        /* <DEDUP_REMOVED lines=11> */
.L_x_1937:
[----:B------:R-:W-:Y:S02]  /*4bc0*/  IMAD.U32 R24, R24, 0x10000, RZ ;  /* 0x0001000018187824 */ /* 0x000fe400078e00ff */
[----:B------:R-:W-:-:S03]  /*4bd0*/  IMAD.MOV.U32 R23, RZ, RZ, R25 ;  /* 0x000000ffff177224 */ /* 0x000fc600078e0019 */
[----:B------:R-:W-:-:S04]  /*4be0*/  F2FP.F16.F32.PACK_AB R3, RZ, R24 ;  /* 0x00000018ff03723e */ /* 0x000fc800000000ff */
[----:B------:R-:W-:-:S05]  /*4bf0*/  PRMT R3, R3, 0x5410, RZ ;  /* 0x0000541003037816 */ /* 0x000fca00000000ff */
[----:B------:R0:W-:Y:S01]  /*4c00*/  STG.E desc[UR36][R8.64], R3 ;  /* 0x0000000308007986 */ /* 0x0001e2000c101924 */
[----:B------:R-:W-:Y:S05]  /*4c10*/  BRA `(.L_x_1926) ;  /* 0x0000000c00007947 */ /* 0x000fea0003800000 */
.L_x_1936:
[----:B------:R-:W-:Y:S02]  /*4c20*/  IMAD.U32 R4, R24, 0x10000, RZ ;  /* 0x0001000018047824 */ /* 0x000fe400078e00ff */
[----:B------:R-:W-:Y:S02]  /*4c30*/  IMAD.MOV.U32 R23, RZ, RZ, R25 ;  /* 0x000000ffff177224 */ /* 0x000fe400078e0019 */
[----:B------:R-:W-:-:S06]  /*4c40*/  FMUL.FTZ R4, R4, 1 ;  /* 0x3f80000004047820 */ /* 0x000fcc0000410000 */
[----:B------:R-:W0:Y:S02]  /*4c50*/  F2F.F64.F32 R4, R4 ;  /* 0x0000000400047310 */ /* 0x000e240000201800 */
[----:B0-----:R0:W-:Y:S01]  /*4c60*/  STG.E.64 desc[UR36][R8.64], R4 ;  /* 0x0000000408007986 */ /* 0x0011e2000c101b24 */
[----:B------:R-:W-:Y:S05]  /*4c70*/  BRA `(.L_x_1926) ;  /* 0x0000000800e87947 */ /* 0x000fea0003800000 */
.L_x_1927:
        /* <DEDUP_REMOVED lines=14> */
.L_x_1940:
[----:B------:R-:W-:Y:S01]  /*4d60*/  IMAD.U32 R24, R24, 0x10000, RZ ;  /* 0x0001000018187824 */ /* 0x000fe200078e00ff */
[----:B------:R-:W-:Y:S01]  /*4d70*/  CS2R R6, SRZ ;  /* 0x0000000000067805 */ /* 0x000fe2000001ff00 */
[----:B------:R-:W-:Y:S02]  /*4d80*/  IMAD.MOV.U32 R23, RZ, RZ, R25 ;  /* 0x000000ffff177224 */ /* 0x000fe400078e0019 */
[----:B------:R-:W-:-:S06]  /*4d90*/  FMUL.FTZ R4, R24, 1 ;  /* 0x3f80000018047820 */ /* 0x000fcc0000410000 */
[----:B------:R-:W0:Y:S02]  /*4da0*/  F2F.F64.F32 R4, R4 ;  /* 0x0000000400047310 */ /* 0x000e240000201800 */
[----:B0-----:R0:W-:Y:S01]  /*4db0*/  STG.E.128 desc[UR36][R8.64], R4 ;  /* 0x0000000408007986 */ /* 0x0011e2000c101d24 */
[----:B------:R-:W-:Y:S05]  /*4dc0*/  BRA `(.L_x_1926) ;  /* 0x0000000800947947 */ /* 0x000fea0003800000 */
.L_x_1939:
        /* <DEDUP_REMOVED lines=21> */
.L_x_1944:
[----:B------:R-:W-:Y:S05]  /*4f20*/  BSYNC B0 ;  /* 0x0000000000007941 */ /* 0x000fea0003800000 */
.L_x_1943:
[----:B------:R-:W-:Y:S01]  /*4f30*/  LOP3.LUT R5, R0, R5, RZ, 0xfc, !PT ;  /* 0x0000000500057212 */ /* 0x000fe200078efcff */
[----:B------:R-:W-:-:S04]  /*4f40*/  IMAD.MOV.U32 R23, RZ, RZ, R25 ;  /* 0x000000ffff177224 */ /* 0x000fc800078e0019 */
[----:B------:R0:W-:Y:S01]  /*4f50*/  STG.E.U8 desc[UR36][R8.64], R5 ;  /* 0x0000000508007986 */ /* 0x0001e2000c101124 */
[----:B------:R-:W-:Y:S05]  /*4f60*/  BRA `(.L_x_1926) ;  /* 0x00000008002c7947 */ /* 0x000fea0003800000 */
.L_x_1942:
        /* <DEDUP_REMOVED lines=13> */
.L_x_1946:
[----:B------:R-:W-:Y:S01]  /*5040*/  IMAD.MOV.U32 R0, RZ, RZ, 0x7f ;  /* 0x0000007fff007424 */ /* 0x000fe200078e00ff */
[----:B------:R-:W-:-:S04]  /*5050*/  ISETP.GT.U32.AND P0, PT, R3, 0x7f800000, PT ;  /* 0x7f8000000300780c */ /* 0x000fc80003f04070 */
[----:B------:R-:W-:-:S09]  /*5060*/  SEL R0, R0, 0x7c, P0 ;  /* 0x0000007c00007807 */ /* 0x000fd20000000000 */
.L_x_1947:
[----:B------:R-:W-:Y:S05]  /*5070*/  BSYNC B0 ;  /* 0x0000000000007941 */ /* 0x000fea0003800000 */
.L_x_1945:
[----:B------:R-:W-:Y:S01]  /*5080*/  LOP3.LUT R3, R5, 0x80000000, RZ, 0xc0, !PT ;  /* 0x8000000005037812 */ /* 0x000fe200078ec0ff */
[----:B------:R-:W-:-:S03]  /*5090*/  IMAD.MOV.U32 R23, RZ, RZ, R25 ;  /* 0x000000ffff177224 */ /* 0x000fc600078e0019 */
[----:B------:R-:W-:-:S04]  /*50a0*/  SHF.R.U32.HI R3, RZ, 0x18, R3 ;  /* 0x00000018ff037819 */ /* 0x000fc80000011603 */
[----:B------:R-:W-:-:S05]  /*50b0*/  LOP3.LUT R3, R0, R3, RZ, 0xfc, !PT ;  /* 0x0000000300037212 */ /* 0x000fca00078efcff */
[----:B------:R0:W-:Y:S01]  /*50c0*/  STG.E.U8 desc[UR36][R8.64], R3 ;  /* 0x0000000308007986 */ /* 0x0001e2000c101124 */
[----:B------:R-:W-:Y:S05]  /*50d0*/  BRA `(.L_x_1926) ;  /* 0x0000000400d07947 */ /* 0x000fea0003800000 */
.L_x_1941:
[----:B------:R0:W-:Y:S01]  /*50e0*/  STG.E.U16 desc[UR36][R8.64], R24 ;  /* 0x0000001808007986 */ /* 0x0001e2000c101524 */
[----:B------:R-:W-:Y:S01]  /*50f0*/  IMAD.MOV.U32 R23, RZ, RZ, R25 ;  /* 0x000000ffff177224 */ /* 0x000fe200078e0019 */
[----:B------:R-:W-:Y:S06]  /*5100*/  BRA `(.L_x_1926) ;  /* 0x0000000400c47947 */ /* 0x000fec0003800000 */
.L_x_1938:
        /* <DEDUP_REMOVED lines=13> */
.L_x_1950:
        /* <DEDUP_REMOVED lines=17> */
.L_x_1953:
[----:B------:R-:W-:-:S04]  /*52f0*/  LOP3.LUT R3, R5, 0x80000000, RZ, 0xc0, !PT ;  /* 0x8000000005037812 */ /* 0x000fc800078ec0ff */
[----:B------:R-:W-:-:S04]  /*5300*/  SHF.R.U32.HI R3, RZ, 0x18, R3 ;  /* 0x00000018ff037819 */ /* 0x000fc80000011603 */
[----:B------:R-:W-:-:S04]  /*5310*/  LOP3.LUT R0, R0, R3, RZ, 0xfc, !PT ;  /* 0x0000000300007212 */ /* 0x000fc800078efcff */
[----:B------:R-:W-:-:S07]  /*5320*/  PRMT R4, R0, 0x7610, R4 ;  /* 0x0000761000047816 */ /* 0x000fce0000000004 */
.L_x_1952:
[----:B------:R-:W-:Y:S05]  /*5330*/  BSYNC B0 ;  /* 0x0000000000007941 */ /* 0x000fea0003800000 */
.L_x_1951:
[----:B------:R3:W-:Y:S01]  /*5340*/  STG.E.U8 desc[UR36][R8.64], R4 ;  /* 0x0000000408007986 */ /* 0x0007e2000c101124 */
[----:B------:R-:W-:Y:S01]  /*5350*/  IMAD.MOV.U32 R23, RZ, RZ, R25 ;  /* 0x000000ffff177224 */ /* 0x000fe200078e0019 */
[----:B------:R-:W-:Y:S06]  /*5360*/  BRA `(.L_x_1926) ;  /* 0x00000004002c7947 */ /* 0x000fec0003800000 */
.L_x_1949:
        /* <DEDUP_REMOVED lines=17> */
.L_x_1956:
[----:B------:R-:W-:-:S04]  /*5480*/  LOP3.LUT R3, R5, 0x80000000, RZ, 0xc0, !PT ;  /* 0x8000000005037812 */ /* 0x000fc800078ec0ff */
[----:B------:R-:W-:-:S04]  /*5490*/  SHF.R.U32.HI R3, RZ, 0x18, R3 ;  /* 0x00000018ff037819 */ /* 0x000fc80000011603 */
[----:B------:R-:W-:-:S04]  /*54a0*/  LOP3.LUT R0, R0, R3, RZ, 0xfc, !PT ;  /* 0x0000000300007212 */ /* 0x000fc800078efcff */
[----:B------:R-:W-:-:S07]  /*54b0*/  PRMT R4, R0, 0x7610, R4 ;  /* 0x0000761000047816 */ /* 0x000fce0000000004 */
.L_x_1955:
[----:B------:R-:W-:Y:S05]  /*54c0*/  BSYNC B0 ;  /* 0x0000000000007941 */ /* 0x000fea0003800000 */
.L_x_1954:
[----:B------:R0:W-:Y:S01]  /*54d0*/  STG.E.U8 desc[UR36][R8.64], R4 ;  /* 0x0000000408007986 */ /* 0x0001e2000c101124 */
[----:B------:R-:W-:Y:S01]  /*54e0*/  IMAD.MOV.U32 R23, RZ, RZ, R25 ;  /* 0x000000ffff177224 */ /* 0x000fe200078e0019 */
[----:B------:R-:W-:Y:S06]  /*54f0*/  BRA `(.L_x_1926) ;  /* 0x0000000000c87947 */ /* 0x000fec0003800000 */
.L_x_1948:
        /* <DEDUP_REMOVED lines=23> */
.L_x_1931:
        /* <DEDUP_REMOVED lines=16> */
.L_x_1959:
[----:B------:R-:W-:Y:S01]  /*5770*/  IMAD.MOV.U32 R23, RZ, RZ, R25 ;  /* 0x000000ffff177224 */ /* 0x000fe200078e0019 */
[----:B------:R-:W-:Y:S06]  /*5780*/  BRA `(.L_x_1926) ;  /* 0x0000000000247947 */ /* 0x000fec0003800000 */
.L_x_1958:
[----:B------:R-:W-:Y:S02]  /*5790*/  IMAD.U32 R4, R24, 0x10000, RZ ;  /* 0x0001000018047824 */ /* 0x000fe400078e00ff */
[----:B------:R-:W-:-:S04]  /*57a0*/  IMAD.MOV.U32 R23, RZ, RZ, R25 ;  /* 0x000000ffff177224 */ /* 0x000fc800078e0019 */
[----:B------:R-:W0:Y:S02]  /*57b0*/  F2I.U64.TRUNC R4, R4 ;  /* 0x0000000400047311 */ /* 0x000e24000020d800 */
[----:B0-----:R2:W-:Y:S01]  /*57c0*/  STG.E.64 desc[UR36][R8.64], R4 ;  /* 0x0000000408007986 */ /* 0x0015e2000c101b24 */
[----:B------:R-:W-:Y:S05]  /*57d0*/  BRA `(.L_x_1926) ;  /* 0x0000000000107947 */ /* 0x000fea0003800000 */
.L_x_1957:
[----:B------:R-:W-:Y:S02]  /*57e0*/  IMAD.U32 R24, R24, 0x10000, RZ ;  /* 0x0001000018187824 */ /* 0x000fe400078e00ff */
[----:B------:R-:W-:Y:S02]  /*57f0*/  IMAD.MOV.U32 R23, RZ, RZ, R25 ;  /* 0x000000ffff177224 */ /* 0x000fe400078e0019 */
[----:B------:R-:W0:Y:S02]  /*5800*/  F2I.FTZ.U32.TRUNC.NTZ R3, R24 ;  /* 0x0000001800037305 */ /* 0x000e24000021f000 */
[----:B0-----:R0:W-:Y:S03]  /*5810*/  STG.E desc[UR36][R8.64], R3 ;  /* 0x0000000308007986 */ /* 0x0011e6000c101924 */
.L_x_1926:
[----:B------:R-:W-:Y:S05]  /*5820*/  BSYNC B6 ;  /* 0x0000000000067941 */ /* 0x000fea0003800000 */
.L_x_1925:
        /* <DEDUP_REMOVED lines=25> */
.L_x_1965:
[----:B------:R-:W-:-:S06]  /*59c0*/  IMAD.U32 R5, R22, 0x10000, RZ ;  /* 0x0001000016057824 */ /* 0x000fcc00078e00ff */
[----:B------:R-:W0:Y:S02]  /*59d0*/  F2I.S64.TRUNC R4, R5 ;  /* 0x0000000500047311 */ /* 0x000e24000020d900 */
[----:B0-----:R0:W-:Y:S01]  /*59e0*/  STG.E.U8 desc[UR36][R8.64], R4 ;  /* 0x0000000408007986 */ /* 0x0011e2000c101124 */
[----:B------:R-:W-:Y:S05]  /*59f0*/  BRA `(.L_x_1967) ;  /* 0x0000000c00847947 */ /* 0x000fea0003800000 */
.L_x_1964:
        /* <DEDUP_REMOVED lines=10> */
.L_x_1969:
[----:B------:R-:W-:-:S04]  /*5aa0*/  IMAD.U32 R22, R22, 0x10000, RZ ;  /* 0x0001000016167824 */ /* 0x000fc800078e00ff */
[----:B------:R-:W0:Y:S02]  /*5ab0*/  F2I.FTZ.TRUNC.NTZ R3, R22 ;  /* 0x0000001600037305 */ /* 0x000e24000021f100 */
[----:B0-----:R0:W-:Y:S01]  /*5ac0*/  STG.E desc[UR36][R8.64], R3 ;  /* 0x0000000308007986 */ /* 0x0011e2000c101924 */
[----:B------:R-:W-:Y:S05]  /*5ad0*/  BRA `(.L_x_1967) ;  /* 0x0000000c004c7947 */ /* 0x000fea0003800000 */
.L_x_1968:
[----:B------:R-:W-:-:S04]  /*5ae0*/  IMAD.U32 R22, R22, 0x10000, RZ ;  /* 0x0001000016167824 */ /* 0x000fc800078e00ff */
[----:B------:R-:W0:Y:S02]  /*5af0*/  F2I.FTZ.TRUNC.NTZ R3, R22 ;  /* 0x0000001600037305 */ /* 0x000e24000021f100 */
[----:B0-----:R0:W-:Y:S01]  /*5b00*/  STG.E.U16 desc[UR36][R8.64], R3 ;  /* 0x0000000308007986 */ /* 0x0011e2000c101524 */
[----:B------:R-:W-:Y:S05]  /*5b10*/  BRA `(.L_x_1967) ;  /* 0x0000000c003c7947 */ /* 0x000fea0003800000 */
.L_x_1963:
        /* <DEDUP_REMOVED lines=9> */
.L_x_1971:
[----:B------:R-:W-:-:S05]  /*5bb0*/  IMAD.U32 R0, R22, 0x10000, RZ ;  /* 0x0001000016007824 */ /* 0x000fca00078e00ff */
[----:B------:R-:W-:-:S05]  /*5bc0*/  F2FP.F16.F32.PACK_AB R0, RZ, R0 ;  /* 0x00000000ff00723e */ /* 0x000fca00000000ff */
[----:B------:R0:W-:Y:S01]  /*5bd0*/  STG.E.U16 desc[UR36][R8.64], R0 ;  /* 0x0000000008007986 */ /* 0x0001e2000c101524 */
[----:B------:R-:W-:Y:S05]  /*5be0*/  BRA `(.L_x_1967) ;  /* 0x0000000c00087947 */ /* 0x000fea0003800000 */
.L_x_1970:
        /* <DEDUP_REMOVED lines=10> */
.L_x_1973:
[----:B------:R-:W-:-:S05]  /*5c90*/  IMAD.U32 R22, R22, 0x10000, RZ ;  /* 0x0001000016167824 */ /* 0x000fca00078e00ff */
[----:B------:R-:W-:-:S04]  /*5ca0*/  F2FP.F16.F32.PACK_AB R3, RZ, R22 ;  /* 0x00000016ff03723e */ /* 0x000fc800000000ff */
[----:B------:R-:W-:-:S05]  /*5cb0*/  PRMT R3, R3, 0x5410, RZ ;  /* 0x0000541003037816 */ /* 0x000fca00000000ff */
[----:B------:R0:W-:Y:S01]  /*5cc0*/  STG.E desc[UR36][R8.64], R3 ;  /* 0x0000000308007986 */ /* 0x0001e2000c101924 */
[----:B------:R-:W-:Y:S05]  /*5cd0*/  BRA `(.L_x_1967) ;  /* 0x0000000800cc7947 */ /* 0x000fea0003800000 */
.L_x_1972:
[----:B------:R-:W-:-:S04]  /*5ce0*/  IMAD.U32 R4, R22, 0x10000, RZ ;  /* 0x0001000016047824 */ /* 0x000fc800078e00ff */
[----:B------:R-:W-:-:S06]  /*5cf0*/  FMUL.FTZ R4, R4, 1 ;  /* 0x3f80000004047820 */ /* 0x000fcc0000410000 */
[----:B------:R-:W0:Y:S02]  /*5d00*/  F2F.F64.F32 R4, R4 ;  /* 0x0000000400047310 */ /* 0x000e240000201800 */
[----:B0-----:R0:W-:Y:S01]  /*5d10*/  STG.E.64 desc[UR36][R8.64], R4 ;  /* 0x0000000408007986 */ /* 0x0011e2000c101b24 */
[----:B------:R-:W-:Y:S05]  /*5d20*/  BRA `(.L_x_1967) ;  /* 0x0000000800b87947 */ /* 0x000fea0003800000 */
.L_x_1962:
        /* <DEDUP_REMOVED lines=13> */
.L_x_1976:
[----:B------:R-:W-:Y:S01]  /*5e00*/  IMAD.U32 R22, R22, 0x10000, RZ ;  /* 0x0001000016167824 */ /* 0x000fe200078e00ff */
[----:B------:R-:W-:-:S03]  /*5e10*/  CS2R R6, SRZ ;  /* 0x0000000000067805 */ /* 0x000fc6000001ff00 */
[----:B------:R-:W-:-:S06]  /*5e20*/  FMUL.FTZ R4, R22, 1 ;  /* 0x3f80000016047820 */ /* 0x000fcc0000410000 */
[----:B------:R-:W0:Y:S02]  /*5e30*/  F2F.F64.F32 R4, R4 ;  /* 0x0000000400047310 */ /* 0x000e240000201800 */
[----:B0-----:R0:W-:Y:S01]  /*5e40*/  STG.E.128 desc[UR36][R8.64], R4 ;  /* 0x0000000408007986 */ /* 0x0011e2000c101d24 */
[----:B------:R-:W-:Y:S05]  /*5e50*/  BRA `(.L_x_1967) ;  /* 0x00000008006c7947 */ /* 0x000fea0003800000 */
.L_x_1975:
        /* <DEDUP_REMOVED lines=21> */
.L_x_1980:
[----:B------:R-:W-:Y:S05]  /*5fb0*/  BSYNC B0 ;  /* 0x0000000000007941 */ /* 0x000fea0003800000 */
.L_x_1979:
[----:B------:R-:W-:-:S05]  /*5fc0*/  LOP3.LUT R5, R0, R5, RZ, 0xfc, !PT ;  /* 0x0000000500057212 */ /* 0x000fca00078efcff */
[----:B------:R0:W-:Y:S01]  /*5fd0*/  STG.E.U8 desc[UR36][R8.64], R5 ;  /* 0x0000000508007986 */ /* 0x0001e2000c101124 */
[----:B------:R-:W-:Y:S05]  /*5fe0*/  BRA `(.L_x_1967) ;  /* 0x0000000800087947 */ /* 0x000fea0003800000 */
.L_x_1978:
        /* <DEDUP_REMOVED lines=13> */
.L_x_1982:
[----:B------:R-:W-:Y:S01]  /*60c0*/  IMAD.MOV.U32 R0, RZ, RZ, 0x7f ;  /* 0x0000007fff007424 */ /* 0x000fe200078e00ff */
[----:B------:R-:W-:-:S04]  /*60d0*/  ISETP.GT.U32.AND P0, PT, R3, 0x7f800000, PT ;  /* 0x7f8000000300780c */ /* 0x000fc80003f04070 */
[----:B------:R-:W-:-:S09]  /*60e0*/  SEL R0, R0, 0x7c, P0 ;  /* 0x0000007c00007807 */ /* 0x000fd20000000000 */
.L_x_1983:
[----:B------:R-:W-:Y:S05]  /*60f0*/  BSYNC B0 ;  /* 0x0000000000007941 */ /* 0x000fea0003800000 */
.L_x_1981:
[----:B------:R-:W-:-:S04]  /*6100*/  LOP3.LUT R3, R5, 0x80000000, RZ, 0xc0, !PT ;  /* 0x8000000005037812 */ /* 0x000fc800078ec0ff */
[----:B------:R-:W-:-:S04]  /*6110*/  SHF.R.U32.HI R3, RZ, 0x18, R3 ;  /* 0x00000018ff037819 */ /* 0x000fc80000011603 */
[----:B------:R-:W-:-:S05]  /*6120*/  LOP3.LUT R3, R0, R3, RZ, 0xfc, !PT ;  /* 0x0000000300037212 */ /* 0x000fca00078efcff */
[----:B------:R0:W-:Y:S01]  /*6130*/  STG.E.U8 desc[UR36][R8.64], R3 ;  /* 0x0000000308007986 */ /* 0x0001e2000c101124 */
[----:B------:R-:W-:Y:S05]  /*6140*/  BRA `(.L_x_1967) ;  /* 0x0000000400b07947 */ /* 0x000fea0003800000 */
.L_x_1977:
[----:B------:R0:W-:Y:S01]  /*6150*/  STG.E.U16 desc[UR36][R8.64], R22 ;  /* 0x0000001608007986 */ /* 0x0001e2000c101524 */
[----:B------:R-:W-:Y:S05]  /*6160*/  BRA `(.L_x_1967) ;  /* 0x0000000400a87947 */ /* 0x000fea0003800000 */
.L_x_1974:
        /* <DEDUP_REMOVED lines=12> */
.L_x_1986:
        /* <DEDUP_REMOVED lines=17> */
.L_x_1989:
[----:B------:R-:W-:-:S04]  /*6340*/  LOP3.LUT R3, R5, 0x80000000, RZ, 0xc0, !PT ;  /* 0x8000000005037812 */ /* 0x000fc800078ec0ff */
[----:B------:R-:W-:-:S04]  /*6350*/  SHF.R.U32.HI R3, RZ, 0x18, R3 ;  /* 0x00000018ff037819 */ /* 0x000fc80000011603 */
[----:B------:R-:W-:-:S04]  /*6360*/  LOP3.LUT R0, R0, R3, RZ, 0xfc, !PT ;  /* 0x0000000300007212 */ /* 0x000fc800078efcff */
[----:B------:R-:W-:-:S07]  /*6370*/  PRMT R4, R0, 0x7610, R4 ;  /* 0x0000761000047816 */ /* 0x000fce0000000004 */
.L_x_1988:
[----:B------:R-:W-:Y:S05]  /*6380*/  BSYNC B0 ;  /* 0x0000000000007941 */ /* 0x000fea0003800000 */
.L_x_1987:
[----:B------:R3:W-:Y:S01]  /*6390*/  STG.E.U8 desc[UR36][R8.64], R4 ;  /* 0x0000000408007986 */ /* 0x0007e2000c101124 */
[----:B------:R-:W-:Y:S05]  /*63a0*/  BRA `(.L_x_1967) ;  /* 0x0000000400187947 */ /* 0x000fea0003800000 */
.L_x_1985:
        /* <DEDUP_REMOVED lines=17> */
.L_x_1992:
[----:B------:R-:W-:-:S04]  /*64c0*/  LOP3.LUT R3, R5, 0x80000000, RZ, 0xc0, !PT ;  /* 0x8000000005037812 */ /* 0x000fc800078ec0ff */
[----:B------:R-:W-:-:S04]  /*64d0*/  SHF.R.U32.HI R3, RZ, 0x18, R3 ;  /* 0x00000018ff037819 */ /* 0x000fc80000011603 */
[----:B------:R-:W-:-:S04]  /*64e0*/  LOP3.LUT R0, R0, R3, RZ, 0xfc, !PT ;  /* 0x0000000300007212 */ /* 0x000fc800078efcff */
[----:B------:R-:W-:-:S07]  /*64f0*/  PRMT R4, R0, 0x7610, R4 ;  /* 0x0000761000047816 */ /* 0x000fce0000000004 */
.L_x_1991:
[----:B------:R-:W-:Y:S05]  /*6500*/  BSYNC B0 ;  /* 0x0000000000007941 */ /* 0x000fea0003800000 */
.L_x_1990:
[----:B------:R0:W-:Y:S01]  /*6510*/  STG.E.U8 desc[UR36][R8.64], R4 ;  /* 0x0000000408007986 */ /* 0x0001e2000c101124 */
[----:B------:R-:W-:Y:S05]  /*6520*/  BRA `(.L_x_1967) ;  /* 0x0000000000b87947 */ /* 0x000fea0003800000 */
.L_x_1984:
        /* <DEDUP_REMOVED lines=22> */
.L_x_1966:
        /* <DEDUP_REMOVED lines=16> */
.L_x_1995:
[----:B------:R-:W-:Y:S05]  /*6790*/  BRA `(.L_x_1967) ;  /* 0x00000000001c7947 */ /* 0x000fea0003800000 */
.L_x_1994:
[----:B------:R-:W-:-:S06]  /*67a0*/  IMAD.U32 R4, R22, 0x10000, RZ ;  /* 0x0001000016047824 */ /* 0x000fcc00078e00ff */
[----:B------:R-:W0:Y:S02]  /*67b0*/  F2I.U64.TRUNC R4, R4 ;  /* 0x0000000400047311 */ /* 0x000e24000020d800 */
[----:B0-----:R2:W-:Y:S01]  /*67c0*/  STG.E.64 desc[UR36][R8.64], R4 ;  /* 0x0000000408007986 */ /* 0x0015e2000c101b24 */
[----:B------:R-:W-:Y:S05]  /*67d0*/  BRA `(.L_x_1967) ;  /* 0x00000000000c7947 */ /* 0x000fea0003800000 */
.L_x_1993:
[----:B------:R-:W-:-:S04]  /*67e0*/  IMAD.U32 R22, R22, 0x10000, RZ ;  /* 0x0001000016167824 */ /* 0x000fc800078e00ff */
[----:B------:R-:W0:Y:S02]  /*67f0*/  F2I.FTZ.U32.TRUNC.NTZ R3, R22 ;  /* 0x0000001600037305 */ /* 0x000e24000021f000 */
[----:B0-----:R0:W-:Y:S02]  /*6800*/  STG.E desc[UR36][R8.64], R3 ;  /* 0x0000000308007986 */ /* 0x0011e4000c101924 */
.L_x_1967:
        /* <DEDUP_REMOVED lines=25> */
.L_x_1999:
[----:B------:R-:W-:-:S06]  /*69a0*/  IMAD.U32 R5, R18, 0x10000, RZ ;  /* 0x0001000012057824 */ /* 0x000fcc00078e00ff */
[----:B------:R-:W0:Y:S02]  /*69b0*/  F2I.S64.TRUNC R4, R5 ;  /* 0x0000000500047311 */ /* 0x000e24000020d900 */
[----:B0-----:R3:W-:Y:S01]  /*69c0*/  STG.E.U8 desc[UR36][R8.64], R4 ;  /* 0x0000000408007986 */ /* 0x0017e2000c101124 */
[----:B------:R-:W-:Y:S05]  /*69d0*/  BRA `(.L_x_2001) ;  /* 0x0000000c00847947 */ /* 0x000fea0003800000 */
.L_x_1998:
        /* <DEDUP_REMOVED lines=10> */
.L_x_2003:
[----:B------:R-:W-:-:S04]  /*6a80*/  IMAD.U32 R18, R18, 0x10000, RZ ;  /* 0x0001000012127824 */ /* 0x000fc800078e00ff */
[----:B------:R-:W0:Y:S02]  /*6a90*/  F2I.FTZ.TRUNC.NTZ R3, R18 ;  /* 0x0000001200037305 */ /* 0x000e24000021f100 */
[----:B0-----:R2:W-:Y:S01]  /*6aa0*/  STG.E desc[UR36][R8.64], R3 ;  /* 0x0000000308007986 */ /* 0x0015e2000c101924 */
[----:B------:R-:W-:Y:S05]  /*6ab0*/  BRA `(.L_x_2001) ;  /* 0x0000000c004c7947 */ /* 0x000fea0003800000 */
.L_x_2002:
[----:B------:R-:W-:-:S04]  /*6ac0*/  IMAD.U32 R18, R18, 0x10000, RZ ;  /* 0x0001000012127824 */ /* 0x000fc800078e00ff */
[----:B------:R-:W0:Y:S02]  /*6ad0*/  F2I.FTZ.TRUNC.NTZ R3, R18 ;  /* 0x0000001200037305 */ /* 0x000e24000021f100 */
[----:B0-----:R0:W-:Y:S01]  /*6ae0*/  STG.E.U16 desc[UR36][R8.64], R3 ;  /* 0x0000000308007986 */ /* 0x0011e2000c101524 */
[----:B------:R-:W-:Y:S05]  /*6af0*/  BRA `(.L_x_2001) ;  /* 0x0000000c003c7947 */ /* 0x000fea0003800000 */
.L_x_1997:
        /* <DEDUP_REMOVED lines=9> */
.L_x_2005:
[----:B------:R-:W-:-:S05]  /*6b90*/  IMAD.U32 R0, R18, 0x10000, RZ ;  /* 0x0001000012007824 */ /* 0x000fca00078e00ff */
[----:B------:R-:W-:-:S05]  /*6ba0*/  F2FP.F16.F32.PACK_AB R0, RZ, R0 ;  /* 0x00000000ff00723e */ /* 0x000fca00000000ff */
[----:B------:R0:W-:Y:S01]  /*6bb0*/  STG.E.U16 desc[UR36][R8.64], R0 ;  /* 0x0000000008007986 */ /* 0x0001e2000c101524 */
[----:B------:R-:W-:Y:S05]  /*6bc0*/  BRA `(.L_x_2001) ;  /* 0x0000000c00087947 */ /* 0x000fea0003800000 */
.L_x_2004:
        /* <DEDUP_REMOVED lines=10> */
.L_x_2007:
[----:B------:R-:W-:-:S05]  /*6c70*/  IMAD.U32 R18, R18, 0x10000, RZ ;  /* 0x0001000012127824 */ /* 0x000fca00078e00ff */
[----:B------:R-:W-:-:S04]  /*6c80*/  F2FP.F16.F32.PACK_AB R3, RZ, R18 ;  /* 0x00000012ff03723e */ /* 0x000fc800000000ff */
[----:B------:R-:W-:-:S05]  /*6c90*/  PRMT R3, R3, 0x5410, RZ ;  /* 0x0000541003037816 */ /* 0x000fca00000000ff */
[----:B------:R0:W-:Y:S01]  /*6ca0*/  STG.E desc[UR36][R8.64], R3 ;  /* 0x0000000308007986 */ /* 0x0001e2000c101924 */
[----:B------:R-:W-:Y:S05]  /*6cb0*/  BRA `(.L_x_2001) ;  /* 0x0000000800cc7947 */ /* 0x000fea0003800000 */
.L_x_2006:
[----:B------:R-:W-:-:S04]  /*6cc0*/  IMAD.U32 R4, R18, 0x10000, RZ ;  /* 0x0001000012047824 */ /* 0x000fc800078e00ff */
[----:B------:R-:W-:-:S06]  /*6cd0*/  FMUL.FTZ R4, R4, 1 ;  /* 0x3f80000004047820 */ /* 0x000fcc0000410000 */
[----:B------:R-:W0:Y:S02]  /*6ce0*/  F2F.F64.F32 R4, R4 ;  /* 0x0000000400047310 */ /* 0x000e240000201800 */
[----:B0-----:R0:W-:Y:S01]  /*6cf0*/  STG.E.64 desc[UR36][R8.64], R4 ;  /* 0x0000000408007986 */ /* 0x0011e2000c101b24 */
[----:B------:R-:W-:Y:S05]  /*6d00*/  BRA `(.L_x_2001) ;  /* 0x0000000800b87947 */ /* 0x000fea0003800000 */
.L_x_1996:
        /* <DEDUP_REMOVED lines=13> */
.L_x_2010:
[----:B------:R-:W-:Y:S01]  /*6de0*/  IMAD.U32 R18, R18, 0x10000, RZ ;  /* 0x0001000012127824 */ /* 0x000fe200078e00ff */
[----:B------:R-:W-:-:S03]  /*6df0*/  CS2R R6, SRZ ;  /* 0x0000000000067805 */ /* 0x000fc6000001ff00 */
[----:B------:R-:W-:-:S06]  /*6e00*/  FMUL.FTZ R4, R18, 1 ;  /* 0x3f80000012047820 */ /* 0x000fcc0000410000 */
[----:B------:R-:W0:Y:S02]  /*6e10*/  F2F.F64.F32 R4, R4 ;  /* 0x0000000400047310 */ /* 0x000e240000201800 */
[----:B0-----:R0:W-:Y:S01]  /*6e20*/  STG.E.128 desc[UR36][R8.64], R4 ;  /* 0x0000000408007986 */ /* 0x0011e2000c101d24 */
[----:B------:R-:W-:Y:S05]  /*6e30*/  BRA `(.L_x_2001) ;  /* 0x00000008006c7947 */ /* 0x000fea0003800000 */
.L_x_2009:
        /* <DEDUP_REMOVED lines=21> */
.L_x_2014:
[----:B------:R-:W-:Y:S05]  /*6f90*/  BSYNC B0 ;  /* 0x0000000000007941 */ /* 0x000fea0003800000 */
.L_x_2013:
[----:B------:R-:W-:-:S05]  /*6fa0*/  LOP3.LUT R5, R0, R5, RZ, 0xfc, !PT ;  /* 0x0000000500057212 */ /* 0x000fca00078efcff */
[----:B------:R0:W-:Y:S01]  /*6fb0*/  STG.E.U8 desc[UR36][R8.64], R5 ;  /* 0x0000000508007986 */ /* 0x0001e2000c101124 */
[----:B------:R-:W-:Y:S05]  /*6fc0*/  BRA `(.L_x_2001) ;  /* 0x0000000800087947 */ /* 0x000fea0003800000 */
.L_x_2012:
        /* <DEDUP_REMOVED lines=13> */
.L_x_2016:
[----:B------:R-:W-:Y:S01]  /*70a0*/  IMAD.MOV.U32 R0, RZ, RZ, 0x7f ;  /* 0x0000007fff007424 */ /* 0x000fe200078e00ff */
[----:B------:R-:W-:-:S04]  /*70b0*/  ISETP.GT.U32.AND P0, PT, R3, 0x7f800000, PT ;  /* 0x7f8000000300780c */ /* 0x000fc80003f04070 */
[----:B------:R-:W-:-:S09]  /*70c0*/  SEL R0, R0, 0x7c, P0 ;  /* 0x0000007c00007807 */ /* 0x000fd20000000000 */
.L_x_2017:
[----:B------:R-:W-:Y:S05]  /*70d0*/  BSYNC B0 ;  /* 0x0000000000007941 */ /* 0x000fea0003800000 */
.L_x_2015:
[----:B------:R-:W-:-:S04]  /*70e0*/  LOP3.LUT R3, R5, 0x80000000, RZ, 0xc0, !PT ;  /* 0x8000000005037812 */ /* 0x000fc800078ec0ff */
[----:B------:R-:W-:-:S04]  /*70f0*/  SHF.R.U32.HI R3, RZ, 0x18, R3 ;  /* 0x00000018ff037819 */ /* 0x000fc80000011603 */
[----:B------:R-:W-:-:S05]  /*7100*/  LOP3.LUT R3, R0, R3, RZ, 0xfc, !PT ;  /* 0x0000000300037212 */ /* 0x000fca00078efcff */
[----:B------:R0:W-:Y:S01]  /*7110*/  STG.E.U8 desc[UR36][R8.64], R3 ;  /* 0x0000000308007986 */ /* 0x0001e2000c101124 */
[----:B------:R-:W-:Y:S05]  /*7120*/  BRA `(.L_x_2001) ;  /* 0x0000000400b07947 */ /* 0x000fea0003800000 */
.L_x_2011:
[----:B------:R0:W-:Y:S01]  /*7130*/  STG.E.U16 desc[UR36][R8.64], R18 ;  /* 0x0000001208007986 */ /* 0x0001e2000c101524 */
[----:B------:R-:W-:Y:S05]  /*7140*/  BRA `(.L_x_2001) ;  /* 0x0000000400a87947 */ /* 0x000fea0003800000 */
.L_x_2008:
        /* <DEDUP_REMOVED lines=12> */
.L_x_2020:
        /* <DEDUP_REMOVED lines=17> */
.L_x_2023:
[----:B------:R-:W-:-:S04]  /*7320*/  LOP3.LUT R3, R5, 0x80000000, RZ, 0xc0, !PT ;  /* 0x8000000005037812 */ /* 0x000fc800078ec0ff */
[----:B------:R-:W-:-:S04]  /*7330*/  SHF.R.U32.HI R3, RZ, 0x18, R3 ;  /* 0x00000018ff037819 */ /* 0x000fc80000011603 */
[----:B------:R-:W-:-:S04]  /*7340*/  LOP3.LUT R0, R0, R3, RZ, 0xfc, !PT ;  /* 0x0000000300007212 */ /* 0x000fc800078efcff */
[----:B------:R-:W-:-:S07]  /*7350*/  PRMT R4, R0, 0x7610, R4 ;  /* 0x0000761000047816 */ /* 0x000fce0000000004 */
.L_x_2022:
[----:B------:R-:W-:Y:S05]  /*7360*/  BSYNC B0 ;  /* 0x0000000000007941 */ /* 0x000fea0003800000 */
.L_x_2021:
[----:B------:R0:W-:Y:S01]  /*7370*/  STG.E.U8 desc[UR36][R8.64], R4 ;  /* 0x0000000408007986 */ /* 0x0001e2000c101124 */
[----:B------:R-:W-:Y:S05]  /*7380*/  BRA `(.L_x_2001) ;  /* 0x0000000400187947 */ /* 0x000fea0003800000 */
.L_x_2019:
        /* <DEDUP_REMOVED lines=17> */
.L_x_2026:
[----:B------:R-:W-:-:S04]  /*74a0*/  LOP3.LUT R3, R5, 0x80000000, RZ, 0xc0, !PT ;  /* 0x8000000005037812 */ /* 0x000fc800078ec0ff */
[----:B------:R-:W-:-:S04]  /*74b0*/  SHF.R.U32.HI R3, RZ, 0x18, R3 ;  /* 0x00000018ff037819 */ /* 0x000fc80000011603 */
[----:B------:R-:W-:-:S04]  /*74c0*/  LOP3.LUT R0, R0, R3, RZ, 0xfc, !PT ;  /* 0x0000000300007212 */ /* 0x000fc800078efcff */
[----:B------:R-:W-:-:S07]  /*74d0*/  PRMT R4, R0, 0x7610, R4 ;  /* 0x0000761000047816 */ /* 0x000fce0000000004 */
.L_x_2025:
[----:B------:R-:W-:Y:S05]  /*74e0*/  BSYNC B0 ;  /* 0x0000000000007941 */ /* 0x000fea0003800000 */
.L_x_2024:
[----:B------:R0:W-:Y:S01]  /*74f0*/  STG.E.U8 desc[UR36][R8.64], R4 ;  /* 0x0000000408007986 */ /* 0x0001e2000c101124 */
[----:B------:R-:W-:Y:S05]  /*7500*/  BRA `(.L_x_2001) ;  /* 0x0000000000b87947 */ /* 0x000fea0003800000 */
.L_x_2018:
        /* <DEDUP_REMOVED lines=22> */
.L_x_2000:
        /* <DEDUP_REMOVED lines=16> */
.L_x_2029:
[----:B------:R-:W-:Y:S05]  /*7770*/  BRA `(.L_x_2001) ;  /* 0x00000000001c7947 */ /* 0x000fea0003800000 */
.L_x_2028:
[----:B------:R-:W-:-:S06]  /*7780*/  IMAD.U32 R4, R18, 0x10000, RZ ;  /* 0x0001000012047824 */ /* 0x000fcc00078e00ff */
[----:B------:R-:W0:Y:S02]  /*7790*/  F2I.U64.TRUNC R4, R4 ;  /* 0x0000000400047311 */ /* 0x000e24000020d800 */
[----:B0-----:R0:W-:Y:S01]  /*77a0*/  STG.E.64 desc[UR36][R8.64], R4 ;  /* 0x0000000408007986 */ /* 0x0011e2000c101b24 */
[----:B------:R-:W-:Y:S05]  /*77b0*/  BRA `(.L_x_2001) ;  /* 0x00000000000c7947 */ /* 0x000fea0003800000 */
.L_x_2027:
[----:B------:R-:W-:-:S04]  /*77c0*/  IMAD.U32 R18, R18, 0x10000, RZ ;  /* 0x0001000012127824 */ /* 0x000fc800078e00ff */
[----:B------:R-:W0:Y:S02]  /*77d0*/  F2I.FTZ.U32.TRUNC.NTZ R3, R18 ;  /* 0x0000001200037305 */ /* 0x000e24000021f000 */
[----:B0-----:R0:W-:Y:S02]  /*77e0*/  STG.E desc[UR36][R8.64], R3 ;  /* 0x0000000308007986 */ /* 0x0011e4000c101924 */
.L_x_2001:
[----:B------:R-:W-:-:S07]  /*77f0*/  VIADD R23, R23, 0x80 ;  /* 0x0000008017177836 */ /* 0x000fce0000000000 */
.L_x_1961:
[----:B------:R-:W-:Y:S05]  /*7800*/  BSYNC B6 ;  /* 0x0000000000067941 */ /* 0x000fea0003800000 */
.L_x_1960:
[----:B------:R-:W-:-:S13]  /*7810*/  ISETP.GE.AND P0, PT, R23, R16, PT ;  /* 0x000000101700720c */ /* 0x000fda0003f06270 */
[----:B------:R-:W-:Y:S05]  /*7820*/  @P0 EXIT ;  /* 0x000000000000094d */ /* 0x000fea0003800000 */
[----:B0123--:R-:W0:Y:S01]  /*7830*/  LDC.64 R4, c[0x0][0x218] ;  /* 0x00008600ff047b82 */ /* 0x00fe220000000a00 */
[----:B------:R-:W-:Y:S01]  /*7840*/  PRMT R0, R19, 0x9910, RZ ;  /* 0x0000991013007816 */ /* 0x000fe200000000ff */
[----:B------:R-:W-:Y:S01]  /*7850*/  IMAD R2, R2, 0x200, R23 ;  /* 0x0000020002027824 */ /* 0x000fe200078e0217 */
[----:B------:R-:W-:Y:S02]  /*7860*/  ULDC UR4, c[0x0][0x238] ;  /* 0x00008e0000047ab9 */ /* 0x000fe40000000800 */
[----:B------:R-:W-:Y:S01]  /*7870*/  ISETP.GT.AND P1, PT, R0, 0x9, PT ;  /* 0x000000090000780c */ /* 0x000fe20003f24270 */
[----:B----4-:R-:W-:-:S05]  /*7880*/  IMAD R3, R2, UR4, RZ ;  /* 0x0000000402037c24 */ /* 0x010fca000f8e02ff */
        /* <DEDUP_REMOVED lines=15> */
.L_x_2033:
[----:B------:R-:W-:-:S06]  /*7980*/  IMAD.U32 R5, R17, 0x10000, RZ ;  /* 0x0001000011057824 */ /* 0x000fcc00078e00ff */
[----:B------:R-:W0:Y:S02]  /*7990*/  F2I.S64.TRUNC R4, R5 ;  /* 0x0000000500047311 */ /* 0x000e24000020d900 */
[----:B0-----:R-:W-:Y:S01]  /*79a0*/  STG.E.U8 desc[UR36][R2.64], R4 ;  /* 0x0000000402007986 */ /* 0x001fe2000c101124 */
[----:B------:R-:W-:Y:S05]  /*79b0*/  EXIT ;  /* 0x000000000000794d */ /* 0x000fea0003800000 */
.L_x_2032:
        /* <DEDUP_REMOVED lines=10> */
.L_x_2036:
[----:B------:R-:W-:-:S06]  /*7a60*/  IMAD.U32 R17, R17, 0x10000, RZ ;  /* 0x0001000011117824 */ /* 0x000fcc00078e00ff */
[----:B------:R-:W0:Y:S02]  /*7a70*/  F2I.FTZ.TRUNC.NTZ R17, R17 ;  /* 0x0000001100117305 */ /* 0x000e24000021f100 */
[----:B0-----:R-:W-:Y:S01]  /*7a80*/  STG.E desc[UR36][R2.64], R17 ;  /* 0x0000001102007986 */ /* 0x001fe2000c101924 */
[----:B------:R-:W-:Y:S05]  /*7a90*/  EXIT ;  /* 0x000000000000794d */ /* 0x000fea0003800000 */
.L_x_2035:
[----:B------:R-:W-:-:S06]  /*7aa0*/  IMAD.U32 R17, R17, 0x10000, RZ ;  /* 0x0001000011117824 */ /* 0x000fcc00078e00ff */
[----:B------:R-:W0:Y:S02]  /*7ab0*/  F2I.FTZ.TRUNC.NTZ R17, R17 ;  /* 0x0000001100117305 */ /* 0x000e24000021f100 */
[----:B0-----:R-:W-:Y:S01]  /*7ac0*/  STG.E.U16 desc[UR36][R2.64], R17 ;  /* 0x0000001102007986 */ /* 0x001fe2000c101524 */
[----:B------:R-:W-:Y:S05]  /*7ad0*/  EXIT ;  /* 0x000000000000794d */ /* 0x000fea0003800000 */
.L_x_2031:
        /* <DEDUP_REMOVED lines=9> */
.L_x_2038:
[----:B------:R-:W-:-:S05]  /*7b70*/  IMAD.U32 R0, R17, 0x10000, RZ ;  /* 0x0001000011007824 */ /* 0x000fca00078e00ff */
[----:B------:R-:W-:-:S05]  /*7b80*/  F2FP.F16.F32.PACK_AB R0, RZ, R0 ;  /* 0x00000000ff00723e */ /* 0x000fca00000000ff */
[----:B------:R-:W-:Y:S01]  /*7b90*/  STG.E.U16 desc[UR36][R2.64], R0 ;  /* 0x0000000002007986 */ /* 0x000fe2000c101524 */
[----:B------:R-:W-:Y:S05]  /*7ba0*/  EXIT ;  /* 0x000000000000794d */ /* 0x000fea0003800000 */
.L_x_2037:
        /* <DEDUP_REMOVED lines=10> */
.L_x_2040:
[----:B------:R-:W-:-:S05]  /*7c50*/  IMAD.U32 R17, R17, 0x10000, RZ ;  /* 0x0001000011117824 */ /* 0x000fca00078e00ff */
[----:B------:R-:W-:-:S04]  /*7c60*/  F2FP.F16.F32.PACK_AB R5, RZ, R17 ;  /* 0x00000011ff05723e */ /* 0x000fc800000000ff */
[----:B------:R-:W-:-:S05]  /*7c70*/  PRMT R5, R5, 0x5410, RZ ;  /* 0x0000541005057816 */ /* 0x000fca00000000ff */
[----:B------:R-:W-:Y:S01]  /*7c80*/  STG.E desc[UR36][R2.64], R5 ;  /* 0x0000000502007986 */ /* 0x000fe2000c101924 */
[----:B------:R-:W-:Y:S05]  /*7c90*/  EXIT ;  /* 0x000000000000794d */ /* 0x000fea0003800000 */
.L_x_2039:
[----:B------:R-:W-:-:S04]  /*7ca0*/  IMAD.U32 R4, R17, 0x10000, RZ ;  /* 0x0001000011047824 */ /* 0x000fc800078e00ff */
[----:B------:R-:W-:-:S06]  /*7cb0*/  FMUL.FTZ R4, R4, 1 ;  /* 0x3f80000004047820 */ /* 0x000fcc0000410000 */
[----:B------:R-:W0:Y:S02]  /*7cc0*/  F2F.F64.F32 R4, R4 ;  /* 0x0000000400047310 */ /* 0x000e240000201800 */
[----:B0-----:R-:W-:Y:S01]  /*7cd0*/  STG.E.64 desc[UR36][R2.64], R4 ;  /* 0x0000000402007986 */ /* 0x001fe2000c101b24 */
[----:B------:R-:W-:Y:S05]  /*7ce0*/  EXIT ;  /* 0x000000000000794d */ /* 0x000fea0003800000 */
.L_x_2030:
        /* <DEDUP_REMOVED lines=13> */
.L_x_2043:
[----:B------:R-:W-:Y:S01]  /*7dc0*/  IMAD.U32 R17, R17, 0x10000, RZ ;  /* 0x0001000011117824 */ /* 0x000fe200078e00ff */
[----:B------:R-:W-:-:S03]  /*7dd0*/  CS2R R6, SRZ ;  /* 0x0000000000067805 */ /* 0x000fc6000001ff00 */
[----:B------:R-:W-:-:S06]  /*7de0*/  FMUL.FTZ R4, R17, 1 ;  /* 0x3f80000011047820 */ /* 0x000fcc0000410000 */
[----:B------:R-:W0:Y:S02]  /*7df0*/  F2F.F64.F32 R4, R4 ;  /* 0x0000000400047310 */ /* 0x000e240000201800 */
[----:B0-----:R-:W-:Y:S01]  /*7e00*/  STG.E.128 desc[UR36][R2.64], R4 ;  /* 0x0000000402007986 */ /* 0x001fe2000c101d24 */
[----:B------:R-:W-:Y:S05]  /*7e10*/  EXIT ;  /* 0x000000000000794d */ /* 0x000fea0003800000 */
.L_x_2042:
        /* <DEDUP_REMOVED lines=21> */
.L_x_2047:
[----:B------:R-:W-:Y:S05]  /*7f70*/  BSYNC B0 ;  /* 0x0000000000007941 */ /* 0x000fea0003800000 */
.L_x_2046:
[----:B------:R-:W-:-:S05]  /*7f80*/  LOP3.LUT R5, R0, R5, RZ, 0xfc, !PT ;  /* 0x0000000500057212 */ /* 0x000fca00078efcff */
[----:B------:R-:W-:Y:S01]  /*7f90*/  STG.E.U8 desc[UR36][R2.64], R5 ;  /* 0x0000000502007986 */ /* 0x000fe2000c101124 */
[----:B------:R-:W-:Y:S05]  /*7fa0*/  EXIT ;  /* 0x000000000000794d */ /* 0x000fea0003800000 */
.L_x_2045:
        /* <DEDUP_REMOVED lines=13> */
.L_x_2049:
[----:B------:R-:W-:Y:S01]  /*8080*/  IMAD.MOV.U32 R0, RZ, RZ, 0x7f ;  /* 0x0000007fff007424 */ /* 0x000fe200078e00ff */
[----:B------:R-:W-:-:S04]  /*8090*/  ISETP.GT.U32.AND P0, PT, R4, 0x7f800000, PT ;  /* 0x7f8000000400780c */ /* 0x000fc80003f04070 */
[----:B------:R-:W-:-:S09]  /*80a0*/  SEL R0, R0, 0x7c, P0 ;  /* 0x0000007c00007807 */ /* 0x000fd20000000000 */
.L_x_2050:
[----:B------:R-:W-:Y:S05]  /*80b0*/  BSYNC B0 ;  /* 0x0000000000007941 */ /* 0x000fea0003800000 */
.L_x_2048:
[----:B------:R-:W-:-:S04]  /*80c0*/  LOP3.LUT R4, R17, 0x80000000, RZ, 0xc0, !PT ;  /* 0x8000000011047812 */ /* 0x000fc800078ec0ff */
[----:B------:R-:W-:-:S04]  /*80d0*/  SHF.R.U32.HI R5, RZ, 0x18, R4 ;  /* 0x00000018ff057819 */ /* 0x000fc80000011604 */
[----:B------:R-:W-:-:S05]  /*80e0*/  LOP3.LUT R5, R0, R5, RZ, 0xfc, !PT ;  /* 0x0000000500057212 */ /* 0x000fca00078efcff */
[----:B------:R-:W-:Y:S01]  /*80f0*/  STG.E.U8 desc[UR36][R2.64], R5 ;  /* 0x0000000502007986 */ /* 0x000fe2000c101124 */
[----:B------:R-:W-:Y:S05]  /*8100*/  EXIT ;  /* 0x000000000000794d */ /* 0x000fea0003800000 */
.L_x_2044:
[----:B------:R-:W-:Y:S01]  /*8110*/  STG.E.U16 desc[UR36][R2.64], R17 ;  /* 0x0000001102007986 */ /* 0x000fe2000c101524 */
[----:B------:R-:W-:Y:S05]  /*8120*/  EXIT ;  /* 0x000000000000794d */ /* 0x000fea0003800000 */
.L_x_2041:
        /* <DEDUP_REMOVED lines=12> */
.L_x_2053:
        /* <DEDUP_REMOVED lines=17> */
.L_x_2056:
[----:B------:R-:W-:-:S04]  /*8300*/  LOP3.LUT R0, R17, 0x80000000, RZ, 0xc0, !PT ;  /* 0x8000000011007812 */ /* 0x000fc800078ec0ff */
[----:B------:R-:W-:-:S04]  /*8310*/  SHF.R.U32.HI R5, RZ, 0x18, R0 ;  /* 0x00000018ff057819 */ /* 0x000fc80000011600 */
[----:B------:R-:W-:-:S04]  /*8320*/  LOP3.LUT R4, R4, R5, RZ, 0xfc, !PT ;  /* 0x0000000504047212 */ /* 0x000fc800078efcff */
[----:B------:R-:W-:-:S07]  /*8330*/  PRMT R0, R4, 0x7610, R0 ;  /* 0x0000761004007816 */ /* 0x000fce0000000000 */
.L_x_2055:
[----:B------:R-:W-:Y:S05]  /*8340*/  BSYNC B0 ;  /* 0x0000000000007941 */ /* 0x000fea0003800000 */
.L_x_2054:
[----:B------:R-:W-:Y:S01]  /*8350*/  STG.E.U8 desc[UR36][R2.64], R0 ;  /* 0x0000000002007986 */ /* 0x000fe2000c101124 */
[----:B------:R-:W-:Y:S05]  /*8360*/  EXIT ;  /* 0x000000000000794d */ /* 0x000fea0003800000 */
.L_x_2052:
        /* <DEDUP_REMOVED lines=17> */
.L_x_2059:
[----:B------:R-:W-:-:S04]  /*8480*/  LOP3.LUT R0, R17, 0x80000000, RZ, 0xc0, !PT ;  /* 0x8000000011007812 */ /* 0x000fc800078ec0ff */
[----:B------:R-:W-:-:S04]  /*8490*/  SHF.R.U32.HI R5, RZ, 0x18, R0 ;  /* 0x00000018ff057819 */ /* 0x000fc80000011600 */
[----:B------:R-:W-:-:S04]  /*84a0*/  LOP3.LUT R4, R4, R5, RZ, 0xfc, !PT ;  /* 0x0000000504047212 */ /* 0x000fc800078efcff */
[----:B------:R-:W-:-:S07]  /*84b0*/  PRMT R0, R4, 0x7610, R0 ;  /* 0x0000761004007816 */ /* 0x000fce0000000000 */
.L_x_2058:
[----:B------:R-:W-:Y:S05]  /*84c0*/  BSYNC B0 ;  /* 0x0000000000007941 */ /* 0x000fea0003800000 */
.L_x_2057:
[----:B------:R-:W-:Y:S01]  /*84d0*/  STG.E.U8 desc[UR36][R2.64], R0 ;  /* 0x0000000002007986 */ /* 0x000fe2000c101124 */
[----:B------:R-:W-:Y:S05]  /*84e0*/  EXIT ;  /* 0x000000000000794d */ /* 0x000fea0003800000 */
.L_x_2051:
        /* <DEDUP_REMOVED lines=22> */
.L_x_2034:
        /* <DEDUP_REMOVED lines=16> */
.L_x_2062:
[----:B------:R-:W-:Y:S05]  /*8750*/  EXIT ;  /* 0x000000000000794d */ /* 0x000fea0003800000 */
.L_x_2061:
[----:B------:R-:W-:-:S06]  /*8760*/  IMAD.U32 R4, R17, 0x10000, RZ ;  /* 0x0001000011047824 */ /* 0x000fcc00078e00ff */
[----:B------:R-:W0:Y:S02]  /*8770*/  F2I.U64.TRUNC R4, R4 ;  /* 0x0000000400047311 */ /* 0x000e24000020d800 */
[----:B0-----:R-:W-:Y:S01]  /*8780*/  STG.E.64 desc[UR36][R2.64], R4 ;  /* 0x0000000402007986 */ /* 0x001fe2000c101b24 */
[----:B------:R-:W-:Y:S05]  /*8790*/  EXIT ;  /* 0x000000000000794d */ /* 0x000fea0003800000 */
.L_x_2060:
[----:B------:R-:W-:-:S06]  /*87a0*/  IMAD.U32 R17, R17, 0x10000, RZ ;  /* 0x0001000011117824 */ /* 0x000fcc00078e00ff */
[----:B------:R-:W0:Y:S02]  /*87b0*/  F2I.FTZ.U32.TRUNC.NTZ R17, R17 ;  /* 0x0000001100117305 */ /* 0x000e24000021f000 */
[----:B0-----:R-:W-:Y:S01]  /*87c0*/  STG.E desc[UR36][R2.64], R17 ;  /* 0x0000001102007986 */ /* 0x001fe2000c101924 */
[----:B------:R-:W-:Y:S05]  /*87d0*/  EXIT ;  /* 0x000000000000794d */ /* 0x000fea0003800000 */
.L_x_2063:
        /* <DEDUP_REMOVED lines=10> */
.L_x_32030:


//--------------------- .text._ZN2at6native18elementwise_kernelILi128ELi4EZNS0_22gpu_kernel_impl_nocastINS0_13AUnaryFunctorIN3c108BFloat16ES5_S5_ZZZNS0_21heaviside_kernel_cudaERNS_18TensorIteratorBaseEENKUlvE_clEvENKUlvE8_clEvEUlS5_S5_E_EEEEvS7_RKT_EUliE_EEviT1_ --------------------------
	.section	.text._ZN2at6native18elementwise_kernelILi128ELi4EZNS0_22gpu_kernel_impl_nocastINS0_13AUnaryFunctorIN3c108BFloat16ES5_S5_ZZZNS0_21heaviside_kernel_cudaERNS_18TensorIteratorBaseEENKUlvE_clEvENKUlvE8_clEvEUlS5_S5_E_EEEEvS7_RKT_EUliE_EEviT1_,"ax",@progbits
	.align	128
        .global         _ZN2at6native18elementwise_kernelILi128ELi4EZNS0_22gpu_kernel_impl_nocastINS0_13AUnaryFunctorIN3c108BFloat16ES5_S5_ZZZNS0_21heaviside_kernel_cudaERNS_18TensorIteratorBaseEENKUlvE_clEvENKUlvE8_clEvEUlS5_S5_E_EEEEvS7_RKT_EUliE_EEviT1_
        .type           _ZN2at6native18elementwise_kernelILi128ELi4EZNS0_22gpu_kernel_impl_nocastINS0_13AUnaryFunctorIN3c108BFloat16ES5_S5_ZZZNS0_21heaviside_kernel_cudaERNS_18TensorIteratorBaseEENKUlvE_clEvENKUlvE8_clEvEUlS5_S5_E_EEEEvS7_RKT_EUliE_EEviT1_,@function
        .size           _ZN2at6native18elementwise_kernelILi128ELi4EZNS0_22gpu_kernel_impl_nocastINS0_13AUnaryFunctorIN3c108BFloat16ES5_S5_ZZZNS0_21heaviside_kernel_cudaERNS_18TensorIteratorBaseEENKUlvE_clEvENKUlvE8_clEvEUlS5_S5_E_EEEEvS7_RKT_EUliE_EEviT1_,(.L_x_32031 - _ZN2at6native18elementwise_kernelILi128ELi4EZNS0_22gpu_kernel_impl_nocastINS0_13AUnaryFunctorIN3c108BFloat16ES5_S5_ZZZNS0_21heaviside_kernel_cudaERNS_18TensorIteratorBaseEENKUlvE_clEvENKUlvE8_clEvEUlS5_S5_E_EEEEvS7_RKT_EUliE_EEviT1_)
        .other          _ZN2at6native18elementwise_kernelILi128ELi4EZNS0_22gpu_kernel_impl_nocastINS0_13AUnaryFunctorIN3c108BFloat16ES5_S5_ZZZNS0_21heaviside_kernel_cudaERNS_18TensorIteratorBaseEENKUlvE_clEvENKUlvE8_clEvEUlS5_S5_E_EEEEvS7_RKT_EUliE_EEviT1_,@"STO_CUDA_ENTRY STV_DEFAULT"
_ZN2at6native18elementwise_kernelILi128ELi4EZNS0_22gpu_kernel_impl_nocastINS0_13AUnaryFunctorIN3c108BFloat16ES5_S5_ZZZNS0_21heaviside_kernel_cudaERNS_18TensorIteratorBaseEENKUlvE_clEvENKUlvE8_clEvEUlS5_S5_E_EEEEvS7_RKT_EUliE_EEviT1_:
.text._ZN2at6native18elementwise_kernelILi128ELi4EZNS0_22gpu_kernel_impl_nocastINS0_13AUnaryFunctorIN3c108BFloat16ES5_S5_ZZZNS0_21heaviside_kernel_cudaERNS_18TensorIteratorBaseEENKUlvE_clEvENKUlvE8_clEvEUlS5_S5_E_EEEEvS7_RKT_EUliE_EEviT1_:
[----:B------:R-:W-:Y:S01]  /*0000*/  LDC R1, c[0x0][0x28] ;  /* 0x00000a00ff017b82 */ /* 0x000fe20000000800 */
[----:B------:R-:W0:Y:S01]  /*0010*/  S2R R0, SR_CTAID.X ;  /* 0x0000000000007919 */ /* 0x000e220000002500 */
[----:B------:R-:W-:Y:S01]  /*0020*/  ULDC UR6, c[0x0][0x210] ;  /* 0x0000840000067ab9 */ /* 0x000fe20000000800 */
[----:B------:R-:W-:Y:S01]  /*0030*/  ULDC.64 UR4, c[0x0][0x208] ;  /* 0x0000820000047ab9 */ /* 0x000fe20000000a00 */
[----:B------:R-:W-:Y:S01]  /*0040*/  ULDC.U16 UR7, c[0x0][0x422] ;  /* 0x0001088000077ab9 */ /* 0x000fe20000000400 */
[----:B------:R-:W0:Y:S01]  /*0050*/  S2R R3, SR_TID.X ;  /* 0x0000000000037919 */ /* 0x000e220000002100 */
[----:B------:R-:W-:Y:S01]  /*0060*/  BSSY B0, `(.L_x_2064) ;  /* 0x0000140000007945 */ /* 0x000fe20003800000 */
[----:B0-----:R-:W-:-:S04]  /*0070*/  LEA R0, R0, R3, 0x9 ;  /* 0x0000000300007211 */ /* 0x001fc800078e48ff */
[----:B------:R-:W-:-:S13]  /*0080*/  ISETP.GE.AND P0, PT, R0, UR6, PT ;  /* 0x0000000600007c0c */ /* 0x000fda000bf06270 */
[----:B------:R-:W-:Y:S05]  /*0090*/  @P0 BRA `(.L_x_2065) ;  /* 0x0000001000f00947 */ /* 0x000fea0003800000 */
[----:B------:R-:W0:Y:S01]  /*00a0*/  LDC R8, c[0x0][0x218] ;  /* 0x00008600ff087b82 */ /* 0x000e220000000800 */
[----:B------:R-:W-:Y:S02]  /*00b0*/  CS2R R2, SRZ ;  /* 0x0000000000027805 */ /* 0x000fe4000001ff00 */
[----:B0-----:R-:W-:-:S13]  /*00c0*/  ISETP.NE.AND P0, PT, R8, RZ, PT ;  /* 0x000000ff0800720c */ /* 0x001fda0003f05270 */
[----:B------:R-:W-:Y:S05]  /*00d0*/  @!P0 BRA `(.L_x_2066) ;  /* 0x0000001000a88947 */ /* 0x000fea0003800000 */
[----:B------:R-:W-:Y:S01]  /*00e0*/  HFMA2.MMA R2, -RZ, RZ, 0, 0 ;  /* 0x00000000ff027435 */ /* 0x000fe200000001ff */
[----:B------:R-:W-:Y:S01]  /*00f0*/  MOV R3, R0 ;  /* 0x0000000000037202 */ /* 0x000fe20000000f00 */
[----:B------:R-:W-:Y:S01]  /*0100*/  ULDC.64 UR8, c[0x0][0x220] ;  /* 0x0000880000087ab9 */ /* 0x000fe20000000a00 */
[----:B------:R-:W-:-:S07]  /*0110*/  ISETP.NE.AND P0, PT, R8, 0x1, PT ;  /* 0x000000010800780c */ /* 0x000fce0003f05270 */
        /* <DEDUP_REMOVED lines=283> */
[----:B------:R-:W1:Y:S08]  /*12d0*/  @P0 LDC R15, c[0x0][0x33c] ;  /* 0x0000cf00ff0f0b82 */ /* 0x000e700000000800 */
[----:B------:R-:W2:Y:S01]  /*12e0*/  @P0 LDC.64 R6, c[0x0][0x408] ;  /* 0x00010200ff060b82 */ /* 0x000ea20000000a00 */
[----:B0-----:R-:W-:-:S05]  /*12f0*/  @P0 IMAD.HI.U32 R4, R9, R12, R8 ;  /* 0x0000000c09040227 */ /* 0x001fca00078e0008 */
[----:B------:R-:W-:Y:S01]  /*1300*/  @P0 SHF.R.U32.HI R8, RZ, R13, R4 ;  /* 0x0000000dff080219 */ /* 0x000fe20000011604 */
[----:B------:R-:W-:-:S03]  /*1310*/  IMAD R4, R11, UR10, R5 ;  /* 0x0000000a0b047c24 */ /* 0x000fc6000f8e0205 */
[----:B------:R-:W-:Y:S01]  /*1320*/  @P0 IADD3 R8, -R8, RZ, RZ ;  /* 0x000000ff08080210 */ /* 0x000fe20007ffe1ff */
[C---:B------:R-:W-:Y:S02]  /*1330*/  IMAD R3, R4.reuse, UR8, R3 ;  /* 0x0000000804037c24 */ /* 0x040fe4000f8e0203 */
[----:B------:R-:W-:Y:S02]  /*1340*/  IMAD R2, R4, UR9, R2 ;  /* 0x0000000904027c24 */ /* 0x000fe4000f8e0202 */
[----:B-1----:R-:W-:-:S04]  /*1350*/  @P0 IMAD R8, R8, R15, R9 ;  /* 0x0000000f08080224 */ /* 0x002fc800078e0209 */
[C---:B--2---:R-:W-:Y:S02]  /*1360*/  @P0 IMAD R3, R8.reuse, R6, R3 ;  /* 0x0000000608030224 */ /* 0x044fe400078e0203 */
[----:B------:R-:W-:-:S07]  /*1370*/  @P0 IMAD R2, R8, R7, R2 ;  /* 0x0000000708020224 */ /* 0x000fce00078e0202 */
.L_x_2066:
[----:B------:R-:W-:Y:S02]  /*1380*/  ULDC.64 UR8, c[0x0][0x418] ;  /* 0x0001060000087ab9 */ /* 0x000fe40000000a00 */
[----:B------:R-:W-:-:S04]  /*1390*/  IADD3 R4, P0, R2, UR8, RZ ;  /* 0x0000000802047c10 */ /* 0x000fc8000ff1e0ff */
[----:B------:R-:W-:-:S05]  /*13a0*/  IADD3.X R5, RZ, UR9, RZ, P0, !PT ;  /* 0x00000009ff057c10 */ /* 0x000fca00087fe4ff */
[----:B------:R-:W2:Y:S01]  /*13b0*/  LDG.E.U16 R7, desc[UR4][R4.64] ;  /* 0x0000000404077981 */ /* 0x000ea2000c1e1500 */
[----:B------:R-:W-:Y:S01]  /*13c0*/  USHF.L.U32 UR8, UR7, 0x10, URZ ;  /* 0x0000001007087899 */ /* 0x000fe2000800063f */
[----:B------:R-:W-:-:S05]  /*13d0*/  IADD3 R0, R0, 0x80, RZ ;  /* 0x0000008000007810 */ /* 0x000fca0007ffe0ff */
[----:B------:R-:W-:-:S13]  /*13e0*/  FSETP.NEU.FTZ.AND P0, PT, RZ, UR8, PT ;  /* 0x00000008ff007c0b */ /* 0x000fda000bf1d000 */
[----:B------:R-:W-:Y:S01]  /*13f0*/  @P0 FSET.BF.LT.FTZ.AND R6, RZ, UR8, PT ;  /* 0x00000008ff060c0a */ /* 0x000fe2000b811000 */
[----:B------:R-:W-:Y:S02]  /*1400*/  ULDC.64 UR8, c[0x0][0x410] ;  /* 0x0001040000087ab9 */ /* 0x000fe40000000a00 */
[----:B------:R-:W-:Y:S02]  /*1410*/  IADD3 R2, P1, R3, UR8, RZ ;  /* 0x0000000803027c10 */ /* 0x000fe4000ff3e0ff */
[----:B------:R-:W-:Y:S02]  /*1420*/  @P0 F2FP.BF16.F32.PACK_AB R6, RZ, R6 ;  /* 0x00000006ff06023e */ /* 0x000fe400000010ff */
[----:B------:R-:W-:Y:S02]  /*1430*/  IADD3.X R3, RZ, UR9, RZ, P1, !PT ;  /* 0x00000009ff037c10 */ /* 0x000fe40008ffe4ff */
[----:B--2---:R-:W-:-:S05]  /*1440*/  @P0 PRMT R7, R6, 0x7610, R7 ;  /* 0x0000761006070816 */ /* 0x004fca0000000007 */
[----:B------:R0:W-:Y:S02]  /*1450*/  STG.E.U16 desc[UR4][R2.64], R7 ;  /* 0x0000000702007986 */ /* 0x0001e4000c101504 */
.L_x_2065:
[----:B------:R-:W-:Y:S05]  /*1460*/  BSYNC B0 ;  /* 0x0000000000007941 */ /* 0x000fea0003800000 */
.L_x_2064:
[----:B------:R-:W-:Y:S01]  /*1470*/  ISETP.GE.AND P0, PT, R0, UR6, PT ;  /* 0x0000000600007c0c */ /* 0x000fe2000bf06270 */
[----:B------:R-:W-:-:S12]  /*1480*/  BSSY B0, `(.L_x_2067) ;  /* 0x000027c000007945 */ /* 0x000fd80003800000 */
[----:B------:R-:W-:Y:S05]  /*1490*/  @P0 BRA `(.L_x_2068) ;  /* 0x0000002400e80947 */ /* 0x000fea0003800000 */
[----:B------:R-:W1:Y:S01]  /*14a0*/  LDC R8, c[0x0][0x218] ;  /* 0x00008600ff087b82 */ /* 0x000e620000000800 */
[----:B0-----:R-:W-:Y:S02]  /*14b0*/  CS2R R2, SRZ ;  /* 0x0000000000027805 */ /* 0x001fe4000001ff00 */
[----:B-1----:R-:W-:-:S13]  /*14c0*/  ISETP.NE.AND P0, PT, R8, RZ, PT ;  /* 0x000000ff0800720c */ /* 0x002fda0003f05270 */
[----:B------:R-:W-:Y:S05]  /*14d0*/  @!P0 BRA `(.L_x_2069) ;  /* 0x0000001000a88947 */ /* 0x000fea0003800000 */
[----:B------:R-:W-:Y:S01]  /*14e0*/  HFMA2.MMA R2, -RZ, RZ, 0, 0 ;  /* 0x00000000ff027435 */ /* 0x000fe200000001ff */
[----:B------:R-:W-:Y:S01]  /*14f0*/  IMAD.MOV.U32 R3, RZ, RZ, R0 ;  /* 0x000000ffff037224 */ /* 0x000fe200078e0000 */
        /* <DEDUP_REMOVED lines=296> */
.L_x_2069:
[----:B------:R-:W-:Y:S02]  /*2780*/  ULDC.64 UR8, c[0x0][0x418] ;  /* 0x0001060000087ab9 */ /* 0x000fe40000000a00 */
[----:B------:R-:W-:-:S04]  /*2790*/  IADD3 R4, P0, R2, UR8, RZ ;  /* 0x0000000802047c10 */ /* 0x000fc8000ff1e0ff */
[----:B------:R-:W-:-:S05]  /*27a0*/  IADD3.X R5, RZ, UR9, RZ, P0, !PT ;  /* 0x00000009ff057c10 */ /* 0x000fca00087fe4ff */
[----:B------:R-:W2:Y:S01]  /*27b0*/  LDG.E.U16 R7, desc[UR4][R4.64] ;  /* 0x0000000404077981 */ /* 0x000ea2000c1e1500 */
[----:B------:R-:W-:Y:S01]  /*27c0*/  USHF.L.U32 UR8, UR7, 0x10, URZ ;  /* 0x0000001007087899 */ /* 0x000fe2000800063f */
[----:B------:R-:W-:-:S05]  /*27d0*/  VIADD R0, R0, 0x80 ;  /* 0x0000008000007836 */ /* 0x000fca0000000000 */
[----:B------:R-:W-:-:S13]  /*27e0*/  FSETP.NEU.FTZ.AND P1, PT, RZ, UR8, PT ;  /* 0x00000008ff007c0b */ /* 0x000fda000bf3d000 */
[----:B------:R-:W-:Y:S01]  /*27f0*/  @P1 FSET.BF.LT.FTZ.AND R6, RZ, UR8, PT ;  /* 0x00000008ff061c0a */ /* 0x000fe2000b811000 */
[----:B------:R-:W-:Y:S02]  /*2800*/  ULDC.64 UR8, c[0x0][0x410] ;  /* 0x0001040000087ab9 */ /* 0x000fe40000000a00 */
[----:B------:R-:W-:Y:S02]  /*2810*/  IADD3 R2, P0, R3, UR8, RZ ;  /* 0x0000000803027c10 */ /* 0x000fe4000ff1e0ff */
[----:B------:R-:W-:Y:S02]  /*2820*/  @P1 F2FP.BF16.F32.PACK_AB R6, RZ, R6 ;  /* 0x00000006ff06123e */ /* 0x000fe400000010ff */
[----:B------:R-:W-:Y:S02]  /*2830*/  IADD3.X R3, RZ, UR9, RZ, P0, !PT ;  /* 0x00000009ff037c10 */ /* 0x000fe400087fe4ff */
[----:B------:R-:W-:Y:S02]  /*2840*/  ISETP.GE.AND P0, PT, R0, UR6, PT ;  /* 0x0000000600007c0c */ /* 0x000fe4000bf06270 */
[----:B--2---:R-:W-:-:S05]  /*2850*/  @P1 PRMT R7, R6, 0x7610, R7 ;  /* 0x0000761006071816 */ /* 0x004fca0000000007 */
[----:B------:R1:W-:Y:S06]  /*2860*/  STG.E.U16 desc[UR4][R2.64], R7 ;  /* 0x0000000702007986 */ /* 0x0003ec000c101504 */
[----:B------:R-:W-:Y:S05]  /*2870*/  @P0 BRA `(.L_x_2068) ;  /* 0x0000001000f00947 */ /* 0x000fea0003800000 */
[----:B------:R-:W0:Y:S01]  /*2880*/  LDC R8, c[0x0][0x218] ;  /* 0x00008600ff087b82 */ /* 0x000e220000000800 */
[----:B-1----:R-:W-:Y:S02]  /*2890*/  CS2R R2, SRZ ;  /* 0x0000000000027805 */ /* 0x002fe4000001ff00 */
        /* <DEDUP_REMOVED lines=300> */
.L_x_2070:
        /* <DEDUP_REMOVED lines=14> */
.L_x_2068:
[----:B------:R-:W-:Y:S05]  /*3c40*/  BSYNC B0 ;  /* 0x0000000000007941 */ /* 0x000fea0003800000 */
.L_x_2067:
[----:B------:R-:W-:-:S13]  /*3c50*/  ISETP.GE.AND P0, PT, R0, UR6, PT ;  /* 0x0000000600007c0c */ /* 0x000fda000bf06270 */
[----:B------:R-:W-:Y:S05]  /*3c60*/  @P0 EXIT ;  /* 0x000000000000094d */ /* 0x000fea0003800000 */
[----:B------:R-:W3:Y:S01]  /*3c70*/  LDC R8, c[0x0][0x218] ;  /* 0x00008600ff087b82 */ /* 0x000ee20000000800 */
[----:B012---:R-:W-:Y:S02]  /*3c80*/  CS2R R2, SRZ ;  /* 0x0000000000027805 */ /* 0x007fe4000001ff00 */
[----:B---3--:R-:W-:-:S13]  /*3c90*/  ISETP.NE.AND P0, PT, R8, RZ, PT ;  /* 0x000000ff0800720c */ /* 0x008fda0003f05270 */
        /* <DEDUP_REMOVED lines=10> */
[----:B------:R-:W-:-:S04]  /*3d40*/  IMAD R0, R3, UR6, R0 ;  /* 0x0000000603007c24 */ /* 0x000fc8000f8e0200 */
        /* <DEDUP_REMOVED lines=89> */
[----:B------:R-:W-:Y:S01]  /*42e0*/  ISETP.NE.AND P0, PT, R8, 0x9, PT ;  /* 0x000000090800780c */ /* 0x000fe20003f05270 */
[----:B------:R-:W-:Y:S01]  /*42f0*/  ULDC UR6, c[0x0][0x27c] ;  /* 0x00009f0000067ab9 */ /* 0x000fe20000000800 */
        /* <DEDUP_REMOVED lines=183> */
[----:B------:R-:W-:Y:S02]  /*4e70*/  @P0 MOV R6, RZ ;  /* 0x000000ff00060202 */ /* 0x000fe40000000f00 */
[----:B------:R-:W-:-:S05]  /*4e80*/  IADD3 R4, -R7, RZ, RZ ;  /* 0x000000ff07047210 */ /* 0x000fca0007ffe1ff */
[----:B------:R-:W1:Y:S01]  /*4e90*/  @P0 LDC R11, c[0x0][0x33c] ;  /* 0x0000cf00ff0b0b82 */ /* 0x000e620000000800 */
[----:B------:R-:W-:Y:S01]  /*4ea0*/  IMAD R4, R4, UR8, R5 ;  /* 0x0000000804047c24 */ /* 0x000fe2000f8e0205 */
[----:B------:R-:W-:-:S03]  /*4eb0*/  ULDC.64 UR8, c[0x0][0x400] ;  /* 0x0001000000087ab9 */ /* 0x000fc60000000a00 */
        /* <DEDUP_REMOVED lines=9> */
.L_x_2071:
[----:B------:R-:W-:Y:S02]  /*4f50*/  ULDC.64 UR8, c[0x0][0x418] ;  /* 0x0001060000087ab9 */ /* 0x000fe40000000a00 */
[----:B------:R-:W-:-:S04]  /*4f60*/  IADD3 R4, P0, R2, UR8, RZ ;  /* 0x0000000802047c10 */ /* 0x000fc8000ff1e0ff */
[----:B------:R-:W-:Y:S01]  /*4f70*/  IADD3.X R5, RZ, UR9, RZ, P0, !PT ;  /* 0x00000009ff057c10 */ /* 0x000fe200087fe4ff */
[----:B------:R-:W-:Y:S01]  /*4f80*/  USHF.L.U32 UR6, UR7, 0x10, URZ ;  /* 0x0000001007067899 */ /* 0x000fe2000800063f */
[----:B------:R-:W-:-:S03]  /*4f90*/  ULDC.64 UR8, c[0x0][0x410] ;  /* 0x0001040000087ab9 */ /* 0x000fc60000000a00 */
[----:B------:R-:W2:Y:S01]  /*4fa0*/  LDG.E.U16 R7, desc[UR4][R4.64] ;  /* 0x0000000404077981 */ /* 0x000ea2000c1e1500 */
[----:B------:R-:W-:Y:S02]  /*4fb0*/  IADD3 R2, P0, R3, UR8, RZ ;  /* 0x0000000803027c10 */ /* 0x000fe4000ff1e0ff */
[----:B------:R-:W-:Y:S02]  /*4fc0*/  FSETP.NEU.FTZ.AND P1, PT, RZ, UR6, PT ;  /* 0x00000006ff007c0b */ /* 0x000fe4000bf3d000 */
[----:B------:R-:W-:-:S11]  /*4fd0*/  IADD3.X R3, RZ, UR9, RZ, P0, !PT ;  /* 0x00000009ff037c10 */ /* 0x000fd600087fe4ff */
[----:B------:R-:W-:-:S04]  /*4fe0*/  @P1 FSET.BF.LT.FTZ.AND R0, RZ, UR6, PT ;  /* 0x00000006ff001c0a */ /* 0x000fc8000b811000 */
[----:B------:R-:W-:-:S04]  /*4ff0*/  @P1 F2FP.BF16.F32.PACK_AB R0, RZ, R0 ;  /* 0x00000000ff00123e */ /* 0x000fc800000010ff */
[----:B--2---:R-:W-:-:S05]  /*5000*/  @P1 PRMT R7, R0, 0x7610, R7 ;  /* 0x0000761000071816 */ /* 0x004fca0000000007 */
[----:B------:R-:W-:Y:S01]  /*5010*/  STG.E.U16 desc[UR4][R2.64], R7 ;  /* 0x0000000702007986 */ /* 0x000fe2000c101504 */
[----:B------:R-:W-:Y:S05]  /*5020*/  EXIT ;  /* 0x000000000000794d */ /* 0x000fea0003800000 */
.L_x_2072:
        /* <DEDUP_REMOVED lines=13> */
.L_x_32031:


//--------------------- .text._ZN2at6native27unrolled_elementwise_kernelINS0_13AUnaryFunctorIN3c108BFloat16ES4_S4_ZZZNS0_21heaviside_kernel_cudaERNS_18TensorIteratorBaseEENKUlvE_clEvENKUlvE8_clEvEUlS4_S4_E_EESt5arrayIPcLm2EELi4E23TrivialOffsetCalculatorILi1EjESF_NS0_6memory15LoadWithoutCastENSG_16StoreWithoutCastEEEviT_T0_T2_T3_T4_T5_ --------------------------
	.section	.text._ZN2at6native27unrolled_elementwise_kernelINS0_13AUnaryFunctorIN3c108BFloat16ES4_S4_ZZZNS0_21heaviside_kernel_cudaERNS_18TensorIteratorBaseEENKUlvE_clEvENKUlvE8_clEvEUlS4_S4_E_EESt5arrayIPcLm2EELi4E23TrivialOffsetCalculatorILi1EjESF_NS0_6memory15LoadWithoutCastENSG_16StoreWithoutCastEEEviT_T0_T2_T3_T4_T5_,"ax",@progbits
	.align	128
        .global         _ZN2at6native27unrolled_elementwise_kernelINS0_13AUnaryFunctorIN3c108BFloat16ES4_S4_ZZZNS0_21heaviside_kernel_cudaERNS_18TensorIteratorBaseEENKUlvE_clEvENKUlvE8_clEvEUlS4_S4_E_EESt5arrayIPcLm2EELi4E23TrivialOffsetCalculatorILi1EjESF_NS0_6memory15LoadWithoutCastENSG_16StoreWithoutCastEEEviT_T0_T2_T3_T4_T5_
        .type           _ZN2at6native27unrolled_elementwise_kernelINS0_13AUnaryFunctorIN3c108BFloat16ES4_S4_ZZZNS0_21heaviside_kernel_cudaERNS_18TensorIteratorBaseEENKUlvE_clEvENKUlvE8_clEvEUlS4_S4_E_EESt5arrayIPcLm2EELi4E23TrivialOffsetCalculatorILi1EjESF_NS0_6memory15LoadWithoutCastENSG_16StoreWithoutCastEEEviT_T0_T2_T3_T4_T5_,@function
        .size           _ZN2at6native27unrolled_elementwise_kernelINS0_13AUnaryFunctorIN3c108BFloat16ES4_S4_ZZZNS0_21heaviside_kernel_cudaERNS_18TensorIteratorBaseEENKUlvE_clEvENKUlvE8_clEvEUlS4_S4_E_EESt5arrayIPcLm2EELi4E23TrivialOffsetCalculatorILi1EjESF_NS0_6memory15LoadWithoutCastENSG_16StoreWithoutCastEEEviT_T0_T2_T3_T4_T5_,(.L_x_32032 - _ZN2at6native27unrolled_elementwise_kernelINS0_13AUnaryFunctorIN3c108BFloat16ES4_S4_ZZZNS0_21heaviside_kernel_cudaERNS_18TensorIteratorBaseEENKUlvE_clEvENKUlvE8_clEvEUlS4_S4_E_EESt5arrayIPcLm2EELi4E23TrivialOffsetCalculatorILi1EjESF_NS0_6memory15LoadWithoutCastENSG_16StoreWithoutCastEEEviT_T0_T2_T3_T4_T5_)
        .other          _ZN2at6native27unrolled_elementwise_kernelINS0_13AUnaryFunctorIN3c108BFloat16ES4_S4_ZZZNS0_21heaviside_kernel_cudaERNS_18TensorIteratorBaseEENKUlvE_clEvENKUlvE8_clEvEUlS4_S4_E_EESt5arrayIPcLm2EELi4E23TrivialOffsetCalculatorILi1EjESF_NS0_6memory15LoadWithoutCastENSG_16StoreWithoutCastEEEviT_T0_T2_T3_T4_T5_,@"STO_CUDA_ENTRY STV_DEFAULT"
_ZN2at6native27unrolled_elementwise_kernelINS0_13AUnaryFunctorIN3c108BFloat16ES4_S4_ZZZNS0_21heaviside_kernel_cudaERNS_18TensorIteratorBaseEENKUlvE_clEvENKUlvE8_clEvEUlS4_S4_E_EESt5arrayIPcLm2EELi4E23TrivialOffsetCalculatorILi1EjESF_NS0_6memory15LoadWithoutCastENSG_16StoreWithoutCastEEEviT_T0_T2_T3_T4_T5_:
.text._ZN2at6native27unrolled_elementwise_kernelINS0_13AUnaryFunctorIN3c108BFloat16ES4_S4_ZZZNS0_21heaviside_kernel_cudaERNS_18TensorIteratorBaseEENKUlvE_clEvENKUlvE8_clEvEUlS4_S4_E_EESt5arrayIPcLm2EELi4E23TrivialOffsetCalculatorILi1EjESF_NS0_6memory15LoadWithoutCastENSG_16StoreWithoutCastEEEviT_T0_T2_T3_T4_T5_:
        /* <DEDUP_REMOVED lines=14> */
[----:B------:R-:W1:Y:S01]  /*00e0*/  @!P0 LDC.64 R10, c[0x0][0x220] ;  /* 0x00008800ff0a8b82 */ /* 0x000e620000000a00 */
[----:B------:R-:W-:Y:S02]  /*00f0*/  @!P0 VIADD R17, R17, 0x80 ;  /* 0x0000008011118836 */ /* 0x000fe40000000000 */
[----:B0-----:R-:W-:-:S03]  /*0100*/  @!P1 IMAD.WIDE.U32 R8, R3, 0x2, R8 ;  /* 0x0000000203089825 */ /* 0x001fc600078e0008 */
[----:B------:R-:W-:Y:S02]  /*0110*/  ISETP.GE.AND P2, PT, R17, R2, PT ;  /* 0x000000021100720c */ /* 0x000fe40003f46270 */
[----:B------:R0:W2:Y:S11]  /*0120*/  @!P1 LDG.E.U16 R5, desc[UR6][R8.64] ;  /* 0x0000000608059981 */ /* 0x0000b6000c1e1500 */
[----:B------:R-:W3:Y:S01]  /*0130*/  @!P2 LDC.64 R14, c[0x0][0x220] ;  /* 0x00008800ff0eab82 */ /* 0x000ee20000000a00 */
[----:B------:R-:W-:Y:S01]  /*0140*/  @!P2 IMAD R3, R0, 0x200, R17 ;  /* 0x000002000003a824 */ /* 0x000fe200078e0211 */
[----:B------:R-:W-:Y:S01]  /*0150*/  PRMT R4, RZ, 0x7610, R4 ;  /* 0x00007610ff047816 */ /* 0x000fe20000000004 */
[----:B-1----:R-:W-:Y:S01]  /*0160*/  @!P0 IMAD.WIDE.U32 R12, R13, 0x2, R10 ;  /* 0x000000020d0c8825 */ /* 0x002fe200078e000a */
[----:B------:R-:W-:Y:S01]  /*0170*/  ULDC.U16 UR4, c[0x0][0x216] ;  /* 0x0000858000047ab9 */ /* 0x000fe20000000400 */
[----:B------:R-:W-:-:S03]  /*0180*/  PRMT R6, RZ, 0x7610, R6 ;  /* 0x00007610ff067816 */ /* 0x000fc60000000006 */
[----:B0-----:R-:W0:Y:S01]  /*0190*/  @!P1 LDC.64 R8, c[0x0][0x218] ;  /* 0x00008600ff089b82 */ /* 0x001e220000000a00 */
[----:B---3--:R-:W-:Y:S01]  /*01a0*/  @!P2 IMAD.WIDE.U32 R14, R3, 0x2, R14 ;  /* 0x00000002030ea825 */ /* 0x008fe200078e000e */
[----:B------:R-:W-:-:S04]  /*01b0*/  PRMT R3, RZ, 0x7610, R3 ;  /* 0x00007610ff037816 */ /* 0x000fc80000000003 */
[----:B------:R-:W3:Y:S04]  /*01c0*/  @!P2 LDG.E.U16 R4, desc[UR6][R14.64] ;  /* 0x000000060e04a981 */ /* 0x000ee8000c1e1500 */
[----:B------:R1:W4:Y:S01]  /*01d0*/  @!P0 LDG.E.U16 R3, desc[UR6][R12.64] ;  /* 0x000000060c038981 */ /* 0x000322000c1e1500 */
[----:B------:R-:W-:-:S05]  /*01e0*/  @!P2 VIADD R17, R17, 0x80 ;  /* 0x000000801111a836 */ /* 0x000fca0000000000 */
[----:B------:R-:W-:-:S13]  /*01f0*/  ISETP.GE.AND P0, PT, R17, R2, PT ;  /* 0x000000021100720c */ /* 0x000fda0003f06270 */
[----:B------:R-:W0:Y:S01]  /*0200*/  @!P0 LDC.64 R10, c[0x0][0x220] ;  /* 0x00008800ff0a8b82 */ /* 0x000e220000000a00 */
[----:B------:R-:W-:Y:S01]  /*0210*/  @!P0 IMAD R17, R0, 0x200, R17 ;  /* 0x0000020000118824 */ /* 0x000fe200078e0211 */
[----:B------:R-:W-:Y:S01]  /*0220*/  USHF.L.U32 UR4, UR4, 0x10, URZ ;  /* 0x0000001004047899 */ /* 0x000fe2000800063f */
[----:B-1----:R-:W-:Y:S02]  /*0230*/  VIADD R13, R7, 0x80 ;  /* 0x00000080070d7836 */ /* 0x002fe40000000000 */
[----:B0-----:R-:W-:-:S05]  /*0240*/  @!P0 IMAD.WIDE.U32 R10, R17, 0x2, R10 ;  /* 0x00000002110a8825 */ /* 0x001fca00078e000a */
[----:B------:R0:W5:Y:S01]  /*0250*/  @!P0 LDG.E.U16 R6, desc[UR6][R10.64] ;  /* 0x000000060a068981 */ /* 0x000162000c1e1500 */
[----:B------:R-:W-:-:S04]  /*0260*/  FSETP.NEU.FTZ.AND P0, PT, RZ, UR4, PT ;  /* 0x00000004ff007c0b */ /* 0x000fc8000bf1d000 */
[CC--:B------:R-:W-:Y:S01]  /*0270*/  ISETP.GE.OR P2, PT, R7.reuse, R2.reuse, !P0 ;  /* 0x000000020700720c */ /* 0x0c0fe20004746670 */
[C---:B------:R-:W-:Y:S02]  /*0280*/  VIADD R15, R7.reuse, 0x100 ;  /* 0x00000100070f7836 */ /* 0x040fe40000000000 */
[----:B0-----:R-:W-:Y:S01]  /*0290*/  VIADD R11, R7, 0x180 ;  /* 0x00000180070b7836 */ /* 0x001fe20000000000 */
[-C--:B------:R-:W-:Y:S02]  /*02a0*/  ISETP.GE.OR P3, PT, R13, R2.reuse, !P0 ;  /* 0x000000020d00720c */ /* 0x080fe40004766670 */
[-C--:B------:R-:W-:Y:S02]  /*02b0*/  ISETP.GE.OR P4, PT, R15, R2.reuse, !P0 ;  /* 0x000000020f00720c */ /* 0x080fe40004786670 */
[----:B------:R-:W-:-:S05]  /*02c0*/  ISETP.GE.OR P0, PT, R11, R2, !P0 ;  /* 0x000000020b00720c */ /* 0x000fca0004706670 */
[----:B------:R-:W-:Y:S01]  /*02d0*/  @!P2 FSET.BF.LT.FTZ.AND R10, RZ, UR4, PT ;  /* 0x00000004ff0aac0a */ /* 0x000fe2000b811000 */
[----:B------:R-:W-:-:S03]  /*02e0*/  @!P1 IMAD R11, R0, 0x200, R7 ;  /* 0x00000200000b9824 */ /* 0x000fc600078e0207 */
[----:B------:R-:W-:Y:S01]  /*02f0*/  @!P2 F2FP.BF16.F32.PACK_AB R10, RZ, R10 ;  /* 0x0000000aff0aa23e */ /* 0x000fe200000010ff */
[----:B------:R-:W-:-:S04]  /*0300*/  @!P1 IMAD.WIDE.U32 R8, R11, 0x2, R8 ;  /* 0x000000020b089825 */ /* 0x000fc800078e0008 */
[----:B------:R-:W-:Y:S01]  /*0310*/  @!P1 VIADD R7, R7, 0x80 ;  /* 0x0000008007079836 */ /* 0x000fe20000000000 */
[----:B------:R-:W-:-:S04]  /*0320*/  @!P4 FSET.BF.LT.FTZ.AND R12, RZ, UR4, PT ;  /* 0x00000004ff0ccc0a */ /* 0x000fc8000b811000 */
[----:B------:R-:W-:Y:S01]  /*0330*/  @!P4 F2FP.BF16.F32.PACK_AB R12, RZ, R12 ;  /* 0x0000000cff0cc23e */ /* 0x000fe200000010ff */
[----:B------:R-:W-:Y:S01]  /*0340*/  BSSY B0, `(.L_x_2073) ;  /* 0x0000014000007945 */ /* 0x000fe20003800000 */
[----:B--2---:R-:W-:-:S05]  /*0350*/  @!P2 PRMT R5, R10, 0x7610, R5 ;  /* 0x000076100a05a816 */ /* 0x004fca0000000005 */
[----:B------:R0:W-:Y:S01]  /*0360*/  @!P1 STG.E.U16 desc[UR6][R8.64], R5 ;  /* 0x0000000508009986 */ /* 0x0001e2000c101506 */
[----:B------:R-:W-:Y:S02]  /*0370*/  ISETP.GE.AND P2, PT, R7, R2, PT ;  /* 0x000000020700720c */ /* 0x000fe40003f46270 */
[----:B------:R-:W-:-:S04]  /*0380*/  @!P3 FSET.BF.LT.FTZ.AND R10, RZ, UR4, PT ;  /* 0x00000004ff0abc0a */ /* 0x000fc8000b811000 */
[----:B------:R-:W-:Y:S02]  /*0390*/  @!P3 F2FP.BF16.F32.PACK_AB R10, RZ, R10 ;  /* 0x0000000aff0ab23e */ /* 0x000fe400000010ff */
[----:B---3--:R-:W-:Y:S02]  /*03a0*/  @!P4 PRMT R4, R12, 0x7610, R4 ;  /* 0x000076100c04c816 */ /* 0x008fe40000000004 */
[----:B------:R-:W-:Y:S02]  /*03b0*/  @!P0 FSET.BF.LT.FTZ.AND R12, RZ, UR4, PT ;  /* 0x00000004ff0c8c0a */ /* 0x000fe4000b811000 */
[----:B----4-:R-:W-:Y:S01]  /*03c0*/  @!P3 PRMT R3, R10, 0x7610, R3 ;  /* 0x000076100a03b816 */ /* 0x010fe20000000003 */
[----:B0-----:R-:W-:Y:S06]  /*03d0*/  @P2 BRA `(.L_x_2074) ;  /* 0x0000000000282947 */ /* 0x001fec0003800000 */
[----:B------:R-:W0:Y:S01]  /*03e0*/  LDC.64 R10, c[0x0][0x218] ;  /* 0x00008600ff0a7b82 */ /* 0x000e220000000a00 */
[----:B------:R-:W-:Y:S02]  /*03f0*/  IMAD R9, R0, 0x200, R7 ;  /* 0x0000020000097824 */ /* 0x000fe400078e0207 */
[----:B------:R-:W-:-:S05]  /*0400*/  VIADD R7, R7, 0x80 ;  /* 0x0000008007077836 */ /* 0x000fca0000000000 */
[----:B------:R-:W-:-:S13]  /*0410*/  ISETP.GE.AND P1, PT, R7, R2, PT ;  /* 0x000000020700720c */ /* 0x000fda0003f26270 */
[----:B------:R-:W-:Y:S02]  /*0420*/  @!P1 IMAD R5, R0, 0x200, R7 ;  /* 0x0000020000059824 */ /* 0x000fe400078e0207 */
[----:B------:R-:W-:Y:S02]  /*0430*/  @!P1 VIADD R7, R7, 0x80 ;  /* 0x0000008007079836 */ /* 0x000fe40000000000 */
[----:B0-----:R-:W-:-:S04]  /*0440*/  IMAD.WIDE.U32 R8, R9, 0x2, R10 ;  /* 0x0000000209087825 */ /* 0x001fc800078e000a */
[----:B------:R-:W-:Y:S01]  /*0450*/  @!P1 IMAD.WIDE.U32 R10, R5, 0x2, R10 ;  /* 0x00000002050a9825 */ /* 0x000fe200078e000a */
[----:B------:R0:W-:Y:S04]  /*0460*/  STG.E.U16 desc[UR6][R8.64], R3 ;  /* 0x0000000308007986 */ /* 0x0001e8000c101506 */
[----:B------:R0:W-:Y:S02]  /*0470*/  @!P1 STG.E.U16 desc[UR6][R10.64], R4 ;  /* 0x000000040a009986 */ /* 0x0001e4000c101506 */
.L_x_2074:
[----:B------:R-:W-:Y:S05]  /*0480*/  BSYNC B0 ;  /* 0x0000000000007941 */ /* 0x000fea0003800000 */
.L_x_2073:
[----:B------:R-:W-:-:S13]  /*0490*/  ISETP.GE.AND P1, PT, R7, R2, PT ;  /* 0x000000020700720c */ /* 0x000fda0003f26270 */
[----:B------:R-:W-:Y:S05]  /*04a0*/  @P1 EXIT ;  /* 0x000000000000194d */ /* 0x000fea0003800000 */
[----:B0-----:R-:W0:Y:S01]  /*04b0*/  LDC.64 R2, c[0x0][0x218] ;  /* 0x00008600ff027b82 */ /* 0x001e220000000a00 */
[----:B------:R-:W-:Y:S01]  /*04c0*/  @!P0 F2FP.BF16.F32.PACK_AB R12, RZ, R12 ;  /* 0x0000000cff0c823e */ /* 0x000fe200000010ff */
[----:B------:R-:W-:-:S03]  /*04d0*/  IMAD R7, R0, 0x200, R7 ;  /* 0x0000020000077824 */ /* 0x000fc600078e0207 */
[----:B-----5:R-:W-:Y:S01]  /*04e0*/  @!P0 PRMT R6, R12, 0x7610, R6 ;  /* 0x000076100c068816 */ /* 0x020fe20000000006 */
[----:B0-----:R-:W-:-:S05]  /*04f0*/  IMAD.WIDE.U32 R2, R7, 0x2, R2 ;  /* 0x0000000207027825 */ /* 0x001fca00078e0002 */
[----:B------:R-:W-:Y:S01]  /*0500*/  STG.E.U16 desc[UR6][R2.64], R6 ;  /* 0x0000000602007986 */ /* 0x000fe2000c101506 */
[----:B------:R-:W-:Y:S05]  /*0510*/  EXIT ;  /* 0x000000000000794d */ /* 0x000fea0003800000 */
.L_x_2075:
        /* <DEDUP_REMOVED lines=14> */
.L_x_32032:


//--------------------- .text._ZN2at6native29vectorized_elementwise_kernelILi2ENS0_13AUnaryFunctorIN3c108BFloat16ES4_S4_ZZZNS0_21heaviside_kernel_cudaERNS_18TensorIteratorBaseEENKUlvE_clEvENKUlvE8_clEvEUlS4_S4_E_EESt5arrayIPcLm2EEEEviT0_T1_ --------------------------
	.section	.text._ZN2at6native29vectorized_elementwise_kernelILi2ENS0_13AUnaryFunctorIN3c108BFloat16ES4_S4_ZZZNS0_21heaviside_kernel_cudaERNS_18TensorIteratorBaseEENKUlvE_clEvENKUlvE8_clEvEUlS4_S4_E_EESt5arrayIPcLm2EEEEviT0_T1_,"ax",@progbits
	.align	128
        .global         _ZN2at6native29vectorized_elementwise_kernelILi2ENS0_13AUnaryFunctorIN3c108BFloat16ES4_S4_ZZZNS0_21heaviside_kernel_cudaERNS_18TensorIteratorBaseEENKUlvE_clEvENKUlvE8_clEvEUlS4_S4_E_EESt5arrayIPcLm2EEEEviT0_T1_
        .type           _ZN2at6native29vectorized_elementwise_kernelILi2ENS0_13AUnaryFunctorIN3c108BFloat16ES4_S4_ZZZNS0_21heaviside_kernel_cudaERNS_18TensorIteratorBaseEENKUlvE_clEvENKUlvE8_clEvEUlS4_S4_E_EESt5arrayIPcLm2EEEEviT0_T1_,@function
        .size           _ZN2at6native29vectorized_elementwise_kernelILi2ENS0_13AUnaryFunctorIN3c108BFloat16ES4_S4_ZZZNS0_21heaviside_kernel_cudaERNS_18TensorIteratorBaseEENKUlvE_clEvENKUlvE8_clEvEUlS4_S4_E_EESt5arrayIPcLm2EEEEviT0_T1_,(.L_x_32033 - _ZN2at6native29vectorized_elementwise_kernelILi2ENS0_13AUnaryFunctorIN3c108BFloat16ES4_S4_ZZZNS0_21heaviside_kernel_cudaERNS_18TensorIteratorBaseEENKUlvE_clEvENKUlvE8_clEvEUlS4_S4_E_EESt5arrayIPcLm2EEEEviT0_T1_)
        .other          _ZN2at6native29vectorized_elementwise_kernelILi2ENS0_13AUnaryFunctorIN3c108BFloat16ES4_S4_ZZZNS0_21heaviside_kernel_cudaERNS_18TensorIteratorBaseEENKUlvE_clEvENKUlvE8_clEvEUlS4_S4_E_EESt5arrayIPcLm2EEEEviT0_T1_,@"STO_CUDA_ENTRY STV_DEFAULT"
_ZN2at6native29vectorized_elementwise_kernelILi2ENS0_13AUnaryFunctorIN3c108BFloat16ES4_S4_ZZZNS0_21heaviside_kernel_cudaERNS_18TensorIteratorBaseEENKUlvE_clEvENKUlvE8_clEvEUlS4_S4_E_EESt5arrayIPcLm2EEEEviT0_T1_:
.text._ZN2at6native29vectorized_elementwise_kernelILi2ENS0_13AUnaryFunctorIN3c108BFloat16ES4_S4_ZZZNS0_21heaviside_kernel_cudaERNS_18TensorIteratorBaseEENKUlvE_clEvENKUlvE8_clEvEUlS4_S4_E_EESt5arrayIPcLm2EEEEviT0_T1_:
[----:B------:R-:W-:Y:S01]  /*0000*/  LDC R1, c[0x0][0x28] ;  /* 0x00000a00ff017b82 */ /* 0x000fe20000000800 */
[----:B------:R-:W0:Y:S01]  /*0010*/  S2R R0, SR_CTAID.X ;  /* 0x0000000000007919 */ /* 0x000e220000002500 */
[----:B------:R-:W-:Y:S01]  /*0020*/  ULDC UR4, c[0x0][0x210] ;  /* 0x0000840000047ab9 */ /* 0x000fe20000000800 */
[----:B------:R-:W-:Y:S01]  /*0030*/  ULDC.64 UR6, c[0x0][0x208] ;  /* 0x0000820000067ab9 */ /* 0x000fe20000000a00 */
[----:B0-----:R-:W-:-:S05]  /*0040*/  IMAD.SHL.U32 R0, R0, 0x400, RZ ;  /* 0x0000040000007824 */ /* 0x001fca00078e00ff */
[----:B------:R-:W-:Y:S01]  /*0050*/  IADD3 R6, -R0, UR4, RZ ;  /* 0x0000000400067c10 */ /* 0x000fe2000fffe1ff */
[----:B------:R-:W-:-:S03]  /*0060*/  ULDC.U16 UR4, c[0x0][0x216] ;  /* 0x0000858000047ab9 */ /* 0x000fc60000000400 */
[----:B------:R-:W-:-:S13]  /*0070*/  ISETP.GE.U32.AND P0, PT, R6, 0x400, PT ;  /* 0x000004000600780c */ /* 0x000fda0003f06070 */
[----:B------:R-:W-:Y:S05]  /*0080*/  @!P0 BRA `(.L_x_2076) ;  /* 0x0000000000b08947 */ /* 0x000fea0003800000 */
[----:B------:R-:W0:Y:S01]  /*0090*/  S2R R11, SR_TID.X ;  /* 0x00000000000b7919 */ /* 0x000e220000002100 */
[----:B------:R-:W1:Y:S02]  /*00a0*/  LDC.64 R2, c[0x0][0x220] ;  /* 0x00008800ff027b82 */ /* 0x000e640000000a00 */
[----:B-1----:R-:W-:-:S04]  /*00b0*/  IMAD.WIDE R2, R0, 0x2, R2 ;  /* 0x0000000200027825 */ /* 0x002fc800078e0202 */
[----:B0-----:R-:W-:Y:S02]  /*00c0*/  IMAD.WIDE.U32 R4, R11, 0x4, R2 ;  /* 0x000000040b047825 */ /* 0x001fe400078e0002 */
[----:B------:R-:W0:Y:S03]  /*00d0*/  LDC.64 R2, c[0x0][0x218] ;  /* 0x00008600ff027b82 */ /* 0x000e260000000a00 */
[----:B------:R-:W2:Y:S04]  /*00e0*/  LDG.E R6, desc[UR6][R4.64] ;  /* 0x0000000604067981 */ /* 0x000ea8000c1e1900 */
[----:B------:R-:W3:Y:S04]  /*00f0*/  LDG.E R7, desc[UR6][R4.64+0x200] ;  /* 0x0002000604077981 */ /* 0x000ee8000c1e1900 */
[----:B------:R-:W4:Y:S04]  /*0100*/  LDG.E R8, desc[UR6][R4.64+0x400] ;  /* 0x0004000604087981 */ /* 0x000f28000c1e1900 */
[----:B------:R1:W5:Y:S01]  /*0110*/  LDG.E R9, desc[UR6][R4.64+0x600] ;  /* 0x0006000604097981 */ /* 0x000362000c1e1900 */
[----:B------:R-:W-:-:S06]  /*0120*/  USHF.L.U32 UR5, UR4, 0x10, URZ ;  /* 0x0000001004057899 */ /* 0x000fcc000800063f */
[----:B------:R-:W-:Y:S01]  /*0130*/  FSETP.NEU.FTZ.AND P0, PT, RZ, UR5, PT ;  /* 0x00000005ff007c0b */ /* 0x000fe2000bf1d000 */
[----:B0-----:R-:W-:-:S04]  /*0140*/  IMAD.WIDE.U32 R2, R0, 0x2, R2 ;  /* 0x0000000200027825 */ /* 0x001fc800078e0002 */
[----:B------:R-:W-:-:S08]  /*0150*/  IMAD.WIDE R2, R11, 0x4, R2 ;  /* 0x000000040b027825 */ /* 0x000fd000078e0202 */
[----:B------:R-:W-:Y:S02]  /*0160*/  @P0 FSET.BF.LT.FTZ.AND R10, RZ, UR5, PT ;  /* 0x00000005ff0a0c0a */ /* 0x000fe4000b811000 */
[----:B------:R-:W-:Y:S02]  /*0170*/  @P0 FSET.BF.LT.FTZ.AND R12, RZ, UR5, PT ;  /* 0x00000005ff0c0c0a */ /* 0x000fe4000b811000 */
[----:B------:R-:W-:Y:S02]  /*0180*/  @P0 FSET.BF.LT.FTZ.AND R13, RZ, UR5, PT ;  /* 0x00000005ff0d0c0a */ /* 0x000fe4000b811000 */
[C---:B--2---:R-:W-:Y:S02]  /*0190*/  PRMT R0, R6.reuse, 0x7610, R0 ;  /* 0x0000761006007816 */ /* 0x044fe40000000000 */
[----:B-1----:R-:W-:Y:S02]  /*01a0*/  PRMT R5, R6, 0x7632, R5 ;  /* 0x0000763206057816 */ /* 0x002fe40000000005 */
[----:B------:R-:W-:-:S02]  /*01b0*/  @P0 FSET.BF.LT.FTZ.AND R6, RZ, UR5, PT ;  /* 0x00000005ff060c0a */ /* 0x000fc4000b811000 */
[----:B------:R-:W-:Y:S02]  /*01c0*/  @P0 F2FP.BF16.F32.PACK_AB R5, RZ, R10 ;  /* 0x0000000aff05023e */ /* 0x000fe400000010ff */
[----:B------:R-:W-:Y:S02]  /*01d0*/  @P0 F2FP.BF16.F32.PACK_AB R0, RZ, R6 ;  /* 0x00000006ff00023e */ /* 0x000fe400000010ff */
[C---:B---3--:R-:W-:Y:S02]  /*01e0*/  PRMT R4, R7.reuse, 0x7610, R4 ;  /* 0x0000761007047816 */ /* 0x048fe40000000004 */
[----:B------:R-:W-:Y:S02]  /*01f0*/  PRMT R6, R7, 0x7632, R6 ;  /* 0x0000763207067816 */ /* 0x000fe40000000006 */
[----:B------:R-:W-:Y:S02]  /*0200*/  @P0 FSET.BF.LT.FTZ.AND R7, RZ, UR5, PT ;  /* 0x00000005ff070c0a */ /* 0x000fe4000b811000 */
[----:B------:R-:W-:-:S02]  /*0210*/  PRMT R11, R0, 0x5410, R5 ;  /* 0x00005410000b7816 */ /* 0x000fc40000000005 */
[----:B------:R-:W-:Y:S02]  /*0220*/  @P0 F2FP.BF16.F32.PACK_AB R4, RZ, R7 ;  /* 0x00000007ff04023e */ /* 0x000fe400000010ff */
[C---:B----4-:R-:W-:Y:S01]  /*0230*/  PRMT R0, R8.reuse, 0x7610, R0 ;  /* 0x0000761008007816 */ /* 0x050fe20000000000 */
[----:B------:R-:W-:Y:S01]  /*0240*/  STG.E desc[UR6][R2.64], R11 ;  /* 0x0000000b02007986 */ /* 0x000fe2000c101906 */
[----:B------:R-:W-:Y:S02]  /*0250*/  PRMT R5, R8, 0x7632, R5 ;  /* 0x0000763208057816 */ /* 0x000fe40000000005 */
[C---:B-----5:R-:W-:Y:S02]  /*0260*/  PRMT R7, R9.reuse, 0x7610, R7 ;  /* 0x0000761009077816 */ /* 0x060fe40000000007 */
[----:B------:R-:W-:Y:S02]  /*0270*/  PRMT R8, R9, 0x7632, R8 ;  /* 0x0000763209087816 */ /* 0x000fe40000000008 */
[----:B------:R-:W-:-:S02]  /*0280*/  @P0 FSET.BF.LT.FTZ.AND R9, RZ, UR5, PT ;  /* 0x00000005ff090c0a */ /* 0x000fc4000b811000 */
[-C--:B------:R-:W-:Y:S02]  /*0290*/  @P0 F2FP.BF16.F32.PACK_AB R6, RZ, R10.reuse ;  /* 0x0000000aff06023e */ /* 0x080fe400000010ff */
[----:B------:R-:W-:Y:S02]  /*02a0*/  @P0 F2FP.BF16.F32.PACK_AB R0, RZ, R9 ;  /* 0x00000009ff00023e */ /* 0x000fe400000010ff */
[----:B------:R-:W-:Y:S02]  /*02b0*/  @P0 F2FP.BF16.F32.PACK_AB R5, RZ, R10 ;  /* 0x0000000aff05023e */ /* 0x000fe400000010ff */
[----:B------:R-:W-:Y:S02]  /*02c0*/  @P0 F2FP.BF16.F32.PACK_AB R7, RZ, R12 ;  /* 0x0000000cff07023e */ /* 0x000fe400000010ff */
[----:B------:R-:W-:Y:S02]  /*02d0*/  @P0 F2FP.BF16.F32.PACK_AB R8, RZ, R13 ;  /* 0x0000000dff08023e */ /* 0x000fe400000010ff */
[----:B------:R-:W-:-:S02]  /*02e0*/  PRMT R4, R4, 0x5410, R6 ;  /* 0x0000541004047816 */ /* 0x000fc40000000006 */
[----:B------:R-:W-:Y:S02]  /*02f0*/  PRMT R0, R0, 0x5410, R5 ;  /* 0x0000541000007816 */ /* 0x000fe40000000005 */
[----:B------:R-:W-:Y:S01]  /*0300*/  PRMT R7, R7, 0x5410, R8 ;  /* 0x0000541007077816 */ /* 0x000fe20000000008 */
[----:B------:R-:W-:Y:S04]  /*0310*/  STG.E desc[UR6][R2.64+0x200], R4 ;  /* 0x0002000402007986 */ /* 0x000fe8000c101906 */
[----:B------:R-:W-:Y:S04]  /*0320*/  STG.E desc[UR6][R2.64+0x400], R0 ;  /* 0x0004000002007986 */ /* 0x000fe8000c101906 */
[----:B------:R-:W-:Y:S01]  /*0330*/  STG.E desc[UR6][R2.64+0x600], R7 ;  /* 0x0006000702007986 */ /* 0x000fe2000c101906 */
[----:B------:R-:W-:Y:S05]  /*0340*/  EXIT ;  /* 0x000000000000794d */ /* 0x000fea0003800000 */
.L_x_2076:
[----:B------:R-:W0:Y:S01]  /*0350*/  S2R R11, SR_TID.X ;  /* 0x00000000000b7919 */ /* 0x000e220000002100 */
[----:B------:R-:W-:Y:S01]  /*0360*/  BSSY B0, `(.L_x_2077) ;  /* 0x0000017000007945 */ /* 0x000fe20003800000 */
[----:B------:R-:W-:Y:S02]  /*0370*/  PRMT R7, RZ, 0x7610, R7 ;  /* 0x00007610ff077816 */ /* 0x000fe40000000007 */
[----:B------:R-:W-:Y:S02]  /*0380*/  PRMT R8, RZ, 0x7610, R8 ;  /* 0x00007610ff087816 */ /* 0x000fe40000000008 */
[----:B0-----:R-:W-:Y:S01]  /*0390*/  ISETP.GE.AND P6, PT, R11, R6, PT ;  /* 0x000000060b00720c */ /* 0x001fe20003fc6270 */
[----:B------:R-:W-:-:S12]  /*03a0*/  IMAD.MOV.U32 R13, RZ, RZ, R11 ;  /* 0x000000ffff0d7224 */ /* 0x000fd800078e000b */
[----:B------:R-:W-:Y:S01]  /*03b0*/  @!P6 IMAD.IADD R5, R0, 0x1, R13 ;  /* 0x000000010005e824 */ /* 0x000fe200078e020d */
[----:B------:R-:W0:Y:S01]  /*03c0*/  @!P6 LDC.64 R2, c[0x0][0x220] ;  /* 0x00008800ff02eb82 */ /* 0x000e220000000a00 */
[----:B------:R-:W-:-:S05]  /*03d0*/  @!P6 VIADD R13, R13, 0x80 ;  /* 0x000000800d0de836 */ /* 0x000fca0000000000 */
[----:B------:R-:W-:-:S13]  /*03e0*/  ISETP.GE.AND P0, PT, R13, R6, PT ;  /* 0x000000060d00720c */ /* 0x000fda0003f06270 */
[----:B------:R-:W-:Y:S02]  /*03f0*/  @!P0 IMAD.IADD R14, R0, 0x1, R13 ;  /* 0x00000001000e8824 */ /* 0x000fe400078e020d */
[----:B------:R-:W-:-:S05]  /*0400*/  @!P0 VIADD R13, R13, 0x80 ;  /* 0x000000800d0d8836 */ /* 0x000fca0000000000 */
[----:B------:R-:W-:-:S13]  /*0410*/  ISETP.GE.AND P1, PT, R13, R6, PT ;  /* 0x000000060d00720c */ /* 0x000fda0003f26270 */
[----:B------:R-:W-:Y:S05]  /*0420*/  @P1 BRA `(.L_x_2078) ;  /* 0x0000000000281947 */ /* 0x000fea0003800000 */
[----:B------:R-:W1:Y:S01]  /*0430*/  LDC.64 R8, c[0x0][0x220] ;  /* 0x00008800ff087b82 */ /* 0x000e620000000a00 */
[----:B------:R-:W-:Y:S02]  /*0440*/  IMAD.IADD R17, R0, 0x1, R13 ;  /* 0x0000000100117824 */ /* 0x000fe400078e020d */
[----:B------:R-:W-:-:S05]  /*0450*/  VIADD R13, R13, 0x80 ;  /* 0x000000800d0d7836 */ /* 0x000fca0000000000 */
[----:B------:R-:W-:-:S13]  /*0460*/  ISETP.GE.AND P1, PT, R13, R6, PT ;  /* 0x000000060d00720c */ /* 0x000fda0003f26270 */
[----:B------:R-:W-:Y:S02]  /*0470*/  @!P1 IMAD.IADD R19, R0, 0x1, R13 ;  /* 0x0000000100139824 */ /* 0x000fe400078e020d */
[----:B-1----:R-:W-:-:S04]  /*0480*/  IMAD.WIDE.U32 R16, R17, 0x2, R8 ;  /* 0x0000000211107825 */ /* 0x002fc800078e0008 */
[----:B------:R-:W-:Y:S02]  /*0490*/  @!P1 IMAD.WIDE.U32 R18, R19, 0x2, R8 ;  /* 0x0000000213129825 */ /* 0x000fe400078e0008 */
[----:B------:R1:W5:Y:S04]  /*04a0*/  LDG.E.U16 R8, desc[UR6][R16.64] ;  /* 0x0000000610087981 */ /* 0x000368000c1e1500 */
[----:B------:R1:W5:Y:S01]  /*04b0*/  @!P1 LDG.E.U16 R7, desc[UR6][R18.64] ;  /* 0x0000000612079981 */ /* 0x000362000c1e1500 */
[----:B------:R-:W-:-:S07]  /*04c0*/  @!P1 VIADD R13, R13, 0x80 ;  /* 0x000000800d0d9836 */ /* 0x000fce0000000000 */
.L_x_2078:
[----:B------:R-:W-:Y:S05]  /*04d0*/  BSYNC B0 ;  /* 0x0000000000007941 */ /* 0x000fea0003800000 */
.L_x_2077:
[----:B------:R-:W-:Y:S01]  /*04e0*/  ISETP.GE.AND P1, PT, R13, R6, PT ;  /* 0x000000060d00720c */ /* 0x000fe20003f26270 */
[----:B------:R-:W-:Y:S01]  /*04f0*/  BSSY B0, `(.L_x_2079) ;  /* 0x000000e000007945 */ /* 0x000fe20003800000 */
[----:B------:R-:W-:Y:S02]  /*0500*/  PRMT R9, RZ, 0x7610, R9 ;  /* 0x00007610ff097816 */ /* 0x000fe40000000009 */
[----:B------:R-:W-:-:S09]  /*0510*/  PRMT R10, RZ, 0x7610, R10 ;  /* 0x00007610ff0a7816 */ /* 0x000fd2000000000a */
[----:B------:R-:W-:Y:S05]  /*0520*/  @P1 BRA `(.L_x_2080) ;  /* 0x0000000000281947 */ /* 0x000fea0003800000 */
[----:B-1----:R-:W1:Y:S01]  /*0530*/  LDC.64 R16, c[0x0][0x220] ;  /* 0x00008800ff107b82 */ /* 0x002e620000000a00 */
[----:B------:R-:W-:Y:S02]  /*0540*/  IMAD.IADD R19, R0, 0x1, R13 ;  /* 0x0000000100137824 */ /* 0x000fe400078e020d */
[----:B------:R-:W-:-:S05]  /*0550*/  VIADD R13, R13, 0x80 ;  /* 0x000000800d0d7836 */ /* 0x000fca0000000000 */
[----:B------:R-:W-:-:S13]  /*0560*/  ISETP.GE.AND P1, PT, R13, R6, PT ;  /* 0x000000060d00720c */ /* 0x000fda0003f26270 */
[----:B------:R-:W-:Y:S02]  /*0570*/  @!P1 IMAD.IADD R15, R0, 0x1, R13 ;  /* 0x00000001000f9824 */ /* 0x000fe400078e020d */
[----:B-1----:R-:W-:-:S04]  /*0580*/  IMAD.WIDE.U32 R18, R19, 0x2, R16 ;  /* 0x0000000213127825 */ /* 0x002fc800078e0010 */
[----:B------:R-:W-:Y:S01]  /*0590*/  @!P1 IMAD.WIDE.U32 R16, R15, 0x2, R16 ;  /* 0x000000020f109825 */ /* 0x000fe200078e0010 */
[----:B------:R2:W5:Y:S04]  /*05a0*/  LDG.E.U16 R10, desc[UR6][R18.64] ;  /* 0x00000006120a7981 */ /* 0x000568000c1e1500 */
[----:B------:R2:W5:Y:S01]  /*05b0*/  @!P1 LDG.E.U16 R9, desc[UR6][R16.64] ;  /* 0x0000000610099981 */ /* 0x000562000c1e1500 */
[----:B------:R-:W-:-:S07]  /*05c0*/  @!P1 VIADD R13, R13, 0x80 ;  /* 0x000000800d0d9836 */ /* 0x000fce0000000000 */
.L_x_2080:
[----:B------:R-:W-:Y:S05]  /*05d0*/  BSYNC B0 ;  /* 0x0000000000007941 */ /* 0x000fea0003800000 */
.L_x_2079:
[----:B------:R-:W-:Y:S01]  /*05e0*/  ISETP.GE.AND P2, PT, R13, R6, PT ;  /* 0x000000060d00720c */ /* 0x000fe20003f46270 */
[----:B012---:R-:W-:Y:S01]  /*05f0*/  @!P6 IMAD.WIDE.U32 R18, R5, 0x2, R2 ;  /* 0x000000020512e825 */ /* 0x007fe200078e0002 */
[----:B------:R-:W-:Y:S01]  /*0600*/  PRMT R12, RZ, 0x7610, R12 ;  /* 0x00007610ff0c7816 */ /* 0x000fe2000000000c */
[----:B------:R-:W0:Y:S05]  /*0610*/  @!P0 LDC.64 R2, c[0x0][0x220] ;  /* 0x00008800ff028b82 */ /* 0x000e2a0000000a00 */
[----:B------:R-:W2:Y:S05]  /*0620*/  @!P6 LDG.E.U16 R12, desc[UR6][R18.64] ;  /* 0x00000006120ce981 */ /* 0x000eaa000c1e1500 */
[----:B------:R-:W-:Y:S01]  /*0630*/  @!P2 IMAD.IADD R15, R0, 0x1, R13 ;  /* 0x00000001000fa824 */ /* 0x000fe200078e020d */
[----:B------:R-:W1:Y:S01]  /*0640*/  @!P2 LDC.64 R16, c[0x0][0x220] ;  /* 0x00008800ff10ab82 */ /* 0x000e620000000a00 */
[----:B------:R-:W-:-:S05]  /*0650*/  @!P2 VIADD R13, R13, 0x80 ;  /* 0x000000800d0da836 */ /* 0x000fca0000000000 */
[----:B------:R-:W-:-:S13]  /*0660*/  ISETP.GE.AND P1, PT, R13, R6, PT ;  /* 0x000000060d00720c */ /* 0x000fda0003f26270 */
[----:B------:R-:W3:Y:S01]  /*0670*/  @!P1 LDC.64 R4, c[0x0][0x220] ;  /* 0x00008800ff049b82 */ /* 0x000ee20000000a00 */
[--C-:B------:R-:W-:Y:S01]  /*0680*/  @!P1 IMAD.IADD R21, R0, 0x1, R13.reuse ;  /* 0x0000000100159824 */ /* 0x100fe200078e020d */
[----:B------:R-:W-:Y:S01]  /*0690*/  PRMT R13, RZ, 0x7610, R13 ;  /* 0x00007610ff0d7816 */ /* 0x000fe2000000000d */
[----:B0-----:R-:W-:-:S04]  /*06a0*/  @!P0 IMAD.WIDE.U32 R2, R14, 0x2, R2 ;  /* 0x000000020e028825 */ /* 0x001fc800078e0002 */
[----:B-1----:R-:W-:Y:S01]  /*06b0*/  @!P2 IMAD.WIDE.U32 R14, R15, 0x2, R16 ;  /* 0x000000020f0ea825 */ /* 0x002fe200078e0010 */
[----:B------:R0:W4:Y:S03]  /*06c0*/  @!P0 LDG.E.U16 R13, desc[UR6][R2.64] ;  /* 0x00000006020d8981 */ /* 0x000126000c1e1500 */
[--C-:B---3--:R-:W-:Y:S01]  /*06d0*/  @!P1 IMAD.WIDE.U32 R20, R21, 0x2, R4.reuse ;  /* 0x0000000215149825 */ /* 0x108fe200078e0004 */
[----:B------:R-:W-:Y:S02]  /*06e0*/  PRMT R5, RZ, 0x7610, R5 ;  /* 0x00007610ff057816 */ /* 0x000fe40000000005 */
[----:B------:R-:W-:-:S04]  /*06f0*/  PRMT R4, RZ, 0x7610, R4 ;  /* 0x00007610ff047816 */ /* 0x000fc80000000004 */
[----:B------:R1:W3:Y:S04]  /*0700*/  @!P2 LDG.E.U16 R5, desc[UR6][R14.64] ;  /* 0x000000060e05a981 */ /* 0x0002e8000c1e1500 */
[----:B------:R-:W3:Y:S01]  /*0710*/  @!P1 LDG.E.U16 R4, desc[UR6][R20.64] ;  /* 0x0000000614049981 */ /* 0x000ee2000c1e1500 */
[----:B------:R-:W-:Y:S01]  /*0720*/  USHF.L.U32 UR4, UR4, 0x10, URZ ;  /* 0x0000001004047899 */ /* 0x000fe2000800063f */
[----:B------:R-:W-:-:S05]  /*0730*/  VIADD R17, R11, 0x100 ;  /* 0x000001000b117836 */ /* 0x000fca0000000000 */
[----:B------:R-:W-:-:S04]  /*0740*/  FSETP.NEU.FTZ.AND P0, PT, RZ, UR4, PT ;  /* 0x00000004ff007c0b */ /* 0x000fc8000bf1d000 */
[-C--:B------:R-:W-:Y:S02]  /*0750*/  ISETP.GE.OR P1, PT, R11, R6.reuse, !P0 ;  /* 0x000000060b00720c */ /* 0x080fe40004726670 */
[----:B------:R-:W-:Y:S02]  /*0760*/  ISETP.GE.OR P2, PT, R17, R6, !P0 ;  /* 0x000000061100720c */ /* 0x000fe40004746670 */
[----:B------:R-:W1:Y:S01]  /*0770*/  @!P6 LDC.64 R16, c[0x0][0x218] ;  /* 0x00008600ff10eb82 */ /* 0x000e620000000a00 */
[C---:B0-----:R-:W-:Y:S02]  /*0780*/  VIADD R3, R11.reuse, 0x180 ;  /* 0x000001800b037836 */ /* 0x041fe40000000000 */
[----:B-1----:R-:W-:-:S03]  /*0790*/  VIADD R15, R11, 0x200 ;  /* 0x000002000b0f7836 */ /* 0x002fc60000000000 */
[----:B------:R-:W-:-:S03]  /*07a0*/  ISETP.GE.OR P5, PT, R3, R6, !P0 ;  /* 0x000000060300720c */ /* 0x000fc600047a6670 */
[----:B------:R-:W-:Y:S01]  /*07b0*/  @!P1 FSET.BF.LT.FTZ.AND R2, RZ, UR4, PT ;  /* 0x00000004ff029c0a */ /* 0x000fe2000b811000 */
[----:B------:R-:W-:Y:S01]  /*07c0*/  VIADD R3, R11, 0x280 ;  /* 0x000002800b037836 */ /* 0x000fe20000000000 */
[----:B------:R-:W-:Y:S01]  /*07d0*/  ISETP.GE.OR P4, PT, R15, R6, !P0 ;  /* 0x000000060f00720c */ /* 0x000fe20004786670 */
[C---:B------:R-:W-:Y:S01]  /*07e0*/  VIADD R19, R11.reuse, 0x80 ;  /* 0x000000800b137836 */ /* 0x040fe20000000000 */
[----:B------:R-:W-:Y:S02]  /*07f0*/  @!P1 F2FP.BF16.F32.PACK_AB R14, RZ, R2 ;  /* 0x00000002ff0e923e */ /* 0x000fe400000010ff */
[----:B------:R-:W-:Y:S01]  /*0800*/  @!P2 FSET.BF.LT.FTZ.AND R2, RZ, UR4, PT ;  /* 0x00000004ff02ac0a */ /* 0x000fe2000b811000 */
[----:B------:R-:W-:Y:S01]  /*0810*/  VIADD R15, R11, 0x300 ;  /* 0x000003000b0f7836 */ /* 0x000fe20000000000 */
[----:B------:R-:W-:Y:S02]  /*0820*/  ISETP.GE.OR P3, PT, R19, R6, !P0 ;  /* 0x000000061300720c */ /* 0x000fe40004766670 */
[----:B------:R-:W-:Y:S01]  /*0830*/  @!P2 F2FP.BF16.F32.PACK_AB R2, RZ, R2 ;  /* 0x00000002ff02a23e */ /* 0x000fe200000010ff */
[----:B------:R-:W-:-:S03]  /*0840*/  @!P6 IMAD.IADD R19, R0, 0x1, R11 ;  /* 0x000000010013e824 */ /* 0x000fc600078e020b */
[----:B-----5:R-:W-:Y:S01]  /*0850*/  @!P2 PRMT R8, R2, 0x7610, R8 ;  /* 0x000076100208a816 */ /* 0x020fe20000000008 */
[----:B------:R-:W-:Y:S01]  /*0860*/  @!P6 IMAD.WIDE.U32 R16, R19, 0x2, R16 ;  /* 0x000000021310e825 */ /* 0x000fe200078e0010 */
[----:B------:R-:W-:Y:S02]  /*0870*/  ISETP.GE.OR P2, PT, R15, R6, !P0 ;  /* 0x000000060f00720c */ /* 0x000fe40004746670 */
[----:B------:R-:W-:Y:S01]  /*0880*/  @!P5 FSET.BF.LT.FTZ.AND R2, RZ, UR4, PT ;  /* 0x00000004ff02dc0a */ /* 0x000fe2000b811000 */
[----:B------:R-:W-:Y:S04]  /*0890*/  BSSY B0, `(.L_x_2081) ;  /* 0x0000044000007945 */ /* 0x000fe80003800000 */
[----:B------:R-:W-:Y:S01]  /*08a0*/  BSSY B1, `(.L_x_2082) ;  /* 0x000003c000017945 */ /* 0x000fe20003800000 */
[----:B--2---:R-:W-:-:S02]  /*08b0*/  @!P1 PRMT R12, R14, 0x7610, R12 ;  /* 0x000076100e0c9816 */ /* 0x004fc4000000000c */
[----:B------:R-:W-:Y:S01]  /*08c0*/  ISETP.GE.OR P1, PT, R3, R6, !P0 ;  /* 0x000000060300720c */ /* 0x000fe20004726670 */
[----:B------:R-:W-:-:S05]  /*08d0*/  VIADD R3, R11, 0x380 ;  /* 0x000003800b037836 */ /* 0x000fca0000000000 */
[----:B------:R-:W-:Y:S02]  /*08e0*/  ISETP.GE.OR P0, PT, R3, R6, !P0 ;  /* 0x000000060300720c */ /* 0x000fe40004706670 */
[----:B------:R-:W-:Y:S01]  /*08f0*/  @!P4 FSET.BF.LT.FTZ.AND R3, RZ, UR4, PT ;  /* 0x00000004ff03cc0a */ /* 0x000fe2000b811000 */
[----:B------:R0:W-:Y:S01]  /*0900*/  @!P6 STG.E.U16 desc[UR6][R16.64], R12 ;  /* 0x0000000c1000e986 */ /* 0x0001e2000c101506 */
[----:B------:R-:W-:Y:S02]  /*0910*/  @!P6 VIADD R11, R11, 0x80 ;  /* 0x000000800b0be836 */ /* 0x000fe40000000000 */
[----:B------:R-:W-:Y:S02]  /*0920*/  @!P4 F2FP.BF16.F32.PACK_AB R3, RZ, R3 ;  /* 0x00000003ff03c23e */ /* 0x000fe400000010ff */
[----:B------:R-:W-:Y:S02]  /*0930*/  @!P5 F2FP.BF16.F32.PACK_AB R14, RZ, R2 ;  /* 0x00000002ff0ed23e */ /* 0x000fe400000010ff */
[----:B------:R-:W-:-:S02]  /*0940*/  @!P4 PRMT R10, R3, 0x7610, R10 ;  /* 0x00007610030ac816 */ /* 0x000fc4000000000a */
[----:B------:R-:W-:Y:S02]  /*0950*/  ISETP.GE.AND P4, PT, R11, R6, PT ;  /* 0x000000060b00720c */ /* 0x000fe40003f86270 */
[----:B------:R-:W-:Y:S02]  /*0960*/  @!P3 FSET.BF.LT.FTZ.AND R2, RZ, UR4, PT ;  /* 0x00000004ff02bc0a */ /* 0x000fe4000b811000 */
[----:B------:R-:W-:Y:S02]  /*0970*/  @!P5 PRMT R7, R14, 0x7610, R7 ;  /* 0x000076100e07d816 */ /* 0x000fe40000000007 */
[----:B------:R-:W-:Y:S02]  /*0980*/  @!P3 F2FP.BF16.F32.PACK_AB R15, RZ, R2 ;  /* 0x00000002ff0fb23e */ /* 0x000fe400000010ff */
[----:B------:R-:W-:Y:S02]  /*0990*/  @!P1 FSET.BF.LT.FTZ.AND R3, RZ, UR4, PT ;  /* 0x00000004ff039c0a */ /* 0x000fe4000b811000 */
[----:B------:R-:W-:-:S02]  /*09a0*/  @!P2 FSET.BF.LT.FTZ.AND R2, RZ, UR4, PT ;  /* 0x00000004ff02ac0a */ /* 0x000fc4000b811000 */
[----:B------:R-:W-:Y:S02]  /*09b0*/  @!P0 FSET.BF.LT.FTZ.AND R14, RZ, UR4, PT ;  /* 0x00000004ff0e8c0a */ /* 0x000fe4000b811000 */
[----:B------:R-:W-:Y:S02]  /*09c0*/  @!P1 F2FP.BF16.F32.PACK_AB R3, RZ, R3 ;  /* 0x00000003ff03923e */ /* 0x000fe400000010ff */
[----:B------:R-:W-:Y:S02]  /*09d0*/  @!P2 F2FP.BF16.F32.PACK_AB R2, RZ, R2 ;  /* 0x00000002ff02a23e */ /* 0x000fe400000010ff */
[----:B------:R-:W-:Y:S02]  /*09e0*/  @!P0 F2FP.BF16.F32.PACK_AB R14, RZ, R14 ;  /* 0x0000000eff0e823e */ /* 0x000fe400000010ff */
[----:B------:R-:W-:Y:S02]  /*09f0*/  @!P1 PRMT R9, R3, 0x7610, R9 ;  /* 0x0000761003099816 */ /* 0x000fe40000000009 */
[----:B----4-:R-:W-:-:S02]  /*0a00*/  @!P3 PRMT R13, R15, 0x7610, R13 ;  /* 0x000076100f0db816 */ /* 0x010fc4000000000d */
[----:B---3--:R-:W-:Y:S02]  /*0a10*/  @!P2 PRMT R5, R2, 0x7610, R5 ;  /* 0x000076100205a816 */ /* 0x008fe40000000005 */
        /* <DEDUP_REMOVED lines=14> */
.L_x_2083:
[----:B------:R-:W-:-:S13]  /*0b00*/  ISETP.GE.AND P0, PT, R11, R6, PT ;  /* 0x000000060b00720c */ /* 0x000fda0003f06270 */
[----:B------:R-:W-:Y:S05]  /*0b10*/  @P0 BRA `(.L_x_2085) ;  /* 0x0000000000300947 */ /* 0x000fea0003800000 */
[----:B0-----:R-:W0:Y:S01]  /*0b20*/  LDC.64 R2, c[0x0][0x218] ;  /* 0x00008600ff027b82 */ /* 0x001e220000000a00 */
[----:B------:R-:W-:Y:S02]  /*0b30*/  IMAD.IADD R13, R0, 0x1, R11 ;  /* 0x00000001000d7824 */ /* 0x000fe400078e020b */
[----:B------:R-:W-:Y:S02]  /*0b40*/  VIADD R11, R11, 0x80 ;  /* 0x000000800b0b7836 */ /* 0x000fe40000000000 */
[----:B0-----:R-:W-:-:S05]  /*0b50*/  IMAD.WIDE.U32 R2, R13, 0x2, R2 ;  /* 0x000000020d027825 */ /* 0x001fca00078e0002 */
[----:B------:R1:W-:Y:S02]  /*0b60*/  STG.E.U16 desc[UR6][R2.64], R7 ;  /* 0x0000000702007986 */ /* 0x0003e4000c101506 */
.L_x_2084:
[----:B------:R-:W-:-:S13]  /*0b70*/  ISETP.GE.AND P0, PT, R11, R6, PT ;  /* 0x000000060b00720c */ /* 0x000fda0003f06270 */
[----:B------:R-:W-:Y:S05]  /*0b80*/  @P0 BRA `(.L_x_2086) ;  /* 0x0000000000340947 */ /* 0x000fea0003800000 */
[----:B01----:R-:W0:Y:S01]  /*0b90*/  LDC.64 R2, c[0x0][0x218] ;  /* 0x00008600ff027b82 */ /* 0x003e220000000a00 */
[----:B------:R-:W-:Y:S02]  /*0ba0*/  IMAD.IADD R7, R0, 0x1, R11 ;  /* 0x0000000100077824 */ /* 0x000fe400078e020b */
[----:B------:R-:W-:Y:S02]  /*0bb0*/  VIADD R11, R11, 0x80 ;  /* 0x000000800b0b7836 */ /* 0x000fe40000000000 */
[----:B0-----:R-:W-:-:S05]  /*0bc0*/  IMAD.WIDE.U32 R2, R7, 0x2, R2 ;  /* 0x0000000207027825 */ /* 0x001fca00078e0002 */
[----:B------:R1:W-:Y:S02]  /*0bd0*/  STG.E.U16 desc[UR6][R2.64], R10 ;  /* 0x0000000a02007986 */ /* 0x0003e4000c101506 */
.L_x_2085:
        /* <DEDUP_REMOVED lines=8> */
.L_x_2086:
[----:B------:R-:W-:Y:S05]  /*0c60*/  BSYNC B1 ;  /* 0x0000000000017941 */ /* 0x000fea0003800000 */
.L_x_2082:
[----:B------:R-:W-:-:S13]  /*0c70*/  ISETP.GE.AND P0, PT, R11, R6, PT ;  /* 0x000000060b00720c */ /* 0x000fda0003f06270 */
[----:B012---:R-:W0:Y:S01]  /*0c80*/  @!P0 LDC.64 R2, c[0x0][0x218] ;  /* 0x00008600ff028b82 */ /* 0x007e220000000a00 */
[----:B------:R-:W-:Y:S02]  /*0c90*/  @!P0 IMAD.IADD R7, R0, 0x1, R11 ;  /* 0x0000000100078824 */ /* 0x000fe400078e020b */
[----:B------:R-:W-:Y:S02]  /*0ca0*/  @!P0 VIADD R11, R11, 0x80 ;  /* 0x000000800b0b8836 */ /* 0x000fe40000000000 */
[----:B0-----:R-:W-:-:S05]  /*0cb0*/  @!P0 IMAD.WIDE.U32 R2, R7, 0x2, R2 ;  /* 0x0000000207028825 */ /* 0x001fca00078e0002 */
[----:B------:R2:W-:Y:S02]  /*0cc0*/  @!P0 STG.E.U16 desc[UR6][R2.64], R5 ;  /* 0x0000000502008986 */ /* 0x0005e4000c101506 */
.L_x_2087:
[----:B------:R-:W-:Y:S05]  /*0cd0*/  BSYNC B0 ;  /* 0x0000000000007941 */ /* 0x000fea0003800000 */
.L_x_2081:
        /* <DEDUP_REMOVED lines=8> */
.L_x_2088:
        /* <DEDUP_REMOVED lines=10> */
.L_x_32033:


//--------------------- .text._ZN2at6native29vectorized_elementwise_kernelILi4ENS0_13AUnaryFunctorIN3c108BFloat16ES4_S4_ZZZNS0_21heaviside_kernel_cudaERNS_18TensorIteratorBaseEENKUlvE_clEvENKUlvE8_clEvEUlS4_S4_E_EESt5arrayIPcLm2EEEEviT0_T1_ --------------------------
	.section	.text._ZN2at6native29vectorized_elementwise_kernelILi4ENS0_13AUnaryFunctorIN3c108BFloat16ES4_S4_ZZZNS0_21heaviside_kernel_cudaERNS_18TensorIteratorBaseEENKUlvE_clEvENKUlvE8_clEvEUlS4_S4_E_EESt5arrayIPcLm2EEEEviT0_T1_,"ax",@progbits
	.align	128
        .global         _ZN2at6native29vectorized_elementwise_kernelILi4ENS0_13AUnaryFunctorIN3c108BFloat16ES4_S4_ZZZNS0_21heaviside_kernel_cudaERNS_18TensorIteratorBaseEENKUlvE_clEvENKUlvE8_clEvEUlS4_S4_E_EESt5arrayIPcLm2EEEEviT0_T1_
        .type           _ZN2at6native29vectorized_elementwise_kernelILi4ENS0_13AUnaryFunctorIN3c108BFloat16ES4_S4_ZZZNS0_21heaviside_kernel_cudaERNS_18TensorIteratorBaseEENKUlvE_clEvENKUlvE8_clEvEUlS4_S4_E_EESt5arrayIPcLm2EEEEviT0_T1_,@function
        .size           _ZN2at6native29vectorized_elementwise_kernelILi4ENS0_13AUnaryFunctorIN3c108BFloat16ES4_S4_ZZZNS0_21heaviside_kernel_cudaERNS_18TensorIteratorBaseEENKUlvE_clEvENKUlvE8_clEvEUlS4_S4_E_EESt5arrayIPcLm2EEEEviT0_T1_,(.L_x_32034 - _ZN2at6native29vectorized_elementwise_kernelILi4ENS0_13AUnaryFunctorIN3c108BFloat16ES4_S4_ZZZNS0_21heaviside_kernel_cudaERNS_18TensorIteratorBaseEENKUlvE_clEvENKUlvE8_clEvEUlS4_S4_E_EESt5arrayIPcLm2EEEEviT0_T1_)
        .other          _ZN2at6native29vectorized_elementwise_kernelILi4ENS0_13AUnaryFunctorIN3c108BFloat16ES4_S4_ZZZNS0_21heaviside_kernel_cudaERNS_18TensorIteratorBaseEENKUlvE_clEvENKUlvE8_clEvEUlS4_S4_E_EESt5arrayIPcLm2EEEEviT0_T1_,@"STO_CUDA_ENTRY STV_DEFAULT"
_ZN2at6native29vectorized_elementwise_kernelILi4ENS0_13AUnaryFunctorIN3c108BFloat16ES4_S4_ZZZNS0_21heaviside_kernel_cudaERNS_18TensorIteratorBaseEENKUlvE_clEvENKUlvE8_clEvEUlS4_S4_E_EESt5arrayIPcLm2EEEEviT0_T1_:
.text._ZN2at6native29vectorized_elementwise_kernelILi4ENS0_13AUnaryFunctorIN3c108BFloat16ES4_S4_ZZZNS0_21heaviside_kernel_cudaERNS_18TensorIteratorBaseEENKUlvE_clEvENKUlvE8_clEvEUlS4_S4_E_EESt5arrayIPcLm2EEEEviT0_T1_:
        /* <DEDUP_REMOVED lines=14> */
[----:B------:R-:W2:Y:S04]  /*00e0*/  LDG.E.64 R10, desc[UR6][R8.64] ;  /* 0x00000006080a7981 */ /* 0x000ea8000c1e1b00 */
[----:B------:R1:W3:Y:S01]  /*00f0*/  LDG.E.64 R4, desc[UR6][R8.64+0x400] ;  /* 0x0004000608047981 */ /* 0x0002e2000c1e1b00 */
[----:B------:R-:W-:-:S06]  /*0100*/  USHF.L.U32 UR5, UR4, 0x10, URZ ;  /* 0x0000001004057899 */ /* 0x000fcc000800063f */
[----:B------:R-:W-:Y:S01]  /*0110*/  FSETP.NEU.FTZ.AND P0, PT, RZ, UR5, PT ;  /* 0x00000005ff007c0b */ /* 0x000fe2000bf1d000 */
[----:B0-----:R-:W-:-:S12]  /*0120*/  IMAD.WIDE.U32 R2, R0, 0x2, R2 ;  /* 0x0000000200027825 */ /* 0x001fd800078e0002 */
[----:B-1----:R-:W-:Y:S02]  /*0130*/  @P0 FSET.BF.LT.FTZ.AND R8, RZ, UR5, PT ;  /* 0x00000005ff080c0a */ /* 0x002fe4000b811000 */
[----:B------:R-:W-:Y:S01]  /*0140*/  @P0 FSET.BF.LT.FTZ.AND R12, RZ, UR5, PT ;  /* 0x00000005ff0c0c0a */ /* 0x000fe2000b811000 */
[----:B------:R-:W-:Y:S01]  /*0150*/  IMAD.WIDE R2, R7, 0x8, R2 ;  /* 0x0000000807027825 */ /* 0x000fe200078e0202 */
[----:B------:R-:W-:Y:S02]  /*0160*/  @P0 FSET.BF.LT.FTZ.AND R13, RZ, UR5, PT ;  /* 0x00000005ff0d0c0a */ /* 0x000fe4000b811000 */
[----:B------:R-:W-:Y:S02]  /*0170*/  @P0 FSET.BF.LT.FTZ.AND R14, RZ, UR5, PT ;  /* 0x00000005ff0e0c0a */ /* 0x000fe4000b811000 */
[----:B------:R-:W-:Y:S02]  /*0180*/  @P0 FSET.BF.LT.FTZ.AND R15, RZ, UR5, PT ;  /* 0x00000005ff0f0c0a */ /* 0x000fe4000b811000 */
[----:B--2---:R-:W-:-:S02]  /*0190*/  PRMT R0, R10, 0x7610, R0 ;  /* 0x000076100a007816 */ /* 0x004fc40000000000 */
[----:B------:R-:W-:Y:S02]  /*01a0*/  PRMT R6, R10, 0x7632, R6 ;  /* 0x000076320a067816 */ /* 0x000fe40000000006 */
[C---:B------:R-:W-:Y:S02]  /*01b0*/  PRMT R9, R11.reuse, 0x7610, R9 ;  /* 0x000076100b097816 */ /* 0x040fe40000000009 */
[----:B------:R-:W-:Y:S02]  /*01c0*/  PRMT R10, R11, 0x7632, R10 ;  /* 0x000076320b0a7816 */ /* 0x000fe4000000000a */
[----:B------:R-:W-:Y:S02]  /*01d0*/  @P0 FSET.BF.LT.FTZ.AND R11, RZ, UR5, PT ;  /* 0x00000005ff0b0c0a */ /* 0x000fe4000b811000 */
[----:B------:R-:W-:Y:S02]  /*01e0*/  @P0 F2FP.BF16.F32.PACK_AB R9, RZ, R8 ;  /* 0x00000008ff09023e */ /* 0x000fe400000010ff */
[----:B------:R-:W-:-:S02]  /*01f0*/  @P0 F2FP.BF16.F32.PACK_AB R0, RZ, R11 ;  /* 0x0000000bff00023e */ /* 0x000fc400000010ff */
[----:B---3--:R-:W-:Y:S02]  /*0200*/  PRMT R8, R4, 0x7632, R8 ;  /* 0x0000763204087816 */ /* 0x008fe40000000008 */
[----:B------:R-:W-:Y:S02]  /*0210*/  PRMT R11, R5, 0x7632, R11 ;  /* 0x00007632050b7816 */ /* 0x000fe4000000000b */
[-C--:B------:R-:W-:Y:S02]  /*0220*/  @P0 F2FP.BF16.F32.PACK_AB R6, RZ, R12.reuse ;  /* 0x0000000cff06023e */ /* 0x080fe400000010ff */
[-C--:B------:R-:W-:Y:S02]  /*0230*/  @P0 F2FP.BF16.F32.PACK_AB R10, RZ, R13.reuse ;  /* 0x0000000dff0a023e */ /* 0x080fe400000010ff */
[----:B------:R-:W-:Y:S02]  /*0240*/  @P0 F2FP.BF16.F32.PACK_AB R4, RZ, R12 ;  /* 0x0000000cff04023e */ /* 0x000fe400000010ff */
[----:B------:R-:W-:-:S02]  /*0250*/  @P0 F2FP.BF16.F32.PACK_AB R8, RZ, R13 ;  /* 0x0000000dff08023e */ /* 0x000fc400000010ff */
[----:B------:R-:W-:Y:S02]  /*0260*/  @P0 F2FP.BF16.F32.PACK_AB R5, RZ, R14 ;  /* 0x0000000eff05023e */ /* 0x000fe400000010ff */
[----:B------:R-:W-:Y:S02]  /*0270*/  @P0 F2FP.BF16.F32.PACK_AB R11, RZ, R15 ;  /* 0x0000000fff0b023e */ /* 0x000fe400000010ff */
[----:B------:R-:W-:Y:S02]  /*0280*/  PRMT R6, R0, 0x5410, R6 ;  /* 0x0000541000067816 */ /* 0x000fe40000000006 */
[----:B------:R-:W-:Y:S02]  /*0290*/  PRMT R7, R9, 0x5410, R10 ;  /* 0x0000541009077816 */ /* 0x000fe4000000000a */
[----:B------:R-:W-:Y:S02]  /*02a0*/  PRMT R4, R4, 0x5410, R8 ;  /* 0x0000541004047816 */ /* 0x000fe40000000008 */
[----:B------:R-:W-:Y:S01]  /*02b0*/  PRMT R5, R5, 0x5410, R11 ;  /* 0x0000541005057816 */ /* 0x000fe2000000000b */
[----:B------:R-:W-:Y:S04]  /*02c0*/  STG.E.64 desc[UR6][R2.64], R6 ;  /* 0x0000000602007986 */ /* 0x000fe8000c101b06 */
[----:B------:R-:W-:Y:S01]  /*02d0*/  STG.E.64 desc[UR6][R2.64+0x400], R4 ;  /* 0x0004000402007986 */ /* 0x000fe2000c101b06 */
[----:B------:R-:W-:Y:S05]  /*02e0*/  EXIT ;  /* 0x000000000000794d */ /* 0x000fea0003800000 */
.L_x_2089:
        /* <DEDUP_REMOVED lines=24> */
.L_x_2091:
[----:B------:R-:W-:Y:S05]  /*0470*/  BSYNC B0 ;  /* 0x0000000000007941 */ /* 0x000fea0003800000 */
.L_x_2090:
        /* <DEDUP_REMOVED lines=15> */
.L_x_2093:
[----:B------:R-:W-:Y:S05]  /*0570*/  BSYNC B0 ;  /* 0x0000000000007941 */ /* 0x000fea0003800000 */
.L_x_2092:
        /* <DEDUP_REMOVED lines=82> */
.L_x_2096:
[----:B------:R-:W-:-:S13]  /*0aa0*/  ISETP.GE.AND P0, PT, R11, R6, PT ;  /* 0x000000060b00720c */ /* 0x000fda0003f06270 */
[----:B------:R-:W-:Y:S05]  /*0ab0*/  @P0 BRA `(.L_x_2098) ;  /* 0x0000000000300947 */ /* 0x000fea0003800000 */
[----:B0-----:R-:W0:Y:S01]  /*0ac0*/  LDC.64 R2, c[0x0][0x218] ;  /* 0x00008600ff027b82 */ /* 0x001e220000000a00 */
[----:B------:R-:W-:Y:S02]  /*0ad0*/  IMAD.IADD R13, R0, 0x1, R11 ;  /* 0x00000001000d7824 */ /* 0x000fe400078e020b */
[----:B------:R-:W-:Y:S02]  /*0ae0*/  VIADD R11, R11, 0x80 ;  /* 0x000000800b0b7836 */ /* 0x000fe40000000000 */
[----:B0-----:R-:W-:-:S05]  /*0af0*/  IMAD.WIDE.U32 R2, R13, 0x2, R2 ;  /* 0x000000020d027825 */ /* 0x001fca00078e0002 */
[----:B------:R1:W-:Y:S02]  /*0b00*/  STG.E.U16 desc[UR6][R2.64], R7 ;  /* 0x0000000702007986 */ /* 0x0003e4000c101506 */
.L_x_2097:
[----:B------:R-:W-:-:S13]  /*0b10*/  ISETP.GE.AND P0, PT, R11, R6, PT ;  /* 0x000000060b00720c */ /* 0x000fda0003f06270 */
[----:B------:R-:W-:Y:S05]  /*0b20*/  @P0 BRA `(.L_x_2099) ;  /* 0x0000000000340947 */ /* 0x000fea0003800000 */
[----:B01----:R-:W0:Y:S01]  /*0b30*/  LDC.64 R2, c[0x0][0x218] ;  /* 0x00008600ff027b82 */ /* 0x003e220000000a00 */
[----:B------:R-:W-:Y:S02]  /*0b40*/  IMAD.IADD R7, R0, 0x1, R11 ;  /* 0x0000000100077824 */ /* 0x000fe400078e020b */
[----:B------:R-:W-:Y:S02]  /*0b50*/  VIADD R11, R11, 0x80 ;  /* 0x000000800b0b7836 */ /* 0x000fe40000000000 */
[----:B0-----:R-:W-:-:S05]  /*0b60*/  IMAD.WIDE.U32 R2, R7, 0x2, R2 ;  /* 0x0000000207027825 */ /* 0x001fca00078e0002 */
[----:B------:R1:W-:Y:S02]  /*0b70*/  STG.E.U16 desc[UR6][R2.64], R10 ;  /* 0x0000000a02007986 */ /* 0x0003e4000c101506 */
.L_x_2098:
        /* <DEDUP_REMOVED lines=8> */
.L_x_2099:
[----:B------:R-:W-:Y:S05]  /*0c00*/  BSYNC B1 ;  /* 0x0000000000017941 */ /* 0x000fea0003800000 */
.L_x_2095:
[----:B------:R-:W-:-:S13]  /*0c10*/  ISETP.GE.AND P0, PT, R11, R6, PT ;  /* 0x000000060b00720c */ /* 0x000fda0003f06270 */
[----:B012---:R-:W0:Y:S01]  /*0c20*/  @!P0 LDC.64 R2, c[0x0][0x218] ;  /* 0x00008600ff028b82 */ /* 0x007e220000000a00 */
[----:B------:R-:W-:Y:S02]  /*0c30*/  @!P0 IMAD.IADD R7, R0, 0x1, R11 ;  /* 0x0000000100078824 */ /* 0x000fe400078e020b */
[----:B------:R-:W-:Y:S02]  /*0c40*/  @!P0 VIADD R11, R11, 0x80 ;  /* 0x000000800b0b8836 */ /* 0x000fe40000000000 */
[----:B0-----:R-:W-:-:S05]  /*0c50*/  @!P0 IMAD.WIDE.U32 R2, R7, 0x2, R2 ;  /* 0x0000000207028825 */ /* 0x001fca00078e0002 */
[----:B------:R2:W-:Y:S02]  /*0c60*/  @!P0 STG.E.U16 desc[UR6][R2.64], R5 ;  /* 0x0000000502008986 */ /* 0x0005e4000c101506 */
.L_x_2100:
[----:B------:R-:W-:Y:S05]  /*0c70*/  BSYNC B0 ;  /* 0x0000000000007941 */ /* 0x000fea0003800000 */
.L_x_2094:
        /* <DEDUP_REMOVED lines=8> */
.L_x_2101:
        /* <DEDUP_REMOVED lines=16> */
.L_x_32034:


//--------------------- .text._ZN2at6native29vectorized_elementwise_kernelILi8ENS0_13AUnaryFunctorIN3c108BFloat16ES4_S4_ZZZNS0_21heaviside_kernel_cudaERNS_18TensorIteratorBaseEENKUlvE_clEvENKUlvE8_clEvEUlS4_S4_E_EESt5arrayIPcLm2EEEEviT0_T1_ --------------------------
	.section	.text._ZN2at6native29vectorized_elementwise_kernelILi8ENS0_13AUnaryFunctorIN3c108BFloat16ES4_S4_ZZZNS0_21heaviside_kernel_cudaERNS_18TensorIteratorBaseEENKUlvE_clEvENKUlvE8_clEvEUlS4_S4_E_EESt5arrayIPcLm2EEEEviT0_T1_,"ax",@progbits
	.align	128
        .global         _ZN2at6native29vectorized_elementwise_kernelILi8ENS0_13AUnaryFunctorIN3c108BFloat16ES4_S4_ZZZNS0_21heaviside_kernel_cudaERNS_18TensorIteratorBaseEENKUlvE_clEvENKUlvE8_clEvEUlS4_S4_E_EESt5arrayIPcLm2EEEEviT0_T1_
        .type           _ZN2at6native29vectorized_elementwise_kernelILi8ENS0_13AUnaryFunctorIN3c108BFloat16ES4_S4_ZZZNS0_21heaviside_kernel_cudaERNS_18TensorIteratorBaseEENKUlvE_clEvENKUlvE8_clEvEUlS4_S4_E_EESt5arrayIPcLm2EEEEviT0_T1_,@function
        .size           _ZN2at6native29vectorized_elementwise_kernelILi8ENS0_13AUnaryFunctorIN3c108BFloat16ES4_S4_ZZZNS0_21heaviside_kernel_cudaERNS_18TensorIteratorBaseEENKUlvE_clEvENKUlvE8_clEvEUlS4_S4_E_EESt5arrayIPcLm2EEEEviT0_T1_,(.L_x_32035 - _ZN2at6native29vectorized_elementwise_kernelILi8ENS0_13AUnaryFunctorIN3c108BFloat16ES4_S4_ZZZNS0_21heaviside_kernel_cudaERNS_18TensorIteratorBaseEENKUlvE_clEvENKUlvE8_clEvEUlS4_S4_E_EESt5arrayIPcLm2EEEEviT0_T1_)
        .other          _ZN2at6native29vectorized_elementwise_kernelILi8ENS0_13AUnaryFunctorIN3c108BFloat16ES4_S4_ZZZNS0_21heaviside_kernel_cudaERNS_18TensorIteratorBaseEENKUlvE_clEvENKUlvE8_clEvEUlS4_S4_E_EESt5arrayIPcLm2EEEEviT0_T1_,@"STO_CUDA_ENTRY STV_DEFAULT"
_ZN2at6native29vectorized_elementwise_kernelILi8ENS0_13AUnaryFunctorIN3c108BFloat16ES4_S4_ZZZNS0_21heaviside_kernel_cudaERNS_18TensorIteratorBaseEENKUlvE_clEvENKUlvE8_clEvEUlS4_S4_E_EESt5arrayIPcLm2EEEEviT0_T1_:
.text._ZN2at6native29vectorized_elementwise_kernelILi8ENS0_13AUnaryFunctorIN3c108BFloat16ES4_S4_ZZZNS0_21heaviside_kernel_cudaERNS_18TensorIteratorBaseEENKUlvE_clEvENKUlvE8_clEvEUlS4_S4_E_EESt5arrayIPcLm2EEEEviT0_T1_:
        /* <DEDUP_REMOVED lines=13> */
[----:B------:R-:W0:Y:S04]  /*00d0*/  LDC.64 R2, c[0x0][0x218] ;  /* 0x00008600ff027b82 */ /* 0x000e280000000a00 */
[----:B------:R-:W2:Y:S01]  /*00e0*/  LDG.E.128 R4, desc[UR6][R4.64] ;  /* 0x0000000604047981 */ /* 0x000ea2000c1e1d00 */
[----:B------:R-:W-:-:S06]  /*00f0*/  USHF.L.U32 UR5, UR4, 0x10, URZ ;  /* 0x0000001004057899 */ /* 0x000fcc000800063f */
[----:B------:R-:W-:-:S13]  /*0100*/  FSETP.NEU.FTZ.AND P0, PT, RZ, UR5, PT ;  /* 0x00000005ff007c0b */ /* 0x000fda000bf1d000 */
[----:B------:R-:W-:Y:S01]  /*0110*/  @P0 FSET.BF.LT.FTZ.AND R13, RZ, UR5, PT ;  /* 0x00000005ff0d0c0a */ /* 0x000fe2000b811000 */
[----:B0-----:R-:W-:Y:S01]  /*0120*/  IMAD.WIDE.U32 R2, R0, 0x2, R2 ;  /* 0x0000000200027825 */ /* 0x001fe200078e0002 */
[----:B------:R-:W-:Y:S02]  /*0130*/  @P0 FSET.BF.LT.FTZ.AND R14, RZ, UR5, PT ;  /* 0x00000005ff0e0c0a */ /* 0x000fe4000b811000 */
[----:B------:R-:W-:Y:S01]  /*0140*/  @P0 FSET.BF.LT.FTZ.AND R15, RZ, UR5, PT ;  /* 0x00000005ff0f0c0a */ /* 0x000fe2000b811000 */
[----:B------:R-:W-:Y:S01]  /*0150*/  IMAD.WIDE R2, R9, 0x10, R2 ;  /* 0x0000001009027825 */ /* 0x000fe200078e0202 */
[C---:B--2---:R-:W-:Y:S02]  /*0160*/  PRMT R8, R5.reuse, 0x7610, R8 ;  /* 0x0000761005087816 */ /* 0x044fe40000000008 */
[----:B------:R-:W-:Y:S02]  /*0170*/  PRMT R10, R5, 0x7632, R10 ;  /* 0x00007632050a7816 */ /* 0x000fe4000000000a */
[----:B------:R-:W-:-:S02]  /*0180*/  @P0 FSET.BF.LT.FTZ.AND R5, RZ, UR5, PT ;  /* 0x00000005ff050c0a */ /* 0x000fc4000b811000 */
        /* <DEDUP_REMOVED lines=8> */
[----:B------:R-:W-:Y:S02]  /*0210*/  @P0 F2FP.BF16.F32.PACK_AB R11, RZ, R13 ;  /* 0x0000000dff0b023e */ /* 0x000fe400000010ff */
[----:B------:R-:W-:Y:S02]  /*0220*/  @P0 F2FP.BF16.F32.PACK_AB R7, RZ, R14 ;  /* 0x0000000eff07023e */ /* 0x000fe400000010ff */
[----:B------:R-:W-:Y:S02]  /*0230*/  @P0 F2FP.BF16.F32.PACK_AB R12, RZ, R15 ;  /* 0x0000000fff0c023e */ /* 0x000fe400000010ff */
[----:B------:R-:W-:-:S02]  /*0240*/  PRMT R4, R4, 0x5410, R0 ;  /* 0x0000541004047816 */ /* 0x000fc40000000000 */
[----:B------:R-:W-:Y:S02]  /*0250*/  PRMT R5, R8, 0x5410, R10 ;  /* 0x0000541008057816 */ /* 0x000fe4000000000a */
[----:B------:R-:W-:Y:S02]  /*0260*/  PRMT R6, R6, 0x5410, R11 ;  /* 0x0000541006067816 */ /* 0x000fe4000000000b */
[----:B------:R-:W-:-:S05]  /*0270*/  PRMT R7, R7, 0x5410, R12 ;  /* 0x0000541007077816 */ /* 0x000fca000000000c */
[----:B------:R-:W-:Y:S01]  /*0280*/  STG.E.128 desc[UR6][R2.64], R4 ;  /* 0x0000000402007986 */ /* 0x000fe2000c101d06 */
[----:B------:R-:W-:Y:S05]  /*0290*/  EXIT ;  /* 0x000000000000794d */ /* 0x000fea0003800000 */
.L_x_2102:
        /* <DEDUP_REMOVED lines=24> */
.L_x_2104:
[----:B------:R-:W-:Y:S05]  /*0420*/  BSYNC B0 ;  /* 0x0000000000007941 */ /* 0x000fea0003800000 */
.L_x_2103:
        /* <DEDUP_REMOVED lines=15> */
.L_x_2106:
[----:B------:R-:W-:Y:S05]  /*0520*/  BSYNC B0 ;  /* 0x0000000000007941 */ /* 0x000fea0003800000 */
.L_x_2105:
        /* <DEDUP_REMOVED lines=82> */
.L_x_2109:
[----:B------:R-:W-:-:S13]  /*0a50*/  ISETP.GE.AND P0, PT, R11, R6, PT ;  /* 0x000000060b00720c */ /* 0x000fda0003f06270 */
[----:B------:R-:W-:Y:S05]  /*0a60*/  @P0 BRA `(.L_x_2111) ;  /* 0x0000000000300947 */ /* 0x000fea0003800000 */
[----:B0-----:R-:W0:Y:S01]  /*0a70*/  LDC.64 R2, c[0x0][0x218] ;  /* 0x00008600ff027b82 */ /* 0x001e220000000a00 */
[----:B------:R-:W-:Y:S02]  /*0a80*/  IMAD.IADD R13, R0, 0x1, R11 ;  /* 0x00000001000d7824 */ /* 0x000fe400078e020b */
[----:B------:R-:W-:Y:S02]  /*0a90*/  VIADD R11, R11, 0x80 ;  /* 0x000000800b0b7836 */ /* 0x000fe40000000000 */
[----:B0-----:R-:W-:-:S05]  /*0aa0*/  IMAD.WIDE.U32 R2, R13, 0x2, R2 ;  /* 0x000000020d027825 */ /* 0x001fca00078e0002 */
[----:B------:R1:W-:Y:S02]  /*0ab0*/  STG.E.U16 desc[UR6][R2.64], R7 ;  /* 0x0000000702007986 */ /* 0x0003e4000c101506 */
.L_x_2110:
[----:B------:R-:W-:-:S13]  /*0ac0*/  ISETP.GE.AND P0, PT, R11, R6, PT ;  /* 0x000000060b00720c */ /* 0x000fda0003f06270 */
[----:B------:R-:W-:Y:S05]  /*0ad0*/  @P0 BRA `(.L_x_2112) ;  /* 0x0000000000340947 */ /* 0x000fea0003800000 */
[----:B01----:R-:W0:Y:S01]  /*0ae0*/  LDC.64 R2, c[0x0][0x218] ;  /* 0x00008600ff027b82 */ /* 0x003e220000000a00 */
[----:B------:R-:W-:Y:S02]  /*0af0*/  IMAD.IADD R7, R0, 0x1, R11 ;  /* 0x0000000100077824 */ /* 0x000fe400078e020b */
[----:B------:R-:W-:Y:S02]  /*0b00*/  VIADD R11, R11, 0x80 ;  /* 0x000000800b0b7836 */ /* 0x000fe40000000000 */
[----:B0-----:R-:W-:-:S05]  /*0b10*/  IMAD.WIDE.U32 R2, R7, 0x2, R2 ;  /* 0x0000000207027825 */ /* 0x001fca00078e0002 */
[----:B------:R1:W-:Y:S02]  /*0b20*/  STG.E.U16 desc[UR6][R2.64], R10 ;  /* 0x0000000a02007986 */ /* 0x0003e4000c101506 */
.L_x_2111:
        /* <DEDUP_REMOVED lines=8> */
.L_x_2112:
[----:B------:R-:W-:Y:S05]  /*0bb0*/  BSYNC B1 ;  /* 0x0000000000017941 */ /* 0x000fea0003800000 */
.L_x_2108:
[----:B------:R-:W-:-:S13]  /*0bc0*/  ISETP.GE.AND P0, PT, R11, R6, PT ;  /* 0x000000060b00720c */ /* 0x000fda0003f06270 */
[----:B012---:R-:W0:Y:S01]  /*0bd0*/  @!P0 LDC.64 R2, c[0x0][0x218] ;  /* 0x00008600ff028b82 */ /* 0x007e220000000a00 */
[----:B------:R-:W-:Y:S02]  /*0be0*/  @!P0 IMAD.IADD R7, R0, 0x1, R11 ;  /* 0x0000000100078824 */ /* 0x000fe400078e020b */
[----:B------:R-:W-:Y:S02]  /*0bf0*/  @!P0 VIADD R11, R11, 0x80 ;  /* 0x000000800b0b8836 */ /* 0x000fe40000000000 */
[----:B0-----:R-:W-:-:S05]  /*0c00*/  @!P0 IMAD.WIDE.U32 R2, R7, 0x2, R2 ;  /* 0x0000000207028825 */ /* 0x001fca00078e0002 */
[----:B------:R2:W-:Y:S02]  /*0c10*/  @!P0 STG.E.U16 desc[UR6][R2.64], R5 ;  /* 0x0000000502008986 */ /* 0x0005e4000c101506 */
.L_x_2113:
[----:B------:R-:W-:Y:S05]  /*0c20*/  BSYNC B0 ;  /* 0x0000000000007941 */ /* 0x000fea0003800000 */
.L_x_2107:
        /* <DEDUP_REMOVED lines=8> */
.L_x_2114:
        /* <DEDUP_REMOVED lines=13> */
.L_x_32035:


//--------------------- .text._ZN2at6native18elementwise_kernelILi128ELi4EZNS0_15gpu_kernel_implINS0_13BinaryFunctorIbbbZZZNS0_21heaviside_kernel_cudaERNS_18TensorIteratorBaseEENKUlvE_clEvENKUlvE7_clEvEUlbbE_EEEEvS5_RKT_EUliE_EEviT1_ --------------------------
	.section	.text._ZN2at6native18elementwise_kernelILi128ELi4EZNS0_15gpu_kernel_implINS0_13BinaryFunctorIbbbZZZNS0_21heaviside_kernel_cudaERNS_18TensorIteratorBaseEENKUlvE_clEvENKUlvE7_clEvEUlbbE_EEEEvS5_RKT_EUliE_EEviT1_,"ax",@progbits
	.align	128
        .global         _ZN2at6native18elementwise_kernelILi128ELi4EZNS0_15gpu_kernel_implINS0_13BinaryFunctorIbbbZZZNS0_21heaviside_kernel_cudaERNS_18TensorIteratorBaseEENKUlvE_clEvENKUlvE7_clEvEUlbbE_EEEEvS5_RKT_EUliE_EEviT1_
        .type           _ZN2at6native18elementwise_kernelILi128ELi4EZNS0_15gpu_kernel_implINS0_13BinaryFunctorIbbbZZZNS0_21heaviside_kernel_cudaERNS_18TensorIteratorBaseEENKUlvE_clEvENKUlvE7_clEvEUlbbE_EEEEvS5_RKT_EUliE_EEviT1_,@function
        .size           _ZN2at6native18elementwise_kernelILi128ELi4EZNS0_15gpu_kernel_implINS0_13BinaryFunctorIbbbZZZNS0_21heaviside_kernel_cudaERNS_18TensorIteratorBaseEENKUlvE_clEvENKUlvE7_clEvEUlbbE_EEEEvS5_RKT_EUliE_EEviT1_,(.L_x_32036 - _ZN2at6native18elementwise_kernelILi128ELi4EZNS0_15gpu_kernel_implINS0_13BinaryFunctorIbbbZZZNS0_21heaviside_kernel_cudaERNS_18TensorIteratorBaseEENKUlvE_clEvENKUlvE7_clEvEUlbbE_EEEEvS5_RKT_EUliE_EEviT1_)
        .other          _ZN2at6native18elementwise_kernelILi128ELi4EZNS0_15gpu_kernel_implINS0_13BinaryFunctorIbbbZZZNS0_21heaviside_kernel_cudaERNS_18TensorIteratorBaseEENKUlvE_clEvENKUlvE7_clEvEUlbbE_EEEEvS5_RKT_EUliE_EEviT1_,@"STO_CUDA_ENTRY STV_DEFAULT"
_ZN2at6native18elementwise_kernelILi128ELi4EZNS0_15gpu_kernel_implINS0_13BinaryFunctorIbbbZZZNS0_21heaviside_kernel_cudaERNS_18TensorIteratorBaseEENKUlvE_clEvENKUlvE7_clEvEUlbbE_EEEEvS5_RKT_EUliE_EEviT1_:
.text._ZN2at6native18elementwise_kernelILi128ELi4EZNS0_15gpu_kernel_implINS0_13BinaryFunctorIbbbZZZNS0_21heaviside_kernel_cudaERNS_18TensorIteratorBaseEENKUlvE_clEvENKUlvE7_clEvEUlbbE_EEEEvS5_RKT_EUliE_EEviT1_:
        /* <DEDUP_REMOVED lines=365> */
.L_x_2117:
        /* <DEDUP_REMOVED lines=18> */
[----:B------:R-:W2:Y:S02]  /*17f0*/  LDG.E.U8 R2, desc[UR36][R2.64] ;  /* 0x0000002402027981 */ /* 0x000ea4000c1e1100 */
[----:B--2---:R-:W-:-:S04]  /*1800*/  ISETP.NE.AND P0, PT, R2, RZ, PT ;  /* 0x000000ff0200720c */ /* 0x004fc80003f05270 */
[----:B------:R-:W-:Y:S01]  /*1810*/  P2R R19, PR, RZ, 0x1 ;  /* 0x00000001ff137803 */ /* 0x000fe20000000000 */
[----:B------:R-:W-:Y:S08]  /*1820*/  BRA `(.L_x_2123) ;  /* 0x0000000c00d47947 */ /* 0x000ff00003800000 */
.L_x_2121:
[----:B------:R-:W2:Y:S02]  /*1830*/  LDG.E.U8 R2, desc[UR36][R2.64] ;  /* 0x0000002402027981 */ /* 0x000ea4000c1e1100 */
[----:B--2---:R-:W-:-:S04]  /*1840*/  ISETP.NE.AND P0, PT, R2, RZ, PT ;  /* 0x000000ff0200720c */ /* 0x004fc80003f05270 */
[----:B------:R-:W-:Y:S01]  /*1850*/  P2R R19, PR, RZ, 0x1 ;  /* 0x00000001ff137803 */ /* 0x000fe20000000000 */
[----:B------:R-:W-:Y:S08]  /*1860*/  BRA `(.L_x_2123) ;  /* 0x0000000c00c47947 */ /* 0x000ff00003800000 */
.L_x_2120:
[----:B------:R-:W-:-:S13]  /*1870*/  ISETP.NE.AND P0, PT, R4, 0x2, PT ;  /* 0x000000020400780c */ /* 0x000fda0003f05270 */
[----:B------:R-:W-:Y:S05]  /*1880*/  @!P0 BRA `(.L_x_2124) ;  /* 0x0000000000348947 */ /* 0x000fea0003800000 */
[----:B------:R-:W-:-:S13]  /*1890*/  ISETP.NE.AND P0, PT, R4, 0x3, PT ;  /* 0x000000030400780c */ /* 0x000fda0003f05270 */
[----:B------:R-:W-:Y:S05]  /*18a0*/  @!P0 BRA `(.L_x_2125) ;  /* 0x00000000001c8947 */ /* 0x000fea0003800000 */
[----:B------:R-:W-:-:S13]  /*18b0*/  ISETP.NE.AND P0, PT, R4, 0x4, PT ;  /* 0x000000040400780c */ /* 0x000fda0003f05270 */
[----:B------:R-:W-:Y:S05]  /*18c0*/  @P0 BRA `(.L_x_2122) ;  /* 0x0000000c00400947 */ /* 0x000fea0003800000 */
[----:B------:R-:W2:Y:S02]  /*18d0*/  LDG.E.64 R2, desc[UR36][R2.64] ;  /* 0x0000002402027981 */ /* 0x000ea4000c1e1b00 */
[----:B--2---:R-:W-:-:S04]  /*18e0*/  ISETP.NE.U32.AND P0, PT, R2, RZ, PT ;  /* 0x000000ff0200720c */ /* 0x004fc80003f05070 */
[----:B------:R-:W-:-:S04]  /*18f0*/  ISETP.NE.AND.EX P0, PT, R3, RZ, PT, P0 ;  /* 0x000000ff0300720c */ /* 0x000fc80003f05300 */
[----:B------:R-:W-:Y:S01]  /*1900*/  P2R R19, PR, RZ, 0x1 ;  /* 0x00000001ff137803 */ /* 0x000fe20000000000 */
[----:B------:R-:W-:Y:S08]  /*1910*/  BRA `(.L_x_2123) ;  /* 0x0000000c00987947 */ /* 0x000ff00003800000 */
.L_x_2125:
[----:B------:R-:W2:Y:S02]  /*1920*/  LDG.E R2, desc[UR36][R2.64] ;  /* 0x0000002402027981 */ /* 0x000ea4000c1e1900 */
[----:B--2---:R-:W-:-:S04]  /*1930*/  ISETP.NE.AND P0, PT, R2, RZ, PT ;  /* 0x000000ff0200720c */ /* 0x004fc80003f05270 */
[----:B------:R-:W-:Y:S01]  /*1940*/  P2R R19, PR, RZ, 0x1 ;  /* 0x00000001ff137803 */ /* 0x000fe20000000000 */
[----:B------:R-:W-:Y:S08]  /*1950*/  BRA `(.L_x_2123) ;  /* 0x0000000c00887947 */ /* 0x000ff00003800000 */
.L_x_2124:
[----:B------:R-:W2:Y:S02]  /*1960*/  LDG.E.U16 R2, desc[UR36][R2.64] ;  /* 0x0000002402027981 */ /* 0x000ea4000c1e1500 */
[----:B--2---:R-:W-:-:S04]  /*1970*/  ISETP.NE.AND P0, PT, R2, RZ, PT ;  /* 0x000000ff0200720c */ /* 0x004fc80003f05270 */
[----:B------:R-:W-:Y:S01]  /*1980*/  P2R R19, PR, RZ, 0x1 ;  /* 0x00000001ff137803 */ /* 0x000fe20000000000 */
[----:B------:R-:W-:Y:S08]  /*1990*/  BRA `(.L_x_2123) ;  /* 0x0000000c00787947 */ /* 0x000ff00003800000 */
.L_x_2119:
[----:B------:R-:W-:-:S13]  /*19a0*/  ISETP.GT.AND P0, PT, R4, 0x6, PT ;  /* 0x000000060400780c */ /* 0x000fda0003f04270 */
[----:B------:R-:W-:Y:S05]  /*19b0*/  @P0 BRA `(.L_x_2126) ;  /* 0x0000000000340947 */ /* 0x000fea0003800000 */
[----:B------:R-:W-:-:S13]  /*19c0*/  ISETP.NE.AND P0, PT, R4, 0x5, PT ;  /* 0x000000050400780c */ /* 0x000fda0003f05270 */
[----:B------:R-:W-:Y:S05]  /*19d0*/  @!P0 BRA `(.L_x_2127) ;  /* 0x0000000000188947 */ /* 0x000fea0003800000 */
[----:B------:R-:W-:-:S13]  /*19e0*/  ISETP.NE.AND P0, PT, R4, 0x6, PT ;  /* 0x000000060400780c */ /* 0x000fda0003f05270 */
[----:B------:R-:W-:Y:S05]  /*19f0*/  @P0 BRA `(.L_x_2122) ;  /* 0x0000000800f40947 */ /* 0x000fea0003800000 */
[----:B------:R-:W2:Y:S02]  /*1a00*/  LDG.E R2, desc[UR36][R2.64] ;  /* 0x0000002402027981 */ /* 0x000ea4000c1e1900 */
[----:B--2---:R-:W-:-:S04]  /*1a10*/  FSETP.NEU.FTZ.AND P0, PT, R2, RZ, PT ;  /* 0x000000ff0200720b */ /* 0x004fc80003f1d000 */
[----:B------:R-:W-:Y:S01]  /*1a20*/  P2R R19, PR, RZ, 0x1 ;  /* 0x00000001ff137803 */ /* 0x000fe20000000000 */
[----:B------:R-:W-:Y:S08]  /*1a30*/  BRA `(.L_x_2123) ;  /* 0x0000000c00507947 */ /* 0x000ff00003800000 */
.L_x_2127:
[----:B------:R-:W2:Y:S02]  /*1a40*/  LDG.E.U16 R0, desc[UR36][R2.64] ;  /* 0x0000002402007981 */ /* 0x000ea4000c1e1500 */
[----:B--2---:R-:W-:-:S05]  /*1a50*/  HADD2.F32 R0, -RZ, R0.H0_H0 ;  /* 0x20000000ff007230 */ /* 0x004fca0000004100 */
[----:B------:R-:W-:-:S04]  /*1a60*/  FSETP.NEU.FTZ.AND P0, PT, R0, RZ, PT ;  /* 0x000000ff0000720b */ /* 0x000fc80003f1d000 */
[----:B------:R-:W-:Y:S01]  /*1a70*/  P2R R19, PR, RZ, 0x1 ;  /* 0x00000001ff137803 */ /* 0x000fe20000000000 */
[----:B------:R-:W-:Y:S08]  /*1a80*/  BRA `(.L_x_2123) ;  /* 0x0000000c003c7947 */ /* 0x000ff00003800000 */
.L_x_2126:
[----:B------:R-:W-:-:S13]  /*1a90*/  ISETP.NE.AND P0, PT, R4, 0x7, PT ;  /* 0x000000070400780c */ /* 0x000fda0003f05270 */
[----:B------:R-:W-:Y:S05]  /*1aa0*/  @!P0 BRA `(.L_x_2128) ;  /* 0x0000000000548947 */ /* 0x000fea0003800000 */
[----:B------:R-:W-:-:S13]  /*1ab0*/  ISETP.NE.AND P0, PT, R4, 0x8, PT ;  /* 0x000000080400780c */ /* 0x000fda0003f05270 */
[----:B------:R-:W-:Y:S05]  /*1ac0*/  @!P0 BRA `(.L_x_2129) ;  /* 0x0000000000208947 */ /* 0x000fea0003800000 */
[----:B------:R-:W-:-:S13]  /*1ad0*/  ISETP.NE.AND P0, PT, R4, 0x9, PT ;  /* 0x000000090400780c */ /* 0x000fda0003f05270 */
[----:B------:R-:W-:Y:S05]  /*1ae0*/  @P0 BRA `(.L_x_2122) ;  /* 0x0000000800b80947 */ /* 0x000fea0003800000 */
[----:B------:R-:W2:Y:S02]  /*1af0*/  LDG.E.64 R2, desc[UR36][R2.64] ;  /* 0x0000002402027981 */ /* 0x000ea4000c1e1b00 */
[----:B--2---:R-:W-:Y:S02]  /*1b00*/  FSETP.NEU.FTZ.AND P0, PT, R2, RZ, PT ;  /* 0x000000ff0200720b */ /* 0x004fe40003f1d000 */
[----:B------:R-:W-:-:S04]  /*1b10*/  FSETP.NEU.FTZ.AND P1, PT, R3, RZ, PT ;  /* 0x000000ff0300720b */ /* 0x000fc80003f3d000 */
[----:B------:R-:W-:-:S04]  /*1b20*/  PLOP3.LUT P0, PT, P0, P1, PT, 0xa8, 0x0 ;  /* 0x000000000000781c */ /* 0x000fc80000703570 */
[----:B------:R-:W-:Y:S01]  /*1b30*/  P2R R19, PR, RZ, 0x1 ;  /* 0x00000001ff137803 */ /* 0x000fe20000000000 */
[----:B------:R-:W-:Y:S08]  /*1b40*/  BRA `(.L_x_2123) ;  /* 0x0000000c000c7947 */ /* 0x000ff00003800000 */
.L_x_2129:
[----:B------:R-:W2:Y:S02]  /*1b50*/  LDG.E R2, desc[UR36][R2.64] ;  /* 0x0000002402027981 */ /* 0x000ea4000c1e1900 */
[----:B--2---:R-:W-:-:S05]  /*1b60*/  HADD2.F32 R0, -RZ, R2.H0_H0 ;  /* 0x20000002ff007230 */ /* 0x004fca0000004100 */
[----:B------:R-:W-:Y:S01]  /*1b70*/  FSETP.NEU.FTZ.AND P0, PT, R0, RZ, PT ;  /* 0x000000ff0000720b */ /* 0x000fe20003f1d000 */
[----:B------:R-:W-:-:S12]  /*1b80*/  IMAD.MOV.U32 R0, RZ, RZ, 0x1 ;  /* 0x00000001ff007424 */ /* 0x000fd800078e00ff */
[----:B------:R-:W-:-:S05]  /*1b90*/  @!P0 HADD2.F32 R4, -RZ, R2.H1_H1 ;  /* 0x30000002ff048230 */ /* 0x000fca0000004100 */
[----:B------:R-:W-:-:S04]  /*1ba0*/  @!P0 FSETP.NEU.FTZ.AND P1, PT, R4, RZ, PT ;  /* 0x000000ff0400820b */ /* 0x000fc80003f3d000 */
[----:B------:R-:W-:-:S04]  /*1bb0*/  @!P0 SEL R0, RZ, 0x1, !P1 ;  /* 0x00000001ff008807 */ /* 0x000fc80004800000 */
[----:B------:R-:W-:-:S04]  /*1bc0*/  PRMT R0, R0, 0x9910, RZ ;  /* 0x0000991000007816 */ /* 0x000fc800000000ff */
[----:B------:R-:W-:-:S04]  /*1bd0*/  ISETP.NE.AND P0, PT, R0, RZ, PT ;  /* 0x000000ff0000720c */ /* 0x000fc80003f05270 */
[----:B------:R-:W-:Y:S01]  /*1be0*/  P2R R19, PR, RZ, 0x1 ;  /* 0x00000001ff137803 */ /* 0x000fe20000000000 */
[----:B------:R-:W-:Y:S08]  /*1bf0*/  BRA `(.L_x_2123) ;  /* 0x0000000800e07947 */ /* 0x000ff00003800000 */
.L_x_2128:
[----:B------:R-:W2:Y:S02]  /*1c00*/  LDG.E.64 R2, desc[UR36][R2.64] ;  /* 0x0000002402027981 */ /* 0x000ea4000c1e1b00 */
[----:B--2---:R-:W-:-:S06]  /*1c10*/  DSETP.NEU.AND P0, PT, R2, RZ, PT ;  /* 0x000000ff0200722a */ /* 0x004fcc0003f0d000 */
[----:B------:R-:W-:Y:S01]  /*1c20*/  P2R R19, PR, RZ, 0x1 ;  /* 0x00000001ff137803 */ /* 0x000fe20000000000 */
[----:B------:R-:W-:Y:S07]  /*1c30*/  BRA `(.L_x_2123) ;  /* 0x0000000800d07947 */ /* 0x000fee0003800000 */
.L_x_2118:
        /* <DEDUP_REMOVED lines=10> */
[----:B------:R-:W-:Y:S01]  /*1ce0*/  P2R R19, PR, RZ, 0x1 ;  /* 0x00000001ff137803 */ /* 0x000fe20000000000 */
[----:B------:R-:W-:Y:S08]  /*1cf0*/  BRA `(.L_x_2123) ;  /* 0x0000000800a07947 */ /* 0x000ff00003800000 */
.L_x_2132:
[----:B------:R-:W2:Y:S02]  /*1d00*/  LDG.E.128 R4, desc[UR36][R2.64] ;  /* 0x0000002402047981 */ /* 0x000ea4000c1e1d00 */
[----:B--2---:R-:W-:-:S06]  /*1d10*/  DSETP.NEU.AND P0, PT, R6, RZ, PT ;  /* 0x000000ff0600722a */ /* 0x004fcc0003f0d000 */
[----:B------:R-:W-:-:S06]  /*1d20*/  DSETP.NEU.OR P0, PT, R4, RZ, P0 ;  /* 0x000000ff0400722a */ /* 0x000fcc000070d400 */
[----:B------:R-:W-:Y:S01]  /*1d30*/  P2R R19, PR, RZ, 0x1 ;  /* 0x00000001ff137803 */ /* 0x000fe20000000000 */
[----:B------:R-:W-:Y:S07]  /*1d40*/  BRA `(.L_x_2123) ;  /* 0x00000008008c7947 */ /* 0x000fee0003800000 */
.L_x_2131:
        /* <DEDUP_REMOVED lines=25> */
[----:B------:R-:W-:-:S04]  /*1ee0*/  FSETP.NEU.FTZ.AND P0, PT, R5, RZ, PT ;  /* 0x000000ff0500720b */ /* 0x000fc80003f1d000 */
[----:B------:R-:W-:Y:S01]  /*1ef0*/  P2R R19, PR, RZ, 0x1 ;  /* 0x00000001ff137803 */ /* 0x000fe20000000000 */
[----:B------:R-:W-:Y:S08]  /*1f00*/  BRA `(.L_x_2123) ;  /* 0x00000008001c7947 */ /* 0x000ff00003800000 */
.L_x_2134:
        /* <DEDUP_REMOVED lines=12> */
[----:B------:R-:W-:-:S04]  /*1fd0*/  FSETP.NEU.FTZ.AND P0, PT, R4, RZ, PT ;  /* 0x000000ff0400720b */ /* 0x000fc80003f1d000 */
[----:B------:R-:W-:Y:S01]  /*1fe0*/  P2R R19, PR, RZ, 0x1 ;  /* 0x00000001ff137803 */ /* 0x000fe20000000000 */
[----:B------:R-:W-:Y:S08]  /*1ff0*/  BRA `(.L_x_2123) ;  /* 0x0000000400e07947 */ /* 0x000ff00003800000 */
.L_x_2133:
[----:B------:R-:W2:Y:S02]  /*2000*/  LDG.E.U16 R0, desc[UR36][R2.64] ;  /* 0x0000002402007981 */ /* 0x000ea4000c1e1500 */
[----:B--2---:R-:W-:-:S05]  /*2010*/  IMAD.U32 R0, R0, 0x10000, RZ ;  /* 0x0001000000007824 */ /* 0x004fca00078e00ff */
[----:B------:R-:W-:-:S04]  /*2020*/  FSETP.NEU.FTZ.AND P0, PT, R0, RZ, PT ;  /* 0x000000ff0000720b */ /* 0x000fc80003f1d000 */
[----:B------:R-:W-:Y:S01]  /*2030*/  P2R R19, PR, RZ, 0x1 ;  /* 0x00000001ff137803 */ /* 0x000fe20000000000 */
[----:B------:R-:W-:Y:S08]  /*2040*/  BRA `(.L_x_2123) ;  /* 0x0000000400cc7947 */ /* 0x000ff00003800000 */
.L_x_2130:
        /* <DEDUP_REMOVED lines=9> */
[----:B--2---:R-:W-:-:S04]  /*20e0*/  ISETP.NE.AND P0, PT, R2, RZ, PT ;  /* 0x000000ff0200720c */ /* 0x004fc80003f05270 */
[----:B------:R-:W-:Y:S01]  /*20f0*/  P2R R19, PR, RZ, 0x1 ;  /* 0x00000001ff137803 */ /* 0x000fe20000000000 */
[----:B------:R-:W-:Y:S08]  /*2100*/  BRA `(.L_x_2123) ;  /* 0x00000004009c7947 */ /* 0x000ff00003800000 */
.L_x_2137:
        /* <DEDUP_REMOVED lines=21> */
.L_x_2141:
[----:B------:R-:W-:Y:S05]  /*2260*/  BSYNC B1 ;  /* 0x0000000000017941 */ /* 0x000fea0003800000 */
.L_x_2140:
[----:B------:R-:W-:Y:S01]  /*2270*/  LEA R3, R0, 0x3b800000, 0x17 ;  /* 0x3b80000000037811 */ /* 0x000fe200078eb8ff */
[----:B------:R-:W-:-:S05]  /*2280*/  IMAD.SHL.U32 R0, R2, 0x100000, RZ ;  /* 0x0010000002007824 */ /* 0x000fca00078e00ff */
[----:B------:R-:W-:-:S07]  /*2290*/  LOP3.LUT R0, R3, R0, R4, 0xfe, !PT ;  /* 0x0000000003007212 */ /* 0x000fce00078efe04 */
.L_x_2139:
[----:B------:R-:W-:Y:S05]  /*22a0*/  BSYNC B0 ;  /* 0x0000000000007941 */ /* 0x000fea0003800000 */
.L_x_2138:
[----:B------:R-:W-:-:S04]  /*22b0*/  FSETP.NEU.FTZ.AND P0, PT, R0, RZ, PT ;  /* 0x000000ff0000720b */ /* 0x000fc80003f1d000 */
[----:B------:R-:W-:Y:S01]  /*22c0*/  P2R R19, PR, RZ, 0x1 ;  /* 0x00000001ff137803 */ /* 0x000fe20000000000 */
[----:B------:R-:W-:Y:S08]  /*22d0*/  BRA `(.L_x_2123) ;  /* 0x0000000400287947 */ /* 0x000ff00003800000 */
.L_x_2136:
        /* <DEDUP_REMOVED lines=21> */
.L_x_2145:
[----:B------:R-:W-:Y:S05]  /*2430*/  BSYNC B1 ;  /* 0x0000000000017941 */ /* 0x000fea0003800000 */
.L_x_2144:
[----:B------:R-:W-:Y:S01]  /*2440*/  LEA R3, R0, 0x37800000, 0x17 ;  /* 0x3780000000037811 */ /* 0x000fe200078eb8ff */
[----:B------:R-:W-:-:S05]  /*2450*/  IMAD.SHL.U32 R0, R2, 0x200000, RZ ;  /* 0x0020000002007824 */ /* 0x000fca00078e00ff */
[----:B------:R-:W-:-:S07]  /*2460*/  LOP3.LUT R0, R3, R0, R4, 0xfe, !PT ;  /* 0x0000000003007212 */ /* 0x000fce00078efe04 */
.L_x_2143:
[----:B------:R-:W-:Y:S05]  /*2470*/  BSYNC B0 ;  /* 0x0000000000007941 */ /* 0x000fea0003800000 */
.L_x_2142:
[----:B------:R-:W-:-:S04]  /*2480*/  FSETP.NEU.FTZ.AND P0, PT, R0, RZ, PT ;  /* 0x000000ff0000720b */ /* 0x000fc80003f1d000 */
[----:B------:R-:W-:Y:S01]  /*2490*/  P2R R19, PR, RZ, 0x1 ;  /* 0x00000001ff137803 */ /* 0x000fe20000000000 */
[----:B------:R-:W-:Y:S08]  /*24a0*/  BRA `(.L_x_2123) ;  /* 0x0000000000b47947 */ /* 0x000ff00003800000 */
.L_x_2135:
        /* <DEDUP_REMOVED lines=14> */
.L_x_2149:
[----:B------:R-:W-:Y:S05]  /*2590*/  BSYNC B0 ;  /* 0x0000000000007941 */ /* 0x000fea0003800000 */
.L_x_2148:
[----:B------:R-:W-:-:S04]  /*25a0*/  FSETP.NEU.FTZ.AND P0, PT, R0, RZ, PT ;  /* 0x000000ff0000720b */ /* 0x000fc80003f1d000 */
[----:B------:R-:W-:Y:S01]  /*25b0*/  P2R R19, PR, RZ, 0x1 ;  /* 0x00000001ff137803 */ /* 0x000fe20000000000 */
[----:B------:R-:W-:Y:S08]  /*25c0*/  BRA `(.L_x_2123) ;  /* 0x00000000006c7947 */ /* 0x000ff00003800000 */
.L_x_2122:
        /* <DEDUP_REMOVED lines=16> */
.L_x_2150:
[----:B------:R-:W-:-:S04]  /*26d0*/  PLOP3.LUT P0, PT, PT, PT, PT, 0x8, 0x0 ;  /* 0x000000000000781c */ /* 0x000fc80003f0e170 */
[----:B------:R-:W-:Y:S01]  /*26e0*/  P2R R19, PR, RZ, 0x1 ;  /* 0x00000001ff137803 */ /* 0x000fe20000000000 */
[----:B------:R-:W-:Y:S08]  /*26f0*/  BRA `(.L_x_2123) ;  /* 0x0000000000207947 */ /* 0x000ff00003800000 */
.L_x_2147:
[----:B------:R-:W2:Y:S02]  /*2700*/  LDG.E.64 R2, desc[UR36][R2.64] ;  /* 0x0000002402027981 */ /* 0x000ea4000c1e1b00 */
[----:B--2---:R-:W-:-:S04]  /*2710*/  ISETP.NE.U32.AND P0, PT, R2, RZ, PT ;  /* 0x000000ff0200720c */ /* 0x004fc80003f05070 */
[----:B------:R-:W-:-:S04]  /*2720*/  ISETP.NE.AND.EX P0, PT, R3, RZ, PT, P0 ;  /* 0x000000ff0300720c */ /* 0x000fc80003f05300 */
[----:B------:R-:W-:Y:S01]  /*2730*/  P2R R19, PR, RZ, 0x1 ;  /* 0x00000001ff137803 */ /* 0x000fe20000000000 */
[----:B------:R-:W-:Y:S08]  /*2740*/  BRA `(.L_x_2123) ;  /* 0x00000000000c7947 */ /* 0x000ff00003800000 */
.L_x_2146:
[----:B------:R-:W2:Y:S02]  /*2750*/  LDG.E R2, desc[UR36][R2.64] ;  /* 0x0000002402027981 */ /* 0x000ea4000c1e1900 */
[----:B--2---:R-:W-:-:S04]  /*2760*/  ISETP.NE.AND P0, PT, R2, RZ, PT ;  /* 0x000000ff0200720c */ /* 0x004fc80003f05270 */
[----:B------:R-:W-:-:S09]  /*2770*/  P2R R19, PR, RZ, 0x1 ;  /* 0x00000001ff137803 */ /* 0x000fd20000000000 */
.L_x_2123:
[----:B------:R-:W0:Y:S01]  /*2780*/  LDC.U8 R4, c[0x0][0x493] ;  /* 0x000124c0ff047b82 */ /* 0x000e220000000000 */
[----:B------:R-:W-:Y:S02]  /*2790*/  ULDC.64 UR4, c[0x0][0x488] ;  /* 0x0001220000047ab9 */ /* 0x000fe40000000a00 */
[----:B------:R-:W-:-:S05]  /*27a0*/  IADD3 R2, P1, R22, UR4, RZ ;  /* 0x0000000416027c10 */ /* 0x000fca000ff3e0ff */
        /* <DEDUP_REMOVED lines=13> */
[----:B--2---:R-:W-:Y:S01]  /*2880*/  ISETP.NE.AND P0, PT, R2, RZ, PT ;  /* 0x000000ff0200720c */ /* 0x004fe20003f05270 */
[----:B------:R-:W-:-:S12]  /*2890*/  BRA `(.L_x_2156) ;  /* 0x0000000c00807947 */ /* 0x000fd80003800000 */
.L_x_2154:
[----:B------:R-:W2:Y:S02]  /*28a0*/  LDG.E.U8 R2, desc[UR36][R2.64] ;  /* 0x0000002402027981 */ /* 0x000ea4000c1e1100 */
[----:B--2---:R-:W-:Y:S01]  /*28b0*/  ISETP.NE.AND P0, PT, R2, RZ, PT ;  /* 0x000000ff0200720c */ /* 0x004fe20003f05270 */
[----:B------:R-:W-:-:S12]  /*28c0*/  BRA `(.L_x_2156) ;  /* 0x0000000c00747947 */ /* 0x000fd80003800000 */
.L_x_2153:
        /* <DEDUP_REMOVED lines=8> */
[----:B------:R-:W-:Y:S01]  /*2950*/  ISETP.NE.AND.EX P0, PT, R3, RZ, PT, P0 ;  /* 0x000000ff0300720c */ /* 0x000fe20003f05300 */
[----:B------:R-:W-:-:S12]  /*2960*/  BRA `(.L_x_2156) ;  /* 0x0000000c004c7947 */ /* 0x000fd80003800000 */
.L_x_2158:
[----:B------:R-:W2:Y:S02]  /*2970*/  LDG.E R2, desc[UR36][R2.64] ;  /* 0x0000002402027981 */ /* 0x000ea4000c1e1900 */
[----:B--2---:R-:W-:Y:S01]  /*2980*/  ISETP.NE.AND P0, PT, R2, RZ, PT ;  /* 0x000000ff0200720c */ /* 0x004fe20003f05270 */
[----:B------:R-:W-:-:S12]  /*2990*/  BRA `(.L_x_2156) ;  /* 0x0000000c00407947 */ /* 0x000fd80003800000 */
.L_x_2157:
[----:B------:R-:W2:Y:S02]  /*29a0*/  LDG.E.U16 R2, desc[UR36][R2.64] ;  /* 0x0000002402027981 */ /* 0x000ea4000c1e1500 */
[----:B--2---:R-:W-:Y:S01]  /*29b0*/  ISETP.NE.AND P0, PT, R2, RZ, PT ;  /* 0x000000ff0200720c */ /* 0x004fe20003f05270 */
[----:B------:R-:W-:-:S12]  /*29c0*/  BRA `(.L_x_2156) ;  /* 0x0000000c00347947 */ /* 0x000fd80003800000 */
.L_x_2152:
[----:B------:R-:W-:-:S13]  /*29d0*/  ISETP.GT.AND P0, PT, R0, 0x6, PT ;  /* 0x000000060000780c */ /* 0x000fda0003f04270 */
[----:B------:R-:W-:Y:S05]  /*29e0*/  @P0 BRA `(.L_x_2159) ;  /* 0x00000000002c0947 */ /* 0x000fea0003800000 */
[----:B------:R-:W-:-:S13]  /*29f0*/  ISETP.NE.AND P0, PT, R0, 0x5, PT ;  /* 0x000000050000780c */ /* 0x000fda0003f05270 */
[----:B------:R-:W-:Y:S05]  /*2a00*/  @!P0 BRA `(.L_x_2160) ;  /* 0x0000000000148947 */ /* 0x000fea0003800000 */
[----:B------:R-:W-:-:S13]  /*2a10*/  ISETP.NE.AND P0, PT, R0, 0x6, PT ;  /* 0x000000060000780c */ /* 0x000fda0003f05270 */
[----:B------:R-:W-:Y:S05]  /*2a20*/  @P0 BRA `(.L_x_2155) ;  /* 0x0000000800bc0947 */ /* 0x000fea0003800000 */
[----:B------:R-:W2:Y:S02]  /*2a30*/  LDG.E R2, desc[UR36][R2.64] ;  /* 0x0000002402027981 */ /* 0x000ea4000c1e1900 */
[----:B--2---:R-:W-:Y:S01]  /*2a40*/  FSETP.NEU.FTZ.AND P0, PT, R2, RZ, PT ;  /* 0x000000ff0200720b */ /* 0x004fe20003f1d000 */
[----:B------:R-:W-:-:S12]  /*2a50*/  BRA `(.L_x_2156) ;  /* 0x0000000c00107947 */ /* 0x000fd80003800000 */
.L_x_2160:
[----:B------:R-:W2:Y:S02]  /*2a60*/  LDG.E.U16 R0, desc[UR36][R2.64] ;  /* 0x0000002402007981 */ /* 0x000ea4000c1e1500 */
[----:B--2---:R-:W-:-:S05]  /*2a70*/  HADD2.F32 R0, -RZ, R0.H0_H0 ;  /* 0x20000000ff007230 */ /* 0x004fca0000004100 */
[----:B------:R-:W-:Y:S01]  /*2a80*/  FSETP.NEU.FTZ.AND P0, PT, R0, RZ, PT ;  /* 0x000000ff0000720b */ /* 0x000fe20003f1d000 */
[----:B------:R-:W-:-:S12]  /*2a90*/  BRA `(.L_x_2156) ;  /* 0x0000000c00007947 */ /* 0x000fd80003800000 */
.L_x_2159:
        /* <DEDUP_REMOVED lines=9> */
[----:B------:R-:W-:Y:S01]  /*2b30*/  PLOP3.LUT P0, PT, P0, P1, PT, 0xa8, 0x0 ;  /* 0x000000000000781c */ /* 0x000fe20000703570 */
[----:B------:R-:W-:-:S12]  /*2b40*/  BRA `(.L_x_2156) ;  /* 0x0000000800d47947 */ /* 0x000fd80003800000 */
.L_x_2162:
        /* <DEDUP_REMOVED lines=8> */
[----:B------:R-:W-:Y:S01]  /*2bd0*/  ISETP.NE.AND P0, PT, R0, RZ, PT ;  /* 0x000000ff0000720c */ /* 0x000fe20003f05270 */
[----:B------:R-:W-:-:S12]  /*2be0*/  BRA `(.L_x_2156) ;  /* 0x0000000800ac7947 */ /* 0x000fd80003800000 */
.L_x_2161:
[----:B------:R-:W2:Y:S02]  /*2bf0*/  LDG.E.64 R2, desc[UR36][R2.64] ;  /* 0x0000002402027981 */ /* 0x000ea4000c1e1b00 */
[----:B--2---:R-:W-:Y:S01]  /*2c00*/  DSETP.NEU.AND P0, PT, R2, RZ, PT ;  /* 0x000000ff0200722a */ /* 0x004fe20003f0d000 */
[----:B------:R-:W-:-:S13]  /*2c10*/  BRA `(.L_x_2156) ;  /* 0x0000000800a07947 */ /* 0x000fda0003800000 */
.L_x_2151:
        /* <DEDUP_REMOVED lines=9> */
[----:B--2---:R-:W-:Y:S01]  /*2cb0*/  ISETP.NE.AND P0, PT, R2, RZ, PT ;  /* 0x000000ff0200720c */ /* 0x004fe20003f05270 */
[----:B------:R-:W-:-:S12]  /*2cc0*/  BRA `(.L_x_2156) ;  /* 0x0000000800747947 */ /* 0x000fd80003800000 */
.L_x_2165:
[----:B------:R-:W2:Y:S02]  /*2cd0*/  LDG.E.128 R4, desc[UR36][R2.64] ;  /* 0x0000002402047981 */ /* 0x000ea4000c1e1d00 */
[----:B--2---:R-:W-:-:S06]  /*2ce0*/  DSETP.NEU.AND P0, PT, R6, RZ, PT ;  /* 0x000000ff0600722a */ /* 0x004fcc0003f0d000 */
[----:B------:R-:W-:Y:S01]  /*2cf0*/  DSETP.NEU.OR P0, PT, R4, RZ, P0 ;  /* 0x000000ff0400722a */ /* 0x000fe2000070d400 */
[----:B------:R-:W-:-:S13]  /*2d00*/  BRA `(.L_x_2156) ;  /* 0x0000000800647947 */ /* 0x000fda0003800000 */
.L_x_2164:
        /* <DEDUP_REMOVED lines=25> */
[----:B------:R-:W-:Y:S01]  /*2ea0*/  FSETP.NEU.FTZ.AND P0, PT, R5, RZ, PT ;  /* 0x000000ff0500720b */ /* 0x000fe20003f1d000 */
[----:B------:R-:W-:-:S12]  /*2eb0*/  BRA `(.L_x_2156) ;  /* 0x0000000400f87947 */ /* 0x000fd80003800000 */
.L_x_2167:
        /* <DEDUP_REMOVED lines=12> */
[----:B------:R-:W-:Y:S01]  /*2f80*/  FSETP.NEU.FTZ.AND P0, PT, R4, RZ, PT ;  /* 0x000000ff0400720b */ /* 0x000fe20003f1d000 */
[----:B------:R-:W-:-:S12]  /*2f90*/  BRA `(.L_x_2156) ;  /* 0x0000000400c07947 */ /* 0x000fd80003800000 */
.L_x_2166:
[----:B------:R-:W2:Y:S02]  /*2fa0*/  LDG.E.U16 R0, desc[UR36][R2.64] ;  /* 0x0000002402007981 */ /* 0x000ea4000c1e1500 */
[----:B--2---:R-:W-:-:S05]  /*2fb0*/  IMAD.U32 R0, R0, 0x10000, RZ ;  /* 0x0001000000007824 */ /* 0x004fca00078e00ff */
[----:B------:R-:W-:Y:S01]  /*2fc0*/  FSETP.NEU.FTZ.AND P0, PT, R0, RZ, PT ;  /* 0x000000ff0000720b */ /* 0x000fe20003f1d000 */
[----:B------:R-:W-:-:S12]  /*2fd0*/  BRA `(.L_x_2156) ;  /* 0x0000000400b07947 */ /* 0x000fd80003800000 */
.L_x_2163:
        /* <DEDUP_REMOVED lines=9> */
[----:B--2---:R-:W-:Y:S01]  /*3070*/  ISETP.NE.AND P0, PT, R2, RZ, PT ;  /* 0x000000ff0200720c */ /* 0x004fe20003f05270 */
[----:B------:R-:W-:-:S12]  /*3080*/  BRA `(.L_x_2156) ;  /* 0x0000000400847947 */ /* 0x000fd80003800000 */
.L_x_2170:
        /* <DEDUP_REMOVED lines=21> */
.L_x_2174:
[----:B------:R-:W-:Y:S05]  /*31e0*/  BSYNC B1 ;  /* 0x0000000000017941 */ /* 0x000fea0003800000 */
.L_x_2173:
[----:B------:R-:W-:Y:S01]  /*31f0*/  LEA R3, R0, 0x3b800000, 0x17 ;  /* 0x3b80000000037811 */ /* 0x000fe200078eb8ff */
[----:B------:R-:W-:-:S05]  /*3200*/  IMAD.SHL.U32 R0, R2, 0x100000, RZ ;  /* 0x0010000002007824 */ /* 0x000fca00078e00ff */
[----:B------:R-:W-:-:S07]  /*3210*/  LOP3.LUT R0, R3, R0, R4, 0xfe, !PT ;  /* 0x0000000003007212 */ /* 0x000fce00078efe04 */
.L_x_2172:
[----:B------:R-:W-:Y:S05]  /*3220*/  BSYNC B0 ;  /* 0x0000000000007941 */ /* 0x000fea0003800000 */
.L_x_2171:
[----:B------:R-:W-:Y:S01]  /*3230*/  FSETP.NEU.FTZ.AND P0, PT, R0, RZ, PT ;  /* 0x000000ff0000720b */ /* 0x000fe20003f1d000 */
[----:B------:R-:W-:-:S12]  /*3240*/  BRA `(.L_x_2156) ;  /* 0x0000000400147947 */ /* 0x000fd80003800000 */
.L_x_2169:
        /* <DEDUP_REMOVED lines=21> */
.L_x_2178:
[----:B------:R-:W-:Y:S05]  /*33a0*/  BSYNC B1 ;  /* 0x0000000000017941 */ /* 0x000fea0003800000 */
.L_x_2177:
[----:B------:R-:W-:Y:S01]  /*33b0*/  LEA R3, R0, 0x37800000, 0x17 ;  /* 0x3780000000037811 */ /* 0x000fe200078eb8ff */
[----:B------:R-:W-:-:S05]  /*33c0*/  IMAD.SHL.U32 R0, R2, 0x200000, RZ ;  /* 0x0020000002007824 */ /* 0x000fca00078e00ff */
[----:B------:R-:W-:-:S07]  /*33d0*/  LOP3.LUT R0, R3, R0, R4, 0xfe, !PT ;  /* 0x0000000003007212 */ /* 0x000fce00078efe04 */
.L_x_2176:
[----:B------:R-:W-:Y:S05]  /*33e0*/  BSYNC B0 ;  /* 0x0000000000007941 */ /* 0x000fea0003800000 */
.L_x_2175:
[----:B------:R-:W-:Y:S01]  /*33f0*/  FSETP.NEU.FTZ.AND P0, PT, R0, RZ, PT ;  /* 0x000000ff0000720b */ /* 0x000fe20003f1d000 */
[----:B------:R-:W-:-:S12]  /*3400*/  BRA `(.L_x_2156) ;  /* 0x0000000000a47947 */ /* 0x000fd80003800000 */
.L_x_2168:
        /* <DEDUP_REMOVED lines=14> */
.L_x_2182:
[----:B------:R-:W-:Y:S05]  /*34f0*/  BSYNC B0 ;  /* 0x0000000000007941 */ /* 0x000fea0003800000 */
.L_x_2181:
[----:B------:R-:W-:Y:S01]  /*3500*/  FSETP.NEU.FTZ.AND P0, PT, R0, RZ, PT ;  /* 0x000000ff0000720b */ /* 0x000fe20003f1d000 */
[----:B------:R-:W-:-:S12]  /*3510*/  BRA `(.L_x_2156) ;  /* 0x0000000000607947 */ /* 0x000fd80003800000 */
.L_x_2155:
        /* <DEDUP_REMOVED lines=16> */
.L_x_2183:
[----:B------:R-:W-:Y:S01]  /*3620*/  PLOP3.LUT P0, PT, PT, PT, PT, 0x8, 0x0 ;  /* 0x000000000000781c */ /* 0x000fe20003f0e170 */
[----:B------:R-:W-:-:S12]  /*3630*/  BRA `(.L_x_2156) ;  /* 0x0000000000187947 */ /* 0x000fd80003800000 */
.L_x_2180:
[----:B------:R-:W2:Y:S02]  /*3640*/  LDG.E.64 R2, desc[UR36][R2.64] ;  /* 0x0000002402027981 */ /* 0x000ea4000c1e1b00 */
[----:B--2---:R-:W-:-:S04]  /*3650*/  ISETP.NE.U32.AND P0, PT, R2, RZ, PT ;  /* 0x000000ff0200720c */ /* 0x004fc80003f05070 */
[----:B------:R-:W-:Y:S01]  /*3660*/  ISETP.NE.AND.EX P0, PT, R3, RZ, PT, P0 ;  /* 0x000000ff0300720c */ /* 0x000fe20003f05300 */
[----:B------:R-:W-:-:S12]  /*3670*/  BRA `(.L_x_2156) ;  /* 0x0000000000087947 */ /* 0x000fd80003800000 */
.L_x_2179:
[----:B------:R-:W2:Y:S02]  /*3680*/  LDG.E R2, desc[UR36][R2.64] ;  /* 0x0000002402027981 */ /* 0x000ea4000c1e1900 */
[----:B--2---:R-:W-:-:S13]  /*3690*/  ISETP.NE.AND P0, PT, R2, RZ, PT ;  /* 0x000000ff0200720c */ /* 0x004fda0003f05270 */
.L_x_2156:
[----:B------:R-:W0:Y:S01]  /*36a0*/  LDC.U8 R3, c[0x0][0x491] ;  /* 0x00012440ff037b82 */ /* 0x000e220000000000 */
[----:B------:R-:W-:-:S04]  /*36b0*/  ISETP.NE.AND P1, PT, R19, RZ, PT ;  /* 0x000000ff1300720c */ /* 0x000fc80003f25270 */
[----:B------:R-:W-:-:S04]  /*36c0*/  PLOP3.LUT P0, PT, P1, P0, PT, 0xa8, 0x0 ;  /* 0x000000000000781c */ /* 0x000fc80000f01570 */
[----:B------:R-:W-:Y:S02]  /*36d0*/  SEL R2, RZ, 0x1, !P0 ;  /* 0x00000001ff027807 */ /* 0x000fe40004000000 */
        /* <DEDUP_REMOVED lines=11> */
[----:B------:R0:W-:Y:S01]  /*3790*/  STG.E.U8 desc[UR36][R16.64], R2 ;  /* 0x0000000210007986 */ /* 0x0001e2000c101124 */
[----:B------:R-:W-:Y:S05]  /*37a0*/  BRA `(.L_x_2189) ;  /* 0x0000000c00507947 */ /* 0x000fea0003800000 */
.L_x_2187:
[----:B------:R1:W-:Y:S01]  /*37b0*/  STG.E.U8 desc[UR36][R16.64], R2 ;  /* 0x0000000210007986 */ /* 0x0003e2000c101124 */
[----:B------:R-:W-:Y:S05]  /*37c0*/  BRA `(.L_x_2189) ;  /* 0x0000000c00487947 */ /* 0x000fea0003800000 */
.L_x_2186:
[----:B------:R-:W-:-:S13]  /*37d0*/  ISETP.NE.AND P0, PT, R0, 0x2, PT ;  /* 0x000000020000780c */ /* 0x000fda0003f05270 */
[----:B------:R-:W-:Y:S05]  /*37e0*/  @!P0 BRA `(.L_x_2190) ;  /* 0x0000000000248947 */ /* 0x000fea0003800000 */
[----:B------:R-:W-:-:S13]  /*37f0*/  ISETP.NE.AND P0, PT, R0, 0x3, PT ;  /* 0x000000030000780c */ /* 0x000fda0003f05270 */
[----:B------:R-:W-:Y:S05]  /*3800*/  @!P0 BRA `(.L_x_2191) ;  /* 0x0000000000148947 */ /* 0x000fea0003800000 */
[----:B------:R-:W-:-:S13]  /*3810*/  ISETP.NE.AND P0, PT, R0, 0x4, PT ;  /* 0x000000040000780c */ /* 0x000fda0003f05270 */
[----:B------:R-:W-:Y:S05]  /*3820*/  @P0 BRA `(.L_x_2188) ;  /* 0x0000000800dc0947 */ /* 0x000fea0003800000 */
[----:B------:R-:W-:-:S05]  /*3830*/  IMAD.MOV.U32 R3, RZ, RZ, RZ ;  /* 0x000000ffff037224 */ /* 0x000fca00078e00ff */
[----:B------:R4:W-:Y:S01]  /*3840*/  STG.E.64 desc[UR36][R16.64], R2 ;  /* 0x0000000210007986 */ /* 0x0009e2000c101b24 */
[----:B------:R-:W-:Y:S05]  /*3850*/  BRA `(.L_x_2189) ;  /* 0x0000000c00247947 */ /* 0x000fea0003800000 */
.L_x_2191:
[----:B------:R3:W-:Y:S01]  /*3860*/  STG.E desc[UR36][R16.64], R2 ;  /* 0x0000000210007986 */ /* 0x0007e2000c101924 */
[----:B------:R-:W-:Y:S05]  /*3870*/  BRA `(.L_x_2189) ;  /* 0x0000000c001c7947 */ /* 0x000fea0003800000 */
.L_x_2190:
[----:B------:R2:W-:Y:S01]  /*3880*/  STG.E.U16 desc[UR36][R16.64], R2 ;  /* 0x0000000210007986 */ /* 0x0005e2000c101524 */
[----:B------:R-:W-:Y:S05]  /*3890*/  BRA `(.L_x_2189) ;  /* 0x0000000c00147947 */ /* 0x000fea0003800000 */
.L_x_2185:
[----:B------:R-:W-:-:S13]  /*38a0*/  ISETP.GT.AND P0, PT, R0, 0x6, PT ;  /* 0x000000060000780c */ /* 0x000fda0003f04270 */
[----:B------:R-:W-:Y:S05]  /*38b0*/  @P0 BRA `(.L_x_2192) ;  /* 0x00000000002c0947 */ /* 0x000fea0003800000 */
[----:B------:R-:W-:-:S13]  /*38c0*/  ISETP.NE.AND P0, PT, R0, 0x5, PT ;  /* 0x000000050000780c */ /* 0x000fda0003f05270 */
[----:B------:R-:W-:Y:S05]  /*38d0*/  @!P0 BRA `(.L_x_2193) ;  /* 0x0000000000148947 */ /* 0x000fea0003800000 */
[----:B------:R-:W-:-:S13]  /*38e0*/  ISETP.NE.AND P0, PT, R0, 0x6, PT ;  /* 0x000000060000780c */ /* 0x000fda0003f05270 */
[----:B------:R-:W-:Y:S05]  /*38f0*/  @P0 BRA `(.L_x_2188) ;  /* 0x0000000800a80947 */ /* 0x000fea0003800000 */
[----:B------:R-:W-:-:S05]  /*3900*/  I2FP.F32.U32 R3, R2 ;  /* 0x0000000200037245 */ /* 0x000fca0000201000 */
[----:B------:R0:W-:Y:S01]  /*3910*/  STG.E desc[UR36][R16.64], R3 ;  /* 0x0000000310007986 */ /* 0x0001e2000c101924 */
[----:B------:R-:W-:Y:S05]  /*3920*/  BRA `(.L_x_2189) ;  /* 0x0000000800f07947 */ /* 0x000fea0003800000 */
.L_x_2193:
[----:B------:R-:W-:-:S04]  /*3930*/  I2FP.F32.U32 R0, R2 ;  /* 0x0000000200007245 */ /* 0x000fc80000201000 */
[----:B------:R-:W-:-:S05]  /*3940*/  F2FP.F16.F32.PACK_AB R0, RZ, R0 ;  /* 0x00000000ff00723e */ /* 0x000fca00000000ff */
[----:B------:R0:W-:Y:S01]  /*3950*/  STG.E.U16 desc[UR36][R16.64], R0 ;  /* 0x0000000010007986 */ /* 0x0001e2000c101524 */
[----:B------:R-:W-:Y:S05]  /*3960*/  BRA `(.L_x_2189) ;  /* 0x0000000800e07947 */ /* 0x000fea0003800000 */
.L_x_2192:
[----:B------:R-:W-:-:S13]  /*3970*/  ISETP.NE.AND P0, PT, R0, 0x7, PT ;  /* 0x000000070000780c */ /* 0x000fda0003f05270 */
[----:B------:R-:W-:Y:S05]  /*3980*/  @!P0 BRA `(.L_x_2194) ;  /* 0x0000000000348947 */ /* 0x000fea0003800000 */
[----:B------:R-:W-:-:S13]  /*3990*/  ISETP.NE.AND P0, PT, R0, 0x8, PT ;  /* 0x000000080000780c */ /* 0x000fda0003f05270 */
[----:B------:R-:W-:Y:S05]  /*39a0*/  @!P0 BRA `(.L_x_2195) ;  /* 0x0000000000188947 */ /* 0x000fea0003800000 */
[----:B------:R-:W-:-:S13]  /*39b0*/  ISETP.NE.AND P0, PT, R0, 0x9, PT ;  /* 0x000000090000780c */ /* 0x000fda0003f05270 */
[----:B------:R-:W-:Y:S05]  /*39c0*/  @P0 BRA `(.L_x_2188) ;  /* 0x0000000800740947 */ /* 0x000fea0003800000 */
[----:B------:R-:W-:Y:S01]  /*39d0*/  I2FP.F32.U32 R2, R2 ;  /* 0x0000000200027245 */ /* 0x000fe20000201000 */
[----:B------:R-:W-:-:S05]  /*39e0*/  IMAD.MOV.U32 R3, RZ, RZ, RZ ;  /* 0x000000ffff037224 */ /* 0x000fca00078e00ff */
[----:B------:R0:W-:Y:S01]  /*39f0*/  STG.E.64 desc[UR36][R16.64], R2 ;  /* 0x0000000210007986 */ /* 0x0001e2000c101b24 */
[----:B------:R-:W-:Y:S05]  /*3a00*/  BRA `(.L_x_2189) ;  /* 0x0000000800b87947 */ /* 0x000fea0003800000 */
.L_x_2195:
[----:B------:R-:W-:-:S04]  /*3a10*/  I2FP.F32.U32 R2, R2 ;  /* 0x0000000200027245 */ /* 0x000fc80000201000 */
[----:B------:R-:W-:-:S04]  /*3a20*/  F2FP.F16.F32.PACK_AB R3, RZ, R2 ;  /* 0x00000002ff03723e */ /* 0x000fc800000000ff */
[----:B------:R-:W-:-:S05]  /*3a30*/  PRMT R3, R3, 0x5410, RZ ;  /* 0x0000541003037816 */ /* 0x000fca00000000ff */
[----:B------:R0:W-:Y:S01]  /*3a40*/  STG.E desc[UR36][R16.64], R3 ;  /* 0x0000000310007986 */ /* 0x0001e2000c101924 */
[----:B------:R-:W-:Y:S05]  /*3a50*/  BRA `(.L_x_2189) ;  /* 0x0000000800a47947 */ /* 0x000fea0003800000 */
.L_x_2194:
[----:B------:R-:W0:Y:S02]  /*3a60*/  I2F.F64.U32 R2, R2 ;  /* 0x0000000200027312 */ /* 0x000e240000201800 */
[----:B0-----:R0:W-:Y:S01]  /*3a70*/  STG.E.64 desc[UR36][R16.64], R2 ;  /* 0x0000000210007986 */ /* 0x0011e2000c101b24 */
[----:B------:R-:W-:Y:S05]  /*3a80*/  BRA `(.L_x_2189) ;  /* 0x0000000800987947 */ /* 0x000fea0003800000 */
.L_x_2184:
        /* <DEDUP_REMOVED lines=8> */
[----:B------:R0:W-:Y:S01]  /*3b10*/  STG.E.U8 desc[UR36][R16.64], R2 ;  /* 0x0000000210007986 */ /* 0x0001e2000c101124 */
[----:B------:R-:W-:Y:S05]  /*3b20*/  BRA `(.L_x_2189) ;  /* 0x0000000800707947 */ /* 0x000fea0003800000 */
.L_x_2198:
[----:B------:R-:W0:Y:S01]  /*3b30*/  I2F.F64.U32 R4, R2 ;  /* 0x0000000200047312 */ /* 0x000e220000201800 */
[----:B------:R-:W-:-:S05]  /*3b40*/  CS2R R6, SRZ ;  /* 0x0000000000067805 */ /* 0x000fca000001ff00 */
[----:B0-----:R0:W-:Y:S01]  /*3b50*/  STG.E.128 desc[UR36][R16.64], R4 ;  /* 0x0000000410007986 */ /* 0x0011e2000c101d24 */
[----:B------:R-:W-:Y:S05]  /*3b60*/  BRA `(.L_x_2189) ;  /* 0x0000000800607947 */ /* 0x000fea0003800000 */
.L_x_2197:
[----:B------:R-:W-:-:S13]  /*3b70*/  ISETP.NE.AND P0, PT, R0, 0xf, PT ;  /* 0x0000000f0000780c */ /* 0x000fda0003f05270 */
[----:B------:R-:W-:Y:S05]  /*3b80*/  @!P0 BRA `(.L_x_2199) ;  /* 0x0000000000b48947 */ /* 0x000fea0003800000 */
[----:B------:R-:W-:-:S13]  /*3b90*/  ISETP.NE.AND P0, PT, R0, 0x17, PT ;  /* 0x000000170000780c */ /* 0x000fda0003f05270 */
[----:B------:R-:W-:Y:S05]  /*3ba0*/  @!P0 BRA `(.L_x_2200) ;  /* 0x0000000000548947 */ /* 0x000fea0003800000 */
[----:B------:R-:W-:-:S13]  /*3bb0*/  ISETP.NE.AND P0, PT, R0, 0x18, PT ;  /* 0x000000180000780c */ /* 0x000fda0003f05270 */
[----:B------:R-:W-:Y:S05]  /*3bc0*/  @P0 BRA `(.L_x_2188) ;  /* 0x0000000400f40947 */ /* 0x000fea0003800000 */
[----:B------:R-:W-:Y:S01]  /*3bd0*/  I2FP.F32.U32 R5, R2 ;  /* 0x0000000200057245 */ /* 0x000fe20000201000 */
[----:B------:R-:W-:Y:S03]  /*3be0*/  BSSY B0, `(.L_x_2201) ;  /* 0x000000e000007945 */ /* 0x000fe60003800000 */
        /* <DEDUP_REMOVED lines=13> */
.L_x_2202:
[----:B------:R-:W-:Y:S05]  /*3cc0*/  BSYNC B0 ;  /* 0x0000000000007941 */ /* 0x000fea0003800000 */
.L_x_2201:
[----:B------:R-:W-:-:S05]  /*3cd0*/  LOP3.LUT R3, R0, R3, RZ, 0xfc, !PT ;  /* 0x0000000300037212 */ /* 0x000fca00078efcff */
[----:B------:R0:W-:Y:S01]  /*3ce0*/  STG.E.U8 desc[UR36][R16.64], R3 ;  /* 0x0000000310007986 */ /* 0x0001e2000c101124 */
[----:B------:R-:W-:Y:S05]  /*3cf0*/  BRA `(.L_x_2189) ;  /* 0x0000000400fc7947 */ /* 0x000fea0003800000 */
.L_x_2200:
[----:B------:R-:W-:Y:S01]  /*3d00*/  I2FP.F32.U32 R3, R2 ;  /* 0x0000000200037245 */ /* 0x000fe20000201000 */
[----:B------:R-:W-:Y:S03]  /*3d10*/  BSSY B0, `(.L_x_2203) ;  /* 0x000000f000007945 */ /* 0x000fe60003800000 */
        /* <DEDUP_REMOVED lines=11> */
.L_x_2204:
[----:B------:R-:W-:Y:S01]  /*3dd0*/  IMAD.MOV.U32 R0, RZ, RZ, 0x7f ;  /* 0x0000007fff007424 */ /* 0x000fe200078e00ff */
[----:B------:R-:W-:-:S04]  /*3de0*/  ISETP.GT.U32.AND P0, PT, R2, 0x7f800000, PT ;  /* 0x7f8000000200780c */ /* 0x000fc80003f04070 */
[----:B------:R-:W-:-:S09]  /*3df0*/  SEL R0, R0, 0x7c, P0 ;  /* 0x0000007c00007807 */ /* 0x000fd20000000000 */
.L_x_2205:
[----:B------:R-:W-:Y:S05]  /*3e00*/  BSYNC B0 ;  /* 0x0000000000007941 */ /* 0x000fea0003800000 */
.L_x_2203:
[----:B------:R-:W-:-:S04]  /*3e10*/  LOP3.LUT R2, R3, 0x80000000, RZ, 0xc0, !PT ;  /* 0x8000000003027812 */ /* 0x000fc800078ec0ff */
[----:B------:R-:W-:-:S04]  /*3e20*/  SHF.R.U32.HI R3, RZ, 0x18, R2 ;  /* 0x00000018ff037819 */ /* 0x000fc80000011602 */
[----:B------:R-:W-:-:S05]  /*3e30*/  LOP3.LUT R3, R0, R3, RZ, 0xfc, !PT ;  /* 0x0000000300037212 */ /* 0x000fca00078efcff */
[----:B------:R0:W-:Y:S01]  /*3e40*/  STG.E.U8 desc[UR36][R16.64], R3 ;  /* 0x0000000310007986 */ /* 0x0001e2000c101124 */
[----:B------:R-:W-:Y:S05]  /*3e50*/  BRA `(.L_x_2189) ;  /* 0x0000000400a47947 */ /* 0x000fea0003800000 */
.L_x_2199:
[----:B------:R-:W-:-:S04]  /*3e60*/  I2FP.F32.U32 R0, R2 ;  /* 0x0000000200007245 */ /* 0x000fc80000201000 */
[----:B------:R-:W-:-:S05]  /*3e70*/  F2FP.BF16.F32.PACK_AB R0, RZ, R0 ;  /* 0x00000000ff00723e */ /* 0x000fca00000010ff */
[----:B------:R0:W-:Y:S01]  /*3e80*/  STG.E.U16 desc[UR36][R16.64], R0 ;  /* 0x0000000010007986 */ /* 0x0001e2000c101524 */
[----:B------:R-:W-:Y:S05]  /*3e90*/  BRA `(.L_x_2189) ;  /* 0x0000000400947947 */ /* 0x000fea0003800000 */
.L_x_2196:
        /* <DEDUP_REMOVED lines=8> */
[----:B------:R0:W-:Y:S01]  /*3f20*/  STG.E.U16 desc[UR36][R16.64], R2 ;  /* 0x0000000210007986 */ /* 0x0001e2000c101524 */
[----:B------:R-:W-:Y:S05]  /*3f30*/  BRA `(.L_x_2189) ;  /* 0x00000004006c7947 */ /* 0x000fea0003800000 */
.L_x_2208:
[----:B------:R-:W-:Y:S01]  /*3f40*/  I2FP.F32.U32 R3, R2 ;  /* 0x0000000200037245 */ /* 0x000fe20000201000 */
[----:B------:R-:W-:Y:S01]  /*3f50*/  BSSY B0, `(.L_x_2209) ;  /* 0x0000014000007945 */ /* 0x000fe20003800000 */
[----:B------:R-:W-:Y:S02]  /*3f60*/  IMAD.MOV.U32 R8, RZ, RZ, 0x80 ;  /* 0x00000080ff087424 */ /* 0x000fe400078e00ff */
        /* <DEDUP_REMOVED lines=14> */
.L_x_2211:
[----:B------:R-:W-:-:S04]  /*4050*/  LOP3.LUT R2, R3, 0x80000000, RZ, 0xc0, !PT ;  /* 0x8000000003027812 */ /* 0x000fc800078ec0ff */
[----:B------:R-:W-:-:S04]  /*4060*/  SHF.R.U32.HI R3, RZ, 0x18, R2 ;  /* 0x00000018ff037819 */ /* 0x000fc80000011602 */
[----:B------:R-:W-:-:S04]  /*4070*/  LOP3.LUT R0, R0, R3, RZ, 0xfc, !PT ;  /* 0x0000000300007212 */ /* 0x000fc800078efcff */
[----:B------:R-:W-:-:S07]  /*4080*/  PRMT R8, R0, 0x7610, R8 ;  /* 0x0000761000087816 */ /* 0x000fce0000000008 */
.L_x_2210:
[----:B------:R-:W-:Y:S05]  /*4090*/  BSYNC B0 ;  /* 0x0000000000007941 */ /* 0x000fea0003800000 */
.L_x_2209:
[----:B------:R0:W-:Y:S01]  /*40a0*/  STG.E.U8 desc[UR36][R16.64], R8 ;  /* 0x0000000810007986 */ /* 0x0001e2000c101124 */
[----:B------:R-:W-:Y:S05]  /*40b0*/  BRA `(.L_x_2189) ;  /* 0x00000004000c7947 */ /* 0x000fea0003800000 */
.L_x_2207:
        /* <DEDUP_REMOVED lines=17> */
.L_x_2214:
[----:B------:R-:W-:-:S04]  /*41d0*/  LOP3.LUT R2, R3, 0x80000000, RZ, 0xc0, !PT ;  /* 0x8000000003027812 */ /* 0x000fc800078ec0ff */
[----:B------:R-:W-:-:S04]  /*41e0*/  SHF.R.U32.HI R3, RZ, 0x18, R2 ;  /* 0x00000018ff037819 */ /* 0x000fc80000011602 */
[----:B------:R-:W-:-:S04]  /*41f0*/  LOP3.LUT R0, R0, R3, RZ, 0xfc, !PT ;  /* 0x0000000300007212 */ /* 0x000fc800078efcff */
[----:B------:R-:W-:-:S07]  /*4200*/  PRMT R8, R0, 0x7610, R8 ;  /* 0x0000761000087816 */ /* 0x000fce0000000008 */
.L_x_2213:
[----:B------:R-:W-:Y:S05]  /*4210*/  BSYNC B0 ;  /* 0x0000000000007941 */ /* 0x000fea0003800000 */
.L_x_2212:
[----:B------:R0:W-:Y:S01]  /*4220*/  STG.E.U8 desc[UR36][R16.64], R8 ;  /* 0x0000000810007986 */ /* 0x0001e2000c101124 */
[----:B------:R-:W-:Y:S05]  /*4230*/  BRA `(.L_x_2189) ;  /* 0x0000000000ac7947 */ /* 0x000fea0003800000 */
.L_x_2206:
[----:B------:R-:W-:-:S13]  /*4240*/  ISETP.NE.AND P0, PT, R0, 0x1c, PT ;  /* 0x0000001c0000780c */ /* 0x000fda0003f05270 */
[----:B------:R-:W-:Y:S05]  /*4250*/  @!P0 BRA `(.L_x_2215) ;  /* 0x0000000000a08947 */ /* 0x000fea0003800000 */
[----:B------:R-:W-:-:S13]  /*4260*/  ISETP.NE.AND P0, PT, R0, 0x1d, PT ;  /* 0x0000001d0000780c */ /* 0x000fda0003f05270 */
[----:B------:R-:W-:Y:S05]  /*4270*/  @!P0 BRA `(.L_x_2216) ;  /* 0x00000000008c8947 */ /* 0x000fea0003800000 */
[----:B------:R-:W-:-:S13]  /*4280*/  ISETP.NE.AND P0, PT, R0, 0x2c, PT ;  /* 0x0000002c0000780c */ /* 0x000fda0003f05270 */
[----:B------:R-:W-:Y:S05]  /*4290*/  @P0 BRA `(.L_x_2188) ;  /* 0x0000000000400947 */ /* 0x000fea0003800000 */
[----:B------:R-:W-:-:S04]  /*42a0*/  I2FP.F32.U32 R3, R2 ;  /* 0x0000000200037245 */ /* 0x000fc80000201000 */
        /* <DEDUP_REMOVED lines=15> */
.L_x_2188:
        /* <DEDUP_REMOVED lines=16> */
.L_x_2217:
[----:B------:R-:W-:Y:S05]  /*44a0*/  BRA `(.L_x_2189) ;  /* 0x0000000000107947 */ /* 0x000fea0003800000 */
.L_x_2216:
[----:B------:R-:W-:-:S05]  /*44b0*/  IMAD.MOV.U32 R3, RZ, RZ, RZ ;  /* 0x000000ffff037224 */ /* 0x000fca00078e00ff */
[----:B------:R0:W-:Y:S01]  /*44c0*/  STG.E.64 desc[UR36][R16.64], R2 ;  /* 0x0000000210007986 */ /* 0x0001e2000c101b24 */
[----:B------:R-:W-:Y:S05]  /*44d0*/  BRA `(.L_x_2189) ;  /* 0x0000000000047947 */ /* 0x000fea0003800000 */
.L_x_2215:
[----:B------:R0:W-:Y:S02]  /*44e0*/  STG.E desc[UR36][R16.64], R2 ;  /* 0x0000000210007986 */ /* 0x0001e4000c101924 */
.L_x_2189:
[----:B------:R-:W-:-:S04]  /*44f0*/  IMAD R18, R18, 0x200, R23 ;  /* 0x0000020012127824 */ /* 0x000fc800078e0217 */
[----:B------:R-:W-:-:S07]  /*4500*/  VIADD R19, R18, 0x80 ;  /* 0x0000008012137836 */ /* 0x000fce0000000000 */
.L_x_2116:
[----:B------:R-:W-:Y:S05]  /*4510*/  BSYNC B6 ;  /* 0x0000000000067941 */ /* 0x000fea0003800000 */
.L_x_2115:
        /* <DEDUP_REMOVED lines=358> */
.L_x_2220:
        /* <DEDUP_REMOVED lines=22> */
.L_x_2224:
[----:B------:R-:W2:Y:S02]  /*5ce0*/  LDG.E.U8 R2, desc[UR36][R2.64] ;  /* 0x0000002402027981 */ /* 0x000ea4000c1e1100 */
[----:B--2---:R-:W-:-:S04]  /*5cf0*/  ISETP.NE.AND P0, PT, R2, RZ, PT ;  /* 0x000000ff0200720c */ /* 0x004fc80003f05270 */
[----:B------:R-:W-:Y:S01]  /*5d00*/  P2R R22, PR, RZ, 0x1 ;  /* 0x00000001ff167803 */ /* 0x000fe20000000000 */
[----:B------:R-:W-:Y:S08]  /*5d10*/  BRA `(.L_x_2226) ;  /* 0x0000000c00c47947 */ /* 0x000ff00003800000 */
.L_x_2223:
        /* <DEDUP_REMOVED lines=11> */
.L_x_2228:
[----:B------:R-:W2:Y:S02]  /*5dd0*/  LDG.E R2, desc[UR36][R2.64] ;  /* 0x0000002402027981 */ /* 0x000ea4000c1e1900 */
[----:B--2---:R-:W-:-:S04]  /*5de0*/  ISETP.NE.AND P0, PT, R2, RZ, PT ;  /* 0x000000ff0200720c */ /* 0x004fc80003f05270 */
[----:B------:R-:W-:Y:S01]  /*5df0*/  P2R R22, PR, RZ, 0x1 ;  /* 0x00000001ff167803 */ /* 0x000fe20000000000 */
[----:B------:R-:W-:Y:S08]  /*5e00*/  BRA `(.L_x_2226) ;  /* 0x0000000c00887947 */ /* 0x000ff00003800000 */
.L_x_2227:
[----:B------:R-:W2:Y:S02]  /*5e10*/  LDG.E.U16 R2, desc[UR36][R2.64] ;  /* 0x0000002402027981 */ /* 0x000ea4000c1e1500 */
[----:B--2---:R-:W-:-:S04]  /*5e20*/  ISETP.NE.AND P0, PT, R2, RZ, PT ;  /* 0x000000ff0200720c */ /* 0x004fc80003f05270 */
[----:B------:R-:W-:Y:S01]  /*5e30*/  P2R R22, PR, RZ, 0x1 ;  /* 0x00000001ff167803 */ /* 0x000fe20000000000 */
[----:B------:R-:W-:Y:S08]  /*5e40*/  BRA `(.L_x_2226) ;  /* 0x0000000c00787947 */ /* 0x000ff00003800000 */
.L_x_2222:
        /* <DEDUP_REMOVED lines=10> */
.L_x_2230:
[----:B------:R-:W2:Y:S02]  /*5ef0*/  LDG.E.U16 R0, desc[UR36][R2.64] ;  /* 0x0000002402007981 */ /* 0x000ea4000c1e1500 */
[----:B--2---:R-:W-:-:S05]  /*5f00*/  HADD2.F32 R0, -RZ, R0.H0_H0 ;  /* 0x20000000ff007230 */ /* 0x004fca0000004100 */
[----:B------:R-:W-:-:S04]  /*5f10*/  FSETP.NEU.FTZ.AND P0, PT, R0, RZ, PT ;  /* 0x000000ff0000720b */ /* 0x000fc80003f1d000 */
[----:B------:R-:W-:Y:S01]  /*5f20*/  P2R R22, PR, RZ, 0x1 ;  /* 0x00000001ff167803 */ /* 0x000fe20000000000 */
[----:B------:R-:W-:Y:S08]  /*5f30*/  BRA `(.L_x_2226) ;  /* 0x0000000c003c7947 */ /* 0x000ff00003800000 */
.L_x_2229:
        /* <DEDUP_REMOVED lines=12> */
.L_x_2232:
        /* <DEDUP_REMOVED lines=11> */
.L_x_2231:
[----:B------:R-:W2:Y:S02]  /*60b0*/  LDG.E.64 R2, desc[UR36][R2.64] ;  /* 0x0000002402027981 */ /* 0x000ea4000c1e1b00 */
[----:B--2---:R-:W-:-:S06]  /*60c0*/  DSETP.NEU.AND P0, PT, R2, RZ, PT ;  /* 0x000000ff0200722a */ /* 0x004fcc0003f0d000 */
[----:B------:R-:W-:Y:S01]  /*60d0*/  P2R R22, PR, RZ, 0x1 ;  /* 0x00000001ff167803 */ /* 0x000fe20000000000 */
[----:B------:R-:W-:Y:S07]  /*60e0*/  BRA `(.L_x_2226) ;  /* 0x0000000800d07947 */ /* 0x000fee0003800000 */
.L_x_2221:
        /* <DEDUP_REMOVED lines=12> */
.L_x_2235:
[----:B------:R-:W2:Y:S02]  /*61b0*/  LDG.E.128 R4, desc[UR36][R2.64] ;  /* 0x0000002402047981 */ /* 0x000ea4000c1e1d00 */
[----:B--2---:R-:W-:-:S06]  /*61c0*/  DSETP.NEU.AND P0, PT, R6, RZ, PT ;  /* 0x000000ff0600722a */ /* 0x004fcc0003f0d000 */
[----:B------:R-:W-:-:S06]  /*61d0*/  DSETP.NEU.OR P0, PT, R4, RZ, P0 ;  /* 0x000000ff0400722a */ /* 0x000fcc000070d400 */
[----:B------:R-:W-:Y:S01]  /*61e0*/  P2R R22, PR, RZ, 0x1 ;  /* 0x00000001ff167803 */ /* 0x000fe20000000000 */
[----:B------:R-:W-:Y:S07]  /*61f0*/  BRA `(.L_x_2226) ;  /* 0x00000008008c7947 */ /* 0x000fee0003800000 */
.L_x_2234:
        /* <DEDUP_REMOVED lines=28> */
.L_x_2237:
        /* <DEDUP_REMOVED lines=15> */
.L_x_2236:
[----:B------:R-:W2:Y:S02]  /*64b0*/  LDG.E.U16 R0, desc[UR36][R2.64] ;  /* 0x0000002402007981 */ /* 0x000ea4000c1e1500 */
[----:B--2---:R-:W-:-:S05]  /*64c0*/  IMAD.U32 R0, R0, 0x10000, RZ ;  /* 0x0001000000007824 */ /* 0x004fca00078e00ff */
[----:B------:R-:W-:-:S04]  /*64d0*/  FSETP.NEU.FTZ.AND P0, PT, R0, RZ, PT ;  /* 0x000000ff0000720b */ /* 0x000fc80003f1d000 */
[----:B------:R-:W-:Y:S01]  /*64e0*/  P2R R22, PR, RZ, 0x1 ;  /* 0x00000001ff167803 */ /* 0x000fe20000000000 */
[----:B------:R-:W-:Y:S08]  /*64f0*/  BRA `(.L_x_2226) ;  /* 0x0000000400cc7947 */ /* 0x000ff00003800000 */
.L_x_2233:
        /* <DEDUP_REMOVED lines=12> */
.L_x_2240:
        /* <DEDUP_REMOVED lines=21> */
.L_x_2244:
[----:B------:R-:W-:Y:S05]  /*6710*/  BSYNC B1 ;  /* 0x0000000000017941 */ /* 0x000fea0003800000 */
.L_x_2243:
[----:B------:R-:W-:Y:S01]  /*6720*/  LEA R3, R0, 0x3b800000, 0x17 ;  /* 0x3b80000000037811 */ /* 0x000fe200078eb8ff */
[----:B------:R-:W-:-:S05]  /*6730*/  IMAD.SHL.U32 R0, R2, 0x100000, RZ ;  /* 0x0010000002007824 */ /* 0x000fca00078e00ff */
[----:B------:R-:W-:-:S07]  /*6740*/  LOP3.LUT R0, R3, R0, R4, 0xfe, !PT ;  /* 0x0000000003007212 */ /* 0x000fce00078efe04 */
.L_x_2242:
[----:B------:R-:W-:Y:S05]  /*6750*/  BSYNC B0 ;  /* 0x0000000000007941 */ /* 0x000fea0003800000 */
.L_x_2241:
[----:B------:R-:W-:-:S04]  /*6760*/  FSETP.NEU.FTZ.AND P0, PT, R0, RZ, PT ;  /* 0x000000ff0000720b */ /* 0x000fc80003f1d000 */
[----:B------:R-:W-:Y:S01]  /*6770*/  P2R R22, PR, RZ, 0x1 ;  /* 0x00000001ff167803 */ /* 0x000fe20000000000 */
[----:B------:R-:W-:Y:S08]  /*6780*/  BRA `(.L_x_2226) ;  /* 0x0000000400287947 */ /* 0x000ff00003800000 */
.L_x_2239:
        /* <DEDUP_REMOVED lines=21> */
.L_x_2248:
[----:B------:R-:W-:Y:S05]  /*68e0*/  BSYNC B1 ;  /* 0x0000000000017941 */ /* 0x000fea0003800000 */
.L_x_2247:
[----:B------:R-:W-:Y:S01]  /*68f0*/  LEA R3, R0, 0x37800000, 0x17 ;  /* 0x3780000000037811 */ /* 0x000fe200078eb8ff */
[----:B------:R-:W-:-:S05]  /*6900*/  IMAD.SHL.U32 R0, R2, 0x200000, RZ ;  /* 0x0020000002007824 */ /* 0x000fca00078e00ff */
[----:B------:R-:W-:-:S07]  /*6910*/  LOP3.LUT R0, R3, R0, R4, 0xfe, !PT ;  /* 0x0000000003007212 */ /* 0x000fce00078efe04 */
.L_x_2246:
[----:B------:R-:W-:Y:S05]  /*6920*/  BSYNC B0 ;  /* 0x0000000000007941 */ /* 0x000fea0003800000 */
.L_x_2245:
[----:B------:R-:W-:-:S04]  /*6930*/  FSETP.NEU.FTZ.AND P0, PT, R0, RZ, PT ;  /* 0x000000ff0000720b */ /* 0x000fc80003f1d000 */
[----:B------:R-:W-:Y:S01]  /*6940*/  P2R R22, PR, RZ, 0x1 ;  /* 0x00000001ff167803 */ /* 0x000fe20000000000 */
[----:B------:R-:W-:Y:S08]  /*6950*/  BRA `(.L_x_2226) ;  /* 0x0000000000b47947 */ /* 0x000ff00003800000 */
.L_x_2238:
        /* <DEDUP_REMOVED lines=14> */
.L_x_2252:
[----:B------:R-:W-:Y:S05]  /*6a40*/  BSYNC B0 ;  /* 0x0000000000007941 */ /* 0x000fea0003800000 */
.L_x_2251:
[----:B------:R-:W-:-:S04]  /*6a50*/  FSETP.NEU.FTZ.AND P0, PT, R0, RZ, PT ;  /* 0x000000ff0000720b */ /* 0x000fc80003f1d000 */
[----:B------:R-:W-:Y:S01]  /*6a60*/  P2R R22, PR, RZ, 0x1 ;  /* 0x00000001ff167803 */ /* 0x000fe20000000000 */
[----:B------:R-:W-:Y:S08]  /*6a70*/  BRA `(.L_x_2226) ;  /* 0x00000000006c7947 */ /* 0x000ff00003800000 */
.L_x_2225:
        /* <DEDUP_REMOVED lines=16> */
.L_x_2253:
[----:B------:R-:W-:-:S04]  /*6b80*/  PLOP3.LUT P0, PT, PT, PT, PT, 0x8, 0x0 ;  /* 0x000000000000781c */ /* 0x000fc80003f0e170 */
[----:B------:R-:W-:Y:S01]  /*6b90*/  P2R R22, PR, RZ, 0x1 ;  /* 0x00000001ff167803 */ /* 0x000fe20000000000 */
[----:B------:R-:W-:Y:S08]  /*6ba0*/  BRA `(.L_x_2226) ;  /* 0x0000000000207947 */ /* 0x000ff00003800000 */
.L_x_2250:
[----:B------:R-:W2:Y:S02]  /*6bb0*/  LDG.E.64 R2, desc[UR36][R2.64] ;  /* 0x0000002402027981 */ /* 0x000ea4000c1e1b00 */
[----:B--2---:R-:W-:-:S04]  /*6bc0*/  ISETP.NE.U32.AND P0, PT, R2, RZ, PT ;  /* 0x000000ff0200720c */ /* 0x004fc80003f05070 */
[----:B------:R-:W-:-:S04]  /*6bd0*/  ISETP.NE.AND.EX P0, PT, R3, RZ, PT, P0 ;  /* 0x000000ff0300720c */ /* 0x000fc80003f05300 */
[----:B------:R-:W-:Y:S01]  /*6be0*/  P2R R22, PR, RZ, 0x1 ;  /* 0x00000001ff167803 */ /* 0x000fe20000000000 */
[----:B------:R-:W-:Y:S08]  /*6bf0*/  BRA `(.L_x_2226) ;  /* 0x00000000000c7947 */ /* 0x000ff00003800000 */
.L_x_2249:
[----:B------:R-:W2:Y:S02]  /*6c00*/  LDG.E R2, desc[UR36][R2.64] ;  /* 0x0000002402027981 */ /* 0x000ea4000c1e1900 */
[----:B--2---:R-:W-:-:S04]  /*6c10*/  ISETP.NE.AND P0, PT, R2, RZ, PT ;  /* 0x000000ff0200720c */ /* 0x004fc80003f05270 */
[----:B------:R-:W-:-:S09]  /*6c20*/  P2R R22, PR, RZ, 0x1 ;  /* 0x00000001ff167803 */ /* 0x000fd20000000000 */
.L_x_2226:
        /* <DEDUP_REMOVED lines=18> */
.L_x_2257:
[----:B------:R-:W2:Y:S02]  /*6d50*/  LDG.E.U8 R2, desc[UR36][R2.64] ;  /* 0x0000002402027981 */ /* 0x000ea4000c1e1100 */
[----:B--2---:R-:W-:Y:S01]  /*6d60*/  ISETP.NE.AND P0, PT, R2, RZ, PT ;  /* 0x000000ff0200720c */ /* 0x004fe20003f05270 */
[----:B------:R-:W-:-:S12]  /*6d70*/  BRA `(.L_x_2259) ;  /* 0x0000000c00747947 */ /* 0x000fd80003800000 */
.L_x_2256:
        /* <DEDUP_REMOVED lines=10> */
.L_x_2261:
[----:B------:R-:W2:Y:S02]  /*6e20*/  LDG.E R2, desc[UR36][R2.64] ;  /* 0x0000002402027981 */ /* 0x000ea4000c1e1900 */
[----:B--2---:R-:W-:Y:S01]  /*6e30*/  ISETP.NE.AND P0, PT, R2, RZ, PT ;  /* 0x000000ff0200720c */ /* 0x004fe20003f05270 */
[----:B------:R-:W-:-:S12]  /*6e40*/  BRA `(.L_x_2259) ;  /* 0x0000000c00407947 */ /* 0x000fd80003800000 */
.L_x_2260:
[----:B------:R-:W2:Y:S02]  /*6e50*/  LDG.E.U16 R2, desc[UR36][R2.64] ;  /* 0x0000002402027981 */ /* 0x000ea4000c1e1500 */
[----:B--2---:R-:W-:Y:S01]  /*6e60*/  ISETP.NE.AND P0, PT, R2, RZ, PT ;  /* 0x000000ff0200720c */ /* 0x004fe20003f05270 */
[----:B------:R-:W-:-:S12]  /*6e70*/  BRA `(.L_x_2259) ;  /* 0x0000000c00347947 */ /* 0x000fd80003800000 */
.L_x_2255:
        /* <DEDUP_REMOVED lines=9> */
.L_x_2263:
[----:B------:R-:W2:Y:S02]  /*6f10*/  LDG.E.U16 R0, desc[UR36][R2.64] ;  /* 0x0000002402007981 */ /* 0x000ea4000c1e1500 */
[----:B--2---:R-:W-:-:S05]  /*6f20*/  HADD2.F32 R0, -RZ, R0.H0_H0 ;  /* 0x20000000ff007230 */ /* 0x004fca0000004100 */
[----:B------:R-:W-:Y:S01]  /*6f30*/  FSETP.NEU.FTZ.AND P0, PT, R0, RZ, PT ;  /* 0x000000ff0000720b */ /* 0x000fe20003f1d000 */
[----:B------:R-:W-:-:S12]  /*6f40*/  BRA `(.L_x_2259) ;  /* 0x0000000c00007947 */ /* 0x000fd80003800000 */
.L_x_2262:
        /* <DEDUP_REMOVED lines=11> */
.L_x_2265:
        /* <DEDUP_REMOVED lines=10> */
.L_x_2264:
[----:B------:R-:W2:Y:S02]  /*70a0*/  LDG.E.64 R2, desc[UR36][R2.64] ;  /* 0x0000002402027981 */ /* 0x000ea4000c1e1b00 */
[----:B--2---:R-:W-:Y:S01]  /*70b0*/  DSETP.NEU.AND P0, PT, R2, RZ, PT ;  /* 0x000000ff0200722a */ /* 0x004fe20003f0d000 */
[----:B------:R-:W-:-:S13]  /*70c0*/  BRA `(.L_x_2259) ;  /* 0x0000000800a07947 */ /* 0x000fda0003800000 */
.L_x_2254:
        /* <DEDUP_REMOVED lines=11> */
.L_x_2268:
[----:B------:R-:W2:Y:S02]  /*7180*/  LDG.E.128 R4, desc[UR36][R2.64] ;  /* 0x0000002402047981 */ /* 0x000ea4000c1e1d00 */
[----:B--2---:R-:W-:-:S06]  /*7190*/  DSETP.NEU.AND P0, PT, R6, RZ, PT ;  /* 0x000000ff0600722a */ /* 0x004fcc0003f0d000 */
[----:B------:R-:W-:Y:S01]  /*71a0*/  DSETP.NEU.OR P0, PT, R4, RZ, P0 ;  /* 0x000000ff0400722a */ /* 0x000fe2000070d400 */
[----:B------:R-:W-:-:S13]  /*71b0*/  BRA `(.L_x_2259) ;  /* 0x0000000800647947 */ /* 0x000fda0003800000 */
.L_x_2267:
        /* <DEDUP_REMOVED lines=27> */
.L_x_2270:
        /* <DEDUP_REMOVED lines=14> */
.L_x_2269:
[----:B------:R-:W2:Y:S02]  /*7450*/  LDG.E.U16 R0, desc[UR36][R2.64] ;  /* 0x0000002402007981 */ /* 0x000ea4000c1e1500 */
[----:B--2---:R-:W-:-:S05]  /*7460*/  IMAD.U32 R0, R0, 0x10000, RZ ;  /* 0x0001000000007824 */ /* 0x004fca00078e00ff */
[----:B------:R-:W-:Y:S01]  /*7470*/  FSETP.NEU.FTZ.AND P0, PT, R0, RZ, PT ;  /* 0x000000ff0000720b */ /* 0x000fe20003f1d000 */
[----:B------:R-:W-:-:S12]  /*7480*/  BRA `(.L_x_2259) ;  /* 0x0000000400b07947 */ /* 0x000fd80003800000 */
.L_x_2266:
        /* <DEDUP_REMOVED lines=11> */
.L_x_2273:
        /* <DEDUP_REMOVED lines=21> */
.L_x_2277:
[----:B------:R-:W-:Y:S05]  /*7690*/  BSYNC B1 ;  /* 0x0000000000017941 */ /* 0x000fea0003800000 */
.L_x_2276:
[----:B------:R-:W-:Y:S01]  /*76a0*/  LEA R3, R0, 0x3b800000, 0x17 ;  /* 0x3b80000000037811 */ /* 0x000fe200078eb8ff */
[----:B------:R-:W-:-:S05]  /*76b0*/  IMAD.SHL.U32 R0, R2, 0x100000, RZ ;  /* 0x0010000002007824 */ /* 0x000fca00078e00ff */
[----:B------:R-:W-:-:S07]  /*76c0*/  LOP3.LUT R0, R3, R0, R4, 0xfe, !PT ;  /* 0x0000000003007212 */ /* 0x000fce00078efe04 */
.L_x_2275:
[----:B------:R-:W-:Y:S05]  /*76d0*/  BSYNC B0 ;  /* 0x0000000000007941 */ /* 0x000fea0003800000 */
.L_x_2274:
[----:B------:R-:W-:Y:S01]  /*76e0*/  FSETP.NEU.FTZ.AND P0, PT, R0, RZ, PT ;  /* 0x000000ff0000720b */ /* 0x000fe20003f1d000 */
[----:B------:R-:W-:-:S12]  /*76f0*/  BRA `(.L_x_2259) ;  /* 0x0000000400147947 */ /* 0x000fd80003800000 */
.L_x_2272:
        /* <DEDUP_REMOVED lines=21> */
.L_x_2281:
[----:B------:R-:W-:Y:S05]  /*7850*/  BSYNC B1 ;  /* 0x0000000000017941 */ /* 0x000fea0003800000 */
.L_x_2280:
[----:B------:R-:W-:Y:S01]  /*7860*/  LEA R3, R0, 0x37800000, 0x17 ;  /* 0x3780000000037811 */ /* 0x000fe200078eb8ff */
[----:B------:R-:W-:-:S05]  /*7870*/  IMAD.SHL.U32 R0, R2, 0x200000, RZ ;  /* 0x0020000002007824 */ /* 0x000fca00078e00ff */
[----:B------:R-:W-:-:S07]  /*7880*/  LOP3.LUT R0, R3, R0, R4, 0xfe, !PT ;  /* 0x0000000003007212 */ /* 0x000fce00078efe04 */
.L_x_2279:
[----:B------:R-:W-:Y:S05]  /*7890*/  BSYNC B0 ;  /* 0x0000000000007941 */ /* 0x000fea0003800000 */
.L_x_2278:
[----:B------:R-:W-:Y:S01]  /*78a0*/  FSETP.NEU.FTZ.AND P0, PT, R0, RZ, PT ;  /* 0x000000ff0000720b */ /* 0x000fe20003f1d000 */
[----:B------:R-:W-:-:S12]  /*78b0*/  BRA `(.L_x_2259) ;  /* 0x0000000000a47947 */ /* 0x000fd80003800000 */
.L_x_2271:
        /* <DEDUP_REMOVED lines=14> */
.L_x_2285:
[----:B------:R-:W-:Y:S05]  /*79a0*/  BSYNC B0 ;  /* 0x0000000000007941 */ /* 0x000fea0003800000 */
.L_x_2284:
[----:B------:R-:W-:Y:S01]  /*79b0*/  FSETP.NEU.FTZ.AND P0, PT, R0, RZ, PT ;  /* 0x000000ff0000720b */ /* 0x000fe20003f1d000 */
[----:B------:R-:W-:-:S12]  /*79c0*/  BRA `(.L_x_2259) ;  /* 0x0000000000607947 */ /* 0x000fd80003800000 */
.L_x_2258:
        /* <DEDUP_REMOVED lines=16> */
.L_x_2286:
[----:B------:R-:W-:Y:S01]  /*7ad0*/  PLOP3.LUT P0, PT, PT, PT, PT, 0x8, 0x0 ;  /* 0x000000000000781c */ /* 0x000fe20003f0e170 */
[----:B------:R-:W-:-:S12]  /*7ae0*/  BRA `(.L_x_2259) ;  /* 0x0000000000187947 */ /* 0x000fd80003800000 */
.L_x_2283:
[----:B------:R-:W2:Y:S02]  /*7af0*/  LDG.E.64 R2, desc[UR36][R2.64] ;  /* 0x0000002402027981 */ /* 0x000ea4000c1e1b00 */
[----:B--2---:R-:W-:-:S04]  /*7b00*/  ISETP.NE.U32.AND P0, PT, R2, RZ, PT ;  /* 0x000000ff0200720c */ /* 0x004fc80003f05070 */
[----:B------:R-:W-:Y:S01]  /*7b10*/  ISETP.NE.AND.EX P0, PT, R3, RZ, PT, P0 ;  /* 0x000000ff0300720c */ /* 0x000fe20003f05300 */
[----:B------:R-:W-:-:S12]  /*7b20*/  BRA `(.L_x_2259) ;  /* 0x0000000000087947 */ /* 0x000fd80003800000 */
.L_x_2282:
[----:B------:R-:W2:Y:S02]  /*7b30*/  LDG.E R2, desc[UR36][R2.64] ;  /* 0x0000002402027981 */ /* 0x000ea4000c1e1900 */
[----:B--2---:R-:W-:-:S13]  /*7b40*/  ISETP.NE.AND P0, PT, R2, RZ, PT ;  /* 0x000000ff0200720c */ /* 0x004fda0003f05270 */
.L_x_2259:
        /* <DEDUP_REMOVED lines=17> */
.L_x_2290:
[----:B------:R0:W-:Y:S01]  /*7c60*/  STG.E.U8 desc[UR36][R16.64], R2 ;  /* 0x0000000210007986 */ /* 0x0001e2000c101124 */
[----:B------:R-:W-:Y:S05]  /*7c70*/  BRA `(.L_x_2292) ;  /* 0x0000000c00487947 */ /* 0x000fea0003800000 */
.L_x_2289:
        /* <DEDUP_REMOVED lines=9> */
.L_x_2294:
[----:B------:R3:W-:Y:S01]  /*7d10*/  STG.E desc[UR36][R16.64], R2 ;  /* 0x0000000210007986 */ /* 0x0007e2000c101924 */
[----:B------:R-:W-:Y:S05]  /*7d20*/  BRA `(.L_x_2292) ;  /* 0x0000000c001c7947 */ /* 0x000fea0003800000 */
.L_x_2293:
[----:B------:R2:W-:Y:S01]  /*7d30*/  STG.E.U16 desc[UR36][R16.64], R2 ;  /* 0x0000000210007986 */ /* 0x0005e2000c101524 */
[----:B------:R-:W-:Y:S05]  /*7d40*/  BRA `(.L_x_2292) ;  /* 0x0000000c00147947 */ /* 0x000fea0003800000 */
.L_x_2288:
        /* <DEDUP_REMOVED lines=9> */
.L_x_2296:
[----:B------:R-:W-:-:S04]  /*7de0*/  I2FP.F32.U32 R0, R2 ;  /* 0x0000000200007245 */ /* 0x000fc80000201000 */
[----:B------:R-:W-:-:S05]  /*7df0*/  F2FP.F16.F32.PACK_AB R0, RZ, R0 ;  /* 0x00000000ff00723e */ /* 0x000fca00000000ff */
[----:B------:R0:W-:Y:S01]  /*7e00*/  STG.E.U16 desc[UR36][R16.64], R0 ;  /* 0x0000000010007986 */ /* 0x0001e2000c101524 */
[----:B------:R-:W-:Y:S05]  /*7e10*/  BRA `(.L_x_2292) ;  /* 0x0000000800e07947 */ /* 0x000fea0003800000 */
.L_x_2295:
        /* <DEDUP_REMOVED lines=10> */
.L_x_2298:
[----:B------:R-:W-:-:S04]  /*7ec0*/  I2FP.F32.U32 R2, R2 ;  /* 0x0000000200027245 */ /* 0x000fc80000201000 */
[----:B------:R-:W-:-:S04]  /*7ed0*/  F2FP.F16.F32.PACK_AB R3, RZ, R2 ;  /* 0x00000002ff03723e */ /* 0x000fc800000000ff */
[----:B------:R-:W-:-:S05]  /*7ee0*/  PRMT R3, R3, 0x5410, RZ ;  /* 0x0000541003037816 */ /* 0x000fca00000000ff */
[----:B------:R0:W-:Y:S01]  /*7ef0*/  STG.E desc[UR36][R16.64], R3 ;  /* 0x0000000310007986 */ /* 0x0001e2000c101924 */
[----:B------:R-:W-:Y:S05]  /*7f00*/  BRA `(.L_x_2292) ;  /* 0x0000000800a47947 */ /* 0x000fea0003800000 */
.L_x_2297:
[----:B------:R-:W0:Y:S02]  /*7f10*/  I2F.F64.U32 R2, R2 ;  /* 0x0000000200027312 */ /* 0x000e240000201800 */
[----:B0-----:R0:W-:Y:S01]  /*7f20*/  STG.E.64 desc[UR36][R16.64], R2 ;  /* 0x0000000210007986 */ /* 0x0011e2000c101b24 */
[----:B------:R-:W-:Y:S05]  /*7f30*/  BRA `(.L_x_2292) ;  /* 0x0000000800987947 */ /* 0x000fea0003800000 */
.L_x_2287:
        /* <DEDUP_REMOVED lines=10> */
.L_x_2301:
[----:B------:R-:W0:Y:S01]  /*7fe0*/  I2F.F64.U32 R4, R2 ;  /* 0x0000000200047312 */ /* 0x000e220000201800 */
[----:B------:R-:W-:-:S05]  /*7ff0*/  CS2R R6, SRZ ;  /* 0x0000000000067805 */ /* 0x000fca000001ff00 */
[----:B0-----:R0:W-:Y:S01]  /*8000*/  STG.E.128 desc[UR36][R16.64], R4 ;  /* 0x0000000410007986 */ /* 0x0011e2000c101d24 */
[----:B------:R-:W-:Y:S05]  /*8010*/  BRA `(.L_x_2292) ;  /* 0x0000000800607947 */ /* 0x000fea0003800000 */
.L_x_2300:
        /* <DEDUP_REMOVED lines=21> */
.L_x_2305:
[----:B------:R-:W-:Y:S05]  /*8170*/  BSYNC B0 ;  /* 0x0000000000007941 */ /* 0x000fea0003800000 */
.L_x_2304:
[----:B------:R-:W-:-:S05]  /*8180*/  LOP3.LUT R3, R0, R3, RZ, 0xfc, !PT ;  /* 0x0000000300037212 */ /* 0x000fca00078efcff */
[----:B------:R0:W-:Y:S01]  /*8190*/  STG.E.U8 desc[UR36][R16.64], R3 ;  /* 0x0000000310007986 */ /* 0x0001e2000c101124 */
[----:B------:R-:W-:Y:S05]  /*81a0*/  BRA `(.L_x_2292) ;  /* 0x0000000400fc7947 */ /* 0x000fea0003800000 */
.L_x_2303:
        /* <DEDUP_REMOVED lines=13> */
.L_x_2307:
[----:B------:R-:W-:Y:S01]  /*8280*/  IMAD.MOV.U32 R0, RZ, RZ, 0x7f ;  /* 0x0000007fff007424 */ /* 0x000fe200078e00ff */
[----:B------:R-:W-:-:S04]  /*8290*/  ISETP.GT.U32.AND P0, PT, R2, 0x7f800000, PT ;  /* 0x7f8000000200780c */ /* 0x000fc80003f04070 */
[----:B------:R-:W-:-:S09]  /*82a0*/  SEL R0, R0, 0x7c, P0 ;  /* 0x0000007c00007807 */ /* 0x000fd20000000000 */
.L_x_2308:
[----:B------:R-:W-:Y:S05]  /*82b0*/  BSYNC B0 ;  /* 0x0000000000007941 */ /* 0x000fea0003800000 */
.L_x_2306:
[----:B------:R-:W-:-:S04]  /*82c0*/  LOP3.LUT R2, R3, 0x80000000, RZ, 0xc0, !PT ;  /* 0x8000000003027812 */ /* 0x000fc800078ec0ff */
[----:B------:R-:W-:-:S04]  /*82d0*/  SHF.R.U32.HI R3, RZ, 0x18, R2 ;  /* 0x00000018ff037819 */ /* 0x000fc80000011602 */
[----:B------:R-:W-:-:S05]  /*82e0*/  LOP3.LUT R3, R0, R3, RZ, 0xfc, !PT ;  /* 0x0000000300037212 */ /* 0x000fca00078efcff */
[----:B------:R0:W-:Y:S01]  /*82f0*/  STG.E.U8 desc[UR36][R16.64], R3 ;  /* 0x0000000310007986 */ /* 0x0001e2000c101124 */
[----:B------:R-:W-:Y:S05]  /*8300*/  BRA `(.L_x_2292) ;  /* 0x0000000400a47947 */ /* 0x000fea0003800000 */
.L_x_2302:
[----:B------:R-:W-:-:S04]  /*8310*/  I2FP.F32.U32 R0, R2 ;  /* 0x0000000200007245 */ /* 0x000fc80000201000 */
[----:B------:R-:W-:-:S05]  /*8320*/  F2FP.BF16.F32.PACK_AB R0, RZ, R0 ;  /* 0x00000000ff00723e */ /* 0x000fca00000010ff */
[----:B------:R0:W-:Y:S01]  /*8330*/  STG.E.U16 desc[UR36][R16.64], R0 ;  /* 0x0000000010007986 */ /* 0x0001e2000c101524 */
[----:B------:R-:W-:Y:S05]  /*8340*/  BRA `(.L_x_2292) ;  /* 0x0000000400947947 */ /* 0x000fea0003800000 */
.L_x_2299:
        /* <DEDUP_REMOVED lines=10> */
.L_x_2311:
        /* <DEDUP_REMOVED lines=17> */
.L_x_2314:
[----:B------:R-:W-:-:S04]  /*8500*/  LOP3.LUT R2, R3, 0x80000000, RZ, 0xc0, !PT ;  /* 0x8000000003027812 */ /* 0x000fc800078ec0ff */
[----:B------:R-:W-:-:S04]  /*8510*/  SHF.R.U32.HI R3, RZ, 0x18, R2 ;  /* 0x00000018ff037819 */ /* 0x000fc80000011602 */
[----:B------:R-:W-:-:S04]  /*8520*/  LOP3.LUT R0, R0, R3, RZ, 0xfc, !PT ;  /* 0x0000000300007212 */ /* 0x000fc800078efcff */
[----:B------:R-:W-:-:S07]  /*8530*/  PRMT R8, R0, 0x7610, R8 ;  /* 0x0000761000087816 */ /* 0x000fce0000000008 */
.L_x_2313:
[----:B------:R-:W-:Y:S05]  /*8540*/  BSYNC B0 ;  /* 0x0000000000007941 */ /* 0x000fea0003800000 */
.L_x_2312:
[----:B------:R0:W-:Y:S01]  /*8550*/  STG.E.U8 desc[UR36][R16.64], R8 ;  /* 0x0000000810007986 */ /* 0x0001e2000c101124 */
[----:B------:R-:W-:Y:S05]  /*8560*/  BRA `(.L_x_2292) ;  /* 0x00000004000c7947 */ /* 0x000fea0003800000 */
.L_x_2310:
        /* <DEDUP_REMOVED lines=17> */
.L_x_2317:
[----:B------:R-:W-:-:S04]  /*8680*/  LOP3.LUT R2, R3, 0x80000000, RZ, 0xc0, !PT ;  /* 0x8000000003027812 */ /* 0x000fc800078ec0ff */
[----:B------:R-:W-:-:S04]  /*8690*/  SHF.R.U32.HI R3, RZ, 0x18, R2 ;  /* 0x00000018ff037819 */ /* 0x000fc80000011602 */
[----:B------:R-:W-:-:S04]  /*86a0*/  LOP3.LUT R0, R0, R3, RZ, 0xfc, !PT ;  /* 0x0000000300007212 */ /* 0x000fc800078efcff */
[----:B------:R-:W-:-:S07]  /*86b0*/  PRMT R8, R0, 0x7610, R8 ;  /* 0x0000761000087816 */ /* 0x000fce0000000008 */
.L_x_2316:
[----:B------:R-:W-:Y:S05]  /*86c0*/  BSYNC B0 ;  /* 0x0000000000007941 */ /* 0x000fea0003800000 */
.L_x_2315:
[----:B------:R0:W-:Y:S01]  /*86d0*/  STG.E.U8 desc[UR36][R16.64], R8 ;  /* 0x0000000810007986 */ /* 0x0001e2000c101124 */
[----:B------:R-:W-:Y:S05]  /*86e0*/  BRA `(.L_x_2292) ;  /* 0x0000000000ac7947 */ /* 0x000fea0003800000 */
.L_x_2309:
        /* <DEDUP_REMOVED lines=22> */
.L_x_2291:
        /* <DEDUP_REMOVED lines=16> */
.L_x_2320:
[----:B------:R-:W-:Y:S05]  /*8950*/  BRA `(.L_x_2292) ;  /* 0x0000000000107947 */ /* 0x000fea0003800000 */
.L_x_2319:
[----:B------:R-:W-:-:S05]  /*8960*/  IMAD.MOV.U32 R3, RZ, RZ, RZ ;  /* 0x000000ffff037224 */ /* 0x000fca00078e00ff */
[----:B------:R0:W-:Y:S01]  /*8970*/  STG.E.64 desc[UR36][R16.64], R2 ;  /* 0x0000000210007986 */ /* 0x0001e2000c101b24 */
[----:B------:R-:W-:Y:S05]  /*8980*/  BRA `(.L_x_2292) ;  /* 0x0000000000047947 */ /* 0x000fea0003800000 */
.L_x_2318:
[----:B------:R0:W-:Y:S02]  /*8990*/  STG.E desc[UR36][R16.64], R2 ;  /* 0x0000000210007986 */ /* 0x0001e4000c101924 */
.L_x_2292:
[----:B------:R-:W-:-:S07]  /*89a0*/  VIADD R19, R19, 0x80 ;  /* 0x0000008013137836 */ /* 0x000fce0000000000 */
.L_x_2219:
[----:B------:R-:W-:Y:S05]  /*89b0*/  BSYNC B6 ;  /* 0x0000000000067941 */ /* 0x000fea0003800000 */
.L_x_2218:
        /* <DEDUP_REMOVED lines=358> */
.L_x_2323:
        /* <DEDUP_REMOVED lines=22> */
.L_x_2327:
[----:B------:R-:W2:Y:S02]  /*a180*/  LDG.E.U8 R2, desc[UR36][R2.64] ;  /* 0x0000002402027981 */ /* 0x000ea4000c1e1100 */
[----:B--2---:R-:W-:-:S04]  /*a190*/  ISETP.NE.AND P0, PT, R2, RZ, PT ;  /* 0x000000ff0200720c */ /* 0x004fc80003f05270 */
[----:B------:R-:W-:Y:S01]  /*a1a0*/  P2R R22, PR, RZ, 0x1 ;  /* 0x00000001ff167803 */ /* 0x000fe20000000000 */
[----:B------:R-:W-:Y:S08]  /*a1b0*/  BRA `(.L_x_2329) ;  /* 0x0000000c00c47947 */ /* 0x000ff00003800000 */
.L_x_2326:
        /* <DEDUP_REMOVED lines=11> */
.L_x_2331:
[----:B------:R-:W2:Y:S02]  /*a270*/  LDG.E R2, desc[UR36][R2.64] ;  /* 0x0000002402027981 */ /* 0x000ea4000c1e1900 */
[----:B--2---:R-:W-:-:S04]  /*a280*/  ISETP.NE.AND P0, PT, R2, RZ, PT ;  /* 0x000000ff0200720c */ /* 0x004fc80003f05270 */
[----:B------:R-:W-:Y:S01]  /*a290*/  P2R R22, PR, RZ, 0x1 ;  /* 0x00000001ff167803 */ /* 0x000fe20000000000 */
[----:B------:R-:W-:Y:S08]  /*a2a0*/  BRA `(.L_x_2329) ;  /* 0x0000000c00887947 */ /* 0x000ff00003800000 */
.L_x_2330:
[----:B------:R-:W2:Y:S02]  /*a2b0*/  LDG.E.U16 R2, desc[UR36][R2.64] ;  /* 0x0000002402027981 */ /* 0x000ea4000c1e1500 */
[----:B--2---:R-:W-:-:S04]  /*a2c0*/  ISETP.NE.AND P0, PT, R2, RZ, PT ;  /* 0x000000ff0200720c */ /* 0x004fc80003f05270 */
[----:B------:R-:W-:Y:S01]  /*a2d0*/  P2R R22, PR, RZ, 0x1 ;  /* 0x00000001ff167803 */ /* 0x000fe20000000000 */
[----:B------:R-:W-:Y:S08]  /*a2e0*/  BRA `(.L_x_2329) ;  /* 0x0000000c00787947 */ /* 0x000ff00003800000 */
.L_x_2325:
        /* <DEDUP_REMOVED lines=10> */
.L_x_2333:
[----:B------:R-:W2:Y:S02]  /*a390*/  LDG.E.U16 R0, desc[UR36][R2.64] ;  /* 0x0000002402007981 */ /* 0x000ea4000c1e1500 */
[----:B--2---:R-:W-:-:S05]  /*a3a0*/  HADD2.F32 R0, -RZ, R0.H0_H0 ;  /* 0x20000000ff007230 */ /* 0x004fca0000004100 */
[----:B------:R-:W-:-:S04]  /*a3b0*/  FSETP.NEU.FTZ.AND P0, PT, R0, RZ, PT ;  /* 0x000000ff0000720b */ /* 0x000fc80003f1d000 */
[----:B------:R-:W-:Y:S01]  /*a3c0*/  P2R R22, PR, RZ, 0x1 ;  /* 0x00000001ff167803 */ /* 0x000fe20000000000 */
[----:B------:R-:W-:Y:S08]  /*a3d0*/  BRA `(.L_x_2329) ;  /* 0x0000000c003c7947 */ /* 0x000ff00003800000 */
.L_x_2332:
        /* <DEDUP_REMOVED lines=12> */
.L_x_2335:
        /* <DEDUP_REMOVED lines=11> */
.L_x_2334:
[----:B------:R-:W2:Y:S02]  /*a550*/  LDG.E.64 R2, desc[UR36][R2.64] ;  /* 0x0000002402027981 */ /* 0x000ea4000c1e1b00 */
[----:B--2---:R-:W-:-:S06]  /*a560*/  DSETP.NEU.AND P0, PT, R2, RZ, PT ;  /* 0x000000ff0200722a */ /* 0x004fcc0003f0d000 */
[----:B------:R-:W-:Y:S01]  /*a570*/  P2R R22, PR, RZ, 0x1 ;  /* 0x00000001ff167803 */ /* 0x000fe20000000000 */
[----:B------:R-:W-:Y:S07]  /*a580*/  BRA `(.L_x_2329) ;  /* 0x0000000800d07947 */ /* 0x000fee0003800000 */
.L_x_2324:
        /* <DEDUP_REMOVED lines=12> */
.L_x_2338:
[----:B------:R-:W2:Y:S02]  /*a650*/  LDG.E.128 R4, desc[UR36][R2.64] ;  /* 0x0000002402047981 */ /* 0x000ea4000c1e1d00 */
[----:B--2---:R-:W-:-:S06]  /*a660*/  DSETP.NEU.AND P0, PT, R6, RZ, PT ;  /* 0x000000ff0600722a */ /* 0x004fcc0003f0d000 */
[----:B------:R-:W-:-:S06]  /*a670*/  DSETP.NEU.OR P0, PT, R4, RZ, P0 ;  /* 0x000000ff0400722a */ /* 0x000fcc000070d400 */
[----:B------:R-:W-:Y:S01]  /*a680*/  P2R R22, PR, RZ, 0x1 ;  /* 0x00000001ff167803 */ /* 0x000fe20000000000 */
[----:B------:R-:W-:Y:S07]  /*a690*/  BRA `(.L_x_2329) ;  /* 0x00000008008c7947 */ /* 0x000fee0003800000 */
.L_x_2337:
        /* <DEDUP_REMOVED lines=28> */
.L_x_2340:
        /* <DEDUP_REMOVED lines=15> */
.L_x_2339:
[----:B------:R-:W2:Y:S02]  /*a950*/  LDG.E.U16 R0, desc[UR36][R2.64] ;  /* 0x0000002402007981 */ /* 0x000ea4000c1e1500 */
[----:B--2---:R-:W-:-:S05]  /*a960*/  IMAD.U32 R0, R0, 0x10000, RZ ;  /* 0x0001000000007824 */ /* 0x004fca00078e00ff */
[----:B------:R-:W-:-:S04]  /*a970*/  FSETP.NEU.FTZ.AND P0, PT, R0, RZ, PT ;  /* 0x000000ff0000720b */ /* 0x000fc80003f1d000 */
[----:B------:R-:W-:Y:S01]  /*a980*/  P2R R22, PR, RZ, 0x1 ;  /* 0x00000001ff167803 */ /* 0x000fe20000000000 */
[----:B------:R-:W-:Y:S08]  /*a990*/  BRA `(.L_x_2329) ;  /* 0x0000000400cc7947 */ /* 0x000ff00003800000 */
.L_x_2336:
        /* <DEDUP_REMOVED lines=12> */
.L_x_2343:
        /* <DEDUP_REMOVED lines=21> */
.L_x_2347:
[----:B------:R-:W-:Y:S05]  /*abb0*/  BSYNC B1 ;  /* 0x0000000000017941 */ /* 0x000fea0003800000 */
.L_x_2346:
[----:B------:R-:W-:Y:S01]  /*abc0*/  LEA R3, R0, 0x3b800000, 0x17 ;  /* 0x3b80000000037811 */ /* 0x000fe200078eb8ff */
[----:B------:R-:W-:-:S05]  /*abd0*/  IMAD.SHL.U32 R0, R2, 0x100000, RZ ;  /* 0x0010000002007824 */ /* 0x000fca00078e00ff */
[----:B------:R-:W-:-:S07]  /*abe0*/  LOP3.LUT R0, R3, R0, R4, 0xfe, !PT ;  /* 0x0000000003007212 */ /* 0x000fce00078efe04 */
.L_x_2345:
[----:B------:R-:W-:Y:S05]  /*abf0*/  BSYNC B0 ;  /* 0x0000000000007941 */ /* 0x000fea0003800000 */
.L_x_2344:
[----:B------:R-:W-:-:S04]  /*ac00*/  FSETP.NEU.FTZ.AND P0, PT, R0, RZ, PT ;  /* 0x000000ff0000720b */ /* 0x000fc80003f1d000 */
[----:B------:R-:W-:Y:S01]  /*ac10*/  P2R R22, PR, RZ, 0x1 ;  /* 0x00000001ff167803 */ /* 0x000fe20000000000 */
[----:B------:R-:W-:Y:S08]  /*ac20*/  BRA `(.L_x_2329) ;  /* 0x0000000400287947 */ /* 0x000ff00003800000 */
.L_x_2342:
        /* <DEDUP_REMOVED lines=21> */
.L_x_2351:
[----:B------:R-:W-:Y:S05]  /*ad80*/  BSYNC B1 ;  /* 0x0000000000017941 */ /* 0x000fea0003800000 */
.L_x_2350:
[----:B------:R-:W-:Y:S01]  /*ad90*/  LEA R3, R0, 0x37800000, 0x17 ;  /* 0x3780000000037811 */ /* 0x000fe200078eb8ff */
[----:B------:R-:W-:-:S05]  /*ada0*/  IMAD.SHL.U32 R0, R2, 0x200000, RZ ;  /* 0x0020000002007824 */ /* 0x000fca00078e00ff */
[----:B------:R-:W-:-:S07]  /*adb0*/  LOP3.LUT R0, R3, R0, R4, 0xfe, !PT ;  /* 0x0000000003007212 */ /* 0x000fce00078efe04 */
.L_x_2349:
[----:B------:R-:W-:Y:S05]  /*adc0*/  BSYNC B0 ;  /* 0x0000000000007941 */ /* 0x000fea0003800000 */
.L_x_2348:
[----:B------:R-:W-:-:S04]  /*add0*/  FSETP.NEU.FTZ.AND P0, PT, R0, RZ, PT ;  /* 0x000000ff0000720b */ /* 0x000fc80003f1d000 */
[----:B------:R-:W-:Y:S01]  /*ade0*/  P2R R22, PR, RZ, 0x1 ;  /* 0x00000001ff167803 */ /* 0x000fe20000000000 */
[----:B------:R-:W-:Y:S08]  /*adf0*/  BRA `(.L_x_2329) ;  /* 0x0000000000b47947 */ /* 0x000ff00003800000 */
.L_x_2341:
        /* <DEDUP_REMOVED lines=14> */
.L_x_2355:
[----:B------:R-:W-:Y:S05]  /*aee0*/  BSYNC B0 ;  /* 0x0000000000007941 */ /* 0x000fea0003800000 */
.L_x_2354:
[----:B------:R-:W-:-:S04]  /*aef0*/  FSETP.NEU.FTZ.AND P0, PT, R0, RZ, PT ;  /* 0x000000ff0000720b */ /* 0x000fc80003f1d000 */
[----:B------:R-:W-:Y:S01]  /*af00*/  P2R R22, PR, RZ, 0x1 ;  /* 0x00000001ff167803 */ /* 0x000fe20000000000 */
[----:B------:R-:W-:Y:S08]  /*af10*/  BRA `(.L_x_2329) ;  /* 0x00000000006c7947 */ /* 0x000ff00003800000 */
.L_x_2328:
        /* <DEDUP_REMOVED lines=16> */
.L_x_2356:
[----:B------:R-:W-:-:S04]  /*b020*/  PLOP3.LUT P0, PT, PT, PT, PT, 0x8, 0x0 ;  /* 0x000000000000781c */ /* 0x000fc80003f0e170 */
[----:B------:R-:W-:Y:S01]  /*b030*/  P2R R22, PR, RZ, 0x1 ;  /* 0x00000001ff167803 */ /* 0x000fe20000000000 */
[----:B------:R-:W-:Y:S08]  /*b040*/  BRA `(.L_x_2329) ;  /* 0x0000000000207947 */ /* 0x000ff00003800000 */
.L_x_2353:
[----:B------:R-:W2:Y:S02]  /*b050*/  LDG.E.64 R2, desc[UR36][R2.64] ;  /* 0x0000002402027981 */ /* 0x000ea4000c1e1b00 */
[----:B--2---:R-:W-:-:S04]  /*b060*/  ISETP.NE.U32.AND P0, PT, R2, RZ, PT ;  /* 0x000000ff0200720c */ /* 0x004fc80003f05070 */
[----:B------:R-:W-:-:S04]  /*b070*/  ISETP.NE.AND.EX P0, PT, R3, RZ, PT, P0 ;  /* 0x000000ff0300720c */ /* 0x000fc80003f05300 */
[----:B------:R-:W-:Y:S01]  /*b080*/  P2R R22, PR, RZ, 0x1 ;  /* 0x00000001ff167803 */ /* 0x000fe20000000000 */
[----:B------:R-:W-:Y:S08]  /*b090*/  BRA `(.L_x_2329) ;  /* 0x00000000000c7947 */ /* 0x000ff00003800000 */
.L_x_2352:
[----:B------:R-:W2:Y:S02]  /*b0a0*/  LDG.E R2, desc[UR36][R2.64] ;  /* 0x0000002402027981 */ /* 0x000ea4000c1e1900 */
[----:B--2---:R-:W-:-:S04]  /*b0b0*/  ISETP.NE.AND P0, PT, R2, RZ, PT ;  /* 0x000000ff0200720c */ /* 0x004fc80003f05270 */
[----:B------:R-:W-:-:S09]  /*b0c0*/  P2R R22, PR, RZ, 0x1 ;  /* 0x00000001ff167803 */ /* 0x000fd20000000000 */
.L_x_2329:
        /* <DEDUP_REMOVED lines=18> */
.L_x_2360:
[----:B------:R-:W2:Y:S02]  /*b1f0*/  LDG.E.U8 R2, desc[UR36][R2.64] ;  /* 0x0000002402027981 */ /* 0x000ea4000c1e1100 */
[----:B--2---:R-:W-:Y:S01]  /*b200*/  ISETP.NE.AND P0, PT, R2, RZ, PT ;  /* 0x000000ff0200720c */ /* 0x004fe20003f05270 */
[----:B------:R-:W-:-:S12]  /*b210*/  BRA `(.L_x_2362) ;  /* 0x0000000c00747947 */ /* 0x000fd80003800000 */
.L_x_2359:
        /* <DEDUP_REMOVED lines=10> */
.L_x_2364:
[----:B------:R-:W2:Y:S02]  /*b2c0*/  LDG.E R2, desc[UR36][R2.64] ;  /* 0x0000002402027981 */ /* 0x000ea4000c1e1900 */
[----:B--2---:R-:W-:Y:S01]  /*b2d0*/  ISETP.NE.AND P0, PT, R2, RZ, PT ;  /* 0x000000ff0200720c */ /* 0x004fe20003f05270 */
[----:B------:R-:W-:-:S12]  /*b2e0*/  BRA `(.L_x_2362) ;  /* 0x0000000c00407947 */ /* 0x000fd80003800000 */
.L_x_2363:
[----:B------:R-:W2:Y:S02]  /*b2f0*/  LDG.E.U16 R2, desc[UR36][R2.64] ;  /* 0x0000002402027981 */ /* 0x000ea4000c1e1500 */
[----:B--2---:R-:W-:Y:S01]  /*b300*/  ISETP.NE.AND P0, PT, R2, RZ, PT ;  /* 0x000000ff0200720c */ /* 0x004fe20003f05270 */
[----:B------:R-:W-:-:S12]  /*b310*/  BRA `(.L_x_2362) ;  /* 0x0000000c00347947 */ /* 0x000fd80003800000 */
.L_x_2358:
        /* <DEDUP_REMOVED lines=9> */
.L_x_2366:
[----:B------:R-:W2:Y:S02]  /*b3b0*/  LDG.E.U16 R0, desc[UR36][R2.64] ;  /* 0x0000002402007981 */ /* 0x000ea4000c1e1500 */
[----:B--2---:R-:W-:-:S05]  /*b3c0*/  HADD2.F32 R0, -RZ, R0.H0_H0 ;  /* 0x20000000ff007230 */ /* 0x004fca0000004100 */
[----:B------:R-:W-:Y:S01]  /*b3d0*/  FSETP.NEU.FTZ.AND P0, PT, R0, RZ, PT ;  /* 0x000000ff0000720b */ /* 0x000fe20003f1d000 */
[----:B------:R-:W-:-:S12]  /*b3e0*/  BRA `(.L_x_2362) ;  /* 0x0000000c00007947 */ /* 0x000fd80003800000 */
.L_x_2365:
        /* <DEDUP_REMOVED lines=11> */
.L_x_2368:
        /* <DEDUP_REMOVED lines=10> */
.L_x_2367:
[----:B------:R-:W2:Y:S02]  /*b540*/  LDG.E.64 R2, desc[UR36][R2.64] ;  /* 0x0000002402027981 */ /* 0x000ea4000c1e1b00 */
[----:B--2---:R-:W-:Y:S01]  /*b550*/  DSETP.NEU.AND P0, PT, R2, RZ, PT ;  /* 0x000000ff0200722a */ /* 0x004fe20003f0d000 */
[----:B------:R-:W-:-:S13]  /*b560*/  BRA `(.L_x_2362) ;  /* 0x0000000800a07947 */ /* 0x000fda0003800000 */
.L_x_2357:
        /* <DEDUP_REMOVED lines=11> */
.L_x_2371:
[----:B------:R-:W2:Y:S02]  /*b620*/  LDG.E.128 R4, desc[UR36][R2.64] ;  /* 0x0000002402047981 */ /* 0x000ea4000c1e1d00 */
[----:B--2---:R-:W-:-:S06]  /*b630*/  DSETP.NEU.AND P0, PT, R6, RZ, PT ;  /* 0x000000ff0600722a */ /* 0x004fcc0003f0d000 */
[----:B------:R-:W-:Y:S01]  /*b640*/  DSETP.NEU.OR P0, PT, R4, RZ, P0 ;  /* 0x000000ff0400722a */ /* 0x000fe2000070d400 */
[----:B------:R-:W-:-:S13]  /*b650*/  BRA `(.L_x_2362) ;  /* 0x0000000800647947 */ /* 0x000fda0003800000 */
.L_x_2370:
        /* <DEDUP_REMOVED lines=27> */
.L_x_2373:
        /* <DEDUP_REMOVED lines=14> */
.L_x_2372:
[----:B------:R-:W2:Y:S02]  /*b8f0*/  LDG.E.U16 R0, desc[UR36][R2.64] ;  /* 0x0000002402007981 */ /* 0x000ea4000c1e1500 */
[----:B--2---:R-:W-:-:S05]  /*b900*/  IMAD.U32 R0, R0, 0x10000, RZ ;  /* 0x0001000000007824 */ /* 0x004fca00078e00ff */
[----:B------:R-:W-:Y:S01]  /*b910*/  FSETP.NEU.FTZ.AND P0, PT, R0, RZ, PT ;  /* 0x000000ff0000720b */ /* 0x000fe20003f1d000 */
[----:B------:R-:W-:-:S12]  /*b920*/  BRA `(.L_x_2362) ;  /* 0x0000000400b07947 */ /* 0x000fd80003800000 */
.L_x_2369:
        /* <DEDUP_REMOVED lines=11> */
.L_x_2376:
        /* <DEDUP_REMOVED lines=21> */
.L_x_2380:
[----:B------:R-:W-:Y:S05]  /*bb30*/  BSYNC B1 ;  /* 0x0000000000017941 */ /* 0x000fea0003800000 */
.L_x_2379:
[----:B------:R-:W-:Y:S01]  /*bb40*/  LEA R3, R0, 0x3b800000, 0x17 ;  /* 0x3b80000000037811 */ /* 0x000fe200078eb8ff */
[----:B------:R-:W-:-:S05]  /*bb50*/  IMAD.SHL.U32 R0, R2, 0x100000, RZ ;  /* 0x0010000002007824 */ /* 0x000fca00078e00ff */
[----:B------:R-:W-:-:S07]  /*bb60*/  LOP3.LUT R0, R3, R0, R4, 0xfe, !PT ;  /* 0x0000000003007212 */ /* 0x000fce00078efe04 */
.L_x_2378:
[----:B------:R-:W-:Y:S05]  /*bb70*/  BSYNC B0 ;  /* 0x0000000000007941 */ /* 0x000fea0003800000 */
.L_x_2377:
[----:B------:R-:W-:Y:S01]  /*bb80*/  FSETP.NEU.FTZ.AND P0, PT, R0, RZ, PT ;  /* 0x000000ff0000720b */ /* 0x000fe20003f1d000 */
[----:B------:R-:W-:-:S12]  /*bb90*/  BRA `(.L_x_2362) ;  /* 0x0000000400147947 */ /* 0x000fd80003800000 */
.L_x_2375:
        /* <DEDUP_REMOVED lines=21> */
.L_x_2384:
[----:B------:R-:W-:Y:S05]  /*bcf0*/  BSYNC B1 ;  /* 0x0000000000017941 */ /* 0x000fea0003800000 */
.L_x_2383:
[----:B------:R-:W-:Y:S01]  /*bd00*/  LEA R3, R0, 0x37800000, 0x17 ;  /* 0x3780000000037811 */ /* 0x000fe200078eb8ff */
[----:B------:R-:W-:-:S05]  /*bd10*/  IMAD.SHL.U32 R0, R2, 0x200000, RZ ;  /* 0x0020000002007824 */ /* 0x000fca00078e00ff */
[----:B------:R-:W-:-:S07]  /*bd20*/  LOP3.LUT R0, R3, R0, R4, 0xfe, !PT ;  /* 0x0000000003007212 */ /* 0x000fce00078efe04 */
.L_x_2382:
[----:B------:R-:W-:Y:S05]  /*bd30*/  BSYNC B0 ;  /* 0x0000000000007941 */ /* 0x000fea0003800000 */
.L_x_2381:
[----:B------:R-:W-:Y:S01]  /*bd40*/  FSETP.NEU.FTZ.AND P0, PT, R0, RZ, PT ;  /* 0x000000ff0000720b */ /* 0x000fe20003f1d000 */
[----:B------:R-:W-:-:S12]  /*bd50*/  BRA `(.L_x_2362) ;  /* 0x0000000000a47947 */ /* 0x000fd80003800000 */
.L_x_2374:
        /* <DEDUP_REMOVED lines=14> */
.L_x_2388:
[----:B------:R-:W-:Y:S05]  /*be40*/  BSYNC B0 ;  /* 0x0000000000007941 */ /* 0x000fea0003800000 */
.L_x_2387:
[----:B------:R-:W-:Y:S01]  /*be50*/  FSETP.NEU.FTZ.AND P0, PT, R0, RZ, PT ;  /* 0x000000ff0000720b */ /* 0x000fe20003f1d000 */
[----:B------:R-:W-:-:S12]  /*be60*/  BRA `(.L_x_2362) ;  /* 0x0000000000607947 */ /* 0x000fd80003800000 */
.L_x_2361:
        /* <DEDUP_REMOVED lines=16> */
.L_x_2389:
[----:B------:R-:W-:Y:S01]  /*bf70*/  PLOP3.LUT P0, PT, PT, PT, PT, 0x8, 0x0 ;  /* 0x000000000000781c */ /* 0x000fe20003f0e170 */
[----:B------:R-:W-:-:S12]  /*bf80*/  BRA `(.L_x_2362) ;  /* 0x0000000000187947 */ /* 0x000fd80003800000 */
.L_x_2386:
[----:B------:R-:W2:Y:S02]  /*bf90*/  LDG.E.64 R2, desc[UR36][R2.64] ;  /* 0x0000002402027981 */ /* 0x000ea4000c1e1b00 */
[----:B--2---:R-:W-:-:S04]  /*bfa0*/  ISETP.NE.U32.AND P0, PT, R2, RZ, PT ;  /* 0x000000ff0200720c */ /* 0x004fc80003f05070 */
[----:B------:R-:W-:Y:S01]  /*bfb0*/  ISETP.NE.AND.EX P0, PT, R3, RZ, PT, P0 ;  /* 0x000000ff0300720c */ /* 0x000fe20003f05300 */
[----:B------:R-:W-:-:S12]  /*bfc0*/  BRA `(.L_x_2362) ;  /* 0x0000000000087947 */ /* 0x000fd80003800000 */
.L_x_2385:
[----:B------:R-:W2:Y:S02]  /*bfd0*/  LDG.E R2, desc[UR36][R2.64] ;  /* 0x0000002402027981 */ /* 0x000ea4000c1e1900 */
[----:B--2---:R-:W-:-:S13]  /*bfe0*/  ISETP.NE.AND P0, PT, R2, RZ, PT ;  /* 0x000000ff0200720c */ /* 0x004fda0003f05270 */
.L_x_2362:
        /* <DEDUP_REMOVED lines=17> */
.L_x_2393:
[----:B------:R0:W-:Y:S01]  /*c100*/  STG.E.U8 desc[UR36][R16.64], R2 ;  /* 0x0000000210007986 */ /* 0x0001e2000c101124 */
[----:B------:R-:W-:Y:S05]  /*c110*/  BRA `(.L_x_2395) ;  /* 0x0000000c00487947 */ /* 0x000fea0003800000 */
.L_x_2392:
        /* <DEDUP_REMOVED lines=9> */
.L_x_2397:
[----:B------:R0:W-:Y:S01]  /*c1b0*/  STG.E desc[UR36][R16.64], R2 ;  /* 0x0000000210007986 */ /* 0x0001e2000c101924 */
[----:B------:R-:W-:Y:S05]  /*c1c0*/  BRA `(.L_x_2395) ;  /* 0x0000000c001c7947 */ /* 0x000fea0003800000 */
.L_x_2396:
[----:B------:R0:W-:Y:S01]  /*c1d0*/  STG.E.U16 desc[UR36][R16.64], R2 ;  /* 0x0000000210007986 */ /* 0x0001e2000c101524 */
[----:B------:R-:W-:Y:S05]  /*c1e0*/  BRA `(.L_x_2395) ;  /* 0x0000000c00147947 */ /* 0x000fea0003800000 */
.L_x_2391:
        /* <DEDUP_REMOVED lines=9> */
.L_x_2399:
[----:B------:R-:W-:-:S04]  /*c280*/  I2FP.F32.U32 R0, R2 ;  /* 0x0000000200007245 */ /* 0x000fc80000201000 */
[----:B------:R-:W-:-:S05]  /*c290*/  F2FP.F16.F32.PACK_AB R0, RZ, R0 ;  /* 0x00000000ff00723e */ /* 0x000fca00000000ff */
[----:B------:R0:W-:Y:S01]  /*c2a0*/  STG.E.U16 desc[UR36][R16.64], R0 ;  /* 0x0000000010007986 */ /* 0x0001e2000c101524 */
[----:B------:R-:W-:Y:S05]  /*c2b0*/  BRA `(.L_x_2395) ;  /* 0x0000000800e07947 */ /* 0x000fea0003800000 */
.L_x_2398:
        /* <DEDUP_REMOVED lines=10> */
.L_x_2401:
[----:B------:R-:W-:-:S04]  /*c360*/  I2FP.F32.U32 R2, R2 ;  /* 0x0000000200027245 */ /* 0x000fc80000201000 */
[----:B------:R-:W-:-:S04]  /*c370*/  F2FP.F16.F32.PACK_AB R3, RZ, R2 ;  /* 0x00000002ff03723e */ /* 0x000fc800000000ff */
[----:B------:R-:W-:-:S05]  /*c380*/  PRMT R3, R3, 0x5410, RZ ;  /* 0x0000541003037816 */ /* 0x000fca00000000ff */
[----:B------:R0:W-:Y:S01]  /*c390*/  STG.E desc[UR36][R16.64], R3 ;  /* 0x0000000310007986 */ /* 0x0001e2000c101924 */
[----:B------:R-:W-:Y:S05]  /*c3a0*/  BRA `(.L_x_2395) ;  /* 0x0000000800a47947 */ /* 0x000fea0003800000 */
.L_x_2400:
[----:B------:R-:W0:Y:S02]  /*c3b0*/  I2F.F64.U32 R2, R2 ;  /* 0x0000000200027312 */ /* 0x000e240000201800 */
[----:B0-----:R0:W-:Y:S01]  /*c3c0*/  STG.E.64 desc[UR36][R16.64], R2 ;  /* 0x0000000210007986 */ /* 0x0011e2000c101b24 */
[----:B------:R-:W-:Y:S05]  /*c3d0*/  BRA `(.L_x_2395) ;  /* 0x0000000800987947 */ /* 0x000fea0003800000 */
.L_x_2390:
        /* <DEDUP_REMOVED lines=10> */
.L_x_2404:
[----:B------:R-:W0:Y:S01]  /*c480*/  I2F.F64.U32 R4, R2 ;  /* 0x0000000200047312 */ /* 0x000e220000201800 */
[----:B------:R-:W-:-:S05]  /*c490*/  CS2R R6, SRZ ;  /* 0x0000000000067805 */ /* 0x000fca000001ff00 */
[----:B0-----:R0:W-:Y:S01]  /*c4a0*/  STG.E.128 desc[UR36][R16.64], R4 ;  /* 0x0000000410007986 */ /* 0x0011e2000c101d24 */
[----:B------:R-:W-:Y:S05]  /*c4b0*/  BRA `(.L_x_2395) ;  /* 0x0000000800607947 */ /* 0x000fea0003800000 */
.L_x_2403:
        /* <DEDUP_REMOVED lines=21> */
.L_x_2408:
[----:B------:R-:W-:Y:S05]  /*c610*/  BSYNC B0 ;  /* 0x0000000000007941 */ /* 0x000fea0003800000 */
.L_x_2407:
[----:B------:R-:W-:-:S05]  /*c620*/  LOP3.LUT R3, R0, R3, RZ, 0xfc, !PT ;  /* 0x0000000300037212 */ /* 0x000fca00078efcff */
[----:B------:R0:W-:Y:S01]  /*c630*/  STG.E.U8 desc[UR36][R16.64], R3 ;  /* 0x0000000310007986 */ /* 0x0001e2000c101124 */
[----:B------:R-:W-:Y:S05]  /*c640*/  BRA `(.L_x_2395) ;  /* 0x0000000400fc7947 */ /* 0x000fea0003800000 */
.L_x_2406:
        /* <DEDUP_REMOVED lines=13> */
.L_x_2410:
[----:B------:R-:W-:Y:S01]  /*c720*/  IMAD.MOV.U32 R0, RZ, RZ, 0x7f ;  /* 0x0000007fff007424 */ /* 0x000fe200078e00ff */
[----:B------:R-:W-:-:S04]  /*c730*/  ISETP.GT.U32.AND P0, PT, R2, 0x7f800000, PT ;  /* 0x7f8000000200780c */ /* 0x000fc80003f04070 */
[----:B------:R-:W-:-:S09]  /*c740*/  SEL R0, R0, 0x7c, P0 ;  /* 0x0000007c00007807 */ /* 0x000fd20000000000 */
.L_x_2411:
[----:B------:R-:W-:Y:S05]  /*c750*/  BSYNC B0 ;  /* 0x0000000000007941 */ /* 0x000fea0003800000 */
.L_x_2409:
[----:B------:R-:W-:-:S04]  /*c760*/  LOP3.LUT R2, R3, 0x80000000, RZ, 0xc0, !PT ;  /* 0x8000000003027812 */ /* 0x000fc800078ec0ff */
[----:B------:R-:W-:-:S04]  /*c770*/  SHF.R.U32.HI R3, RZ, 0x18, R2 ;  /* 0x00000018ff037819 */ /* 0x000fc80000011602 */
[----:B------:R-:W-:-:S05]  /*c780*/  LOP3.LUT R3, R0, R3, RZ, 0xfc, !PT ;  /* 0x0000000300037212 */ /* 0x000fca00078efcff */
[----:B------:R0:W-:Y:S01]  /*c790*/  STG.E.U8 desc[UR36][R16.64], R3 ;  /* 0x0000000310007986 */ /* 0x0001e2000c101124 */
[----:B------:R-:W-:Y:S05]  /*c7a0*/  BRA `(.L_x_2395) ;  /* 0x0000000400a47947 */ /* 0x000fea0003800000 */
.L_x_2405:
[----:B------:R-:W-:-:S04]  /*c7b0*/  I2FP.F32.U32 R0, R2 ;  /* 0x0000000200007245 */ /* 0x000fc80000201000 */
[----:B------:R-:W-:-:S05]  /*c7c0*/  F2FP.BF16.F32.PACK_AB R0, RZ, R0 ;  /* 0x00000000ff00723e */ /* 0x000fca00000010ff */
[----:B------:R0:W-:Y:S01]  /*c7d0*/  STG.E.U16 desc[UR36][R16.64], R0 ;  /* 0x0000000010007986 */ /* 0x0001e2000c101524 */
[----:B------:R-:W-:Y:S05]  /*c7e0*/  BRA `(.L_x_2395) ;  /* 0x0000000400947947 */ /* 0x000fea0003800000 */
.L_x_2402:
        /* <DEDUP_REMOVED lines=10> */
.L_x_2414:
        /* <DEDUP_REMOVED lines=17> */
.L_x_2417:
[----:B------:R-:W-:-:S04]  /*c9a0*/  LOP3.LUT R2, R3, 0x80000000, RZ, 0xc0, !PT ;  /* 0x8000000003027812 */ /* 0x000fc800078ec0ff */
[----:B------:R-:W-:-:S04]  /*c9b0*/  SHF.R.U32.HI R3, RZ, 0x18, R2 ;  /* 0x00000018ff037819 */ /* 0x000fc80000011602 */
[----:B------:R-:W-:-:S04]  /*c9c0*/  LOP3.LUT R0, R0, R3, RZ, 0xfc, !PT ;  /* 0x0000000300007212 */ /* 0x000fc800078efcff */
[----:B------:R-:W-:-:S07]  /*c9d0*/  PRMT R8, R0, 0x7610, R8 ;  /* 0x0000761000087816 */ /* 0x000fce0000000008 */
.L_x_2416:
[----:B------:R-:W-:Y:S05]  /*c9e0*/  BSYNC B0 ;  /* 0x0000000000007941 */ /* 0x000fea0003800000 */
.L_x_2415:
[----:B------:R3:W-:Y:S01]  /*c9f0*/  STG.E.U8 desc[UR36][R16.64], R8 ;  /* 0x0000000810007986 */ /* 0x0007e2000c101124 */
[----:B------:R-:W-:Y:S05]  /*ca00*/  BRA `(.L_x_2395) ;  /* 0x00000004000c7947 */ /* 0x000fea0003800000 */
.L_x_2413:
        /* <DEDUP_REMOVED lines=17> */
.L_x_2420:
[----:B------:R-:W-:-:S04]  /*cb20*/  LOP3.LUT R2, R3, 0x80000000, RZ, 0xc0, !PT ;  /* 0x8000000003027812 */ /* 0x000fc800078ec0ff */
[----:B------:R-:W-:-:S04]  /*cb30*/  SHF.R.U32.HI R3, RZ, 0x18, R2 ;  /* 0x00000018ff037819 */ /* 0x000fc80000011602 */
[----:B------:R-:W-:-:S04]  /*cb40*/  LOP3.LUT R0, R0, R3, RZ, 0xfc, !PT ;  /* 0x0000000300007212 */ /* 0x000fc800078efcff */
[----:B------:R-:W-:-:S07]  /*cb50*/  PRMT R8, R0, 0x7610, R8 ;  /* 0x0000761000087816 */ /* 0x000fce0000000008 */
.L_x_2419:
[----:B------:R-:W-:Y:S05]  /*cb60*/  BSYNC B0 ;  /* 0x0000000000007941 */ /* 0x000fea0003800000 */
.L_x_2418:
[----:B------:R0:W-:Y:S01]  /*cb70*/  STG.E.U8 desc[UR36][R16.64], R8 ;  /* 0x0000000810007986 */ /* 0x0001e2000c101124 */
[----:B------:R-:W-:Y:S05]  /*cb80*/  BRA `(.L_x_2395) ;  /* 0x0000000000ac7947 */ /* 0x000fea0003800000 */
.L_x_2412:
        /* <DEDUP_REMOVED lines=22> */
.L_x_2394:
        /* <DEDUP_REMOVED lines=16> */
.L_x_2423:
[----:B------:R-:W-:Y:S05]  /*cdf0*/  BRA `(.L_x_2395) ;  /* 0x0000000000107947 */ /* 0x000fea0003800000 */
.L_x_2422:
[----:B------:R-:W-:-:S05]  /*ce00*/  IMAD.MOV.U32 R3, RZ, RZ, RZ ;  /* 0x000000ffff037224 */ /* 0x000fca00078e00ff */
[----:B------:R1:W-:Y:S01]  /*ce10*/  STG.E.64 desc[UR36][R16.64], R2 ;  /* 0x0000000210007986 */ /* 0x0003e2000c101b24 */
[----:B------:R-:W-:Y:S05]  /*ce20*/  BRA `(.L_x_2395) ;  /* 0x0000000000047947 */ /* 0x000fea0003800000 */
.L_x_2421:
[----:B------:R0:W-:Y:S02]  /*ce30*/  STG.E desc[UR36][R16.64], R2 ;  /* 0x0000000210007986 */ /* 0x0001e4000c101924 */
.L_x_2395:
[----:B------:R-:W-:-:S07]  /*ce40*/  VIADD R19, R19, 0x80 ;  /* 0x0000008013137836 */ /* 0x000fce0000000000 */
.L_x_2322:
[----:B------:R-:W-:Y:S05]  /*ce50*/  BSYNC B6 ;  /* 0x0000000000067941 */ /* 0x000fea0003800000 */
.L_x_2321:
        /* <DEDUP_REMOVED lines=357> */
.L_x_2424:
        /* <DEDUP_REMOVED lines=22> */
.L_x_2428:
[----:B------:R-:W2:Y:S02]  /*e610*/  LDG.E.U8 R2, desc[UR36][R2.64] ;  /* 0x0000002402027981 */ /* 0x000ea4000c1e1100 */
[----:B--2---:R-:W-:-:S04]  /*e620*/  ISETP.NE.AND P0, PT, R2, RZ, PT ;  /* 0x000000ff0200720c */ /* 0x004fc80003f05270 */
[----:B------:R-:W-:Y:S01]  /*e630*/  P2R R19, PR, RZ, 0x1 ;  /* 0x00000001ff137803 */ /* 0x000fe20000000000 */
[----:B------:R-:W-:Y:S08]  /*e640*/  BRA `(.L_x_2430) ;  /* 0x0000000c00c47947 */ /* 0x000ff00003800000 */
.L_x_2427:
        /* <DEDUP_REMOVED lines=11> */
.L_x_2432:
[----:B------:R-:W2:Y:S02]  /*e700*/  LDG.E R2, desc[UR36][R2.64] ;  /* 0x0000002402027981 */ /* 0x000ea4000c1e1900 */
[----:B--2---:R-:W-:-:S04]  /*e710*/  ISETP.NE.AND P0, PT, R2, RZ, PT ;  /* 0x000000ff0200720c */ /* 0x004fc80003f05270 */
[----:B------:R-:W-:Y:S01]  /*e720*/  P2R R19, PR, RZ, 0x1 ;  /* 0x00000001ff137803 */ /* 0x000fe20000000000 */
[----:B------:R-:W-:Y:S08]  /*e730*/  BRA `(.L_x_2430) ;  /* 0x0000000c00887947 */ /* 0x000ff00003800000 */
.L_x_2431:
[----:B------:R-:W2:Y:S02]  /*e740*/  LDG.E.U16 R2, desc[UR36][R2.64] ;  /* 0x0000002402027981 */ /* 0x000ea4000c1e1500 */
[----:B--2---:R-:W-:-:S04]  /*e750*/  ISETP.NE.AND P0, PT, R2, RZ, PT ;  /* 0x000000ff0200720c */ /* 0x004fc80003f05270 */
[----:B------:R-:W-:Y:S01]  /*e760*/  P2R R19, PR, RZ, 0x1 ;  /* 0x00000001ff137803 */ /* 0x000fe20000000000 */
[----:B------:R-:W-:Y:S08]  /*e770*/  BRA `(.L_x_2430) ;  /* 0x0000000c00787947 */ /* 0x000ff00003800000 */
.L_x_2426:
        /* <DEDUP_REMOVED lines=10> */
.L_x_2434:
[----:B------:R-:W2:Y:S02]  /*e820*/  LDG.E.U16 R0, desc[UR36][R2.64] ;  /* 0x0000002402007981 */ /* 0x000ea4000c1e1500 */
[----:B--2---:R-:W-:-:S05]  /*e830*/  HADD2.F32 R0, -RZ, R0.H0_H0 ;  /* 0x20000000ff007230 */ /* 0x004fca0000004100 */
[----:B------:R-:W-:-:S04]  /*e840*/  FSETP.NEU.FTZ.AND P0, PT, R0, RZ, PT ;  /* 0x000000ff0000720b */ /* 0x000fc80003f1d000 */
[----:B------:R-:W-:Y:S01]  /*e850*/  P2R R19, PR, RZ, 0x1 ;  /* 0x00000001ff137803 */ /* 0x000fe20000000000 */
[----:B------:R-:W-:Y:S08]  /*e860*/  BRA `(.L_x_2430) ;  /* 0x0000000c003c7947 */ /* 0x000ff00003800000 */
.L_x_2433:
        /* <DEDUP_REMOVED lines=12> */
.L_x_2436:
        /* <DEDUP_REMOVED lines=11> */
.L_x_2435:
[----:B------:R-:W2:Y:S02]  /*e9e0*/  LDG.E.64 R2, desc[UR36][R2.64] ;  /* 0x0000002402027981 */ /* 0x000ea4000c1e1b00 */
[----:B--2---:R-:W-:-:S06]  /*e9f0*/  DSETP.NEU.AND P0, PT, R2, RZ, PT ;  /* 0x000000ff0200722a */ /* 0x004fcc0003f0d000 */
[----:B------:R-:W-:Y:S01]  /*ea00*/  P2R R19, PR, RZ, 0x1 ;  /* 0x00000001ff137803 */ /* 0x000fe20000000000 */
[----:B------:R-:W-:Y:S07]  /*ea10*/  BRA `(.L_x_2430) ;  /* 0x0000000800d07947 */ /* 0x000fee0003800000 */
.L_x_2425:
        /* <DEDUP_REMOVED lines=12> */
.L_x_2439:
[----:B------:R-:W2:Y:S02]  /*eae0*/  LDG.E.128 R4, desc[UR36][R2.64] ;  /* 0x0000002402047981 */ /* 0x000ea4000c1e1d00 */
[----:B--2---:R-:W-:-:S06]  /*eaf0*/  DSETP.NEU.AND P0, PT, R6, RZ, PT ;  /* 0x000000ff0600722a */ /* 0x004fcc0003f0d000 */
[----:B------:R-:W-:-:S06]  /*eb00*/  DSETP.NEU.OR P0, PT, R4, RZ, P0 ;  /* 0x000000ff0400722a */ /* 0x000fcc000070d400 */
[----:B------:R-:W-:Y:S01]  /*eb10*/  P2R R19, PR, RZ, 0x1 ;  /* 0x00000001ff137803 */ /* 0x000fe20000000000 */
[----:B------:R-:W-:Y:S07]  /*eb20*/  BRA `(.L_x_2430) ;  /* 0x00000008008c7947 */ /* 0x000fee0003800000 */
.L_x_2438:
        /* <DEDUP_REMOVED lines=28> */
.L_x_2441:
        /* <DEDUP_REMOVED lines=15> */
.L_x_2440:
[----:B------:R-:W2:Y:S02]  /*ede0*/  LDG.E.U16 R0, desc[UR36][R2.64] ;  /* 0x0000002402007981 */ /* 0x000ea4000c1e1500 */
[----:B--2---:R-:W-:-:S05]  /*edf0*/  IMAD.U32 R0, R0, 0x10000, RZ ;  /* 0x0001000000007824 */ /* 0x004fca00078e00ff */
[----:B------:R-:W-:-:S04]  /*ee00*/  FSETP.NEU.FTZ.AND P0, PT, R0, RZ, PT ;  /* 0x000000ff0000720b */ /* 0x000fc80003f1d000 */
[----:B------:R-:W-:Y:S01]  /*ee10*/  P2R R19, PR, RZ, 0x1 ;  /* 0x00000001ff137803 */ /* 0x000fe20000000000 */
[----:B------:R-:W-:Y:S08]  /*ee20*/  BRA `(.L_x_2430) ;  /* 0x0000000400cc7947 */ /* 0x000ff00003800000 */
.L_x_2437:
        /* <DEDUP_REMOVED lines=12> */
.L_x_2444:
        /* <DEDUP_REMOVED lines=21> */
.L_x_2448:
[----:B------:R-:W-:Y:S05]  /*f040*/  BSYNC B1 ;  /* 0x0000000000017941 */ /* 0x000fea0003800000 */
.L_x_2447:
[----:B------:R-:W-:Y:S01]  /*f050*/  LEA R3, R0, 0x3b800000, 0x17 ;  /* 0x3b80000000037811 */ /* 0x000fe200078eb8ff */
[----:B------:R-:W-:-:S05]  /*f060*/  IMAD.SHL.U32 R0, R2, 0x100000, RZ ;  /* 0x0010000002007824 */ /* 0x000fca00078e00ff */
[----:B------:R-:W-:-:S07]  /*f070*/  LOP3.LUT R0, R3, R0, R4, 0xfe, !PT ;  /* 0x0000000003007212 */ /* 0x000fce00078efe04 */
.L_x_2446:
[----:B------:R-:W-:Y:S05]  /*f080*/  BSYNC B0 ;  /* 0x0000000000007941 */ /* 0x000fea0003800000 */
.L_x_2445:
[----:B------:R-:W-:-:S04]  /*f090*/  FSETP.NEU.FTZ.AND P0, PT, R0, RZ, PT ;  /* 0x000000ff0000720b */ /* 0x000fc80003f1d000 */
[----:B------:R-:W-:Y:S01]  /*f0a0*/  P2R R19, PR, RZ, 0x1 ;  /* 0x00000001ff137803 */ /* 0x000fe20000000000 */
[----:B------:R-:W-:Y:S08]  /*f0b0*/  BRA `(.L_x_2430) ;  /* 0x0000000400287947 */ /* 0x000ff00003800000 */
.L_x_2443:
        /* <DEDUP_REMOVED lines=21> */
.L_x_2452:
[----:B------:R-:W-:Y:S05]  /*f210*/  BSYNC B1 ;  /* 0x0000000000017941 */ /* 0x000fea0003800000 */
.L_x_2451:
[----:B------:R-:W-:Y:S01]  /*f220*/  LEA R3, R0, 0x37800000, 0x17 ;  /* 0x3780000000037811 */ /* 0x000fe200078eb8ff */
[----:B------:R-:W-:-:S05]  /*f230*/  IMAD.SHL.U32 R0, R2, 0x200000, RZ ;  /* 0x0020000002007824 */ /* 0x000fca00078e00ff */
[----:B------:R-:W-:-:S07]  /*f240*/  LOP3.LUT R0, R3, R0, R4, 0xfe, !PT ;  /* 0x0000000003007212 */ /* 0x000fce00078efe04 */
.L_x_2450:
[----:B------:R-:W-:Y:S05]  /*f250*/  BSYNC B0 ;  /* 0x0000000000007941 */ /* 0x000fea0003800000 */
.L_x_2449:
[----:B------:R-:W-:-:S04]  /*f260*/  FSETP.NEU.FTZ.AND P0, PT, R0, RZ, PT ;  /* 0x000000ff0000720b */ /* 0x000fc80003f1d000 */
[----:B------:R-:W-:Y:S01]  /*f270*/  P2R R19, PR, RZ, 0x1 ;  /* 0x00000001ff137803 */ /* 0x000fe20000000000 */
[----:B------:R-:W-:Y:S08]  /*f280*/  BRA `(.L_x_2430) ;  /* 0x0000000000b47947 */ /* 0x000ff00003800000 */
.L_x_2442:
        /* <DEDUP_REMOVED lines=14> */
.L_x_2456:
[----:B------:R-:W-:Y:S05]  /*f370*/  BSYNC B0 ;  /* 0x0000000000007941 */ /* 0x000fea0003800000 */
.L_x_2455:
[----:B------:R-:W-:-:S04]  /*f380*/  FSETP.NEU.FTZ.AND P0, PT, R0, RZ, PT ;  /* 0x000000ff0000720b */ /* 0x000fc80003f1d000 */
[----:B------:R-:W-:Y:S01]  /*f390*/  P2R R19, PR, RZ, 0x1 ;  /* 0x00000001ff137803 */ /* 0x000fe20000000000 */
[----:B------:R-:W-:Y:S08]  /*f3a0*/  BRA `(.L_x_2430) ;  /* 0x00000000006c7947 */ /* 0x000ff00003800000 */
.L_x_2429:
        /* <DEDUP_REMOVED lines=16> */
.L_x_2457:
[----:B------:R-:W-:-:S04]  /*f4b0*/  PLOP3.LUT P0, PT, PT, PT, PT, 0x8, 0x0 ;  /* 0x000000000000781c */ /* 0x000fc80003f0e170 */
[----:B------:R-:W-:Y:S01]  /*f4c0*/  P2R R19, PR, RZ, 0x1 ;  /* 0x00000001ff137803 */ /* 0x000fe20000000000 */
[----:B------:R-:W-:Y:S08]  /*f4d0*/  BRA `(.L_x_2430) ;  /* 0x0000000000207947 */ /* 0x000ff00003800000 */
.L_x_2454:
[----:B------:R-:W2:Y:S02]  /*f4e0*/  LDG.E.64 R2, desc[UR36][R2.64] ;  /* 0x0000002402027981 */ /* 0x000ea4000c1e1b00 */
[----:B--2---:R-:W-:-:S04]  /*f4f0*/  ISETP.NE.U32.AND P0, PT, R2, RZ, PT ;  /* 0x000000ff0200720c */ /* 0x004fc80003f05070 */
[----:B------:R-:W-:-:S04]  /*f500*/  ISETP.NE.AND.EX P0, PT, R3, RZ, PT, P0 ;  /* 0x000000ff0300720c */ /* 0x000fc80003f05300 */
[----:B------:R-:W-:Y:S01]  /*f510*/  P2R R19, PR, RZ, 0x1 ;  /* 0x00000001ff137803 */ /* 0x000fe20000000000 */
[----:B------:R-:W-:Y:S08]  /*f520*/  BRA `(.L_x_2430) ;  /* 0x00000000000c7947 */ /* 0x000ff00003800000 */
.L_x_2453:
[----:B------:R-:W2:Y:S02]  /*f530*/  LDG.E R2, desc[UR36][R2.64] ;  /* 0x0000002402027981 */ /* 0x000ea4000c1e1900 */
[----:B--2---:R-:W-:-:S04]  /*f540*/  ISETP.NE.AND P0, PT, R2, RZ, PT ;  /* 0x000000ff0200720c */ /* 0x004fc80003f05270 */
[----:B------:R-:W-:-:S09]  /*f550*/  P2R R19, PR, RZ, 0x1 ;  /* 0x00000001ff137803 */ /* 0x000fd20000000000 */
.L_x_2430:
        /* <DEDUP_REMOVED lines=18> */
.L_x_2461:
[----:B------:R-:W2:Y:S02]  /*f680*/  LDG.E.U8 R2, desc[UR36][R2.64] ;  /* 0x0000002402027981 */ /* 0x000ea4000c1e1100 */
[----:B--2---:R-:W-:Y:S01]  /*f690*/  ISETP.NE.AND P0, PT, R2, RZ, PT ;  /* 0x000000ff0200720c */ /* 0x004fe20003f05270 */
[----:B------:R-:W-:-:S12]  /*f6a0*/  BRA `(.L_x_2463) ;  /* 0x0000000c00747947 */ /* 0x000fd80003800000 */
.L_x_2460:
        /* <DEDUP_REMOVED lines=10> */
.L_x_2465:
[----:B------:R-:W2:Y:S02]  /*f750*/  LDG.E R2, desc[UR36][R2.64] ;  /* 0x0000002402027981 */ /* 0x000ea4000c1e1900 */
[----:B--2---:R-:W-:Y:S01]  /*f760*/  ISETP.NE.AND P0, PT, R2, RZ, PT ;  /* 0x000000ff0200720c */ /* 0x004fe20003f05270 */
[----:B------:R-:W-:-:S12]  /*f770*/  BRA `(.L_x_2463) ;  /* 0x0000000c00407947 */ /* 0x000fd80003800000 */
.L_x_2464:
[----:B------:R-:W2:Y:S02]  /*f780*/  LDG.E.U16 R2, desc[UR36][R2.64] ;  /* 0x0000002402027981 */ /* 0x000ea4000c1e1500 */
[----:B--2---:R-:W-:Y:S01]  /*f790*/  ISETP.NE.AND P0, PT, R2, RZ, PT ;  /* 0x000000ff0200720c */ /* 0x004fe20003f05270 */
[----:B------:R-:W-:-:S12]  /*f7a0*/  BRA `(.L_x_2463) ;  /* 0x0000000c00347947 */ /* 0x000fd80003800000 */
.L_x_2459:
        /* <DEDUP_REMOVED lines=9> */
.L_x_2467:
[----:B------:R-:W2:Y:S02]  /*f840*/  LDG.E.U16 R0, desc[UR36][R2.64] ;  /* 0x0000002402007981 */ /* 0x000ea4000c1e1500 */
[----:B--2---:R-:W-:-:S05]  /*f850*/  HADD2.F32 R0, -RZ, R0.H0_H0 ;  /* 0x20000000ff007230 */ /* 0x004fca0000004100 */
[----:B------:R-:W-:Y:S01]  /*f860*/  FSETP.NEU.FTZ.AND P0, PT, R0, RZ, PT ;  /* 0x000000ff0000720b */ /* 0x000fe20003f1d000 */
[----:B------:R-:W-:-:S12]  /*f870*/  BRA `(.L_x_2463) ;  /* 0x0000000c00007947 */ /* 0x000fd80003800000 */
.L_x_2466:
        /* <DEDUP_REMOVED lines=11> */
.L_x_2469:
        /* <DEDUP_REMOVED lines=10> */
.L_x_2468:
[----:B------:R-:W2:Y:S02]  /*f9d0*/  LDG.E.64 R2, desc[UR36][R2.64] ;  /* 0x0000002402027981 */ /* 0x000ea4000c1e1b00 */
[----:B--2---:R-:W-:Y:S01]  /*f9e0*/  DSETP.NEU.AND P0, PT, R2, RZ, PT ;  /* 0x000000ff0200722a */ /* 0x004fe20003f0d000 */
[----:B------:R-:W-:-:S13]  /*f9f0*/  BRA `(.L_x_2463) ;  /* 0x0000000800a07947 */ /* 0x000fda0003800000 */
.L_x_2458:
        /* <DEDUP_REMOVED lines=11> */
.L_x_2472:
[----:B------:R-:W2:Y:S02]  /*fab0*/  LDG.E.128 R4, desc[UR36][R2.64] ;  /* 0x0000002402047981 */ /* 0x000ea4000c1e1d00 */
[----:B--2---:R-:W-:-:S06]  /*fac0*/  DSETP.NEU.AND P0, PT, R6, RZ, PT ;  /* 0x000000ff0600722a */ /* 0x004fcc0003f0d000 */
[----:B------:R-:W-:Y:S01]  /*fad0*/  DSETP.NEU.OR P0, PT, R4, RZ, P0 ;  /* 0x000000ff0400722a */ /* 0x000fe2000070d400 */
[----:B------:R-:W-:-:S13]  /*fae0*/  BRA `(.L_x_2463) ;  /* 0x0000000800647947 */ /* 0x000fda0003800000 */
.L_x_2471:
        /* <DEDUP_REMOVED lines=27> */
.L_x_2474:
        /* <DEDUP_REMOVED lines=14> */
.L_x_2473:
[----:B------:R-:W2:Y:S02]  /*fd80*/  LDG.E.U16 R0, desc[UR36][R2.64] ;  /* 0x0000002402007981 */ /* 0x000ea4000c1e1500 */
[----:B--2---:R-:W-:-:S05]  /*fd90*/  IMAD.U32 R0, R0, 0x10000, RZ ;  /* 0x0001000000007824 */ /* 0x004fca00078e00ff */
[----:B------:R-:W-:Y:S01]  /*fda0*/  FSETP.NEU.FTZ.AND P0, PT, R0, RZ, PT ;  /* 0x000000ff0000720b */ /* 0x000fe20003f1d000 */
[----:B------:R-:W-:-:S12]  /*fdb0*/  BRA `(.L_x_2463) ;  /* 0x0000000400b07947 */ /* 0x000fd80003800000 */
.L_x_2470:
        /* <DEDUP_REMOVED lines=11> */
.L_x_2477:
        /* <DEDUP_REMOVED lines=21> */
.L_x_2481:
[----:B------:R-:W-:Y:S05]  /*ffc0*/  BSYNC B1 ;  /* 0x0000000000017941 */ /* 0x000fea0003800000 */
.L_x_2480:
[----:B------:R-:W-:Y:S01]  /*ffd0*/  LEA R3, R0, 0x3b800000, 0x17 ;  /* 0x3b80000000037811 */ /* 0x000fe200078eb8ff */
[----:B------:R-:W-:-:S05]  /*ffe0*/  IMAD.SHL.U32 R0, R2, 0x100000, RZ ;  /* 0x0010000002007824 */ /* 0x000fca00078e00ff */
[----:B------:R-:W-:-:S07]  /*fff0*/  LOP3.LUT R0, R3, R0, R4, 0xfe, !PT ;  /* 0x0000000003007212 */ /* 0x000fce00078efe04 */
.L_x_2479:
[----:B------:R-:W-:Y:S05]  /*10000*/  BSYNC B0 ;  /* 0x0000000000007941 */ /* 0x000fea0003800000 */
.L_x_2478:
[----:B------:R-:W-:Y:S01]  /*10010*/  FSETP.NEU.FTZ.AND P0, PT, R0, RZ, PT ;  /* 0x000000ff0000720b */ /* 0x000fe20003f1d000 */
[----:B------:R-:W-:-:S12]  /*10020*/  BRA `(.L_x_2463) ;  /* 0x0000000400147947 */ /* 0x000fd80003800000 */
.L_x_2476:
        /* <DEDUP_REMOVED lines=21> */
.L_x_2485:
[----:B------:R-:W-:Y:S05]  /*10180*/  BSYNC B1 ;  /* 0x0000000000017941 */ /* 0x000fea0003800000 */
.L_x_2484:
[----:B------:R-:W-:Y:S01]  /*10190*/  LEA R3, R0, 0x37800000, 0x17 ;  /* 0x3780000000037811 */ /* 0x000fe200078eb8ff */
[----:B------:R-:W-:-:S05]  /*101a0*/  IMAD.SHL.U32 R0, R2, 0x200000, RZ ;  /* 0x0020000002007824 */ /* 0x000fca00078e00ff */
[----:B------:R-:W-:-:S07]  /*101b0*/  LOP3.LUT R0, R3, R0, R4, 0xfe, !PT ;  /* 0x0000000003007212 */ /* 0x000fce00078efe04 */
.L_x_2483:
[----:B------:R-:W-:Y:S05]  /*101c0*/  BSYNC B0 ;  /* 0x0000000000007941 */ /* 0x000fea0003800000 */
.L_x_2482:
[----:B------:R-:W-:Y:S01]  /*101d0*/  FSETP.NEU.FTZ.AND P0, PT, R0, RZ, PT ;  /* 0x000000ff0000720b */ /* 0x000fe20003f1d000 */
[----:B------:R-:W-:-:S12]  /*101e0*/  BRA `(.L_x_2463) ;  /* 0x0000000000a47947 */ /* 0x000fd80003800000 */
.L_x_2475:
        /* <DEDUP_REMOVED lines=14> */
.L_x_2489:
[----:B------:R-:W-:Y:S05]  /*102d0*/  BSYNC B0 ;  /* 0x0000000000007941 */ /* 0x000fea0003800000 */
.L_x_2488:
[----:B------:R-:W-:Y:S01]  /*102e0*/  FSETP.NEU.FTZ.AND P0, PT, R0, RZ, PT ;  /* 0x000000ff0000720b */ /* 0x000fe20003f1d000 */
[----:B------:R-:W-:-:S12]  /*102f0*/  BRA `(.L_x_2463) ;  /* 0x0000000000607947 */ /* 0x000fd80003800000 */
.L_x_2462:
        /* <DEDUP_REMOVED lines=16> */
.L_x_2490:
[----:B------:R-:W-:Y:S01]  /*10400*/  PLOP3.LUT P0, PT, PT, PT, PT, 0x8, 0x0 ;  /* 0x000000000000781c */ /* 0x000fe20003f0e170 */
[----:B------:R-:W-:-:S12]  /*10410*/  BRA `(.L_x_2463) ;  /* 0x0000000000187947 */ /* 0x000fd80003800000 */
.L_x_2487:
[----:B------:R-:W2:Y:S02]  /*10420*/  LDG.E.64 R2, desc[UR36][R2.64] ;  /* 0x0000002402027981 */ /* 0x000ea4000c1e1b00 */
[----:B--2---:R-:W-:-:S04]  /*10430*/  ISETP.NE.U32.AND P0, PT, R2, RZ, PT ;  /* 0x000000ff0200720c */ /* 0x004fc80003f05070 */
[----:B------:R-:W-:Y:S01]  /*10440*/  ISETP.NE.AND.EX P0, PT, R3, RZ, PT, P0 ;  /* 0x000000ff0300720c */ /* 0x000fe20003f05300 */
[----:B------:R-:W-:-:S12]  /*10450*/  BRA `(.L_x_2463) ;  /* 0x0000000000087947 */ /* 0x000fd80003800000 */
.L_x_2486:
[----:B------:R-:W2:Y:S02]  /*10460*/  LDG.E R2, desc[UR36][R2.64] ;  /* 0x0000002402027981 */ /* 0x000ea4000c1e1900 */
[----:B--2---:R-:W-:-:S13]  /*10470*/  ISETP.NE.AND P0, PT, R2, RZ, PT ;  /* 0x000000ff0200720c */ /* 0x004fda0003f05270 */
.L_x_2463:
        /* <DEDUP_REMOVED lines=15> */
[----:B------:R-:W-:Y:S01]  /*10570*/  STG.E.U8 desc[UR36][R16.64], R2 ;  /* 0x0000000210007986 */ /* 0x000fe2000c101124 */
[----:B------:R-:W-:Y:S05]  /*10580*/  EXIT ;  /* 0x000000000000794d */ /* 0x000fea0003800000 */
.L_x_2494:
[----:B------:R-:W-:Y:S01]  /*10590*/  STG.E.U8 desc[UR36][R16.64], R2 ;  /* 0x0000000210007986 */ /* 0x000fe2000c101124 */
[----:B------:R-:W-:Y:S05]  /*105a0*/  EXIT ;  /* 0x000000000000794d */ /* 0x000fea0003800000 */
.L_x_2493:
[----:B------:R-:W-:-:S13]  /*105b0*/  ISETP.NE.AND P0, PT, R0, 0x2, PT ;  /* 0x000000020000780c */ /* 0x000fda0003f05270 */
[----:B------:R-:W-:Y:S05]  /*105c0*/  @!P0 BRA `(.L_x_2496) ;  /* 0x0000000000248947 */ /* 0x000fea0003800000 */
[----:B------:R-:W-:-:S13]  /*105d0*/  ISETP.NE.AND P0, PT, R0, 0x3, PT ;  /* 0x000000030000780c */ /* 0x000fda0003f05270 */
[----:B------:R-:W-:Y:S05]  /*105e0*/  @!P0 BRA `(.L_x_2497) ;  /* 0x0000000000148947 */ /* 0x000fea0003800000 */
[----:B------:R-:W-:-:S13]  /*105f0*/  ISETP.NE.AND P0, PT, R0, 0x4, PT ;  /* 0x000000040000780c */ /* 0x000fda0003f05270 */
[----:B------:R-:W-:Y:S05]  /*10600*/  @P0 BRA `(.L_x_2495) ;  /* 0x0000000800dc0947 */ /* 0x000fea0003800000 */
[----:B------:R-:W-:-:S05]  /*10610*/  IMAD.MOV.U32 R3, RZ, RZ, RZ ;  /* 0x000000ffff037224 */ /* 0x000fca00078e00ff */
[----:B------:R-:W-:Y:S01]  /*10620*/  STG.E.64 desc[UR36][R16.64], R2 ;  /* 0x0000000210007986 */ /* 0x000fe2000c101b24 */
[----:B------:R-:W-:Y:S05]  /*10630*/  EXIT ;  /* 0x000000000000794d */ /* 0x000fea0003800000 */
.L_x_2497:
[----:B------:R-:W-:Y:S01]  /*10640*/  STG.E desc[UR36][R16.64], R2 ;  /* 0x0000000210007986 */ /* 0x000fe2000c101924 */
[----:B------:R-:W-:Y:S05]  /*10650*/  EXIT ;  /* 0x000000000000794d */ /* 0x000fea0003800000 */
.L_x_2496:
[----:B------:R-:W-:Y:S01]  /*10660*/  STG.E.U16 desc[UR36][R16.64], R2 ;  /* 0x0000000210007986 */ /* 0x000fe2000c101524 */
[----:B------:R-:W-:Y:S05]  /*10670*/  EXIT ;  /* 0x000000000000794d */ /* 0x000fea0003800000 */
.L_x_2492:
[----:B------:R-:W-:-:S13]  /*10680*/  ISETP.GT.AND P0, PT, R0, 0x6, PT ;  /* 0x000000060000780c */ /* 0x000fda0003f04270 */
[----:B------:R-:W-:Y:S05]  /*10690*/  @P0 BRA `(.L_x_2498) ;  /* 0x00000000002c0947 */ /* 0x000fea0003800000 */
[----:B------:R-:W-:-:S13]  /*106a0*/  ISETP.NE.AND P0, PT, R0, 0x5, PT ;  /* 0x000000050000780c */ /* 0x000fda0003f05270 */
[----:B------:R-:W-:Y:S05]  /*106b0*/  @!P0 BRA `(.L_x_2499) ;  /* 0x0000000000148947 */ /* 0x000fea0003800000 */
[----:B------:R-:W-:-:S13]  /*106c0*/  ISETP.NE.AND P0, PT, R0, 0x6, PT ;  /* 0x000000060000780c */ /* 0x000fda0003f05270 */
[----:B------:R-:W-:Y:S05]  /*106d0*/  @P0 BRA `(.L_x_2495) ;  /* 0x0000000800a80947 */ /* 0x000fea0003800000 */
[----:B------:R-:W-:-:S05]  /*106e0*/  I2FP.F32.U32 R3, R2 ;  /* 0x0000000200037245 */ /* 0x000fca0000201000 */
[----:B------:R-:W-:Y:S01]  /*106f0*/  STG.E desc[UR36][R16.64], R3 ;  /* 0x0000000310007986 */ /* 0x000fe2000c101924 */
[----:B------:R-:W-:Y:S05]  /*10700*/  EXIT ;  /* 0x000000000000794d */ /* 0x000fea0003800000 */
.L_x_2499:
[----:B------:R-:W-:-:S04]  /*10710*/  I2FP.F32.U32 R0, R2 ;  /* 0x0000000200007245 */ /* 0x000fc80000201000 */
[----:B------:R-:W-:-:S05]  /*10720*/  F2FP.F16.F32.PACK_AB R0, RZ, R0 ;  /* 0x00000000ff00723e */ /* 0x000fca00000000ff */
[----:B------:R-:W-:Y:S01]  /*10730*/  STG.E.U16 desc[UR36][R16.64], R0 ;  /* 0x0000000010007986 */ /* 0x000fe2000c101524 */
[----:B------:R-:W-:Y:S05]  /*10740*/  EXIT ;  /* 0x000000000000794d */ /* 0x000fea0003800000 */
.L_x_2498:
        /* <DEDUP_REMOVED lines=8> */
[----:B------:R-:W-:Y:S01]  /*107d0*/  STG.E.64 desc[UR36][R16.64], R2 ;  /* 0x0000000210007986 */ /* 0x000fe2000c101b24 */
[----:B------:R-:W-:Y:S05]  /*107e0*/  EXIT ;  /* 0x000000000000794d */ /* 0x000fea0003800000 */
.L_x_2501:
[----:B------:R-:W-:-:S04]  /*107f0*/  I2FP.F32.U32 R2, R2 ;  /* 0x0000000200027245 */ /* 0x000fc80000201000 */
[----:B------:R-:W-:-:S04]  /*10800*/  F2FP.F16.F32.PACK_AB R3, RZ, R2 ;  /* 0x00000002ff03723e */ /* 0x000fc800000000ff */
[----:B------:R-:W-:-:S05]  /*10810*/  PRMT R3, R3, 0x5410, RZ ;  /* 0x0000541003037816 */ /* 0x000fca00000000ff */
[----:B------:R-:W-:Y:S01]  /*10820*/  STG.E desc[UR36][R16.64], R3 ;  /* 0x0000000310007986 */ /* 0x000fe2000c101924 */
[----:B------:R-:W-:Y:S05]  /*10830*/  EXIT ;  /* 0x000000000000794d */ /* 0x000fea0003800000 */
.L_x_2500:
[----:B------:R-:W0:Y:S02]  /*10840*/  I2F.F64.U32 R2, R2 ;  /* 0x0000000200027312 */ /* 0x000e240000201800 */
[----:B0-----:R-:W-:Y:S01]  /*10850*/  STG.E.64 desc[UR36][R16.64], R2 ;  /* 0x0000000210007986 */ /* 0x001fe2000c101b24 */
[----:B------:R-:W-:Y:S05]  /*10860*/  EXIT ;  /* 0x000000000000794d */ /* 0x000fea0003800000 */
.L_x_2491:
        /* <DEDUP_REMOVED lines=8> */
[----:B------:R-:W-:Y:S01]  /*108f0*/  STG.E.U8 desc[UR36][R16.64], R2 ;  /* 0x0000000210007986 */ /* 0x000fe2000c101124 */
[----:B------:R-:W-:Y:S05]  /*10900*/  EXIT ;  /* 0x000000000000794d */ /* 0x000fea0003800000 */
.L_x_2504:
[----:B------:R-:W0:Y:S01]  /*10910*/  I2F.F64.U32 R4, R2 ;  /* 0x0000000200047312 */ /* 0x000e220000201800 */
[----:B------:R-:W-:-:S05]  /*10920*/  CS2R R6, SRZ ;  /* 0x0000000000067805 */ /* 0x000fca000001ff00 */
[----:B0-----:R-:W-:Y:S01]  /*10930*/  STG.E.128 desc[UR36][R16.64], R4 ;  /* 0x0000000410007986 */ /* 0x001fe2000c101d24 */
[----:B------:R-:W-:Y:S05]  /*10940*/  EXIT ;  /* 0x000000000000794d */ /* 0x000fea0003800000 */
.L_x_2503:
        /* <DEDUP_REMOVED lines=21> */
.L_x_2508:
[----:B------:R-:W-:Y:S05]  /*10aa0*/  BSYNC B0 ;  /* 0x0000000000007941 */ /* 0x000fea0003800000 */
.L_x_2507:
[----:B------:R-:W-:-:S05]  /*10ab0*/  LOP3.LUT R3, R0, R3, RZ, 0xfc, !PT ;  /* 0x0000000300037212 */ /* 0x000fca00078efcff */
[----:B------:R-:W-:Y:S01]  /*10ac0*/  STG.E.U8 desc[UR36][R16.64], R3 ;  /* 0x0000000310007986 */ /* 0x000fe2000c101124 */
[----:B------:R-:W-:Y:S05]  /*10ad0*/  EXIT ;  /* 0x000000000000794d */ /* 0x000fea0003800000 */
.L_x_2506:
        /* <DEDUP_REMOVED lines=13> */
.L_x_2510:
[----:B------:R-:W-:Y:S01]  /*10bb0*/  IMAD.MOV.U32 R0, RZ, RZ, 0x7f ;  /* 0x0000007fff007424 */ /* 0x000fe200078e00ff */
[----:B------:R-:W-:-:S04]  /*10bc0*/  ISETP.GT.U32.AND P0, PT, R2, 0x7f800000, PT ;  /* 0x7f8000000200780c */ /* 0x000fc80003f04070 */
[----:B------:R-:W-:-:S09]  /*10bd0*/  SEL R0, R0, 0x7c, P0 ;  /* 0x0000007c00007807 */ /* 0x000fd20000000000 */
.L_x_2511:
[----:B------:R-:W-:Y:S05]  /*10be0*/  BSYNC B0 ;  /* 0x0000000000007941 */ /* 0x000fea0003800000 */
.L_x_2509:
[----:B------:R-:W-:-:S04]  /*10bf0*/  LOP3.LUT R2, R3, 0x80000000, RZ, 0xc0, !PT ;  /* 0x8000000003027812 */ /* 0x000fc800078ec0ff */
[----:B------:R-:W-:-:S04]  /*10c00*/  SHF.R.U32.HI R3, RZ, 0x18, R2 ;  /* 0x00000018ff037819 */ /* 0x000fc80000011602 */
[----:B------:R-:W-:-:S05]  /*10c10*/  LOP3.LUT R3, R0, R3, RZ, 0xfc, !PT ;  /* 0x0000000300037212 */ /* 0x000fca00078efcff */
[----:B------:R-:W-:Y:S01]  /*10c20*/  STG.E.U8 desc[UR36][R16.64], R3 ;  /* 0x0000000310007986 */ /* 0x000fe2000c101124 */
[----:B------:R-:W-:Y:S05]  /*10c30*/  EXIT ;  /* 0x000000000000794d */ /* 0x000fea0003800000 */
.L_x_2505:
[----:B------:R-:W-:-:S04]  /*10c40*/  I2FP.F32.U32 R0, R2 ;  /* 0x0000000200007245 */ /* 0x000fc80000201000 */
[----:B------:R-:W-:-:S05]  /*10c50*/  F2FP.BF16.F32.PACK_AB R0, RZ, R0 ;  /* 0x00000000ff00723e */ /* 0x000fca00000010ff */
[----:B------:R-:W-:Y:S01]  /*10c60*/  STG.E.U16 desc[UR36][R16.64], R0 ;  /* 0x0000000010007986 */ /* 0x000fe2000c101524 */
[----:B------:R-:W-:Y:S05]  /*10c70*/  EXIT ;  /* 0x000000000000794d */ /* 0x000fea0003800000 */
.L_x_2502:
        /* <DEDUP_REMOVED lines=8> */
[----:B------:R-:W-:Y:S01]  /*10d00*/  STG.E.U16 desc[UR36][R16.64], R2 ;  /* 0x0000000210007986 */ /* 0x000fe2000c101524 */
[----:B------:R-:W-:Y:S05]  /*10d10*/  EXIT ;  /* 0x000000000000794d */ /* 0x000fea0003800000 */
.L_x_2514:
        /* <DEDUP_REMOVED lines=17> */
.L_x_2517:
[----:B------:R-:W-:-:S04]  /*10e30*/  LOP3.LUT R2, R3, 0x80000000, RZ, 0xc0, !PT ;  /* 0x8000000003027812 */ /* 0x000fc800078ec0ff */
[----:B------:R-:W-:-:S04]  /*10e40*/  SHF.R.U32.HI R3, RZ, 0x18, R2 ;  /* 0x00000018ff037819 */ /* 0x000fc80000011602 */
[----:B------:R-:W-:-:S04]  /*10e50*/  LOP3.LUT R0, R0, R3, RZ, 0xfc, !PT ;  /* 0x0000000300007212 */ /* 0x000fc800078efcff */
[----:B------:R-:W-:-:S07]  /*10e60*/  PRMT R8, R0, 0x7610, R8 ;  /* 0x0000761000087816 */ /* 0x000fce0000000008 */
.L_x_2516:
[----:B------:R-:W-:Y:S05]  /*10e70*/  BSYNC B0 ;  /* 0x0000000000007941 */ /* 0x000fea0003800000 */
.L_x_2515:
[----:B------:R-:W-:Y:S01]  /*10e80*/  STG.E.U8 desc[UR36][R16.64], R8 ;  /* 0x0000000810007986 */ /* 0x000fe2000c101124 */
[----:B------:R-:W-:Y:S05]  /*10e90*/  EXIT ;  /* 0x000000000000794d */ /* 0x000fea0003800000 */
.L_x_2513:
        /* <DEDUP_REMOVED lines=17> */
.L_x_2520:
[----:B------:R-:W-:-:S04]  /*10fb0*/  LOP3.LUT R2, R3, 0x80000000, RZ, 0xc0, !PT ;  /* 0x8000000003027812 */ /* 0x000fc800078ec0ff */
[----:B------:R-:W-:-:S04]  /*10fc0*/  SHF.R.U32.HI R3, RZ, 0x18, R2 ;  /* 0x00000018ff037819 */ /* 0x000fc80000011602 */
[----:B------:R-:W-:-:S04]  /*10fd0*/  LOP3.LUT R0, R0, R3, RZ, 0xfc, !PT ;  /* 0x0000000300007212 */ /* 0x000fc800078efcff */
[----:B------:R-:W-:-:S07]  /*10fe0*/  PRMT R8, R0, 0x7610, R8 ;  /* 0x0000761000087816 */ /* 0x000fce0000000008 */
.L_x_2519:
[----:B------:R-:W-:Y:S05]  /*10ff0*/  BSYNC B0 ;  /* 0x0000000000007941 */ /* 0x000fea0003800000 */
.L_x_2518:
[----:B------:R-:W-:Y:S01]  /*11000*/  STG.E.U8 desc[UR36][R16.64], R8 ;  /* 0x0000000810007986 */ /* 0x000fe2000c101124 */
[----:B------:R-:W-:Y:S05]  /*11010*/  EXIT ;  /* 0x000000000000794d */ /* 0x000fea0003800000 */
.L_x_2512:
        /* <DEDUP_REMOVED lines=22> */
.L_x_2495:
        /* <DEDUP_REMOVED lines=16> */
.L_x_2523:
[----:B------:R-:W-:Y:S05]  /*11280*/  EXIT ;  /* 0x000000000000794d */ /* 0x000fea0003800000 */
.L_x_2522:
[----:B------:R-:W-:-:S05]  /*11290*/  IMAD.MOV.U32 R3, RZ, RZ, RZ ;  /* 0x000000ffff037224 */ /* 0x000fca00078e00ff */
[----:B------:R-:W-:Y:S01]  /*112a0*/  STG.E.64 desc[UR36][R16.64], R2 ;  /* 0x0000000210007986 */ /* 0x000fe2000c101b24 */
[----:B------:R-:W-:Y:S05]  /*112b0*/  EXIT ;  /* 0x000000000000794d */ /* 0x000fea0003800000 */
.L_x_2521:
[----:B------:R-:W-:Y:S01]  /*112c0*/  STG.E desc[UR36][R16.64], R2 ;  /* 0x0000000210007986 */ /* 0x000fe2000c101924 */
[----:B------:R-:W-:Y:S05]  /*112d0*/  EXIT ;  /* 0x000000000000794d */ /* 0x000fea0003800000 */
.L_x_2524:
        /* <DEDUP_REMOVED lines=10> */
.L_x_32036:


//--------------------- .text._ZN2at6native27unrolled_elementwise_kernelINS0_13BinaryFunctorIbbbZZZNS0_21heaviside_kernel_cudaERNS_18TensorIteratorBaseEENKUlvE_clEvENKUlvE7_clEvEUlbbE_EESt5arrayIPcLm3EELi4E23TrivialOffsetCalculatorILi2EjESC_ILi1EjENS0_6memory12LoadWithCastILi2EEENSF_13StoreWithCastILi1EEEEEviT_T0_T2_T3_T4_T5_ --------------------------
	.section	.text._ZN2at6native27unrolled_elementwise_kernelINS0_13BinaryFunctorIbbbZZZNS0_21heaviside_kernel_cudaERNS_18TensorIteratorBaseEENKUlvE_clEvENKUlvE7_clEvEUlbbE_EESt5arrayIPcLm3EELi4E23TrivialOffsetCalculatorILi2EjESC_ILi1EjENS0_6memory12LoadWithCastILi2EEENSF_13StoreWithCastILi1EEEEEviT_T0_T2_T3_T4_T5_,"ax",@progbits
	.align	128
        .global         _ZN2at6native27unrolled_elementwise_kernelINS0_13BinaryFunctorIbbbZZZNS0_21heaviside_kernel_cudaERNS_18TensorIteratorBaseEENKUlvE_clEvENKUlvE7_clEvEUlbbE_EESt5arrayIPcLm3EELi4E23TrivialOffsetCalculatorILi2EjESC_ILi1EjENS0_6memory12LoadWithCastILi2EEENSF_13StoreWithCastILi1EEEEEviT_T0_T2_T3_T4_T5_
        .type           _ZN2at6native27unrolled_elementwise_kernelINS0_13BinaryFunctorIbbbZZZNS0_21heaviside_kernel_cudaERNS_18TensorIteratorBaseEENKUlvE_clEvENKUlvE7_clEvEUlbbE_EESt5arrayIPcLm3EELi4E23TrivialOffsetCalculatorILi2EjESC_ILi1EjENS0_6memory12LoadWithCastILi2EEENSF_13StoreWithCastILi1EEEEEviT_T0_T2_T3_T4_T5_,@function
        .size           _ZN2at6native27unrolled_elementwise_kernelINS0_13BinaryFunctorIbbbZZZNS0_21heaviside_kernel_cudaERNS_18TensorIteratorBaseEENKUlvE_clEvENKUlvE7_clEvEUlbbE_EESt5arrayIPcLm3EELi4E23TrivialOffsetCalculatorILi2EjESC_ILi1EjENS0_6memory12LoadWithCastILi2EEENSF_13StoreWithCastILi1EEEEEviT_T0_T2_T3_T4_T5_,(.L_x_32037 - _ZN2at6native27unrolled_elementwise_kernelINS0_13BinaryFunctorIbbbZZZNS0_21heaviside_kernel_cudaERNS_18TensorIteratorBaseEENKUlvE_clEvENKUlvE7_clEvEUlbbE_EESt5arrayIPcLm3EELi4E23TrivialOffsetCalculatorILi2EjESC_ILi1EjENS0_6memory12LoadWithCastILi2EEENSF_13StoreWithCastILi1EEEEEviT_T0_T2_T3_T4_T5_)
        .other          _ZN2at6native27unrolled_elementwise_kernelINS0_13BinaryFunctorIbbbZZZNS0_21heaviside_kernel_cudaERNS_18TensorIteratorBaseEENKUlvE_clEvENKUlvE7_clEvEUlbbE_EESt5arrayIPcLm3EELi4E23TrivialOffsetCalculatorILi2EjESC_ILi1EjENS0_6memory12LoadWithCastILi2EEENSF_13StoreWithCastILi1EEEEEviT_T0_T2_T3_T4_T5_,@"STO_CUDA_ENTRY STV_DEFAULT"
_ZN2at6native27unrolled_elementwise_kernelINS0_13BinaryFunctorIbbbZZZNS0_21heaviside_kernel_cudaERNS_18TensorIteratorBaseEENKUlvE_clEvENKUlvE7_clEvEUlbbE_EESt5arrayIPcLm3EELi4E23TrivialOffsetCalculatorILi2EjESC_ILi1EjENS0_6memory12LoadWithCastILi2EEENSF_13StoreWithCastILi1EEEEEviT_T0_T2_T3_T4_T5_:
.text._ZN2at6native27unrolled_elementwise_kernelINS0_13BinaryFunctorIbbbZZZNS0_21heaviside_kernel_cudaERNS_18TensorIteratorBaseEENKUlvE_clEvENKUlvE7_clEvEUlbbE_EESt5arrayIPcLm3EELi4E23TrivialOffsetCalculatorILi2EjESC_ILi1EjENS0_6memory12LoadWithCastILi2EEENSF_13StoreWithCastILi1EEEEEviT_T0_T2_T3_T4_T5_:
        /* <DEDUP_REMOVED lines=35> */
.L_x_2530:
[----:B------:R-:W2:Y:S02]  /*0230*/  LDG.E.U8 R4, desc[UR36][R4.64] ;  /* 0x0000002404047981 */ /* 0x000ea4000c1e1100 */
[----:B--2---:R-:W-:-:S04]  /*0240*/  ISETP.NE.AND P0, PT, R4, RZ, PT ;  /* 0x000000ff0400720c */ /* 0x004fc80003f05270 */
[----:B------:R-:W-:Y:S01]  /*0250*/  P2R R18, PR, RZ, 0x1 ;  /* 0x00000001ff127803 */ /* 0x000fe20000000000 */
[----:B------:R-:W-:Y:S08]  /*0260*/  BRA `(.L_x_2532) ;  /* 0x0000000c00c47947 */ /* 0x000ff00003800000 */
.L_x_2529:
        /* <DEDUP_REMOVED lines=11> */
.L_x_2534:
[----:B------:R-:W2:Y:S02]  /*0320*/  LDG.E R4, desc[UR36][R4.64] ;  /* 0x0000002404047981 */ /* 0x000ea4000c1e1900 */
[----:B--2---:R-:W-:-:S04]  /*0330*/  ISETP.NE.AND P0, PT, R4, RZ, PT ;  /* 0x000000ff0400720c */ /* 0x004fc80003f05270 */
[----:B------:R-:W-:Y:S01]  /*0340*/  P2R R18, PR, RZ, 0x1 ;  /* 0x00000001ff127803 */ /* 0x000fe20000000000 */
[----:B------:R-:W-:Y:S08]  /*0350*/  BRA `(.L_x_2532) ;  /* 0x0000000c00887947 */ /* 0x000ff00003800000 */
.L_x_2533:
[----:B------:R-:W2:Y:S02]  /*0360*/  LDG.E.U16 R4, desc[UR36][R4.64] ;  /* 0x0000002404047981 */ /* 0x000ea4000c1e1500 */
[----:B--2---:R-:W-:-:S04]  /*0370*/  ISETP.NE.AND P0, PT, R4, RZ, PT ;  /* 0x000000ff0400720c */ /* 0x004fc80003f05270 */
[----:B------:R-:W-:Y:S01]  /*0380*/  P2R R18, PR, RZ, 0x1 ;  /* 0x00000001ff127803 */ /* 0x000fe20000000000 */
[----:B------:R-:W-:Y:S08]  /*0390*/  BRA `(.L_x_2532) ;  /* 0x0000000c00787947 */ /* 0x000ff00003800000 */
.L_x_2528:
        /* <DEDUP_REMOVED lines=10> */
.L_x_2536:
[----:B------:R-:W2:Y:S02]  /*0440*/  LDG.E.U16 R0, desc[UR36][R4.64] ;  /* 0x0000002404007981 */ /* 0x000ea4000c1e1500 */
[----:B--2---:R-:W-:-:S05]  /*0450*/  HADD2.F32 R0, -RZ, R0.H0_H0 ;  /* 0x20000000ff007230 */ /* 0x004fca0000004100 */
[----:B------:R-:W-:-:S04]  /*0460*/  FSETP.NEU.FTZ.AND P0, PT, R0, RZ, PT ;  /* 0x000000ff0000720b */ /* 0x000fc80003f1d000 */
[----:B------:R-:W-:Y:S01]  /*0470*/  P2R R18, PR, RZ, 0x1 ;  /* 0x00000001ff127803 */ /* 0x000fe20000000000 */
[----:B------:R-:W-:Y:S08]  /*0480*/  BRA `(.L_x_2532) ;  /* 0x0000000c003c7947 */ /* 0x000ff00003800000 */
.L_x_2535:
        /* <DEDUP_REMOVED lines=12> */
.L_x_2538:
        /* <DEDUP_REMOVED lines=11> */
.L_x_2537:
[----:B------:R-:W2:Y:S02]  /*0600*/  LDG.E.64 R4, desc[UR36][R4.64] ;  /* 0x0000002404047981 */ /* 0x000ea4000c1e1b00 */
[----:B--2---:R-:W-:-:S06]  /*0610*/  DSETP.NEU.AND P0, PT, R4, RZ, PT ;  /* 0x000000ff0400722a */ /* 0x004fcc0003f0d000 */
[----:B------:R-:W-:Y:S01]  /*0620*/  P2R R18, PR, RZ, 0x1 ;  /* 0x00000001ff127803 */ /* 0x000fe20000000000 */
[----:B------:R-:W-:Y:S07]  /*0630*/  BRA `(.L_x_2532) ;  /* 0x0000000800d07947 */ /* 0x000fee0003800000 */
.L_x_2527:
        /* <DEDUP_REMOVED lines=12> */
.L_x_2541:
[----:B------:R-:W2:Y:S02]  /*0700*/  LDG.E.128 R4, desc[UR36][R4.64] ;  /* 0x0000002404047981 */ /* 0x000ea4000c1e1d00 */
[----:B--2---:R-:W-:-:S06]  /*0710*/  DSETP.NEU.AND P0, PT, R6, RZ, PT ;  /* 0x000000ff0600722a */ /* 0x004fcc0003f0d000 */
[----:B------:R-:W-:-:S06]  /*0720*/  DSETP.NEU.OR P0, PT, R4, RZ, P0 ;  /* 0x000000ff0400722a */ /* 0x000fcc000070d400 */
[----:B------:R-:W-:Y:S01]  /*0730*/  P2R R18, PR, RZ, 0x1 ;  /* 0x00000001ff127803 */ /* 0x000fe20000000000 */
[----:B------:R-:W-:Y:S07]  /*0740*/  BRA `(.L_x_2532) ;  /* 0x00000008008c7947 */ /* 0x000fee0003800000 */
.L_x_2540:
        /* <DEDUP_REMOVED lines=28> */
.L_x_2543:
        /* <DEDUP_REMOVED lines=12> */
[----:B------:R-:W-:-:S04]  /*09d0*/  FSETP.NEU.FTZ.AND P0, PT, R0, RZ, PT ;  /* 0x000000ff0000720b */ /* 0x000fc80003f1d000 */
[----:B------:R-:W-:Y:S01]  /*09e0*/  P2R R18, PR, RZ, 0x1 ;  /* 0x00000001ff127803 */ /* 0x000fe20000000000 */
[----:B------:R-:W-:Y:S08]  /*09f0*/  BRA `(.L_x_2532) ;  /* 0x0000000400e07947 */ /* 0x000ff00003800000 */
.L_x_2542:
[----:B------:R-:W2:Y:S02]  /*0a00*/  LDG.E.U16 R0, desc[UR36][R4.64] ;  /* 0x0000002404007981 */ /* 0x000ea4000c1e1500 */
[----:B--2---:R-:W-:-:S05]  /*0a10*/  IMAD.U32 R0, R0, 0x10000, RZ ;  /* 0x0001000000007824 */ /* 0x004fca00078e00ff */
[----:B------:R-:W-:-:S04]  /*0a20*/  FSETP.NEU.FTZ.AND P0, PT, R0, RZ, PT ;  /* 0x000000ff0000720b */ /* 0x000fc80003f1d000 */
[----:B------:R-:W-:Y:S01]  /*0a30*/  P2R R18, PR, RZ, 0x1 ;  /* 0x00000001ff127803 */ /* 0x000fe20000000000 */
[----:B------:R-:W-:Y:S08]  /*0a40*/  BRA `(.L_x_2532) ;  /* 0x0000000400cc7947 */ /* 0x000ff00003800000 */
.L_x_2539:
        /* <DEDUP_REMOVED lines=12> */
.L_x_2546:
        /* <DEDUP_REMOVED lines=21> */
.L_x_2550:
[----:B------:R-:W-:Y:S05]  /*0c60*/  BSYNC B1 ;  /* 0x0000000000017941 */ /* 0x000fea0003800000 */
.L_x_2549:
[----:B------:R-:W-:Y:S01]  /*0c70*/  LEA R5, R0, 0x3b800000, 0x17 ;  /* 0x3b80000000057811 */ /* 0x000fe200078eb8ff */
[----:B------:R-:W-:-:S05]  /*0c80*/  IMAD.SHL.U32 R0, R3, 0x100000, RZ ;  /* 0x0010000003007824 */ /* 0x000fca00078e00ff */
[----:B------:R-:W-:-:S07]  /*0c90*/  LOP3.LUT R0, R5, R0, R6, 0xfe, !PT ;  /* 0x0000000005007212 */ /* 0x000fce00078efe06 */
.L_x_2548:
[----:B------:R-:W-:Y:S05]  /*0ca0*/  BSYNC B0 ;  /* 0x0000000000007941 */ /* 0x000fea0003800000 */
.L_x_2547:
[----:B------:R-:W-:-:S04]  /*0cb0*/  FSETP.NEU.FTZ.AND P0, PT, R0, RZ, PT ;  /* 0x000000ff0000720b */ /* 0x000fc80003f1d000 */
[----:B------:R-:W-:Y:S01]  /*0cc0*/  P2R R18, PR, RZ, 0x1 ;  /* 0x00000001ff127803 */ /* 0x000fe20000000000 */
[----:B------:R-:W-:Y:S08]  /*0cd0*/  BRA `(.L_x_2532) ;  /* 0x0000000400287947 */ /* 0x000ff00003800000 */
.L_x_2545:
        /* <DEDUP_REMOVED lines=21> */
.L_x_2554:
[----:B------:R-:W-:Y:S05]  /*0e30*/  BSYNC B1 ;  /* 0x0000000000017941 */ /* 0x000fea0003800000 */
.L_x_2553:
[----:B------:R-:W-:Y:S01]  /*0e40*/  LEA R5, R0, 0x37800000, 0x17 ;  /* 0x3780000000057811 */ /* 0x000fe200078eb8ff */
[----:B------:R-:W-:-:S05]  /*0e50*/  IMAD.SHL.U32 R0, R3, 0x200000, RZ ;  /* 0x0020000003007824 */ /* 0x000fca00078e00ff */
[----:B------:R-:W-:-:S07]  /*0e60*/  LOP3.LUT R0, R5, R0, R6, 0xfe, !PT ;  /* 0x0000000005007212 */ /* 0x000fce00078efe06 */
.L_x_2552:
[----:B------:R-:W-:Y:S05]  /*0e70*/  BSYNC B0 ;  /* 0x0000000000007941 */ /* 0x000fea0003800000 */
.L_x_2551:
[----:B------:R-:W-:-:S04]  /*0e80*/  FSETP.NEU.FTZ.AND P0, PT, R0, RZ, PT ;  /* 0x000000ff0000720b */ /* 0x000fc80003f1d000 */
[----:B------:R-:W-:Y:S01]  /*0e90*/  P2R R18, PR, RZ, 0x1 ;  /* 0x00000001ff127803 */ /* 0x000fe20000000000 */
[----:B------:R-:W-:Y:S08]  /*0ea0*/  BRA `(.L_x_2532) ;  /* 0x0000000000b47947 */ /* 0x000ff00003800000 */
.L_x_2544:
        /* <DEDUP_REMOVED lines=14> */
.L_x_2558:
[----:B------:R-:W-:Y:S05]  /*0f90*/  BSYNC B0 ;  /* 0x0000000000007941 */ /* 0x000fea0003800000 */
.L_x_2557:
[----:B------:R-:W-:-:S04]  /*0fa0*/  FSETP.NEU.FTZ.AND P0, PT, R0, RZ, PT ;  /* 0x000000ff0000720b */ /* 0x000fc80003f1d000 */
[----:B------:R-:W-:Y:S01]  /*0fb0*/  P2R R18, PR, RZ, 0x1 ;  /* 0x00000001ff127803 */ /* 0x000fe20000000000 */
[----:B------:R-:W-:Y:S08]  /*0fc0*/  BRA `(.L_x_2532) ;  /* 0x00000000006c7947 */ /* 0x000ff00003800000 */
.L_x_2531:
        /* <DEDUP_REMOVED lines=16> */
.L_x_2559:
[----:B------:R-:W-:-:S04]  /*10d0*/  PLOP3.LUT P0, PT, PT, PT, PT, 0x8, 0x0 ;  /* 0x000000000000781c */ /* 0x000fc80003f0e170 */
[----:B------:R-:W-:Y:S01]  /*10e0*/  P2R R18, PR, RZ, 0x1 ;  /* 0x00000001ff127803 */ /* 0x000fe20000000000 */
[----:B------:R-:W-:Y:S08]  /*10f0*/  BRA `(.L_x_2532) ;  /* 0x0000000000207947 */ /* 0x000ff00003800000 */
.L_x_2556:
[----:B------:R-:W2:Y:S02]  /*1100*/  LDG.E.64 R4, desc[UR36][R4.64] ;  /* 0x0000002404047981 */ /* 0x000ea4000c1e1b00 */
[----:B--2---:R-:W-:-:S04]  /*1110*/  ISETP.NE.U32.AND P0, PT, R4, RZ, PT ;  /* 0x000000ff0400720c */ /* 0x004fc80003f05070 */
[----:B------:R-:W-:-:S04]  /*1120*/  ISETP.NE.AND.EX P0, PT, R5, RZ, PT, P0 ;  /* 0x000000ff0500720c */ /* 0x000fc80003f05300 */
[----:B------:R-:W-:Y:S01]  /*1130*/  P2R R18, PR, RZ, 0x1 ;  /* 0x00000001ff127803 */ /* 0x000fe20000000000 */
[----:B------:R-:W-:Y:S08]  /*1140*/  BRA `(.L_x_2532) ;  /* 0x00000000000c7947 */ /* 0x000ff00003800000 */
.L_x_2555:
[----:B------:R-:W2:Y:S02]  /*1150*/  LDG.E R4, desc[UR36][R4.64] ;  /* 0x0000002404047981 */ /* 0x000ea4000c1e1900 */
[----:B--2---:R-:W-:-:S04]  /*1160*/  ISETP.NE.AND P0, PT, R4, RZ, PT ;  /* 0x000000ff0400720c */ /* 0x004fc80003f05270 */
[----:B------:R-:W-:-:S09]  /*1170*/  P2R R18, PR, RZ, 0x1 ;  /* 0x00000001ff127803 */ /* 0x000fd20000000000 */
.L_x_2532:
[----:B------:R-:W0:Y:S01]  /*1180*/  LDC.64 R4, c[0x0][0x228] ;  /* 0x00008a00ff047b82 */ /* 0x000e220000000a00 */
        /* <DEDUP_REMOVED lines=18> */
.L_x_2563:
[----:B------:R-:W2:Y:S02]  /*12b0*/  LDG.E.U8 R4, desc[UR36][R4.64] ;  /* 0x0000002404047981 */ /* 0x000ea4000c1e1100 */
[----:B--2---:R-:W-:Y:S01]  /*12c0*/  ISETP.NE.AND P0, PT, R4, RZ, PT ;  /* 0x000000ff0400720c */ /* 0x004fe20003f05270 */
[----:B------:R-:W-:-:S12]  /*12d0*/  BRA `(.L_x_2565) ;  /* 0x0000000c00747947 */ /* 0x000fd80003800000 */
.L_x_2562:
        /* <DEDUP_REMOVED lines=10> */
.L_x_2567:
[----:B------:R-:W2:Y:S02]  /*1380*/  LDG.E R4, desc[UR36][R4.64] ;  /* 0x0000002404047981 */ /* 0x000ea4000c1e1900 */
[----:B--2---:R-:W-:Y:S01]  /*1390*/  ISETP.NE.AND P0, PT, R4, RZ, PT ;  /* 0x000000ff0400720c */ /* 0x004fe20003f05270 */
[----:B------:R-:W-:-:S12]  /*13a0*/  BRA `(.L_x_2565) ;  /* 0x0000000c00407947 */ /* 0x000fd80003800000 */
.L_x_2566:
[----:B------:R-:W2:Y:S02]  /*13b0*/  LDG.E.U16 R4, desc[UR36][R4.64] ;  /* 0x0000002404047981 */ /* 0x000ea4000c1e1500 */
[----:B--2---:R-:W-:Y:S01]  /*13c0*/  ISETP.NE.AND P0, PT, R4, RZ, PT ;  /* 0x000000ff0400720c */ /* 0x004fe20003f05270 */
[----:B------:R-:W-:-:S12]  /*13d0*/  BRA `(.L_x_2565) ;  /* 0x0000000c00347947 */ /* 0x000fd80003800000 */
.L_x_2561:
        /* <DEDUP_REMOVED lines=9> */
.L_x_2569:
[----:B------:R-:W2:Y:S02]  /*1470*/  LDG.E.U16 R0, desc[UR36][R4.64] ;  /* 0x0000002404007981 */ /* 0x000ea4000c1e1500 */
[----:B--2---:R-:W-:-:S05]  /*1480*/  HADD2.F32 R0, -RZ, R0.H0_H0 ;  /* 0x20000000ff007230 */ /* 0x004fca0000004100 */
[----:B------:R-:W-:Y:S01]  /*1490*/  FSETP.NEU.FTZ.AND P0, PT, R0, RZ, PT ;  /* 0x000000ff0000720b */ /* 0x000fe20003f1d000 */
[----:B------:R-:W-:-:S12]  /*14a0*/  BRA `(.L_x_2565) ;  /* 0x0000000c00007947 */ /* 0x000fd80003800000 */
.L_x_2568:
        /* <DEDUP_REMOVED lines=11> */
.L_x_2571:
        /* <DEDUP_REMOVED lines=10> */
.L_x_2570:
[----:B------:R-:W2:Y:S02]  /*1600*/  LDG.E.64 R4, desc[UR36][R4.64] ;  /* 0x0000002404047981 */ /* 0x000ea4000c1e1b00 */
[----:B--2---:R-:W-:Y:S01]  /*1610*/  DSETP.NEU.AND P0, PT, R4, RZ, PT ;  /* 0x000000ff0400722a */ /* 0x004fe20003f0d000 */
[----:B------:R-:W-:-:S13]  /*1620*/  BRA `(.L_x_2565) ;  /* 0x0000000800a07947 */ /* 0x000fda0003800000 */
.L_x_2560:
        /* <DEDUP_REMOVED lines=11> */
.L_x_2574:
[----:B------:R-:W2:Y:S02]  /*16e0*/  LDG.E.128 R4, desc[UR36][R4.64] ;  /* 0x0000002404047981 */ /* 0x000ea4000c1e1d00 */
[----:B--2---:R-:W-:-:S06]  /*16f0*/  DSETP.NEU.AND P0, PT, R6, RZ, PT ;  /* 0x000000ff0600722a */ /* 0x004fcc0003f0d000 */
[----:B------:R-:W-:Y:S01]  /*1700*/  DSETP.NEU.OR P0, PT, R4, RZ, P0 ;  /* 0x000000ff0400722a */ /* 0x000fe2000070d400 */
[----:B------:R-:W-:-:S13]  /*1710*/  BRA `(.L_x_2565) ;  /* 0x0000000800647947 */ /* 0x000fda0003800000 */
.L_x_2573:
        /* <DEDUP_REMOVED lines=27> */
.L_x_2576:
        /* <DEDUP_REMOVED lines=12> */
[----:B------:R-:W-:Y:S01]  /*1990*/  FSETP.NEU.FTZ.AND P0, PT, R0, RZ, PT ;  /* 0x000000ff0000720b */ /* 0x000fe20003f1d000 */
[----:B------:R-:W-:-:S12]  /*19a0*/  BRA `(.L_x_2565) ;  /* 0x0000000400c07947 */ /* 0x000fd80003800000 */
.L_x_2575:
[----:B------:R-:W2:Y:S02]  /*19b0*/  LDG.E.U16 R0, desc[UR36][R4.64] ;  /* 0x0000002404007981 */ /* 0x000ea4000c1e1500 */
[----:B--2---:R-:W-:-:S05]  /*19c0*/  IMAD.U32 R0, R0, 0x10000, RZ ;  /* 0x0001000000007824 */ /* 0x004fca00078e00ff */
[----:B------:R-:W-:Y:S01]  /*19d0*/  FSETP.NEU.FTZ.AND P0, PT, R0, RZ, PT ;  /* 0x000000ff0000720b */ /* 0x000fe20003f1d000 */
[----:B------:R-:W-:-:S12]  /*19e0*/  BRA `(.L_x_2565) ;  /* 0x0000000400b07947 */ /* 0x000fd80003800000 */
.L_x_2572:
        /* <DEDUP_REMOVED lines=11> */
.L_x_2579:
        /* <DEDUP_REMOVED lines=21> */
.L_x_2583:
[----:B------:R-:W-:Y:S05]  /*1bf0*/  BSYNC B1 ;  /* 0x0000000000017941 */ /* 0x000fea0003800000 */
.L_x_2582:
[----:B------:R-:W-:Y:S01]  /*1c00*/  LEA R5, R0, 0x3b800000, 0x17 ;  /* 0x3b80000000057811 */ /* 0x000fe200078eb8ff */
[----:B------:R-:W-:-:S05]  /*1c10*/  IMAD.SHL.U32 R0, R3, 0x100000, RZ ;  /* 0x0010000003007824 */ /* 0x000fca00078e00ff */
[----:B------:R-:W-:-:S07]  /*1c20*/  LOP3.LUT R0, R5, R0, R6, 0xfe, !PT ;  /* 0x0000000005007212 */ /* 0x000fce00078efe06 */
.L_x_2581:
[----:B------:R-:W-:Y:S05]  /*1c30*/  BSYNC B0 ;  /* 0x0000000000007941 */ /* 0x000fea0003800000 */
.L_x_2580:
[----:B------:R-:W-:Y:S01]  /*1c40*/  FSETP.NEU.FTZ.AND P0, PT, R0, RZ, PT ;  /* 0x000000ff0000720b */ /* 0x000fe20003f1d000 */
[----:B------:R-:W-:-:S12]  /*1c50*/  BRA `(.L_x_2565) ;  /* 0x0000000400147947 */ /* 0x000fd80003800000 */
.L_x_2578:
        /* <DEDUP_REMOVED lines=21> */
.L_x_2587:
[----:B------:R-:W-:Y:S05]  /*1db0*/  BSYNC B1 ;  /* 0x0000000000017941 */ /* 0x000fea0003800000 */
.L_x_2586:
[----:B------:R-:W-:Y:S01]  /*1dc0*/  LEA R5, R0, 0x37800000, 0x17 ;  /* 0x3780000000057811 */ /* 0x000fe200078eb8ff */
[----:B------:R-:W-:-:S05]  /*1dd0*/  IMAD.SHL.U32 R0, R3, 0x200000, RZ ;  /* 0x0020000003007824 */ /* 0x000fca00078e00ff */
[----:B------:R-:W-:-:S07]  /*1de0*/  LOP3.LUT R0, R5, R0, R6, 0xfe, !PT ;  /* 0x0000000005007212 */ /* 0x000fce00078efe06 */
.L_x_2585:
[----:B------:R-:W-:Y:S05]  /*1df0*/  BSYNC B0 ;  /* 0x0000000000007941 */ /* 0x000fea0003800000 */
.L_x_2584:
[----:B------:R-:W-:Y:S01]  /*1e00*/  FSETP.NEU.FTZ.AND P0, PT, R0, RZ, PT ;  /* 0x000000ff0000720b */ /* 0x000fe20003f1d000 */
[----:B------:R-:W-:-:S12]  /*1e10*/  BRA `(.L_x_2565) ;  /* 0x0000000000a47947 */ /* 0x000fd80003800000 */
.L_x_2577:
        /* <DEDUP_REMOVED lines=14> */
.L_x_2591:
[----:B------:R-:W-:Y:S05]  /*1f00*/  BSYNC B0 ;  /* 0x0000000000007941 */ /* 0x000fea0003800000 */
.L_x_2590:
[----:B------:R-:W-:Y:S01]  /*1f10*/  FSETP.NEU.FTZ.AND P0, PT, R0, RZ, PT ;  /* 0x000000ff0000720b */ /* 0x000fe20003f1d000 */
[----:B------:R-:W-:-:S12]  /*1f20*/  BRA `(.L_x_2565) ;  /* 0x0000000000607947 */ /* 0x000fd80003800000 */
.L_x_2564:
        /* <DEDUP_REMOVED lines=16> */
.L_x_2592:
[----:B------:R-:W-:Y:S01]  /*2030*/  PLOP3.LUT P0, PT, PT, PT, PT, 0x8, 0x0 ;  /* 0x000000000000781c */ /* 0x000fe20003f0e170 */
[----:B------:R-:W-:-:S12]  /*2040*/  BRA `(.L_x_2565) ;  /* 0x0000000000187947 */ /* 0x000fd80003800000 */
.L_x_2589:
[----:B------:R-:W2:Y:S02]  /*2050*/  LDG.E.64 R4, desc[UR36][R4.64] ;  /* 0x0000002404047981 */ /* 0x000ea4000c1e1b00 */
[----:B--2---:R-:W-:-:S04]  /*2060*/  ISETP.NE.U32.AND P0, PT, R4, RZ, PT ;  /* 0x000000ff0400720c */ /* 0x004fc80003f05070 */
[----:B------:R-:W-:Y:S01]  /*2070*/  ISETP.NE.AND.EX P0, PT, R5, RZ, PT, P0 ;  /* 0x000000ff0500720c */ /* 0x000fe20003f05300 */
[----:B------:R-:W-:-:S12]  /*2080*/  BRA `(.L_x_2565) ;  /* 0x0000000000087947 */ /* 0x000fd80003800000 */
.L_x_2588:
[----:B------:R-:W2:Y:S02]  /*2090*/  LDG.E R4, desc[UR36][R4.64] ;  /* 0x0000002404047981 */ /* 0x000ea4000c1e1900 */
[----:B--2---:R-:W-:-:S13]  /*20a0*/  ISETP.NE.AND P0, PT, R4, RZ, PT ;  /* 0x000000ff0400720c */ /* 0x004fda0003f05270 */
.L_x_2565:
[----:B------:R-:W-:Y:S01]  /*20b0*/  ISETP.NE.AND P1, PT, R18, RZ, PT ;  /* 0x000000ff1200720c */ /* 0x000fe20003f25270 */
[----:B------:R-:W-:Y:S01]  /*20c0*/  VIADD R25, R25, 0x80 ;  /* 0x0000008019197836 */ /* 0x000fe20000000000 */
[----:B------:R-:W-:Y:S02]  /*20d0*/  SEL R18, RZ, 0x1, !P0 ;  /* 0x00000001ff127807 */ /* 0x000fe40004000000 */
[----:B------:R-:W-:-:S09]  /*20e0*/  SEL R17, RZ, 0x1, !P1 ;  /* 0x00000001ff117807 */ /* 0x000fd20004800000 */
.L_x_2526:
[----:B------:R-:W-:Y:S05]  /*20f0*/  BSYNC B6 ;  /* 0x0000000000067941 */ /* 0x000fea0003800000 */
.L_x_2525:
[----:B------:R-:W-:Y:S01]  /*2100*/  ISETP.GE.AND P0, PT, R25, R22, PT ;  /* 0x000000161900720c */ /* 0x000fe20003f06270 */
[----:B------:R-:W-:Y:S01]  /*2110*/  BSSY B6, `(.L_x_2593) ;  /* 0x0000205000067945 */ /* 0x000fe20003800000 */
[----:B------:R-:W-:-:S11]  /*2120*/  PRMT R19, RZ, 0x7610, R19 ;  /* 0x00007610ff137816 */ /* 0x000fd60000000013 */
[----:B------:R-:W-:Y:S05]  /*2130*/  @P0 BRA `(.L_x_2594) ;  /* 0x0000002000080947 */ /* 0x000fea0003800000 */
        /* <DEDUP_REMOVED lines=21> */
.L_x_2598:
[----:B------:R-:W2:Y:S02]  /*2290*/  LDG.E.U8 R4, desc[UR36][R4.64] ;  /* 0x0000002404047981 */ /* 0x000ea4000c1e1100 */
[----:B--2---:R-:W-:-:S04]  /*22a0*/  ISETP.NE.AND P0, PT, R4, RZ, PT ;  /* 0x000000ff0400720c */ /* 0x004fc80003f05270 */
[----:B------:R-:W-:Y:S01]  /*22b0*/  P2R R19, PR, RZ, 0x1 ;  /* 0x00000001ff137803 */ /* 0x000fe20000000000 */
[----:B------:R-:W-:Y:S08]  /*22c0*/  BRA `(.L_x_2600) ;  /* 0x0000000c00c87947 */ /* 0x000ff00003800000 */
.L_x_2597:
        /* <DEDUP_REMOVED lines=11> */
.L_x_2602:
[----:B------:R-:W2:Y:S02]  /*2380*/  LDG.E R4, desc[UR36][R4.64] ;  /* 0x0000002404047981 */ /* 0x000ea4000c1e1900 */
[----:B--2---:R-:W-:-:S04]  /*2390*/  ISETP.NE.AND P0, PT, R4, RZ, PT ;  /* 0x000000ff0400720c */ /* 0x004fc80003f05270 */
[----:B------:R-:W-:Y:S01]  /*23a0*/  P2R R19, PR, RZ, 0x1 ;  /* 0x00000001ff137803 */ /* 0x000fe20000000000 */
[----:B------:R-:W-:Y:S08]  /*23b0*/  BRA `(.L_x_2600) ;  /* 0x0000000c008c7947 */ /* 0x000ff00003800000 */
.L_x_2601:
[----:B------:R-:W2:Y:S02]  /*23c0*/  LDG.E.U16 R4, desc[UR36][R4.64] ;  /* 0x0000002404047981 */ /* 0x000ea4000c1e1500 */
[----:B--2---:R-:W-:-:S04]  /*23d0*/  ISETP.NE.AND P0, PT, R4, RZ, PT ;  /* 0x000000ff0400720c */ /* 0x004fc80003f05270 */
[----:B------:R-:W-:Y:S01]  /*23e0*/  P2R R19, PR, RZ, 0x1 ;  /* 0x00000001ff137803 */ /* 0x000fe20000000000 */
[----:B------:R-:W-:Y:S08]  /*23f0*/  BRA `(.L_x_2600) ;  /* 0x0000000c007c7947 */ /* 0x000ff00003800000 */
.L_x_2596:
        /* <DEDUP_REMOVED lines=10> */
.L_x_2604:
[----:B------:R-:W2:Y:S02]  /*24a0*/  LDG.E.U16 R0, desc[UR36][R4.64] ;  /* 0x0000002404007981 */ /* 0x000ea4000c1e1500 */
[----:B--2---:R-:W-:-:S05]  /*24b0*/  HADD2.F32 R0, -RZ, R0.H0_H0 ;  /* 0x20000000ff007230 */ /* 0x004fca0000004100 */
[----:B------:R-:W-:-:S04]  /*24c0*/  FSETP.NEU.FTZ.AND P0, PT, R0, RZ, PT ;  /* 0x000000ff0000720b */ /* 0x000fc80003f1d000 */
[----:B------:R-:W-:Y:S01]  /*24d0*/  P2R R19, PR, RZ, 0x1 ;  /* 0x00000001ff137803 */ /* 0x000fe20000000000 */
[----:B------:R-:W-:Y:S08]  /*24e0*/  BRA `(.L_x_2600) ;  /* 0x0000000c00407947 */ /* 0x000ff00003800000 */
.L_x_2603:
        /* <DEDUP_REMOVED lines=12> */
.L_x_2606:
        /* <DEDUP_REMOVED lines=11> */
.L_x_2605:
[----:B------:R-:W2:Y:S02]  /*2660*/  LDG.E.64 R4, desc[UR36][R4.64] ;  /* 0x0000002404047981 */ /* 0x000ea4000c1e1b00 */
[----:B--2---:R-:W-:-:S06]  /*2670*/  DSETP.NEU.AND P0, PT, R4, RZ, PT ;  /* 0x000000ff0400722a */ /* 0x004fcc0003f0d000 */
[----:B------:R-:W-:Y:S01]  /*2680*/  P2R R19, PR, RZ, 0x1 ;  /* 0x00000001ff137803 */ /* 0x000fe20000000000 */
[----:B------:R-:W-:Y:S07]  /*2690*/  BRA `(.L_x_2600) ;  /* 0x0000000800d47947 */ /* 0x000fee0003800000 */
.L_x_2595:
        /* <DEDUP_REMOVED lines=12> */
.L_x_2609:
[----:B------:R-:W2:Y:S02]  /*2760*/  LDG.E.128 R4, desc[UR36][R4.64] ;  /* 0x0000002404047981 */ /* 0x000ea4000c1e1d00 */
[----:B--2---:R-:W-:-:S06]  /*2770*/  DSETP.NEU.AND P0, PT, R6, RZ, PT ;  /* 0x000000ff0600722a */ /* 0x004fcc0003f0d000 */
[----:B------:R-:W-:-:S06]  /*2780*/  DSETP.NEU.OR P0, PT, R4, RZ, P0 ;  /* 0x000000ff0400722a */ /* 0x000fcc000070d400 */
[----:B------:R-:W-:Y:S01]  /*2790*/  P2R R19, PR, RZ, 0x1 ;  /* 0x00000001ff137803 */ /* 0x000fe20000000000 */
[----:B------:R-:W-:Y:S07]  /*27a0*/  BRA `(.L_x_2600) ;  /* 0x0000000800907947 */ /* 0x000fee0003800000 */
.L_x_2608:
        /* <DEDUP_REMOVED lines=28> */
.L_x_2611:
        /* <DEDUP_REMOVED lines=16> */
.L_x_2610:
[----:B------:R-:W2:Y:S02]  /*2a70*/  LDG.E.U16 R0, desc[UR36][R4.64] ;  /* 0x0000002404007981 */ /* 0x000ea4000c1e1500 */
[----:B--2---:R-:W-:-:S05]  /*2a80*/  IMAD.U32 R0, R0, 0x10000, RZ ;  /* 0x0001000000007824 */ /* 0x004fca00078e00ff */
[----:B------:R-:W-:-:S04]  /*2a90*/  FSETP.NEU.FTZ.AND P0, PT, R0, RZ, PT ;  /* 0x000000ff0000720b */ /* 0x000fc80003f1d000 */
[----:B------:R-:W-:Y:S01]  /*2aa0*/  P2R R19, PR, RZ, 0x1 ;  /* 0x00000001ff137803 */ /* 0x000fe20000000000 */
[----:B------:R-:W-:Y:S08]  /*2ab0*/  BRA `(.L_x_2600) ;  /* 0x0000000400cc7947 */ /* 0x000ff00003800000 */
.L_x_2607:
        /* <DEDUP_REMOVED lines=12> */
.L_x_2614:
        /* <DEDUP_REMOVED lines=21> */
.L_x_2618:
[----:B------:R-:W-:Y:S05]  /*2cd0*/  BSYNC B1 ;  /* 0x0000000000017941 */ /* 0x000fea0003800000 */
.L_x_2617:
[----:B------:R-:W-:Y:S01]  /*2ce0*/  LEA R5, R0, 0x3b800000, 0x17 ;  /* 0x3b80000000057811 */ /* 0x000fe200078eb8ff */
[----:B------:R-:W-:-:S05]  /*2cf0*/  IMAD.SHL.U32 R0, R3, 0x100000, RZ ;  /* 0x0010000003007824 */ /* 0x000fca00078e00ff */
[----:B------:R-:W-:-:S07]  /*2d00*/  LOP3.LUT R0, R5, R0, R6, 0xfe, !PT ;  /* 0x0000000005007212 */ /* 0x000fce00078efe06 */
.L_x_2616:
[----:B------:R-:W-:Y:S05]  /*2d10*/  BSYNC B0 ;  /* 0x0000000000007941 */ /* 0x000fea0003800000 */
.L_x_2615:
[----:B------:R-:W-:-:S04]  /*2d20*/  FSETP.NEU.FTZ.AND P0, PT, R0, RZ, PT ;  /* 0x000000ff0000720b */ /* 0x000fc80003f1d000 */
[----:B------:R-:W-:Y:S01]  /*2d30*/  P2R R19, PR, RZ, 0x1 ;  /* 0x00000001ff137803 */ /* 0x000fe20000000000 */
[----:B------:R-:W-:Y:S08]  /*2d40*/  BRA `(.L_x_2600) ;  /* 0x0000000400287947 */ /* 0x000ff00003800000 */
.L_x_2613:
        /* <DEDUP_REMOVED lines=21> */
.L_x_2622:
[----:B------:R-:W-:Y:S05]  /*2ea0*/  BSYNC B1 ;  /* 0x0000000000017941 */ /* 0x000fea0003800000 */
.L_x_2621:
[----:B------:R-:W-:Y:S01]  /*2eb0*/  LEA R5, R0, 0x37800000, 0x17 ;  /* 0x3780000000057811 */ /* 0x000fe200078eb8ff */
[----:B------:R-:W-:-:S05]  /*2ec0*/  IMAD.SHL.U32 R0, R3, 0x200000, RZ ;  /* 0x0020000003007824 */ /* 0x000fca00078e00ff */
[----:B------:R-:W-:-:S07]  /*2ed0*/  LOP3.LUT R0, R5, R0, R6, 0xfe, !PT ;  /* 0x0000000005007212 */ /* 0x000fce00078efe06 */
.L_x_2620:
[----:B------:R-:W-:Y:S05]  /*2ee0*/  BSYNC B0 ;  /* 0x0000000000007941 */ /* 0x000fea0003800000 */
.L_x_2619:
[----:B------:R-:W-:-:S04]  /*2ef0*/  FSETP.NEU.FTZ.AND P0, PT, R0, RZ, PT ;  /* 0x000000ff0000720b */ /* 0x000fc80003f1d000 */
[----:B------:R-:W-:Y:S01]  /*2f00*/  P2R R19, PR, RZ, 0x1 ;  /* 0x00000001ff137803 */ /* 0x000fe20000000000 */
[----:B------:R-:W-:Y:S08]  /*2f10*/  BRA `(.L_x_2600) ;  /* 0x0000000000b47947 */ /* 0x000ff00003800000 */
.L_x_2612:
        /* <DEDUP_REMOVED lines=14> */
.L_x_2626:
[----:B------:R-:W-:Y:S05]  /*3000*/  BSYNC B0 ;  /* 0x0000000000007941 */ /* 0x000fea0003800000 */
.L_x_2625:
[----:B------:R-:W-:-:S04]  /*3010*/  FSETP.NEU.FTZ.AND P0, PT, R0, RZ, PT ;  /* 0x000000ff0000720b */ /* 0x000fc80003f1d000 */
[----:B------:R-:W-:Y:S01]  /*3020*/  P2R R19, PR, RZ, 0x1 ;  /* 0x00000001ff137803 */ /* 0x000fe20000000000 */
[----:B------:R-:W-:Y:S08]  /*3030*/  BRA `(.L_x_2600) ;  /* 0x00000000006c7947 */ /* 0x000ff00003800000 */
.L_x_2599:
        /* <DEDUP_REMOVED lines=16> */
.L_x_2627:
[----:B------:R-:W-:-:S04]  /*3140*/  PLOP3.LUT P0, PT, PT, PT, PT, 0x8, 0x0 ;  /* 0x000000000000781c */ /* 0x000fc80003f0e170 */
[----:B------:R-:W-:Y:S01]  /*3150*/  P2R R19, PR, RZ, 0x1 ;  /* 0x00000001ff137803 */ /* 0x000fe20000000000 */
[----:B------:R-:W-:Y:S08]  /*3160*/  BRA `(.L_x_2600) ;  /* 0x0000000000207947 */ /* 0x000ff00003800000 */
.L_x_2624:
[----:B------:R-:W2:Y:S02]  /*3170*/  LDG.E.64 R4, desc[UR36][R4.64] ;  /* 0x0000002404047981 */ /* 0x000ea4000c1e1b00 */
[----:B--2---:R-:W-:-:S04]  /*3180*/  ISETP.NE.U32.AND P0, PT, R4, RZ, PT ;  /* 0x000000ff0400720c */ /* 0x004fc80003f05070 */
[----:B------:R-:W-:-:S04]  /*3190*/  ISETP.NE.AND.EX P0, PT, R5, RZ, PT, P0 ;  /* 0x000000ff0500720c */ /* 0x000fc80003f05300 */
[----:B------:R-:W-:Y:S01]  /*31a0*/  P2R R19, PR, RZ, 0x1 ;  /* 0x00000001ff137803 */ /* 0x000fe20000000000 */
[----:B------:R-:W-:Y:S08]  /*31b0*/  BRA `(.L_x_2600) ;  /* 0x00000000000c7947 */ /* 0x000ff00003800000 */
.L_x_2623:
[----:B------:R-:W2:Y:S02]  /*31c0*/  LDG.E R4, desc[UR36][R4.64] ;  /* 0x0000002404047981 */ /* 0x000ea4000c1e1900 */
[----:B--2---:R-:W-:-:S04]  /*31d0*/  ISETP.NE.AND P0, PT, R4, RZ, PT ;  /* 0x000000ff0400720c */ /* 0x004fc80003f05270 */
[----:B------:R-:W-:-:S09]  /*31e0*/  P2R R19, PR, RZ, 0x1 ;  /* 0x00000001ff137803 */ /* 0x000fd20000000000 */
.L_x_2600:
        /* <DEDUP_REMOVED lines=19> */
.L_x_2631:
[----:B------:R-:W2:Y:S02]  /*3320*/  LDG.E.U8 R4, desc[UR36][R4.64] ;  /* 0x0000002404047981 */ /* 0x000ea4000c1e1100 */
[----:B--2---:R-:W-:Y:S01]  /*3330*/  ISETP.NE.AND P0, PT, R4, RZ, PT ;  /* 0x000000ff0400720c */ /* 0x004fe20003f05270 */
[----:B------:R-:W-:-:S12]  /*3340*/  BRA `(.L_x_2633) ;  /* 0x0000000c00747947 */ /* 0x000fd80003800000 */
.L_x_2630:
        /* <DEDUP_REMOVED lines=10> */
.L_x_2635:
[----:B------:R-:W2:Y:S02]  /*33f0*/  LDG.E R4, desc[UR36][R4.64] ;  /* 0x0000002404047981 */ /* 0x000ea4000c1e1900 */
[----:B--2---:R-:W-:Y:S01]  /*3400*/  ISETP.NE.AND P0, PT, R4, RZ, PT ;  /* 0x000000ff0400720c */ /* 0x004fe20003f05270 */
[----:B------:R-:W-:-:S12]  /*3410*/  BRA `(.L_x_2633) ;  /* 0x0000000c00407947 */ /* 0x000fd80003800000 */
.L_x_2634:
[----:B------:R-:W2:Y:S02]  /*3420*/  LDG.E.U16 R4, desc[UR36][R4.64] ;  /* 0x0000002404047981 */ /* 0x000ea4000c1e1500 */
[----:B--2---:R-:W-:Y:S01]  /*3430*/  ISETP.NE.AND P0, PT, R4, RZ, PT ;  /* 0x000000ff0400720c */ /* 0x004fe20003f05270 */
[----:B------:R-:W-:-:S12]  /*3440*/  BRA `(.L_x_2633) ;  /* 0x0000000c00347947 */ /* 0x000fd80003800000 */
.L_x_2629:
        /* <DEDUP_REMOVED lines=9> */
.L_x_2637:
[----:B------:R-:W2:Y:S02]  /*34e0*/  LDG.E.U16 R0, desc[UR36][R4.64] ;  /* 0x0000002404007981 */ /* 0x000ea4000c1e1500 */
[----:B--2---:R-:W-:-:S05]  /*34f0*/  HADD2.F32 R0, -RZ, R0.H0_H0 ;  /* 0x20000000ff007230 */ /* 0x004fca0000004100 */
[----:B------:R-:W-:Y:S01]  /*3500*/  FSETP.NEU.FTZ.AND P0, PT, R0, RZ, PT ;  /* 0x000000ff0000720b */ /* 0x000fe20003f1d000 */
[----:B------:R-:W-:-:S12]  /*3510*/  BRA `(.L_x_2633) ;  /* 0x0000000c00007947 */ /* 0x000fd80003800000 */
.L_x_2636:
        /* <DEDUP_REMOVED lines=11> */
.L_x_2639:
        /* <DEDUP_REMOVED lines=10> */
.L_x_2638:
[----:B------:R-:W2:Y:S02]  /*3670*/  LDG.E.64 R4, desc[UR36][R4.64] ;  /* 0x0000002404047981 */ /* 0x000ea4000c1e1b00 */
[----:B--2---:R-:W-:Y:S01]  /*3680*/  DSETP.NEU.AND P0, PT, R4, RZ, PT ;  /* 0x000000ff0400722a */ /* 0x004fe20003f0d000 */
[----:B------:R-:W-:-:S13]  /*3690*/  BRA `(.L_x_2633) ;  /* 0x0000000800a07947 */ /* 0x000fda0003800000 */
.L_x_2628:
        /* <DEDUP_REMOVED lines=11> */
.L_x_2642:
[----:B------:R-:W2:Y:S02]  /*3750*/  LDG.E.128 R4, desc[UR36][R4.64] ;  /* 0x0000002404047981 */ /* 0x000ea4000c1e1d00 */
[----:B--2---:R-:W-:-:S06]  /*3760*/  DSETP.NEU.AND P0, PT, R6, RZ, PT ;  /* 0x000000ff0600722a */ /* 0x004fcc0003f0d000 */
[----:B------:R-:W-:Y:S01]  /*3770*/  DSETP.NEU.OR P0, PT, R4, RZ, P0 ;  /* 0x000000ff0400722a */ /* 0x000fe2000070d400 */
[----:B------:R-:W-:-:S13]  /*3780*/  BRA `(.L_x_2633) ;  /* 0x0000000800647947 */ /* 0x000fda0003800000 */
.L_x_2641:
        /* <DEDUP_REMOVED lines=27> */
.L_x_2644:
        /* <DEDUP_REMOVED lines=14> */
.L_x_2643:
[----:B------:R-:W2:Y:S02]  /*3a20*/  LDG.E.U16 R0, desc[UR36][R4.64] ;  /* 0x0000002404007981 */ /* 0x000ea4000c1e1500 */
[----:B--2---:R-:W-:-:S05]  /*3a30*/  IMAD.U32 R0, R0, 0x10000, RZ ;  /* 0x0001000000007824 */ /* 0x004fca00078e00ff */
[----:B------:R-:W-:Y:S01]  /*3a40*/  FSETP.NEU.FTZ.AND P0, PT, R0, RZ, PT ;  /* 0x000000ff0000720b */ /* 0x000fe20003f1d000 */
[----:B------:R-:W-:-:S12]  /*3a50*/  BRA `(.L_x_2633) ;  /* 0x0000000400b07947 */ /* 0x000fd80003800000 */
.L_x_2640:
        /* <DEDUP_REMOVED lines=11> */
.L_x_2647:
        /* <DEDUP_REMOVED lines=21> */
.L_x_2651:
[----:B------:R-:W-:Y:S05]  /*3c60*/  BSYNC B1 ;  /* 0x0000000000017941 */ /* 0x000fea0003800000 */
.L_x_2650:
[----:B------:R-:W-:Y:S01]  /*3c70*/  LEA R5, R0, 0x3b800000, 0x17 ;  /* 0x3b80000000057811 */ /* 0x000fe200078eb8ff */
[----:B------:R-:W-:-:S05]  /*3c80*/  IMAD.SHL.U32 R0, R3, 0x100000, RZ ;  /* 0x0010000003007824 */ /* 0x000fca00078e00ff */
[----:B------:R-:W-:-:S07]  /*3c90*/  LOP3.LUT R0, R5, R0, R6, 0xfe, !PT ;  /* 0x0000000005007212 */ /* 0x000fce00078efe06 */
.L_x_2649:
[----:B------:R-:W-:Y:S05]  /*3ca0*/  BSYNC B0 ;  /* 0x0000000000007941 */ /* 0x000fea0003800000 */
.L_x_2648:
[----:B------:R-:W-:Y:S01]  /*3cb0*/  FSETP.NEU.FTZ.AND P0, PT, R0, RZ, PT ;  /* 0x000000ff0000720b */ /* 0x000fe20003f1d000 */
[----:B------:R-:W-:-:S12]  /*3cc0*/  BRA `(.L_x_2633) ;  /* 0x0000000400147947 */ /* 0x000fd80003800000 */
.L_x_2646:
        /* <DEDUP_REMOVED lines=21> */
.L_x_2655:
[----:B------:R-:W-:Y:S05]  /*3e20*/  BSYNC B1 ;  /* 0x0000000000017941 */ /* 0x000fea0003800000 */
.L_x_2654:
[----:B------:R-:W-:Y:S01]  /*3e30*/  LEA R5, R0, 0x37800000, 0x17 ;  /* 0x3780000000057811 */ /* 0x000fe200078eb8ff */
[----:B------:R-:W-:-:S05]  /*3e40*/  IMAD.SHL.U32 R0, R3, 0x200000, RZ ;  /* 0x0020000003007824 */ /* 0x000fca00078e00ff */
[----:B------:R-:W-:-:S07]  /*3e50*/  LOP3.LUT R0, R5, R0, R6, 0xfe, !PT ;  /* 0x0000000005007212 */ /* 0x000fce00078efe06 */
.L_x_2653:
[----:B------:R-:W-:Y:S05]  /*3e60*/  BSYNC B0 ;  /* 0x0000000000007941 */ /* 0x000fea0003800000 */
.L_x_2652:
[----:B------:R-:W-:Y:S01]  /*3e70*/  FSETP.NEU.FTZ.AND P0, PT, R0, RZ, PT ;  /* 0x000000ff0000720b */ /* 0x000fe20003f1d000 */
[----:B------:R-:W-:-:S12]  /*3e80*/  BRA `(.L_x_2633) ;  /* 0x0000000000a47947 */ /* 0x000fd80003800000 */
.L_x_2645:
        /* <DEDUP_REMOVED lines=14> */
.L_x_2659:
[----:B------:R-:W-:Y:S05]  /*3f70*/  BSYNC B0 ;  /* 0x0000000000007941 */ /* 0x000fea0003800000 */
.L_x_2658:
[----:B------:R-:W-:Y:S01]  /*3f80*/  FSETP.NEU.FTZ.AND P0, PT, R0, RZ, PT ;  /* 0x000000ff0000720b */ /* 0x000fe20003f1d000 */
[----:B------:R-:W-:-:S12]  /*3f90*/  BRA `(.L_x_2633) ;  /* 0x0000000000607947 */ /* 0x000fd80003800000 */
.L_x_2632:
        /* <DEDUP_REMOVED lines=16> */
.L_x_2660:
[----:B------:R-:W-:Y:S01]  /*40a0*/  PLOP3.LUT P0, PT, PT, PT, PT, 0x8, 0x0 ;  /* 0x000000000000781c */ /* 0x000fe20003f0e170 */
[----:B------:R-:W-:-:S12]  /*40b0*/  BRA `(.L_x_2633) ;  /* 0x0000000000187947 */ /* 0x000fd80003800000 */
.L_x_2657:
[----:B------:R-:W2:Y:S02]  /*40c0*/  LDG.E.64 R4, desc[UR36][R4.64] ;  /* 0x0000002404047981 */ /* 0x000ea4000c1e1b00 */
[----:B--2---:R-:W-:-:S04]  /*40d0*/  ISETP.NE.U32.AND P0, PT, R4, RZ, PT ;  /* 0x000000ff0400720c */ /* 0x004fc80003f05070 */
[----:B------:R-:W-:Y:S01]  /*40e0*/  ISETP.NE.AND.EX P0, PT, R5, RZ, PT, P0 ;  /* 0x000000ff0500720c */ /* 0x000fe20003f05300 */
[----:B------:R-:W-:-:S12]  /*40f0*/  BRA `(.L_x_2633) ;  /* 0x0000000000087947 */ /* 0x000fd80003800000 */
.L_x_2656:
[----:B------:R-:W2:Y:S02]  /*4100*/  LDG.E R4, desc[UR36][R4.64] ;  /* 0x0000002404047981 */ /* 0x000ea4000c1e1900 */
[----:B--2---:R-:W-:-:S13]  /*4110*/  ISETP.NE.AND P0, PT, R4, RZ, PT ;  /* 0x000000ff0400720c */ /* 0x004fda0003f05270 */
.L_x_2633:
[----:B------:R-:W-:Y:S01]  /*4120*/  ISETP.NE.AND P1, PT, R19, RZ, PT ;  /* 0x000000ff1300720c */ /* 0x000fe20003f25270 */
[----:B------:R-:W-:Y:S01]  /*4130*/  VIADD R25, R25, 0x80 ;  /* 0x0000008019197836 */ /* 0x000fe20000000000 */
[----:B------:R-:W-:Y:S02]  /*4140*/  SEL R19, RZ, 0x1, !P0 ;  /* 0x00000001ff137807 */ /* 0x000fe40004000000 */
[----:B------:R-:W-:-:S09]  /*4150*/  SEL R16, RZ, 0x1, !P1 ;  /* 0x00000001ff107807 */ /* 0x000fd20004800000 */
.L_x_2594:
[----:B------:R-:W-:Y:S05]  /*4160*/  BSYNC B6 ;  /* 0x0000000000067941 */ /* 0x000fea0003800000 */
.L_x_2593:
[----:B------:R-:W-:Y:S01]  /*4170*/  ISETP.GE.AND P0, PT, R25, R22, PT ;  /* 0x000000161900720c */ /* 0x000fe20003f06270 */
[----:B------:R-:W-:Y:S01]  /*4180*/  BSSY B6, `(.L_x_2661) ;  /* 0x0000207000067945 */ /* 0x000fe20003800000 */
[----:B------:R-:W-:Y:S02]  /*4190*/  PRMT R26, RZ, 0x7610, R26 ;  /* 0x00007610ff1a7816 */ /* 0x000fe4000000001a */
[----:B------:R-:W-:Y:S02]  /*41a0*/  PRMT R27, RZ, 0x7610, R27 ;  /* 0x00007610ff1b7816 */ /* 0x000fe4000000001b */
[----:B------:R-:W-:-:S07]  /*41b0*/  PRMT R24, RZ, 0x7610, R24 ;  /* 0x00007610ff187816 */ /* 0x000fce0000000018 */
        /* <DEDUP_REMOVED lines=22> */
.L_x_2666:
[----:B------:R-:W2:Y:S02]  /*4320*/  LDG.E.U8 R4, desc[UR36][R4.64] ;  /* 0x0000002404047981 */ /* 0x000ea4000c1e1100 */
[----:B--2---:R-:W-:-:S04]  /*4330*/  ISETP.NE.AND P0, PT, R4, RZ, PT ;  /* 0x000000ff0400720c */ /* 0x004fc80003f05270 */
[----:B------:R-:W-:Y:S01]  /*4340*/  P2R R27, PR, RZ, 0x1 ;  /* 0x00000001ff1b7803 */ /* 0x000fe20000000000 */
[----:B------:R-:W-:Y:S08]  /*4350*/  BRA `(.L_x_2668) ;  /* 0x0000000c00c47947 */ /* 0x000ff00003800000 */
.L_x_2665:
        /* <DEDUP_REMOVED lines=11> */
.L_x_2670:
[----:B------:R-:W2:Y:S02]  /*4410*/  LDG.E R4, desc[UR36][R4.64] ;  /* 0x0000002404047981 */ /* 0x000ea4000c1e1900 */
[----:B--2---:R-:W-:-:S04]  /*4420*/  ISETP.NE.AND P0, PT, R4, RZ, PT ;  /* 0x000000ff0400720c */ /* 0x004fc80003f05270 */
[----:B------:R-:W-:Y:S01]  /*4430*/  P2R R27, PR, RZ, 0x1 ;  /* 0x00000001ff1b7803 */ /* 0x000fe20000000000 */
[----:B------:R-:W-:Y:S08]  /*4440*/  BRA `(.L_x_2668) ;  /* 0x0000000c00887947 */ /* 0x000ff00003800000 */
.L_x_2669:
[----:B------:R-:W2:Y:S02]  /*4450*/  LDG.E.U16 R4, desc[UR36][R4.64] ;  /* 0x0000002404047981 */ /* 0x000ea4000c1e1500 */
[----:B--2---:R-:W-:-:S04]  /*4460*/  ISETP.NE.AND P0, PT, R4, RZ, PT ;  /* 0x000000ff0400720c */ /* 0x004fc80003f05270 */
[----:B------:R-:W-:Y:S01]  /*4470*/  P2R R27, PR, RZ, 0x1 ;  /* 0x00000001ff1b7803 */ /* 0x000fe20000000000 */
[----:B------:R-:W-:Y:S08]  /*4480*/  BRA `(.L_x_2668) ;  /* 0x0000000c00787947 */ /* 0x000ff00003800000 */
.L_x_2664:
        /* <DEDUP_REMOVED lines=10> */
.L_x_2672:
[----:B------:R-:W2:Y:S02]  /*4530*/  LDG.E.U16 R0, desc[UR36][R4.64] ;  /* 0x0000002404007981 */ /* 0x000ea4000c1e1500 */
[----:B--2---:R-:W-:-:S05]  /*4540*/  HADD2.F32 R0, -RZ, R0.H0_H0 ;  /* 0x20000000ff007230 */ /* 0x004fca0000004100 */
[----:B------:R-:W-:-:S04]  /*4550*/  FSETP.NEU.FTZ.AND P0, PT, R0, RZ, PT ;  /* 0x000000ff0000720b */ /* 0x000fc80003f1d000 */
[----:B------:R-:W-:Y:S01]  /*4560*/  P2R R27, PR, RZ, 0x1 ;  /* 0x00000001ff1b7803 */ /* 0x000fe20000000000 */
[----:B------:R-:W-:Y:S08]  /*4570*/  BRA `(.L_x_2668) ;  /* 0x0000000c003c7947 */ /* 0x000ff00003800000 */
.L_x_2671:
        /* <DEDUP_REMOVED lines=12> */
.L_x_2674:
        /* <DEDUP_REMOVED lines=11> */
.L_x_2673:
[----:B------:R-:W2:Y:S02]  /*46f0*/  LDG.E.64 R4, desc[UR36][R4.64] ;  /* 0x0000002404047981 */ /* 0x000ea4000c1e1b00 */
[----:B--2---:R-:W-:-:S06]  /*4700*/  DSETP.NEU.AND P0, PT, R4, RZ, PT ;  /* 0x000000ff0400722a */ /* 0x004fcc0003f0d000 */
[----:B------:R-:W-:Y:S01]  /*4710*/  P2R R27, PR, RZ, 0x1 ;  /* 0x00000001ff1b7803 */ /* 0x000fe20000000000 */
[----:B------:R-:W-:Y:S07]  /*4720*/  BRA `(.L_x_2668) ;  /* 0x0000000800d07947 */ /* 0x000fee0003800000 */
.L_x_2663:
        /* <DEDUP_REMOVED lines=12> */
.L_x_2677:
[----:B------:R-:W2:Y:S02]  /*47f0*/  LDG.E.128 R4, desc[UR36][R4.64] ;  /* 0x0000002404047981 */ /* 0x000ea4000c1e1d00 */
[----:B--2---:R-:W-:-:S06]  /*4800*/  DSETP.NEU.AND P0, PT, R6, RZ, PT ;  /* 0x000000ff0600722a */ /* 0x004fcc0003f0d000 */
[----:B------:R-:W-:-:S06]  /*4810*/  DSETP.NEU.OR P0, PT, R4, RZ, P0 ;  /* 0x000000ff0400722a */ /* 0x000fcc000070d400 */
[----:B------:R-:W-:Y:S01]  /*4820*/  P2R R27, PR, RZ, 0x1 ;  /* 0x00000001ff1b7803 */ /* 0x000fe20000000000 */
[----:B------:R-:W-:Y:S07]  /*4830*/  BRA `(.L_x_2668) ;  /* 0x00000008008c7947 */ /* 0x000fee0003800000 */
.L_x_2676:
        /* <DEDUP_REMOVED lines=28> */
.L_x_2679:
        /* <DEDUP_REMOVED lines=15> */
.L_x_2678:
[----:B------:R-:W2:Y:S02]  /*4af0*/  LDG.E.U16 R0, desc[UR36][R4.64] ;  /* 0x0000002404007981 */ /* 0x000ea4000c1e1500 */
[----:B--2---:R-:W-:-:S05]  /*4b00*/  IMAD.U32 R0, R0, 0x10000, RZ ;  /* 0x0001000000007824 */ /* 0x004fca00078e00ff */
[----:B------:R-:W-:-:S04]  /*4b10*/  FSETP.NEU.FTZ.AND P0, PT, R0, RZ, PT ;  /* 0x000000ff0000720b */ /* 0x000fc80003f1d000 */
[----:B------:R-:W-:Y:S01]  /*4b20*/  P2R R27, PR, RZ, 0x1 ;  /* 0x00000001ff1b7803 */ /* 0x000fe20000000000 */
[----:B------:R-:W-:Y:S08]  /*4b30*/  BRA `(.L_x_2668) ;  /* 0x0000000400cc7947 */ /* 0x000ff00003800000 */
.L_x_2675:
        /* <DEDUP_REMOVED lines=12> */
.L_x_2682:
        /* <DEDUP_REMOVED lines=21> */
.L_x_2686:
[----:B------:R-:W-:Y:S05]  /*4d50*/  BSYNC B1 ;  /* 0x0000000000017941 */ /* 0x000fea0003800000 */
.L_x_2685:
[----:B------:R-:W-:Y:S01]  /*4d60*/  LEA R5, R0, 0x3b800000, 0x17 ;  /* 0x3b80000000057811 */ /* 0x000fe200078eb8ff */
[----:B------:R-:W-:-:S05]  /*4d70*/  IMAD.SHL.U32 R0, R3, 0x100000, RZ ;  /* 0x0010000003007824 */ /* 0x000fca00078e00ff */
[----:B------:R-:W-:-:S07]  /*4d80*/  LOP3.LUT R0, R5, R0, R6, 0xfe, !PT ;  /* 0x0000000005007212 */ /* 0x000fce00078efe06 */
.L_x_2684:
[----:B------:R-:W-:Y:S05]  /*4d90*/  BSYNC B0 ;  /* 0x0000000000007941 */ /* 0x000fea0003800000 */
.L_x_2683:
[----:B------:R-:W-:-:S04]  /*4da0*/  FSETP.NEU.FTZ.AND P0, PT, R0, RZ, PT ;  /* 0x000000ff0000720b */ /* 0x000fc80003f1d000 */
[----:B------:R-:W-:Y:S01]  /*4db0*/  P2R R27, PR, RZ, 0x1 ;  /* 0x00000001ff1b7803 */ /* 0x000fe20000000000 */
[----:B------:R-:W-:Y:S08]  /*4dc0*/  BRA `(.L_x_2668) ;  /* 0x0000000400287947 */ /* 0x000ff00003800000 */
.L_x_2681:
        /* <DEDUP_REMOVED lines=21> */
.L_x_2690:
[----:B------:R-:W-:Y:S05]  /*4f20*/  BSYNC B1 ;  /* 0x0000000000017941 */ /* 0x000fea0003800000 */
.L_x_2689:
[----:B------:R-:W-:Y:S01]  /*4f30*/  LEA R5, R0, 0x37800000, 0x17 ;  /* 0x3780000000057811 */ /* 0x000fe200078eb8ff */
[----:B------:R-:W-:-:S05]  /*4f40*/  IMAD.SHL.U32 R0, R3, 0x200000, RZ ;  /* 0x0020000003007824 */ /* 0x000fca00078e00ff */
[----:B------:R-:W-:-:S07]  /*4f50*/  LOP3.LUT R0, R5, R0, R6, 0xfe, !PT ;  /* 0x0000000005007212 */ /* 0x000fce00078efe06 */
.L_x_2688:
[----:B------:R-:W-:Y:S05]  /*4f60*/  BSYNC B0 ;  /* 0x0000000000007941 */ /* 0x000fea0003800000 */
.L_x_2687:
[----:B------:R-:W-:-:S04]  /*4f70*/  FSETP.NEU.FTZ.AND P0, PT, R0, RZ, PT ;  /* 0x000000ff0000720b */ /* 0x000fc80003f1d000 */
[----:B------:R-:W-:Y:S01]  /*4f80*/  P2R R27, PR, RZ, 0x1 ;  /* 0x00000001ff1b7803 */ /* 0x000fe20000000000 */
[----:B------:R-:W-:Y:S08]  /*4f90*/  BRA `(.L_x_2668) ;  /* 0x0000000000b47947 */ /* 0x000ff00003800000 */
.L_x_2680:
        /* <DEDUP_REMOVED lines=14> */
.L_x_2694:
[----:B------:R-:W-:Y:S05]  /*5080*/  BSYNC B0 ;  /* 0x0000000000007941 */ /* 0x000fea0003800000 */
.L_x_2693:
[----:B------:R-:W-:-:S04]  /*5090*/  FSETP.NEU.FTZ.AND P0, PT, R0, RZ, PT ;  /* 0x000000ff0000720b */ /* 0x000fc80003f1d000 */
[----:B------:R-:W-:Y:S01]  /*50a0*/  P2R R27, PR, RZ, 0x1 ;  /* 0x00000001ff1b7803 */ /* 0x000fe20000000000 */
[----:B------:R-:W-:Y:S08]  /*50b0*/  BRA `(.L_x_2668) ;  /* 0x00000000006c7947 */ /* 0x000ff00003800000 */
.L_x_2667:
        /* <DEDUP_REMOVED lines=16> */
.L_x_2695:
[----:B------:R-:W-:-:S04]  /*51c0*/  PLOP3.LUT P0, PT, PT, PT, PT, 0x8, 0x0 ;  /* 0x000000000000781c */ /* 0x000fc80003f0e170 */
[----:B------:R-:W-:Y:S01]  /*51d0*/  P2R R27, PR, RZ, 0x1 ;  /* 0x00000001ff1b7803 */ /* 0x000fe20000000000 */
[----:B------:R-:W-:Y:S08]  /*51e0*/  BRA `(.L_x_2668) ;  /* 0x0000000000207947 */ /* 0x000ff00003800000 */
.L_x_2692:
[----:B------:R-:W2:Y:S02]  /*51f0*/  LDG.E.64 R4, desc[UR36][R4.64] ;  /* 0x0000002404047981 */ /* 0x000ea4000c1e1b00 */
[----:B--2---:R-:W-:-:S04]  /*5200*/  ISETP.NE.U32.AND P0, PT, R4, RZ, PT ;  /* 0x000000ff0400720c */ /* 0x004fc80003f05070 */
[----:B------:R-:W-:-:S04]  /*5210*/  ISETP.NE.AND.EX P0, PT, R5, RZ, PT, P0 ;  /* 0x000000ff0500720c */ /* 0x000fc80003f05300 */
[----:B------:R-:W-:Y:S01]  /*5220*/  P2R R27, PR, RZ, 0x1 ;  /* 0x00000001ff1b7803 */ /* 0x000fe20000000000 */
[----:B------:R-:W-:Y:S08]  /*5230*/  BRA `(.L_x_2668) ;  /* 0x00000000000c7947 */ /* 0x000ff00003800000 */
.L_x_2691:
[----:B------:R-:W2:Y:S02]  /*5240*/  LDG.E R4, desc[UR36][R4.64] ;  /* 0x0000002404047981 */ /* 0x000ea4000c1e1900 */
[----:B--2---:R-:W-:-:S04]  /*5250*/  ISETP.NE.AND P0, PT, R4, RZ, PT ;  /* 0x000000ff0400720c */ /* 0x004fc80003f05270 */
[----:B------:R-:W-:-:S09]  /*5260*/  P2R R27, PR, RZ, 0x1 ;  /* 0x00000001ff1b7803 */ /* 0x000fd20000000000 */
.L_x_2668:
[----:B------:R-:W0:Y:S01]  /*5270*/  LDC.U8 R6, c[0x0][0x235] ;  /* 0x00008d40ff067b82 */ /* 0x000e220000000000 */
[----:B------:R-:W-:Y:S02]  /*5280*/  ULDC UR4, c[0x0][0x23c] ;  /* 0x00008f0000047ab9 */ /* 0x000fe40000000800 */
[----:B------:R-:W-:-:S05]  /*5290*/  IMAD R3, R24, UR4, RZ ;  /* 0x0000000418037c24 */ /* 0x000fca000f8e02ff */
[----:B------:R-:W1:Y:S01]  /*52a0*/  LDC.64 R4, c[0x0][0x228] ;  /* 0x00008a00ff047b82 */ /* 0x000e620000000a00 */
[----:B0-----:R-:W-:-:S04]  /*52b0*/  PRMT R0, R6, 0x9910, RZ ;  /* 0x0000991006007816 */ /* 0x001fc800000000ff */
[----:B------:R-:W-:Y:S02]  /*52c0*/  ISETP.GT.AND P1, PT, R0, 0x9, PT ;  /* 0x000000090000780c */ /* 0x000fe40003f24270 */
[----:B-1----:R-:W-:-:S05]  /*52d0*/  IADD3 R4, P0, R3, R4, RZ ;  /* 0x0000000403047210 */ /* 0x002fca0007f1e0ff */
        /* <DEDUP_REMOVED lines=13> */
.L_x_2699:
[----:B------:R-:W2:Y:S02]  /*53b0*/  LDG.E.U8 R4, desc[UR36][R4.64] ;  /* 0x0000002404047981 */ /* 0x000ea4000c1e1100 */
[----:B--2---:R-:W-:Y:S01]  /*53c0*/  ISETP.NE.AND P0, PT, R4, RZ, PT ;  /* 0x000000ff0400720c */ /* 0x004fe20003f05270 */
[----:B------:R-:W-:-:S12]  /*53d0*/  BRA `(.L_x_2701) ;  /* 0x0000000c00747947 */ /* 0x000fd80003800000 */
.L_x_2698:
        /* <DEDUP_REMOVED lines=10> */
.L_x_2703:
[----:B------:R-:W2:Y:S02]  /*5480*/  LDG.E R4, desc[UR36][R4.64] ;  /* 0x0000002404047981 */ /* 0x000ea4000c1e1900 */
[----:B--2---:R-:W-:Y:S01]  /*5490*/  ISETP.NE.AND P0, PT, R4, RZ, PT ;  /* 0x000000ff0400720c */ /* 0x004fe20003f05270 */
[----:B------:R-:W-:-:S12]  /*54a0*/  BRA `(.L_x_2701) ;  /* 0x0000000c00407947 */ /* 0x000fd80003800000 */
.L_x_2702:
[----:B------:R-:W2:Y:S02]  /*54b0*/  LDG.E.U16 R4, desc[UR36][R4.64] ;  /* 0x0000002404047981 */ /* 0x000ea4000c1e1500 */
[----:B--2---:R-:W-:Y:S01]  /*54c0*/  ISETP.NE.AND P0, PT, R4, RZ, PT ;  /* 0x000000ff0400720c */ /* 0x004fe20003f05270 */
[----:B------:R-:W-:-:S12]  /*54d0*/  BRA `(.L_x_2701) ;  /* 0x0000000c00347947 */ /* 0x000fd80003800000 */
.L_x_2697:
        /* <DEDUP_REMOVED lines=9> */
.L_x_2705:
[----:B------:R-:W2:Y:S02]  /*5570*/  LDG.E.U16 R0, desc[UR36][R4.64] ;  /* 0x0000002404007981 */ /* 0x000ea4000c1e1500 */
[----:B--2---:R-:W-:-:S05]  /*5580*/  HADD2.F32 R0, -RZ, R0.H0_H0 ;  /* 0x20000000ff007230 */ /* 0x004fca0000004100 */
[----:B------:R-:W-:Y:S01]  /*5590*/  FSETP.NEU.FTZ.AND P0, PT, R0, RZ, PT ;  /* 0x000000ff0000720b */ /* 0x000fe20003f1d000 */
[----:B------:R-:W-:-:S12]  /*55a0*/  BRA `(.L_x_2701) ;  /* 0x0000000c00007947 */ /* 0x000fd80003800000 */
.L_x_2704:
        /* <DEDUP_REMOVED lines=11> */
.L_x_2707:
        /* <DEDUP_REMOVED lines=10> */
.L_x_2706:
[----:B------:R-:W2:Y:S02]  /*5700*/  LDG.E.64 R4, desc[UR36][R4.64] ;  /* 0x0000002404047981 */ /* 0x000ea4000c1e1b00 */
[----:B--2---:R-:W-:Y:S01]  /*5710*/  DSETP.NEU.AND P0, PT, R4, RZ, PT ;  /* 0x000000ff0400722a */ /* 0x004fe20003f0d000 */
[----:B------:R-:W-:-:S13]  /*5720*/  BRA `(.L_x_2701) ;  /* 0x0000000800a07947 */ /* 0x000fda0003800000 */
.L_x_2696:
        /* <DEDUP_REMOVED lines=11> */
.L_x_2710:
[----:B------:R-:W2:Y:S02]  /*57e0*/  LDG.E.128 R4, desc[UR36][R4.64] ;  /* 0x0000002404047981 */ /* 0x000ea4000c1e1d00 */
[----:B--2---:R-:W-:-:S06]  /*57f0*/  DSETP.NEU.AND P0, PT, R6, RZ, PT ;  /* 0x000000ff0600722a */ /* 0x004fcc0003f0d000 */
[----:B------:R-:W-:Y:S01]  /*5800*/  DSETP.NEU.OR P0, PT, R4, RZ, P0 ;  /* 0x000000ff0400722a */ /* 0x000fe2000070d400 */
[----:B------:R-:W-:-:S13]  /*5810*/  BRA `(.L_x_2701) ;  /* 0x0000000800647947 */ /* 0x000fda0003800000 */
.L_x_2709:
        /* <DEDUP_REMOVED lines=27> */
.L_x_2712:
        /* <DEDUP_REMOVED lines=14> */
.L_x_2711:
[----:B------:R-:W2:Y:S02]  /*5ab0*/  LDG.E.U16 R0, desc[UR36][R4.64] ;  /* 0x0000002404007981 */ /* 0x000ea4000c1e1500 */
[----:B--2---:R-:W-:-:S05]  /*5ac0*/  IMAD.U32 R0, R0, 0x10000, RZ ;  /* 0x0001000000007824 */ /* 0x004fca00078e00ff */
[----:B------:R-:W-:Y:S01]  /*5ad0*/  FSETP.NEU.FTZ.AND P0, PT, R0, RZ, PT ;  /* 0x000000ff0000720b */ /* 0x000fe20003f1d000 */
[----:B------:R-:W-:-:S12]  /*5ae0*/  BRA `(.L_x_2701) ;  /* 0x0000000400b07947 */ /* 0x000fd80003800000 */
.L_x_2708:
        /* <DEDUP_REMOVED lines=11> */
.L_x_2715:
        /* <DEDUP_REMOVED lines=21> */
.L_x_2719:
[----:B------:R-:W-:Y:S05]  /*5cf0*/  BSYNC B1 ;  /* 0x0000000000017941 */ /* 0x000fea0003800000 */
.L_x_2718:
[----:B------:R-:W-:Y:S01]  /*5d00*/  LEA R5, R0, 0x3b800000, 0x17 ;  /* 0x3b80000000057811 */ /* 0x000fe200078eb8ff */
[----:B------:R-:W-:-:S05]  /*5d10*/  IMAD.SHL.U32 R0, R3, 0x100000, RZ ;  /* 0x0010000003007824 */ /* 0x000fca00078e00ff */
[----:B------:R-:W-:-:S07]  /*5d20*/  LOP3.LUT R0, R5, R0, R6, 0xfe, !PT ;  /* 0x0000000005007212 */ /* 0x000fce00078efe06 */
.L_x_2717:
[----:B------:R-:W-:Y:S05]  /*5d30*/  BSYNC B0 ;  /* 0x0000000000007941 */ /* 0x000fea0003800000 */
.L_x_2716:
[----:B------:R-:W-:Y:S01]  /*5d40*/  FSETP.NEU.FTZ.AND P0, PT, R0, RZ, PT ;  /* 0x000000ff0000720b */ /* 0x000fe20003f1d000 */
[----:B------:R-:W-:-:S12]  /*5d50*/  BRA `(.L_x_2701) ;  /* 0x0000000400147947 */ /* 0x000fd80003800000 */
.L_x_2714:
        /* <DEDUP_REMOVED lines=21> */
.L_x_2723:
[----:B------:R-:W-:Y:S05]  /*5eb0*/  BSYNC B1 ;  /* 0x0000000000017941 */ /* 0x000fea0003800000 */
.L_x_2722:
[----:B------:R-:W-:Y:S01]  /*5ec0*/  LEA R5, R0, 0x37800000, 0x17 ;  /* 0x3780000000057811 */ /* 0x000fe200078eb8ff */
[----:B------:R-:W-:-:S05]  /*5ed0*/  IMAD.SHL.U32 R0, R3, 0x200000, RZ ;  /* 0x0020000003007824 */ /* 0x000fca00078e00ff */
[----:B------:R-:W-:-:S07]  /*5ee0*/  LOP3.LUT R0, R5, R0, R6, 0xfe, !PT ;  /* 0x0000000005007212 */ /* 0x000fce00078efe06 */
.L_x_2721:
[----:B------:R-:W-:Y:S05]  /*5ef0*/  BSYNC B0 ;  /* 0x0000000000007941 */ /* 0x000fea0003800000 */
.L_x_2720:
[----:B------:R-:W-:Y:S01]  /*5f00*/  FSETP.NEU.FTZ.AND P0, PT, R0, RZ, PT ;  /* 0x000000ff0000720b */ /* 0x000fe20003f1d000 */
[----:B------:R-:W-:-:S12]  /*5f10*/  BRA `(.L_x_2701) ;  /* 0x0000000000a47947 */ /* 0x000fd80003800000 */
.L_x_2713:
        /* <DEDUP_REMOVED lines=14> */
.L_x_2727:
[----:B------:R-:W-:Y:S05]  /*6000*/  BSYNC B0 ;  /* 0x0000000000007941 */ /* 0x000fea0003800000 */
.L_x_2726:
[----:B------:R-:W-:Y:S01]  /*6010*/  FSETP.NEU.FTZ.AND P0, PT, R0, RZ, PT ;  /* 0x000000ff0000720b */ /* 0x000fe20003f1d000 */
[----:B------:R-:W-:-:S12]  /*6020*/  BRA `(.L_x_2701) ;  /* 0x0000000000607947 */ /* 0x000fd80003800000 */
.L_x_2700:
        /* <DEDUP_REMOVED lines=16> */
.L_x_2728:
[----:B------:R-:W-:Y:S01]  /*6130*/  PLOP3.LUT P0, PT, PT, PT, PT, 0x8, 0x0 ;  /* 0x000000000000781c */ /* 0x000fe20003f0e170 */
[----:B------:R-:W-:-:S12]  /*6140*/  BRA `(.L_x_2701) ;  /* 0x0000000000187947 */ /* 0x000fd80003800000 */
.L_x_2725:
[----:B------:R-:W2:Y:S02]  /*6150*/  LDG.E.64 R4, desc[UR36][R4.64] ;  /* 0x0000002404047981 */ /* 0x000ea4000c1e1b00 */
[----:B--2---:R-:W-:-:S04]  /*6160*/  ISETP.NE.U32.AND P0, PT, R4, RZ, PT ;  /* 0x000000ff0400720c */ /* 0x004fc80003f05070 */
[----:B------:R-:W-:Y:S01]  /*6170*/  ISETP.NE.AND.EX P0, PT, R5, RZ, PT, P0 ;  /* 0x000000ff0500720c */ /* 0x000fe20003f05300 */
[----:B------:R-:W-:-:S12]  /*6180*/  BRA `(.L_x_2701) ;  /* 0x0000000000087947 */ /* 0x000fd80003800000 */
.L_x_2724:
[----:B------:R-:W2:Y:S02]  /*6190*/  LDG.E R4, desc[UR36][R4.64] ;  /* 0x0000002404047981 */ /* 0x000ea4000c1e1900 */
[----:B--2---:R-:W-:-:S13]  /*61a0*/  ISETP.NE.AND P0, PT, R4, RZ, PT ;  /* 0x000000ff0400720c */ /* 0x004fda0003f05270 */
.L_x_2701:
[----:B------:R-:W-:Y:S01]  /*61b0*/  ISETP.NE.AND P1, PT, R27, RZ, PT ;  /* 0x000000ff1b00720c */ /* 0x000fe20003f25270 */
[----:B------:R-:W-:Y:S01]  /*61c0*/  VIADD R25, R25, 0x80 ;  /* 0x0000008019197836 */ /* 0x000fe20000000000 */
[----:B------:R-:W-:Y:S02]  /*61d0*/  SEL R24, RZ, 0x1, !P0 ;  /* 0x00000001ff187807 */ /* 0x000fe40004000000 */
[----:B------:R-:W-:-:S09]  /*61e0*/  SEL R27, RZ, 0x1, !P1 ;  /* 0x00000001ff1b7807 */ /* 0x000fd20004800000 */
.L_x_2662:
[----:B------:R-:W-:Y:S05]  /*61f0*/  BSYNC B6 ;  /* 0x0000000000067941 */ /* 0x000fea0003800000 */
.L_x_2661:
        /* <DEDUP_REMOVED lines=25> */
.L_x_2734:
[----:B------:R-:W2:Y:S02]  /*6390*/  LDG.E.U8 R4, desc[UR36][R4.64] ;  /* 0x0000002404047981 */ /* 0x000ea4000c1e1100 */
[----:B--2---:R-:W-:-:S04]  /*63a0*/  ISETP.NE.AND P0, PT, R4, RZ, PT ;  /* 0x000000ff0400720c */ /* 0x004fc80003f05270 */
[----:B------:R-:W-:Y:S01]  /*63b0*/  P2R R23, PR, RZ, 0x1 ;  /* 0x00000001ff177803 */ /* 0x000fe20000000000 */
[----:B------:R-:W-:Y:S08]  /*63c0*/  BRA `(.L_x_2736) ;  /* 0x0000000c00c47947 */ /* 0x000ff00003800000 */
.L_x_2733:
        /* <DEDUP_REMOVED lines=11> */
.L_x_2738:
[----:B------:R-:W2:Y:S02]  /*6480*/  LDG.E R4, desc[UR36][R4.64] ;  /* 0x0000002404047981 */ /* 0x000ea4000c1e1900 */
[----:B--2---:R-:W-:-:S04]  /*6490*/  ISETP.NE.AND P0, PT, R4, RZ, PT ;  /* 0x000000ff0400720c */ /* 0x004fc80003f05270 */
[----:B------:R-:W-:Y:S01]  /*64a0*/  P2R R23, PR, RZ, 0x1 ;  /* 0x00000001ff177803 */ /* 0x000fe20000000000 */
[----:B------:R-:W-:Y:S08]  /*64b0*/  BRA `(.L_x_2736) ;  /* 0x0000000c00887947 */ /* 0x000ff00003800000 */
.L_x_2737:
[----:B------:R-:W2:Y:S02]  /*64c0*/  LDG.E.U16 R4, desc[UR36][R4.64] ;  /* 0x0000002404047981 */ /* 0x000ea4000c1e1500 */
[----:B--2---:R-:W-:-:S04]  /*64d0*/  ISETP.NE.AND P0, PT, R4, RZ, PT ;  /* 0x000000ff0400720c */ /* 0x004fc80003f05270 */
[----:B------:R-:W-:Y:S01]  /*64e0*/  P2R R23, PR, RZ, 0x1 ;  /* 0x00000001ff177803 */ /* 0x000fe20000000000 */
[----:B------:R-:W-:Y:S08]  /*64f0*/  BRA `(.L_x_2736) ;  /* 0x0000000c00787947 */ /* 0x000ff00003800000 */
.L_x_2732:
        /* <DEDUP_REMOVED lines=10> */
.L_x_2740:
[----:B------:R-:W2:Y:S02]  /*65a0*/  LDG.E.U16 R0, desc[UR36][R4.64] ;  /* 0x0000002404007981 */ /* 0x000ea4000c1e1500 */
[----:B--2---:R-:W-:-:S05]  /*65b0*/  HADD2.F32 R0, -RZ, R0.H0_H0 ;  /* 0x20000000ff007230 */ /* 0x004fca0000004100 */
[----:B------:R-:W-:-:S04]  /*65c0*/  FSETP.NEU.FTZ.AND P0, PT, R0, RZ, PT ;  /* 0x000000ff0000720b */ /* 0x000fc80003f1d000 */
[----:B------:R-:W-:Y:S01]  /*65d0*/  P2R R23, PR, RZ, 0x1 ;  /* 0x00000001ff177803 */ /* 0x000fe20000000000 */
[----:B------:R-:W-:Y:S08]  /*65e0*/  BRA `(.L_x_2736) ;  /* 0x0000000c003c7947 */ /* 0x000ff00003800000 */
.L_x_2739:
        /* <DEDUP_REMOVED lines=12> */
.L_x_2742:
        /* <DEDUP_REMOVED lines=11> */
.L_x_2741:
[----:B------:R-:W2:Y:S02]  /*6760*/  LDG.E.64 R4, desc[UR36][R4.64] ;  /* 0x0000002404047981 */ /* 0x000ea4000c1e1b00 */
[----:B--2---:R-:W-:-:S06]  /*6770*/  DSETP.NEU.AND P0, PT, R4, RZ, PT ;  /* 0x000000ff0400722a */ /* 0x004fcc0003f0d000 */
[----:B------:R-:W-:Y:S01]  /*6780*/  P2R R23, PR, RZ, 0x1 ;  /* 0x00000001ff177803 */ /* 0x000fe20000000000 */
[----:B------:R-:W-:Y:S07]  /*6790*/  BRA `(.L_x_2736) ;  /* 0x0000000800d07947 */ /* 0x000fee0003800000 */
.L_x_2731:
        /* <DEDUP_REMOVED lines=12> */
.L_x_2745:
[----:B------:R-:W2:Y:S02]  /*6860*/  LDG.E.128 R4, desc[UR36][R4.64] ;  /* 0x0000002404047981 */ /* 0x000ea4000c1e1d00 */
[----:B--2---:R-:W-:-:S06]  /*6870*/  DSETP.NEU.AND P0, PT, R6, RZ, PT ;  /* 0x000000ff0600722a */ /* 0x004fcc0003f0d000 */
[----:B------:R-:W-:-:S06]  /*6880*/  DSETP.NEU.OR P0, PT, R4, RZ, P0 ;  /* 0x000000ff0400722a */ /* 0x000fcc000070d400 */
[----:B------:R-:W-:Y:S01]  /*6890*/  P2R R23, PR, RZ, 0x1 ;  /* 0x00000001ff177803 */ /* 0x000fe20000000000 */
[----:B------:R-:W-:Y:S07]  /*68a0*/  BRA `(.L_x_2736) ;  /* 0x00000008008c7947 */ /* 0x000fee0003800000 */
.L_x_2744:
        /* <DEDUP_REMOVED lines=28> */
.L_x_2747:
        /* <DEDUP_REMOVED lines=15> */
.L_x_2746:
[----:B------:R-:W2:Y:S02]  /*6b60*/  LDG.E.U16 R0, desc[UR36][R4.64] ;  /* 0x0000002404007981 */ /* 0x000ea4000c1e1500 */
[----:B--2---:R-:W-:-:S05]  /*6b70*/  IMAD.U32 R0, R0, 0x10000, RZ ;  /* 0x0001000000007824 */ /* 0x004fca00078e00ff */
[----:B------:R-:W-:-:S04]  /*6b80*/  FSETP.NEU.FTZ.AND P0, PT, R0, RZ, PT ;  /* 0x000000ff0000720b */ /* 0x000fc80003f1d000 */
[----:B------:R-:W-:Y:S01]  /*6b90*/  P2R R23, PR, RZ, 0x1 ;  /* 0x00000001ff177803 */ /* 0x000fe20000000000 */
[----:B------:R-:W-:Y:S08]  /*6ba0*/  BRA `(.L_x_2736) ;  /* 0x0000000400cc7947 */ /* 0x000ff00003800000 */
.L_x_2743:
        /* <DEDUP_REMOVED lines=12> */
.L_x_2750:
        /* <DEDUP_REMOVED lines=21> */
.L_x_2754:
[----:B------:R-:W-:Y:S05]  /*6dc0*/  BSYNC B1 ;  /* 0x0000000000017941 */ /* 0x000fea0003800000 */
.L_x_2753:
[----:B------:R-:W-:Y:S01]  /*6dd0*/  LEA R5, R0, 0x3b800000, 0x17 ;  /* 0x3b80000000057811 */ /* 0x000fe200078eb8ff */
[----:B------:R-:W-:-:S05]  /*6de0*/  IMAD.SHL.U32 R0, R3, 0x100000, RZ ;  /* 0x0010000003007824 */ /* 0x000fca00078e00ff */
[----:B------:R-:W-:-:S07]  /*6df0*/  LOP3.LUT R0, R5, R0, R6, 0xfe, !PT ;  /* 0x0000000005007212 */ /* 0x000fce00078efe06 */
.L_x_2752:
[----:B------:R-:W-:Y:S05]  /*6e00*/  BSYNC B0 ;  /* 0x0000000000007941 */ /* 0x000fea0003800000 */
.L_x_2751:
[----:B------:R-:W-:-:S04]  /*6e10*/  FSETP.NEU.FTZ.AND P0, PT, R0, RZ, PT ;  /* 0x000000ff0000720b */ /* 0x000fc80003f1d000 */
[----:B------:R-:W-:Y:S01]  /*6e20*/  P2R R23, PR, RZ, 0x1 ;  /* 0x00000001ff177803 */ /* 0x000fe20000000000 */
[----:B------:R-:W-:Y:S08]  /*6e30*/  BRA `(.L_x_2736) ;  /* 0x0000000400287947 */ /* 0x000ff00003800000 */
.L_x_2749:
        /* <DEDUP_REMOVED lines=21> */
.L_x_2758:
[----:B------:R-:W-:Y:S05]  /*6f90*/  BSYNC B1 ;  /* 0x0000000000017941 */ /* 0x000fea0003800000 */
.L_x_2757:
[----:B------:R-:W-:Y:S01]  /*6fa0*/  LEA R5, R0, 0x37800000, 0x17 ;  /* 0x3780000000057811 */ /* 0x000fe200078eb8ff */
[----:B------:R-:W-:-:S05]  /*6fb0*/  IMAD.SHL.U32 R0, R3, 0x200000, RZ ;  /* 0x0020000003007824 */ /* 0x000fca00078e00ff */
[----:B------:R-:W-:-:S07]  /*6fc0*/  LOP3.LUT R0, R5, R0, R6, 0xfe, !PT ;  /* 0x0000000005007212 */ /* 0x000fce00078efe06 */
.L_x_2756:
[----:B------:R-:W-:Y:S05]  /*6fd0*/  BSYNC B0 ;  /* 0x0000000000007941 */ /* 0x000fea0003800000 */
.L_x_2755:
[----:B------:R-:W-:-:S04]  /*6fe0*/  FSETP.NEU.FTZ.AND P0, PT, R0, RZ, PT ;  /* 0x000000ff0000720b */ /* 0x000fc80003f1d000 */
[----:B------:R-:W-:Y:S01]  /*6ff0*/  P2R R23, PR, RZ, 0x1 ;  /* 0x00000001ff177803 */ /* 0x000fe20000000000 */
[----:B------:R-:W-:Y:S08]  /*7000*/  BRA `(.L_x_2736) ;  /* 0x0000000000b47947 */ /* 0x000ff00003800000 */
.L_x_2748:
        /* <DEDUP_REMOVED lines=14> */
.L_x_2762:
[----:B------:R-:W-:Y:S05]  /*70f0*/  BSYNC B0 ;  /* 0x0000000000007941 */ /* 0x000fea0003800000 */
.L_x_2761:
[----:B------:R-:W-:-:S04]  /*7100*/  FSETP.NEU.FTZ.AND P0, PT, R0, RZ, PT ;  /* 0x000000ff0000720b */ /* 0x000fc80003f1d000 */
[----:B------:R-:W-:Y:S01]  /*7110*/  P2R R23, PR, RZ, 0x1 ;  /* 0x00000001ff177803 */ /* 0x000fe20000000000 */
[----:B------:R-:W-:Y:S08]  /*7120*/  BRA `(.L_x_2736) ;  /* 0x00000000006c7947 */ /* 0x000ff00003800000 */
.L_x_2735:
        /* <DEDUP_REMOVED lines=16> */
.L_x_2763:
[----:B------:R-:W-:-:S04]  /*7230*/  PLOP3.LUT P0, PT, PT, PT, PT, 0x8, 0x0 ;  /* 0x000000000000781c */ /* 0x000fc80003f0e170 */
[----:B------:R-:W-:Y:S01]  /*7240*/  P2R R23, PR, RZ, 0x1 ;  /* 0x00000001ff177803 */ /* 0x000fe20000000000 */
[----:B------:R-:W-:Y:S08]  /*7250*/  BRA `(.L_x_2736) ;  /* 0x0000000000207947 */ /* 0x000ff00003800000 */
.L_x_2760:
[----:B------:R-:W2:Y:S02]  /*7260*/  LDG.E.64 R4, desc[UR36][R4.64] ;  /* 0x0000002404047981 */ /* 0x000ea4000c1e1b00 */
[----:B--2---:R-:W-:-:S04]  /*7270*/  ISETP.NE.U32.AND P0, PT, R4, RZ, PT ;  /* 0x000000ff0400720c */ /* 0x004fc80003f05070 */
[----:B------:R-:W-:-:S04]  /*7280*/  ISETP.NE.AND.EX P0, PT, R5, RZ, PT, P0 ;  /* 0x000000ff0500720c */ /* 0x000fc80003f05300 */
[----:B------:R-:W-:Y:S01]  /*7290*/  P2R R23, PR, RZ, 0x1 ;  /* 0x00000001ff177803 */ /* 0x000fe20000000000 */
[----:B------:R-:W-:Y:S08]  /*72a0*/  BRA `(.L_x_2736) ;  /* 0x00000000000c7947 */ /* 0x000ff00003800000 */
.L_x_2759:
[----:B------:R-:W2:Y:S02]  /*72b0*/  LDG.E R4, desc[UR36][R4.64] ;  /* 0x0000002404047981 */ /* 0x000ea4000c1e1900 */
[----:B--2---:R-:W-:-:S04]  /*72c0*/  ISETP.NE.AND P0, PT, R4, RZ, PT ;  /* 0x000000ff0400720c */ /* 0x004fc80003f05270 */
[----:B------:R-:W-:-:S09]  /*72d0*/  P2R R23, PR, RZ, 0x1 ;  /* 0x00000001ff177803 */ /* 0x000fd20000000000 */
.L_x_2736:
        /* <DEDUP_REMOVED lines=20> */
.L_x_2767:
[----:B------:R-:W2:Y:S02]  /*7420*/  LDG.E.U8 R4, desc[UR36][R4.64] ;  /* 0x0000002404047981 */ /* 0x000ea4000c1e1100 */
[----:B--2---:R-:W-:Y:S01]  /*7430*/  ISETP.NE.AND P0, PT, R4, RZ, PT ;  /* 0x000000ff0400720c */ /* 0x004fe20003f05270 */
[----:B------:R-:W-:-:S12]  /*7440*/  BRA `(.L_x_2769) ;  /* 0x0000000c00747947 */ /* 0x000fd80003800000 */
.L_x_2766:
        /* <DEDUP_REMOVED lines=10> */
.L_x_2771:
[----:B------:R-:W2:Y:S02]  /*74f0*/  LDG.E R4, desc[UR36][R4.64] ;  /* 0x0000002404047981 */ /* 0x000ea4000c1e1900 */
[----:B--2---:R-:W-:Y:S01]  /*7500*/  ISETP.NE.AND P0, PT, R4, RZ, PT ;  /* 0x000000ff0400720c */ /* 0x004fe20003f05270 */
[----:B------:R-:W-:-:S12]  /*7510*/  BRA `(.L_x_2769) ;  /* 0x0000000c00407947 */ /* 0x000fd80003800000 */
.L_x_2770:
[----:B------:R-:W2:Y:S02]  /*7520*/  LDG.E.U16 R4, desc[UR36][R4.64] ;  /* 0x0000002404047981 */ /* 0x000ea4000c1e1500 */
[----:B--2---:R-:W-:Y:S01]  /*7530*/  ISETP.NE.AND P0, PT, R4, RZ, PT ;  /* 0x000000ff0400720c */ /* 0x004fe20003f05270 */
[----:B------:R-:W-:-:S12]  /*7540*/  BRA `(.L_x_2769) ;  /* 0x0000000c00347947 */ /* 0x000fd80003800000 */
.L_x_2765:
        /* <DEDUP_REMOVED lines=9> */
.L_x_2773:
[----:B------:R-:W2:Y:S02]  /*75e0*/  LDG.E.U16 R0, desc[UR36][R4.64] ;  /* 0x0000002404007981 */ /* 0x000ea4000c1e1500 */
[----:B--2---:R-:W-:-:S05]  /*75f0*/  HADD2.F32 R0, -RZ, R0.H0_H0 ;  /* 0x20000000ff007230 */ /* 0x004fca0000004100 */
[----:B------:R-:W-:Y:S01]  /*7600*/  FSETP.NEU.FTZ.AND P0, PT, R0, RZ, PT ;  /* 0x000000ff0000720b */ /* 0x000fe20003f1d000 */
[----:B------:R-:W-:-:S12]  /*7610*/  BRA `(.L_x_2769) ;  /* 0x0000000c00007947 */ /* 0x000fd80003800000 */
.L_x_2772:
        /* <DEDUP_REMOVED lines=11> */
.L_x_2775:
        /* <DEDUP_REMOVED lines=10> */
.L_x_2774:
[----:B------:R-:W2:Y:S02]  /*7770*/  LDG.E.64 R4, desc[UR36][R4.64] ;  /* 0x0000002404047981 */ /* 0x000ea4000c1e1b00 */
[----:B--2---:R-:W-:Y:S01]  /*7780*/  DSETP.NEU.AND P0, PT, R4, RZ, PT ;  /* 0x000000ff0400722a */ /* 0x004fe20003f0d000 */
[----:B------:R-:W-:-:S13]  /*7790*/  BRA `(.L_x_2769) ;  /* 0x0000000800a07947 */ /* 0x000fda0003800000 */
.L_x_2764:
        /* <DEDUP_REMOVED lines=11> */
.L_x_2778:
[----:B------:R-:W2:Y:S02]  /*7850*/  LDG.E.128 R4, desc[UR36][R4.64] ;  /* 0x0000002404047981 */ /* 0x000ea4000c1e1d00 */
[----:B--2---:R-:W-:-:S06]  /*7860*/  DSETP.NEU.AND P0, PT, R6, RZ, PT ;  /* 0x000000ff0600722a */ /* 0x004fcc0003f0d000 */
[----:B------:R-:W-:Y:S01]  /*7870*/  DSETP.NEU.OR P0, PT, R4, RZ, P0 ;  /* 0x000000ff0400722a */ /* 0x000fe2000070d400 */
[----:B------:R-:W-:-:S13]  /*7880*/  BRA `(.L_x_2769) ;  /* 0x0000000800647947 */ /* 0x000fda0003800000 */
.L_x_2777:
        /* <DEDUP_REMOVED lines=27> */
.L_x_2780:
        /* <DEDUP_REMOVED lines=14> */
.L_x_2779:
[----:B------:R-:W2:Y:S02]  /*7b20*/  LDG.E.U16 R0, desc[UR36][R4.64] ;  /* 0x0000002404007981 */ /* 0x000ea4000c1e1500 */
[----:B--2---:R-:W-:-:S05]  /*7b30*/  IMAD.U32 R0, R0, 0x10000, RZ ;  /* 0x0001000000007824 */ /* 0x004fca00078e00ff */
[----:B------:R-:W-:Y:S01]  /*7b40*/  FSETP.NEU.FTZ.AND P0, PT, R0, RZ, PT ;  /* 0x000000ff0000720b */ /* 0x000fe20003f1d000 */
[----:B------:R-:W-:-:S12]  /*7b50*/  BRA `(.L_x_2769) ;  /* 0x0000000400b07947 */ /* 0x000fd80003800000 */
.L_x_2776:
        /* <DEDUP_REMOVED lines=11> */
.L_x_2783:
        /* <DEDUP_REMOVED lines=21> */
.L_x_2787:
[----:B------:R-:W-:Y:S05]  /*7d60*/  BSYNC B1 ;  /* 0x0000000000017941 */ /* 0x000fea0003800000 */
.L_x_2786:
[----:B------:R-:W-:Y:S01]  /*7d70*/  LEA R5, R0, 0x3b800000, 0x17 ;  /* 0x3b80000000057811 */ /* 0x000fe200078eb8ff */
[----:B------:R-:W-:-:S05]  /*7d80*/  IMAD.SHL.U32 R0, R3, 0x100000, RZ ;  /* 0x0010000003007824 */ /* 0x000fca00078e00ff */
[----:B------:R-:W-:-:S07]  /*7d90*/  LOP3.LUT R0, R5, R0, R6, 0xfe, !PT ;  /* 0x0000000005007212 */ /* 0x000fce00078efe06 */
.L_x_2785:
[----:B------:R-:W-:Y:S05]  /*7da0*/  BSYNC B0 ;  /* 0x0000000000007941 */ /* 0x000fea0003800000 */
.L_x_2784:
[----:B------:R-:W-:Y:S01]  /*7db0*/  FSETP.NEU.FTZ.AND P0, PT, R0, RZ, PT ;  /* 0x000000ff0000720b */ /* 0x000fe20003f1d000 */
[----:B------:R-:W-:-:S12]  /*7dc0*/  BRA `(.L_x_2769) ;  /* 0x0000000400147947 */ /* 0x000fd80003800000 */
.L_x_2782:
        /* <DEDUP_REMOVED lines=21> */
.L_x_2791:
[----:B------:R-:W-:Y:S05]  /*7f20*/  BSYNC B1 ;  /* 0x0000000000017941 */ /* 0x000fea0003800000 */
.L_x_2790:
[----:B------:R-:W-:Y:S01]  /*7f30*/  LEA R5, R0, 0x37800000, 0x17 ;  /* 0x3780000000057811 */ /* 0x000fe200078eb8ff */
[----:B------:R-:W-:-:S05]  /*7f40*/  IMAD.SHL.U32 R0, R3, 0x200000, RZ ;  /* 0x0020000003007824 */ /* 0x000fca00078e00ff */
[----:B------:R-:W-:-:S07]  /*7f50*/  LOP3.LUT R0, R5, R0, R6, 0xfe, !PT ;  /* 0x0000000005007212 */ /* 0x000fce00078efe06 */
.L_x_2789:
[----:B------:R-:W-:Y:S05]  /*7f60*/  BSYNC B0 ;  /* 0x0000000000007941 */ /* 0x000fea0003800000 */
.L_x_2788:
[----:B------:R-:W-:Y:S01]  /*7f70*/  FSETP.NEU.FTZ.AND P0, PT, R0, RZ, PT ;  /* 0x000000ff0000720b */ /* 0x000fe20003f1d000 */
[----:B------:R-:W-:-:S12]  /*7f80*/  BRA `(.L_x_2769) ;  /* 0x0000000000a47947 */ /* 0x000fd80003800000 */
.L_x_2781:
        /* <DEDUP_REMOVED lines=14> */
.L_x_2795:
[----:B------:R-:W-:Y:S05]  /*8070*/  BSYNC B0 ;  /* 0x0000000000007941 */ /* 0x000fea0003800000 */
.L_x_2794:
[----:B------:R-:W-:Y:S01]  /*8080*/  FSETP.NEU.FTZ.AND P0, PT, R0, RZ, PT ;  /* 0x000000ff0000720b */ /* 0x000fe20003f1d000 */
[----:B------:R-:W-:-:S12]  /*8090*/  BRA `(.L_x_2769) ;  /* 0x0000000000607947 */ /* 0x000fd80003800000 */
.L_x_2768:
        /* <DEDUP_REMOVED lines=16> */
.L_x_2796:
[----:B------:R-:W-:Y:S01]  /*81a0*/  PLOP3.LUT P0, PT, PT, PT, PT, 0x8, 0x0 ;  /* 0x000000000000781c */ /* 0x000fe20003f0e170 */
[----:B------:R-:W-:-:S12]  /*81b0*/  BRA `(.L_x_2769) ;  /* 0x0000000000187947 */ /* 0x000fd80003800000 */
.L_x_2793:
[----:B------:R-:W2:Y:S02]  /*81c0*/  LDG.E.64 R4, desc[UR36][R4.64] ;  /* 0x0000002404047981 */ /* 0x000ea4000c1e1b00 */
[----:B--2---:R-:W-:-:S04]  /*81d0*/  ISETP.NE.U32.AND P0, PT, R4, RZ, PT ;  /* 0x000000ff0400720c */ /* 0x004fc80003f05070 */
[----:B------:R-:W-:Y:S01]  /*81e0*/  ISETP.NE.AND.EX P0, PT, R5, RZ, PT, P0 ;  /* 0x000000ff0500720c */ /* 0x000fe20003f05300 */
[----:B------:R-:W-:-:S12]  /*81f0*/  BRA `(.L_x_2769) ;  /* 0x0000000000087947 */ /* 0x000fd80003800000 */
.L_x_2792:
[----:B------:R-:W2:Y:S02]  /*8200*/  LDG.E R4, desc[UR36][R4.64] ;  /* 0x0000002404047981 */ /* 0x000ea4000c1e1900 */
[----:B--2---:R-:W-:-:S13]  /*8210*/  ISETP.NE.AND P0, PT, R4, RZ, PT ;  /* 0x000000ff0400720c */ /* 0x004fda0003f05270 */
.L_x_2769:
[----:B------:R-:W-:Y:S02]  /*8220*/  ISETP.NE.AND P1, PT, R23, RZ, PT ;  /* 0x000000ff1700720c */ /* 0x000fe40003f25270 */
[----:B------:R-:W-:Y:S02]  /*8230*/  SEL R5, RZ, 0x1, !P0 ;  /* 0x00000001ff057807 */ /* 0x000fe40004000000 */
[----:B------:R-:W-:-:S09]  /*8240*/  SEL R26, RZ, 0x1, !P1 ;  /* 0x00000001ff1a7807 */ /* 0x000fd20004800000 */
.L_x_2730:
[----:B------:R-:W-:Y:S05]  /*8250*/  BSYNC B6 ;  /* 0x0000000000067941 */ /* 0x000fea0003800000 */
.L_x_2729:
[----:B------:R-:W0:Y:S01]  /*8260*/  S2R R3, SR_TID.X ;  /* 0x0000000000037919 */ /* 0x000e220000002100 */
[----:B------:R-:W1:Y:S01]  /*8270*/  LDC.U8 R23, c[0x0][0x240] ;  /* 0x00009000ff177b82 */ /* 0x000e620000000000 */
[----:B------:R-:W-:Y:S01]  /*8280*/  PRMT R0, R17, 0x9910, RZ ;  /* 0x0000991011007816 */ /* 0x000fe200000000ff */
[----:B------:R-:W-:Y:S01]  /*8290*/  BSSY B6, `(.L_x_2797) ;  /* 0x00000fc000067945 */ /* 0x000fe20003800000 */
[----:B------:R-:W-:Y:S02]  /*82a0*/  PRMT R4, R16, 0x9910, RZ ;  /* 0x0000991010047816 */ /* 0x000fe400000000ff */
[----:B------:R-:W-:Y:S02]  /*82b0*/  PRMT R6, R27, 0x9910, RZ ;  /* 0x000099101b067816 */ /* 0x000fe400000000ff */
[----:B------:R-:W-:Y:S02]  /*82c0*/  PRMT R7, R26, 0x9910, RZ ;  /* 0x000099101a077816 */ /* 0x000fe400000000ff */
[----:B------:R-:W-:-:S02]  /*82d0*/  ISETP.NE.AND P0, PT, R0, RZ, PT ;  /* 0x000000ff0000720c */ /* 0x000fc40003f05270 */
[----:B------:R-:W-:Y:S02]  /*82e0*/  ISETP.NE.AND P1, PT, R4, RZ, PT ;  /* 0x000000ff0400720c */ /* 0x000fe40003f25270 */
[----:B------:R-:W-:Y:S02]  /*82f0*/  ISETP.NE.AND P2, PT, R6, RZ, PT ;  /* 0x000000ff0600720c */ /* 0x000fe40003f45270 */
[----:B------:R-:W-:Y:S02]  /*8300*/  ISETP.NE.AND P3, PT, R7, RZ, PT ;  /* 0x000000ff0700720c */ /* 0x000fe40003f65270 */
[----:B------:R-:W-:Y:S02]  /*8310*/  SEL R11, R18, R17, !P0 ;  /* 0x00000011120b7207 */ /* 0x000fe40004000000 */
[----:B------:R-:W-:Y:S02]  /*8320*/  SEL R19, R19, R16, !P1 ;  /* 0x0000001013137207 */ /* 0x000fe40004800000 */
[----:B------:R-:W-:-:S02]  /*8330*/  SEL R24, R24, R27, !P2 ;  /* 0x0000001b18187207 */ /* 0x000fc40005000000 */
[----:B------:R-:W-:Y:S02]  /*8340*/  SEL R26, R5, R26, !P3 ;  /* 0x0000001a051a7207 */ /* 0x000fe40005800000 */
[----:B0-----:R-:W-:Y:S01]  /*8350*/  ISETP.GE.AND P4, PT, R3, R22, PT ;  /* 0x000000160300720c */ /* 0x001fe20003f86270 */
[----:B------:R-:W-:-:S12]  /*8360*/  IMAD.MOV.U32 R17, RZ, RZ, R3 ;  /* 0x000000ffff117224 */ /* 0x000fd800078e0003 */
[----:B------:R-:W-:Y:S05]  /*8370*/  @P4 BRA `(.L_x_2798) ;  /* 0x0000000c00b44947 */ /* 0x000fea0003800000 */
[----:B------:R-:W0:Y:S01]  /*8380*/  LDC.64 R8, c[0x0][0x218] ;  /* 0x00008600ff087b82 */ /* 0x000e220000000a00 */
[----:B------:R-:W-:Y:S01]  /*8390*/  IMAD R0, R2, 0x200, R3 ;  /* 0x0000020002007824 */ /* 0x000fe200078e0203 */
[----:B-1----:R-:W-:Y:S01]  /*83a0*/  PRMT R4, R23, 0x9910, RZ ;  /* 0x0000991017047816 */ /* 0x002fe200000000ff */
[----:B------:R-:W-:Y:S01]  /*83b0*/  ULDC UR4, c[0x0][0x244] ;  /* 0x0000910000047ab9 */ /* 0x000fe20000000800 */
[----:B------:R-:W-:Y:S02]  /*83c0*/  VIADD R17, R3, 0x80 ;  /* 0x0000008003117836 */ /* 0x000fe40000000000 */
        /* <DEDUP_REMOVED lines=16> */
.L_x_2802:
[----:B------:R0:W-:Y:S01]  /*84d0*/  STG.E.U8 desc[UR36][R8.64], R11 ;  /* 0x0000000b08007986 */ /* 0x0001e2000c101124 */
[----:B------:R-:W-:Y:S05]  /*84e0*/  BRA `(.L_x_2798) ;  /* 0x0000000c00587947 */ /* 0x000fea0003800000 */
.L_x_2801:
[----:B------:R-:W-:-:S13]  /*84f0*/  ISETP.NE.AND P0, PT, R0, 0x2, PT ;  /* 0x000000020000780c */ /* 0x000fda0003f05270 */
[----:B------:R-:W-:Y:S05]  /*8500*/  @!P0 BRA `(.L_x_2804) ;  /* 0x00000000002c8947 */ /* 0x000fea0003800000 */
[----:B------:R-:W-:-:S13]  /*8510*/  ISETP.NE.AND P0, PT, R0, 0x3, PT ;  /* 0x000000030000780c */ /* 0x000fda0003f05270 */
[----:B------:R-:W-:Y:S05]  /*8520*/  @!P0 BRA `(.L_x_2805) ;  /* 0x0000000000188947 */ /* 0x000fea0003800000 */
[----:B------:R-:W-:-:S13]  /*8530*/  ISETP.NE.AND P0, PT, R0, 0x4, PT ;  /* 0x000000040000780c */ /* 0x000fda0003f05270 */
[----:B------:R-:W-:Y:S05]  /*8540*/  @P0 BRA `(.L_x_2803) ;  /* 0x0000000800e40947 */ /* 0x000fea0003800000 */
[----:B------:R-:W-:Y:S01]  /*8550*/  LOP3.LUT R4, R11, 0xffff, RZ, 0xc0, !PT ;  /* 0x0000ffff0b047812 */ /* 0x000fe200078ec0ff */
[----:B------:R-:W-:-:S05]  /*8560*/  IMAD.MOV.U32 R5, RZ, RZ, RZ ;  /* 0x000000ffff057224 */ /* 0x000fca00078e00ff */
[----:B------:R0:W-:Y:S01]  /*8570*/  STG.E.64 desc[UR36][R8.64], R4 ;  /* 0x0000000408007986 */ /* 0x0001e2000c101b24 */
[----:B------:R-:W-:Y:S05]  /*8580*/  BRA `(.L_x_2798) ;  /* 0x0000000c00307947 */ /* 0x000fea0003800000 */
.L_x_2805:
[----:B------:R-:W-:-:S05]  /*8590*/  LOP3.LUT R11, R11, 0xffff, RZ, 0xc0, !PT ;  /* 0x0000ffff0b0b7812 */ /* 0x000fca00078ec0ff */
[----:B------:R0:W-:Y:S01]  /*85a0*/  STG.E desc[UR36][R8.64], R11 ;  /* 0x0000000b08007986 */ /* 0x0001e2000c101924 */
[----:B------:R-:W-:Y:S05]  /*85b0*/  BRA `(.L_x_2798) ;  /* 0x0000000c00247947 */ /* 0x000fea0003800000 */
.L_x_2804:
[----:B------:R0:W-:Y:S01]  /*85c0*/  STG.E.U16 desc[UR36][R8.64], R11 ;  /* 0x0000000b08007986 */ /* 0x0001e2000c101524 */
[----:B------:R-:W-:Y:S05]  /*85d0*/  BRA `(.L_x_2798) ;  /* 0x0000000c001c7947 */ /* 0x000fea0003800000 */
.L_x_2800:
[----:B------:R-:W-:-:S13]  /*85e0*/  ISETP.GT.AND P0, PT, R0, 0x6, PT ;  /* 0x000000060000780c */ /* 0x000fda0003f04270 */
[----:B------:R-:W-:Y:S05]  /*85f0*/  @P0 BRA `(.L_x_2806) ;  /* 0x00000000002c0947 */ /* 0x000fea0003800000 */
[----:B------:R-:W-:-:S13]  /*8600*/  ISETP.NE.AND P0, PT, R0, 0x5, PT ;  /* 0x000000050000780c */ /* 0x000fda0003f05270 */
[----:B------:R-:W-:Y:S05]  /*8610*/  @!P0 BRA `(.L_x_2807) ;  /* 0x0000000000148947 */ /* 0x000fea0003800000 */
[----:B------:R-:W-:-:S13]  /*8620*/  ISETP.NE.AND P0, PT, R0, 0x6, PT ;  /* 0x000000060000780c */ /* 0x000fda0003f05270 */
[----:B------:R-:W-:Y:S05]  /*8630*/  @P0 BRA `(.L_x_2803) ;  /* 0x0000000800a80947 */ /* 0x000fea0003800000 */
[----:B------:R-:W0:Y:S02]  /*8640*/  I2F.S16 R3, R11 ;  /* 0x0000000b00037306 */ /* 0x000e240000101400 */
[----:B0-----:R0:W-:Y:S01]  /*8650*/  STG.E desc[UR36][R8.64], R3 ;  /* 0x0000000308007986 */ /* 0x0011e2000c101924 */
[----:B------:R-:W-:Y:S05]  /*8660*/  BRA `(.L_x_2798) ;  /* 0x0000000800f87947 */ /* 0x000fea0003800000 */
.L_x_2807:
[----:B------:R-:W0:Y:S02]  /*8670*/  I2F.S16 R0, R11 ;  /* 0x0000000b00007306 */ /* 0x000e240000101400 */
[----:B0-----:R-:W-:-:S05]  /*8680*/  F2FP.F16.F32.PACK_AB R0, RZ, R0 ;  /* 0x00000000ff00723e */ /* 0x001fca00000000ff */
[----:B------:R0:W-:Y:S01]  /*8690*/  STG.E.U16 desc[UR36][R8.64], R0 ;  /* 0x0000000008007986 */ /* 0x0001e2000c101524 */
[----:B------:R-:W-:Y:S05]  /*86a0*/  BRA `(.L_x_2798) ;  /* 0x0000000800e87947 */ /* 0x000fea0003800000 */
.L_x_2806:
[----:B------:R-:W-:-:S13]  /*86b0*/  ISETP.NE.AND P0, PT, R0, 0x7, PT ;  /* 0x000000070000780c */ /* 0x000fda0003f05270 */
[----:B------:R-:W-:Y:S05]  /*86c0*/  @!P0 BRA `(.L_x_2808) ;  /* 0x0000000000348947 */ /* 0x000fea0003800000 */
[----:B------:R-:W-:-:S13]  /*86d0*/  ISETP.NE.AND P0, PT, R0, 0x8, PT ;  /* 0x000000080000780c */ /* 0x000fda0003f05270 */
[----:B------:R-:W-:Y:S05]  /*86e0*/  @!P0 BRA `(.L_x_2809) ;  /* 0x0000000000188947 */ /* 0x000fea0003800000 */
[----:B------:R-:W-:-:S13]  /*86f0*/  ISETP.NE.AND P0, PT, R0, 0x9, PT ;  /* 0x000000090000780c */ /* 0x000fda0003f05270 */
[----:B------:R-:W-:Y:S05]  /*8700*/  @P0 BRA `(.L_x_2803) ;  /* 0x0000000800740947 */ /* 0x000fea0003800000 */
[----:B------:R-:W0:Y:S01]  /*8710*/  I2F.S16 R4, R11 ;  /* 0x0000000b00047306 */ /* 0x000e220000101400 */
[----:B------:R-:W-:-:S05]  /*8720*/  IMAD.MOV.U32 R5, RZ, RZ, RZ ;  /* 0x000000ffff057224 */ /* 0x000fca00078e00ff */
[----:B0-----:R0:W-:Y:S01]  /*8730*/  STG.E.64 desc[UR36][R8.64], R4 ;  /* 0x0000000408007986 */ /* 0x0011e2000c101b24 */
[----:B------:R-:W-:Y:S05]  /*8740*/  BRA `(.L_x_2798) ;  /* 0x0000000800c07947 */ /* 0x000fea0003800000 */
.L_x_2809:
[----:B------:R-:W0:Y:S02]  /*8750*/  I2F.S16 R11, R11 ;  /* 0x0000000b000b7306 */ /* 0x000e240000101400 */
[----:B0-----:R-:W-:-:S04]  /*8760*/  F2FP.F16.F32.PACK_AB R3, RZ, R11 ;  /* 0x0000000bff03723e */ /* 0x001fc800000000ff */
[----:B------:R-:W-:-:S05]  /*8770*/  PRMT R3, R3, 0x5410, RZ ;  /* 0x0000541003037816 */ /* 0x000fca00000000ff */
[----:B------:R0:W-:Y:S01]  /*8780*/  STG.E desc[UR36][R8.64], R3 ;  /* 0x0000000308007986 */ /* 0x0001e2000c101924 */
[----:B------:R-:W-:Y:S05]  /*8790*/  BRA `(.L_x_2798) ;  /* 0x0000000800ac7947 */ /* 0x000fea0003800000 */
.L_x_2808:
[----:B------:R-:W0:Y:S02]  /*87a0*/  I2F.F64.S16 R4, R11 ;  /* 0x0000000b00047312 */ /* 0x000e240000101c00 */
[----:B0-----:R0:W-:Y:S01]  /*87b0*/  STG.E.64 desc[UR36][R8.64], R4 ;  /* 0x0000000408007986 */ /* 0x0011e2000c101b24 */
[----:B------:R-:W-:Y:S05]  /*87c0*/  BRA `(.L_x_2798) ;  /* 0x0000000800a07947 */ /* 0x000fea0003800000 */
.L_x_2799:
        /* <DEDUP_REMOVED lines=10> */
.L_x_2812:
[----:B------:R-:W0:Y:S01]  /*8870*/  I2F.F64.S16 R4, R11 ;  /* 0x0000000b00047312 */ /* 0x000e220000101c00 */
[----:B------:R-:W-:-:S05]  /*8880*/  CS2R R6, SRZ ;  /* 0x0000000000067805 */ /* 0x000fca000001ff00 */
[----:B0-----:R0:W-:Y:S01]  /*8890*/  STG.E.128 desc[UR36][R8.64], R4 ;  /* 0x0000000408007986 */ /* 0x0011e2000c101d24 */
[----:B------:R-:W-:Y:S05]  /*88a0*/  BRA `(.L_x_2798) ;  /* 0x0000000800687947 */ /* 0x000fea0003800000 */
.L_x_2811:
[----:B------:R-:W-:-:S13]  /*88b0*/  ISETP.NE.AND P0, PT, R0, 0xf, PT ;  /* 0x0000000f0000780c */ /* 0x000fda0003f05270 */
[----:B------:R-:W-:Y:S05]  /*88c0*/  @!P0 BRA `(.L_x_2813) ;  /* 0x0000000000b48947 */ /* 0x000fea0003800000 */
[----:B------:R-:W-:-:S13]  /*88d0*/  ISETP.NE.AND P0, PT, R0, 0x17, PT ;  /* 0x000000170000780c */ /* 0x000fda0003f05270 */
[----:B------:R-:W-:Y:S05]  /*88e0*/  @!P0 BRA `(.L_x_2814) ;  /* 0x0000000000548947 */ /* 0x000fea0003800000 */
[----:B------:R-:W-:-:S13]  /*88f0*/  ISETP.NE.AND P0, PT, R0, 0x18, PT ;  /* 0x000000180000780c */ /* 0x000fda0003f05270 */
[----:B------:R-:W-:Y:S05]  /*8900*/  @P0 BRA `(.L_x_2803) ;  /* 0x0000000400f40947 */ /* 0x000fea0003800000 */
[----:B------:R-:W0:Y:S01]  /*8910*/  I2F.S16 R11, R11 ;  /* 0x0000000b000b7306 */ /* 0x000e220000101400 */
[----:B------:R-:W-:Y:S01]  /*8920*/  BSSY B0, `(.L_x_2815) ;  /* 0x000000e000007945 */ /* 0x000fe20003800000 */
[C---:B0-----:R-:W-:Y:S02]  /*8930*/  LOP3.LUT R3, R11.reuse, 0x7fffffff, RZ, 0xc0, !PT ;  /* 0x7fffffff0b037812 */ /* 0x041fe400078ec0ff */
        /* <DEDUP_REMOVED lines=12> */
.L_x_2816:
[----:B------:R-:W-:Y:S05]  /*8a00*/  BSYNC B0 ;  /* 0x0000000000007941 */ /* 0x000fea0003800000 */
.L_x_2815:
[----:B------:R-:W-:-:S05]  /*8a10*/  LOP3.LUT R5, R0, R5, RZ, 0xfc, !PT ;  /* 0x0000000500057212 */ /* 0x000fca00078efcff */
[----:B------:R0:W-:Y:S01]  /*8a20*/  STG.E.U8 desc[UR36][R8.64], R5 ;  /* 0x0000000508007986 */ /* 0x0001e2000c101124 */
[----:B------:R-:W-:Y:S05]  /*8a30*/  BRA `(.L_x_2798) ;  /* 0x0000000800047947 */ /* 0x000fea0003800000 */
.L_x_2814:
[----:B------:R-:W0:Y:S01]  /*8a40*/  I2F.S16 R11, R11 ;  /* 0x0000000b000b7306 */ /* 0x000e220000101400 */
[----:B------:R-:W-:Y:S01]  /*8a50*/  BSSY B0, `(.L_x_2817) ;  /* 0x000000f000007945 */ /* 0x000fe20003800000 */
[----:B0-----:R-:W-:-:S04]  /*8a60*/  LOP3.LUT R3, R11, 0x7fffffff, RZ, 0xc0, !PT ;  /* 0x7fffffff0b037812 */ /* 0x001fc800078ec0ff */
        /* <DEDUP_REMOVED lines=10> */
.L_x_2818:
[----:B------:R-:W-:Y:S01]  /*8b10*/  IMAD.MOV.U32 R0, RZ, RZ, 0x7f ;  /* 0x0000007fff007424 */ /* 0x000fe200078e00ff */
[----:B------:R-:W-:-:S04]  /*8b20*/  ISETP.GT.U32.AND P0, PT, R3, 0x7f800000, PT ;  /* 0x7f8000000300780c */ /* 0x000fc80003f04070 */
[----:B------:R-:W-:-:S09]  /*8b30*/  SEL R0, R0, 0x7c, P0 ;  /* 0x0000007c00007807 */ /* 0x000fd20000000000 */
.L_x_2819:
[----:B------:R-:W-:Y:S05]  /*8b40*/  BSYNC B0 ;  /* 0x0000000000007941 */ /* 0x000fea0003800000 */
.L_x_2817:
[----:B------:R-:W-:-:S04]  /*8b50*/  LOP3.LUT R3, R11, 0x80000000, RZ, 0xc0, !PT ;  /* 0x800000000b037812 */ /* 0x000fc800078ec0ff */
[----:B------:R-:W-:-:S04]  /*8b60*/  SHF.R.U32.HI R3, RZ, 0x18, R3 ;  /* 0x00000018ff037819 */ /* 0x000fc80000011603 */
[----:B------:R-:W-:-:S05]  /*8b70*/  LOP3.LUT R3, R0, R3, RZ, 0xfc, !PT ;  /* 0x0000000300037212 */ /* 0x000fca00078efcff */
[----:B------:R0:W-:Y:S01]  /*8b80*/  STG.E.U8 desc[UR36][R8.64], R3 ;  /* 0x0000000308007986 */ /* 0x0001e2000c101124 */
[----:B------:R-:W-:Y:S05]  /*8b90*/  BRA `(.L_x_2798) ;  /* 0x0000000400ac7947 */ /* 0x000fea0003800000 */
.L_x_2813:
[----:B------:R-:W0:Y:S02]  /*8ba0*/  I2F.S16 R0, R11 ;  /* 0x0000000b00007306 */ /* 0x000e240000101400 */
[----:B0-----:R-:W-:-:S05]  /*8bb0*/  F2FP.BF16.F32.PACK_AB R0, RZ, R0 ;  /* 0x00000000ff00723e */ /* 0x001fca00000010ff */
[----:B------:R0:W-:Y:S01]  /*8bc0*/  STG.E.U16 desc[UR36][R8.64], R0 ;  /* 0x0000000008007986 */ /* 0x0001e2000c101524 */
[----:B------:R-:W-:Y:S05]  /*8bd0*/  BRA `(.L_x_2798) ;  /* 0x00000004009c7947 */ /* 0x000fea0003800000 */
.L_x_2810:
        /* <DEDUP_REMOVED lines=10> */
.L_x_2822:
[----:B------:R-:W0:Y:S01]  /*8c80*/  I2F.S16 R11, R11 ;  /* 0x0000000b000b7306 */ /* 0x000e220000101400 */
[----:B------:R-:W-:Y:S01]  /*8c90*/  BSSY B0, `(.L_x_2823) ;  /* 0x0000014000007945 */ /* 0x000fe20003800000 */
[----:B------:R-:W-:Y:S01]  /*8ca0*/  IMAD.MOV.U32 R4, RZ, RZ, 0x80 ;  /* 0x00000080ff047424 */ /* 0x000fe200078e00ff */
[----:B0-----:R-:W-:-:S04]  /*8cb0*/  LOP3.LUT R3, R11, 0x7fffffff, RZ, 0xc0, !PT ;  /* 0x7fffffff0b037812 */ /* 0x001fc800078ec0ff */
        /* <DEDUP_REMOVED lines=13> */
.L_x_2825:
[----:B------:R-:W-:-:S04]  /*8d90*/  LOP3.LUT R3, R11, 0x80000000, RZ, 0xc0, !PT ;  /* 0x800000000b037812 */ /* 0x000fc800078ec0ff */
[----:B------:R-:W-:-:S04]  /*8da0*/  SHF.R.U32.HI R3, RZ, 0x18, R3 ;  /* 0x00000018ff037819 */ /* 0x000fc80000011603 */
[----:B------:R-:W-:-:S04]  /*8db0*/  LOP3.LUT R0, R0, R3, RZ, 0xfc, !PT ;  /* 0x0000000300007212 */ /* 0x000fc800078efcff */
[----:B------:R-:W-:-:S07]  /*8dc0*/  PRMT R4, R0, 0x7610, R4 ;  /* 0x0000761000047816 */ /* 0x000fce0000000004 */
.L_x_2824:
[----:B------:R-:W-:Y:S05]  /*8dd0*/  BSYNC B0 ;  /* 0x0000000000007941 */ /* 0x000fea0003800000 */
.L_x_2823:
[----:B------:R4:W-:Y:S01]  /*8de0*/  STG.E.U8 desc[UR36][R8.64], R4 ;  /* 0x0000000408007986 */ /* 0x0009e2000c101124 */
[----:B------:R-:W-:Y:S05]  /*8df0*/  BRA `(.L_x_2798) ;  /* 0x0000000400147947 */ /* 0x000fea0003800000 */
.L_x_2821:
        /* <DEDUP_REMOVED lines=17> */
.L_x_2828:
[----:B------:R-:W-:-:S04]  /*8f10*/  LOP3.LUT R3, R11, 0x80000000, RZ, 0xc0, !PT ;  /* 0x800000000b037812 */ /* 0x000fc800078ec0ff */
[----:B------:R-:W-:-:S04]  /*8f20*/  SHF.R.U32.HI R3, RZ, 0x18, R3 ;  /* 0x00000018ff037819 */ /* 0x000fc80000011603 */
[----:B------:R-:W-:-:S04]  /*8f30*/  LOP3.LUT R0, R0, R3, RZ, 0xfc, !PT ;  /* 0x0000000300007212 */ /* 0x000fc800078efcff */
[----:B------:R-:W-:-:S07]  /*8f40*/  PRMT R4, R0, 0x7610, R4 ;  /* 0x0000761000047816 */ /* 0x000fce0000000004 */
.L_x_2827:
[----:B------:R-:W-:Y:S05]  /*8f50*/  BSYNC B0 ;  /* 0x0000000000007941 */ /* 0x000fea0003800000 */
.L_x_2826:
[----:B------:R0:W-:Y:S01]  /*8f60*/  STG.E.U8 desc[UR36][R8.64], R4 ;  /* 0x0000000408007986 */ /* 0x0001e2000c101124 */
[----:B------:R-:W-:Y:S05]  /*8f70*/  BRA `(.L_x_2798) ;  /* 0x0000000000b47947 */ /* 0x000fea0003800000 */
.L_x_2820:
[----:B------:R-:W-:-:S13]  /*8f80*/  ISETP.NE.AND P0, PT, R0, 0x1c, PT ;  /* 0x0000001c0000780c */ /* 0x000fda0003f05270 */
[----:B------:R-:W-:Y:S05]  /*8f90*/  @!P0 BRA `(.L_x_2829) ;  /* 0x0000000000a48947 */ /* 0x000fea0003800000 */
[----:B------:R-:W-:-:S13]  /*8fa0*/  ISETP.NE.AND P0, PT, R0, 0x1d, PT ;  /* 0x0000001d0000780c */ /* 0x000fda0003f05270 */
[----:B------:R-:W-:Y:S05]  /*8fb0*/  @!P0 BRA `(.L_x_2830) ;  /* 0x00000000008c8947 */ /* 0x000fea0003800000 */
[----:B------:R-:W-:-:S13]  /*8fc0*/  ISETP.NE.AND P0, PT, R0, 0x2c, PT ;  /* 0x0000002c0000780c */ /* 0x000fda0003f05270 */
[----:B------:R-:W-:Y:S05]  /*8fd0*/  @P0 BRA `(.L_x_2803) ;  /* 0x0000000000400947 */ /* 0x000fea0003800000 */
[----:B------:R-:W0:Y:S02]  /*8fe0*/  I2F.S16 R6, R11 ;  /* 0x0000000b00067306 */ /* 0x000e240000101400 */
[----:B0-----:R-:W-:-:S04]  /*8ff0*/  SHF.R.U32.HI R4, RZ, 0x17, R6 ;  /* 0x00000017ff047819 */ /* 0x001fc80000011606 */
        /* <DEDUP_REMOVED lines=14> */
.L_x_2803:
        /* <DEDUP_REMOVED lines=16> */
.L_x_2831:
[----:B------:R-:W-:Y:S05]  /*91e0*/  BRA `(.L_x_2798) ;  /* 0x0000000000187947 */ /* 0x000fea0003800000 */
.L_x_2830:
[----:B------:R-:W-:Y:S01]  /*91f0*/  LOP3.LUT R4, R11, 0xffff, RZ, 0xc0, !PT ;  /* 0x0000ffff0b047812 */ /* 0x000fe200078ec0ff */
[----:B------:R-:W-:-:S05]  /*9200*/  IMAD.MOV.U32 R5, RZ, RZ, RZ ;  /* 0x000000ffff057224 */ /* 0x000fca00078e00ff */
[----:B------:R2:W-:Y:S01]  /*9210*/  STG.E.64 desc[UR36][R8.64], R4 ;  /* 0x0000000408007986 */ /* 0x0005e2000c101b24 */
[----:B------:R-:W-:Y:S05]  /*9220*/  BRA `(.L_x_2798) ;  /* 0x0000000000087947 */ /* 0x000fea0003800000 */
.L_x_2829:
[----:B------:R-:W-:-:S05]  /*9230*/  LOP3.LUT R11, R11, 0xffff, RZ, 0xc0, !PT ;  /* 0x0000ffff0b0b7812 */ /* 0x000fca00078ec0ff */
[----:B------:R0:W-:Y:S02]  /*9240*/  STG.E desc[UR36][R8.64], R11 ;  /* 0x0000000b08007986 */ /* 0x0001e4000c101924 */
.L_x_2798:
[----:B------:R-:W-:Y:S05]  /*9250*/  BSYNC B6 ;  /* 0x0000000000067941 */ /* 0x000fea0003800000 */
.L_x_2797:
[----:B------:R-:W-:Y:S01]  /*9260*/  ISETP.GE.AND P0, PT, R17, R22, PT ;  /* 0x000000161100720c */ /* 0x000fe20003f06270 */
[----:B------:R-:W-:-:S12]  /*9270*/  BSSY B6, `(.L_x_2832) ;  /* 0x00001de000067945 */ /* 0x000fd80003800000 */
[----:B------:R-:W-:Y:S05]  /*9280*/  @P0 BRA `(.L_x_2833) ;  /* 0x0000001c00700947 */ /* 0x000fea0003800000 */
[----:B0-234-:R-:W0:Y:S01]  /*9290*/  LDC.64 R8, c[0x0][0x218] ;  /* 0x00008600ff087b82 */ /* 0x01de220000000a00 */
[----:B------:R-:W-:Y:S01]  /*92a0*/  IMAD R0, R2, 0x200, R17 ;  /* 0x0000020002007824 */ /* 0x000fe200078e0211 */
[----:B-1----:R-:W-:Y:S01]  /*92b0*/  PRMT R4, R23, 0x9910, RZ ;  /* 0x0000991017047816 */ /* 0x002fe200000000ff */
        /* <DEDUP_REMOVED lines=17> */
.L_x_2837:
[----:B------:R0:W-:Y:S01]  /*93d0*/  STG.E.U8 desc[UR36][R8.64], R19 ;  /* 0x0000001308007986 */ /* 0x0001e2000c101124 */
[----:B------:R-:W-:Y:S05]  /*93e0*/  BRA `(.L_x_2839) ;  /* 0x0000000c00587947 */ /* 0x000fea0003800000 */
.L_x_2836:
        /* <DEDUP_REMOVED lines=10> */
.L_x_2841:
[----:B------:R-:W-:-:S05]  /*9490*/  LOP3.LUT R19, R19, 0xffff, RZ, 0xc0, !PT ;  /* 0x0000ffff13137812 */ /* 0x000fca00078ec0ff */
[----:B------:R0:W-:Y:S01]  /*94a0*/  STG.E desc[UR36][R8.64], R19 ;  /* 0x0000001308007986 */ /* 0x0001e2000c101924 */
[----:B------:R-:W-:Y:S05]  /*94b0*/  BRA `(.L_x_2839) ;  /* 0x0000000c00247947 */ /* 0x000fea0003800000 */
.L_x_2840:
[----:B------:R0:W-:Y:S01]  /*94c0*/  STG.E.U16 desc[UR36][R8.64], R19 ;  /* 0x0000001308007986 */ /* 0x0001e2000c101524 */
[----:B------:R-:W-:Y:S05]  /*94d0*/  BRA `(.L_x_2839) ;  /* 0x0000000c001c7947 */ /* 0x000fea0003800000 */
.L_x_2835:
        /* <DEDUP_REMOVED lines=9> */
.L_x_2843:
[----:B------:R-:W0:Y:S02]  /*9570*/  I2F.S16 R0, R19 ;  /* 0x0000001300007306 */ /* 0x000e240000101400 */
[----:B0-----:R-:W-:-:S05]  /*9580*/  F2FP.F16.F32.PACK_AB R0, RZ, R0 ;  /* 0x00000000ff00723e */ /* 0x001fca00000000ff */
[----:B------:R0:W-:Y:S01]  /*9590*/  STG.E.U16 desc[UR36][R8.64], R0 ;  /* 0x0000000008007986 */ /* 0x0001e2000c101524 */
[----:B------:R-:W-:Y:S05]  /*95a0*/  BRA `(.L_x_2839) ;  /* 0x0000000800e87947 */ /* 0x000fea0003800000 */
.L_x_2842:
        /* <DEDUP_REMOVED lines=10> */
.L_x_2845:
[----:B------:R-:W0:Y:S02]  /*9650*/  I2F.S16 R19, R19 ;  /* 0x0000001300137306 */ /* 0x000e240000101400 */
[----:B0-----:R-:W-:-:S04]  /*9660*/  F2FP.F16.F32.PACK_AB R3, RZ, R19 ;  /* 0x00000013ff03723e */ /* 0x001fc800000000ff */
[----:B------:R-:W-:-:S05]  /*9670*/  PRMT R3, R3, 0x5410, RZ ;  /* 0x0000541003037816 */ /* 0x000fca00000000ff */
[----:B------:R0:W-:Y:S01]  /*9680*/  STG.E desc[UR36][R8.64], R3 ;  /* 0x0000000308007986 */ /* 0x0001e2000c101924 */
[----:B------:R-:W-:Y:S05]  /*9690*/  BRA `(.L_x_2839) ;  /* 0x0000000800ac7947 */ /* 0x000fea0003800000 */
.L_x_2844:
[----:B------:R-:W0:Y:S02]  /*96a0*/  I2F.F64.S16 R4, R19 ;  /* 0x0000001300047312 */ /* 0x000e240000101c00 */
[----:B0-----:R0:W-:Y:S01]  /*96b0*/  STG.E.64 desc[UR36][R8.64], R4 ;  /* 0x0000000408007986 */ /* 0x0011e2000c101b24 */
[----:B------:R-:W-:Y:S05]  /*96c0*/  BRA `(.L_x_2839) ;  /* 0x0000000800a07947 */ /* 0x000fea0003800000 */
.L_x_2834:
        /* <DEDUP_REMOVED lines=10> */
.L_x_2848:
[----:B------:R-:W0:Y:S01]  /*9770*/  I2F.F64.S16 R4, R19 ;  /* 0x0000001300047312 */ /* 0x000e220000101c00 */
[----:B------:R-:W-:-:S05]  /*9780*/  CS2R R6, SRZ ;  /* 0x0000000000067805 */ /* 0x000fca000001ff00 */
[----:B0-----:R0:W-:Y:S01]  /*9790*/  STG.E.128 desc[UR36][R8.64], R4 ;  /* 0x0000000408007986 */ /* 0x0011e2000c101d24 */
[----:B------:R-:W-:Y:S05]  /*97a0*/  BRA `(.L_x_2839) ;  /* 0x0000000800687947 */ /* 0x000fea0003800000 */
.L_x_2847:
        /* <DEDUP_REMOVED lines=21> */
.L_x_2852:
[----:B------:R-:W-:Y:S05]  /*9900*/  BSYNC B0 ;  /* 0x0000000000007941 */ /* 0x000fea0003800000 */
.L_x_2851:
[----:B------:R-:W-:-:S05]  /*9910*/  LOP3.LUT R5, R0, R5, RZ, 0xfc, !PT ;  /* 0x0000000500057212 */ /* 0x000fca00078efcff */
[----:B------:R0:W-:Y:S01]  /*9920*/  STG.E.U8 desc[UR36][R8.64], R5 ;  /* 0x0000000508007986 */ /* 0x0001e2000c101124 */
[----:B------:R-:W-:Y:S05]  /*9930*/  BRA `(.L_x_2839) ;  /* 0x0000000800047947 */ /* 0x000fea0003800000 */
.L_x_2850:
        /* <DEDUP_REMOVED lines=13> */
.L_x_2854:
[----:B------:R-:W-:Y:S01]  /*9a10*/  IMAD.MOV.U32 R0, RZ, RZ, 0x7f ;  /* 0x0000007fff007424 */ /* 0x000fe200078e00ff */
[----:B------:R-:W-:-:S04]  /*9a20*/  ISETP.GT.U32.AND P0, PT, R3, 0x7f800000, PT ;  /* 0x7f8000000300780c */ /* 0x000fc80003f04070 */
[----:B------:R-:W-:-:S09]  /*9a30*/  SEL R0, R0, 0x7c, P0 ;  /* 0x0000007c00007807 */ /* 0x000fd20000000000 */
.L_x_2855:
[----:B------:R-:W-:Y:S05]  /*9a40*/  BSYNC B0 ;  /* 0x0000000000007941 */ /* 0x000fea0003800000 */
.L_x_2853:
[----:B------:R-:W-:-:S04]  /*9a50*/  LOP3.LUT R3, R19, 0x80000000, RZ, 0xc0, !PT ;  /* 0x8000000013037812 */ /* 0x000fc800078ec0ff */
[----:B------:R-:W-:-:S04]  /*9a60*/  SHF.R.U32.HI R3, RZ, 0x18, R3 ;  /* 0x00000018ff037819 */ /* 0x000fc80000011603 */
[----:B------:R-:W-:-:S05]  /*9a70*/  LOP3.LUT R3, R0, R3, RZ, 0xfc, !PT ;  /* 0x0000000300037212 */ /* 0x000fca00078efcff */
[----:B------:R0:W-:Y:S01]  /*9a80*/  STG.E.U8 desc[UR36][R8.64], R3 ;  /* 0x0000000308007986 */ /* 0x0001e2000c101124 */
[----:B------:R-:W-:Y:S05]  /*9a90*/  BRA `(.L_x_2839) ;  /* 0x0000000400ac7947 */ /* 0x000fea0003800000 */
.L_x_2849:
[----:B------:R-:W0:Y:S02]  /*9aa0*/  I2F.S16 R0, R19 ;  /* 0x0000001300007306 */ /* 0x000e240000101400 */
[----:B0-----:R-:W-:-:S05]  /*9ab0*/  F2FP.BF16.F32.PACK_AB R0, RZ, R0 ;  /* 0x00000000ff00723e */ /* 0x001fca00000010ff */
[----:B------:R0:W-:Y:S01]  /*9ac0*/  STG.E.U16 desc[UR36][R8.64], R0 ;  /* 0x0000000008007986 */ /* 0x0001e2000c101524 */
[----:B------:R-:W-:Y:S05]  /*9ad0*/  BRA `(.L_x_2839) ;  /* 0x00000004009c7947 */ /* 0x000fea0003800000 */
.L_x_2846:
        /* <DEDUP_REMOVED lines=10> */
.L_x_2858:
        /* <DEDUP_REMOVED lines=17> */
.L_x_2861:
[----:B------:R-:W-:-:S04]  /*9c90*/  LOP3.LUT R3, R19, 0x80000000, RZ, 0xc0, !PT ;  /* 0x8000000013037812 */ /* 0x000fc800078ec0ff */
[----:B------:R-:W-:-:S04]  /*9ca0*/  SHF.R.U32.HI R3, RZ, 0x18, R3 ;  /* 0x00000018ff037819 */ /* 0x000fc80000011603 */
[----:B------:R-:W-:-:S04]  /*9cb0*/  LOP3.LUT R0, R0, R3, RZ, 0xfc, !PT ;  /* 0x0000000300007212 */ /* 0x000fc800078efcff */
[----:B------:R-:W-:-:S07]  /*9cc0*/  PRMT R4, R0, 0x7610, R4 ;  /* 0x0000761000047816 */ /* 0x000fce0000000004 */
.L_x_2860:
[----:B------:R-:W-:Y:S05]  /*9cd0*/  BSYNC B0 ;  /* 0x0000000000007941 */ /* 0x000fea0003800000 */
.L_x_2859:
[----:B------:R3:W-:Y:S01]  /*9ce0*/  STG.E.U8 desc[UR36][R8.64], R4 ;  /* 0x0000000408007986 */ /* 0x0007e2000c101124 */
[----:B------:R-:W-:Y:S05]  /*9cf0*/  BRA `(.L_x_2839) ;  /* 0x0000000400147947 */ /* 0x000fea0003800000 */
.L_x_2857:
        /* <DEDUP_REMOVED lines=17> */
.L_x_2864:
[----:B------:R-:W-:-:S04]  /*9e10*/  LOP3.LUT R3, R19, 0x80000000, RZ, 0xc0, !PT ;  /* 0x8000000013037812 */ /* 0x000fc800078ec0ff */
[----:B------:R-:W-:-:S04]  /*9e20*/  SHF.R.U32.HI R3, RZ, 0x18, R3 ;  /* 0x00000018ff037819 */ /* 0x000fc80000011603 */
[----:B------:R-:W-:-:S04]  /*9e30*/  LOP3.LUT R0, R0, R3, RZ, 0xfc, !PT ;  /* 0x0000000300007212 */ /* 0x000fc800078efcff */
[----:B------:R-:W-:-:S07]  /*9e40*/  PRMT R4, R0, 0x7610, R4 ;  /* 0x0000761000047816 */ /* 0x000fce0000000004 */
.L_x_2863:
[----:B------:R-:W-:Y:S05]  /*9e50*/  BSYNC B0 ;  /* 0x0000000000007941 */ /* 0x000fea0003800000 */
.L_x_2862:
[----:B------:R0:W-:Y:S01]  /*9e60*/  STG.E.U8 desc[UR36][R8.64], R4 ;  /* 0x0000000408007986 */ /* 0x0001e2000c101124 */
[----:B------:R-:W-:Y:S05]  /*9e70*/  BRA `(.L_x_2839) ;  /* 0x0000000000b47947 */ /* 0x000fea0003800000 */
.L_x_2856:
        /* <DEDUP_REMOVED lines=22> */
.L_x_2838:
        /* <DEDUP_REMOVED lines=16> */
.L_x_2867:
[----:B------:R-:W-:Y:S05]  /*a0e0*/  BRA `(.L_x_2839) ;  /* 0x0000000000187947 */ /* 0x000fea0003800000 */
.L_x_2866:
[----:B------:R-:W-:Y:S01]  /*a0f0*/  LOP3.LUT R4, R19, 0xffff, RZ, 0xc0, !PT ;  /* 0x0000ffff13047812 */ /* 0x000fe200078ec0ff */
[----:B------:R-:W-:-:S05]  /*a100*/  IMAD.MOV.U32 R5, RZ, RZ, RZ ;  /* 0x000000ffff057224 */ /* 0x000fca00078e00ff */
[----:B------:R1:W-:Y:S01]  /*a110*/  STG.E.64 desc[UR36][R8.64], R4 ;  /* 0x0000000408007986 */ /* 0x0003e2000c101b24 */
[----:B------:R-:W-:Y:S05]  /*a120*/  BRA `(.L_x_2839) ;  /* 0x0000000000087947 */ /* 0x000fea0003800000 */
.L_x_2865:
[----:B------:R-:W-:-:S05]  /*a130*/  LOP3.LUT R19, R19, 0xffff, RZ, 0xc0, !PT ;  /* 0x0000ffff13137812 */ /* 0x000fca00078ec0ff */
[----:B------:R0:W-:Y:S02]  /*a140*/  STG.E desc[UR36][R8.64], R19 ;  /* 0x0000001308007986 */ /* 0x0001e4000c101924 */
.L_x_2839:
        /* <DEDUP_REMOVED lines=23> */
.L_x_2871:
[----:B------:R0:W-:Y:S01]  /*a2c0*/  STG.E.U8 desc[UR36][R8.64], R24 ;  /* 0x0000001808007986 */ /* 0x0001e2000c101124 */
[----:B------:R-:W-:Y:S05]  /*a2d0*/  BRA `(.L_x_2873) ;  /* 0x0000000c00587947 */ /* 0x000fea0003800000 */
.L_x_2870:
        /* <DEDUP_REMOVED lines=10> */
.L_x_2875:
[----:B------:R-:W-:-:S05]  /*a380*/  LOP3.LUT R3, R24, 0xffff, RZ, 0xc0, !PT ;  /* 0x0000ffff18037812 */ /* 0x000fca00078ec0ff */
[----:B------:R0:W-:Y:S01]  /*a390*/  STG.E desc[UR36][R8.64], R3 ;  /* 0x0000000308007986 */ /* 0x0001e2000c101924 */
[----:B------:R-:W-:Y:S05]  /*a3a0*/  BRA `(.L_x_2873) ;  /* 0x0000000c00247947 */ /* 0x000fea0003800000 */
.L_x_2874:
[----:B------:R0:W-:Y:S01]  /*a3b0*/  STG.E.U16 desc[UR36][R8.64], R24 ;  /* 0x0000001808007986 */ /* 0x0001e2000c101524 */
[----:B------:R-:W-:Y:S05]  /*a3c0*/  BRA `(.L_x_2873) ;  /* 0x0000000c001c7947 */ /* 0x000fea0003800000 */
.L_x_2869:
        /* <DEDUP_REMOVED lines=9> */
.L_x_2877:
[----:B------:R-:W0:Y:S02]  /*a460*/  I2F.S16 R0, R24 ;  /* 0x0000001800007306 */ /* 0x000e240000101400 */
[----:B0-----:R-:W-:-:S05]  /*a470*/  F2FP.F16.F32.PACK_AB R0, RZ, R0 ;  /* 0x00000000ff00723e */ /* 0x001fca00000000ff */
[----:B------:R0:W-:Y:S01]  /*a480*/  STG.E.U16 desc[UR36][R8.64], R0 ;  /* 0x0000000008007986 */ /* 0x0001e2000c101524 */
[----:B------:R-:W-:Y:S05]  /*a490*/  BRA `(.L_x_2873) ;  /* 0x0000000800e87947 */ /* 0x000fea0003800000 */
.L_x_2876:
        /* <DEDUP_REMOVED lines=10> */
.L_x_2879:
[----:B------:R-:W0:Y:S02]  /*a540*/  I2F.S16 R24, R24 ;  /* 0x0000001800187306 */ /* 0x000e240000101400 */
[----:B0-----:R-:W-:-:S04]  /*a550*/  F2FP.F16.F32.PACK_AB R3, RZ, R24 ;  /* 0x00000018ff03723e */ /* 0x001fc800000000ff */
[----:B------:R-:W-:-:S05]  /*a560*/  PRMT R3, R3, 0x5410, RZ ;  /* 0x0000541003037816 */ /* 0x000fca00000000ff */
[----:B------:R3:W-:Y:S01]  /*a570*/  STG.E desc[UR36][R8.64], R3 ;  /* 0x0000000308007986 */ /* 0x0007e2000c101924 */
[----:B------:R-:W-:Y:S05]  /*a580*/  BRA `(.L_x_2873) ;  /* 0x0000000800ac7947 */ /* 0x000fea0003800000 */
.L_x_2878:
[----:B------:R-:W0:Y:S02]  /*a590*/  I2F.F64.S16 R24, R24 ;  /* 0x0000001800187312 */ /* 0x000e240000101c00 */
[----:B0-----:R4:W-:Y:S01]  /*a5a0*/  STG.E.64 desc[UR36][R8.64], R24 ;  /* 0x0000001808007986 */ /* 0x0019e2000c101b24 */
[----:B------:R-:W-:Y:S05]  /*a5b0*/  BRA `(.L_x_2873) ;  /* 0x0000000800a07947 */ /* 0x000fea0003800000 */
.L_x_2868:
        /* <DEDUP_REMOVED lines=10> */
.L_x_2882:
[----:B------:R-:W0:Y:S01]  /*a660*/  I2F.F64.S16 R4, R24 ;  /* 0x0000001800047312 */ /* 0x000e220000101c00 */
[----:B------:R-:W-:-:S05]  /*a670*/  CS2R R6, SRZ ;  /* 0x0000000000067805 */ /* 0x000fca000001ff00 */
[----:B0-----:R0:W-:Y:S01]  /*a680*/  STG.E.128 desc[UR36][R8.64], R4 ;  /* 0x0000000408007986 */ /* 0x0011e2000c101d24 */
[----:B------:R-:W-:Y:S05]  /*a690*/  BRA `(.L_x_2873) ;  /* 0x0000000800687947 */ /* 0x000fea0003800000 */
.L_x_2881:
        /* <DEDUP_REMOVED lines=21> */
.L_x_2886:
[----:B------:R-:W-:Y:S05]  /*a7f0*/  BSYNC B0 ;  /* 0x0000000000007941 */ /* 0x000fea0003800000 */
.L_x_2885:
[----:B------:R-:W-:-:S05]  /*a800*/  LOP3.LUT R5, R0, R5, RZ, 0xfc, !PT ;  /* 0x0000000500057212 */ /* 0x000fca00078efcff */
[----:B------:R0:W-:Y:S01]  /*a810*/  STG.E.U8 desc[UR36][R8.64], R5 ;  /* 0x0000000508007986 */ /* 0x0001e2000c101124 */
[----:B------:R-:W-:Y:S05]  /*a820*/  BRA `(.L_x_2873) ;  /* 0x0000000800047947 */ /* 0x000fea0003800000 */
.L_x_2884:
        /* <DEDUP_REMOVED lines=13> */
.L_x_2888:
[----:B------:R-:W-:Y:S01]  /*a900*/  IMAD.MOV.U32 R0, RZ, RZ, 0x7f ;  /* 0x0000007fff007424 */ /* 0x000fe200078e00ff */
[----:B------:R-:W-:-:S04]  /*a910*/  ISETP.GT.U32.AND P0, PT, R3, 0x7f800000, PT ;  /* 0x7f8000000300780c */ /* 0x000fc80003f04070 */
[----:B------:R-:W-:-:S09]  /*a920*/  SEL R0, R0, 0x7c, P0 ;  /* 0x0000007c00007807 */ /* 0x000fd20000000000 */
.L_x_2889:
[----:B------:R-:W-:Y:S05]  /*a930*/  BSYNC B0 ;  /* 0x0000000000007941 */ /* 0x000fea0003800000 */
.L_x_2887:
[----:B------:R-:W-:-:S04]  /*a940*/  LOP3.LUT R3, R5, 0x80000000, RZ, 0xc0, !PT ;  /* 0x8000000005037812 */ /* 0x000fc800078ec0ff */
[----:B------:R-:W-:-:S04]  /*a950*/  SHF.R.U32.HI R3, RZ, 0x18, R3 ;  /* 0x00000018ff037819 */ /* 0x000fc80000011603 */
[----:B------:R-:W-:-:S05]  /*a960*/  LOP3.LUT R3, R0, R3, RZ, 0xfc, !PT ;  /* 0x0000000300037212 */ /* 0x000fca00078efcff */
[----:B------:R0:W-:Y:S01]  /*a970*/  STG.E.U8 desc[UR36][R8.64], R3 ;  /* 0x0000000308007986 */ /* 0x0001e2000c101124 */
[----:B------:R-:W-:Y:S05]  /*a980*/  BRA `(.L_x_2873) ;  /* 0x0000000400ac7947 */ /* 0x000fea0003800000 */
.L_x_2883:
[----:B------:R-:W0:Y:S02]  /*a990*/  I2F.S16 R0, R24 ;  /* 0x0000001800007306 */ /* 0x000e240000101400 */
[----:B0-----:R-:W-:-:S05]  /*a9a0*/  F2FP.BF16.F32.PACK_AB R0, RZ, R0 ;  /* 0x00000000ff00723e */ /* 0x001fca00000010ff */
[----:B------:R0:W-:Y:S01]  /*a9b0*/  STG.E.U16 desc[UR36][R8.64], R0 ;  /* 0x0000000008007986 */ /* 0x0001e2000c101524 */
[----:B------:R-:W-:Y:S05]  /*a9c0*/  BRA `(.L_x_2873) ;  /* 0x00000004009c7947 */ /* 0x000fea0003800000 */
.L_x_2880:
        /* <DEDUP_REMOVED lines=10> */
.L_x_2892:
        /* <DEDUP_REMOVED lines=17> */
.L_x_2895:
[----:B------:R-:W-:-:S04]  /*ab80*/  LOP3.LUT R3, R5, 0x80000000, RZ, 0xc0, !PT ;  /* 0x8000000005037812 */ /* 0x000fc800078ec0ff */
[----:B------:R-:W-:-:S04]  /*ab90*/  SHF.R.U32.HI R3, RZ, 0x18, R3 ;  /* 0x00000018ff037819 */ /* 0x000fc80000011603 */
[----:B------:R-:W-:-:S04]  /*aba0*/  LOP3.LUT R0, R0, R3, RZ, 0xfc, !PT ;  /* 0x0000000300007212 */ /* 0x000fc800078efcff */
[----:B------:R-:W-:-:S07]  /*abb0*/  PRMT R4, R0, 0x7610, R4 ;  /* 0x0000761000047816 */ /* 0x000fce0000000004 */
.L_x_2894:
[----:B------:R-:W-:Y:S05]  /*abc0*/  BSYNC B0 ;  /* 0x0000000000007941 */ /* 0x000fea0003800000 */
.L_x_2893:
[----:B------:R0:W-:Y:S01]  /*abd0*/  STG.E.U8 desc[UR36][R8.64], R4 ;  /* 0x0000000408007986 */ /* 0x0001e2000c101124 */
[----:B------:R-:W-:Y:S05]  /*abe0*/  BRA `(.L_x_2873) ;  /* 0x0000000400147947 */ /* 0x000fea0003800000 */
.L_x_2891:
        /* <DEDUP_REMOVED lines=17> */
.L_x_2898:
[----:B------:R-:W-:-:S04]  /*ad00*/  LOP3.LUT R3, R5, 0x80000000, RZ, 0xc0, !PT ;  /* 0x8000000005037812 */ /* 0x000fc800078ec0ff */
[----:B------:R-:W-:-:S04]  /*ad10*/  SHF.R.U32.HI R3, RZ, 0x18, R3 ;  /* 0x00000018ff037819 */ /* 0x000fc80000011603 */
[----:B------:R-:W-:-:S04]  /*ad20*/  LOP3.LUT R0, R0, R3, RZ, 0xfc, !PT ;  /* 0x0000000300007212 */ /* 0x000fc800078efcff */
[----:B------:R-:W-:-:S07]  /*ad30*/  PRMT R4, R0, 0x7610, R4 ;  /* 0x0000761000047816 */ /* 0x000fce0000000004 */
.L_x_2897:
[----:B------:R-:W-:Y:S05]  /*ad40*/  BSYNC B0 ;  /* 0x0000000000007941 */ /* 0x000fea0003800000 */
.L_x_2896:
[----:B------:R0:W-:Y:S01]  /*ad50*/  STG.E.U8 desc[UR36][R8.64], R4 ;  /* 0x0000000408007986 */ /* 0x0001e2000c101124 */
[----:B------:R-:W-:Y:S05]  /*ad60*/  BRA `(.L_x_2873) ;  /* 0x0000000000b47947 */ /* 0x000fea0003800000 */
.L_x_2890:
        /* <DEDUP_REMOVED lines=22> */
.L_x_2872:
        /* <DEDUP_REMOVED lines=16> */
.L_x_2901:
[----:B------:R-:W-:Y:S05]  /*afd0*/  BRA `(.L_x_2873) ;  /* 0x0000000000187947 */ /* 0x000fea0003800000 */
.L_x_2900:
[----:B------:R-:W-:Y:S01]  /*afe0*/  LOP3.LUT R24, R24, 0xffff, RZ, 0xc0, !PT ;  /* 0x0000ffff18187812 */ /* 0x000fe200078ec0ff */
[----:B------:R-:W-:-:S05]  /*aff0*/  IMAD.MOV.U32 R25, RZ, RZ, RZ ;  /* 0x000000ffff197224 */ /* 0x000fca00078e00ff */
[----:B------:R0:W-:Y:S01]  /*b000*/  STG.E.64 desc[UR36][R8.64], R24 ;  /* 0x0000001808007986 */ /* 0x0001e2000c101b24 */
[----:B------:R-:W-:Y:S05]  /*b010*/  BRA `(.L_x_2873) ;  /* 0x0000000000087947 */ /* 0x000fea0003800000 */
.L_x_2899:
[----:B------:R-:W-:-:S05]  /*b020*/  LOP3.LUT R3, R24, 0xffff, RZ, 0xc0, !PT ;  /* 0x0000ffff18037812 */ /* 0x000fca00078ec0ff */
[----:B------:R0:W-:Y:S02]  /*b030*/  STG.E desc[UR36][R8.64], R3 ;  /* 0x0000000308007986 */ /* 0x0001e4000c101924 */
.L_x_2873:
[----:B------:R-:W-:-:S07]  /*b040*/  VIADD R17, R17, 0x80 ;  /* 0x0000008011117836 */ /* 0x000fce0000000000 */
.L_x_2833:
[----:B------:R-:W-:Y:S05]  /*b050*/  BSYNC B6 ;  /* 0x0000000000067941 */ /* 0x000fea0003800000 */
.L_x_2832:
[----:B------:R-:W-:-:S13]  /*b060*/  ISETP.GE.AND P0, PT, R17, R22, PT ;  /* 0x000000161100720c */ /* 0x000fda0003f06270 */
[----:B------:R-:W-:Y:S05]  /*b070*/  @P0 EXIT ;  /* 0x000000000000094d */ /* 0x000fea0003800000 */
[----:B01234-:R-:W0:Y:S01]  /*b080*/  LDC.64 R4, c[0x0][0x218] ;  /* 0x00008600ff047b82 */ /* 0x01fe220000000a00 */
        /* <DEDUP_REMOVED lines=18> */
.L_x_2905:
[----:B------:R-:W-:Y:S01]  /*b1b0*/  STG.E.U8 desc[UR36][R2.64], R26 ;  /* 0x0000001a02007986 */ /* 0x000fe2000c101124 */
[----:B------:R-:W-:Y:S05]  /*b1c0*/  EXIT ;  /* 0x000000000000794d */ /* 0x000fea0003800000 */
.L_x_2904:
        /* <DEDUP_REMOVED lines=8> */
[----:B------:R-:W-:Y:S01]  /*b250*/  STG.E.64 desc[UR36][R2.64], R26 ;  /* 0x0000001a02007986 */ /* 0x000fe2000c101b24 */
[----:B------:R-:W-:Y:S05]  /*b260*/  EXIT ;  /* 0x000000000000794d */ /* 0x000fea0003800000 */
.L_x_2908:
[----:B------:R-:W-:-:S05]  /*b270*/  LOP3.LUT R5, R26, 0xffff, RZ, 0xc0, !PT ;  /* 0x0000ffff1a057812 */ /* 0x000fca00078ec0ff */
[----:B------:R-:W-:Y:S01]  /*b280*/  STG.E desc[UR36][R2.64], R5 ;  /* 0x0000000502007986 */ /* 0x000fe2000c101924 */
[----:B------:R-:W-:Y:S05]  /*b290*/  EXIT ;  /* 0x000000000000794d */ /* 0x000fea0003800000 */
.L_x_2907:
[----:B------:R-:W-:Y:S01]  /*b2a0*/  STG.E.U16 desc[UR36][R2.64], R26 ;  /* 0x0000001a02007986 */ /* 0x000fe2000c101524 */
[----:B------:R-:W-:Y:S05]  /*b2b0*/  EXIT ;  /* 0x000000000000794d */ /* 0x000fea0003800000 */
.L_x_2903:
[----:B------:R-:W-:-:S13]  /*b2c0*/  ISETP.GT.AND P0, PT, R0, 0x6, PT ;  /* 0x000000060000780c */ /* 0x000fda0003f04270 */
[----:B------:R-:W-:Y:S05]  /*b2d0*/  @P0 BRA `(.L_x_2909) ;  /* 0x00000000002c0947 */ /* 0x000fea0003800000 */
[----:B------:R-:W-:-:S13]  /*b2e0*/  ISETP.NE.AND P0, PT, R0, 0x5, PT ;  /* 0x000000050000780c */ /* 0x000fda0003f05270 */
[----:B------:R-:W-:Y:S05]  /*b2f0*/  @!P0 BRA `(.L_x_2910) ;  /* 0x0000000000148947 */ /* 0x000fea0003800000 */
[----:B------:R-:W-:-:S13]  /*b300*/  ISETP.NE.AND P0, PT, R0, 0x6, PT ;  /* 0x000000060000780c */ /* 0x000fda0003f05270 */
[----:B------:R-:W-:Y:S05]  /*b310*/  @P0 BRA `(.L_x_2906) ;  /* 0x0000000800a80947 */ /* 0x000fea0003800000 */
[----:B------:R-:W0:Y:S02]  /*b320*/  I2F.S16 R5, R26 ;  /* 0x0000001a00057306 */ /* 0x000e240000101400 */
[----:B0-----:R-:W-:Y:S01]  /*b330*/  STG.E desc[UR36][R2.64], R5 ;  /* 0x0000000502007986 */ /* 0x001fe2000c101924 */
[----:B------:R-:W-:Y:S05]  /*b340*/  EXIT ;  /* 0x000000000000794d */ /* 0x000fea0003800000 */
.L_x_2910:
[----:B------:R-:W0:Y:S02]  /*b350*/  I2F.S16 R0, R26 ;  /* 0x0000001a00007306 */ /* 0x000e240000101400 */
[----:B0-----:R-:W-:-:S05]  /*b360*/  F2FP.F16.F32.PACK_AB R0, RZ, R0 ;  /* 0x00000000ff00723e */ /* 0x001fca00000000ff */
[----:B------:R-:W-:Y:S01]  /*b370*/  STG.E.U16 desc[UR36][R2.64], R0 ;  /* 0x0000000002007986 */ /* 0x000fe2000c101524 */
[----:B------:R-:W-:Y:S05]  /*b380*/  EXIT ;  /* 0x000000000000794d */ /* 0x000fea0003800000 */
.L_x_2909:
        /* <DEDUP_REMOVED lines=8> */
[----:B0-----:R-:W-:Y:S01]  /*b410*/  STG.E.64 desc[UR36][R2.64], R26 ;  /* 0x0000001a02007986 */ /* 0x001fe2000c101b24 */
[----:B------:R-:W-:Y:S05]  /*b420*/  EXIT ;  /* 0x000000000000794d */ /* 0x000fea0003800000 */
.L_x_2912:
[----:B------:R-:W0:Y:S02]  /*b430*/  I2F.S16 R26, R26 ;  /* 0x0000001a001a7306 */ /* 0x000e240000101400 */
[----:B0-----:R-:W-:-:S04]  /*b440*/  F2FP.F16.F32.PACK_AB R5, RZ, R26 ;  /* 0x0000001aff05723e */ /* 0x001fc800000000ff */
[----:B------:R-:W-:-:S05]  /*b450*/  PRMT R5, R5, 0x5410, RZ ;  /* 0x0000541005057816 */ /* 0x000fca00000000ff */
[----:B------:R-:W-:Y:S01]  /*b460*/  STG.E desc[UR36][R2.64], R5 ;  /* 0x0000000502007986 */ /* 0x000fe2000c101924 */
[----:B------:R-:W-:Y:S05]  /*b470*/  EXIT ;  /* 0x000000000000794d */ /* 0x000fea0003800000 */
.L_x_2911:
[----:B------:R-:W0:Y:S02]  /*b480*/  I2F.F64.S16 R26, R26 ;  /* 0x0000001a001a7312 */ /* 0x000e240000101c00 */
[----:B0-----:R-:W-:Y:S01]  /*b490*/  STG.E.64 desc[UR36][R2.64], R26 ;  /* 0x0000001a02007986 */ /* 0x001fe2000c101b24 */
[----:B------:R-:W-:Y:S05]  /*b4a0*/  EXIT ;  /* 0x000000000000794d */ /* 0x000fea0003800000 */
.L_x_2902:
        /* <DEDUP_REMOVED lines=10> */
.L_x_2915:
[----:B------:R-:W0:Y:S01]  /*b550*/  I2F.F64.S16 R4, R26 ;  /* 0x0000001a00047312 */ /* 0x000e220000101c00 */
[----:B------:R-:W-:-:S05]  /*b560*/  CS2R R6, SRZ ;  /* 0x0000000000067805 */ /* 0x000fca000001ff00 */
[----:B0-----:R-:W-:Y:S01]  /*b570*/  STG.E.128 desc[UR36][R2.64], R4 ;  /* 0x0000000402007986 */ /* 0x001fe2000c101d24 */
[----:B------:R-:W-:Y:S05]  /*b580*/  EXIT ;  /* 0x000000000000794d */ /* 0x000fea0003800000 */
.L_x_2914:
        /* <DEDUP_REMOVED lines=21> */
.L_x_2919:
[----:B------:R-:W-:Y:S05]  /*b6e0*/  BSYNC B0 ;  /* 0x0000000000007941 */ /* 0x000fea0003800000 */
.L_x_2918:
[----:B------:R-:W-:-:S05]  /*b6f0*/  LOP3.LUT R5, R0, R5, RZ, 0xfc, !PT ;  /* 0x0000000500057212 */ /* 0x000fca00078efcff */
[----:B------:R-:W-:Y:S01]  /*b700*/  STG.E.U8 desc[UR36][R2.64], R5 ;  /* 0x0000000502007986 */ /* 0x000fe2000c101124 */
[----:B------:R-:W-:Y:S05]  /*b710*/  EXIT ;  /* 0x000000000000794d */ /* 0x000fea0003800000 */
.L_x_2917:
        /* <DEDUP_REMOVED lines=13> */
.L_x_2921:
[----:B------:R-:W-:Y:S01]  /*b7f0*/  IMAD.MOV.U32 R0, RZ, RZ, 0x7f ;  /* 0x0000007fff007424 */ /* 0x000fe200078e00ff */
[----:B------:R-:W-:-:S04]  /*b800*/  ISETP.GT.U32.AND P0, PT, R4, 0x7f800000, PT ;  /* 0x7f8000000400780c */ /* 0x000fc80003f04070 */
[----:B------:R-:W-:-:S09]  /*b810*/  SEL R0, R0, 0x7c, P0 ;  /* 0x0000007c00007807 */ /* 0x000fd20000000000 */
.L_x_2922:
[----:B------:R-:W-:Y:S05]  /*b820*/  BSYNC B0 ;  /* 0x0000000000007941 */ /* 0x000fea0003800000 */
.L_x_2920:
[----:B------:R-:W-:-:S04]  /*b830*/  LOP3.LUT R4, R5, 0x80000000, RZ, 0xc0, !PT ;  /* 0x8000000005047812 */ /* 0x000fc800078ec0ff */
[----:B------:R-:W-:-:S04]  /*b840*/  SHF.R.U32.HI R5, RZ, 0x18, R4 ;  /* 0x00000018ff057819 */ /* 0x000fc80000011604 */
[----:B------:R-:W-:-:S05]  /*b850*/  LOP3.LUT R5, R0, R5, RZ, 0xfc, !PT ;  /* 0x0000000500057212 */ /* 0x000fca00078efcff */
[----:B------:R-:W-:Y:S01]  /*b860*/  STG.E.U8 desc[UR36][R2.64], R5 ;  /* 0x0000000502007986 */ /* 0x000fe2000c101124 */
[----:B------:R-:W-:Y:S05]  /*b870*/  EXIT ;  /* 0x000000000000794d */ /* 0x000fea0003800000 */
.L_x_2916:
[----:B------:R-:W0:Y:S02]  /*b880*/  I2F.S16 R0, R26 ;  /* 0x0000001a00007306 */ /* 0x000e240000101400 */
[----:B0-----:R-:W-:-:S05]  /*b890*/  F2FP.BF16.F32.PACK_AB R0, RZ, R0 ;  /* 0x00000000ff00723e */ /* 0x001fca00000010ff */
[----:B------:R-:W-:Y:S01]  /*b8a0*/  STG.E.U16 desc[UR36][R2.64], R0 ;  /* 0x0000000002007986 */ /* 0x000fe2000c101524 */
[----:B------:R-:W-:Y:S05]  /*b8b0*/  EXIT ;  /* 0x000000000000794d */ /* 0x000fea0003800000 */
.L_x_2913:
        /* <DEDUP_REMOVED lines=10> */
.L_x_2925:
        /* <DEDUP_REMOVED lines=17> */
.L_x_2928:
[----:B------:R-:W-:-:S04]  /*ba70*/  LOP3.LUT R0, R7, 0x80000000, RZ, 0xc0, !PT ;  /* 0x8000000007007812 */ /* 0x000fc800078ec0ff */
[----:B------:R-:W-:-:S04]  /*ba80*/  SHF.R.U32.HI R5, RZ, 0x18, R0 ;  /* 0x00000018ff057819 */ /* 0x000fc80000011600 */
[----:B------:R-:W-:-:S04]  /*ba90*/  LOP3.LUT R4, R4, R5, RZ, 0xfc, !PT ;  /* 0x0000000504047212 */ /* 0x000fc800078efcff */
[----:B------:R-:W-:-:S07]  /*baa0*/  PRMT R0, R4, 0x7610, R0 ;  /* 0x0000761004007816 */ /* 0x000fce0000000000 */
.L_x_2927:
[----:B------:R-:W-:Y:S05]  /*bab0*/  BSYNC B0 ;  /* 0x0000000000007941 */ /* 0x000fea0003800000 */
.L_x_2926:
[----:B------:R-:W-:Y:S01]  /*bac0*/  STG.E.U8 desc[UR36][R2.64], R0 ;  /* 0x0000000002007986 */ /* 0x000fe2000c101124 */
[----:B------:R-:W-:Y:S05]  /*bad0*/  EXIT ;  /* 0x000000000000794d */ /* 0x000fea0003800000 */
.L_x_2924:
        /* <DEDUP_REMOVED lines=17> */
.L_x_2931:
[----:B------:R-:W-:-:S04]  /*bbf0*/  LOP3.LUT R0, R7, 0x80000000, RZ, 0xc0, !PT ;  /* 0x8000000007007812 */ /* 0x000fc800078ec0ff */
[----:B------:R-:W-:-:S04]  /*bc00*/  SHF.R.U32.HI R5, RZ, 0x18, R0 ;  /* 0x00000018ff057819 */ /* 0x000fc80000011600 */
[----:B------:R-:W-:-:S04]  /*bc10*/  LOP3.LUT R4, R4, R5, RZ, 0xfc, !PT ;  /* 0x0000000504047212 */ /* 0x000fc800078efcff */
[----:B------:R-:W-:-:S07]  /*bc20*/  PRMT R0, R4, 0x7610, R0 ;  /* 0x0000761004007816 */ /* 0x000fce0000000000 */
.L_x_2930:
[----:B------:R-:W-:Y:S05]  /*bc30*/  BSYNC B0 ;  /* 0x0000000000007941 */ /* 0x000fea0003800000 */
.L_x_2929:
[----:B------:R-:W-:Y:S01]  /*bc40*/  STG.E.U8 desc[UR36][R2.64], R0 ;  /* 0x0000000002007986 */ /* 0x000fe2000c101124 */
[----:B------:R-:W-:Y:S05]  /*bc50*/  EXIT ;  /* 0x000000000000794d */ /* 0x000fea0003800000 */
.L_x_2923:
        /* <DEDUP_REMOVED lines=22> */
.L_x_2906:
        /* <DEDUP_REMOVED lines=16> */
.L_x_2934:
[----:B------:R-:W-:Y:S05]  /*bec0*/  EXIT ;  /* 0x000000000000794d */ /* 0x000fea0003800000 */
.L_x_2933:
[----:B------:R-:W-:Y:S01]  /*bed0*/  LOP3.LUT R26, R26, 0xffff, RZ, 0xc0, !PT ;  /* 0x0000ffff1a1a7812 */ /* 0x000fe200078ec0ff */
[----:B------:R-:W-:-:S05]  /*bee0*/  IMAD.MOV.U32 R27, RZ, RZ, RZ ;  /* 0x000000ffff1b7224 */ /* 0x000fca00078e00ff */
[----:B------:R-:W-:Y:S01]  /*bef0*/  STG.E.64 desc[UR36][R2.64], R26 ;  /* 0x0000001a02007986 */ /* 0x000fe2000c101b24 */
[----:B------:R-:W-:Y:S05]  /*bf00*/  EXIT ;  /* 0x000000000000794d */ /* 0x000fea0003800000 */
.L_x_2932:
[----:B------:R-:W-:-:S05]  /*bf10*/  LOP3.LUT R5, R26, 0xffff, RZ, 0xc0, !PT ;  /* 0x0000ffff1a057812 */ /* 0x000fca00078ec0ff */
[----:B------:R-:W-:Y:S01]  /*bf20*/  STG.E desc[UR36][R2.64], R5 ;  /* 0x0000000502007986 */ /* 0x000fe2000c101924 */
[----:B------:R-:W-:Y:S05]  /*bf30*/  EXIT ;  /* 0x000000000000794d */ /* 0x000fea0003800000 */
.L_x_2935:
        /* <DEDUP_REMOVED lines=12> */
.L_x_32037:


//--------------------- .text._ZN2at6native18elementwise_kernelILi128ELi4EZNS0_22gpu_kernel_impl_nocastINS0_13BinaryFunctorIbbbZZZNS0_21heaviside_kernel_cudaERNS_18TensorIteratorBaseEENKUlvE_clEvENKUlvE7_clEvEUlbbE_EEEEvS5_RKT_EUliE_EEviT1_ --------------------------
	.section	.text._ZN2at6native18elementwise_kernelILi128ELi4EZNS0_22gpu_kernel_impl_nocastINS0_13BinaryFunctorIbbbZZZNS0_21heaviside_kernel_cudaERNS_18TensorIteratorBaseEENKUlvE_clEvENKUlvE7_clEvEUlbbE_EEEEvS5_RKT_EUliE_EEviT1_,"ax",@progbits
	.align	128
        .global         _ZN2at6native18elementwise_kernelILi128ELi4EZNS0_22gpu_kernel_impl_nocastINS0_13BinaryFunctorIbbbZZZNS0_21heaviside_kernel_cudaERNS_18TensorIteratorBaseEENKUlvE_clEvENKUlvE7_clEvEUlbbE_EEEEvS5_RKT_EUliE_EEviT1_
        .type           _ZN2at6native18elementwise_kernelILi128ELi4EZNS0_22gpu_kernel_impl_nocastINS0_13BinaryFunctorIbbbZZZNS0_21heaviside_kernel_cudaERNS_18TensorIteratorBaseEENKUlvE_clEvENKUlvE7_clEvEUlbbE_EEEEvS5_RKT_EUliE_EEviT1_,@function
        .size           _ZN2at6native18elementwise_kernelILi128ELi4EZNS0_22gpu_kernel_impl_nocastINS0_13BinaryFunctorIbbbZZZNS0_21heaviside_kernel_cudaERNS_18TensorIteratorBaseEENKUlvE_clEvENKUlvE7_clEvEUlbbE_EEEEvS5_RKT_EUliE_EEviT1_,(.L_x_32038 - _ZN2at6native18elementwise_kernelILi128ELi4EZNS0_22gpu_kernel_impl_nocastINS0_13BinaryFunctorIbbbZZZNS0_21heaviside_kernel_cudaERNS_18TensorIteratorBaseEENKUlvE_clEvENKUlvE7_clEvEUlbbE_EEEEvS5_RKT_EUliE_EEviT1_)
        .other          _ZN2at6native18elementwise_kernelILi128ELi4EZNS0_22gpu_kernel_impl_nocastINS0_13BinaryFunctorIbbbZZZNS0_21heaviside_kernel_cudaERNS_18TensorIteratorBaseEENKUlvE_clEvENKUlvE7_clEvEUlbbE_EEEEvS5_RKT_EUliE_EEviT1_,@"STO_CUDA_ENTRY STV_DEFAULT"
_ZN2at6native18elementwise_kernelILi128ELi4EZNS0_22gpu_kernel_impl_nocastINS0_13BinaryFunctorIbbbZZZNS0_21heaviside_kernel_cudaERNS_18TensorIteratorBaseEENKUlvE_clEvENKUlvE7_clEvEUlbbE_EEEEvS5_RKT_EUliE_EEviT1_:
.text._ZN2at6native18elementwise_kernelILi128ELi4EZNS0_22gpu_kernel_impl_nocastINS0_13BinaryFunctorIbbbZZZNS0_21heaviside_kernel_cudaERNS_18TensorIteratorBaseEENKUlvE_clEvENKUlvE7_clEvEUlbbE_EEEEvS5_RKT_EUliE_EEviT1_:
        /* <DEDUP_REMOVED lines=363> */
.L_x_2938:
[----:B------:R-:W-:Y:S01]  /*16b0*/  ULDC.64 UR8, c[0x0][0x480] ;  /* 0x0001200000087ab9 */ /* 0x000fe20000000a00 */
[----:B------:R-:W-:Y:S01]  /*16c0*/  ULDC.64 UR10, c[0x0][0x488] ;  /* 0x00012200000a7ab9 */ /* 0x000fe20000000a00 */
[----:B------:R-:W-:Y:S02]  /*16d0*/  IADD3 R8, P0, R0, UR8, RZ ;  /* 0x0000000800087c10 */ /* 0x000fe4000ff1e0ff */
[----:B------:R-:W-:Y:S02]  /*16e0*/  IADD3 R6, P1, R2, UR10, RZ ;  /* 0x0000000a02067c10 */ /* 0x000fe4000ff3e0ff */
[----:B------:R-:W-:Y:S01]  /*16f0*/  IADD3.X R9, RZ, UR9, RZ, P0, !PT ;  /* 0x00000009ff097c10 */ /* 0x000fe200087fe4ff */
[----:B------:R-:W-:Y:S01]  /*1700*/  ULDC.64 UR8, c[0x0][0x478] ;  /* 0x00011e0000087ab9 */ /* 0x000fe20000000a00 */
[----:B------:R-:W-:-:S04]  /*1710*/  IADD3.X R7, RZ, UR11, RZ, P1, !PT ;  /* 0x0000000bff077c10 */ /* 0x000fc80008ffe4ff */
[----:B------:R-:W2:Y:S04]  /*1720*/  LDG.E.U8 R9, desc[UR4][R8.64] ;  /* 0x0000000408097981 */ /* 0x000ea8000c1e1100 */
[----:B------:R-:W2:Y:S01]  /*1730*/  LDG.E.U8 R6, desc[UR4][R6.64] ;  /* 0x0000000406067981 */ /* 0x000ea2000c1e1100 */
[----:B------:R-:W-:-:S04]  /*1740*/  IADD3 R4, P1, R5, UR8, RZ ;  /* 0x0000000805047c10 */ /* 0x000fc8000ff3e0ff */
[----:B------:R-:W-:Y:S02]  /*1750*/  IADD3.X R5, RZ, UR9, RZ, P1, !PT ;  /* 0x00000009ff057c10 */ /* 0x000fe40008ffe4ff */
[----:B------:R-:W-:Y:S02]  /*1760*/  IADD3 R3, R3, 0x80, RZ ;  /* 0x0000008003037810 */ /* 0x000fe40007ffe0ff */
[----:B--2---:R-:W-:-:S04]  /*1770*/  LOP3.LUT P0, RZ, R6, 0xff, R9, 0xc8, !PT ;  /* 0x000000ff06ff7812 */ /* 0x004fc8000780c809 */
[----:B------:R-:W-:-:S05]  /*1780*/  SEL R11, RZ, 0x1, !P0 ;  /* 0x00000001ff0b7807 */ /* 0x000fca0004000000 */
[----:B------:R0:W-:Y:S04]  /*1790*/  STG.E.U8 desc[UR4][R4.64], R11 ;  /* 0x0000000b04007986 */ /* 0x0001e8000c101104 */
.L_x_2937:
[----:B------:R-:W-:Y:S05]  /*17a0*/  BSYNC B0 ;  /* 0x0000000000007941 */ /* 0x000fea0003800000 */
.L_x_2936:
        /* <DEDUP_REMOVED lines=356> */
.L_x_2941:
        /* <DEDUP_REMOVED lines=14> */
[----:B------:R1:W-:Y:S01]  /*2ed0*/  STG.E.U8 desc[UR4][R4.64], R11 ;  /* 0x0000000b04007986 */ /* 0x0003e2000c101104 */
[----:B------:R-:W-:-:S13]  /*2ee0*/  ISETP.GE.AND P0, PT, R3, UR6, PT ;  /* 0x0000000603007c0c */ /* 0x000fda000bf06270 */
[----:B-1----:R-:W-:Y:S05]  /*2ef0*/  @P0 BRA `(.L_x_2940) ;  /* 0x0000001400c00947 */ /* 0x002fea0003800000 */
        /* <DEDUP_REMOVED lines=353> */
.L_x_2942:
        /* <DEDUP_REMOVED lines=15> */
.L_x_2940:
[----:B------:R-:W-:Y:S05]  /*4600*/  BSYNC B0 ;  /* 0x0000000000007941 */ /* 0x000fea0003800000 */
.L_x_2939:
[----:B------:R-:W-:-:S13]  /*4610*/  ISETP.GE.AND P0, PT, R3, UR6, PT ;  /* 0x0000000603007c0c */ /* 0x000fda000bf06270 */
[----:B------:R-:W-:Y:S05]  /*4620*/  @P0 EXIT ;  /* 0x000000000000094d */ /* 0x000fea0003800000 */
[----:B01----:R-:W0:Y:S01]  /*4630*/  LDC R4, c[0x0][0x218] ;  /* 0x00008600ff047b82 */ /* 0x003e220000000800 */
        /* <DEDUP_REMOVED lines=352> */
.L_x_2943:
        /* <DEDUP_REMOVED lines=11> */
[----:B--2---:R-:W-:-:S04]  /*5cf0*/  LOP3.LUT P0, RZ, R2, 0xff, R7, 0xc8, !PT ;  /* 0x000000ff02ff7812 */ /* 0x004fc8000780c807 */
[----:B------:R-:W-:-:S05]  /*5d00*/  SEL R9, RZ, 0x1, !P0 ;  /* 0x00000001ff097807 */ /* 0x000fca0004000000 */
[----:B------:R-:W-:Y:S01]  /*5d10*/  STG.E.U8 desc[UR4][R4.64], R9 ;  /* 0x0000000904007986 */ /* 0x000fe2000c101104 */
[----:B------:R-:W-:Y:S05]  /*5d20*/  EXIT ;  /* 0x000000000000794d */ /* 0x000fea0003800000 */
.L_x_2944:
        /* <DEDUP_REMOVED lines=13> */
.L_x_32038:


//--------------------- .text._ZN2at6native27unrolled_elementwise_kernelINS0_13BinaryFunctorIbbbZZZNS0_21heaviside_kernel_cudaERNS_18TensorIteratorBaseEENKUlvE_clEvENKUlvE7_clEvEUlbbE_EESt5arrayIPcLm3EELi4E23TrivialOffsetCalculatorILi2EjESC_ILi1EjENS0_6memory15LoadWithoutCastENSF_16StoreWithoutCastEEEviT_T0_T2_T3_T4_T5_ --------------------------
	.section	.text._ZN2at6native27unrolled_elementwise_kernelINS0_13BinaryFunctorIbbbZZZNS0_21heaviside_kernel_cudaERNS_18TensorIteratorBaseEENKUlvE_clEvENKUlvE7_clEvEUlbbE_EESt5arrayIPcLm3EELi4E23TrivialOffsetCalculatorILi2EjESC_ILi1EjENS0_6memory15LoadWithoutCastENSF_16StoreWithoutCastEEEviT_T0_T2_T3_T4_T5_,"ax",@progbits
	.align	128
        .global         _ZN2at6native27unrolled_elementwise_kernelINS0_13BinaryFunctorIbbbZZZNS0_21heaviside_kernel_cudaERNS_18TensorIteratorBaseEENKUlvE_clEvENKUlvE7_clEvEUlbbE_EESt5arrayIPcLm3EELi4E23TrivialOffsetCalculatorILi2EjESC_ILi1EjENS0_6memory15LoadWithoutCastENSF_16StoreWithoutCastEEEviT_T0_T2_T3_T4_T5_
        .type           _ZN2at6native27unrolled_elementwise_kernelINS0_13BinaryFunctorIbbbZZZNS0_21heaviside_kernel_cudaERNS_18TensorIteratorBaseEENKUlvE_clEvENKUlvE7_clEvEUlbbE_EESt5arrayIPcLm3EELi4E23TrivialOffsetCalculatorILi2EjESC_ILi1EjENS0_6memory15LoadWithoutCastENSF_16StoreWithoutCastEEEviT_T0_T2_T3_T4_T5_,@function
        .size           _ZN2at6native27unrolled_elementwise_kernelINS0_13BinaryFunctorIbbbZZZNS0_21heaviside_kernel_cudaERNS_18TensorIteratorBaseEENKUlvE_clEvENKUlvE7_clEvEUlbbE_EESt5arrayIPcLm3EELi4E23TrivialOffsetCalculatorILi2EjESC_ILi1EjENS0_6memory15LoadWithoutCastENSF_16StoreWithoutCastEEEviT_T0_T2_T3_T4_T5_,(.L_x_32039 - _ZN2at6native27unrolled_elementwise_kernelINS0_13BinaryFunctorIbbbZZZNS0_21heaviside_kernel_cudaERNS_18TensorIteratorBaseEENKUlvE_clEvENKUlvE7_clEvEUlbbE_EESt5arrayIPcLm3EELi4E23TrivialOffsetCalculatorILi2EjESC_ILi1EjENS0_6memory15LoadWithoutCastENSF_16StoreWithoutCastEEEviT_T0_T2_T3_T4_T5_)
        .other          _ZN2at6native27unrolled_elementwise_kernelINS0_13BinaryFunctorIbbbZZZNS0_21heaviside_kernel_cudaERNS_18TensorIteratorBaseEENKUlvE_clEvENKUlvE7_clEvEUlbbE_EESt5arrayIPcLm3EELi4E23TrivialOffsetCalculatorILi2EjESC_ILi1EjENS0_6memory15LoadWithoutCastENSF_16StoreWithoutCastEEEviT_T0_T2_T3_T4_T5_,@"STO_CUDA_ENTRY STV_DEFAULT"
_ZN2at6native27unrolled_elementwise_kernelINS0_13BinaryFunctorIbbbZZZNS0_21heaviside_kernel_cudaERNS_18TensorIteratorBaseEENKUlvE_clEvENKUlvE7_clEvEUlbbE_EESt5arrayIPcLm3EELi4E23TrivialOffsetCalculatorILi2EjESC_ILi1EjENS0_6memory15LoadWithoutCastENSF_16StoreWithoutCastEEEviT_T0_T2_T3_T4_T5_:
.text._ZN2at6native27unrolled_elementwise_kernelINS0_13BinaryFunctorIbbbZZZNS0_21heaviside_kernel_cudaERNS_18TensorIteratorBaseEENKUlvE_clEvENKUlvE7_clEvEUlbbE_EESt5arrayIPcLm3EELi4E23TrivialOffsetCalculatorILi2EjESC_ILi1EjENS0_6memory15LoadWithoutCastENSF_16StoreWithoutCastEEEviT_T0_T2_T3_T4_T5_:
[----:B------:R-:W-:Y:S01]  /*0000*/  LDC R1, c[0x0][0x28] ;  /* 0x00000a00ff017b82 */ /* 0x000fe20000000800 */
[----:B------:R-:W0:Y:S07]  /*0010*/  S2R R0, SR_CTAID.X ;  /* 0x0000000000007919 */ /* 0x000e2e0000002500 */
[----:B------:R-:W0:Y:S01]  /*0020*/  LDC R3, c[0x0][0x210] ;  /* 0x00008400ff037b82 */ /* 0x000e220000000800 */
        /* <DEDUP_REMOVED lines=12> */
[----:B------:R-:W-:Y:S01]  /*00f0*/  @!P5 VIADD R17, R17, 0x80 ;  /* 0x000000801111d836 */ /* 0x000fe20000000000 */
[----:B0-----:R-:W-:-:S04]  /*0100*/  @!P1 IADD3 R24, P0, R9, R24, RZ ;  /* 0x0000001809189210 */ /* 0x001fc80007f1e0ff */
[----:B------:R-:W-:Y:S02]  /*0110*/  ISETP.GE.AND P2, PT, R17, R12, PT ;  /* 0x0000000c1100720c */ /* 0x000fe40003f46270 */
[----:B------:R-:W0:Y:S01]  /*0120*/  @!P5 LDC.64 R2, c[0x0][0x228] ;  /* 0x00008a00ff02db82 */ /* 0x000e220000000a00 */
[----:B------:R-:W-:-:S05]  /*0130*/  @!P1 IMAD.X R25, RZ, RZ, R25, P0 ;  /* 0x000000ffff199224 */ /* 0x000fca00000e0619 */
[----:B------:R-:W3:Y:S05]  /*0140*/  @!P1 LDG.E.U8 R13, desc[UR4][R24.64] ;  /* 0x00000004180d9981 */ /* 0x000eea000c1e1100 */
[----:B------:R-:W4:Y:S01]  /*0150*/  @!P2 LDC.64 R6, c[0x0][0x220] ;  /* 0x00008800ff06ab82 */ /* 0x000f220000000a00 */
[----:B------:R-:W-:Y:S01]  /*0160*/  @!P2 IMAD R21, R0, 0x200, R17 ;  /* 0x000002000015a824 */ /* 0x000fe200078e0211 */
[----:B-1----:R-:W-:Y:S01]  /*0170*/  @!P1 IADD3 R10, P3, R9, R10, RZ ;  /* 0x0000000a090a9210 */ /* 0x002fe20007f7e0ff */
[----:B------:R-:W-:-:S05]  /*0180*/  @!P2 VIADD R17, R17, 0x80 ;  /* 0x000000801111a836 */ /* 0x000fca0000000000 */
[----:B------:R-:W1:Y:S01]  /*0190*/  @!P2 LDC.64 R4, c[0x0][0x228] ;  /* 0x00008a00ff04ab82 */ /* 0x000e620000000a00 */
[----:B--2---:R-:W-:Y:S01]  /*01a0*/  @!P5 IADD3 R18, P4, R23, R18, RZ ;  /* 0x000000121712d210 */ /* 0x004fe20007f9e0ff */
[----:B------:R-:W-:Y:S01]  /*01b0*/  @!P1 IMAD.X R11, RZ, RZ, R11, P3 ;  /* 0x000000ffff0b9224 */ /* 0x000fe200018e060b */
[----:B------:R-:W-:-:S03]  /*01c0*/  ISETP.GE.AND P0, PT, R17, R12, PT ;  /* 0x0000000c1100720c */ /* 0x000fc60003f06270 */
[----:B------:R-:W-:Y:S01]  /*01d0*/  @!P5 IMAD.X R19, RZ, RZ, R19, P4 ;  /* 0x000000ffff13d224 */ /* 0x000fe200020e0613 */
[----:B0-----:R-:W-:Y:S01]  /*01e0*/  @!P5 IADD3 R2, P3, R23, R2, RZ ;  /* 0x000000021702d210 */ /* 0x001fe20007f7e0ff */
[----:B------:R0:W2:Y:S04]  /*01f0*/  @!P1 LDG.E.U8 R10, desc[UR4][R10.64] ;  /* 0x000000040a0a9981 */ /* 0x0000a8000c1e1100 */
[----:B------:R-:W2:Y:S01]  /*0200*/  @!P5 LDG.E.U8 R18, desc[UR4][R18.64] ;  /* 0x000000041212d981 */ /* 0x000ea2000c1e1100 */
[----:B----4-:R-:W-:-:S03]  /*0210*/  @!P2 IADD3 R6, P4, R21, R6, RZ ;  /* 0x000000061506a210 */ /* 0x010fc60007f9e0ff */
[----:B------:R-:W4:Y:S02]  /*0220*/  @!P0 LDC.64 R8, c[0x0][0x220] ;  /* 0x00008800ff088b82 */ /* 0x000f240000000a00 */
[----:B------:R-:W-:Y:S01]  /*0230*/  @!P2 IMAD.X R7, RZ, RZ, R7, P4 ;  /* 0x000000ffff07a224 */ /* 0x000fe200020e0607 */
[----:B-1----:R-:W-:-:S04]  /*0240*/  @!P2 IADD3 R4, P4, R21, R4, RZ ;  /* 0x000000041504a210 */ /* 0x002fc80007f9e0ff */
[----:B------:R-:W2:Y:S01]  /*0250*/  @!P2 LDG.E.U8 R6, desc[UR4][R6.64] ;  /* 0x000000040606a981 */ /* 0x000ea2000c1e1100 */
[----:B------:R-:W-:Y:S01]  /*0260*/  @!P5 IMAD.X R3, RZ, RZ, R3, P3 ;  /* 0x000000ffff03d224 */ /* 0x000fe200018e0603 */
[----:B------:R-:W1:Y:S01]  /*0270*/  @!P0 LDC.64 R20, c[0x0][0x228] ;  /* 0x00008a00ff148b82 */ /* 0x000e620000000a00 */
[----:B------:R-:W-:-:S03]  /*0280*/  @!P2 IMAD.X R5, RZ, RZ, R5, P4 ;  /* 0x000000ffff05a224 */ /* 0x000fc600020e0605 */
[----:B------:R-:W2:Y:S04]  /*0290*/  @!P5 LDG.E.U8 R14, desc[UR4][R2.64] ;  /* 0x00000004020ed981 */ /* 0x000ea8000c1e1100 */
[----:B------:R-:W2:Y:S01]  /*02a0*/  @!P2 LDG.E.U8 R4, desc[UR4][R4.64] ;  /* 0x000000040404a981 */ /* 0x000ea2000c1e1100 */
[----:B------:R-:W-:-:S05]  /*02b0*/  @!P0 IMAD R17, R0, 0x200, R17 ;  /* 0x0000020000118824 */ /* 0x000fca00078e0211 */
[----:B----4-:R-:W-:-:S05]  /*02c0*/  @!P0 IADD3 R8, P3, R17, R8, RZ ;  /* 0x0000000811088210 */ /* 0x010fca0007f7e0ff */
[----:B------:R-:W-:-:S05]  /*02d0*/  @!P0 IMAD.X R9, RZ, RZ, R9, P3 ;  /* 0x000000ffff098224 */ /* 0x000fca00018e0609 */
[----:B------:R4:W2:Y:S01]  /*02e0*/  @!P0 LDG.E.U8 R8, desc[UR4][R8.64] ;  /* 0x0000000408088981 */ /* 0x0008a2000c1e1100 */
[----:B-1----:R-:W-:-:S05]  /*02f0*/  @!P0 IADD3 R20, P3, R17, R20, RZ ;  /* 0x0000001411148210 */ /* 0x002fca0007f7e0ff */
[----:B------:R-:W-:Y:S01]  /*0300*/  @!P0 IMAD.X R21, RZ, RZ, R21, P3 ;  /* 0x000000ffff158224 */ /* 0x000fe200018e0615 */
[----:B0-----:R-:W-:Y:S02]  /*0310*/  PRMT R11, RZ, 0x7610, R11 ;  /* 0x00007610ff0b7816 */ /* 0x001fe4000000000b */
[----:B----4-:R-:W-:Y:S01]  /*0320*/  PRMT R9, RZ, 0x7610, R9 ;  /* 0x00007610ff097816 */ /* 0x010fe20000000009 */
[----:B------:R-:W-:Y:S01]  /*0330*/  VIADD R16, R15, 0x80 ;  /* 0x000000800f107836 */ /* 0x000fe20000000000 */
[----:B------:R0:W5:Y:S01]  /*0340*/  @!P0 LDG.E.U8 R7, desc[UR4][R20.64] ;  /* 0x0000000414078981 */ /* 0x000162000c1e1100 */
[----:B------:R-:W-:Y:S02]  /*0350*/  IMAD.MOV.U32 R5, RZ, RZ, R15 ;  /* 0x000000ffff057224 */ /* 0x000fe400078e000f */
[----:B------:R-:W-:Y:S01]  /*0360*/  @!P1 IMAD.MOV.U32 R5, RZ, RZ, R16 ;  /* 0x000000ffff059224 */ /* 0x000fe200078e0010 */
[----:B------:R-:W-:Y:S01]  /*0370*/  BSSY B0, `(.L_x_2945) ;  /* 0x000002f000007945 */ /* 0x000fe20003800000 */
[----:B---3--:R-:W-:-:S02]  /*0380*/  @!P1 ISETP.NE.AND P3, PT, R13, RZ, PT ;  /* 0x000000ff0d00920c */ /* 0x008fc40003f65270 */
[----:B------:R-:W-:Y:S02]  /*0390*/  PRMT R13, RZ, 0x7610, R13 ;  /* 0x00007610ff0d7816 */ /* 0x000fe4000000000d */
[----:B------:R-:W-:-:S04]  /*03a0*/  @!P1 SEL R13, RZ, 0x1, !P3 ;  /* 0x00000001ff0d9807 */ /* 0x000fc80005800000 */
[----:B------:R-:W-:-:S04]  /*03b0*/  PRMT R2, R13, 0x9910, RZ ;  /* 0x000099100d027816 */ /* 0x000fc800000000ff */
[----:B------:R-:W-:Y:S02]  /*03c0*/  ISETP.NE.AND P3, PT, R2, RZ, PT ;  /* 0x000000ff0200720c */ /* 0x000fe40003f65270 */
[----:B------:R-:W1:Y:S01]  /*03d0*/  @!P1 LDC.64 R2, c[0x0][0x218] ;  /* 0x00008600ff029b82 */ /* 0x000e620000000a00 */
[----:B--2---:R-:W-:Y:S02]  /*03e0*/  @!P1 ISETP.NE.AND P4, PT, R10, RZ, PT ;  /* 0x000000ff0a00920c */ /* 0x004fe40003f85270 */
[----:B------:R-:W-:-:S04]  /*03f0*/  @!P5 ISETP.NE.AND P6, PT, R18, RZ, PT ;  /* 0x000000ff1200d20c */ /* 0x000fc80003fc5270 */
[----:B------:R-:W-:Y:S02]  /*0400*/  @!P5 SEL R11, RZ, 0x1, !P6 ;  /* 0x00000001ff0bd807 */ /* 0x000fe40007000000 */
[----:B------:R-:W-:Y:S02]  /*0410*/  @!P2 ISETP.NE.AND P6, PT, R6, RZ, PT ;  /* 0x000000ff0600a20c */ /* 0x000fe40003fc5270 */
[----:B------:R-:W-:Y:S02]  /*0420*/  PRMT R6, RZ, 0x7610, R6 ;  /* 0x00007610ff067816 */ /* 0x000fe40000000006 */
[----:B------:R-:W-:Y:S02]  /*0430*/  @!P1 SEL R6, RZ, 0x1, !P4 ;  /* 0x00000001ff069807 */ /* 0x000fe40006000000 */
[----:B------:R-:W-:Y:S02]  /*0440*/  @!P2 SEL R9, RZ, 0x1, !P6 ;  /* 0x00000001ff09a807 */ /* 0x000fe40007000000 */
[----:B------:R-:W-:Y:S01]  /*0450*/  SEL R17, R6, R13, !P3 ;  /* 0x0000000d06117207 */ /* 0x000fe20005800000 */
[----:B------:R-:W-:Y:S01]  /*0460*/  @!P1 IMAD R13, R0, 0x200, R15 ;  /* 0x00000200000d9824 */ /* 0x000fe200078e020f */
[----:B------:R-:W-:-:S02]  /*0470*/  @!P5 ISETP.NE.AND P6, PT, R14, RZ, PT ;  /* 0x000000ff0e00d20c */ /* 0x000fc40003fc5270 */
[----:B------:R-:W-:Y:S02]  /*0480*/  @!P2 ISETP.NE.AND P4, PT, R4, RZ, PT ;  /* 0x000000ff0400a20c */ /* 0x000fe40003f85270 */
[----:B------:R-:W-:Y:S02]  /*0490*/  PRMT R4, RZ, 0x7610, R4 ;  /* 0x00007610ff047816 */ /* 0x000fe40000000004 */
[----:B------:R-:W-:Y:S02]  /*04a0*/  @!P5 SEL R4, RZ, 0x1, !P6 ;  /* 0x00000001ff04d807 */ /* 0x000fe40007000000 */
[----:B-1----:R-:W-:-:S05]  /*04b0*/  @!P1 IADD3 R2, P6, R13, R2, RZ ;  /* 0x000000020d029210 */ /* 0x002fca0007fde0ff */
[----:B------:R-:W-:Y:S01]  /*04c0*/  @!P1 IMAD.X R3, RZ, RZ, R3, P6 ;  /* 0x000000ffff039224 */ /* 0x000fe200030e0603 */
[----:B------:R-:W-:-:S04]  /*04d0*/  PRMT R6, RZ, 0x7610, R6 ;  /* 0x00007610ff067816 */ /* 0x000fc80000000006 */
[----:B------:R0:W-:Y:S01]  /*04e0*/  @!P1 STG.E.U8 desc[UR4][R2.64], R17 ;  /* 0x0000001102009986 */ /* 0x0001e2000c101104 */
[----:B------:R-:W-:Y:S02]  /*04f0*/  @!P2 SEL R6, RZ, 0x1, !P4 ;  /* 0x00000001ff06a807 */ /* 0x000fe40006000000 */
[----:B------:R-:W-:Y:S02]  /*0500*/  ISETP.GE.AND P4, PT, R5, R12, PT ;  /* 0x0000000c0500720c */ /* 0x000fe40003f86270 */
[----:B------:R-:W-:-:S04]  /*0510*/  PRMT R10, R11, 0x9910, RZ ;  /* 0x000099100b0a7816 */ /* 0x000fc800000000ff */
[----:B------:R-:W-:Y:S02]  /*0520*/  ISETP.NE.AND P3, PT, R10, RZ, PT ;  /* 0x000000ff0a00720c */ /* 0x000fe40003f65270 */
[----:B------:R-:W-:-:S04]  /*0530*/  PRMT R10, R9, 0x9910, RZ ;  /* 0x00009910090a7816 */ /* 0x000fc800000000ff */
[----:B------:R-:W-:Y:S02]  /*0540*/  ISETP.NE.AND P5, PT, R10, RZ, PT ;  /* 0x000000ff0a00720c */ /* 0x000fe40003fa5270 */
[----:B------:R-:W-:Y:S02]  /*0550*/  SEL R11, R4, R11, !P3 ;  /* 0x0000000b040b7207 */ /* 0x000fe40005800000 */
[----:B------:R-:W-:Y:S02]  /*0560*/  @!P0 ISETP.NE.AND P2, PT, R8, RZ, PT ;  /* 0x000000ff0800820c */ /* 0x000fe40003f45270 */
[----:B------:R-:W-:Y:S02]  /*0570*/  SEL R13, R6, R9, !P5 ;  /* 0x00000009060d7207 */ /* 0x000fe40006800000 */
[----:B------:R-:W-:Y:S01]  /*0580*/  PRMT R4, RZ, 0x7610, R4 ;  /* 0x00007610ff047816 */ /* 0x000fe20000000004 */
[----:B0-----:R-:W-:Y:S08]  /*0590*/  @P4 BRA `(.L_x_2946) ;  /* 0x0000000000304947 */ /* 0x001ff00003800000 */
[----:B------:R-:W-:Y:S01]  /*05a0*/  IMAD R2, R0, 0x200, R5 ;  /* 0x0000020000027824 */ /* 0x000fe200078e0205 */
[----:B------:R-:W-:Y:S01]  /*05b0*/  ULDC.64 UR6, c[0x0][0x218] ;  /* 0x0000860000067ab9 */ /* 0x000fe20000000a00 */
[----:B------:R-:W-:-:S03]  /*05c0*/  VIADD R5, R5, 0x80 ;  /* 0x0000008005057836 */ /* 0x000fc60000000000 */
[----:B------:R-:W-:Y:S02]  /*05d0*/  IADD3 R2, P1, R2, UR6, RZ ;  /* 0x0000000602027c10 */ /* 0x000fe4000ff3e0ff */
[----:B------:R-:W-:-:S03]  /*05e0*/  ISETP.GE.AND P3, PT, R5, R12, PT ;  /* 0x0000000c0500720c */ /* 0x000fc60003f66270 */
[----:B------:R-:W-:-:S05]  /*05f0*/  IMAD.X R3, RZ, RZ, UR7, P1 ;  /* 0x00000007ff037e24 */ /* 0x000fca00088e06ff */
[----:B------:R0:W-:Y:S05]  /*0600*/  STG.E.U8 desc[UR4][R2.64], R11 ;  /* 0x0000000b02007986 */ /* 0x0001ea000c101104 */
[----:B------:R-:W-:Y:S02]  /*0610*/  @!P3 IMAD R8, R0, 0x200, R5 ;  /* 0x000002000008b824 */ /* 0x000fe400078e0205 */
[----:B------:R-:W-:-:S03]  /*0620*/  @!P3 VIADD R5, R5, 0x80 ;  /* 0x000000800505b836 */ /* 0x000fc60000000000 */
[----:B------:R-:W-:-:S05]  /*0630*/  @!P3 IADD3 R8, P4, R8, UR6, RZ ;  /* 0x000000060808bc10 */ /* 0x000fca000ff9e0ff */
[----:B------:R-:W-:-:S05]  /*0640*/  @!P3 IMAD.X R9, RZ, RZ, UR7, P4 ;  /* 0x00000007ff09be24 */ /* 0x000fca000a0e06ff */
[----:B------:R0:W-:Y:S03]  /*0650*/  @!P3 STG.E.U8 desc[UR4][R8.64], R13 ;  /* 0x0000000d0800b986 */ /* 0x0001e6000c101104 */
.L_x_2946:
[----:B------:R-:W-:Y:S05]  /*0660*/  BSYNC B0 ;  /* 0x0000000000007941 */ /* 0x000fea0003800000 */
.L_x_2945:
[----:B------:R-:W-:Y:S02]  /*0670*/  ISETP.GE.AND P3, PT, R5, R12, PT ;  /* 0x0000000c0500720c */ /* 0x000fe40003f66270 */
[----:B------:R-:W-:Y:S02]  /*0680*/  @!P0 SEL R4, RZ, 0x1, !P2 ;  /* 0x00000001ff048807 */ /* 0x000fe40005000000 */
[----:B-----5:R-:W-:Y:S02]  /*0690*/  @!P0 ISETP.NE.AND P1, PT, R7, RZ, PT ;  /* 0x000000ff0700820c */ /* 0x020fe40003f25270 */
[----:B------:R-:W-:Y:S02]  /*06a0*/  PRMT R7, RZ, 0x7610, R7 ;  /* 0x00007610ff077816 */ /* 0x000fe40000000007 */
[----:B0-----:R-:W-:-:S05]  /*06b0*/  PRMT R3, R4, 0x9910, RZ ;  /* 0x0000991004037816 */ /* 0x001fca00000000ff */
[----:B------:R-:W-:Y:S05]  /*06c0*/  @P3 EXIT ;  /* 0x000000000000394d */ /* 0x000fea0003800000 */
[----:B------:R-:W-:Y:S01]  /*06d0*/  IMAD R0, R0, 0x200, R5 ;  /* 0x0000020000007824 */ /* 0x000fe200078e0205 */
[----:B------:R-:W-:Y:S01]  /*06e0*/  ULDC.64 UR6, c[0x0][0x218] ;  /* 0x0000860000067ab9 */ /* 0x000fe20000000a00 */
[----:B------:R-:W-:Y:S02]  /*06f0*/  @!P0 SEL R7, RZ, 0x1, !P1 ;  /* 0x00000001ff078807 */ /* 0x000fe40004800000 */
[----:B------:R-:W-:Y:S02]  /*0700*/  ISETP.NE.AND P0, PT, R3, RZ, PT ;  /* 0x000000ff0300720c */ /* 0x000fe40003f05270 */
[----:B------:R-:W-:Y:S02]  /*0710*/  IADD3 R2, P1, R0, UR6, RZ ;  /* 0x0000000600027c10 */ /* 0x000fe4000ff3e0ff */
[----:B------:R-:W-:-:S03]  /*0720*/  SEL R7, R7, R4, !P0 ;  /* 0x0000000407077207 */ /* 0x000fc60004000000 */
[----:B------:R-:W-:-:S05]  /*0730*/  IMAD.X R3, RZ, RZ, UR7, P1 ;  /* 0x00000007ff037e24 */ /* 0x000fca00088e06ff */
[----:B------:R-:W-:Y:S01]  /*0740*/  STG.E.U8 desc[UR4][R2.64], R7 ;  /* 0x0000000702007986 */ /* 0x000fe2000c101104 */
[----:B------:R-:W-:Y:S05]  /*0750*/  EXIT ;  /* 0x000000000000794d */ /* 0x000fea0003800000 */
.L_x_2947:
        /* <DEDUP_REMOVED lines=10> */
.L_x_32039:


//--------------------- .text._ZN2at6native29vectorized_elementwise_kernelILi2ENS0_13BinaryFunctorIbbbZZZNS0_21heaviside_kernel_cudaERNS_18TensorIteratorBaseEENKUlvE_clEvENKUlvE7_clEvEUlbbE_EESt5arrayIPcLm3EEEEviT0_T1_ --------------------------
	.section	.text._ZN2at6native29vectorized_elementwise_kernelILi2ENS0_13BinaryFunctorIbbbZZZNS0_21heaviside_kernel_cudaERNS_18TensorIteratorBaseEENKUlvE_clEvENKUlvE7_clEvEUlbbE_EESt5arrayIPcLm3EEEEviT0_T1_,"ax",@progbits
	.align	128
        .global         _ZN2at6native29vectorized_elementwise_kernelILi2ENS0_13BinaryFunctorIbbbZZZNS0_21heaviside_kernel_cudaERNS_18TensorIteratorBaseEENKUlvE_clEvENKUlvE7_clEvEUlbbE_EESt5arrayIPcLm3EEEEviT0_T1_
        .type           _ZN2at6native29vectorized_elementwise_kernelILi2ENS0_13BinaryFunctorIbbbZZZNS0_21heaviside_kernel_cudaERNS_18TensorIteratorBaseEENKUlvE_clEvENKUlvE7_clEvEUlbbE_EESt5arrayIPcLm3EEEEviT0_T1_,@function
        .size           _ZN2at6native29vectorized_elementwise_kernelILi2ENS0_13BinaryFunctorIbbbZZZNS0_21heaviside_kernel_cudaERNS_18TensorIteratorBaseEENKUlvE_clEvENKUlvE7_clEvEUlbbE_EESt5arrayIPcLm3EEEEviT0_T1_,(.L_x_32040 - _ZN2at6native29vectorized_elementwise_kernelILi2ENS0_13BinaryFunctorIbbbZZZNS0_21heaviside_kernel_cudaERNS_18TensorIteratorBaseEENKUlvE_clEvENKUlvE7_clEvEUlbbE_EESt5arrayIPcLm3EEEEviT0_T1_)
        .other          _ZN2at6native29vectorized_elementwise_kernelILi2ENS0_13BinaryFunctorIbbbZZZNS0_21heaviside_kernel_cudaERNS_18TensorIteratorBaseEENKUlvE_clEvENKUlvE7_clEvEUlbbE_EESt5arrayIPcLm3EEEEviT0_T1_,@"STO_CUDA_ENTRY STV_DEFAULT"
_ZN2at6native29vectorized_elementwise_kernelILi2ENS0_13BinaryFunctorIbbbZZZNS0_21heaviside_kernel_cudaERNS_18TensorIteratorBaseEENKUlvE_clEvENKUlvE7_clEvEUlbbE_EESt5arrayIPcLm3EEEEviT0_T1_:
.text._ZN2at6native29vectorized_elementwise_kernelILi2ENS0_13BinaryFunctorIbbbZZZNS0_21heaviside_kernel_cudaERNS_18TensorIteratorBaseEENKUlvE_clEvENKUlvE7_clEvEUlbbE_EESt5arrayIPcLm3EEEEviT0_T1_:
[----:B------:R-:W-:Y:S08]  /*0000*/  LDC R1, c[0x0][0x28] ;  /* 0x00000a00ff017b82 */ /* 0x000ff00000000800 */
[----:B------:R-:W0:Y:S01]  /*0010*/  S2UR UR4, SR_CTAID.X ;  /* 0x00000000000479c3 */ /* 0x000e220000002500 */
[----:B------:R-:W-:-:S07]  /*0020*/  ULDC.64 UR12, c[0x0][0x208] ;  /* 0x00008200000c7ab9 */ /* 0x000fce0000000a00 */
[----:B------:R-:W1:Y:S01]  /*0030*/  LDC R25, c[0x0][0x210] ;  /* 0x00008400ff197b82 */ /* 0x000e620000000800 */
[----:B0-----:R-:W-:-:S06]  /*0040*/  USHF.L.U32 UR4, UR4, 0xa, URZ ;  /* 0x0000000a04047899 */ /* 0x001fcc000800063f */
[----:B-1----:R-:W-:-:S05]  /*0050*/  VIADD R25, R25, -UR4 ;  /* 0x8000000419197c36 */ /* 0x002fca0008000000 */
[----:B------:R-:W-:-:S13]  /*0060*/  ISETP.GE.U32.AND P0, PT, R25, 0x400, PT ;  /* 0x000004001900780c */ /* 0x000fda0003f06070 */
[----:B------:R-:W-:Y:S05]  /*0070*/  @!P0 BRA `(.L_x_2948) ;  /* 0x0000000400148947 */ /* 0x000fea0003800000 */
[----:B------:R-:W0:Y:S01]  /*0080*/  S2R R17, SR_TID.X ;  /* 0x0000000000117919 */ /* 0x000e220000002100 */
[----:B------:R-:W-:Y:S01]  /*0090*/  ULDC.64 UR8, c[0x0][0x220] ;  /* 0x0000880000087ab9 */ /* 0x000fe20000000a00 */
[----:B------:R-:W-:Y:S01]  /*00a0*/  ULDC.64 UR10, c[0x0][0x228] ;  /* 0x00008a00000a7ab9 */ /* 0x000fe20000000a00 */
[----:B------:R-:W-:Y:S02]  /*00b0*/  USHF.R.S32.HI UR5, URZ, 0x1f, UR4 ;  /* 0x0000001f3f057899 */ /* 0x000fe40008011404 */
[----:B------:R-:W-:Y:S02]  /*00c0*/  UIADD3 UR7, UP0, UR4, UR8, URZ ;  /* 0x0000000804077290 */ /* 0x000fe4000ff1e03f */
[----:B------:R-:W-:Y:S02]  /*00d0*/  UIADD3 UR6, UP1, UR4, UR10, URZ ;  /* 0x0000000a04067290 */ /* 0x000fe4000ff3e03f */
[----:B------:R-:W-:Y:S02]  /*00e0*/  UIADD3.X UR8, UR5, UR9, URZ, UP0, !UPT ;  /* 0x0000000905087290 */ /* 0x000fe400087fe43f */
[----:B------:R-:W-:Y:S01]  /*00f0*/  UIADD3.X UR5, UR5, UR11, URZ, UP1, !UPT ;  /* 0x0000000b05057290 */ /* 0x000fe20008ffe43f */
[----:B------:R-:W-:-:S02]  /*0100*/  IMAD.U32 R4, RZ, RZ, UR7 ;  /* 0x00000007ff047e24 */ /* 0x000fc4000f8e00ff */
[----:B------:R-:W-:Y:S01]  /*0110*/  IMAD.U32 R6, RZ, RZ, UR6 ;  /* 0x00000006ff067e24 */ /* 0x000fe2000f8e00ff */
[----:B------:R-:W-:Y:S01]  /*0120*/  ULDC.64 UR6, c[0x0][0x218] ;  /* 0x0000860000067ab9 */ /* 0x000fe20000000a00 */
[----:B------:R-:W-:Y:S02]  /*0130*/  IMAD.U32 R5, RZ, RZ, UR8 ;  /* 0x00000008ff057e24 */ /* 0x000fe4000f8e00ff */
[----:B------:R-:W-:Y:S02]  /*0140*/  IMAD.U32 R7, RZ, RZ, UR5 ;  /* 0x00000005ff077e24 */ /* 0x000fe4000f8e00ff */
[----:B0-----:R-:W-:-:S04]  /*0150*/  IMAD.WIDE.U32 R4, R17, 0x2, R4 ;  /* 0x0000000211047825 */ /* 0x001fc800078e0004 */
[----:B------:R-:W-:Y:S01]  /*0160*/  IMAD.WIDE.U32 R6, R17, 0x2, R6 ;  /* 0x0000000211067825 */ /* 0x000fe200078e0006 */
[----:B------:R-:W2:Y:S04]  /*0170*/  LDG.E.U16 R8, desc[UR12][R4.64] ;  /* 0x0000000c04087981 */ /* 0x000ea8000c1e1500 */
[----:B------:R-:W3:Y:S04]  /*0180*/  LDG.E.U16 R11, desc[UR12][R6.64] ;  /* 0x0000000c060b7981 */ /* 0x000ee8000c1e1500 */
[----:B------:R-:W4:Y:S04]  /*0190*/  LDG.E.U16 R10, desc[UR12][R4.64+0x100] ;  /* 0x0001000c040a7981 */ /* 0x000f28000c1e1500 */
[----:B------:R-:W5:Y:S04]  /*01a0*/  LDG.E.U16 R14, desc[UR12][R6.64+0x100] ;  /* 0x0001000c060e7981 */ /* 0x000f68000c1e1500 */
[----:B------:R-:W5:Y:S04]  /*01b0*/  LDG.E.U16 R12, desc[UR12][R4.64+0x200] ;  /* 0x0002000c040c7981 */ /* 0x000f68000c1e1500 */
[----:B------:R-:W5:Y:S04]  /*01c0*/  LDG.E.U16 R15, desc[UR12][R6.64+0x200] ;  /* 0x0002000c060f7981 */ /* 0x000f68000c1e1500 */
[----:B------:R-:W5:Y:S04]  /*01d0*/  LDG.E.U16 R13, desc[UR12][R4.64+0x300] ;  /* 0x0003000c040d7981 */ /* 0x000f68000c1e1500 */
[----:B------:R0:W5:Y:S01]  /*01e0*/  LDG.E.U16 R16, desc[UR12][R6.64+0x300] ;  /* 0x0003000c06107981 */ /* 0x000162000c1e1500 */
[----:B------:R-:W-:-:S04]  /*01f0*/  UIADD3 UR5, UP0, UR4, UR6, URZ ;  /* 0x0000000604057290 */ /* 0x000fc8000ff1e03f */
[----:B------:R-:W-:Y:S02]  /*0200*/  UIADD3.X UR6, URZ, UR7, URZ, UP0, !UPT ;  /* 0x000000073f067290 */ /* 0x000fe400087fe43f */
[----:B------:R-:W-:-:S04]  /*0210*/  IMAD.U32 R2, RZ, RZ, UR5 ;  /* 0x00000005ff027e24 */ /* 0x000fc8000f8e00ff */
[----:B------:R-:W-:Y:S02]  /*0220*/  IMAD.U32 R3, RZ, RZ, UR6 ;  /* 0x00000006ff037e24 */ /* 0x000fe4000f8e00ff */
[----:B------:R-:W-:Y:S01]  /*0230*/  IMAD.WIDE R2, R17, 0x2, R2 ;  /* 0x0000000211027825 */ /* 0x000fe200078e0202 */
[----:B--2---:R-:W-:Y:S02]  /*0240*/  PRMT R0, R8, 0x7770, RZ ;  /* 0x0000777008007816 */ /* 0x004fe400000000ff */
[C---:B---3--:R-:W-:Y:S02]  /*0250*/  PRMT R9, R11.reuse, 0x7770, RZ ;  /* 0x000077700b097816 */ /* 0x048fe400000000ff */
[----:B0-----:R-:W-:Y:S02]  /*0260*/  PRMT R7, R11, 0x7771, RZ ;  /* 0x000077710b077816 */ /* 0x001fe400000000ff */
[----:B------:R-:W-:Y:S02]  /*0270*/  LOP3.LUT P6, RZ, R0, 0xff, R9, 0xc8, !PT ;  /* 0x000000ff00ff7812 */ /* 0x000fe400078cc809 */
[----:B------:R-:W-:-:S02]  /*0280*/  PRMT R0, R8, 0x7771, RZ ;  /* 0x0000777108007816 */ /* 0x000fc400000000ff */
[C---:B----4-:R-:W-:Y:S02]  /*0290*/  PRMT R4, R10.reuse, 0x7770, RZ ;  /* 0x000077700a047816 */ /* 0x050fe400000000ff */
[----:B------:R-:W-:Y:S02]  /*02a0*/  PRMT R5, R10, 0x7771, RZ ;  /* 0x000077710a057816 */ /* 0x000fe400000000ff */
[C---:B-----5:R-:W-:Y:S02]  /*02b0*/  PRMT R9, R14.reuse, 0x7770, RZ ;  /* 0x000077700e097816 */ /* 0x060fe400000000ff */
[----:B------:R-:W-:Y:S02]  /*02c0*/  PRMT R8, R14, 0x7771, RZ ;  /* 0x000077710e087816 */ /* 0x000fe400000000ff */
[----:B------:R-:W-:Y:S02]  /*02d0*/  PRMT R6, R12, 0x7770, RZ ;  /* 0x000077700c067816 */ /* 0x000fe400000000ff */
[----:B------:R-:W-:-:S02]  /*02e0*/  PRMT R11, R15, 0x7770, RZ ;  /* 0x000077700f0b7816 */ /* 0x000fc400000000ff */
[----:B------:R-:W-:Y:S02]  /*02f0*/  LOP3.LUT P5, RZ, R0, 0xff, R7, 0xc8, !PT ;  /* 0x000000ff00ff7812 */ /* 0x000fe400078ac807 */
[----:B------:R-:W-:Y:S02]  /*0300*/  PRMT R0, R12, 0x7771, RZ ;  /* 0x000077710c007816 */ /* 0x000fe400000000ff */
[----:B------:R-:W-:Y:S02]  /*0310*/  PRMT R7, R15, 0x7771, RZ ;  /* 0x000077710f077816 */ /* 0x000fe400000000ff */
[----:B------:R-:W-:Y:S02]  /*0320*/  LOP3.LUT P4, RZ, R4, 0xff, R9, 0xc8, !PT ;  /* 0x000000ff04ff7812 */ /* 0x000fe4000788c809 */
[----:B------:R-:W-:Y:S02]  /*0330*/  LOP3.LUT P3, RZ, R5, 0xff, R8, 0xc8, !PT ;  /* 0x000000ff05ff7812 */ /* 0x000fe4000786c808 */
[----:B------:R-:W-:-:S02]  /*0340*/  LOP3.LUT P2, RZ, R6, 0xff, R11, 0xc8, !PT ;  /* 0x000000ff06ff7812 */ /* 0x000fc4000784c80b */
[C---:B------:R-:W-:Y:S02]  /*0350*/  PRMT R4, R13.reuse, 0x7770, RZ ;  /* 0x000077700d047816 */ /* 0x040fe400000000ff */
[C---:B------:R-:W-:Y:S02]  /*0360*/  PRMT R9, R16.reuse, 0x7770, RZ ;  /* 0x0000777010097816 */ /* 0x040fe400000000ff */
[----:B------:R-:W-:Y:S02]  /*0370*/  PRMT R5, R13, 0x7771, RZ ;  /* 0x000077710d057816 */ /* 0x000fe400000000ff */
[----:B------:R-:W-:Y:S02]  /*0380*/  PRMT R6, R16, 0x7771, RZ ;  /* 0x0000777110067816 */ /* 0x000fe400000000ff */
[----:B------:R-:W-:Y:S02]  /*0390*/  LOP3.LUT P1, RZ, R0, 0xff, R7, 0xc8, !PT ;  /* 0x000000ff00ff7812 */ /* 0x000fe4000782c807 */
[----:B------:R-:W-:-:S02]  /*03a0*/  SEL R0, RZ, 0x1, !P6 ;  /* 0x00000001ff007807 */ /* 0x000fc40007000000 */
[----:B------:R-:W-:Y:S02]  /*03b0*/  LOP3.LUT P0, RZ, R4, 0xff, R9, 0xc8, !PT ;  /* 0x000000ff04ff7812 */ /* 0x000fe4000780c809 */
[----:B------:R-:W-:Y:S02]  /*03c0*/  LOP3.LUT P6, RZ, R5, 0xff, R6, 0xc8, !PT ;  /* 0x000000ff05ff7812 */ /* 0x000fe400078cc806 */
[----:B------:R-:W-:Y:S02]  /*03d0*/  SEL R5, RZ, 0x1, !P5 ;  /* 0x00000001ff057807 */ /* 0x000fe40006800000 */
[----:B------:R-:W-:Y:S02]  /*03e0*/  SEL R4, RZ, 0x1, !P4 ;  /* 0x00000001ff047807 */ /* 0x000fe40006000000 */
[----:B------:R-:W-:Y:S02]  /*03f0*/  SEL R7, RZ, 0x1, !P3 ;  /* 0x00000001ff077807 */ /* 0x000fe40005800000 */
[----:B------:R-:W-:-:S02]  /*0400*/  SEL R6, RZ, 0x1, !P2 ;  /* 0x00000001ff067807 */ /* 0x000fc40005000000 */
[----:B------:R-:W-:Y:S02]  /*0410*/  SEL R9, RZ, 0x1, !P1 ;  /* 0x00000001ff097807 */ /* 0x000fe40004800000 */
[----:B------:R-:W-:Y:S02]  /*0420*/  SEL R8, RZ, 0x1, !P0 ;  /* 0x00000001ff087807 */ /* 0x000fe40004000000 */
[----:B------:R-:W-:Y:S02]  /*0430*/  SEL R11, RZ, 0x1, !P6 ;  /* 0x00000001ff0b7807 */ /* 0x000fe40007000000 */
[----:B------:R-:W-:Y:S02]  /*0440*/  PRMT R5, R5, 0x7604, R0 ;  /* 0x0000760405057816 */ /* 0x000fe40000000000 */
[----:B------:R-:W-:Y:S02]  /*0450*/  PRMT R7, R7, 0x7604, R4 ;  /* 0x0000760407077816 */ /* 0x000fe40000000004 */
[----:B------:R-:W-:Y:S01]  /*0460*/  PRMT R9, R9, 0x7604, R6 ;  /* 0x0000760409097816 */ /* 0x000fe20000000006 */
[----:B------:R-:W-:Y:S01]  /*0470*/  STG.E.U16 desc[UR12][R2.64], R5 ;  /* 0x0000000502007986 */ /* 0x000fe2000c10150c */
[----:B------:R-:W-:-:S03]  /*0480*/  PRMT R11, R11, 0x7604, R8 ;  /* 0x000076040b0b7816 */ /* 0x000fc60000000008 */
[----:B------:R-:W-:Y:S04]  /*0490*/  STG.E.U16 desc[UR12][R2.64+0x100], R7 ;  /* 0x0001000702007986 */ /* 0x000fe8000c10150c */
[----:B------:R-:W-:Y:S04]  /*04a0*/  STG.E.U16 desc[UR12][R2.64+0x200], R9 ;  /* 0x0002000902007986 */ /* 0x000fe8000c10150c */
[----:B------:R-:W-:Y:S01]  /*04b0*/  STG.E.U16 desc[UR12][R2.64+0x300], R11 ;  /* 0x0003000b02007986 */ /* 0x000fe2000c10150c */
[----:B------:R-:W-:Y:S05]  /*04c0*/  EXIT ;  /* 0x000000000000794d */ /* 0x000fea0003800000 */
.L_x_2948:
[----:B------:R-:W0:Y:S02]  /*04d0*/  S2R R4, SR_TID.X ;  /* 0x0000000000047919 */ /* 0x000e240000002100 */
[----:B0-----:R-:W-:Y:S01]  /*04e0*/  ISETP.GE.AND P4, PT, R4, R25, PT ;  /* 0x000000190400720c */ /* 0x001fe20003f86270 */
[----:B------:R-:W-:-:S12]  /*04f0*/  IMAD.MOV.U32 R10, RZ, RZ, R4 ;  /* 0x000000ffff0a7224 */ /* 0x000fd800078e0004 */
[C---:B------:R-:W-:Y:S02]  /*0500*/  @!P4 VIADD R13, R10.reuse, UR4 ;  /* 0x000000040a0dcc36 */ /* 0x040fe40008000000 */
[----:B------:R-:W-:-:S05]  /*0510*/  @!P4 VIADD R10, R10, 0x80 ;  /* 0x000000800a0ac836 */ /* 0x000fca0000000000 */
[----:B------:R-:W-:-:S13]  /*0520*/  ISETP.GE.AND P1, PT, R10, R25, PT ;  /* 0x000000190a00720c */ /* 0x000fda0003f26270 */
[C---:B------:R-:W-:Y:S01]  /*0530*/  @!P1 VIADD R15, R10.reuse, UR4 ;  /* 0x000000040a0f9c36 */ /* 0x040fe20008000000 */
[----:B------:R-:W0:Y:S01]  /*0540*/  @!P1 LDC.64 R8, c[0x0][0x220] ;  /* 0x00008800ff089b82 */ /* 0x000e220000000a00 */
[----:B------:R-:W-:-:S05]  /*0550*/  @!P1 VIADD R10, R10, 0x80 ;  /* 0x000000800a0a9836 */ /* 0x000fca0000000000 */
[----:B------:R-:W-:Y:S02]  /*0560*/  ISETP.GE.AND P0, PT, R10, R25, PT ;  /* 0x000000190a00720c */ /* 0x000fe40003f06270 */
[----:B------:R-:W1:Y:S11]  /*0570*/  @!P1 LDC.64 R16, c[0x0][0x228] ;  /* 0x00008a00ff109b82 */ /* 0x000e760000000a00 */
[----:B------:R-:W2:Y:S01]  /*0580*/  @!P0 LDC.64 R6, c[0x0][0x220] ;  /* 0x00008800ff068b82 */ /* 0x000ea20000000a00 */
[----:B0-----:R-:W-:-:S07]  /*0590*/  @!P1 IADD3 R8, P2, R15, R8, RZ ;  /* 0x000000080f089210 */ /* 0x001fce0007f5e0ff */
[----:B------:R-:W0:Y:S01]  /*05a0*/  @!P0 LDC.64 R2, c[0x0][0x228] ;  /* 0x00008a00ff028b82 */ /* 0x000e220000000a00 */
[----:B------:R-:W-:Y:S01]  /*05b0*/  @!P1 IMAD.X R9, RZ, RZ, R9, P2 ;  /* 0x000000ffff099224 */ /* 0x000fe200010e0609 */
[----:B-1----:R-:W-:-:S04]  /*05c0*/  @!P1 IADD3 R14, P2, R15, R16, RZ ;  /* 0x000000100f0e9210 */ /* 0x002fc80007f5e0ff */
[----:B------:R1:W3:Y:S01]  /*05d0*/  @!P1 LDG.E.U8 R0, desc[UR12][R8.64] ;  /* 0x0000000c08009981 */ /* 0x0002e2000c1e1100 */
[----:B------:R-:W-:Y:S02]  /*05e0*/  @!P0 VIADD R5, R10, UR4 ;  /* 0x000000040a058c36 */ /* 0x000fe40008000000 */
[----:B------:R-:W-:-:S05]  /*05f0*/  @!P1 IMAD.X R15, RZ, RZ, R17, P2 ;  /* 0x000000ffff0f9224 */ /* 0x000fca00010e0611 */
[----:B------:R-:W4:Y:S01]  /*0600*/  @!P1 LDG.E.U8 R14, desc[UR12][R14.64] ;  /* 0x0000000c0e0e9981 */ /* 0x000f22000c1e1100 */
[C---:B--2---:R-:W-:Y:S01]  /*0610*/  @!P0 IADD3 R16, P2, R5.reuse, R6, RZ ;  /* 0x0000000605108210 */ /* 0x044fe20007f5e0ff */
[----:B-1----:R-:W1:Y:S04]  /*0620*/  @!P4 LDC.64 R8, c[0x0][0x228] ;  /* 0x00008a00ff08cb82 */ /* 0x002e680000000a00 */
[----:B------:R-:W-:Y:S01]  /*0630*/  @!P0 IMAD.X R17, RZ, RZ, R7, P2 ;  /* 0x000000ffff118224 */ /* 0x000fe200010e0607 */
[----:B0-----:R-:W-:Y:S01]  /*0640*/  @!P0 IADD3 R2, P2, R5, R2, RZ ;  /* 0x0000000205028210 */ /* 0x001fe20007f5e0ff */
[----:B------:R-:W-:-:S03]  /*0650*/  @!P0 VIADD R10, R10, 0x80 ;  /* 0x000000800a0a8836 */ /* 0x000fc60000000000 */
[----:B------:R-:W2:Y:S01]  /*0660*/  @!P0 LDG.E.U8 R16, desc[UR12][R16.64] ;  /* 0x0000000c10108981 */ /* 0x000ea2000c1e1100 */
[----:B------:R-:W0:Y:S01]  /*0670*/  @!P4 LDC.64 R6, c[0x0][0x220] ;  /* 0x00008800ff06cb82 */ /* 0x000e220000000a00 */
[----:B------:R-:W-:-:S05]  /*0680*/  @!P0 IMAD.X R3, RZ, RZ, R3, P2 ;  /* 0x000000ffff038224 */ /* 0x000fca00010e0603 */
[----:B------:R5:W2:Y:S01]  /*0690*/  @!P0 LDG.E.U8 R2, desc[UR12][R2.64] ;  /* 0x0000000c02028981 */ /* 0x000aa2000c1e1100 */
[----:B------:R-:W-:Y:S02]  /*06a0*/  ISETP.GE.AND P3, PT, R10, R25, PT ;  /* 0x000000190a00720c */ /* 0x000fe40003f66270 */
[----:B------:R-:W-:Y:S02]  /*06b0*/  PRMT R5, RZ, 0x7610, R5 ;  /* 0x00007610ff057816 */ /* 0x000fe40000000005 */
[----:B-----5:R-:W-:-:S09]  /*06c0*/  PRMT R3, RZ, 0x7610, R3 ;  /* 0x00007610ff037816 */ /* 0x020fd20000000003 */
[C---:B------:R-:W-:Y:S01]  /*06d0*/  @!P3 VIADD R29, R10.reuse, UR4 ;  /* 0x000000040a1dbc36 */ /* 0x040fe20008000000 */
[----:B------:R-:W5:Y:S01]  /*06e0*/  @!P3 LDC.64 R20, c[0x0][0x220] ;  /* 0x00008800ff14bb82 */ /* 0x000f620000000a00 */
[----:B------:R-:W-:-:S05]  /*06f0*/  @!P3 VIADD R10, R10, 0x80 ;  /* 0x000000800a0ab836 */ /* 0x000fca0000000000 */
[C---:B------:R-:W-:Y:S02]  /*0700*/  ISETP.GE.AND P5, PT, R10.reuse, R25, PT ;  /* 0x000000190a00720c */ /* 0x040fe40003fa6270 */
[----:B------:R-:W5:Y:S11]  /*0710*/  @!P3 LDC.64 R18, c[0x0][0x228] ;  /* 0x00008a00ff12bb82 */ /* 0x000f760000000a00 */
[----:B------:R-:W-:-:S02]  /*0720*/  @!P5 VIADD R23, R10, UR4 ;  /* 0x000000040a17dc36 */ /* 0x000fc40008000000 */
[----:B------:R-:W-:-:S05]  /*0730*/  @!P5 VIADD R10, R10, 0x80 ;  /* 0x000000800a0ad836 */ /* 0x000fca0000000000 */
[----:B------:R-:W-:-:S13]  /*0740*/  ISETP.GE.AND P2, PT, R10, R25, PT ;  /* 0x000000190a00720c */ /* 0x000fda0003f46270 */
[C---:B------:R-:W-:Y:S02]  /*0750*/  @!P2 VIADD R11, R10.reuse, UR4 ;  /* 0x000000040a0bac36 */ /* 0x040fe40008000000 */
[----:B------:R-:W-:Y:S01]  /*0760*/  @!P2 VIADD R10, R10, 0x80 ;  /* 0x000000800a0aa836 */ /* 0x000fe20000000000 */
[----:B---3--:R-:W-:Y:S02]  /*0770*/  @!P1 ISETP.NE.AND P6, PT, R0, RZ, PT ;  /* 0x000000ff0000920c */ /* 0x008fe40003fc5270 */
[----:B------:R-:W-:Y:S02]  /*0780*/  PRMT R0, RZ, 0x7610, R0 ;  /* 0x00007610ff007816 */ /* 0x000fe40000000000 */
[----:B------:R-:W-:Y:S02]  /*0790*/  @!P1 SEL R0, RZ, 0x1, !P6 ;  /* 0x00000001ff009807 */ /* 0x000fe40007000000 */
[----:B----4-:R-:W-:Y:S02]  /*07a0*/  @!P1 ISETP.NE.AND P6, PT, R14, RZ, PT ;  /* 0x000000ff0e00920c */ /* 0x010fe40003fc5270 */
[----:B------:R-:W3:Y:S02]  /*07b0*/  @!P2 LDC.64 R14, c[0x0][0x220] ;  /* 0x00008800ff0eab82 */ /* 0x000ee40000000a00 */
[----:B------:R-:W-:-:S02]  /*07c0*/  @!P1 SEL R3, RZ, 0x1, !P6 ;  /* 0x00000001ff039807 */ /* 0x000fc40007000000 */
[C---:B0-----:R-:W-:Y:S02]  /*07d0*/  @!P4 IADD3 R6, P1, R13.reuse, R6, RZ ;  /* 0x000000060d06c210 */ /* 0x041fe40007f3e0ff */
[----:B-1----:R-:W-:-:S03]  /*07e0*/  @!P4 IADD3 R12, P6, R13, R8, RZ ;  /* 0x000000080d0cc210 */ /* 0x002fc60007fde0ff */
[----:B------:R-:W-:Y:S01]  /*07f0*/  @!P4 IMAD.X R7, RZ, RZ, R7, P1 ;  /* 0x000000ffff07c224 */ /* 0x000fe200008e0607 */
[----:B------:R-:W-:Y:S01]  /*0800*/  ISETP.GE.AND P1, PT, R10, R25, PT ;  /* 0x000000190a00720c */ /* 0x000fe20003f26270 */
[----:B------:R-:W-:Y:S01]  /*0810*/  @!P4 IMAD.X R13, RZ, RZ, R9, P6 ;  /* 0x000000ffff0dc224 */ /* 0x000fe200030e0609 */
[----:B--2---:R-:W-:Y:S02]  /*0820*/  @!P0 ISETP.NE.AND P6, PT, R16, RZ, PT ;  /* 0x000000ff1000820c */ /* 0x004fe40003fc5270 */
[----:B------:R-:W0:Y:S01]  /*0830*/  @!P5 LDC.64 R16, c[0x0][0x220] ;  /* 0x00008800ff10db82 */ /* 0x000e220000000a00 */
[----:B------:R-:W2:Y:S01]  /*0840*/  @!P4 LDG.E.U8 R6, desc[UR12][R6.64] ;  /* 0x0000000c0606c981 */ /* 0x000ea2000c1e1100 */
[----:B------:R-:W-:Y:S02]  /*0850*/  @!P0 SEL R5, RZ, 0x1, !P6 ;  /* 0x00000001ff058807 */ /* 0x000fe40007000000 */
[----:B------:R-:W-:Y:S02]  /*0860*/  @!P0 ISETP.NE.AND P6, PT, R2, RZ, PT ;  /* 0x000000ff0200820c */ /* 0x000fe40003fc5270 */
[----:B------:R-:W-:-:S02]  /*0870*/  PRMT R2, RZ, 0x7610, R2 ;  /* 0x00007610ff027816 */ /* 0x000fc40000000002 */
[----:B------:R-:W-:Y:S01]  /*0880*/  @!P0 SEL R2, RZ, 0x1, !P6 ;  /* 0x00000001ff028807 */ /* 0x000fe20007000000 */
[C---:B------:R-:W-:Y:S01]  /*0890*/  @!P1 VIADD R9, R10.reuse, UR4 ;  /* 0x000000040a099c36 */ /* 0x040fe20008000000 */
[----:B-----5:R-:W-:Y:S01]  /*08a0*/  @!P3 IADD3 R26, P6, R29, R20, RZ ;  /* 0x000000141d1ab210 */ /* 0x020fe20007fde0ff */
[----:B------:R1:W4:Y:S01]  /*08b0*/  @!P4 LDG.E.U8 R7, desc[UR12][R12.64] ;  /* 0x0000000c0c07c981 */ /* 0x000322000c1e1100 */
[----:B------:R-:W-:-:S03]  /*08c0*/  @!P1 VIADD R10, R10, 0x80 ;  /* 0x000000800a0a9836 */ /* 0x000fc60000000000 */
[----:B------:R-:W-:Y:S01]  /*08d0*/  @!P3 IMAD.X R27, RZ, RZ, R21, P6 ;  /* 0x000000ffff1bb224 */ /* 0x000fe200030e0615 */
[----:B-1----:R-:W1:Y:S01]  /*08e0*/  @!P1 LDC.64 R12, c[0x0][0x220] ;  /* 0x00008800ff0c9b82 */ /* 0x002e620000000a00 */
[----:B------:R-:W-:-:S03]  /*08f0*/  ISETP.GE.AND P0, PT, R10, R25, PT ;  /* 0x000000190a00720c */ /* 0x000fc60003f06270 */
[----:B------:R3:W5:Y:S01]  /*0900*/  @!P3 LDG.E.U8 R8, desc[UR12][R26.64] ;  /* 0x0000000c1a08b981 */ /* 0x000762000c1e1100 */
[----:B------:R-:W-:-:S05]  /*0910*/  @!P3 IADD3 R28, P6, R29, R18, RZ ;  /* 0x000000121d1cb210 */ /* 0x000fca0007fde0ff */
[----:B------:R-:W-:Y:S01]  /*0920*/  @!P3 IMAD.X R29, RZ, RZ, R19, P6 ;  /* 0x000000ffff1db224 */ /* 0x000fe200030e0613 */
[----:B0-----:R-:W-:-:S04]  /*0930*/  @!P5 IADD3 R18, P6, R23, R16, RZ ;  /* 0x000000101712d210 */ /* 0x001fc80007fde0ff */
[----:B------:R0:W5:Y:S01]  /*0940*/  @!P3 LDG.E.U8 R22, desc[UR12][R28.64] ;  /* 0x0000000c1c16b981 */ /* 0x000162000c1e1100 */
[----:B------:R-:W-:Y:S01]  /*0950*/  @!P5 IMAD.X R19, RZ, RZ, R17, P6 ;  /* 0x000000ffff13d224 */ /* 0x000fe200030e0611 */
[----:B------:R-:W0:Y:S01]  /*0960*/  @!P0 LDC.64 R20, c[0x0][0x220] ;  /* 0x00008800ff148b82 */ /* 0x000e220000000a00 */
[----:B---3--:R-:W-:-:S05]  /*0970*/  @!P2 IADD3 R26, P6, R11, R14, RZ ;  /* 0x0000000e0b1aa210 */ /* 0x008fca0007fde0ff */
[----:B------:R-:W-:Y:S02]  /*0980*/  @!P2 IMAD.X R27, RZ, RZ, R15, P6 ;  /* 0x000000ffff1ba224 */ /* 0x000fe400030e060f */
[----:B------:R-:W3:Y:S01]  /*0990*/  @!P5 LDC.64 R14, c[0x0][0x228] ;  /* 0x00008a00ff0edb82 */ /* 0x000ee20000000a00 */
[----:B-1----:R-:W-:Y:S01]  /*09a0*/  @!P1 IADD3 R16, P6, R9, R12, RZ ;  /* 0x0000000c09109210 */ /* 0x002fe20007fde0ff */
[----:B0-----:R-:W-:Y:S01]  /*09b0*/  @!P0 VIADD R29, R10, UR4 ;  /* 0x000000040a1d8c36 */ /* 0x001fe20008000000 */
[----:B------:R-:W5:Y:S03]  /*09c0*/  @!P2 LDG.E.U8 R26, desc[UR12][R26.64] ;  /* 0x0000000c1a1aa981 */ /* 0x000f66000c1e1100 */
[----:B------:R-:W-:Y:S01]  /*09d0*/  @!P1 IMAD.X R17, RZ, RZ, R13, P6 ;  /* 0x000000ffff119224 */ /* 0x000fe200030e060d */
[----:B------:R0:W5:Y:S01]  /*09e0*/  @!P5 LDG.E.U8 R10, desc[UR12][R18.64] ;  /* 0x0000000c120ad981 */ /* 0x000162000c1e1100 */
[----:B------:R-:W1:Y:S03]  /*09f0*/  @!P2 LDC.64 R12, c[0x0][0x228] ;  /* 0x00008a00ff0cab82 */ /* 0x000e660000000a00 */
[----:B------:R0:W5:Y:S01]  /*0a00*/  @!P1 LDG.E.U8 R24, desc[UR12][R16.64] ;  /* 0x0000000c10189981 */ /* 0x000162000c1e1100 */
[----:B------:R-:W-:-:S04]  /*0a10*/  @!P0 IADD3 R20, P6, R29, R20, RZ ;  /* 0x000000141d148210 */ /* 0x000fc80007fde0ff */
[----:B0-----:R-:W0:Y:S08]  /*0a20*/  @!P0 LDC.64 R18, c[0x0][0x228] ;  /* 0x00008a00ff128b82 */ /* 0x001e300000000a00 */
[----:B------:R-:W0:Y:S01]  /*0a30*/  @!P1 LDC.64 R16, c[0x0][0x228] ;  /* 0x00008a00ff109b82 */ /* 0x000e220000000a00 */
[----:B------:R-:W-:Y:S01]  /*0a40*/  @!P0 IMAD.X R21, RZ, RZ, R21, P6 ;  /* 0x000000ffff158224 */ /* 0x000fe200030e0615 */
[----:B---3--:R-:W-:-:S04]  /*0a50*/  @!P5 IADD3 R14, P6, R23, R14, RZ ;  /* 0x0000000e170ed210 */ /* 0x008fc80007fde0ff */
[----:B------:R-:W3:Y:S01]  /*0a60*/  @!P0 LDG.E.U8 R20, desc[UR12][R20.64] ;  /* 0x0000000c14148981 */ /* 0x000ee2000c1e1100 */
[----:B------:R-:W-:Y:S01]  /*0a70*/  @!P5 IMAD.X R15, RZ, RZ, R15, P6 ;  /* 0x000000ffff0fd224 */ /* 0x000fe200030e060f */
[----:B-1----:R-:W-:-:S04]  /*0a80*/  @!P2 IADD3 R12, P6, R11, R12, RZ ;  /* 0x0000000c0b0ca210 */ /* 0x002fc80007fde0ff */
[----:B------:R-:W3:Y:S01]  /*0a90*/  @!P5 LDG.E.U8 R14, desc[UR12][R14.64] ;  /* 0x0000000c0e0ed981 */ /* 0x000ee2000c1e1100 */
[----:B------:R-:W-:-:S05]  /*0aa0*/  @!P2 IMAD.X R13, RZ, RZ, R13, P6 ;  /* 0x000000ffff0da224 */ /* 0x000fca00030e060d */
[----:B------:R1:W3:Y:S01]  /*0ab0*/  @!P2 LDG.E.U8 R12, desc[UR12][R12.64] ;  /* 0x0000000c0c0ca981 */ /* 0x0002e2000c1e1100 */
[----:B0-----:R-:W-:-:S05]  /*0ac0*/  @!P1 IADD3 R16, P6, R9, R16, RZ ;  /* 0x0000001009109210 */ /* 0x001fca0007fde0ff */
[----:B------:R-:W-:Y:S01]  /*0ad0*/  @!P1 IMAD.X R17, RZ, RZ, R17, P6 ;  /* 0x000000ffff119224 */ /* 0x000fe200030e0611 */
[----:B------:R-:W-:-:S04]  /*0ae0*/  @!P0 IADD3 R18, P6, R29, R18, RZ ;  /* 0x000000121d128210 */ /* 0x000fc80007fde0ff */
[----:B------:R-:W3:Y:S01]  /*0af0*/  @!P1 LDG.E.U8 R16, desc[UR12][R16.64] ;  /* 0x0000000c10109981 */ /* 0x000ee2000c1e1100 */
[----:B------:R-:W-:-:S05]  /*0b00*/  @!P0 IMAD.X R19, RZ, RZ, R19, P6 ;  /* 0x000000ffff138224 */ /* 0x000fca00030e0613 */
[----:B------:R-:W3:Y:S01]  /*0b10*/  @!P0 LDG.E.U8 R18, desc[UR12][R18.64] ;  /* 0x0000000c12128981 */ /* 0x000ee2000c1e1100 */
[----:B------:R-:W-:Y:S02]  /*0b20*/  PRMT R9, RZ, 0x7610, R9 ;  /* 0x00007610ff097816 */ /* 0x000fe40000000009 */
[----:B-1----:R-:W-:Y:S01]  /*0b30*/  PRMT R13, R5, 0x9910, RZ ;  /* 0x00009910050d7816 */ /* 0x002fe200000000ff */
[----:B------:R-:W-:Y:S04]  /*0b40*/  BSSY B0, `(.L_x_2949) ;  /* 0x0000077000007945 */ /* 0x000fe80003800000 */
[----:B------:R-:W-:Y:S01]  /*0b50*/  BSSY B1, `(.L_x_2950) ;  /* 0x000006e000017945 */ /* 0x000fe20003800000 */
[----:B--2---:R-:W-:-:S04]  /*0b60*/  @!P4 ISETP.NE.AND P6, PT, R6, RZ, PT ;  /* 0x000000ff0600c20c */ /* 0x004fc80003fc5270 */
[----:B------:R-:W-:-:S04]  /*0b70*/  @!P4 SEL R9, RZ, 0x1, !P6 ;  /* 0x00000001ff09c807 */ /* 0x000fc80007000000 */
[----:B------:R-:W-:Y:S02]  /*0b80*/  PRMT R11, R9, 0x9910, RZ ;  /* 0x00009910090b7816 */ /* 0x000fe400000000ff */
[----:B----4-:R-:W-:-:S03]  /*0b90*/  @!P4 ISETP.NE.AND P6, PT, R7, RZ, PT ;  /* 0x000000ff0700c20c */ /* 0x010fc60003fc5270 */
[----:B------:R-:W-:Y:S01]  /*0ba0*/  IMAD.MOV.U32 R7, RZ, RZ, R11 ;  /* 0x000000ffff077224 */ /* 0x000fe200078e000b */
[----:B------:R-:W-:Y:S02]  /*0bb0*/  PRMT R6, RZ, 0x7610, R6 ;  /* 0x00007610ff067816 */ /* 0x000fe40000000006 */
[----:B------:R-:W-:Y:S02]  /*0bc0*/  @!P4 SEL R6, RZ, 0x1, !P6 ;  /* 0x00000001ff06c807 */ /* 0x000fe40007000000 */
[----:B------:R-:W-:Y:S02]  /*0bd0*/  ISETP.NE.AND P6, PT, R7, RZ, PT ;  /* 0x000000ff0700720c */ /* 0x000fe40003fc5270 */
[----:B------:R-:W-:Y:S02]  /*0be0*/  PRMT R11, R0, 0x9910, RZ ;  /* 0x00009910000b7816 */ /* 0x000fe400000000ff */
[----:B------:R-:W-:Y:S02]  /*0bf0*/  SEL R9, R6, R9, !P6 ;  /* 0x0000000906097207 */ /* 0x000fe40007000000 */
[----:B-----5:R-:W-:Y:S01]  /*0c00*/  @!P3 ISETP.NE.AND P6, PT, R8, RZ, PT ;  /* 0x000000ff0800b20c */ /* 0x020fe20003fc5270 */
[----:B------:R-:W0:Y:S01]  /*0c10*/  @!P4 LDC.64 R6, c[0x0][0x218] ;  /* 0x00008600ff06cb82 */ /* 0x000e220000000a00 */
[----:B------:R-:W-:-:S02]  /*0c20*/  PRMT R8, RZ, 0x7610, R8 ;  /* 0x00007610ff087816 */ /* 0x000fc40000000008 */
[----:B------:R-:W-:Y:S02]  /*0c30*/  @!P3 SEL R8, RZ, 0x1, !P6 ;  /* 0x00000001ff08b807 */ /* 0x000fe40007000000 */
[----:B------:R-:W-:Y:S01]  /*0c40*/  ISETP.NE.AND P6, PT, R11, RZ, PT ;  /* 0x000000ff0b00720c */ /* 0x000fe20003fc5270 */
[----:B------:R-:W-:-:S03]  /*0c50*/  IMAD.MOV.U32 R11, RZ, RZ, R13 ;  /* 0x000000ffff0b7224 */ /* 0x000fc600078e000d */
[----:B------:R-:W-:Y:S02]  /*0c60*/  SEL R3, R3, R0, !P6 ;  /* 0x0000000003037207 */ /* 0x000fe40007000000 */
[----:B------:R-:W-:Y:S02]  /*0c70*/  ISETP.NE.AND P6, PT, R11, RZ, PT ;  /* 0x000000ff0b00720c */ /* 0x000fe40003fc5270 */
[----:B------:R-:W-:Y:S02]  /*0c80*/  PRMT R0, R8, 0x9910, RZ ;  /* 0x0000991008007816 */ /* 0x000fe400000000ff */
[----:B------:R-:W-:Y:S02]  /*0c90*/  SEL R2, R2, R5, !P6 ;  /* 0x0000000502027207 */ /* 0x000fe40007000000 */
[----:B------:R-:W-:Y:S02]  /*0ca0*/  @!P3 ISETP.NE.AND P6, PT, R22, RZ, PT ;  /* 0x000000ff1600b20c */ /* 0x000fe40003fc5270 */
[----:B------:R-:W-:Y:S01]  /*0cb0*/  PRMT R11, RZ, 0x7610, R11 ;  /* 0x00007610ff0b7816 */ /* 0x000fe2000000000b */
[----:B------:R-:W-:Y:S01]  /*0cc0*/  @!P4 VIADD R13, R4, UR4 ;  /* 0x00000004040dcc36 */ /* 0x000fe20008000000 */
[----:B------:R-:W-:-:S02]  /*0cd0*/  @!P3 SEL R11, RZ, 0x1, !P6 ;  /* 0x00000001ff0bb807 */ /* 0x000fc40007000000 */
[----:B------:R-:W-:-:S04]  /*0ce0*/  ISETP.NE.AND P3, PT, R0, RZ, PT ;  /* 0x000000ff0000720c */ /* 0x000fc80003f65270 */
[----:B------:R-:W-:Y:S02]  /*0cf0*/  SEL R0, R11, R8, !P3 ;  /* 0x000000080b007207 */ /* 0x000fe40005800000 */
[----:B0-----:R-:W-:Y:S02]  /*0d00*/  @!P4 IADD3 R6, P3, R13, R6, RZ ;  /* 0x000000060d06c210 */ /* 0x001fe40007f7e0ff */
[----:B------:R-:W-:-:S03]  /*0d10*/  @!P5 ISETP.NE.AND P6, PT, R10, RZ, PT ;  /* 0x000000ff0a00d20c */ /* 0x000fc60003fc5270 */
[----:B------:R-:W-:Y:S01]  /*0d20*/  @!P4 IMAD.X R7, RZ, RZ, R7, P3 ;  /* 0x000000ffff07c224 */ /* 0x000fe200018e0607 */
[----:B------:R-:W-:Y:S02]  /*0d30*/  @!P1 ISETP.NE.AND P3, PT, R24, RZ, PT ;  /* 0x000000ff1800920c */ /* 0x000fe40003f65270 */
[----:B------:R-:W-:Y:S02]  /*0d40*/  PRMT R5, RZ, 0x7610, R5 ;  /* 0x00007610ff057816 */ /* 0x000fe40000000005 */
[----:B------:R-:W-:Y:S02]  /*0d50*/  @!P5 SEL R5, RZ, 0x1, !P6 ;  /* 0x00000001ff05d807 */ /* 0x000fe40007000000 */
[----:B------:R-:W-:Y:S02]  /*0d60*/  @!P2 ISETP.NE.AND P6, PT, R26, RZ, PT ;  /* 0x000000ff1a00a20c */ /* 0x000fe40003fc5270 */
[----:B------:R-:W-:Y:S02]  /*0d70*/  PRMT R11, RZ, 0x7610, R11 ;  /* 0x00007610ff0b7816 */ /* 0x000fe4000000000b */
[----:B------:R-:W-:Y:S01]  /*0d80*/  @!P1 SEL R11, RZ, 0x1, !P3 ;  /* 0x00000001ff0b9807 */ /* 0x000fe20005800000 */
[----:B------:R-:W-:Y:S01]  /*0d90*/  VIADD R13, R4, 0x80 ;  /* 0x00000080040d7836 */ /* 0x000fe20000000000 */
[----:B------:R-:W-:Y:S01]  /*0da0*/  PRMT R8, RZ, 0x7610, R8 ;  /* 0x00007610ff087816 */ /* 0x000fe20000000008 */
[----:B------:R0:W-:Y:S01]  /*0db0*/  @!P4 STG.E.U8 desc[UR12][R6.64], R9 ;  /* 0x000000090600c986 */ /* 0x0001e2000c10110c */
[----:B------:R-:W-:-:S02]  /*0dc0*/  @!P2 SEL R8, RZ, 0x1, !P6 ;  /* 0x00000001ff08a807 */ /* 0x000fc40007000000 */
[----:B---3--:R-:W-:Y:S01]  /*0dd0*/  @!P0 ISETP.NE.AND P6, PT, R20, RZ, PT ;  /* 0x000000ff1400820c */ /* 0x008fe20003fc5270 */
[----:B------:R-:W-:Y:S01]  /*0de0*/  @!P4 IMAD.MOV.U32 R4, RZ, RZ, R13 ;  /* 0x000000ffff04c224 */ /* 0x000fe200078e000d */
[----:B------:R-:W-:Y:S02]  /*0df0*/  PRMT R10, RZ, 0x7610, R10 ;  /* 0x00007610ff0a7816 */ /* 0x000fe4000000000a */
[----:B------:R-:W-:Y:S02]  /*0e00*/  @!P0 SEL R10, RZ, 0x1, !P6 ;  /* 0x00000001ff0a8807 */ /* 0x000fe40007000000 */
[----:B0-----:R-:W-:Y:S02]  /*0e10*/  PRMT R7, R11, 0x9910, RZ ;  /* 0x000099100b077816 */ /* 0x001fe400000000ff */
[----:B------:R-:W-:Y:S02]  /*0e20*/  @!P2 ISETP.NE.AND P4, PT, R12, RZ, PT ;  /* 0x000000ff0c00a20c */ /* 0x000fe40003f85270 */
[----:B------:R-:W-:Y:S01]  /*0e30*/  @!P5 ISETP.NE.AND P6, PT, R14, RZ, PT ;  /* 0x000000ff0e00d20c */ /* 0x000fe20003fc5270 */
[--C-:B------:R-:W-:Y:S01]  /*0e40*/  IMAD.MOV.U32 R12, RZ, RZ, R7.reuse ;  /* 0x000000ffff0c7224 */ /* 0x100fe200078e0007 */
[----:B------:R-:W-:-:S02]  /*0e50*/  PRMT R7, RZ, 0x7610, R7 ;  /* 0x00007610ff077816 */ /* 0x000fc40000000007 */
[----:B------:R-:W-:Y:S02]  /*0e60*/  @!P2 SEL R7, RZ, 0x1, !P4 ;  /* 0x00000001ff07a807 */ /* 0x000fe40006000000 */
[----:B------:R-:W-:Y:S02]  /*0e70*/  PRMT R6, RZ, 0x7610, R6 ;  /* 0x00007610ff067816 */ /* 0x000fe40000000006 */
[----:B------:R-:W-:Y:S02]  /*0e80*/  @!P5 SEL R6, RZ, 0x1, !P6 ;  /* 0x00000001ff06d807 */ /* 0x000fe40007000000 */
[----:B------:R-:W-:Y:S02]  /*0e90*/  ISETP.NE.AND P5, PT, R12, RZ, PT ;  /* 0x000000ff0c00720c */ /* 0x000fe40003fa5270 */
[----:B------:R-:W-:Y:S02]  /*0ea0*/  @!P1 ISETP.NE.AND P4, PT, R16, RZ, PT ;  /* 0x000000ff1000920c */ /* 0x000fe40003f85270 */
[----:B------:R-:W-:-:S02]  /*0eb0*/  PRMT R12, RZ, 0x7610, R12 ;  /* 0x00007610ff0c7816 */ /* 0x000fc4000000000c */
[----:B------:R-:W-:Y:S02]  /*0ec0*/  @!P1 SEL R12, RZ, 0x1, !P4 ;  /* 0x00000001ff0c9807 */ /* 0x000fe40006000000 */
[----:B------:R-:W-:Y:S02]  /*0ed0*/  ISETP.GE.AND P4, PT, R4, R25, PT ;  /* 0x000000190400720c */ /* 0x000fe40003f86270 */
[----:B------:R-:W-:Y:S02]  /*0ee0*/  PRMT R9, R8, 0x9910, RZ ;  /* 0x0000991008097816 */ /* 0x000fe400000000ff */
[----:B------:R-:W-:Y:S02]  /*0ef0*/  PRMT R15, R5, 0x9910, RZ ;  /* 0x00009910050f7816 */ /* 0x000fe400000000ff */
[----:B------:R-:W-:Y:S02]  /*0f00*/  PRMT R13, R10, 0x9910, RZ ;  /* 0x000099100a0d7816 */ /* 0x000fe400000000ff */
[----:B------:R-:W-:-:S02]  /*0f10*/  @!P0 ISETP.NE.AND P2, PT, R18, RZ, PT ;  /* 0x000000ff1200820c */ /* 0x000fc40003f45270 */
[----:B------:R-:W-:Y:S02]  /*0f20*/  ISETP.NE.AND P6, PT, R9, RZ, PT ;  /* 0x000000ff0900720c */ /* 0x000fe40003fc5270 */
[----:B------:R-:W-:Y:S02]  /*0f30*/  ISETP.NE.AND P3, PT, R15, RZ, PT ;  /* 0x000000ff0f00720c */ /* 0x000fe40003f65270 */
[----:B------:R-:W-:Y:S02]  /*0f40*/  PRMT R9, RZ, 0x7610, R9 ;  /* 0x00007610ff097816 */ /* 0x000fe40000000009 */
[----:B------:R-:W-:Y:S02]  /*0f50*/  ISETP.NE.AND P1, PT, R13, RZ, PT ;  /* 0x000000ff0d00720c */ /* 0x000fe40003f25270 */
[----:B------:R-:W-:Y:S02]  /*0f60*/  @!P0 SEL R9, RZ, 0x1, !P2 ;  /* 0x00000001ff098807 */ /* 0x000fe40005000000 */
[----:B------:R-:W-:-:S02]  /*0f70*/  SEL R13, R6, R5, !P3 ;  /* 0x00000005060d7207 */ /* 0x000fc40005800000 */
[----:B------:R-:W-:Y:S02]  /*0f80*/  SEL R7, R7, R8, !P6 ;  /* 0x0000000807077207 */ /* 0x000fe40007000000 */
[----:B------:R-:W-:Y:S02]  /*0f90*/  SEL R6, R12, R11, !P5 ;  /* 0x0000000b0c067207 */ /* 0x000fe40006800000 */
[----:B------:R-:W-:Y:S01]  /*0fa0*/  SEL R5, R9, R10, !P1 ;  /* 0x0000000a09057207 */ /* 0x000fe20004800000 */
[----:B------:R-:W-:Y:S06]  /*0fb0*/  @P4 BRA `(.L_x_2951) ;  /* 0x0000000000384947 */ /* 0x000fec0003800000 */
[C---:B------:R-:W-:Y:S01]  /*0fc0*/  VIADD R8, R4.reuse, UR4 ;  /* 0x0000000404087c36 */ /* 0x040fe20008000000 */
[----:B------:R-:W-:Y:S01]  /*0fd0*/  ULDC.64 UR6, c[0x0][0x218] ;  /* 0x0000860000067ab9 */ /* 0x000fe20000000a00 */
[----:B------:R-:W-:-:S03]  /*0fe0*/  VIADD R4, R4, 0x80 ;  /* 0x0000008004047836 */ /* 0x000fc60000000000 */
[----:B------:R-:W-:-:S05]  /*0ff0*/  IADD3 R8, P0, R8, UR6, RZ ;  /* 0x0000000608087c10 */ /* 0x000fca000ff1e0ff */
[----:B------:R-:W-:Y:S01]  /*1000*/  IMAD.X R9, RZ, RZ, UR7, P0 ;  /* 0x00000007ff097e24 */ /* 0x000fe200080e06ff */
[----:B------:R-:W-:-:S04]  /*1010*/  ISETP.GE.AND P0, PT, R4, R25, PT ;  /* 0x000000190400720c */ /* 0x000fc80003f06270 */
[----:B------:R0:W-:Y:S09]  /*1020*/  STG.E.U8 desc[UR12][R8.64], R3 ;  /* 0x0000000308007986 */ /* 0x0001f2000c10110c */
[----:B------:R-:W-:Y:S05]  /*1030*/  @P0 BRA `(.L_x_2952) ;  /* 0x0000000000380947 */ /* 0x000fea0003800000 */
[C---:B0-----:R-:W-:Y:S01]  /*1040*/  VIADD R8, R4.reuse, UR4 ;  /* 0x0000000404087c36 */ /* 0x041fe20008000000 */
[----:B------:R-:W-:Y:S01]  /*1050*/  ULDC.64 UR6, c[0x0][0x218] ;  /* 0x0000860000067ab9 */ /* 0x000fe20000000a00 */
[----:B------:R-:W-:-:S03]  /*1060*/  VIADD R4, R4, 0x80 ;  /* 0x0000008004047836 */ /* 0x000fc60000000000 */
[----:B------:R-:W-:-:S05]  /*1070*/  IADD3 R8, P0, R8, UR6, RZ ;  /* 0x0000000608087c10 */ /* 0x000fca000ff1e0ff */
[----:B------:R-:W-:-:S05]  /*1080*/  IMAD.X R9, RZ, RZ, UR7, P0 ;  /* 0x00000007ff097e24 */ /* 0x000fca00080e06ff */
[----:B------:R0:W-:Y:S03]  /*1090*/  STG.E.U8 desc[UR12][R8.64], R2 ;  /* 0x0000000208007986 */ /* 0x0001e6000c10110c */
.L_x_2951:
[----:B------:R-:W-:-:S13]  /*10a0*/  ISETP.GE.AND P0, PT, R4, R25, PT ;  /* 0x000000190400720c */ /* 0x000fda0003f06270 */
[----:B------:R-:W-:Y:S05]  /*10b0*/  @P0 BRA `(.L_x_2953) ;  /* 0x0000000000380947 */ /* 0x000fea0003800000 */
[C---:B0-----:R-:W-:Y:S01]  /*10c0*/  VIADD R2, R4.reuse, UR4 ;  /* 0x0000000404027c36 */ /* 0x041fe20008000000 */
[----:B------:R-:W-:Y:S01]  /*10d0*/  ULDC.64 UR6, c[0x0][0x218] ;  /* 0x0000860000067ab9 */ /* 0x000fe20000000a00 */
[----:B------:R-:W-:-:S03]  /*10e0*/  VIADD R4, R4, 0x80 ;  /* 0x0000008004047836 */ /* 0x000fc60000000000 */
[----:B------:R-:W-:-:S05]  /*10f0*/  IADD3 R2, P0, R2, UR6, RZ ;  /* 0x0000000602027c10 */ /* 0x000fca000ff1e0ff */
[----:B------:R-:W-:-:S05]  /*1100*/  IMAD.X R3, RZ, RZ, UR7, P0 ;  /* 0x00000007ff037e24 */ /* 0x000fca00080e06ff */
[----:B------:R1:W-:Y:S03]  /*1110*/  STG.E.U8 desc[UR12][R2.64], R0 ;  /* 0x0000000002007986 */ /* 0x0003e6000c10110c */
.L_x_2952:
[----:B------:R-:W-:-:S13]  /*1120*/  ISETP.GE.AND P0, PT, R4, R25, PT ;  /* 0x000000190400720c */ /* 0x000fda0003f06270 */
[----:B------:R-:W-:Y:S05]  /*1130*/  @P0 BRA `(.L_x_2954) ;  /* 0x00000000003c0947 */ /* 0x000fea0003800000 */
[C---:B-1----:R-:W-:Y:S01]  /*1140*/  VIADD R2, R4.reuse, UR4 ;  /* 0x0000000404027c36 */ /* 0x042fe20008000000 */
[----:B------:R-:W-:Y:S01]  /*1150*/  ULDC.64 UR6, c[0x0][0x218] ;  /* 0x0000860000067ab9 */ /* 0x000fe20000000a00 */
[----:B------:R-:W-:-:S03]  /*1160*/  VIADD R4, R4, 0x80 ;  /* 0x0000008004047836 */ /* 0x000fc60000000000 */
[----:B------:R-:W-:-:S05]  /*1170*/  IADD3 R2, P0, R2, UR6, RZ ;  /* 0x0000000602027c10 */ /* 0x000fca000ff1e0ff */
[----:B0-----:R-:W-:-:S05]  /*1180*/  IMAD.X R3, RZ, RZ, UR7, P0 ;  /* 0x00000007ff037e24 */ /* 0x001fca00080e06ff */
[----:B------:R1:W-:Y:S03]  /*1190*/  STG.E.U8 desc[UR12][R2.64], R13 ;  /* 0x0000000d02007986 */ /* 0x0003e6000c10110c */
.L_x_2953:
[----:B------:R-:W-:-:S13]  /*11a0*/  ISETP.GE.AND P0, PT, R4, R25, PT ;  /* 0x000000190400720c */ /* 0x000fda0003f06270 */
[----:B------:R-:W-:Y:S05]  /*11b0*/  @P0 BREAK B1 ;  /* 0x0000000000010942 */ /* 0x000fea0003800000 */
[----:B------:R-:W-:Y:S05]  /*11c0*/  @P0 BRA `(.L_x_2955) ;  /* 0x0000000000380947 */ /* 0x000fea0003800000 */
[C---:B01----:R-:W-:Y:S01]  /*11d0*/  VIADD R2, R4.reuse, UR4 ;  /* 0x0000000404027c36 */ /* 0x043fe20008000000 */
[----:B------:R-:W-:Y:S01]  /*11e0*/  ULDC.64 UR6, c[0x0][0x218] ;  /* 0x0000860000067ab9 */ /* 0x000fe20000000a00 */
[----:B------:R-:W-:-:S03]  /*11f0*/  VIADD R4, R4, 0x80 ;  /* 0x0000008004047836 */ /* 0x000fc60000000000 */
[----:B------:R-:W-:-:S05]  /*1200*/  IADD3 R2, P0, R2, UR6, RZ ;  /* 0x0000000602027c10 */ /* 0x000fca000ff1e0ff */
[----:B------:R-:W-:-:S05]  /*1210*/  IMAD.X R3, RZ, RZ, UR7, P0 ;  /* 0x00000007ff037e24 */ /* 0x000fca00080e06ff */
[----:B------:R2:W-:Y:S03]  /*1220*/  STG.E.U8 desc[UR12][R2.64], R7 ;  /* 0x0000000702007986 */ /* 0x0005e6000c10110c */
.L_x_2954:
[----:B------:R-:W-:Y:S05]  /*1230*/  BSYNC B1 ;  /* 0x0000000000017941 */ /* 0x000fea0003800000 */
.L_x_2950:
[----:B------:R-:W-:-:S13]  /*1240*/  ISETP.GE.AND P0, PT, R4, R25, PT ;  /* 0x000000190400720c */ /* 0x000fda0003f06270 */
[----:B0-----:R-:W0:Y:S01]  /*1250*/  @!P0 LDC.64 R8, c[0x0][0x218] ;  /* 0x00008600ff088b82 */ /* 0x001e220000000a00 */
[C---:B-12---:R-:W-:Y:S02]  /*1260*/  @!P0 VIADD R3, R4.reuse, UR4 ;  /* 0x0000000404038c36 */ /* 0x046fe40008000000 */
[----:B------:R-:W-:-:S03]  /*1270*/  @!P0 VIADD R4, R4, 0x80 ;  /* 0x0000008004048836 */ /* 0x000fc60000000000 */
[----:B0-----:R-:W-:-:S05]  /*1280*/  @!P0 IADD3 R2, P1, R3, R8, RZ ;  /* 0x0000000803028210 */ /* 0x001fca0007f3e0ff */
[----:B------:R-:W-:-:S05]  /*1290*/  @!P0 IMAD.X R3, RZ, RZ, R9, P1 ;  /* 0x000000ffff038224 */ /* 0x000fca00008e0609 */
[----:B------:R2:W-:Y:S03]  /*12a0*/  @!P0 STG.E.U8 desc[UR12][R2.64], R6 ;  /* 0x0000000602008986 */ /* 0x0005e6000c10110c */
.L_x_2955:
[----:B------:R-:W-:Y:S05]  /*12b0*/  BSYNC B0 ;  /* 0x0000000000007941 */ /* 0x000fea0003800000 */
.L_x_2949:
[----:B------:R-:W-:Y:S05]  /*12c0*/  WARPSYNC.ALL ;  /* 0x0000000000007948 */ /* 0x000fea0003800000 */
[----:B------:R-:W-:-:S13]  /*12d0*/  ISETP.GE.AND P0, PT, R4, R25, PT ;  /* 0x000000190400720c */ /* 0x000fda0003f06270 */
[----:B------:R-:W-:Y:S05]  /*12e0*/  @P0 EXIT ;  /* 0x000000000000094d */ /* 0x000fea0003800000 */
[----:B012---:R-:W-:Y:S01]  /*12f0*/  VIADD R2, R4, UR4 ;  /* 0x0000000404027c36 */ /* 0x007fe20008000000 */
[----:B------:R-:W-:-:S04]  /*1300*/  ULDC.64 UR6, c[0x0][0x218] ;  /* 0x0000860000067ab9 */ /* 0x000fc80000000a00 */
[----:B------:R-:W-:-:S05]  /*1310*/  IADD3 R2, P0, R2, UR6, RZ ;  /* 0x0000000602027c10 */ /* 0x000fca000ff1e0ff */
[----:B------:R-:W-:-:S05]  /*1320*/  IMAD.X R3, RZ, RZ, UR7, P0 ;  /* 0x00000007ff037e24 */ /* 0x000fca00080e06ff */
[----:B------:R-:W-:Y:S01]  /*1330*/  STG.E.U8 desc[UR12][R2.64], R5 ;  /* 0x0000000502007986 */ /* 0x000fe2000c10110c */
[----:B------:R-:W-:Y:S05]  /*1340*/  EXIT ;  /* 0x000000000000794d */ /* 0x000fea0003800000 */
.L_x_2956:
        /* <DEDUP_REMOVED lines=11> */
.L_x_32040:


//--------------------- .text._ZN2at6native29vectorized_elementwise_kernelILi4ENS0_13BinaryFunctorIbbbZZZNS0_21heaviside_kernel_cudaERNS_18TensorIteratorBaseEENKUlvE_clEvENKUlvE7_clEvEUlbbE_EESt5arrayIPcLm3EEEEviT0_T1_ --------------------------
	.section	.text._ZN2at6native29vectorized_elementwise_kernelILi4ENS0_13BinaryFunctorIbbbZZZNS0_21heaviside_kernel_cudaERNS_18TensorIteratorBaseEENKUlvE_clEvENKUlvE7_clEvEUlbbE_EESt5arrayIPcLm3EEEEviT0_T1_,"ax",@progbits
	.align	128
        .global         _ZN2at6native29vectorized_elementwise_kernelILi4ENS0_13BinaryFunctorIbbbZZZNS0_21heaviside_kernel_cudaERNS_18TensorIteratorBaseEENKUlvE_clEvENKUlvE7_clEvEUlbbE_EESt5arrayIPcLm3EEEEviT0_T1_
        .type           _ZN2at6native29vectorized_elementwise_kernelILi4ENS0_13BinaryFunctorIbbbZZZNS0_21heaviside_kernel_cudaERNS_18TensorIteratorBaseEENKUlvE_clEvENKUlvE7_clEvEUlbbE_EESt5arrayIPcLm3EEEEviT0_T1_,@function
        .size           _ZN2at6native29vectorized_elementwise_kernelILi4ENS0_13BinaryFunctorIbbbZZZNS0_21heaviside_kernel_cudaERNS_18TensorIteratorBaseEENKUlvE_clEvENKUlvE7_clEvEUlbbE_EESt5arrayIPcLm3EEEEviT0_T1_,(.L_x_32041 - _ZN2at6native29vectorized_elementwise_kernelILi4ENS0_13BinaryFunctorIbbbZZZNS0_21heaviside_kernel_cudaERNS_18TensorIteratorBaseEENKUlvE_clEvENKUlvE7_clEvEUlbbE_EESt5arrayIPcLm3EEEEviT0_T1_)
        .other          _ZN2at6native29vectorized_elementwise_kernelILi4ENS0_13BinaryFunctorIbbbZZZNS0_21heaviside_kernel_cudaERNS_18TensorIteratorBaseEENKUlvE_clEvENKUlvE7_clEvEUlbbE_EESt5arrayIPcLm3EEEEviT0_T1_,@"STO_CUDA_ENTRY STV_DEFAULT"
_ZN2at6native29vectorized_elementwise_kernelILi4ENS0_13BinaryFunctorIbbbZZZNS0_21heaviside_kernel_cudaERNS_18TensorIteratorBaseEENKUlvE_clEvENKUlvE7_clEvEUlbbE_EESt5arrayIPcLm3EEEEviT0_T1_:
.text._ZN2at6native29vectorized_elementwise_kernelILi4ENS0_13BinaryFunctorIbbbZZZNS0_21heaviside_kernel_cudaERNS_18TensorIteratorBaseEENKUlvE_clEvENKUlvE7_clEvEUlbbE_EESt5arrayIPcLm3EEEEviT0_T1_:
        /* <DEDUP_REMOVED lines=23> */
[----:B------:R-:W2:Y:S04]  /*0170*/  LDG.E R9, desc[UR12][R2.64] ;  /* 0x0000000c02097981 */ /* 0x000ea8000c1e1900 */
[----:B------:R-:W3:Y:S04]  /*0180*/  LDG.E R12, desc[UR12][R4.64] ;  /* 0x0000000c040c7981 */ /* 0x000ee8000c1e1900 */
[----:B------:R-:W4:Y:S04]  /*0190*/  LDG.E R14, desc[UR12][R2.64+0x200] ;  /* 0x0002000c020e7981 */ /* 0x000f28000c1e1900 */
[----:B------:R-:W5:Y:S01]  /*01a0*/  LDG.E R15, desc[UR12][R4.64+0x200] ;  /* 0x0002000c040f7981 */ /* 0x000f62000c1e1900 */
[----:B------:R-:W-:-:S04]  /*01b0*/  UIADD3 UR5, UP0, UR4, UR6, URZ ;  /* 0x0000000604057290 */ /* 0x000fc8000ff1e03f */
[----:B------:R-:W-:Y:S01]  /*01c0*/  UIADD3.X UR6, URZ, UR7, URZ, UP0, !UPT ;  /* 0x000000073f067290 */ /* 0x000fe200087fe43f */
[C---:B--2---:R-:W-:Y:S02]  /*01d0*/  PRMT R6, R9.reuse, 0x7770, RZ ;  /* 0x0000777009067816 */ /* 0x044fe400000000ff */
[----:B------:R-:W-:Y:S02]  /*01e0*/  PRMT R7, R9, 0x7771, RZ ;  /* 0x0000777109077816 */ /* 0x000fe400000000ff */
[C---:B---3--:R-:W-:Y:S02]  /*01f0*/  PRMT R11, R12.reuse, 0x7770, RZ ;  /* 0x000077700c0b7816 */ /* 0x048fe400000000ff */
[----:B------:R-:W-:Y:S02]  /*0200*/  PRMT R10, R12, 0x7771, RZ ;  /* 0x000077710c0a7816 */ /* 0x000fe400000000ff */
[----:B------:R-:W-:Y:S02]  /*0210*/  LOP3.LUT P2, RZ, R6, 0xff, R11, 0xc8, !PT ;  /* 0x000000ff06ff7812 */ /* 0x000fe4000784c80b */
[----:B------:R-:W-:-:S02]  /*0220*/  LOP3.LUT P3, RZ, R7, 0xff, R10, 0xc8, !PT ;  /* 0x000000ff07ff7812 */ /* 0x000fc4000786c80a */
[----:B----4-:R-:W-:Y:S02]  /*0230*/  PRMT R2, R14, 0x7770, RZ ;  /* 0x000077700e027816 */ /* 0x010fe400000000ff */
[----:B-----5:R-:W-:Y:S02]  /*0240*/  PRMT R5, R15, 0x7770, RZ ;  /* 0x000077700f057816 */ /* 0x020fe400000000ff */
[----:B------:R-:W-:Y:S02]  /*0250*/  PRMT R8, R9, 0x7772, RZ ;  /* 0x0000777209087816 */ /* 0x000fe400000000ff */
[----:B------:R-:W-:Y:S02]  /*0260*/  PRMT R13, R12, 0x7772, RZ ;  /* 0x000077720c0d7816 */ /* 0x000fe400000000ff */
[----:B------:R-:W-:Y:S02]  /*0270*/  PRMT R3, R14, 0x7771, RZ ;  /* 0x000077710e037816 */ /* 0x000fe400000000ff */
[----:B------:R-:W-:-:S02]  /*0280*/  PRMT R4, R15, 0x7771, RZ ;  /* 0x000077710f047816 */ /* 0x000fc400000000ff */
[----:B------:R-:W-:Y:S02]  /*0290*/  PRMT R9, R9, 0x7773, RZ ;  /* 0x0000777309097816 */ /* 0x000fe400000000ff */
[----:B------:R-:W-:Y:S02]  /*02a0*/  PRMT R12, R12, 0x7773, RZ ;  /* 0x000077730c0c7816 */ /* 0x000fe400000000ff */
[----:B------:R-:W-:Y:S02]  /*02b0*/  SEL R6, RZ, 0x1, !P2 ;  /* 0x00000001ff067807 */ /* 0x000fe40005000000 */
[----:B------:R-:W-:Y:S02]  /*02c0*/  SEL R7, RZ, 0x1, !P3 ;  /* 0x00000001ff077807 */ /* 0x000fe40005800000 */
[----:B------:R-:W-:Y:S02]  /*02d0*/  LOP3.LUT P2, RZ, R2, 0xff, R5, 0xc8, !PT ;  /* 0x000000ff02ff7812 */ /* 0x000fe4000784c805 */
[----:B------:R-:W-:-:S02]  /*02e0*/  LOP3.LUT P3, RZ, R3, 0xff, R4, 0xc8, !PT ;  /* 0x000000ff03ff7812 */ /* 0x000fc4000786c804 */
[C---:B------:R-:W-:Y:S02]  /*02f0*/  PRMT R2, R14.reuse, 0x7772, RZ ;  /* 0x000077720e027816 */ /* 0x040fe400000000ff */
[----:B------:R-:W-:Y:S02]  /*0300*/  PRMT R5, R15, 0x7772, RZ ;  /* 0x000077720f057816 */ /* 0x000fe400000000ff */
[----:B------:R-:W-:Y:S02]  /*0310*/  LOP3.LUT P0, RZ, R9, 0xff, R12, 0xc8, !PT ;  /* 0x000000ff09ff7812 */ /* 0x000fe4000780c80c */
[----:B------:R-:W-:Y:S02]  /*0320*/  PRMT R9, R7, 0x7604, R6 ;  /* 0x0000760407097816 */ /* 0x000fe40000000006 */
[----:B------:R-:W-:Y:S02]  /*0330*/  PRMT R3, R14, 0x7773, RZ ;  /* 0x000077730e037816 */ /* 0x000fe400000000ff */
[----:B------:R-:W-:-:S02]  /*0340*/  PRMT R4, R15, 0x7773, RZ ;  /* 0x000077730f047816 */ /* 0x000fc400000000ff */
[----:B------:R-:W-:Y:S02]  /*0350*/  SEL R6, RZ, 0x1, !P2 ;  /* 0x00000001ff067807 */ /* 0x000fe40005000000 */
[----:B------:R-:W-:Y:S02]  /*0360*/  LOP3.LUT P1, RZ, R8, 0xff, R13, 0xc8, !PT ;  /* 0x000000ff08ff7812 */ /* 0x000fe4000782c80d */
[----:B------:R-:W-:Y:S02]  /*0370*/  SEL R7, RZ, 0x1, !P3 ;  /* 0x00000001ff077807 */ /* 0x000fe40005800000 */
[----:B------:R-:W-:Y:S01]  /*0380*/  LOP3.LUT P2, RZ, R2, 0xff, R5, 0xc8, !PT ;  /* 0x000000ff02ff7812 */ /* 0x000fe2000784c805 */
[----:B------:R-:W-:Y:S01]  /*0390*/  IMAD.U32 R2, RZ, RZ, UR5 ;  /* 0x00000005ff027e24 */ /* 0x000fe2000f8e00ff */
[----:B------:R-:W-:Y:S01]  /*03a0*/  LOP3.LUT P3, RZ, R3, 0xff, R4, 0xc8, !PT ;  /* 0x000000ff03ff7812 */ /* 0x000fe2000786c804 */
[----:B------:R-:W-:Y:S01]  /*03b0*/  IMAD.U32 R3, RZ, RZ, UR6 ;  /* 0x00000006ff037e24 */ /* 0x000fe2000f8e00ff */
[----:B------:R-:W-:-:S02]  /*03c0*/  PRMT R6, R7, 0x7604, R6 ;  /* 0x0000760407067816 */ /* 0x000fc40000000006 */
[----:B------:R-:W-:Y:S01]  /*03d0*/  SEL R4, RZ, 0x1, !P1 ;  /* 0x00000001ff047807 */ /* 0x000fe20004800000 */
[----:B------:R-:W-:Y:S01]  /*03e0*/  IMAD.WIDE R2, R0, 0x4, R2 ;  /* 0x0000000400027825 */ /* 0x000fe200078e0202 */
[----:B------:R-:W-:Y:S02]  /*03f0*/  SEL R5, RZ, 0x1, !P2 ;  /* 0x00000001ff057807 */ /* 0x000fe40005000000 */
[----:B------:R-:W-:Y:S02]  /*0400*/  PRMT R9, R4, 0x7054, R9 ;  /* 0x0000705404097816 */ /* 0x000fe40000000009 */
[----:B------:R-:W-:Y:S02]  /*0410*/  PRMT R6, R5, 0x7054, R6 ;  /* 0x0000705405067816 */ /* 0x000fe40000000006 */
[----:B------:R-:W-:Y:S02]  /*0420*/  SEL R4, RZ, 0x1, !P0 ;  /* 0x00000001ff047807 */ /* 0x000fe40004000000 */
[----:B------:R-:W-:-:S02]  /*0430*/  SEL R5, RZ, 0x1, !P3 ;  /* 0x00000001ff057807 */ /* 0x000fc40005800000 */
[----:B------:R-:W-:Y:S02]  /*0440*/  PRMT R9, R4, 0x654, R9 ;  /* 0x0000065404097816 */ /* 0x000fe40000000009 */
[----:B------:R-:W-:-:S03]  /*0450*/  PRMT R5, R5, 0x654, R6 ;  /* 0x0000065405057816 */ /* 0x000fc60000000006 */
[----:B------:R-:W-:Y:S04]  /*0460*/  STG.E desc[UR12][R2.64], R9 ;  /* 0x0000000902007986 */ /* 0x000fe8000c10190c */
[----:B------:R-:W-:Y:S01]  /*0470*/  STG.E desc[UR12][R2.64+0x200], R5 ;  /* 0x0002000502007986 */ /* 0x000fe2000c10190c */
[----:B------:R-:W-:Y:S05]  /*0480*/  EXIT ;  /* 0x000000000000794d */ /* 0x000fea0003800000 */
.L_x_2957:
        /* <DEDUP_REMOVED lines=189> */
.L_x_2960:
        /* <DEDUP_REMOVED lines=8> */
.L_x_2961:
        /* <DEDUP_REMOVED lines=8> */
.L_x_2962:
        /* <DEDUP_REMOVED lines=9> */
.L_x_2963:
[----:B------:R-:W-:Y:S05]  /*11f0*/  BSYNC B1 ;  /* 0x0000000000017941 */ /* 0x000fea0003800000 */
.L_x_2959:
[----:B------:R-:W-:-:S13]  /*1200*/  ISETP.GE.AND P0, PT, R4, R25, PT ;  /* 0x000000190400720c */ /* 0x000fda0003f06270 */
[----:B0-----:R-:W0:Y:S01]  /*1210*/  @!P0 LDC.64 R8, c[0x0][0x218] ;  /* 0x00008600ff088b82 */ /* 0x001e220000000a00 */
[C---:B-12---:R-:W-:Y:S02]  /*1220*/  @!P0 VIADD R3, R4.reuse, UR4 ;  /* 0x0000000404038c36 */ /* 0x046fe40008000000 */
[----:B------:R-:W-:-:S03]  /*1230*/  @!P0 VIADD R4, R4, 0x80 ;  /* 0x0000008004048836 */ /* 0x000fc60000000000 */
[----:B0-----:R-:W-:-:S05]  /*1240*/  @!P0 IADD3 R2, P1, R3, R8, RZ ;  /* 0x0000000803028210 */ /* 0x001fca0007f3e0ff */
[----:B------:R-:W-:-:S05]  /*1250*/  @!P0 IMAD.X R3, RZ, RZ, R9, P1 ;  /* 0x000000ffff038224 */ /* 0x000fca00008e0609 */
[----:B------:R2:W-:Y:S03]  /*1260*/  @!P0 STG.E.U8 desc[UR12][R2.64], R6 ;  /* 0x0000000602008986 */ /* 0x0005e6000c10110c */
.L_x_2964:
[----:B------:R-:W-:Y:S05]  /*1270*/  BSYNC B0 ;  /* 0x0000000000007941 */ /* 0x000fea0003800000 */
.L_x_2958:
        /* <DEDUP_REMOVED lines=9> */
.L_x_2965:
        /* <DEDUP_REMOVED lines=15> */
.L_x_32041:


//--------------------- .text._ZN2at6native29vectorized_elementwise_kernelILi8ENS0_13BinaryFunctorIbbbZZZNS0_21heaviside_kernel_cudaERNS_18TensorIteratorBaseEENKUlvE_clEvENKUlvE7_clEvEUlbbE_EESt5arrayIPcLm3EEEEviT0_T1_ --------------------------
	.section	.text._ZN2at6native29vectorized_elementwise_kernelILi8ENS0_13BinaryFunctorIbbbZZZNS0_21heaviside_kernel_cudaERNS_18TensorIteratorBaseEENKUlvE_clEvENKUlvE7_clEvEUlbbE_EESt5arrayIPcLm3EEEEviT0_T1_,"ax",@progbits
	.align	128
        .global         _ZN2at6native29vectorized_elementwise_kernelILi8ENS0_13BinaryFunctorIbbbZZZNS0_21heaviside_kernel_cudaERNS_18TensorIteratorBaseEENKUlvE_clEvENKUlvE7_clEvEUlbbE_EESt5arrayIPcLm3EEEEviT0_T1_
        .type           _ZN2at6native29vectorized_elementwise_kernelILi8ENS0_13BinaryFunctorIbbbZZZNS0_21heaviside_kernel_cudaERNS_18TensorIteratorBaseEENKUlvE_clEvENKUlvE7_clEvEUlbbE_EESt5arrayIPcLm3EEEEviT0_T1_,@function
        .size           _ZN2at6native29vectorized_elementwise_kernelILi8ENS0_13BinaryFunctorIbbbZZZNS0_21heaviside_kernel_cudaERNS_18TensorIteratorBaseEENKUlvE_clEvENKUlvE7_clEvEUlbbE_EESt5arrayIPcLm3EEEEviT0_T1_,(.L_x_32042 - _ZN2at6native29vectorized_elementwise_kernelILi8ENS0_13BinaryFunctorIbbbZZZNS0_21heaviside_kernel_cudaERNS_18TensorIteratorBaseEENKUlvE_clEvENKUlvE7_clEvEUlbbE_EESt5arrayIPcLm3EEEEviT0_T1_)
        .other          _ZN2at6native29vectorized_elementwise_kernelILi8ENS0_13BinaryFunctorIbbbZZZNS0_21heaviside_kernel_cudaERNS_18TensorIteratorBaseEENKUlvE_clEvENKUlvE7_clEvEUlbbE_EESt5arrayIPcLm3EEEEviT0_T1_,@"STO_CUDA_ENTRY STV_DEFAULT"
_ZN2at6native29vectorized_elementwise_kernelILi8ENS0_13BinaryFunctorIbbbZZZNS0_21heaviside_kernel_cudaERNS_18TensorIteratorBaseEENKUlvE_clEvENKUlvE7_clEvEUlbbE_EESt5arrayIPcLm3EEEEviT0_T1_:
.text._ZN2at6native29vectorized_elementwise_kernelILi8ENS0_13BinaryFunctorIbbbZZZNS0_21heaviside_kernel_cudaERNS_18TensorIteratorBaseEENKUlvE_clEvENKUlvE7_clEvEUlbbE_EESt5arrayIPcLm3EEEEviT0_T1_:
        /* <DEDUP_REMOVED lines=22> */
[----:B------:R-:W-:Y:S02]  /*0160*/  IMAD.WIDE.U32 R4, R0, 0x8, R4 ;  /* 0x0000000800047825 */ /* 0x000fe400078e0004 */
[----:B------:R-:W2:Y:S04]  /*0170*/  LDG.E.64 R2, desc[UR12][R2.64] ;  /* 0x0000000c02027981 */ /* 0x000ea8000c1e1b00 */
[----:B------:R-:W3:Y:S01]  /*0180*/  LDG.E.64 R4, desc[UR12][R4.64] ;  /* 0x0000000c04047981 */ /* 0x000ee2000c1e1b00 */
[----:B------:R-:W-:-:S04]  /*0190*/  UIADD3 UR5, UP0, UR4, UR6, URZ ;  /* 0x0000000604057290 */ /* 0x000fc8000ff1e03f */
[----:B------:R-:W-:Y:S01]  /*01a0*/  UIADD3.X UR6, URZ, UR7, URZ, UP0, !UPT ;  /* 0x000000073f067290 */ /* 0x000fe200087fe43f */
[C---:B--2---:R-:W-:Y:S02]  /*01b0*/  PRMT R6, R2.reuse, 0x7632, R6 ;  /* 0x0000763202067816 */ /* 0x044fe40000000006 */
[----:B---3--:R-:W-:Y:S02]  /*01c0*/  LOP3.LUT R8, R2, 0xffff, R4, 0xc8, !PT ;  /* 0x0000ffff02087812 */ /* 0x008fe400078ec804 */
[----:B------:R-:W-:Y:S02]  /*01d0*/  PRMT R7, R4, 0x7632, R7 ;  /* 0x0000763204077816 */ /* 0x000fe40000000007 */
[----:B------:R-:W-:Y:S02]  /*01e0*/  SHF.R.U32.HI R8, RZ, 0x8, R8 ;  /* 0x00000008ff087819 */ /* 0x000fe40000011608 */
[----:B------:R-:W-:Y:S02]  /*01f0*/  LOP3.LUT P6, RZ, R2, 0xff, R4, 0xc8, !PT ;  /* 0x000000ff02ff7812 */ /* 0x000fe400078cc804 */
[----:B------:R-:W-:-:S02]  /*0200*/  PRMT R2, R8, 0x9910, RZ ;  /* 0x0000991008027816 */ /* 0x000fc400000000ff */
[----:B------:R-:W-:Y:S02]  /*0210*/  LOP3.LUT R8, R6, R7, RZ, 0xfc, !PT ;  /* 0x0000000706087212 */ /* 0x000fe400078efcff */
[----:B------:R-:W-:Y:S02]  /*0220*/  PRMT R6, R3, 0x7632, R6 ;  /* 0x0000763203067816 */ /* 0x000fe40000000006 */
[----:B------:R-:W-:Y:S02]  /*0230*/  PRMT R7, R5, 0x7632, R7 ;  /* 0x0000763205077816 */ /* 0x000fe40000000007 */
[----:B------:R-:W-:Y:S02]  /*0240*/  ISETP.NE.AND P2, PT, R2, RZ, PT ;  /* 0x000000ff0200720c */ /* 0x000fe40003f45270 */
[----:B------:R-:W-:Y:S02]  /*0250*/  LOP3.LUT R6, R6, R7, RZ, 0xfc, !PT ;  /* 0x0000000706067212 */ /* 0x000fe400078efcff */
[----:B------:R-:W-:-:S02]  /*0260*/  LOP3.LUT P5, RZ, R3, 0xff, R5, 0xc8, !PT ;  /* 0x000000ff03ff7812 */ /* 0x000fc400078ac805 */
[----:B------:R-:W-:Y:S02]  /*0270*/  LOP3.LUT R2, R8, 0xffff, RZ, 0xc0, !PT ;  /* 0x0000ffff08027812 */ /* 0x000fe400078ec0ff */
[----:B------:R-:W-:Y:S02]  /*0280*/  LOP3.LUT R3, R3, 0xffff, R5, 0xc8, !PT ;  /* 0x0000ffff03037812 */ /* 0x000fe400078ec805 */
[----:B------:R-:W-:Y:S02]  /*0290*/  LOP3.LUT R4, R6, 0xffff, RZ, 0xc0, !PT ;  /* 0x0000ffff06047812 */ /* 0x000fe400078ec0ff */
[----:B------:R-:W-:Y:S02]  /*02a0*/  SHF.R.U32.HI R2, RZ, 0x8, R2 ;  /* 0x00000008ff027819 */ /* 0x000fe40000011602 */
[----:B------:R-:W-:Y:S02]  /*02b0*/  SHF.R.U32.HI R3, RZ, 0x8, R3 ;  /* 0x00000008ff037819 */ /* 0x000fe40000011603 */
[----:B------:R-:W-:-:S02]  /*02c0*/  SHF.R.U32.HI R4, RZ, 0x8, R4 ;  /* 0x00000008ff047819 */ /* 0x000fc40000011604 */
[----:B------:R-:W-:Y:S02]  /*02d0*/  PRMT R2, R2, 0x9910, RZ ;  /* 0x0000991002027816 */ /* 0x000fe400000000ff */
[----:B------:R-:W-:Y:S02]  /*02e0*/  PRMT R3, R3, 0x9910, RZ ;  /* 0x0000991003037816 */ /* 0x000fe400000000ff */
[----:B------:R-:W-:Y:S02]  /*02f0*/  PRMT R4, R4, 0x9910, RZ ;  /* 0x0000991004047816 */ /* 0x000fe400000000ff */
[----:B------:R-:W-:Y:S01]  /*0300*/  ISETP.NE.AND P0, PT, R2, RZ, PT ;  /* 0x000000ff0200720c */ /* 0x000fe20003f05270 */
[----:B------:R-:W-:Y:S01]  /*0310*/  IMAD.U32 R2, RZ, RZ, UR5 ;  /* 0x00000005ff027e24 */ /* 0x000fe2000f8e00ff */
[----:B------:R-:W-:Y:S02]  /*0320*/  SEL R10, RZ, 0x1, !P6 ;  /* 0x00000001ff0a7807 */ /* 0x000fe40007000000 */
[----:B------:R-:W-:Y:S01]  /*0330*/  ISETP.NE.AND P1, PT, R3, RZ, PT ;  /* 0x000000ff0300720c */ /* 0x000fe20003f25270 */
[----:B------:R-:W-:Y:S01]  /*0340*/  IMAD.U32 R3, RZ, RZ, UR6 ;  /* 0x00000006ff037e24 */ /* 0x000fe2000f8e00ff */
[----:B------:R-:W-:-:S02]  /*0350*/  ISETP.NE.AND P6, PT, R4, RZ, PT ;  /* 0x000000ff0400720c */ /* 0x000fc40003fc5270 */
[----:B------:R-:W-:Y:S01]  /*0360*/  SEL R11, RZ, 0xffffffff, !P2 ;  /* 0xffffffffff0b7807 */ /* 0x000fe20005000000 */
[----:B------:R-:W-:Y:S01]  /*0370*/  IMAD.WIDE R2, R0, 0x8, R2 ;  /* 0x0000000800027825 */ /* 0x000fe200078e0202 */
[----:B------:R-:W-:Y:S02]  /*0380*/  SEL R9, RZ, 0xffffffff, !P0 ;  /* 0xffffffffff097807 */ /* 0x000fe40004000000 */
[----:B------:R-:W-:Y:S01]  /*0390*/  SEL R7, RZ, 0xffffffff, !P1 ;  /* 0xffffffffff077807 */ /* 0x000fe20004800000 */
[----:B------:R-:W-:Y:S01]  /*03a0*/  IMAD.SHL.U32 R15, R11, 0x100, RZ ;  /* 0x000001000b0f7824 */ /* 0x000fe200078e00ff */
[----:B------:R-:W-:Y:S01]  /*03b0*/  SEL R5, RZ, 0xffffffff, !P6 ;  /* 0xffffffffff057807 */ /* 0x000fe20007000000 */
[----:B------:R-:W-:Y:S01]  /*03c0*/  IMAD.SHL.U32 R13, R9, 0x100, RZ ;  /* 0x00000100090d7824 */ /* 0x000fe200078e00ff */
[----:B------:R-:W-:Y:S01]  /*03d0*/  LOP3.LUT P4, RZ, R8, 0xff, RZ, 0xc0, !PT ;  /* 0x000000ff08ff7812 */ /* 0x000fe2000788c0ff */
[----:B------:R-:W-:Y:S01]  /*03e0*/  IMAD.SHL.U32 R11, R7, 0x100, RZ ;  /* 0x00000100070b7824 */ /* 0x000fe200078e00ff */
[----:B------:R-:W-:Y:S01]  /*03f0*/  LOP3.LUT P3, RZ, R6, 0xff, RZ, 0xc0, !PT ;  /* 0x000000ff06ff7812 */ /* 0x000fe2000786c0ff */
[----:B------:R-:W-:Y:S01]  /*0400*/  IMAD.SHL.U32 R9, R5, 0x100, RZ ;  /* 0x0000010005097824 */ /* 0x000fe200078e00ff */
[----:B------:R-:W-:-:S02]  /*0410*/  SEL R6, RZ, 0x1, !P5 ;  /* 0x00000001ff067807 */ /* 0x000fc40006800000 */
[----:B------:R-:W-:Y:S02]  /*0420*/  SEL R8, RZ, 0x1, !P4 ;  /* 0x00000001ff087807 */ /* 0x000fe40006000000 */
[----:B------:R-:W-:Y:S02]  /*0430*/  SEL R4, RZ, 0x1, !P3 ;  /* 0x00000001ff047807 */ /* 0x000fe40005800000 */
[----:B------:R-:W-:Y:S02]  /*0440*/  LOP3.LUT R7, R15, 0x100, R10, 0xe2, !PT ;  /* 0x000001000f077812 */ /* 0x000fe400078ee20a */
[----:B------:R-:W-:Y:S02]  /*0450*/  LOP3.LUT R5, R11, 0x100, R6, 0xe2, !PT ;  /* 0x000001000b057812 */ /* 0x000fe400078ee206 */
[----:B------:R-:W-:Y:S02]  /*0460*/  LOP3.LUT R8, R13, 0x100, R8, 0xe2, !PT ;  /* 0x000001000d087812 */ /* 0x000fe400078ee208 */
[----:B------:R-:W-:-:S02]  /*0470*/  LOP3.LUT R4, R9, 0x100, R4, 0xe2, !PT ;  /* 0x0000010009047812 */ /* 0x000fc400078ee204 */
[----:B------:R-:W-:Y:S02]  /*0480*/  PRMT R8, R7, 0x5410, R8 ;  /* 0x0000541007087816 */ /* 0x000fe40000000008 */
[----:B------:R-:W-:-:S05]  /*0490*/  PRMT R9, R5, 0x5410, R4 ;  /* 0x0000541005097816 */ /* 0x000fca0000000004 */
[----:B------:R-:W-:Y:S01]  /*04a0*/  STG.E.64 desc[UR12][R2.64], R8 ;  /* 0x0000000802007986 */ /* 0x000fe2000c101b0c */
[----:B------:R-:W-:Y:S05]  /*04b0*/  EXIT ;  /* 0x000000000000794d */ /* 0x000fea0003800000 */
.L_x_2966:
        /* <DEDUP_REMOVED lines=189> */
.L_x_2969:
        /* <DEDUP_REMOVED lines=8> */
.L_x_2970:
        /* <DEDUP_REMOVED lines=8> */
.L_x_2971:
        /* <DEDUP_REMOVED lines=9> */
.L_x_2972:
[----:B------:R-:W-:Y:S05]  /*1220*/  BSYNC B1 ;  /* 0x0000000000017941 */ /* 0x000fea0003800000 */
.L_x_2968:
[----:B------:R-:W-:-:S13]  /*1230*/  ISETP.GE.AND P0, PT, R4, R25, PT ;  /* 0x000000190400720c */ /* 0x000fda0003f06270 */
[----:B0-----:R-:W0:Y:S01]  /*1240*/  @!P0 LDC.64 R8, c[0x0][0x218] ;  /* 0x00008600ff088b82 */ /* 0x001e220000000a00 */
[C---:B-12---:R-:W-:Y:S02]  /*1250*/  @!P0 VIADD R3, R4.reuse, UR4 ;  /* 0x0000000404038c36 */ /* 0x046fe40008000000 */
[----:B------:R-:W-:-:S03]  /*1260*/  @!P0 VIADD R4, R4, 0x80 ;  /* 0x0000008004048836 */ /* 0x000fc60000000000 */
[----:B0-----:R-:W-:-:S05]  /*1270*/  @!P0 IADD3 R2, P1, R3, R8, RZ ;  /* 0x0000000803028210 */ /* 0x001fca0007f3e0ff */
[----:B------:R-:W-:-:S05]  /*1280*/  @!P0 IMAD.X R3, RZ, RZ, R9, P1 ;  /* 0x000000ffff038224 */ /* 0x000fca00008e0609 */
[----:B------:R2:W-:Y:S03]  /*1290*/  @!P0 STG.E.U8 desc[UR12][R2.64], R6 ;  /* 0x0000000602008986 */ /* 0x0005e6000c10110c */
.L_x_2973:
[----:B------:R-:W-:Y:S05]  /*12a0*/  BSYNC B0 ;  /* 0x0000000000007941 */ /* 0x000fea0003800000 */
.L_x_2967:
        /* <DEDUP_REMOVED lines=9> */
.L_x_2974:
        /* <DEDUP_REMOVED lines=12> */
.L_x_32042:


//--------------------- .text._ZN2at6native18elementwise_kernelILi128ELi4EZNS0_15gpu_kernel_implINS0_13BUnaryFunctorIbbbZZZNS0_21heaviside_kernel_cudaERNS_18TensorIteratorBaseEENKUlvE_clEvENKUlvE7_clEvEUlbbE_EEEEvS5_RKT_EUliE_EEviT1_ --------------------------
	.section	.text._ZN2at6native18elementwise_kernelILi128ELi4EZNS0_15gpu_kernel_implINS0_13BUnaryFunctorIbbbZZZNS0_21heaviside_kernel_cudaERNS_18TensorIteratorBaseEENKUlvE_clEvENKUlvE7_clEvEUlbbE_EEEEvS5_RKT_EUliE_EEviT1_,"ax",@progbits
	.align	128
        .global         _ZN2at6native18elementwise_kernelILi128ELi4EZNS0_15gpu_kernel_implINS0_13BUnaryFunctorIbbbZZZNS0_21heaviside_kernel_cudaERNS_18TensorIteratorBaseEENKUlvE_clEvENKUlvE7_clEvEUlbbE_EEEEvS5_RKT_EUliE_EEviT1_
        .type           _ZN2at6native18elementwise_kernelILi128ELi4EZNS0_15gpu_kernel_implINS0_13BUnaryFunctorIbbbZZZNS0_21heaviside_kernel_cudaERNS_18TensorIteratorBaseEENKUlvE_clEvENKUlvE7_clEvEUlbbE_EEEEvS5_RKT_EUliE_EEviT1_,@function
        .size           _ZN2at6native18elementwise_kernelILi128ELi4EZNS0_15gpu_kernel_implINS0_13BUnaryFunctorIbbbZZZNS0_21heaviside_kernel_cudaERNS_18TensorIteratorBaseEENKUlvE_clEvENKUlvE7_clEvEUlbbE_EEEEvS5_RKT_EUliE_EEviT1_,(.L_x_32043 - _ZN2at6native18elementwise_kernelILi128ELi4EZNS0_15gpu_kernel_implINS0_13BUnaryFunctorIbbbZZZNS0_21heaviside_kernel_cudaERNS_18TensorIteratorBaseEENKUlvE_clEvENKUlvE7_clEvEUlbbE_EEEEvS5_RKT_EUliE_EEviT1_)
        .other          _ZN2at6native18elementwise_kernelILi128ELi4EZNS0_15gpu_kernel_implINS0_13BUnaryFunctorIbbbZZZNS0_21heaviside_kernel_cudaERNS_18TensorIteratorBaseEENKUlvE_clEvENKUlvE7_clEvEUlbbE_EEEEvS5_RKT_EUliE_EEviT1_,@"STO_CUDA_ENTRY STV_DEFAULT"
_ZN2at6native18elementwise_kernelILi128ELi4EZNS0_15gpu_kernel_implINS0_13BUnaryFunctorIbbbZZZNS0_21heaviside_kernel_cudaERNS_18TensorIteratorBaseEENKUlvE_clEvENKUlvE7_clEvEUlbbE_EEEEvS5_RKT_EUliE_EEviT1_:
.text._ZN2at6native18elementwise_kernelILi128ELi4EZNS0_15gpu_kernel_implINS0_13BUnaryFunctorIbbbZZZNS0_21heaviside_kernel_cudaERNS_18TensorIteratorBaseEENKUlvE_clEvENKUlvE7_clEvEUlbbE_EEEEvS5_RKT_EUliE_EEviT1_:
        /* <DEDUP_REMOVED lines=32> */
[----:B------:R-:W-:-:S05]  /*0200*/  SHF.R.U32.HI R5, RZ, UR5, R4 ;  /* 0x00000005ff057c19 */ /* 0x000fca0008011604 */
[----:B------:R-:W-:-:S04]  /*0210*/  IMAD.MOV R2, RZ, RZ, -R5 ;  /* 0x000000ffff027224 */ /* 0x000fc800078e0a05 */
[----:B------:R-:W-:Y:S01]  /*0220*/  IMAD R3, R2, UR6, R3 ;  /* 0x0000000602037c24 */ /* 0x000fe2000f8e0203 */
[----:B------:R-:W-:-:S03]  /*0230*/  ULDC.64 UR6, c[0x0][0x350] ;  /* 0x0000d40000067ab9 */ /* 0x000fc60000000a00 */
[C---:B------:R-:W-:Y:S02]  /*0240*/  IMAD R16, R3.reuse, UR6, RZ ;  /* 0x0000000603107c24 */ /* 0x040fe4000f8e02ff */
[----:B------:R-:W-:Y:S02]  /*0250*/  IMAD R0, R3, UR7, R0 ;  /* 0x0000000703007c24 */ /* 0x000fe4000f8e0200 */
        /* <DEDUP_REMOVED lines=276> */
.L_x_2977:
        /* <DEDUP_REMOVED lines=21> */
.L_x_2981:
[----:B------:R-:W2:Y:S02]  /*14f0*/  LDG.E.U8 R2, desc[UR36][R2.64] ;  /* 0x0000002402027981 */ /* 0x000ea4000c1e1100 */
[----:B--2---:R-:W-:Y:S01]  /*1500*/  ISETP.NE.AND P0, PT, R2, RZ, PT ;  /* 0x000000ff0200720c */ /* 0x004fe20003f05270 */
[----:B------:R-:W-:-:S12]  /*1510*/  BRA `(.L_x_2983) ;  /* 0x0000000c00747947 */ /* 0x000fd80003800000 */
.L_x_2980:
        /* <DEDUP_REMOVED lines=10> */
.L_x_2985:
[----:B------:R-:W2:Y:S02]  /*15c0*/  LDG.E R2, desc[UR36][R2.64] ;  /* 0x0000002402027981 */ /* 0x000ea4000c1e1900 */
[----:B--2---:R-:W-:Y:S01]  /*15d0*/  ISETP.NE.AND P0, PT, R2, RZ, PT ;  /* 0x000000ff0200720c */ /* 0x004fe20003f05270 */
[----:B------:R-:W-:-:S12]  /*15e0*/  BRA `(.L_x_2983) ;  /* 0x0000000c00407947 */ /* 0x000fd80003800000 */
.L_x_2984:
[----:B------:R-:W2:Y:S02]  /*15f0*/  LDG.E.U16 R2, desc[UR36][R2.64] ;  /* 0x0000002402027981 */ /* 0x000ea4000c1e1500 */
[----:B--2---:R-:W-:Y:S01]  /*1600*/  ISETP.NE.AND P0, PT, R2, RZ, PT ;  /* 0x000000ff0200720c */ /* 0x004fe20003f05270 */
[----:B------:R-:W-:-:S12]  /*1610*/  BRA `(.L_x_2983) ;  /* 0x0000000c00347947 */ /* 0x000fd80003800000 */
.L_x_2979:
        /* <DEDUP_REMOVED lines=9> */
.L_x_2987:
[----:B------:R-:W2:Y:S02]  /*16b0*/  LDG.E.U16 R0, desc[UR36][R2.64] ;  /* 0x0000002402007981 */ /* 0x000ea4000c1e1500 */
[----:B--2---:R-:W-:-:S05]  /*16c0*/  HADD2.F32 R0, -RZ, R0.H0_H0 ;  /* 0x20000000ff007230 */ /* 0x004fca0000004100 */
[----:B------:R-:W-:Y:S01]  /*16d0*/  FSETP.NEU.FTZ.AND P0, PT, R0, RZ, PT ;  /* 0x000000ff0000720b */ /* 0x000fe20003f1d000 */
[----:B------:R-:W-:-:S12]  /*16e0*/  BRA `(.L_x_2983) ;  /* 0x0000000c00007947 */ /* 0x000fd80003800000 */
.L_x_2986:
        /* <DEDUP_REMOVED lines=11> */
.L_x_2989:
        /* <DEDUP_REMOVED lines=10> */
.L_x_2988:
[----:B------:R-:W2:Y:S02]  /*1840*/  LDG.E.64 R2, desc[UR36][R2.64] ;  /* 0x0000002402027981 */ /* 0x000ea4000c1e1b00 */
[----:B--2---:R-:W-:Y:S01]  /*1850*/  DSETP.NEU.AND P0, PT, R2, RZ, PT ;  /* 0x000000ff0200722a */ /* 0x004fe20003f0d000 */
[----:B------:R-:W-:-:S13]  /*1860*/  BRA `(.L_x_2983) ;  /* 0x0000000800a07947 */ /* 0x000fda0003800000 */
.L_x_2978:
        /* <DEDUP_REMOVED lines=11> */
.L_x_2992:
[----:B------:R-:W2:Y:S02]  /*1920*/  LDG.E.128 R4, desc[UR36][R2.64] ;  /* 0x0000002402047981 */ /* 0x000ea4000c1e1d00 */
[----:B--2---:R-:W-:-:S06]  /*1930*/  DSETP.NEU.AND P0, PT, R6, RZ, PT ;  /* 0x000000ff0600722a */ /* 0x004fcc0003f0d000 */
[----:B------:R-:W-:Y:S01]  /*1940*/  DSETP.NEU.OR P0, PT, R4, RZ, P0 ;  /* 0x000000ff0400722a */ /* 0x000fe2000070d400 */
[----:B------:R-:W-:-:S13]  /*1950*/  BRA `(.L_x_2983) ;  /* 0x0000000800647947 */ /* 0x000fda0003800000 */
.L_x_2991:
        /* <DEDUP_REMOVED lines=27> */
.L_x_2994:
        /* <DEDUP_REMOVED lines=14> */
.L_x_2993:
[----:B------:R-:W2:Y:S02]  /*1bf0*/  LDG.E.U16 R0, desc[UR36][R2.64] ;  /* 0x0000002402007981 */ /* 0x000ea4000c1e1500 */
[----:B--2---:R-:W-:-:S05]  /*1c00*/  IMAD.U32 R0, R0, 0x10000, RZ ;  /* 0x0001000000007824 */ /* 0x004fca00078e00ff */
[----:B------:R-:W-:Y:S01]  /*1c10*/  FSETP.NEU.FTZ.AND P0, PT, R0, RZ, PT ;  /* 0x000000ff0000720b */ /* 0x000fe20003f1d000 */
[----:B------:R-:W-:-:S12]  /*1c20*/  BRA `(.L_x_2983) ;  /* 0x0000000400b07947 */ /* 0x000fd80003800000 */
.L_x_2990:
        /* <DEDUP_REMOVED lines=11> */
.L_x_2997:
        /* <DEDUP_REMOVED lines=21> */
.L_x_3001:
[----:B------:R-:W-:Y:S05]  /*1e30*/  BSYNC B1 ;  /* 0x0000000000017941 */ /* 0x000fea0003800000 */
.L_x_3000:
[----:B------:R-:W-:Y:S01]  /*1e40*/  LEA R3, R0, 0x3b800000, 0x17 ;  /* 0x3b80000000037811 */ /* 0x000fe200078eb8ff */
[----:B------:R-:W-:-:S05]  /*1e50*/  IMAD.SHL.U32 R0, R2, 0x100000, RZ ;  /* 0x0010000002007824 */ /* 0x000fca00078e00ff */
[----:B------:R-:W-:-:S07]  /*1e60*/  LOP3.LUT R0, R3, R0, R4, 0xfe, !PT ;  /* 0x0000000003007212 */ /* 0x000fce00078efe04 */
.L_x_2999:
[----:B------:R-:W-:Y:S05]  /*1e70*/  BSYNC B0 ;  /* 0x0000000000007941 */ /* 0x000fea0003800000 */
.L_x_2998:
[----:B------:R-:W-:Y:S01]  /*1e80*/  FSETP.NEU.FTZ.AND P0, PT, R0, RZ, PT ;  /* 0x000000ff0000720b */ /* 0x000fe20003f1d000 */
[----:B------:R-:W-:-:S12]  /*1e90*/  BRA `(.L_x_2983) ;  /* 0x0000000400147947 */ /* 0x000fd80003800000 */
.L_x_2996:
        /* <DEDUP_REMOVED lines=21> */
.L_x_3005:
[----:B------:R-:W-:Y:S05]  /*1ff0*/  BSYNC B1 ;  /* 0x0000000000017941 */ /* 0x000fea0003800000 */
.L_x_3004:
[----:B------:R-:W-:Y:S01]  /*2000*/  LEA R3, R0, 0x37800000, 0x17 ;  /* 0x3780000000037811 */ /* 0x000fe200078eb8ff */
[----:B------:R-:W-:-:S05]  /*2010*/  IMAD.SHL.U32 R0, R2, 0x200000, RZ ;  /* 0x0020000002007824 */ /* 0x000fca00078e00ff */
[----:B------:R-:W-:-:S07]  /*2020*/  LOP3.LUT R0, R3, R0, R4, 0xfe, !PT ;  /* 0x0000000003007212 */ /* 0x000fce00078efe04 */
.L_x_3003:
[----:B------:R-:W-:Y:S05]  /*2030*/  BSYNC B0 ;  /* 0x0000000000007941 */ /* 0x000fea0003800000 */
.L_x_3002:
[----:B------:R-:W-:Y:S01]  /*2040*/  FSETP.NEU.FTZ.AND P0, PT, R0, RZ, PT ;  /* 0x000000ff0000720b */ /* 0x000fe20003f1d000 */
[----:B------:R-:W-:-:S12]  /*2050*/  BRA `(.L_x_2983) ;  /* 0x0000000000a47947 */ /* 0x000fd80003800000 */
.L_x_2995:
        /* <DEDUP_REMOVED lines=14> */
.L_x_3009:
[----:B------:R-:W-:Y:S05]  /*2140*/  BSYNC B0 ;  /* 0x0000000000007941 */ /* 0x000fea0003800000 */
.L_x_3008:
[----:B------:R-:W-:Y:S01]  /*2150*/  FSETP.NEU.FTZ.AND P0, PT, R0, RZ, PT ;  /* 0x000000ff0000720b */ /* 0x000fe20003f1d000 */
[----:B------:R-:W-:-:S12]  /*2160*/  BRA `(.L_x_2983) ;  /* 0x0000000000607947 */ /* 0x000fd80003800000 */
.L_x_2982:
        /* <DEDUP_REMOVED lines=16> */
.L_x_3010:
[----:B------:R-:W-:Y:S01]  /*2270*/  PLOP3.LUT P0, PT, PT, PT, PT, 0x8, 0x0 ;  /* 0x000000000000781c */ /* 0x000fe20003f0e170 */
[----:B------:R-:W-:-:S12]  /*2280*/  BRA `(.L_x_2983) ;  /* 0x0000000000187947 */ /* 0x000fd80003800000 */
.L_x_3007:
[----:B------:R-:W2:Y:S02]  /*2290*/  LDG.E.64 R2, desc[UR36][R2.64] ;  /* 0x0000002402027981 */ /* 0x000ea4000c1e1b00 */
[----:B--2---:R-:W-:-:S04]  /*22a0*/  ISETP.NE.U32.AND P0, PT, R2, RZ, PT ;  /* 0x000000ff0200720c */ /* 0x004fc80003f05070 */
[----:B------:R-:W-:Y:S01]  /*22b0*/  ISETP.NE.AND.EX P0, PT, R3, RZ, PT, P0 ;  /* 0x000000ff0300720c */ /* 0x000fe20003f05300 */
[----:B------:R-:W-:-:S12]  /*22c0*/  BRA `(.L_x_2983) ;  /* 0x0000000000087947 */ /* 0x000fd80003800000 */
.L_x_3006:
[----:B------:R-:W2:Y:S02]  /*22d0*/  LDG.E R2, desc[UR36][R2.64] ;  /* 0x0000002402027981 */ /* 0x000ea4000c1e1900 */
[----:B--2---:R-:W-:-:S13]  /*22e0*/  ISETP.NE.AND P0, PT, R2, RZ, PT ;  /* 0x000000ff0200720c */ /* 0x004fda0003f05270 */
.L_x_2983:
[----:B------:R-:W0:Y:S01]  /*22f0*/  LDC.U8 R3, c[0x0][0x422] ;  /* 0x00010880ff037b82 */ /* 0x000e220000000000 */
[----:B------:R-:W-:-:S07]  /*2300*/  SEL R5, RZ, 0x1, !P0 ;  /* 0x00000001ff057807 */ /* 0x000fce0004000000 */
[----:B------:R-:W1:Y:S01]  /*2310*/  LDC.U8 R2, c[0x0][0x421] ;  /* 0x00010840ff027b82 */ /* 0x000e620000000000 */
[----:B0-----:R-:W-:-:S04]  /*2320*/  PRMT R0, R3, 0x9910, RZ ;  /* 0x0000991003007816 */ /* 0x001fc800000000ff */
[----:B------:R-:W-:Y:S02]  /*2330*/  ISETP.GT.AND P1, PT, R0, 0x9, PT ;  /* 0x000000090000780c */ /* 0x000fe40003f24270 */
[----:B-1----:R-:W-:-:S11]  /*2340*/  @!P0 LOP3.LUT R5, R2, 0xff, RZ, 0xc0, !PT ;  /* 0x000000ff02058812 */ /* 0x002fd600078ec0ff */
        /* <DEDUP_REMOVED lines=11> */
.L_x_3014:
[----:B------:R3:W-:Y:S01]  /*2400*/  STG.E.U8 desc[UR36][R16.64], R5 ;  /* 0x0000000510007986 */ /* 0x0007e2000c101124 */
[----:B------:R-:W-:Y:S05]  /*2410*/  BRA `(.L_x_3016) ;  /* 0x0000000c00907947 */ /* 0x000fea0003800000 */
.L_x_3013:
[----:B------:R-:W-:-:S13]  /*2420*/  ISETP.NE.AND P0, PT, R0, 0x2, PT ;  /* 0x000000020000780c */ /* 0x000fda0003f05270 */
[----:B------:R-:W-:Y:S05]  /*2430*/  @!P0 BRA `(.L_x_3017) ;  /* 0x0000000000348947 */ /* 0x000fea0003800000 */
[----:B------:R-:W-:-:S13]  /*2440*/  ISETP.NE.AND P0, PT, R0, 0x3, PT ;  /* 0x000000030000780c */ /* 0x000fda0003f05270 */
[----:B------:R-:W-:Y:S05]  /*2450*/  @!P0 BRA `(.L_x_3018) ;  /* 0x0000000000208947 */ /* 0x000fea0003800000 */
[----:B------:R-:W-:-:S13]  /*2460*/  ISETP.NE.AND P0, PT, R0, 0x4, PT ;  /* 0x000000040000780c */ /* 0x000fda0003f05270 */
[----:B------:R-:W-:Y:S05]  /*2470*/  @P0 BRA `(.L_x_3015) ;  /* 0x0000000c00140947 */ /* 0x000fea0003800000 */
[----:B------:R-:W-:-:S04]  /*2480*/  LOP3.LUT R0, R5, 0xffff, RZ, 0xc0, !PT ;  /* 0x0000ffff05007812 */ /* 0x000fc800078ec0ff */
[----:B------:R-:W-:-:S05]  /*2490*/  PRMT R0, R0, 0x8880, RZ ;  /* 0x0000888000007816 */ /* 0x000fca00000000ff */
[----:B------:R-:W-:-:S05]  /*24a0*/  IMAD.MOV.U32 R2, RZ, RZ, R0 ;  /* 0x000000ffff027224 */ /* 0x000fca00078e0000 */
[----:B------:R-:W-:-:S05]  /*24b0*/  SHF.R.S32.HI R3, RZ, 0x1f, R2 ;  /* 0x0000001fff037819 */ /* 0x000fca0000011402 */
[----:B------:R0:W-:Y:S01]  /*24c0*/  STG.E.64 desc[UR36][R16.64], R2 ;  /* 0x0000000210007986 */ /* 0x0001e2000c101b24 */
[----:B------:R-:W-:Y:S05]  /*24d0*/  BRA `(.L_x_3016) ;  /* 0x0000000c00607947 */ /* 0x000fea0003800000 */
.L_x_3018:
[----:B------:R-:W-:-:S05]  /*24e0*/  PRMT R3, R5, 0x8880, RZ ;  /* 0x0000888005037816 */ /* 0x000fca00000000ff */
[----:B------:R1:W-:Y:S01]  /*24f0*/  STG.E desc[UR36][R16.64], R3 ;  /* 0x0000000310007986 */ /* 0x0003e2000c101924 */
[----:B------:R-:W-:Y:S05]  /*2500*/  BRA `(.L_x_3016) ;  /* 0x0000000c00547947 */ /* 0x000fea0003800000 */
.L_x_3017:
[----:B------:R-:W-:-:S04]  /*2510*/  PRMT R3, R5, 0x8880, RZ ;  /* 0x0000888005037816 */ /* 0x000fc800000000ff */
[----:B------:R-:W-:-:S05]  /*2520*/  PRMT R3, R3, 0x7710, RZ ;  /* 0x0000771003037816 */ /* 0x000fca00000000ff */
[----:B------:R2:W-:Y:S01]  /*2530*/  STG.E.U16 desc[UR36][R16.64], R3 ;  /* 0x0000000310007986 */ /* 0x0005e2000c101524 */
[----:B------:R-:W-:Y:S05]  /*2540*/  BRA `(.L_x_3016) ;  /* 0x0000000c00447947 */ /* 0x000fea0003800000 */
.L_x_3012:
[----:B------:R-:W-:-:S13]  /*2550*/  ISETP.GT.AND P0, PT, R0, 0x6, PT ;  /* 0x000000060000780c */ /* 0x000fda0003f04270 */
[----:B------:R-:W-:Y:S05]  /*2560*/  @P0 BRA `(.L_x_3019) ;  /* 0x00000000002c0947 */ /* 0x000fea0003800000 */
[----:B------:R-:W-:-:S13]  /*2570*/  ISETP.NE.AND P0, PT, R0, 0x5, PT ;  /* 0x000000050000780c */ /* 0x000fda0003f05270 */
[----:B------:R-:W-:Y:S05]  /*2580*/  @!P0 BRA `(.L_x_3020) ;  /* 0x0000000000148947 */ /* 0x000fea0003800000 */
[----:B------:R-:W-:-:S13]  /*2590*/  ISETP.NE.AND P0, PT, R0, 0x6, PT ;  /* 0x000000060000780c */ /* 0x000fda0003f05270 */
[----:B------:R-:W-:Y:S05]  /*25a0*/  @P0 BRA `(.L_x_3015) ;  /* 0x0000000800c80947 */ /* 0x000fea0003800000 */
[----:B------:R-:W0:Y:S02]  /*25b0*/  I2F.S8 R3, R5 ;  /* 0x0000000500037306 */ /* 0x000e240000001400 */
[----:B0-----:R0:W-:Y:S01]  /*25c0*/  STG.E desc[UR36][R16.64], R3 ;  /* 0x0000000310007986 */ /* 0x0011e2000c101924 */
[----:B------:R-:W-:Y:S05]  /*25d0*/  BRA `(.L_x_3016) ;  /* 0x0000000c00207947 */ /* 0x000fea0003800000 */
.L_x_3020:
[----:B------:R-:W0:Y:S02]  /*25e0*/  I2F.S8 R0, R5 ;  /* 0x0000000500007306 */ /* 0x000e240000001400 */
[----:B0-----:R-:W-:-:S05]  /*25f0*/  F2FP.F16.F32.PACK_AB R0, RZ, R0 ;  /* 0x00000000ff00723e */ /* 0x001fca00000000ff */
[----:B------:R0:W-:Y:S01]  /*2600*/  STG.E.U16 desc[UR36][R16.64], R0 ;  /* 0x0000000010007986 */ /* 0x0001e2000c101524 */
[----:B------:R-:W-:Y:S05]  /*2610*/  BRA `(.L_x_3016) ;  /* 0x0000000c00107947 */ /* 0x000fea0003800000 */
.L_x_3019:
[----:B------:R-:W-:-:S13]  /*2620*/  ISETP.NE.AND P0, PT, R0, 0x7, PT ;  /* 0x000000070000780c */ /* 0x000fda0003f05270 */
[----:B------:R-:W-:Y:S05]  /*2630*/  @!P0 BRA `(.L_x_3021) ;  /* 0x0000000000348947 */ /* 0x000fea0003800000 */
[----:B------:R-:W-:-:S13]  /*2640*/  ISETP.NE.AND P0, PT, R0, 0x8, PT ;  /* 0x000000080000780c */ /* 0x000fda0003f05270 */
[----:B------:R-:W-:Y:S05]  /*2650*/  @!P0 BRA `(.L_x_3022) ;  /* 0x0000000000188947 */ /* 0x000fea0003800000 */
[----:B------:R-:W-:-:S13]  /*2660*/  ISETP.NE.AND P0, PT, R0, 0x9, PT ;  /* 0x000000090000780c */ /* 0x000fda0003f05270 */
[----:B------:R-:W-:Y:S05]  /*2670*/  @P0 BRA `(.L_x_3015) ;  /* 0x0000000800940947 */ /* 0x000fea0003800000 */
[----:B------:R-:W0:Y:S01]  /*2680*/  I2F.S8 R2, R5 ;  /* 0x0000000500027306 */ /* 0x000e220000001400 */
[----:B------:R-:W-:-:S05]  /*2690*/  IMAD.MOV.U32 R3, RZ, RZ, RZ ;  /* 0x000000ffff037224 */ /* 0x000fca00078e00ff */
[----:B0-----:R0:W-:Y:S01]  /*26a0*/  STG.E.64 desc[UR36][R16.64], R2 ;  /* 0x0000000210007986 */ /* 0x0011e2000c101b24 */
[----:B------:R-:W-:Y:S05]  /*26b0*/  BRA `(.L_x_3016) ;  /* 0x0000000800e87947 */ /* 0x000fea0003800000 */
.L_x_3022:
[----:B------:R-:W0:Y:S02]  /*26c0*/  I2F.S8 R5, R5 ;  /* 0x0000000500057306 */ /* 0x000e240000001400 */
[----:B0-----:R-:W-:-:S04]  /*26d0*/  F2FP.F16.F32.PACK_AB R3, RZ, R5 ;  /* 0x00000005ff03723e */ /* 0x001fc800000000ff */
[----:B------:R-:W-:-:S05]  /*26e0*/  PRMT R3, R3, 0x5410, RZ ;  /* 0x0000541003037816 */ /* 0x000fca00000000ff */
[----:B------:R0:W-:Y:S01]  /*26f0*/  STG.E desc[UR36][R16.64], R3 ;  /* 0x0000000310007986 */ /* 0x0001e2000c101924 */
[----:B------:R-:W-:Y:S05]  /*2700*/  BRA `(.L_x_3016) ;  /* 0x0000000800d47947 */ /* 0x000fea0003800000 */
.L_x_3021:
[----:B------:R-:W-:-:S04]  /*2710*/  PRMT R2, R5, 0x8880, RZ ;  /* 0x0000888005027816 */ /* 0x000fc800000000ff */
[----:B------:R-:W-:-:S06]  /*2720*/  PRMT R2, R2, 0x7710, RZ ;  /* 0x0000771002027816 */ /* 0x000fcc00000000ff */
[----:B------:R-:W0:Y:S02]  /*2730*/  I2F.F64.S16 R2, R2 ;  /* 0x0000000200027312 */ /* 0x000e240000101c00 */
[----:B0-----:R0:W-:Y:S01]  /*2740*/  STG.E.64 desc[UR36][R16.64], R2 ;  /* 0x0000000210007986 */ /* 0x0011e2000c101b24 */
[----:B------:R-:W-:Y:S05]  /*2750*/  BRA `(.L_x_3016) ;  /* 0x0000000800c07947 */ /* 0x000fea0003800000 */
.L_x_3011:
        /* <DEDUP_REMOVED lines=8> */
[----:B------:R-:W-:-:S04]  /*27e0*/  LOP3.LUT P0, RZ, R5, 0xff, RZ, 0xc0, !PT ;  /* 0x000000ff05ff7812 */ /* 0x000fc8000780c0ff */
[----:B------:R-:W-:-:S05]  /*27f0*/  SEL R3, RZ, 0x1, !P0 ;  /* 0x00000001ff037807 */ /* 0x000fca0004000000 */
[----:B------:R0:W-:Y:S01]  /*2800*/  STG.E.U8 desc[UR36][R16.64], R3 ;  /* 0x0000000310007986 */ /* 0x0001e2000c101124 */
[----:B------:R-:W-:Y:S05]  /*2810*/  BRA `(.L_x_3016) ;  /* 0x0000000800907947 */ /* 0x000fea0003800000 */
.L_x_3025:
[----:B------:R-:W-:Y:S02]  /*2820*/  PRMT R4, R5, 0x8880, RZ ;  /* 0x0000888005047816 */ /* 0x000fe400000000ff */
[----:B------:R-:W-:Y:S02]  /*2830*/  CS2R R6, SRZ ;  /* 0x0000000000067805 */ /* 0x000fe4000001ff00 */
[----:B------:R-:W-:-:S06]  /*2840*/  PRMT R4, R4, 0x7710, RZ ;  /* 0x0000771004047816 */ /* 0x000fcc00000000ff */
[----:B------:R-:W0:Y:S02]  /*2850*/  I2F.F64.S16 R4, R4 ;  /* 0x0000000400047312 */ /* 0x000e240000101c00 */
[----:B0-----:R0:W-:Y:S01]  /*2860*/  STG.E.128 desc[UR36][R16.64], R4 ;  /* 0x0000000410007986 */ /* 0x0011e2000c101d24 */
[----:B------:R-:W-:Y:S05]  /*2870*/  BRA `(.L_x_3016) ;  /* 0x0000000800787947 */ /* 0x000fea0003800000 */
.L_x_3024:
[----:B------:R-:W-:-:S13]  /*2880*/  ISETP.NE.AND P0, PT, R0, 0xf, PT ;  /* 0x0000000f0000780c */ /* 0x000fda0003f05270 */
[----:B------:R-:W-:Y:S05]  /*2890*/  @!P0 BRA `(.L_x_3026) ;  /* 0x0000000000b48947 */ /* 0x000fea0003800000 */
[----:B------:R-:W-:-:S13]  /*28a0*/  ISETP.NE.AND P0, PT, R0, 0x17, PT ;  /* 0x000000170000780c */ /* 0x000fda0003f05270 */
[----:B------:R-:W-:Y:S05]  /*28b0*/  @!P0 BRA `(.L_x_3027) ;  /* 0x0000000000548947 */ /* 0x000fea0003800000 */
[----:B------:R-:W-:-:S13]  /*28c0*/  ISETP.NE.AND P0, PT, R0, 0x18, PT ;  /* 0x000000180000780c */ /* 0x000fda0003f05270 */
[----:B------:R-:W-:Y:S05]  /*28d0*/  @P0 BRA `(.L_x_3015) ;  /* 0x0000000400fc0947 */ /* 0x000fea0003800000 */
[----:B------:R-:W0:Y:S01]  /*28e0*/  I2F.S8 R5, R5 ;  /* 0x0000000500057306 */ /* 0x000e220000001400 */
        /* <DEDUP_REMOVED lines=14> */
.L_x_3029:
[----:B------:R-:W-:Y:S05]  /*29d0*/  BSYNC B0 ;  /* 0x0000000000007941 */ /* 0x000fea0003800000 */
.L_x_3028:
[----:B------:R-:W-:-:S05]  /*29e0*/  LOP3.LUT R3, R0, R3, RZ, 0xfc, !PT ;  /* 0x0000000300037212 */ /* 0x000fca00078efcff */
[----:B------:R0:W-:Y:S01]  /*29f0*/  STG.E.U8 desc[UR36][R16.64], R3 ;  /* 0x0000000310007986 */ /* 0x0001e2000c101124 */
[----:B------:R-:W-:Y:S05]  /*2a00*/  BRA `(.L_x_3016) ;  /* 0x0000000800147947 */ /* 0x000fea0003800000 */
.L_x_3027:
[----:B------:R-:W0:Y:S01]  /*2a10*/  I2F.S8 R5, R5 ;  /* 0x0000000500057306 */ /* 0x000e220000001400 */
        /* <DEDUP_REMOVED lines=12> */
.L_x_3031:
[----:B------:R-:W-:Y:S01]  /*2ae0*/  IMAD.MOV.U32 R0, RZ, RZ, 0x7f ;  /* 0x0000007fff007424 */ /* 0x000fe200078e00ff */
[----:B------:R-:W-:-:S04]  /*2af0*/  ISETP.GT.U32.AND P0, PT, R2, 0x7f800000, PT ;  /* 0x7f8000000200780c */ /* 0x000fc80003f04070 */
[----:B------:R-:W-:-:S09]  /*2b00*/  SEL R0, R0, 0x7c, P0 ;  /* 0x0000007c00007807 */ /* 0x000fd20000000000 */
.L_x_3032:
[----:B------:R-:W-:Y:S05]  /*2b10*/  BSYNC B0 ;  /* 0x0000000000007941 */ /* 0x000fea0003800000 */
.L_x_3030:
[----:B------:R-:W-:-:S04]  /*2b20*/  LOP3.LUT R2, R5, 0x80000000, RZ, 0xc0, !PT ;  /* 0x8000000005027812 */ /* 0x000fc800078ec0ff */
[----:B------:R-:W-:-:S04]  /*2b30*/  SHF.R.U32.HI R3, RZ, 0x18, R2 ;  /* 0x00000018ff037819 */ /* 0x000fc80000011602 */
[----:B------:R-:W-:-:S05]  /*2b40*/  LOP3.LUT R3, R0, R3, RZ, 0xfc, !PT ;  /* 0x0000000300037212 */ /* 0x000fca00078efcff */
[----:B------:R0:W-:Y:S01]  /*2b50*/  STG.E.U8 desc[UR36][R16.64], R3 ;  /* 0x0000000310007986 */ /* 0x0001e2000c101124 */
[----:B------:R-:W-:Y:S05]  /*2b60*/  BRA `(.L_x_3016) ;  /* 0x0000000400bc7947 */ /* 0x000fea0003800000 */
.L_x_3026:
[----:B------:R-:W0:Y:S02]  /*2b70*/  I2F.S8 R0, R5 ;  /* 0x0000000500007306 */ /* 0x000e240000001400 */
[----:B0-----:R-:W-:-:S05]  /*2b80*/  F2FP.BF16.F32.PACK_AB R0, RZ, R0 ;  /* 0x00000000ff00723e */ /* 0x001fca00000010ff */
[----:B------:R0:W-:Y:S01]  /*2b90*/  STG.E.U16 desc[UR36][R16.64], R0 ;  /* 0x0000000010007986 */ /* 0x0001e2000c101524 */
[----:B------:R-:W-:Y:S05]  /*2ba0*/  BRA `(.L_x_3016) ;  /* 0x0000000400ac7947 */ /* 0x000fea0003800000 */
.L_x_3023:
        /* <DEDUP_REMOVED lines=8> */
[----:B------:R-:W-:-:S04]  /*2c30*/  PRMT R3, R5, 0x8880, RZ ;  /* 0x0000888005037816 */ /* 0x000fc800000000ff */
[----:B------:R-:W-:-:S05]  /*2c40*/  PRMT R3, R3, 0x7710, RZ ;  /* 0x0000771003037816 */ /* 0x000fca00000000ff */
[----:B------:R0:W-:Y:S01]  /*2c50*/  STG.E.U16 desc[UR36][R16.64], R3 ;  /* 0x0000000310007986 */ /* 0x0001e2000c101524 */
[----:B------:R-:W-:Y:S05]  /*2c60*/  BRA `(.L_x_3016) ;  /* 0x00000004007c7947 */ /* 0x000fea0003800000 */
.L_x_3035:
[----:B------:R-:W0:Y:S01]  /*2c70*/  I2F.S8 R5, R5 ;  /* 0x0000000500057306 */ /* 0x000e220000001400 */
        /* <DEDUP_REMOVED lines=16> */
.L_x_3038:
[----:B------:R-:W-:-:S04]  /*2d80*/  LOP3.LUT R2, R5, 0x80000000, RZ, 0xc0, !PT ;  /* 0x8000000005027812 */ /* 0x000fc800078ec0ff */
[----:B------:R-:W-:-:S04]  /*2d90*/  SHF.R.U32.HI R3, RZ, 0x18, R2 ;  /* 0x00000018ff037819 */ /* 0x000fc80000011602 */
[----:B------:R-:W-:-:S04]  /*2da0*/  LOP3.LUT R0, R0, R3, RZ, 0xfc, !PT ;  /* 0x0000000300007212 */ /* 0x000fc800078efcff */
[----:B------:R-:W-:-:S07]  /*2db0*/  PRMT R8, R0, 0x7610, R8 ;  /* 0x0000761000087816 */ /* 0x000fce0000000008 */
.L_x_3037:
[----:B------:R-:W-:Y:S05]  /*2dc0*/  BSYNC B0 ;  /* 0x0000000000007941 */ /* 0x000fea0003800000 */
.L_x_3036:
[----:B------:R0:W-:Y:S01]  /*2dd0*/  STG.E.U8 desc[UR36][R16.64], R8 ;  /* 0x0000000810007986 */ /* 0x0001e2000c101124 */
[----:B------:R-:W-:Y:S05]  /*2de0*/  BRA `(.L_x_3016) ;  /* 0x00000004001c7947 */ /* 0x000fea0003800000 */
.L_x_3034:
        /* <DEDUP_REMOVED lines=17> */
.L_x_3041:
[----:B------:R-:W-:-:S04]  /*2f00*/  LOP3.LUT R2, R5, 0x80000000, RZ, 0xc0, !PT ;  /* 0x8000000005027812 */ /* 0x000fc800078ec0ff */
[----:B------:R-:W-:-:S04]  /*2f10*/  SHF.R.U32.HI R3, RZ, 0x18, R2 ;  /* 0x00000018ff037819 */ /* 0x000fc80000011602 */
[----:B------:R-:W-:-:S04]  /*2f20*/  LOP3.LUT R0, R0, R3, RZ, 0xfc, !PT ;  /* 0x0000000300007212 */ /* 0x000fc800078efcff */
[----:B------:R-:W-:-:S07]  /*2f30*/  PRMT R8, R0, 0x7610, R8 ;  /* 0x0000761000087816 */ /* 0x000fce0000000008 */
.L_x_3040:
[----:B------:R-:W-:Y:S05]  /*2f40*/  BSYNC B0 ;  /* 0x0000000000007941 */ /* 0x000fea0003800000 */
.L_x_3039:
[----:B------:R0:W-:Y:S01]  /*2f50*/  STG.E.U8 desc[UR36][R16.64], R8 ;  /* 0x0000000810007986 */ /* 0x0001e2000c101124 */
[----:B------:R-:W-:Y:S05]  /*2f60*/  BRA `(.L_x_3016) ;  /* 0x0000000000bc7947 */ /* 0x000fea0003800000 */
.L_x_3033:
[----:B------:R-:W-:-:S13]  /*2f70*/  ISETP.NE.AND P0, PT, R0, 0x1c, PT ;  /* 0x0000001c0000780c */ /* 0x000fda0003f05270 */
[----:B------:R-:W-:Y:S05]  /*2f80*/  @!P0 BRA `(.L_x_3042) ;  /* 0x0000000000ac8947 */ /* 0x000fea0003800000 */
[----:B------:R-:W-:-:S13]  /*2f90*/  ISETP.NE.AND P0, PT, R0, 0x1d, PT ;  /* 0x0000001d0000780c */ /* 0x000fda0003f05270 */
[----:B------:R-:W-:Y:S05]  /*2fa0*/  @!P0 BRA `(.L_x_3043) ;  /* 0x00000000008c8947 */ /* 0x000fea0003800000 */
[----:B------:R-:W-:-:S13]  /*2fb0*/  ISETP.NE.AND P0, PT, R0, 0x2c, PT ;  /* 0x0000002c0000780c */ /* 0x000fda0003f05270 */
[----:B------:R-:W-:Y:S05]  /*2fc0*/  @P0 BRA `(.L_x_3015) ;  /* 0x0000000000400947 */ /* 0x000fea0003800000 */
[----:B------:R-:W0:Y:S02]  /*2fd0*/  I2F.S8 R4, R5 ;  /* 0x0000000500047306 */ /* 0x000e240000001400 */
        /* <DEDUP_REMOVED lines=15> */
.L_x_3015:
        /* <DEDUP_REMOVED lines=16> */
.L_x_3044:
[----:B------:R-:W-:Y:S05]  /*31d0*/  BRA `(.L_x_3016) ;  /* 0x0000000000207947 */ /* 0x000fea0003800000 */
.L_x_3043:
[----:B------:R-:W-:-:S04]  /*31e0*/  LOP3.LUT R5, R5, 0xffff, RZ, 0xc0, !PT ;  /* 0x0000ffff05057812 */ /* 0x000fc800078ec0ff */
[----:B------:R-:W-:-:S05]  /*31f0*/  PRMT R5, R5, 0x8880, RZ ;  /* 0x0000888005057816 */ /* 0x000fca00000000ff */
[----:B------:R-:W-:-:S05]  /*3200*/  IMAD.MOV.U32 R2, RZ, RZ, R5 ;  /* 0x000000ffff027224 */ /* 0x000fca00078e0005 */
[----:B------:R-:W-:-:S05]  /*3210*/  SHF.R.S32.HI R3, RZ, 0x1f, R2 ;  /* 0x0000001fff037819 */ /* 0x000fca0000011402 */
[----:B------:R0:W-:Y:S01]  /*3220*/  STG.E.64 desc[UR36][R16.64], R2 ;  /* 0x0000000210007986 */ /* 0x0001e2000c101b24 */
[----:B------:R-:W-:Y:S05]  /*3230*/  BRA `(.L_x_3016) ;  /* 0x0000000000087947 */ /* 0x000fea0003800000 */
.L_x_3042:
[----:B------:R-:W-:-:S05]  /*3240*/  PRMT R3, R5, 0x8880, RZ ;  /* 0x0000888005037816 */ /* 0x000fca00000000ff */
[----:B------:R0:W-:Y:S02]  /*3250*/  STG.E desc[UR36][R16.64], R3 ;  /* 0x0000000310007986 */ /* 0x0001e4000c101924 */
.L_x_3016:
[----:B------:R-:W-:-:S04]  /*3260*/  IMAD R18, R23, 0x200, R18 ;  /* 0x0000020017127824 */ /* 0x000fc800078e0212 */
[----:B------:R-:W-:-:S07]  /*3270*/  VIADD R19, R18, 0x80 ;  /* 0x0000008012137836 */ /* 0x000fce0000000000 */
.L_x_2976:
[----:B------:R-:W-:Y:S05]  /*3280*/  BSYNC B6 ;  /* 0x0000000000067941 */ /* 0x000fea0003800000 */
.L_x_2975:
        /* <DEDUP_REMOVED lines=307> */
.L_x_3047:
        /* <DEDUP_REMOVED lines=21> */
.L_x_3051:
[----:B------:R-:W2:Y:S02]  /*4710*/  LDG.E.U8 R2, desc[UR36][R2.64] ;  /* 0x0000002402027981 */ /* 0x000ea4000c1e1100 */
[----:B--2---:R-:W-:Y:S01]  /*4720*/  ISETP.NE.AND P0, PT, R2, RZ, PT ;  /* 0x000000ff0200720c */ /* 0x004fe20003f05270 */
[----:B------:R-:W-:-:S12]  /*4730*/  BRA `(.L_x_3053) ;  /* 0x0000000c00747947 */ /* 0x000fd80003800000 */
.L_x_3050:
        /* <DEDUP_REMOVED lines=10> */
.L_x_3055:
[----:B------:R-:W2:Y:S02]  /*47e0*/  LDG.E R2, desc[UR36][R2.64] ;  /* 0x0000002402027981 */ /* 0x000ea4000c1e1900 */
[----:B--2---:R-:W-:Y:S01]  /*47f0*/  ISETP.NE.AND P0, PT, R2, RZ, PT ;  /* 0x000000ff0200720c */ /* 0x004fe20003f05270 */
[----:B------:R-:W-:-:S12]  /*4800*/  BRA `(.L_x_3053) ;  /* 0x0000000c00407947 */ /* 0x000fd80003800000 */
.L_x_3054:
[----:B------:R-:W2:Y:S02]  /*4810*/  LDG.E.U16 R2, desc[UR36][R2.64] ;  /* 0x0000002402027981 */ /* 0x000ea4000c1e1500 */
[----:B--2---:R-:W-:Y:S01]  /*4820*/  ISETP.NE.AND P0, PT, R2, RZ, PT ;  /* 0x000000ff0200720c */ /* 0x004fe20003f05270 */
[----:B------:R-:W-:-:S12]  /*4830*/  BRA `(.L_x_3053) ;  /* 0x0000000c00347947 */ /* 0x000fd80003800000 */
.L_x_3049:
        /* <DEDUP_REMOVED lines=9> */
.L_x_3057:
[----:B------:R-:W2:Y:S02]  /*48d0*/  LDG.E.U16 R0, desc[UR36][R2.64] ;  /* 0x0000002402007981 */ /* 0x000ea4000c1e1500 */
[----:B--2---:R-:W-:-:S05]  /*48e0*/  HADD2.F32 R0, -RZ, R0.H0_H0 ;  /* 0x20000000ff007230 */ /* 0x004fca0000004100 */
[----:B------:R-:W-:Y:S01]  /*48f0*/  FSETP.NEU.FTZ.AND P0, PT, R0, RZ, PT ;  /* 0x000000ff0000720b */ /* 0x000fe20003f1d000 */
[----:B------:R-:W-:-:S12]  /*4900*/  BRA `(.L_x_3053) ;  /* 0x0000000c00007947 */ /* 0x000fd80003800000 */
.L_x_3056:
        /* <DEDUP_REMOVED lines=11> */
.L_x_3059:
        /* <DEDUP_REMOVED lines=10> */
.L_x_3058:
[----:B------:R-:W2:Y:S02]  /*4a60*/  LDG.E.64 R2, desc[UR36][R2.64] ;  /* 0x0000002402027981 */ /* 0x000ea4000c1e1b00 */
[----:B--2---:R-:W-:Y:S01]  /*4a70*/  DSETP.NEU.AND P0, PT, R2, RZ, PT ;  /* 0x000000ff0200722a */ /* 0x004fe20003f0d000 */
[----:B------:R-:W-:-:S13]  /*4a80*/  BRA `(.L_x_3053) ;  /* 0x0000000800a07947 */ /* 0x000fda0003800000 */
.L_x_3048:
        /* <DEDUP_REMOVED lines=11> */
.L_x_3062:
[----:B------:R-:W2:Y:S02]  /*4b40*/  LDG.E.128 R4, desc[UR36][R2.64] ;  /* 0x0000002402047981 */ /* 0x000ea4000c1e1d00 */
[----:B--2---:R-:W-:-:S06]  /*4b50*/  DSETP.NEU.AND P0, PT, R6, RZ, PT ;  /* 0x000000ff0600722a */ /* 0x004fcc0003f0d000 */
[----:B------:R-:W-:Y:S01]  /*4b60*/  DSETP.NEU.OR P0, PT, R4, RZ, P0 ;  /* 0x000000ff0400722a */ /* 0x000fe2000070d400 */
[----:B------:R-:W-:-:S13]  /*4b70*/  BRA `(.L_x_3053) ;  /* 0x0000000800647947 */ /* 0x000fda0003800000 */
.L_x_3061:
        /* <DEDUP_REMOVED lines=27> */
.L_x_3064:
        /* <DEDUP_REMOVED lines=14> */
.L_x_3063:
[----:B------:R-:W2:Y:S02]  /*4e10*/  LDG.E.U16 R0, desc[UR36][R2.64] ;  /* 0x0000002402007981 */ /* 0x000ea4000c1e1500 */
[----:B--2---:R-:W-:-:S05]  /*4e20*/  IMAD.U32 R0, R0, 0x10000, RZ ;  /* 0x0001000000007824 */ /* 0x004fca00078e00ff */
[----:B------:R-:W-:Y:S01]  /*4e30*/  FSETP.NEU.FTZ.AND P0, PT, R0, RZ, PT ;  /* 0x000000ff0000720b */ /* 0x000fe20003f1d000 */
[----:B------:R-:W-:-:S12]  /*4e40*/  BRA `(.L_x_3053) ;  /* 0x0000000400b07947 */ /* 0x000fd80003800000 */
.L_x_3060:
        /* <DEDUP_REMOVED lines=11> */
.L_x_3067:
        /* <DEDUP_REMOVED lines=21> */
.L_x_3071:
[----:B------:R-:W-:Y:S05]  /*5050*/  BSYNC B1 ;  /* 0x0000000000017941 */ /* 0x000fea0003800000 */
.L_x_3070:
[----:B------:R-:W-:Y:S01]  /*5060*/  LEA R3, R0, 0x3b800000, 0x17 ;  /* 0x3b80000000037811 */ /* 0x000fe200078eb8ff */
[----:B------:R-:W-:-:S05]  /*5070*/  IMAD.SHL.U32 R0, R2, 0x100000, RZ ;  /* 0x0010000002007824 */ /* 0x000fca00078e00ff */
[----:B------:R-:W-:-:S07]  /*5080*/  LOP3.LUT R0, R3, R0, R4, 0xfe, !PT ;  /* 0x0000000003007212 */ /* 0x000fce00078efe04 */
.L_x_3069:
[----:B------:R-:W-:Y:S05]  /*5090*/  BSYNC B0 ;  /* 0x0000000000007941 */ /* 0x000fea0003800000 */
.L_x_3068:
[----:B------:R-:W-:Y:S01]  /*50a0*/  FSETP.NEU.FTZ.AND P0, PT, R0, RZ, PT ;  /* 0x000000ff0000720b */ /* 0x000fe20003f1d000 */
[----:B------:R-:W-:-:S12]  /*50b0*/  BRA `(.L_x_3053) ;  /* 0x0000000400147947 */ /* 0x000fd80003800000 */
.L_x_3066:
        /* <DEDUP_REMOVED lines=21> */
.L_x_3075:
[----:B------:R-:W-:Y:S05]  /*5210*/  BSYNC B1 ;  /* 0x0000000000017941 */ /* 0x000fea0003800000 */
.L_x_3074:
[----:B------:R-:W-:Y:S01]  /*5220*/  LEA R3, R0, 0x37800000, 0x17 ;  /* 0x3780000000037811 */ /* 0x000fe200078eb8ff */
[----:B------:R-:W-:-:S05]  /*5230*/  IMAD.SHL.U32 R0, R2, 0x200000, RZ ;  /* 0x0020000002007824 */ /* 0x000fca00078e00ff */
[----:B------:R-:W-:-:S07]  /*5240*/  LOP3.LUT R0, R3, R0, R4, 0xfe, !PT ;  /* 0x0000000003007212 */ /* 0x000fce00078efe04 */
.L_x_3073:
[----:B------:R-:W-:Y:S05]  /*5250*/  BSYNC B0 ;  /* 0x0000000000007941 */ /* 0x000fea0003800000 */
.L_x_3072:
[----:B------:R-:W-:Y:S01]  /*5260*/  FSETP.NEU.FTZ.AND P0, PT, R0, RZ, PT ;  /* 0x000000ff0000720b */ /* 0x000fe20003f1d000 */
[----:B------:R-:W-:-:S12]  /*5270*/  BRA `(.L_x_3053) ;  /* 0x0000000000a47947 */ /* 0x000fd80003800000 */
.L_x_3065:
        /* <DEDUP_REMOVED lines=14> */
.L_x_3079:
[----:B------:R-:W-:Y:S05]  /*5360*/  BSYNC B0 ;  /* 0x0000000000007941 */ /* 0x000fea0003800000 */
.L_x_3078:
[----:B------:R-:W-:Y:S01]  /*5370*/  FSETP.NEU.FTZ.AND P0, PT, R0, RZ, PT ;  /* 0x000000ff0000720b */ /* 0x000fe20003f1d000 */
[----:B------:R-:W-:-:S12]  /*5380*/  BRA `(.L_x_3053) ;  /* 0x0000000000607947 */ /* 0x000fd80003800000 */
.L_x_3052:
        /* <DEDUP_REMOVED lines=16> */
.L_x_3080:
[----:B------:R-:W-:Y:S01]  /*5490*/  PLOP3.LUT P0, PT, PT, PT, PT, 0x8, 0x0 ;  /* 0x000000000000781c */ /* 0x000fe20003f0e170 */
[----:B------:R-:W-:-:S12]  /*54a0*/  BRA `(.L_x_3053) ;  /* 0x0000000000187947 */ /* 0x000fd80003800000 */
.L_x_3077:
[----:B------:R-:W2:Y:S02]  /*54b0*/  LDG.E.64 R2, desc[UR36][R2.64] ;  /* 0x0000002402027981 */ /* 0x000ea4000c1e1b00 */
[----:B--2---:R-:W-:-:S04]  /*54c0*/  ISETP.NE.U32.AND P0, PT, R2, RZ, PT ;  /* 0x000000ff0200720c */ /* 0x004fc80003f05070 */
[----:B------:R-:W-:Y:S01]  /*54d0*/  ISETP.NE.AND.EX P0, PT, R3, RZ, PT, P0 ;  /* 0x000000ff0300720c */ /* 0x000fe20003f05300 */
[----:B------:R-:W-:-:S12]  /*54e0*/  BRA `(.L_x_3053) ;  /* 0x0000000000087947 */ /* 0x000fd80003800000 */
.L_x_3076:
[----:B------:R-:W2:Y:S02]  /*54f0*/  LDG.E R2, desc[UR36][R2.64] ;  /* 0x0000002402027981 */ /* 0x000ea4000c1e1900 */
[----:B--2---:R-:W-:-:S13]  /*5500*/  ISETP.NE.AND P0, PT, R2, RZ, PT ;  /* 0x000000ff0200720c */ /* 0x004fda0003f05270 */
.L_x_3053:
        /* <DEDUP_REMOVED lines=17> */
.L_x_3084:
[----:B------:R0:W-:Y:S01]  /*5620*/  STG.E.U8 desc[UR36][R16.64], R5 ;  /* 0x0000000510007986 */ /* 0x0001e2000c101124 */
[----:B------:R-:W-:Y:S05]  /*5630*/  BRA `(.L_x_3086) ;  /* 0x0000000c00907947 */ /* 0x000fea0003800000 */
.L_x_3083:
        /* <DEDUP_REMOVED lines=12> */
.L_x_3088:
[----:B------:R-:W-:-:S05]  /*5700*/  PRMT R3, R5, 0x8880, RZ ;  /* 0x0000888005037816 */ /* 0x000fca00000000ff */
[----:B------:R0:W-:Y:S01]  /*5710*/  STG.E desc[UR36][R16.64], R3 ;  /* 0x0000000310007986 */ /* 0x0001e2000c101924 */
[----:B------:R-:W-:Y:S05]  /*5720*/  BRA `(.L_x_3086) ;  /* 0x0000000c00547947 */ /* 0x000fea0003800000 */
.L_x_3087:
[----:B------:R-:W-:-:S04]  /*5730*/  PRMT R3, R5, 0x8880, RZ ;  /* 0x0000888005037816 */ /* 0x000fc800000000ff */
[----:B------:R-:W-:-:S05]  /*5740*/  PRMT R3, R3, 0x7710, RZ ;  /* 0x0000771003037816 */ /* 0x000fca00000000ff */
[----:B------:R0:W-:Y:S01]  /*5750*/  STG.E.U16 desc[UR36][R16.64], R3 ;  /* 0x0000000310007986 */ /* 0x0001e2000c101524 */
[----:B------:R-:W-:Y:S05]  /*5760*/  BRA `(.L_x_3086) ;  /* 0x0000000c00447947 */ /* 0x000fea0003800000 */
.L_x_3082:
        /* <DEDUP_REMOVED lines=9> */
.L_x_3090:
[----:B------:R-:W0:Y:S02]  /*5800*/  I2F.S8 R0, R5 ;  /* 0x0000000500007306 */ /* 0x000e240000001400 */
[----:B0-----:R-:W-:-:S05]  /*5810*/  F2FP.F16.F32.PACK_AB R0, RZ, R0 ;  /* 0x00000000ff00723e */ /* 0x001fca00000000ff */
[----:B------:R0:W-:Y:S01]  /*5820*/  STG.E.U16 desc[UR36][R16.64], R0 ;  /* 0x0000000010007986 */ /* 0x0001e2000c101524 */
[----:B------:R-:W-:Y:S05]  /*5830*/  BRA `(.L_x_3086) ;  /* 0x0000000c00107947 */ /* 0x000fea0003800000 */
.L_x_3089:
        /* <DEDUP_REMOVED lines=10> */
.L_x_3092:
[----:B------:R-:W0:Y:S02]  /*58e0*/  I2F.S8 R5, R5 ;  /* 0x0000000500057306 */ /* 0x000e240000001400 */
[----:B0-----:R-:W-:-:S04]  /*58f0*/  F2FP.F16.F32.PACK_AB R3, RZ, R5 ;  /* 0x00000005ff03723e */ /* 0x001fc800000000ff */
[----:B------:R-:W-:-:S05]  /*5900*/  PRMT R3, R3, 0x5410, RZ ;  /* 0x0000541003037816 */ /* 0x000fca00000000ff */
[----:B------:R0:W-:Y:S01]  /*5910*/  STG.E desc[UR36][R16.64], R3 ;  /* 0x0000000310007986 */ /* 0x0001e2000c101924 */
[----:B------:R-:W-:Y:S05]  /*5920*/  BRA `(.L_x_3086) ;  /* 0x0000000800d47947 */ /* 0x000fea0003800000 */
.L_x_3091:
[----:B------:R-:W-:-:S04]  /*5930*/  PRMT R2, R5, 0x8880, RZ ;  /* 0x0000888005027816 */ /* 0x000fc800000000ff */
[----:B------:R-:W-:-:S06]  /*5940*/  PRMT R2, R2, 0x7710, RZ ;  /* 0x0000771002027816 */ /* 0x000fcc00000000ff */
[----:B------:R-:W0:Y:S02]  /*5950*/  I2F.F64.S16 R2, R2 ;  /* 0x0000000200027312 */ /* 0x000e240000101c00 */
[----:B0-----:R0:W-:Y:S01]  /*5960*/  STG.E.64 desc[UR36][R16.64], R2 ;  /* 0x0000000210007986 */ /* 0x0011e2000c101b24 */
[----:B------:R-:W-:Y:S05]  /*5970*/  BRA `(.L_x_3086) ;  /* 0x0000000800c07947 */ /* 0x000fea0003800000 */
.L_x_3081:
        /* <DEDUP_REMOVED lines=12> */
.L_x_3095:
[----:B------:R-:W-:Y:S02]  /*5a40*/  PRMT R4, R5, 0x8880, RZ ;  /* 0x0000888005047816 */ /* 0x000fe400000000ff */
[----:B------:R-:W-:Y:S02]  /*5a50*/  CS2R R6, SRZ ;  /* 0x0000000000067805 */ /* 0x000fe4000001ff00 */
[----:B------:R-:W-:-:S06]  /*5a60*/  PRMT R4, R4, 0x7710, RZ ;  /* 0x0000771004047816 */ /* 0x000fcc00000000ff */
[----:B------:R-:W0:Y:S02]  /*5a70*/  I2F.F64.S16 R4, R4 ;  /* 0x0000000400047312 */ /* 0x000e240000101c00 */
[----:B0-----:R0:W-:Y:S01]  /*5a80*/  STG.E.128 desc[UR36][R16.64], R4 ;  /* 0x0000000410007986 */ /* 0x0011e2000c101d24 */
[----:B------:R-:W-:Y:S05]  /*5a90*/  BRA `(.L_x_3086) ;  /* 0x0000000800787947 */ /* 0x000fea0003800000 */
.L_x_3094:
        /* <DEDUP_REMOVED lines=21> */
.L_x_3099:
[----:B------:R-:W-:Y:S05]  /*5bf0*/  BSYNC B0 ;  /* 0x0000000000007941 */ /* 0x000fea0003800000 */
.L_x_3098:
[----:B------:R-:W-:-:S05]  /*5c00*/  LOP3.LUT R3, R0, R3, RZ, 0xfc, !PT ;  /* 0x0000000300037212 */ /* 0x000fca00078efcff */
[----:B------:R0:W-:Y:S01]  /*5c10*/  STG.E.U8 desc[UR36][R16.64], R3 ;  /* 0x0000000310007986 */ /* 0x0001e2000c101124 */
[----:B------:R-:W-:Y:S05]  /*5c20*/  BRA `(.L_x_3086) ;  /* 0x0000000800147947 */ /* 0x000fea0003800000 */
.L_x_3097:
        /* <DEDUP_REMOVED lines=13> */
.L_x_3101:
[----:B------:R-:W-:Y:S01]  /*5d00*/  IMAD.MOV.U32 R0, RZ, RZ, 0x7f ;  /* 0x0000007fff007424 */ /* 0x000fe200078e00ff */
[----:B------:R-:W-:-:S04]  /*5d10*/  ISETP.GT.U32.AND P0, PT, R2, 0x7f800000, PT ;  /* 0x7f8000000200780c */ /* 0x000fc80003f04070 */
[----:B------:R-:W-:-:S09]  /*5d20*/  SEL R0, R0, 0x7c, P0 ;  /* 0x0000007c00007807 */ /* 0x000fd20000000000 */
.L_x_3102:
[----:B------:R-:W-:Y:S05]  /*5d30*/  BSYNC B0 ;  /* 0x0000000000007941 */ /* 0x000fea0003800000 */
.L_x_3100:
[----:B------:R-:W-:-:S04]  /*5d40*/  LOP3.LUT R2, R5, 0x80000000, RZ, 0xc0, !PT ;  /* 0x8000000005027812 */ /* 0x000fc800078ec0ff */
[----:B------:R-:W-:-:S04]  /*5d50*/  SHF.R.U32.HI R3, RZ, 0x18, R2 ;  /* 0x00000018ff037819 */ /* 0x000fc80000011602 */
[----:B------:R-:W-:-:S05]  /*5d60*/  LOP3.LUT R3, R0, R3, RZ, 0xfc, !PT ;  /* 0x0000000300037212 */ /* 0x000fca00078efcff */
[----:B------:R0:W-:Y:S01]  /*5d70*/  STG.E.U8 desc[UR36][R16.64], R3 ;  /* 0x0000000310007986 */ /* 0x0001e2000c101124 */
[----:B------:R-:W-:Y:S05]  /*5d80*/  BRA `(.L_x_3086) ;  /* 0x0000000400bc7947 */ /* 0x000fea0003800000 */
.L_x_3096:
[----:B------:R-:W0:Y:S02]  /*5d90*/  I2F.S8 R0, R5 ;  /* 0x0000000500007306 */ /* 0x000e240000001400 */
[----:B0-----:R-:W-:-:S05]  /*5da0*/  F2FP.BF16.F32.PACK_AB R0, RZ, R0 ;  /* 0x00000000ff00723e */ /* 0x001fca00000010ff */
[----:B------:R0:W-:Y:S01]  /*5db0*/  STG.E.U16 desc[UR36][R16.64], R0 ;  /* 0x0000000010007986 */ /* 0x0001e2000c101524 */
[----:B------:R-:W-:Y:S05]  /*5dc0*/  BRA `(.L_x_3086) ;  /* 0x0000000400ac7947 */ /* 0x000fea0003800000 */
.L_x_3093:
        /* <DEDUP_REMOVED lines=12> */
.L_x_3105:
        /* <DEDUP_REMOVED lines=17> */
.L_x_3108:
[----:B------:R-:W-:-:S04]  /*5fa0*/  LOP3.LUT R2, R5, 0x80000000, RZ, 0xc0, !PT ;  /* 0x8000000005027812 */ /* 0x000fc800078ec0ff */
[----:B------:R-:W-:-:S04]  /*5fb0*/  SHF.R.U32.HI R3, RZ, 0x18, R2 ;  /* 0x00000018ff037819 */ /* 0x000fc80000011602 */
[----:B------:R-:W-:-:S04]  /*5fc0*/  LOP3.LUT R0, R0, R3, RZ, 0xfc, !PT ;  /* 0x0000000300007212 */ /* 0x000fc800078efcff */
[----:B------:R-:W-:-:S07]  /*5fd0*/  PRMT R8, R0, 0x7610, R8 ;  /* 0x0000761000087816 */ /* 0x000fce0000000008 */
.L_x_3107:
[----:B------:R-:W-:Y:S05]  /*5fe0*/  BSYNC B0 ;  /* 0x0000000000007941 */ /* 0x000fea0003800000 */
.L_x_3106:
[----:B------:R3:W-:Y:S01]  /*5ff0*/  STG.E.U8 desc[UR36][R16.64], R8 ;  /* 0x0000000810007986 */ /* 0x0007e2000c101124 */
[----:B------:R-:W-:Y:S05]  /*6000*/  BRA `(.L_x_3086) ;  /* 0x00000004001c7947 */ /* 0x000fea0003800000 */
.L_x_3104:
        /* <DEDUP_REMOVED lines=17> */
.L_x_3111:
[----:B------:R-:W-:-:S04]  /*6120*/  LOP3.LUT R2, R5, 0x80000000, RZ, 0xc0, !PT ;  /* 0x8000000005027812 */ /* 0x000fc800078ec0ff */
[----:B------:R-:W-:-:S04]  /*6130*/  SHF.R.U32.HI R3, RZ, 0x18, R2 ;  /* 0x00000018ff037819 */ /* 0x000fc80000011602 */
[----:B------:R-:W-:-:S04]  /*6140*/  LOP3.LUT R0, R0, R3, RZ, 0xfc, !PT ;  /* 0x0000000300007212 */ /* 0x000fc800078efcff */
[----:B------:R-:W-:-:S07]  /*6150*/  PRMT R8, R0, 0x7610, R8 ;  /* 0x0000761000087816 */ /* 0x000fce0000000008 */
.L_x_3110:
[----:B------:R-:W-:Y:S05]  /*6160*/  BSYNC B0 ;  /* 0x0000000000007941 */ /* 0x000fea0003800000 */
.L_x_3109:
[----:B------:R0:W-:Y:S01]  /*6170*/  STG.E.U8 desc[UR36][R16.64], R8 ;  /* 0x0000000810007986 */ /* 0x0001e2000c101124 */
[----:B------:R-:W-:Y:S05]  /*6180*/  BRA `(.L_x_3086) ;  /* 0x0000000000bc7947 */ /* 0x000fea0003800000 */
.L_x_3103:
        /* <DEDUP_REMOVED lines=22> */
.L_x_3085:
        /* <DEDUP_REMOVED lines=16> */
.L_x_3114:
[----:B------:R-:W-:Y:S05]  /*63f0*/  BRA `(.L_x_3086) ;  /* 0x0000000000207947 */ /* 0x000fea0003800000 */
.L_x_3113:
[----:B------:R-:W-:-:S04]  /*6400*/  LOP3.LUT R5, R5, 0xffff, RZ, 0xc0, !PT ;  /* 0x0000ffff05057812 */ /* 0x000fc800078ec0ff */
[----:B------:R-:W-:-:S05]  /*6410*/  PRMT R5, R5, 0x8880, RZ ;  /* 0x0000888005057816 */ /* 0x000fca00000000ff */
[----:B------:R-:W-:-:S05]  /*6420*/  IMAD.MOV.U32 R2, RZ, RZ, R5 ;  /* 0x000000ffff027224 */ /* 0x000fca00078e0005 */
[----:B------:R-:W-:-:S05]  /*6430*/  SHF.R.S32.HI R3, RZ, 0x1f, R2 ;  /* 0x0000001fff037819 */ /* 0x000fca0000011402 */
[----:B------:R2:W-:Y:S01]  /*6440*/  STG.E.64 desc[UR36][R16.64], R2 ;  /* 0x0000000210007986 */ /* 0x0005e2000c101b24 */
[----:B------:R-:W-:Y:S05]  /*6450*/  BRA `(.L_x_3086) ;  /* 0x0000000000087947 */ /* 0x000fea0003800000 */
.L_x_3112:
[----:B------:R-:W-:-:S05]  /*6460*/  PRMT R3, R5, 0x8880, RZ ;  /* 0x0000888005037816 */ /* 0x000fca00000000ff */
[----:B------:R0:W-:Y:S02]  /*6470*/  STG.E desc[UR36][R16.64], R3 ;  /* 0x0000000310007986 */ /* 0x0001e4000c101924 */
.L_x_3086:
[----:B------:R-:W-:-:S07]  /*6480*/  VIADD R19, R19, 0x80 ;  /* 0x0000008013137836 */ /* 0x000fce0000000000 */
.L_x_3046:
[----:B------:R-:W-:Y:S05]  /*6490*/  BSYNC B6 ;  /* 0x0000000000067941 */ /* 0x000fea0003800000 */
.L_x_3045:
        /* <DEDUP_REMOVED lines=307> */
.L_x_3117:
        /* <DEDUP_REMOVED lines=21> */
.L_x_3121:
[----:B------:R-:W2:Y:S02]  /*7920*/  LDG.E.U8 R2, desc[UR36][R2.64] ;  /* 0x0000002402027981 */ /* 0x000ea4000c1e1100 */
[----:B--2---:R-:W-:Y:S01]  /*7930*/  ISETP.NE.AND P0, PT, R2, RZ, PT ;  /* 0x000000ff0200720c */ /* 0x004fe20003f05270 */
[----:B------:R-:W-:-:S12]  /*7940*/  BRA `(.L_x_3123) ;  /* 0x0000000c00747947 */ /* 0x000fd80003800000 */
.L_x_3120:
        /* <DEDUP_REMOVED lines=10> */
.L_x_3125:
[----:B------:R-:W2:Y:S02]  /*79f0*/  LDG.E R2, desc[UR36][R2.64] ;  /* 0x0000002402027981 */ /* 0x000ea4000c1e1900 */
[----:B--2---:R-:W-:Y:S01]  /*7a00*/  ISETP.NE.AND P0, PT, R2, RZ, PT ;  /* 0x000000ff0200720c */ /* 0x004fe20003f05270 */
[----:B------:R-:W-:-:S12]  /*7a10*/  BRA `(.L_x_3123) ;  /* 0x0000000c00407947 */ /* 0x000fd80003800000 */
.L_x_3124:
[----:B------:R-:W2:Y:S02]  /*7a20*/  LDG.E.U16 R2, desc[UR36][R2.64] ;  /* 0x0000002402027981 */ /* 0x000ea4000c1e1500 */
[----:B--2---:R-:W-:Y:S01]  /*7a30*/  ISETP.NE.AND P0, PT, R2, RZ, PT ;  /* 0x000000ff0200720c */ /* 0x004fe20003f05270 */
[----:B------:R-:W-:-:S12]  /*7a40*/  BRA `(.L_x_3123) ;  /* 0x0000000c00347947 */ /* 0x000fd80003800000 */
.L_x_3119:
        /* <DEDUP_REMOVED lines=9> */
.L_x_3127:
[----:B------:R-:W2:Y:S02]  /*7ae0*/  LDG.E.U16 R0, desc[UR36][R2.64] ;  /* 0x0000002402007981 */ /* 0x000ea4000c1e1500 */
[----:B--2---:R-:W-:-:S05]  /*7af0*/  HADD2.F32 R0, -RZ, R0.H0_H0 ;  /* 0x20000000ff007230 */ /* 0x004fca0000004100 */
[----:B------:R-:W-:Y:S01]  /*7b00*/  FSETP.NEU.FTZ.AND P0, PT, R0, RZ, PT ;  /* 0x000000ff0000720b */ /* 0x000fe20003f1d000 */
[----:B------:R-:W-:-:S12]  /*7b10*/  BRA `(.L_x_3123) ;  /* 0x0000000c00007947 */ /* 0x000fd80003800000 */
.L_x_3126:
        /* <DEDUP_REMOVED lines=11> */
.L_x_3129:
        /* <DEDUP_REMOVED lines=10> */
.L_x_3128:
[----:B------:R-:W2:Y:S02]  /*7c70*/  LDG.E.64 R2, desc[UR36][R2.64] ;  /* 0x0000002402027981 */ /* 0x000ea4000c1e1b00 */
[----:B--2---:R-:W-:Y:S01]  /*7c80*/  DSETP.NEU.AND P0, PT, R2, RZ, PT ;  /* 0x000000ff0200722a */ /* 0x004fe20003f0d000 */
[----:B------:R-:W-:-:S13]  /*7c90*/  BRA `(.L_x_3123) ;  /* 0x0000000800a07947 */ /* 0x000fda0003800000 */
.L_x_3118:
        /* <DEDUP_REMOVED lines=11> */
.L_x_3132:
[----:B------:R-:W2:Y:S02]  /*7d50*/  LDG.E.128 R4, desc[UR36][R2.64] ;  /* 0x0000002402047981 */ /* 0x000ea4000c1e1d00 */
[----:B--2---:R-:W-:-:S06]  /*7d60*/  DSETP.NEU.AND P0, PT, R6, RZ, PT ;  /* 0x000000ff0600722a */ /* 0x004fcc0003f0d000 */
[----:B------:R-:W-:Y:S01]  /*7d70*/  DSETP.NEU.OR P0, PT, R4, RZ, P0 ;  /* 0x000000ff0400722a */ /* 0x000fe2000070d400 */
[----:B------:R-:W-:-:S13]  /*7d80*/  BRA `(.L_x_3123) ;  /* 0x0000000800647947 */ /* 0x000fda0003800000 */
.L_x_3131:
        /* <DEDUP_REMOVED lines=27> */
.L_x_3134:
        /* <DEDUP_REMOVED lines=14> */
.L_x_3133:
[----:B------:R-:W2:Y:S02]  /*8020*/  LDG.E.U16 R0, desc[UR36][R2.64] ;  /* 0x0000002402007981 */ /* 0x000ea4000c1e1500 */
[----:B--2---:R-:W-:-:S05]  /*8030*/  IMAD.U32 R0, R0, 0x10000, RZ ;  /* 0x0001000000007824 */ /* 0x004fca00078e00ff */
[----:B------:R-:W-:Y:S01]  /*8040*/  FSETP.NEU.FTZ.AND P0, PT, R0, RZ, PT ;  /* 0x000000ff0000720b */ /* 0x000fe20003f1d000 */
[----:B------:R-:W-:-:S12]  /*8050*/  BRA `(.L_x_3123) ;  /* 0x0000000400b07947 */ /* 0x000fd80003800000 */
.L_x_3130:
        /* <DEDUP_REMOVED lines=11> */
.L_x_3137:
        /* <DEDUP_REMOVED lines=21> */
.L_x_3141:
[----:B------:R-:W-:Y:S05]  /*8260*/  BSYNC B1 ;  /* 0x0000000000017941 */ /* 0x000fea0003800000 */
.L_x_3140:
[----:B------:R-:W-:Y:S01]  /*8270*/  LEA R3, R0, 0x3b800000, 0x17 ;  /* 0x3b80000000037811 */ /* 0x000fe200078eb8ff */
[----:B------:R-:W-:-:S05]  /*8280*/  IMAD.SHL.U32 R0, R2, 0x100000, RZ ;  /* 0x0010000002007824 */ /* 0x000fca00078e00ff */
[----:B------:R-:W-:-:S07]  /*8290*/  LOP3.LUT R0, R3, R0, R4, 0xfe, !PT ;  /* 0x0000000003007212 */ /* 0x000fce00078efe04 */
.L_x_3139:
[----:B------:R-:W-:Y:S05]  /*82a0*/  BSYNC B0 ;  /* 0x0000000000007941 */ /* 0x000fea0003800000 */
.L_x_3138:
[----:B------:R-:W-:Y:S01]  /*82b0*/  FSETP.NEU.FTZ.AND P0, PT, R0, RZ, PT ;  /* 0x000000ff0000720b */ /* 0x000fe20003f1d000 */
[----:B------:R-:W-:-:S12]  /*82c0*/  BRA `(.L_x_3123) ;  /* 0x0000000400147947 */ /* 0x000fd80003800000 */
.L_x_3136:
        /* <DEDUP_REMOVED lines=21> */
.L_x_3145:
[----:B------:R-:W-:Y:S05]  /*8420*/  BSYNC B1 ;  /* 0x0000000000017941 */ /* 0x000fea0003800000 */
.L_x_3144:
[----:B------:R-:W-:Y:S01]  /*8430*/  LEA R3, R0, 0x37800000, 0x17 ;  /* 0x3780000000037811 */ /* 0x000fe200078eb8ff */
[----:B------:R-:W-:-:S05]  /*8440*/  IMAD.SHL.U32 R0, R2, 0x200000, RZ ;  /* 0x0020000002007824 */ /* 0x000fca00078e00ff */
[----:B------:R-:W-:-:S07]  /*8450*/  LOP3.LUT R0, R3, R0, R4, 0xfe, !PT ;  /* 0x0000000003007212 */ /* 0x000fce00078efe04 */
.L_x_3143:
[----:B------:R-:W-:Y:S05]  /*8460*/  BSYNC B0 ;  /* 0x0000000000007941 */ /* 0x000fea0003800000 */
.L_x_3142:
[----:B------:R-:W-:Y:S01]  /*8470*/  FSETP.NEU.FTZ.AND P0, PT, R0, RZ, PT ;  /* 0x000000ff0000720b */ /* 0x000fe20003f1d000 */
[----:B------:R-:W-:-:S12]  /*8480*/  BRA `(.L_x_3123) ;  /* 0x0000000000a47947 */ /* 0x000fd80003800000 */
.L_x_3135:
        /* <DEDUP_REMOVED lines=14> */
.L_x_3149:
[----:B------:R-:W-:Y:S05]  /*8570*/  BSYNC B0 ;  /* 0x0000000000007941 */ /* 0x000fea0003800000 */
.L_x_3148:
[----:B------:R-:W-:Y:S01]  /*8580*/  FSETP.NEU.FTZ.AND P0, PT, R0, RZ, PT ;  /* 0x000000ff0000720b */ /* 0x000fe20003f1d000 */
[----:B------:R-:W-:-:S12]  /*8590*/  BRA `(.L_x_3123) ;  /* 0x0000000000607947 */ /* 0x000fd80003800000 */
.L_x_3122:
        /* <DEDUP_REMOVED lines=16> */
.L_x_3150:
[----:B------:R-:W-:Y:S01]  /*86a0*/  PLOP3.LUT P0, PT, PT, PT, PT, 0x8, 0x0 ;  /* 0x000000000000781c */ /* 0x000fe20003f0e170 */
[----:B------:R-:W-:-:S12]  /*86b0*/  BRA `(.L_x_3123) ;  /* 0x0000000000187947 */ /* 0x000fd80003800000 */
.L_x_3147:
[----:B------:R-:W2:Y:S02]  /*86c0*/  LDG.E.64 R2, desc[UR36][R2.64] ;  /* 0x0000002402027981 */ /* 0x000ea4000c1e1b00 */
[----:B--2---:R-:W-:-:S04]  /*86d0*/  ISETP.NE.U32.AND P0, PT, R2, RZ, PT ;  /* 0x000000ff0200720c */ /* 0x004fc80003f05070 */
[----:B------:R-:W-:Y:S01]  /*86e0*/  ISETP.NE.AND.EX P0, PT, R3, RZ, PT, P0 ;  /* 0x000000ff0300720c */ /* 0x000fe20003f05300 */
[----:B------:R-:W-:-:S12]  /*86f0*/  BRA `(.L_x_3123) ;  /* 0x0000000000087947 */ /* 0x000fd80003800000 */
.L_x_3146:
[----:B------:R-:W2:Y:S02]  /*8700*/  LDG.E R2, desc[UR36][R2.64] ;  /* 0x0000002402027981 */ /* 0x000ea4000c1e1900 */
[----:B--2---:R-:W-:-:S13]  /*8710*/  ISETP.NE.AND P0, PT, R2, RZ, PT ;  /* 0x000000ff0200720c */ /* 0x004fda0003f05270 */
.L_x_3123:
        /* <DEDUP_REMOVED lines=17> */
.L_x_3154:
[----:B------:R3:W-:Y:S01]  /*8830*/  STG.E.U8 desc[UR36][R16.64], R5 ;  /* 0x0000000510007986 */ /* 0x0007e2000c101124 */
[----:B------:R-:W-:Y:S05]  /*8840*/  BRA `(.L_x_3156) ;  /* 0x0000000c00907947 */ /* 0x000fea0003800000 */
.L_x_3153:
        /* <DEDUP_REMOVED lines=12> */
.L_x_3158:
[----:B------:R-:W-:-:S05]  /*8910*/  PRMT R3, R5, 0x8880, RZ ;  /* 0x0000888005037816 */ /* 0x000fca00000000ff */
[----:B------:R2:W-:Y:S01]  /*8920*/  STG.E desc[UR36][R16.64], R3 ;  /* 0x0000000310007986 */ /* 0x0005e2000c101924 */
[----:B------:R-:W-:Y:S05]  /*8930*/  BRA `(.L_x_3156) ;  /* 0x0000000c00547947 */ /* 0x000fea0003800000 */
.L_x_3157:
[----:B------:R-:W-:-:S04]  /*8940*/  PRMT R3, R5, 0x8880, RZ ;  /* 0x0000888005037816 */ /* 0x000fc800000000ff */
[----:B------:R-:W-:-:S05]  /*8950*/  PRMT R3, R3, 0x7710, RZ ;  /* 0x0000771003037816 */ /* 0x000fca00000000ff */
[----:B------:R0:W-:Y:S01]  /*8960*/  STG.E.U16 desc[UR36][R16.64], R3 ;  /* 0x0000000310007986 */ /* 0x0001e2000c101524 */
[----:B------:R-:W-:Y:S05]  /*8970*/  BRA `(.L_x_3156) ;  /* 0x0000000c00447947 */ /* 0x000fea0003800000 */
.L_x_3152:
        /* <DEDUP_REMOVED lines=9> */
.L_x_3160:
[----:B------:R-:W0:Y:S02]  /*8a10*/  I2F.S8 R0, R5 ;  /* 0x0000000500007306 */ /* 0x000e240000001400 */
[----:B0-----:R-:W-:-:S05]  /*8a20*/  F2FP.F16.F32.PACK_AB R0, RZ, R0 ;  /* 0x00000000ff00723e */ /* 0x001fca00000000ff */
[----:B------:R0:W-:Y:S01]  /*8a30*/  STG.E.U16 desc[UR36][R16.64], R0 ;  /* 0x0000000010007986 */ /* 0x0001e2000c101524 */
[----:B------:R-:W-:Y:S05]  /*8a40*/  BRA `(.L_x_3156) ;  /* 0x0000000c00107947 */ /* 0x000fea0003800000 */
.L_x_3159:
        /* <DEDUP_REMOVED lines=10> */
.L_x_3162:
[----:B------:R-:W0:Y:S02]  /*8af0*/  I2F.S8 R5, R5 ;  /* 0x0000000500057306 */ /* 0x000e240000001400 */
[----:B0-----:R-:W-:-:S04]  /*8b00*/  F2FP.F16.F32.PACK_AB R3, RZ, R5 ;  /* 0x00000005ff03723e */ /* 0x001fc800000000ff */
[----:B------:R-:W-:-:S05]  /*8b10*/  PRMT R3, R3, 0x5410, RZ ;  /* 0x0000541003037816 */ /* 0x000fca00000000ff */
[----:B------:R0:W-:Y:S01]  /*8b20*/  STG.E desc[UR36][R16.64], R3 ;  /* 0x0000000310007986 */ /* 0x0001e2000c101924 */
[----:B------:R-:W-:Y:S05]  /*8b30*/  BRA `(.L_x_3156) ;  /* 0x0000000800d47947 */ /* 0x000fea0003800000 */
.L_x_3161:
[----:B------:R-:W-:-:S04]  /*8b40*/  PRMT R2, R5, 0x8880, RZ ;  /* 0x0000888005027816 */ /* 0x000fc800000000ff */
[----:B------:R-:W-:-:S06]  /*8b50*/  PRMT R2, R2, 0x7710, RZ ;  /* 0x0000771002027816 */ /* 0x000fcc00000000ff */
[----:B------:R-:W0:Y:S02]  /*8b60*/  I2F.F64.S16 R2, R2 ;  /* 0x0000000200027312 */ /* 0x000e240000101c00 */
[----:B0-----:R0:W-:Y:S01]  /*8b70*/  STG.E.64 desc[UR36][R16.64], R2 ;  /* 0x0000000210007986 */ /* 0x0011e2000c101b24 */
[----:B------:R-:W-:Y:S05]  /*8b80*/  BRA `(.L_x_3156) ;  /* 0x0000000800c07947 */ /* 0x000fea0003800000 */
.L_x_3151:
        /* <DEDUP_REMOVED lines=12> */
.L_x_3165:
[----:B------:R-:W-:Y:S02]  /*8c50*/  PRMT R4, R5, 0x8880, RZ ;  /* 0x0000888005047816 */ /* 0x000fe400000000ff */
[----:B------:R-:W-:Y:S02]  /*8c60*/  CS2R R6, SRZ ;  /* 0x0000000000067805 */ /* 0x000fe4000001ff00 */
[----:B------:R-:W-:-:S06]  /*8c70*/  PRMT R4, R4, 0x7710, RZ ;  /* 0x0000771004047816 */ /* 0x000fcc00000000ff */
[----:B------:R-:W0:Y:S02]  /*8c80*/  I2F.F64.S16 R4, R4 ;  /* 0x0000000400047312 */ /* 0x000e240000101c00 */
[----:B0-----:R0:W-:Y:S01]  /*8c90*/  STG.E.128 desc[UR36][R16.64], R4 ;  /* 0x0000000410007986 */ /* 0x0011e2000c101d24 */
[----:B------:R-:W-:Y:S05]  /*8ca0*/  BRA `(.L_x_3156) ;  /* 0x0000000800787947 */ /* 0x000fea0003800000 */
.L_x_3164:
        /* <DEDUP_REMOVED lines=21> */
.L_x_3169:
[----:B------:R-:W-:Y:S05]  /*8e00*/  BSYNC B0 ;  /* 0x0000000000007941 */ /* 0x000fea0003800000 */
.L_x_3168:
[----:B------:R-:W-:-:S05]  /*8e10*/  LOP3.LUT R3, R0, R3, RZ, 0xfc, !PT ;  /* 0x0000000300037212 */ /* 0x000fca00078efcff */
[----:B------:R0:W-:Y:S01]  /*8e20*/  STG.E.U8 desc[UR36][R16.64], R3 ;  /* 0x0000000310007986 */ /* 0x0001e2000c101124 */
[----:B------:R-:W-:Y:S05]  /*8e30*/  BRA `(.L_x_3156) ;  /* 0x0000000800147947 */ /* 0x000fea0003800000 */
.L_x_3167:
        /* <DEDUP_REMOVED lines=13> */
.L_x_3171:
[----:B------:R-:W-:Y:S01]  /*8f10*/  IMAD.MOV.U32 R0, RZ, RZ, 0x7f ;  /* 0x0000007fff007424 */ /* 0x000fe200078e00ff */
[----:B------:R-:W-:-:S04]  /*8f20*/  ISETP.GT.U32.AND P0, PT, R2, 0x7f800000, PT ;  /* 0x7f8000000200780c */ /* 0x000fc80003f04070 */
[----:B------:R-:W-:-:S09]  /*8f30*/  SEL R0, R0, 0x7c, P0 ;  /* 0x0000007c00007807 */ /* 0x000fd20000000000 */
.L_x_3172:
[----:B------:R-:W-:Y:S05]  /*8f40*/  BSYNC B0 ;  /* 0x0000000000007941 */ /* 0x000fea0003800000 */
.L_x_3170:
[----:B------:R-:W-:-:S04]  /*8f50*/  LOP3.LUT R2, R5, 0x80000000, RZ, 0xc0, !PT ;  /* 0x8000000005027812 */ /* 0x000fc800078ec0ff */
[----:B------:R-:W-:-:S04]  /*8f60*/  SHF.R.U32.HI R3, RZ, 0x18, R2 ;  /* 0x00000018ff037819 */ /* 0x000fc80000011602 */
[----:B------:R-:W-:-:S05]  /*8f70*/  LOP3.LUT R3, R0, R3, RZ, 0xfc, !PT ;  /* 0x0000000300037212 */ /* 0x000fca00078efcff */
[----:B------:R0:W-:Y:S01]  /*8f80*/  STG.E.U8 desc[UR36][R16.64], R3 ;  /* 0x0000000310007986 */ /* 0x0001e2000c101124 */
[----:B------:R-:W-:Y:S05]  /*8f90*/  BRA `(.L_x_3156) ;  /* 0x0000000400bc7947 */ /* 0x000fea0003800000 */
.L_x_3166:
[----:B------:R-:W0:Y:S02]  /*8fa0*/  I2F.S8 R0, R5 ;  /* 0x0000000500007306 */ /* 0x000e240000001400 */
[----:B0-----:R-:W-:-:S05]  /*8fb0*/  F2FP.BF16.F32.PACK_AB R0, RZ, R0 ;  /* 0x00000000ff00723e */ /* 0x001fca00000010ff */
[----:B------:R0:W-:Y:S01]  /*8fc0*/  STG.E.U16 desc[UR36][R16.64], R0 ;  /* 0x0000000010007986 */ /* 0x0001e2000c101524 */
[----:B------:R-:W-:Y:S05]  /*8fd0*/  BRA `(.L_x_3156) ;  /* 0x0000000400ac7947 */ /* 0x000fea0003800000 */
.L_x_3163:
        /* <DEDUP_REMOVED lines=12> */
.L_x_3175:
        /* <DEDUP_REMOVED lines=17> */
.L_x_3178:
[----:B------:R-:W-:-:S04]  /*91b0*/  LOP3.LUT R2, R5, 0x80000000, RZ, 0xc0, !PT ;  /* 0x8000000005027812 */ /* 0x000fc800078ec0ff */
[----:B------:R-:W-:-:S04]  /*91c0*/  SHF.R.U32.HI R3, RZ, 0x18, R2 ;  /* 0x00000018ff037819 */ /* 0x000fc80000011602 */
[----:B------:R-:W-:-:S04]  /*91d0*/  LOP3.LUT R0, R0, R3, RZ, 0xfc, !PT ;  /* 0x0000000300007212 */ /* 0x000fc800078efcff */
[----:B------:R-:W-:-:S07]  /*91e0*/  PRMT R8, R0, 0x7610, R8 ;  /* 0x0000761000087816 */ /* 0x000fce0000000008 */
.L_x_3177:
[----:B------:R-:W-:Y:S05]  /*91f0*/  BSYNC B0 ;  /* 0x0000000000007941 */ /* 0x000fea0003800000 */
.L_x_3176:
[----:B------:R0:W-:Y:S01]  /*9200*/  STG.E.U8 desc[UR36][R16.64], R8 ;  /* 0x0000000810007986 */ /* 0x0001e2000c101124 */
[----:B------:R-:W-:Y:S05]  /*9210*/  BRA `(.L_x_3156) ;  /* 0x00000004001c7947 */ /* 0x000fea0003800000 */
.L_x_3174:
        /* <DEDUP_REMOVED lines=17> */
.L_x_3181:
[----:B------:R-:W-:-:S04]  /*9330*/  LOP3.LUT R2, R5, 0x80000000, RZ, 0xc0, !PT ;  /* 0x8000000005027812 */ /* 0x000fc800078ec0ff */
[----:B------:R-:W-:-:S04]  /*9340*/  SHF.R.U32.HI R3, RZ, 0x18, R2 ;  /* 0x00000018ff037819 */ /* 0x000fc80000011602 */
[----:B------:R-:W-:-:S04]  /*9350*/  LOP3.LUT R0, R0, R3, RZ, 0xfc, !PT ;  /* 0x0000000300007212 */ /* 0x000fc800078efcff */
[----:B------:R-:W-:-:S07]  /*9360*/  PRMT R8, R0, 0x7610, R8 ;  /* 0x0000761000087816 */ /* 0x000fce0000000008 */
.L_x_3180:
[----:B------:R-:W-:Y:S05]  /*9370*/  BSYNC B0 ;  /* 0x0000000000007941 */ /* 0x000fea0003800000 */
.L_x_3179:
[----:B------:R0:W-:Y:S01]  /*9380*/  STG.E.U8 desc[UR36][R16.64], R8 ;  /* 0x0000000810007986 */ /* 0x0001e2000c101124 */
[----:B------:R-:W-:Y:S05]  /*9390*/  BRA `(.L_x_3156) ;  /* 0x0000000000bc7947 */ /* 0x000fea0003800000 */
.L_x_3173:
        /* <DEDUP_REMOVED lines=22> */
.L_x_3155:
        /* <DEDUP_REMOVED lines=16> */
.L_x_3184:
[----:B------:R-:W-:Y:S05]  /*9600*/  BRA `(.L_x_3156) ;  /* 0x0000000000207947 */ /* 0x000fea0003800000 */
.L_x_3183:
[----:B------:R-:W-:-:S04]  /*9610*/  LOP3.LUT R5, R5, 0xffff, RZ, 0xc0, !PT ;  /* 0x0000ffff05057812 */ /* 0x000fc800078ec0ff */
[----:B------:R-:W-:-:S05]  /*9620*/  PRMT R5, R5, 0x8880, RZ ;  /* 0x0000888005057816 */ /* 0x000fca00000000ff */
[----:B------:R-:W-:-:S05]  /*9630*/  IMAD.MOV.U32 R2, RZ, RZ, R5 ;  /* 0x000000ffff027224 */ /* 0x000fca00078e0005 */
[----:B------:R-:W-:-:S05]  /*9640*/  SHF.R.S32.HI R3, RZ, 0x1f, R2 ;  /* 0x0000001fff037819 */ /* 0x000fca0000011402 */
[----:B------:R0:W-:Y:S01]  /*9650*/  STG.E.64 desc[UR36][R16.64], R2 ;  /* 0x0000000210007986 */ /* 0x0001e2000c101b24 */
[----:B------:R-:W-:Y:S05]  /*9660*/  BRA `(.L_x_3156) ;  /* 0x0000000000087947 */ /* 0x000fea0003800000 */
.L_x_3182:
[----:B------:R-:W-:-:S05]  /*9670*/  PRMT R3, R5, 0x8880, RZ ;  /* 0x0000888005037816 */ /* 0x000fca00000000ff */
[----:B------:R0:W-:Y:S02]  /*9680*/  STG.E desc[UR36][R16.64], R3 ;  /* 0x0000000310007986 */ /* 0x0001e4000c101924 */
.L_x_3156:
[----:B------:R-:W-:-:S07]  /*9690*/  VIADD R19, R19, 0x80 ;  /* 0x0000008013137836 */ /* 0x000fce0000000000 */
.L_x_3116:
[----:B------:R-:W-:Y:S05]  /*96a0*/  BSYNC B6 ;  /* 0x0000000000067941 */ /* 0x000fea0003800000 */
.L_x_3115:
        /* <DEDUP_REMOVED lines=306> */
.L_x_3185:
        /* <DEDUP_REMOVED lines=21> */
.L_x_3189:
[----:B------:R-:W2:Y:S02]  /*ab20*/  LDG.E.U8 R2, desc[UR36][R2.64] ;  /* 0x0000002402027981 */ /* 0x000ea4000c1e1100 */
[----:B--2---:R-:W-:Y:S01]  /*ab30*/  ISETP.NE.AND P0, PT, R2, RZ, PT ;  /* 0x000000ff0200720c */ /* 0x004fe20003f05270 */
[----:B------:R-:W-:-:S12]  /*ab40*/  BRA `(.L_x_3191) ;  /* 0x0000000c00747947 */ /* 0x000fd80003800000 */
.L_x_3188:
        /* <DEDUP_REMOVED lines=10> */
.L_x_3193:
[----:B------:R-:W2:Y:S02]  /*abf0*/  LDG.E R2, desc[UR36][R2.64] ;  /* 0x0000002402027981 */ /* 0x000ea4000c1e1900 */
[----:B--2---:R-:W-:Y:S01]  /*ac00*/  ISETP.NE.AND P0, PT, R2, RZ, PT ;  /* 0x000000ff0200720c */ /* 0x004fe20003f05270 */
[----:B------:R-:W-:-:S12]  /*ac10*/  BRA `(.L_x_3191) ;  /* 0x0000000c00407947 */ /* 0x000fd80003800000 */
.L_x_3192:
[----:B------:R-:W2:Y:S02]  /*ac20*/  LDG.E.U16 R2, desc[UR36][R2.64] ;  /* 0x0000002402027981 */ /* 0x000ea4000c1e1500 */
[----:B--2---:R-:W-:Y:S01]  /*ac30*/  ISETP.NE.AND P0, PT, R2, RZ, PT ;  /* 0x000000ff0200720c */ /* 0x004fe20003f05270 */
[----:B------:R-:W-:-:S12]  /*ac40*/  BRA `(.L_x_3191) ;  /* 0x0000000c00347947 */ /* 0x000fd80003800000 */
.L_x_3187:
        /* <DEDUP_REMOVED lines=9> */
.L_x_3195:
[----:B------:R-:W2:Y:S02]  /*ace0*/  LDG.E.U16 R0, desc[UR36][R2.64] ;  /* 0x0000002402007981 */ /* 0x000ea4000c1e1500 */
[----:B--2---:R-:W-:-:S05]  /*acf0*/  HADD2.F32 R0, -RZ, R0.H0_H0 ;  /* 0x20000000ff007230 */ /* 0x004fca0000004100 */
[----:B------:R-:W-:Y:S01]  /*ad00*/  FSETP.NEU.FTZ.AND P0, PT, R0, RZ, PT ;  /* 0x000000ff0000720b */ /* 0x000fe20003f1d000 */
[----:B------:R-:W-:-:S12]  /*ad10*/  BRA `(.L_x_3191) ;  /* 0x0000000c00007947 */ /* 0x000fd80003800000 */
.L_x_3194:
        /* <DEDUP_REMOVED lines=11> */
.L_x_3197:
        /* <DEDUP_REMOVED lines=10> */
.L_x_3196:
[----:B------:R-:W2:Y:S02]  /*ae70*/  LDG.E.64 R2, desc[UR36][R2.64] ;  /* 0x0000002402027981 */ /* 0x000ea4000c1e1b00 */
[----:B--2---:R-:W-:Y:S01]  /*ae80*/  DSETP.NEU.AND P0, PT, R2, RZ, PT ;  /* 0x000000ff0200722a */ /* 0x004fe20003f0d000 */
[----:B------:R-:W-:-:S13]  /*ae90*/  BRA `(.L_x_3191) ;  /* 0x0000000800a07947 */ /* 0x000fda0003800000 */
.L_x_3186:
        /* <DEDUP_REMOVED lines=11> */
.L_x_3200:
[----:B------:R-:W2:Y:S02]  /*af50*/  LDG.E.128 R4, desc[UR36][R2.64] ;  /* 0x0000002402047981 */ /* 0x000ea4000c1e1d00 */
[----:B--2---:R-:W-:-:S06]  /*af60*/  DSETP.NEU.AND P0, PT, R6, RZ, PT ;  /* 0x000000ff0600722a */ /* 0x004fcc0003f0d000 */
[----:B------:R-:W-:Y:S01]  /*af70*/  DSETP.NEU.OR P0, PT, R4, RZ, P0 ;  /* 0x000000ff0400722a */ /* 0x000fe2000070d400 */
[----:B------:R-:W-:-:S13]  /*af80*/  BRA `(.L_x_3191) ;  /* 0x0000000800647947 */ /* 0x000fda0003800000 */
.L_x_3199:
        /* <DEDUP_REMOVED lines=27> */
.L_x_3202:
        /* <DEDUP_REMOVED lines=14> */
.L_x_3201:
[----:B------:R-:W2:Y:S02]  /*b220*/  LDG.E.U16 R0, desc[UR36][R2.64] ;  /* 0x0000002402007981 */ /* 0x000ea4000c1e1500 */
[----:B--2---:R-:W-:-:S05]  /*b230*/  IMAD.U32 R0, R0, 0x10000, RZ ;  /* 0x0001000000007824 */ /* 0x004fca00078e00ff */
[----:B------:R-:W-:Y:S01]  /*b240*/  FSETP.NEU.FTZ.AND P0, PT, R0, RZ, PT ;  /* 0x000000ff0000720b */ /* 0x000fe20003f1d000 */
[----:B------:R-:W-:-:S12]  /*b250*/  BRA `(.L_x_3191) ;  /* 0x0000000400b07947 */ /* 0x000fd80003800000 */
.L_x_3198:
        /* <DEDUP_REMOVED lines=11> */
.L_x_3205:
        /* <DEDUP_REMOVED lines=21> */
.L_x_3209:
[----:B------:R-:W-:Y:S05]  /*b460*/  BSYNC B1 ;  /* 0x0000000000017941 */ /* 0x000fea0003800000 */
.L_x_3208:
[----:B------:R-:W-:Y:S01]  /*b470*/  LEA R3, R0, 0x3b800000, 0x17 ;  /* 0x3b80000000037811 */ /* 0x000fe200078eb8ff */
[----:B------:R-:W-:-:S05]  /*b480*/  IMAD.SHL.U32 R0, R2, 0x100000, RZ ;  /* 0x0010000002007824 */ /* 0x000fca00078e00ff */
[----:B------:R-:W-:-:S07]  /*b490*/  LOP3.LUT R0, R3, R0, R4, 0xfe, !PT ;  /* 0x0000000003007212 */ /* 0x000fce00078efe04 */
.L_x_3207:
[----:B------:R-:W-:Y:S05]  /*b4a0*/  BSYNC B0 ;  /* 0x0000000000007941 */ /* 0x000fea0003800000 */
.L_x_3206:
[----:B------:R-:W-:Y:S01]  /*b4b0*/  FSETP.NEU.FTZ.AND P0, PT, R0, RZ, PT ;  /* 0x000000ff0000720b */ /* 0x000fe20003f1d000 */
[----:B------:R-:W-:-:S12]  /*b4c0*/  BRA `(.L_x_3191) ;  /* 0x0000000400147947 */ /* 0x000fd80003800000 */
.L_x_3204:
        /* <DEDUP_REMOVED lines=21> */
.L_x_3213:
[----:B------:R-:W-:Y:S05]  /*b620*/  BSYNC B1 ;  /* 0x0000000000017941 */ /* 0x000fea0003800000 */
.L_x_3212:
[----:B------:R-:W-:Y:S01]  /*b630*/  LEA R3, R0, 0x37800000, 0x17 ;  /* 0x3780000000037811 */ /* 0x000fe200078eb8ff */
[----:B------:R-:W-:-:S05]  /*b640*/  IMAD.SHL.U32 R0, R2, 0x200000, RZ ;  /* 0x0020000002007824 */ /* 0x000fca00078e00ff */
[----:B------:R-:W-:-:S07]  /*b650*/  LOP3.LUT R0, R3, R0, R4, 0xfe, !PT ;  /* 0x0000000003007212 */ /* 0x000fce00078efe04 */
.L_x_3211:
[----:B------:R-:W-:Y:S05]  /*b660*/  BSYNC B0 ;  /* 0x0000000000007941 */ /* 0x000fea0003800000 */
.L_x_3210:
[----:B------:R-:W-:Y:S01]  /*b670*/  FSETP.NEU.FTZ.AND P0, PT, R0, RZ, PT ;  /* 0x000000ff0000720b */ /* 0x000fe20003f1d000 */
[----:B------:R-:W-:-:S12]  /*b680*/  BRA `(.L_x_3191) ;  /* 0x0000000000a47947 */ /* 0x000fd80003800000 */
.L_x_3203:
        /* <DEDUP_REMOVED lines=14> */
.L_x_3217:
[----:B------:R-:W-:Y:S05]  /*b770*/  BSYNC B0 ;  /* 0x0000000000007941 */ /* 0x000fea0003800000 */
.L_x_3216:
[----:B------:R-:W-:Y:S01]  /*b780*/  FSETP.NEU.FTZ.AND P0, PT, R0, RZ, PT ;  /* 0x000000ff0000720b */ /* 0x000fe20003f1d000 */
[----:B------:R-:W-:-:S12]  /*b790*/  BRA `(.L_x_3191) ;  /* 0x0000000000607947 */ /* 0x000fd80003800000 */
.L_x_3190:
        /* <DEDUP_REMOVED lines=16> */
.L_x_3218:
[----:B------:R-:W-:Y:S01]  /*b8a0*/  PLOP3.LUT P0, PT, PT, PT, PT, 0x8, 0x0 ;  /* 0x000000000000781c */ /* 0x000fe20003f0e170 */
[----:B------:R-:W-:-:S12]  /*b8b0*/  BRA `(.L_x_3191) ;  /* 0x0000000000187947 */ /* 0x000fd80003800000 */
.L_x_3215:
[----:B------:R-:W2:Y:S02]  /*b8c0*/  LDG.E.64 R2, desc[UR36][R2.64] ;  /* 0x0000002402027981 */ /* 0x000ea4000c1e1b00 */
[----:B--2---:R-:W-:-:S04]  /*b8d0*/  ISETP.NE.U32.AND P0, PT, R2, RZ, PT ;  /* 0x000000ff0200720c */ /* 0x004fc80003f05070 */
[----:B------:R-:W-:Y:S01]  /*b8e0*/  ISETP.NE.AND.EX P0, PT, R3, RZ, PT, P0 ;  /* 0x000000ff0300720c */ /* 0x000fe20003f05300 */
[----:B------:R-:W-:-:S12]  /*b8f0*/  BRA `(.L_x_3191) ;  /* 0x0000000000087947 */ /* 0x000fd80003800000 */
.L_x_3214:
[----:B------:R-:W2:Y:S02]  /*b900*/  LDG.E R2, desc[UR36][R2.64] ;  /* 0x0000002402027981 */ /* 0x000ea4000c1e1900 */
[----:B--2---:R-:W-:-:S13]  /*b910*/  ISETP.NE.AND P0, PT, R2, RZ, PT ;  /* 0x000000ff0200720c */ /* 0x004fda0003f05270 */
.L_x_3191:
        /* <DEDUP_REMOVED lines=17> */
.L_x_3222:
[----:B------:R-:W-:Y:S01]  /*ba30*/  STG.E.U8 desc[UR36][R16.64], R5 ;  /* 0x0000000510007986 */ /* 0x000fe2000c101124 */
[----:B------:R-:W-:Y:S05]  /*ba40*/  EXIT ;  /* 0x000000000000794d */ /* 0x000fea0003800000 */
.L_x_3221:
        /* <DEDUP_REMOVED lines=10> */
[----:B------:R-:W-:Y:S01]  /*baf0*/  STG.E.64 desc[UR36][R16.64], R2 ;  /* 0x0000000210007986 */ /* 0x000fe2000c101b24 */
[----:B------:R-:W-:Y:S05]  /*bb00*/  EXIT ;  /* 0x000000000000794d */ /* 0x000fea0003800000 */
.L_x_3225:
[----:B------:R-:W-:-:S05]  /*bb10*/  PRMT R3, R5, 0x8880, RZ ;  /* 0x0000888005037816 */ /* 0x000fca00000000ff */
[----:B------:R-:W-:Y:S01]  /*bb20*/  STG.E desc[UR36][R16.64], R3 ;  /* 0x0000000310007986 */ /* 0x000fe2000c101924 */
[----:B------:R-:W-:Y:S05]  /*bb30*/  EXIT ;  /* 0x000000000000794d */ /* 0x000fea0003800000 */
.L_x_3224:
[----:B------:R-:W-:-:S04]  /*bb40*/  PRMT R3, R5, 0x8880, RZ ;  /* 0x0000888005037816 */ /* 0x000fc800000000ff */
[----:B------:R-:W-:-:S05]  /*bb50*/  PRMT R3, R3, 0x7710, RZ ;  /* 0x0000771003037816 */ /* 0x000fca00000000ff */
[----:B------:R-:W-:Y:S01]  /*bb60*/  STG.E.U16 desc[UR36][R16.64], R3 ;  /* 0x0000000310007986 */ /* 0x000fe2000c101524 */
[----:B------:R-:W-:Y:S05]  /*bb70*/  EXIT ;  /* 0x000000000000794d */ /* 0x000fea0003800000 */
.L_x_3220:
[----:B------:R-:W-:-:S13]  /*bb80*/  ISETP.GT.AND P0, PT, R0, 0x6, PT ;  /* 0x000000060000780c */ /* 0x000fda0003f04270 */
[----:B------:R-:W-:Y:S05]  /*bb90*/  @P0 BRA `(.L_x_3226) ;  /* 0x00000000002c0947 */ /* 0x000fea0003800000 */
[----:B------:R-:W-:-:S13]  /*bba0*/  ISETP.NE.AND P0, PT, R0, 0x5, PT ;  /* 0x000000050000780c */ /* 0x000fda0003f05270 */
[----:B------:R-:W-:Y:S05]  /*bbb0*/  @!P0 BRA `(.L_x_3227) ;  /* 0x0000000000148947 */ /* 0x000fea0003800000 */
[----:B------:R-:W-:-:S13]  /*bbc0*/  ISETP.NE.AND P0, PT, R0, 0x6, PT ;  /* 0x000000060000780c */ /* 0x000fda0003f05270 */
[----:B------:R-:W-:Y:S05]  /*bbd0*/  @P0 BRA `(.L_x_3223) ;  /* 0x0000000800c80947 */ /* 0x000fea0003800000 */
[----:B------:R-:W0:Y:S02]  /*bbe0*/  I2F.S8 R3, R5 ;  /* 0x0000000500037306 */ /* 0x000e240000001400 */
[----:B0-----:R-:W-:Y:S01]  /*bbf0*/  STG.E desc[UR36][R16.64], R3 ;  /* 0x0000000310007986 */ /* 0x001fe2000c101924 */
[----:B------:R-:W-:Y:S05]  /*bc00*/  EXIT ;  /* 0x000000000000794d */ /* 0x000fea0003800000 */
.L_x_3227:
[----:B------:R-:W0:Y:S02]  /*bc10*/  I2F.S8 R0, R5 ;  /* 0x0000000500007306 */ /* 0x000e240000001400 */
[----:B0-----:R-:W-:-:S05]  /*bc20*/  F2FP.F16.F32.PACK_AB R0, RZ, R0 ;  /* 0x00000000ff00723e */ /* 0x001fca00000000ff */
[----:B------:R-:W-:Y:S01]  /*bc30*/  STG.E.U16 desc[UR36][R16.64], R0 ;  /* 0x0000000010007986 */ /* 0x000fe2000c101524 */
[----:B------:R-:W-:Y:S05]  /*bc40*/  EXIT ;  /* 0x000000000000794d */ /* 0x000fea0003800000 */
.L_x_3226:
        /* <DEDUP_REMOVED lines=8> */
[----:B0-----:R-:W-:Y:S01]  /*bcd0*/  STG.E.64 desc[UR36][R16.64], R2 ;  /* 0x0000000210007986 */ /* 0x001fe2000c101b24 */
[----:B------:R-:W-:Y:S05]  /*bce0*/  EXIT ;  /* 0x000000000000794d */ /* 0x000fea0003800000 */
.L_x_3229:
[----:B------:R-:W0:Y:S02]  /*bcf0*/  I2F.S8 R5, R5 ;  /* 0x0000000500057306 */ /* 0x000e240000001400 */
[----:B0-----:R-:W-:-:S04]  /*bd00*/  F2FP.F16.F32.PACK_AB R3, RZ, R5 ;  /* 0x00000005ff03723e */ /* 0x001fc800000000ff */
[----:B------:R-:W-:-:S05]  /*bd10*/  PRMT R3, R3, 0x5410, RZ ;  /* 0x0000541003037816 */ /* 0x000fca00000000ff */
[----:B------:R-:W-:Y:S01]  /*bd20*/  STG.E desc[UR36][R16.64], R3 ;  /* 0x0000000310007986 */ /* 0x000fe2000c101924 */
[----:B------:R-:W-:Y:S05]  /*bd30*/  EXIT ;  /* 0x000000000000794d */ /* 0x000fea0003800000 */
.L_x_3228:
[----:B------:R-:W-:-:S04]  /*bd40*/  PRMT R2, R5, 0x8880, RZ ;  /* 0x0000888005027816 */ /* 0x000fc800000000ff */
[----:B------:R-:W-:-:S06]  /*bd50*/  PRMT R2, R2, 0x7710, RZ ;  /* 0x0000771002027816 */ /* 0x000fcc00000000ff */
[----:B------:R-:W0:Y:S02]  /*bd60*/  I2F.F64.S16 R2, R2 ;  /* 0x0000000200027312 */ /* 0x000e240000101c00 */
[----:B0-----:R-:W-:Y:S01]  /*bd70*/  STG.E.64 desc[UR36][R16.64], R2 ;  /* 0x0000000210007986 */ /* 0x001fe2000c101b24 */
[----:B------:R-:W-:Y:S05]  /*bd80*/  EXIT ;  /* 0x000000000000794d */ /* 0x000fea0003800000 */
.L_x_3219:
        /* <DEDUP_REMOVED lines=10> */
[----:B------:R-:W-:Y:S01]  /*be30*/  STG.E.U8 desc[UR36][R16.64], R3 ;  /* 0x0000000310007986 */ /* 0x000fe2000c101124 */
[----:B------:R-:W-:Y:S05]  /*be40*/  EXIT ;  /* 0x000000000000794d */ /* 0x000fea0003800000 */
.L_x_3232:
[----:B------:R-:W-:Y:S02]  /*be50*/  PRMT R4, R5, 0x8880, RZ ;  /* 0x0000888005047816 */ /* 0x000fe400000000ff */
[----:B------:R-:W-:Y:S02]  /*be60*/  CS2R R6, SRZ ;  /* 0x0000000000067805 */ /* 0x000fe4000001ff00 */
[----:B------:R-:W-:-:S06]  /*be70*/  PRMT R4, R4, 0x7710, RZ ;  /* 0x0000771004047816 */ /* 0x000fcc00000000ff */
[----:B------:R-:W0:Y:S02]  /*be80*/  I2F.F64.S16 R4, R4 ;  /* 0x0000000400047312 */ /* 0x000e240000101c00 */
[----:B0-----:R-:W-:Y:S01]  /*be90*/  STG.E.128 desc[UR36][R16.64], R4 ;  /* 0x0000000410007986 */ /* 0x001fe2000c101d24 */
[----:B------:R-:W-:Y:S05]  /*bea0*/  EXIT ;  /* 0x000000000000794d */ /* 0x000fea0003800000 */
.L_x_3231:
        /* <DEDUP_REMOVED lines=21> */
.L_x_3236:
[----:B------:R-:W-:Y:S05]  /*c000*/  BSYNC B0 ;  /* 0x0000000000007941 */ /* 0x000fea0003800000 */
.L_x_3235:
[----:B------:R-:W-:-:S05]  /*c010*/  LOP3.LUT R3, R0, R3, RZ, 0xfc, !PT ;  /* 0x0000000300037212 */ /* 0x000fca00078efcff */
[----:B------:R-:W-:Y:S01]  /*c020*/  STG.E.U8 desc[UR36][R16.64], R3 ;  /* 0x0000000310007986 */ /* 0x000fe2000c101124 */
[----:B------:R-:W-:Y:S05]  /*c030*/  EXIT ;  /* 0x000000000000794d */ /* 0x000fea0003800000 */
.L_x_3234:
        /* <DEDUP_REMOVED lines=13> */
.L_x_3238:
[----:B------:R-:W-:Y:S01]  /*c110*/  IMAD.MOV.U32 R0, RZ, RZ, 0x7f ;  /* 0x0000007fff007424 */ /* 0x000fe200078e00ff */
[----:B------:R-:W-:-:S04]  /*c120*/  ISETP.GT.U32.AND P0, PT, R2, 0x7f800000, PT ;  /* 0x7f8000000200780c */ /* 0x000fc80003f04070 */
[----:B------:R-:W-:-:S09]  /*c130*/  SEL R0, R0, 0x7c, P0 ;  /* 0x0000007c00007807 */ /* 0x000fd20000000000 */
.L_x_3239:
[----:B------:R-:W-:Y:S05]  /*c140*/  BSYNC B0 ;  /* 0x0000000000007941 */ /* 0x000fea0003800000 */
.L_x_3237:
[----:B------:R-:W-:-:S04]  /*c150*/  LOP3.LUT R2, R5, 0x80000000, RZ, 0xc0, !PT ;  /* 0x8000000005027812 */ /* 0x000fc800078ec0ff */
[----:B------:R-:W-:-:S04]  /*c160*/  SHF.R.U32.HI R3, RZ, 0x18, R2 ;  /* 0x00000018ff037819 */ /* 0x000fc80000011602 */
[----:B------:R-:W-:-:S05]  /*c170*/  LOP3.LUT R3, R0, R3, RZ, 0xfc, !PT ;  /* 0x0000000300037212 */ /* 0x000fca00078efcff */
[----:B------:R-:W-:Y:S01]  /*c180*/  STG.E.U8 desc[UR36][R16.64], R3 ;  /* 0x0000000310007986 */ /* 0x000fe2000c101124 */
[----:B------:R-:W-:Y:S05]  /*c190*/  EXIT ;  /* 0x000000000000794d */ /* 0x000fea0003800000 */
.L_x_3233:
[----:B------:R-:W0:Y:S02]  /*c1a0*/  I2F.S8 R0, R5 ;  /* 0x0000000500007306 */ /* 0x000e240000001400 */
[----:B0-----:R-:W-:-:S05]  /*c1b0*/  F2FP.BF16.F32.PACK_AB R0, RZ, R0 ;  /* 0x00000000ff00723e */ /* 0x001fca00000010ff */
[----:B------:R-:W-:Y:S01]  /*c1c0*/  STG.E.U16 desc[UR36][R16.64], R0 ;  /* 0x0000000010007986 */ /* 0x000fe2000c101524 */
[----:B------:R-:W-:Y:S05]  /*c1d0*/  EXIT ;  /* 0x000000000000794d */ /* 0x000fea0003800000 */
.L_x_3230:
        /* <DEDUP_REMOVED lines=10> */
[----:B------:R-:W-:Y:S01]  /*c280*/  STG.E.U16 desc[UR36][R16.64], R3 ;  /* 0x0000000310007986 */ /* 0x000fe2000c101524 */
[----:B------:R-:W-:Y:S05]  /*c290*/  EXIT ;  /* 0x000000000000794d */ /* 0x000fea0003800000 */
.L_x_3242:
        /* <DEDUP_REMOVED lines=17> */
.L_x_3245:
[----:B------:R-:W-:-:S04]  /*c3b0*/  LOP3.LUT R2, R5, 0x80000000, RZ, 0xc0, !PT ;  /* 0x8000000005027812 */ /* 0x000fc800078ec0ff */
[----:B------:R-:W-:-:S04]  /*c3c0*/  SHF.R.U32.HI R3, RZ, 0x18, R2 ;  /* 0x00000018ff037819 */ /* 0x000fc80000011602 */
[----:B------:R-:W-:-:S04]  /*c3d0*/  LOP3.LUT R0, R0, R3, RZ, 0xfc, !PT ;  /* 0x0000000300007212 */ /* 0x000fc800078efcff */
[----:B------:R-:W-:-:S07]  /*c3e0*/  PRMT R8, R0, 0x7610, R8 ;  /* 0x0000761000087816 */ /* 0x000fce0000000008 */
.L_x_3244:
[----:B------:R-:W-:Y:S05]  /*c3f0*/  BSYNC B0 ;  /* 0x0000000000007941 */ /* 0x000fea0003800000 */
.L_x_3243:
[----:B------:R-:W-:Y:S01]  /*c400*/  STG.E.U8 desc[UR36][R16.64], R8 ;  /* 0x0000000810007986 */ /* 0x000fe2000c101124 */
[----:B------:R-:W-:Y:S05]  /*c410*/  EXIT ;  /* 0x000000000000794d */ /* 0x000fea0003800000 */
.L_x_3241:
        /* <DEDUP_REMOVED lines=17> */
.L_x_3248:
[----:B------:R-:W-:-:S04]  /*c530*/  LOP3.LUT R2, R5, 0x80000000, RZ, 0xc0, !PT ;  /* 0x8000000005027812 */ /* 0x000fc800078ec0ff */
[----:B------:R-:W-:-:S04]  /*c540*/  SHF.R.U32.HI R3, RZ, 0x18, R2 ;  /* 0x00000018ff037819 */ /* 0x000fc80000011602 */
[----:B------:R-:W-:-:S04]  /*c550*/  LOP3.LUT R0, R0, R3, RZ, 0xfc, !PT ;  /* 0x0000000300007212 */ /* 0x000fc800078efcff */
[----:B------:R-:W-:-:S07]  /*c560*/  PRMT R8, R0, 0x7610, R8 ;  /* 0x0000761000087816 */ /* 0x000fce0000000008 */
.L_x_3247:
[----:B------:R-:W-:Y:S05]  /*c570*/  BSYNC B0 ;  /* 0x0000000000007941 */ /* 0x000fea0003800000 */
.L_x_3246:
[----:B------:R-:W-:Y:S01]  /*c580*/  STG.E.U8 desc[UR36][R16.64], R8 ;  /* 0x0000000810007986 */ /* 0x000fe2000c101124 */
[----:B------:R-:W-:Y:S05]  /*c590*/  EXIT ;  /* 0x000000000000794d */ /* 0x000fea0003800000 */
.L_x_3240:
        /* <DEDUP_REMOVED lines=22> */
.L_x_3223:
        /* <DEDUP_REMOVED lines=16> */
.L_x_3251:
[----:B------:R-:W-:Y:S05]  /*c800*/  EXIT ;  /* 0x000000000000794d */ /* 0x000fea0003800000 */
.L_x_3250:
[----:B------:R-:W-:-:S04]  /*c810*/  LOP3.LUT R5, R5, 0xffff, RZ, 0xc0, !PT ;  /* 0x0000ffff05057812 */ /* 0x000fc800078ec0ff */
[----:B------:R-:W-:-:S05]  /*c820*/  PRMT R5, R5, 0x8880, RZ ;  /* 0x0000888005057816 */ /* 0x000fca00000000ff */
[----:B------:R-:W-:-:S05]  /*c830*/  IMAD.MOV.U32 R2, RZ, RZ, R5 ;  /* 0x000000ffff027224 */ /* 0x000fca00078e0005 */
[----:B------:R-:W-:-:S05]  /*c840*/  SHF.R.S32.HI R3, RZ, 0x1f, R2 ;  /* 0x0000001fff037819 */ /* 0x000fca0000011402 */
[----:B------:R-:W-:Y:S01]  /*c850*/  STG.E.64 desc[UR36][R16.64], R2 ;  /* 0x0000000210007986 */ /* 0x000fe2000c101b24 */
[----:B------:R-:W-:Y:S05]  /*c860*/  EXIT ;  /* 0x000000000000794d */ /* 0x000fea0003800000 */
.L_x_3249:
[----:B------:R-:W-:-:S05]  /*c870*/  PRMT R3, R5, 0x8880, RZ ;  /* 0x0000888005037816 */ /* 0x000fca00000000ff */
[----:B------:R-:W-:Y:S01]  /*c880*/  STG.E desc[UR36][R16.64], R3 ;  /* 0x0000000310007986 */ /* 0x000fe2000c101924 */
[----:B------:R-:W-:Y:S05]  /*c890*/  EXIT ;  /* 0x000000000000794d */ /* 0x000fea0003800000 */
.L_x_3252:
        /* <DEDUP_REMOVED lines=14> */
.L_x_32043:


//--------------------- .text._ZN2at6native27unrolled_elementwise_kernelINS0_13BUnaryFunctorIbbbZZZNS0_21heaviside_kernel_cudaERNS_18TensorIteratorBaseEENKUlvE_clEvENKUlvE7_clEvEUlbbE_EESt5arrayIPcLm2EELi4E23TrivialOffsetCalculatorILi1EjESD_NS0_6memory12LoadWithCastILi1EEENSE_13StoreWithCastILi1EEEEEviT_T0_T2_T3_T4_T5_ --------------------------
	.section	.text._ZN2at6native27unrolled_elementwise_kernelINS0_13BUnaryFunctorIbbbZZZNS0_21heaviside_kernel_cudaERNS_18TensorIteratorBaseEENKUlvE_clEvENKUlvE7_clEvEUlbbE_EESt5arrayIPcLm2EELi4E23TrivialOffsetCalculatorILi1EjESD_NS0_6memory12LoadWithCastILi1EEENSE_13StoreWithCastILi1EEEEEviT_T0_T2_T3_T4_T5_,"ax",@progbits
	.align	128
        .global         _ZN2at6native27unrolled_elementwise_kernelINS0_13BUnaryFunctorIbbbZZZNS0_21heaviside_kernel_cudaERNS_18TensorIteratorBaseEENKUlvE_clEvENKUlvE7_clEvEUlbbE_EESt5arrayIPcLm2EELi4E23TrivialOffsetCalculatorILi1EjESD_NS0_6memory12LoadWithCastILi1EEENSE_13StoreWithCastILi1EEEEEviT_T0_T2_T3_T4_T5_
        .type           _ZN2at6native27unrolled_elementwise_kernelINS0_13BUnaryFunctorIbbbZZZNS0_21heaviside_kernel_cudaERNS_18TensorIteratorBaseEENKUlvE_clEvENKUlvE7_clEvEUlbbE_EESt5arrayIPcLm2EELi4E23TrivialOffsetCalculatorILi1EjESD_NS0_6memory12LoadWithCastILi1EEENSE_13StoreWithCastILi1EEEEEviT_T0_T2_T3_T4_T5_,@function
        .size           _ZN2at6native27unrolled_elementwise_kernelINS0_13BUnaryFunctorIbbbZZZNS0_21heaviside_kernel_cudaERNS_18TensorIteratorBaseEENKUlvE_clEvENKUlvE7_clEvEUlbbE_EESt5arrayIPcLm2EELi4E23TrivialOffsetCalculatorILi1EjESD_NS0_6memory12LoadWithCastILi1EEENSE_13StoreWithCastILi1EEEEEviT_T0_T2_T3_T4_T5_,(.L_x_32044 - _ZN2at6native27unrolled_elementwise_kernelINS0_13BUnaryFunctorIbbbZZZNS0_21heaviside_kernel_cudaERNS_18TensorIteratorBaseEENKUlvE_clEvENKUlvE7_clEvEUlbbE_EESt5arrayIPcLm2EELi4E23TrivialOffsetCalculatorILi1EjESD_NS0_6memory12LoadWithCastILi1EEENSE_13StoreWithCastILi1EEEEEviT_T0_T2_T3_T4_T5_)
        .other          _ZN2at6native27unrolled_elementwise_kernelINS0_13BUnaryFunctorIbbbZZZNS0_21heaviside_kernel_cudaERNS_18TensorIteratorBaseEENKUlvE_clEvENKUlvE7_clEvEUlbbE_EESt5arrayIPcLm2EELi4E23TrivialOffsetCalculatorILi1EjESD_NS0_6memory12LoadWithCastILi1EEENSE_13StoreWithCastILi1EEEEEviT_T0_T2_T3_T4_T5_,@"STO_CUDA_ENTRY STV_DEFAULT"
_ZN2at6native27unrolled_elementwise_kernelINS0_13BUnaryFunctorIbbbZZZNS0_21heaviside_kernel_cudaERNS_18TensorIteratorBaseEENKUlvE_clEvENKUlvE7_clEvEUlbbE_EESt5arrayIPcLm2EELi4E23TrivialOffsetCalculatorILi1EjESD_NS0_6memory12LoadWithCastILi1EEENSE_13StoreWithCastILi1EEEEEviT_T0_T2_T3_T4_T5_:
.text._ZN2at6native27unrolled_elementwise_kernelINS0_13BUnaryFunctorIbbbZZZNS0_21heaviside_kernel_cudaERNS_18TensorIteratorBaseEENKUlvE_clEvENKUlvE7_clEvEUlbbE_EESt5arrayIPcLm2EELi4E23TrivialOffsetCalculatorILi1EjESD_NS0_6memory12LoadWithCastILi1EEENSE_13StoreWithCastILi1EEEEEviT_T0_T2_T3_T4_T5_:
        /* <DEDUP_REMOVED lines=32> */
.L_x_3258:
[----:B------:R-:W2:Y:S02]  /*0200*/  LDG.E.U8 R4, desc[UR36][R4.64] ;  /* 0x0000002404047981 */ /* 0x000ea4000c1e1100 */
[----:B--2---:R-:W-:Y:S01]  /*0210*/  ISETP.NE.AND P0, PT, R4, RZ, PT ;  /* 0x000000ff0400720c */ /* 0x004fe20003f05270 */
[----:B------:R-:W-:-:S12]  /*0220*/  BRA `(.L_x_3260) ;  /* 0x0000000c00787947 */ /* 0x000fd80003800000 */
.L_x_3257:
        /* <DEDUP_REMOVED lines=10> */
.L_x_3262:
[----:B------:R-:W2:Y:S02]  /*02d0*/  LDG.E R4, desc[UR36][R4.64] ;  /* 0x0000002404047981 */ /* 0x000ea4000c1e1900 */
[----:B--2---:R-:W-:Y:S01]  /*02e0*/  ISETP.NE.AND P0, PT, R4, RZ, PT ;  /* 0x000000ff0400720c */ /* 0x004fe20003f05270 */
[----:B------:R-:W-:-:S12]  /*02f0*/  BRA `(.L_x_3260) ;  /* 0x0000000c00447947 */ /* 0x000fd80003800000 */
.L_x_3261:
[----:B------:R-:W2:Y:S02]  /*0300*/  LDG.E.U16 R4, desc[UR36][R4.64] ;  /* 0x0000002404047981 */ /* 0x000ea4000c1e1500 */
[----:B--2---:R-:W-:Y:S01]  /*0310*/  ISETP.NE.AND P0, PT, R4, RZ, PT ;  /* 0x000000ff0400720c */ /* 0x004fe20003f05270 */
[----:B------:R-:W-:-:S12]  /*0320*/  BRA `(.L_x_3260) ;  /* 0x0000000c00387947 */ /* 0x000fd80003800000 */
.L_x_3256:
        /* <DEDUP_REMOVED lines=9> */
.L_x_3264:
[----:B------:R-:W2:Y:S02]  /*03c0*/  LDG.E.U16 R0, desc[UR36][R4.64] ;  /* 0x0000002404007981 */ /* 0x000ea4000c1e1500 */
[----:B--2---:R-:W-:-:S05]  /*03d0*/  HADD2.F32 R0, -RZ, R0.H0_H0 ;  /* 0x20000000ff007230 */ /* 0x004fca0000004100 */
[----:B------:R-:W-:Y:S01]  /*03e0*/  FSETP.NEU.FTZ.AND P0, PT, R0, RZ, PT ;  /* 0x000000ff0000720b */ /* 0x000fe20003f1d000 */
[----:B------:R-:W-:-:S12]  /*03f0*/  BRA `(.L_x_3260) ;  /* 0x0000000c00047947 */ /* 0x000fd80003800000 */
.L_x_3263:
        /* <DEDUP_REMOVED lines=11> */
.L_x_3266:
        /* <DEDUP_REMOVED lines=10> */
.L_x_3265:
[----:B------:R-:W2:Y:S02]  /*0550*/  LDG.E.64 R4, desc[UR36][R4.64] ;  /* 0x0000002404047981 */ /* 0x000ea4000c1e1b00 */
[----:B--2---:R-:W-:Y:S01]  /*0560*/  DSETP.NEU.AND P0, PT, R4, RZ, PT ;  /* 0x000000ff0400722a */ /* 0x004fe20003f0d000 */
[----:B------:R-:W-:-:S13]  /*0570*/  BRA `(.L_x_3260) ;  /* 0x0000000800a47947 */ /* 0x000fda0003800000 */
.L_x_3255:
        /* <DEDUP_REMOVED lines=11> */
.L_x_3269:
[----:B------:R-:W2:Y:S02]  /*0630*/  LDG.E.128 R4, desc[UR36][R4.64] ;  /* 0x0000002404047981 */ /* 0x000ea4000c1e1d00 */
[----:B--2---:R-:W-:-:S06]  /*0640*/  DSETP.NEU.AND P0, PT, R6, RZ, PT ;  /* 0x000000ff0600722a */ /* 0x004fcc0003f0d000 */
[----:B------:R-:W-:Y:S01]  /*0650*/  DSETP.NEU.OR P0, PT, R4, RZ, P0 ;  /* 0x000000ff0400722a */ /* 0x000fe2000070d400 */
[----:B------:R-:W-:-:S13]  /*0660*/  BRA `(.L_x_3260) ;  /* 0x0000000800687947 */ /* 0x000fda0003800000 */
.L_x_3268:
        /* <DEDUP_REMOVED lines=27> */
.L_x_3271:
        /* <DEDUP_REMOVED lines=15> */
.L_x_3270:
[----:B------:R-:W2:Y:S02]  /*0910*/  LDG.E.U16 R0, desc[UR36][R4.64] ;  /* 0x0000002404007981 */ /* 0x000ea4000c1e1500 */
[----:B--2---:R-:W-:-:S05]  /*0920*/  IMAD.U32 R0, R0, 0x10000, RZ ;  /* 0x0001000000007824 */ /* 0x004fca00078e00ff */
[----:B------:R-:W-:Y:S01]  /*0930*/  FSETP.NEU.FTZ.AND P0, PT, R0, RZ, PT ;  /* 0x000000ff0000720b */ /* 0x000fe20003f1d000 */
[----:B------:R-:W-:-:S12]  /*0940*/  BRA `(.L_x_3260) ;  /* 0x0000000400b07947 */ /* 0x000fd80003800000 */
.L_x_3267:
        /* <DEDUP_REMOVED lines=11> */
.L_x_3274:
        /* <DEDUP_REMOVED lines=21> */
.L_x_3278:
[----:B------:R-:W-:Y:S05]  /*0b50*/  BSYNC B1 ;  /* 0x0000000000017941 */ /* 0x000fea0003800000 */
.L_x_3277:
[----:B------:R-:W-:Y:S01]  /*0b60*/  LEA R5, R0, 0x3b800000, 0x17 ;  /* 0x3b80000000057811 */ /* 0x000fe200078eb8ff */
[----:B------:R-:W-:-:S05]  /*0b70*/  IMAD.SHL.U32 R0, R3, 0x100000, RZ ;  /* 0x0010000003007824 */ /* 0x000fca00078e00ff */
[----:B------:R-:W-:-:S07]  /*0b80*/  LOP3.LUT R0, R5, R0, R6, 0xfe, !PT ;  /* 0x0000000005007212 */ /* 0x000fce00078efe06 */
.L_x_3276:
[----:B------:R-:W-:Y:S05]  /*0b90*/  BSYNC B0 ;  /* 0x0000000000007941 */ /* 0x000fea0003800000 */
.L_x_3275:
[----:B------:R-:W-:Y:S01]  /*0ba0*/  FSETP.NEU.FTZ.AND P0, PT, R0, RZ, PT ;  /* 0x000000ff0000720b */ /* 0x000fe20003f1d000 */
[----:B------:R-:W-:-:S12]  /*0bb0*/  BRA `(.L_x_3260) ;  /* 0x0000000400147947 */ /* 0x000fd80003800000 */
.L_x_3273:
        /* <DEDUP_REMOVED lines=21> */
.L_x_3282:
[----:B------:R-:W-:Y:S05]  /*0d10*/  BSYNC B1 ;  /* 0x0000000000017941 */ /* 0x000fea0003800000 */
.L_x_3281:
[----:B------:R-:W-:Y:S01]  /*0d20*/  LEA R5, R0, 0x37800000, 0x17 ;  /* 0x3780000000057811 */ /* 0x000fe200078eb8ff */
[----:B------:R-:W-:-:S05]  /*0d30*/  IMAD.SHL.U32 R0, R3, 0x200000, RZ ;  /* 0x0020000003007824 */ /* 0x000fca00078e00ff */
[----:B------:R-:W-:-:S07]  /*0d40*/  LOP3.LUT R0, R5, R0, R6, 0xfe, !PT ;  /* 0x0000000005007212 */ /* 0x000fce00078efe06 */
.L_x_3280:
[----:B------:R-:W-:Y:S05]  /*0d50*/  BSYNC B0 ;  /* 0x0000000000007941 */ /* 0x000fea0003800000 */
.L_x_3279:
[----:B------:R-:W-:Y:S01]  /*0d60*/  FSETP.NEU.FTZ.AND P0, PT, R0, RZ, PT ;  /* 0x000000ff0000720b */ /* 0x000fe20003f1d000 */
[----:B------:R-:W-:-:S12]  /*0d70*/  BRA `(.L_x_3260) ;  /* 0x0000000000a47947 */ /* 0x000fd80003800000 */
.L_x_3272:
        /* <DEDUP_REMOVED lines=14> */
.L_x_3286:
[----:B------:R-:W-:Y:S05]  /*0e60*/  BSYNC B0 ;  /* 0x0000000000007941 */ /* 0x000fea0003800000 */
.L_x_3285:
[----:B------:R-:W-:Y:S01]  /*0e70*/  FSETP.NEU.FTZ.AND P0, PT, R0, RZ, PT ;  /* 0x000000ff0000720b */ /* 0x000fe20003f1d000 */
[----:B------:R-:W-:-:S12]  /*0e80*/  BRA `(.L_x_3260) ;  /* 0x0000000000607947 */ /* 0x000fd80003800000 */
.L_x_3259:
        /* <DEDUP_REMOVED lines=16> */
.L_x_3287:
[----:B------:R-:W-:Y:S01]  /*0f90*/  PLOP3.LUT P0, PT, PT, PT, PT, 0x8, 0x0 ;  /* 0x000000000000781c */ /* 0x000fe20003f0e170 */
[----:B------:R-:W-:-:S12]  /*0fa0*/  BRA `(.L_x_3260) ;  /* 0x0000000000187947 */ /* 0x000fd80003800000 */
.L_x_3284:
[----:B------:R-:W2:Y:S02]  /*0fb0*/  LDG.E.64 R4, desc[UR36][R4.64] ;  /* 0x0000002404047981 */ /* 0x000ea4000c1e1b00 */
[----:B--2---:R-:W-:-:S04]  /*0fc0*/  ISETP.NE.U32.AND P0, PT, R4, RZ, PT ;  /* 0x000000ff0400720c */ /* 0x004fc80003f05070 */
[----:B------:R-:W-:Y:S01]  /*0fd0*/  ISETP.NE.AND.EX P0, PT, R5, RZ, PT, P0 ;  /* 0x000000ff0500720c */ /* 0x000fe20003f05300 */
[----:B------:R-:W-:-:S12]  /*0fe0*/  BRA `(.L_x_3260) ;  /* 0x0000000000087947 */ /* 0x000fd80003800000 */
.L_x_3283:
[----:B------:R-:W2:Y:S02]  /*0ff0*/  LDG.E R4, desc[UR36][R4.64] ;  /* 0x0000002404047981 */ /* 0x000ea4000c1e1900 */
[----:B--2---:R-:W-:-:S13]  /*1000*/  ISETP.NE.AND P0, PT, R4, RZ, PT ;  /* 0x000000ff0400720c */ /* 0x004fda0003f05270 */
.L_x_3260:
[----:B------:R-:W0:Y:S01]  /*1010*/  S2R R27, SR_TID.X ;  /* 0x00000000001b7919 */ /* 0x000e220000002100 */
[----:B------:R-:W-:Y:S01]  /*1020*/  SEL R19, RZ, 0x1, !P0 ;  /* 0x00000001ff137807 */ /* 0x000fe20004000000 */
[----:B0-----:R-:W-:-:S07]  /*1030*/  VIADD R27, R27, 0x80 ;  /* 0x000000801b1b7836 */ /* 0x001fce0000000000 */
.L_x_3254:
[----:B------:R-:W-:Y:S05]  /*1040*/  BSYNC B6 ;  /* 0x0000000000067941 */ /* 0x000fea0003800000 */
.L_x_3253:
[----:B------:R-:W-:Y:S01]  /*1050*/  ISETP.GE.AND P0, PT, R27, R22, PT ;  /* 0x000000161b00720c */ /* 0x000fe20003f06270 */
[----:B------:R-:W-:-:S12]  /*1060*/  BSSY B6, `(.L_x_3288) ;  /* 0x00000f9000067945 */ /* 0x000fd80003800000 */
        /* <DEDUP_REMOVED lines=22> */
.L_x_3293:
[----:B------:R-:W2:Y:S02]  /*11d0*/  LDG.E.U8 R4, desc[UR36][R4.64] ;  /* 0x0000002404047981 */ /* 0x000ea4000c1e1100 */
[----:B--2---:R-:W-:Y:S01]  /*11e0*/  ISETP.NE.AND P0, PT, R4, RZ, PT ;  /* 0x000000ff0400720c */ /* 0x004fe20003f05270 */
[----:B------:R-:W-:-:S12]  /*11f0*/  BRA `(.L_x_3295) ;  /* 0x0000000c00747947 */ /* 0x000fd80003800000 */
.L_x_3292:
        /* <DEDUP_REMOVED lines=10> */
.L_x_3297:
[----:B------:R-:W2:Y:S02]  /*12a0*/  LDG.E R4, desc[UR36][R4.64] ;  /* 0x0000002404047981 */ /* 0x000ea4000c1e1900 */
[----:B--2---:R-:W-:Y:S01]  /*12b0*/  ISETP.NE.AND P0, PT, R4, RZ, PT ;  /* 0x000000ff0400720c */ /* 0x004fe20003f05270 */
[----:B------:R-:W-:-:S12]  /*12c0*/  BRA `(.L_x_3295) ;  /* 0x0000000c00407947 */ /* 0x000fd80003800000 */
.L_x_3296:
[----:B------:R-:W2:Y:S02]  /*12d0*/  LDG.E.U16 R4, desc[UR36][R4.64] ;  /* 0x0000002404047981 */ /* 0x000ea4000c1e1500 */
[----:B--2---:R-:W-:Y:S01]  /*12e0*/  ISETP.NE.AND P0, PT, R4, RZ, PT ;  /* 0x000000ff0400720c */ /* 0x004fe20003f05270 */
[----:B------:R-:W-:-:S12]  /*12f0*/  BRA `(.L_x_3295) ;  /* 0x0000000c00347947 */ /* 0x000fd80003800000 */
.L_x_3291:
        /* <DEDUP_REMOVED lines=9> */
.L_x_3299:
[----:B------:R-:W2:Y:S02]  /*1390*/  LDG.E.U16 R0, desc[UR36][R4.64] ;  /* 0x0000002404007981 */ /* 0x000ea4000c1e1500 */
[----:B--2---:R-:W-:-:S05]  /*13a0*/  HADD2.F32 R0, -RZ, R0.H0_H0 ;  /* 0x20000000ff007230 */ /* 0x004fca0000004100 */
[----:B------:R-:W-:Y:S01]  /*13b0*/  FSETP.NEU.FTZ.AND P0, PT, R0, RZ, PT ;  /* 0x000000ff0000720b */ /* 0x000fe20003f1d000 */
[----:B------:R-:W-:-:S12]  /*13c0*/  BRA `(.L_x_3295) ;  /* 0x0000000c00007947 */ /* 0x000fd80003800000 */
.L_x_3298:
        /* <DEDUP_REMOVED lines=11> */
.L_x_3301:
        /* <DEDUP_REMOVED lines=10> */
.L_x_3300:
[----:B------:R-:W2:Y:S02]  /*1520*/  LDG.E.64 R4, desc[UR36][R4.64] ;  /* 0x0000002404047981 */ /* 0x000ea4000c1e1b00 */
[----:B--2---:R-:W-:Y:S01]  /*1530*/  DSETP.NEU.AND P0, PT, R4, RZ, PT ;  /* 0x000000ff0400722a */ /* 0x004fe20003f0d000 */
[----:B------:R-:W-:-:S13]  /*1540*/  BRA `(.L_x_3295) ;  /* 0x0000000800a07947 */ /* 0x000fda0003800000 */
.L_x_3290:
        /* <DEDUP_REMOVED lines=11> */
.L_x_3304:
[----:B------:R-:W2:Y:S02]  /*1600*/  LDG.E.128 R4, desc[UR36][R4.64] ;  /* 0x0000002404047981 */ /* 0x000ea4000c1e1d00 */
[----:B--2---:R-:W-:-:S06]  /*1610*/  DSETP.NEU.AND P0, PT, R6, RZ, PT ;  /* 0x000000ff0600722a */ /* 0x004fcc0003f0d000 */
[----:B------:R-:W-:Y:S01]  /*1620*/  DSETP.NEU.OR P0, PT, R4, RZ, P0 ;  /* 0x000000ff0400722a */ /* 0x000fe2000070d400 */
[----:B------:R-:W-:-:S13]  /*1630*/  BRA `(.L_x_3295) ;  /* 0x0000000800647947 */ /* 0x000fda0003800000 */
.L_x_3303:
        /* <DEDUP_REMOVED lines=27> */
.L_x_3306:
        /* <DEDUP_REMOVED lines=14> */
.L_x_3305:
[----:B------:R-:W2:Y:S02]  /*18d0*/  LDG.E.U16 R0, desc[UR36][R4.64] ;  /* 0x0000002404007981 */ /* 0x000ea4000c1e1500 */
[----:B--2---:R-:W-:-:S05]  /*18e0*/  IMAD.U32 R0, R0, 0x10000, RZ ;  /* 0x0001000000007824 */ /* 0x004fca00078e00ff */
[----:B------:R-:W-:Y:S01]  /*18f0*/  FSETP.NEU.FTZ.AND P0, PT, R0, RZ, PT ;  /* 0x000000ff0000720b */ /* 0x000fe20003f1d000 */
[----:B------:R-:W-:-:S12]  /*1900*/  BRA `(.L_x_3295) ;  /* 0x0000000400b07947 */ /* 0x000fd80003800000 */
.L_x_3302:
        /* <DEDUP_REMOVED lines=11> */
.L_x_3309:
        /* <DEDUP_REMOVED lines=21> */
.L_x_3313:
[----:B------:R-:W-:Y:S05]  /*1b10*/  BSYNC B1 ;  /* 0x0000000000017941 */ /* 0x000fea0003800000 */
.L_x_3312:
[----:B------:R-:W-:Y:S01]  /*1b20*/  LEA R5, R0, 0x3b800000, 0x17 ;  /* 0x3b80000000057811 */ /* 0x000fe200078eb8ff */
[----:B------:R-:W-:-:S05]  /*1b30*/  IMAD.SHL.U32 R0, R3, 0x100000, RZ ;  /* 0x0010000003007824 */ /* 0x000fca00078e00ff */
[----:B------:R-:W-:-:S07]  /*1b40*/  LOP3.LUT R0, R5, R0, R6, 0xfe, !PT ;  /* 0x0000000005007212 */ /* 0x000fce00078efe06 */
.L_x_3311:
[----:B------:R-:W-:Y:S05]  /*1b50*/  BSYNC B0 ;  /* 0x0000000000007941 */ /* 0x000fea0003800000 */
.L_x_3310:
[----:B------:R-:W-:Y:S01]  /*1b60*/  FSETP.NEU.FTZ.AND P0, PT, R0, RZ, PT ;  /* 0x000000ff0000720b */ /* 0x000fe20003f1d000 */
[----:B------:R-:W-:-:S12]  /*1b70*/  BRA `(.L_x_3295) ;  /* 0x0000000400147947 */ /* 0x000fd80003800000 */
.L_x_3308:
        /* <DEDUP_REMOVED lines=21> */
.L_x_3317:
[----:B------:R-:W-:Y:S05]  /*1cd0*/  BSYNC B1 ;  /* 0x0000000000017941 */ /* 0x000fea0003800000 */
.L_x_3316:
[----:B------:R-:W-:Y:S01]  /*1ce0*/  LEA R5, R0, 0x37800000, 0x17 ;  /* 0x3780000000057811 */ /* 0x000fe200078eb8ff */
[----:B------:R-:W-:-:S05]  /*1cf0*/  IMAD.SHL.U32 R0, R3, 0x200000, RZ ;  /* 0x0020000003007824 */ /* 0x000fca00078e00ff */
[----:B------:R-:W-:-:S07]  /*1d00*/  LOP3.LUT R0, R5, R0, R6, 0xfe, !PT ;  /* 0x0000000005007212 */ /* 0x000fce00078efe06 */
.L_x_3315:
[----:B------:R-:W-:Y:S05]  /*1d10*/  BSYNC B0 ;  /* 0x0000000000007941 */ /* 0x000fea0003800000 */
.L_x_3314:
[----:B------:R-:W-:Y:S01]  /*1d20*/  FSETP.NEU.FTZ.AND P0, PT, R0, RZ, PT ;  /* 0x000000ff0000720b */ /* 0x000fe20003f1d000 */
[----:B------:R-:W-:-:S12]  /*1d30*/  BRA `(.L_x_3295) ;  /* 0x0000000000a47947 */ /* 0x000fd80003800000 */
.L_x_3307:
        /* <DEDUP_REMOVED lines=14> */
.L_x_3321:
[----:B------:R-:W-:Y:S05]  /*1e20*/  BSYNC B0 ;  /* 0x0000000000007941 */ /* 0x000fea0003800000 */
.L_x_3320:
[----:B------:R-:W-:Y:S01]  /*1e30*/  FSETP.NEU.FTZ.AND P0, PT, R0, RZ, PT ;  /* 0x000000ff0000720b */ /* 0x000fe20003f1d000 */
[----:B------:R-:W-:-:S12]  /*1e40*/  BRA `(.L_x_3295) ;  /* 0x0000000000607947 */ /* 0x000fd80003800000 */
.L_x_3294:
        /* <DEDUP_REMOVED lines=16> */
.L_x_3322:
[----:B------:R-:W-:Y:S01]  /*1f50*/  PLOP3.LUT P0, PT, PT, PT, PT, 0x8, 0x0 ;  /* 0x000000000000781c */ /* 0x000fe20003f0e170 */
[----:B------:R-:W-:-:S12]  /*1f60*/  BRA `(.L_x_3295) ;  /* 0x0000000000187947 */ /* 0x000fd80003800000 */
.L_x_3319:
[----:B------:R-:W2:Y:S02]  /*1f70*/  LDG.E.64 R4, desc[UR36][R4.64] ;  /* 0x0000002404047981 */ /* 0x000ea4000c1e1b00 */
[----:B--2---:R-:W-:-:S04]  /*1f80*/  ISETP.NE.U32.AND P0, PT, R4, RZ, PT ;  /* 0x000000ff0400720c */ /* 0x004fc80003f05070 */
[----:B------:R-:W-:Y:S01]  /*1f90*/  ISETP.NE.AND.EX P0, PT, R5, RZ, PT, P0 ;  /* 0x000000ff0500720c */ /* 0x000fe20003f05300 */
[----:B------:R-:W-:-:S12]  /*1fa0*/  BRA `(.L_x_3295) ;  /* 0x0000000000087947 */ /* 0x000fd80003800000 */
.L_x_3318:
[----:B------:R-:W2:Y:S02]  /*1fb0*/  LDG.E R4, desc[UR36][R4.64] ;  /* 0x0000002404047981 */ /* 0x000ea4000c1e1900 */
[----:B--2---:R-:W-:-:S13]  /*1fc0*/  ISETP.NE.AND P0, PT, R4, RZ, PT ;  /* 0x000000ff0400720c */ /* 0x004fda0003f05270 */
.L_x_3295:
[----:B------:R-:W-:Y:S01]  /*1fd0*/  SEL R23, RZ, 0x1, !P0 ;  /* 0x00000001ff177807 */ /* 0x000fe20004000000 */
[----:B------:R-:W-:-:S07]  /*1fe0*/  VIADD R27, R27, 0x80 ;  /* 0x000000801b1b7836 */ /* 0x000fce0000000000 */
.L_x_3289:
[----:B------:R-:W-:Y:S05]  /*1ff0*/  BSYNC B6 ;  /* 0x0000000000067941 */ /* 0x000fea0003800000 */
.L_x_3288:
[----:B------:R-:W-:Y:S01]  /*2000*/  ISETP.GE.AND P0, PT, R27, R22, PT ;  /* 0x000000161b00720c */ /* 0x000fe20003f06270 */
[----:B------:R-:W-:Y:S01]  /*2010*/  BSSY B6, `(.L_x_3323) ;  /* 0x00000fb000067945 */ /* 0x000fe20003800000 */
[----:B------:R-:W-:Y:S02]  /*2020*/  PRMT R25, RZ, 0x7610, R25 ;  /* 0x00007610ff197816 */ /* 0x000fe40000000019 */
[----:B------:R-:W-:-:S09]  /*2030*/  PRMT R17, RZ, 0x7610, R17 ;  /* 0x00007610ff117816 */ /* 0x000fd20000000011 */
        /* <DEDUP_REMOVED lines=22> */
.L_x_3328:
[----:B------:R-:W2:Y:S02]  /*21a0*/  LDG.E.U8 R4, desc[UR36][R4.64] ;  /* 0x0000002404047981 */ /* 0x000ea4000c1e1100 */
[----:B--2---:R-:W-:Y:S01]  /*21b0*/  ISETP.NE.AND P0, PT, R4, RZ, PT ;  /* 0x000000ff0400720c */ /* 0x004fe20003f05270 */
[----:B------:R-:W-:-:S12]  /*21c0*/  BRA `(.L_x_3330) ;  /* 0x0000000c00747947 */ /* 0x000fd80003800000 */
.L_x_3327:
        /* <DEDUP_REMOVED lines=10> */
.L_x_3332:
[----:B------:R-:W2:Y:S02]  /*2270*/  LDG.E R4, desc[UR36][R4.64] ;  /* 0x0000002404047981 */ /* 0x000ea4000c1e1900 */
[----:B--2---:R-:W-:Y:S01]  /*2280*/  ISETP.NE.AND P0, PT, R4, RZ, PT ;  /* 0x000000ff0400720c */ /* 0x004fe20003f05270 */
[----:B------:R-:W-:-:S12]  /*2290*/  BRA `(.L_x_3330) ;  /* 0x0000000c00407947 */ /* 0x000fd80003800000 */
.L_x_3331:
[----:B------:R-:W2:Y:S02]  /*22a0*/  LDG.E.U16 R4, desc[UR36][R4.64] ;  /* 0x0000002404047981 */ /* 0x000ea4000c1e1500 */
[----:B--2---:R-:W-:Y:S01]  /*22b0*/  ISETP.NE.AND P0, PT, R4, RZ, PT ;  /* 0x000000ff0400720c */ /* 0x004fe20003f05270 */
[----:B------:R-:W-:-:S12]  /*22c0*/  BRA `(.L_x_3330) ;  /* 0x0000000c00347947 */ /* 0x000fd80003800000 */
.L_x_3326:
        /* <DEDUP_REMOVED lines=9> */
.L_x_3334:
[----:B------:R-:W2:Y:S02]  /*2360*/  LDG.E.U16 R0, desc[UR36][R4.64] ;  /* 0x0000002404007981 */ /* 0x000ea4000c1e1500 */
[----:B--2---:R-:W-:-:S05]  /*2370*/  HADD2.F32 R0, -RZ, R0.H0_H0 ;  /* 0x20000000ff007230 */ /* 0x004fca0000004100 */
[----:B------:R-:W-:Y:S01]  /*2380*/  FSETP.NEU.FTZ.AND P0, PT, R0, RZ, PT ;  /* 0x000000ff0000720b */ /* 0x000fe20003f1d000 */
[----:B------:R-:W-:-:S12]  /*2390*/  BRA `(.L_x_3330) ;  /* 0x0000000c00007947 */ /* 0x000fd80003800000 */
.L_x_3333:
        /* <DEDUP_REMOVED lines=11> */
.L_x_3336:
        /* <DEDUP_REMOVED lines=10> */
.L_x_3335:
[----:B------:R-:W2:Y:S02]  /*24f0*/  LDG.E.64 R4, desc[UR36][R4.64] ;  /* 0x0000002404047981 */ /* 0x000ea4000c1e1b00 */
[----:B--2---:R-:W-:Y:S01]  /*2500*/  DSETP.NEU.AND P0, PT, R4, RZ, PT ;  /* 0x000000ff0400722a */ /* 0x004fe20003f0d000 */
[----:B------:R-:W-:-:S13]  /*2510*/  BRA `(.L_x_3330) ;  /* 0x0000000800a07947 */ /* 0x000fda0003800000 */
.L_x_3325:
        /* <DEDUP_REMOVED lines=11> */
.L_x_3339:
[----:B------:R-:W2:Y:S02]  /*25d0*/  LDG.E.128 R4, desc[UR36][R4.64] ;  /* 0x0000002404047981 */ /* 0x000ea4000c1e1d00 */
[----:B--2---:R-:W-:-:S06]  /*25e0*/  DSETP.NEU.AND P0, PT, R6, RZ, PT ;  /* 0x000000ff0600722a */ /* 0x004fcc0003f0d000 */
[----:B------:R-:W-:Y:S01]  /*25f0*/  DSETP.NEU.OR P0, PT, R4, RZ, P0 ;  /* 0x000000ff0400722a */ /* 0x000fe2000070d400 */
[----:B------:R-:W-:-:S13]  /*2600*/  BRA `(.L_x_3330) ;  /* 0x0000000800647947 */ /* 0x000fda0003800000 */
.L_x_3338:
        /* <DEDUP_REMOVED lines=27> */
.L_x_3341:
        /* <DEDUP_REMOVED lines=14> */
.L_x_3340:
[----:B------:R-:W2:Y:S02]  /*28a0*/  LDG.E.U16 R0, desc[UR36][R4.64] ;  /* 0x0000002404007981 */ /* 0x000ea4000c1e1500 */
[----:B--2---:R-:W-:-:S05]  /*28b0*/  IMAD.U32 R0, R0, 0x10000, RZ ;  /* 0x0001000000007824 */ /* 0x004fca00078e00ff */
[----:B------:R-:W-:Y:S01]  /*28c0*/  FSETP.NEU.FTZ.AND P0, PT, R0, RZ, PT ;  /* 0x000000ff0000720b */ /* 0x000fe20003f1d000 */
[----:B------:R-:W-:-:S12]  /*28d0*/  BRA `(.L_x_3330) ;  /* 0x0000000400b07947 */ /* 0x000fd80003800000 */
.L_x_3337:
        /* <DEDUP_REMOVED lines=11> */
.L_x_3344:
        /* <DEDUP_REMOVED lines=21> */
.L_x_3348:
[----:B------:R-:W-:Y:S05]  /*2ae0*/  BSYNC B1 ;  /* 0x0000000000017941 */ /* 0x000fea0003800000 */
.L_x_3347:
[----:B------:R-:W-:Y:S01]  /*2af0*/  LEA R5, R0, 0x3b800000, 0x17 ;  /* 0x3b80000000057811 */ /* 0x000fe200078eb8ff */
[----:B------:R-:W-:-:S05]  /*2b00*/  IMAD.SHL.U32 R0, R3, 0x100000, RZ ;  /* 0x0010000003007824 */ /* 0x000fca00078e00ff */
[----:B------:R-:W-:-:S07]  /*2b10*/  LOP3.LUT R0, R5, R0, R6, 0xfe, !PT ;  /* 0x0000000005007212 */ /* 0x000fce00078efe06 */
.L_x_3346:
[----:B------:R-:W-:Y:S05]  /*2b20*/  BSYNC B0 ;  /* 0x0000000000007941 */ /* 0x000fea0003800000 */
.L_x_3345:
[----:B------:R-:W-:Y:S01]  /*2b30*/  FSETP.NEU.FTZ.AND P0, PT, R0, RZ, PT ;  /* 0x000000ff0000720b */ /* 0x000fe20003f1d000 */
[----:B------:R-:W-:-:S12]  /*2b40*/  BRA `(.L_x_3330) ;  /* 0x0000000400147947 */ /* 0x000fd80003800000 */
.L_x_3343:
        /* <DEDUP_REMOVED lines=21> */
.L_x_3352:
[----:B------:R-:W-:Y:S05]  /*2ca0*/  BSYNC B1 ;  /* 0x0000000000017941 */ /* 0x000fea0003800000 */
.L_x_3351:
[----:B------:R-:W-:Y:S01]  /*2cb0*/  LEA R5, R0, 0x37800000, 0x17 ;  /* 0x3780000000057811 */ /* 0x000fe200078eb8ff */
[----:B------:R-:W-:-:S05]  /*2cc0*/  IMAD.SHL.U32 R0, R3, 0x200000, RZ ;  /* 0x0020000003007824 */ /* 0x000fca00078e00ff */
[----:B------:R-:W-:-:S07]  /*2cd0*/  LOP3.LUT R0, R5, R0, R6, 0xfe, !PT ;  /* 0x0000000005007212 */ /* 0x000fce00078efe06 */
.L_x_3350:
[----:B------:R-:W-:Y:S05]  /*2ce0*/  BSYNC B0 ;  /* 0x0000000000007941 */ /* 0x000fea0003800000 */
.L_x_3349:
[----:B------:R-:W-:Y:S01]  /*2cf0*/  FSETP.NEU.FTZ.AND P0, PT, R0, RZ, PT ;  /* 0x000000ff0000720b */ /* 0x000fe20003f1d000 */
[----:B------:R-:W-:-:S12]  /*2d00*/  BRA `(.L_x_3330) ;  /* 0x0000000000a47947 */ /* 0x000fd80003800000 */
.L_x_3342:
        /* <DEDUP_REMOVED lines=14> */
.L_x_3356:
[----:B------:R-:W-:Y:S05]  /*2df0*/  BSYNC B0 ;  /* 0x0000000000007941 */ /* 0x000fea0003800000 */
.L_x_3355:
[----:B------:R-:W-:Y:S01]  /*2e00*/  FSETP.NEU.FTZ.AND P0, PT, R0, RZ, PT ;  /* 0x000000ff0000720b */ /* 0x000fe20003f1d000 */
[----:B------:R-:W-:-:S12]  /*2e10*/  BRA `(.L_x_3330) ;  /* 0x0000000000607947 */ /* 0x000fd80003800000 */
.L_x_3329:
        /* <DEDUP_REMOVED lines=16> */
.L_x_3357:
[----:B------:R-:W-:Y:S01]  /*2f20*/  PLOP3.LUT P0, PT, PT, PT, PT, 0x8, 0x0 ;  /* 0x000000000000781c */ /* 0x000fe20003f0e170 */
[----:B------:R-:W-:-:S12]  /*2f30*/  BRA `(.L_x_3330) ;  /* 0x0000000000187947 */ /* 0x000fd80003800000 */
.L_x_3354:
[----:B------:R-:W2:Y:S02]  /*2f40*/  LDG.E.64 R4, desc[UR36][R4.64] ;  /* 0x0000002404047981 */ /* 0x000ea4000c1e1b00 */
[----:B--2---:R-:W-:-:S04]  /*2f50*/  ISETP.NE.U32.AND P0, PT, R4, RZ, PT ;  /* 0x000000ff0400720c */ /* 0x004fc80003f05070 */
[----:B------:R-:W-:Y:S01]  /*2f60*/  ISETP.NE.AND.EX P0, PT, R5, RZ, PT, P0 ;  /* 0x000000ff0500720c */ /* 0x000fe20003f05300 */
[----:B------:R-:W-:-:S12]  /*2f70*/  BRA `(.L_x_3330) ;  /* 0x0000000000087947 */ /* 0x000fd80003800000 */
.L_x_3353:
[----:B------:R-:W2:Y:S02]  /*2f80*/  LDG.E R4, desc[UR36][R4.64] ;  /* 0x0000002404047981 */ /* 0x000ea4000c1e1900 */
[----:B--2---:R-:W-:-:S13]  /*2f90*/  ISETP.NE.AND P0, PT, R4, RZ, PT ;  /* 0x000000ff0400720c */ /* 0x004fda0003f05270 */
.L_x_3330:
[----:B------:R-:W-:Y:S01]  /*2fa0*/  SEL R17, RZ, 0x1, !P0 ;  /* 0x00000001ff117807 */ /* 0x000fe20004000000 */
[----:B------:R-:W-:-:S07]  /*2fb0*/  VIADD R27, R27, 0x80 ;  /* 0x000000801b1b7836 */ /* 0x000fce0000000000 */
.L_x_3324:
[----:B------:R-:W-:Y:S05]  /*2fc0*/  BSYNC B6 ;  /* 0x0000000000067941 */ /* 0x000fea0003800000 */
.L_x_3323:
[----:B------:R-:W0:Y:S01]  /*2fd0*/  LDC.U8 R18, c[0x0][0x215] ;  /* 0x00008540ff127b82 */ /* 0x000e220000000000 */
[----:B------:R-:W-:Y:S01]  /*2fe0*/  ISETP.GE.AND P0, PT, R27, R22, PT ;  /* 0x000000161b00720c */ /* 0x000fe20003f06270 */
[----:B------:R-:W-:-:S12]  /*2ff0*/  BSSY B6, `(.L_x_3358) ;  /* 0x00000f7000067945 */ /* 0x000fd80003800000 */
[----:B------:R-:W-:Y:S05]  /*3000*/  @P0 BRA `(.L_x_3359) ;  /* 0x0000000c00d40947 */ /* 0x000fea0003800000 */
[----:B------:R-:W1:Y:S01]  /*3010*/  LDC.64 R4, c[0x0][0x220] ;  /* 0x00008800ff047b82 */ /* 0x000e620000000a00 */
[----:B------:R-:W-:Y:S01]  /*3020*/  PRMT R0, R16, 0x9910, RZ ;  /* 0x0000991010007816 */ /* 0x000fe200000000ff */
[----:B------:R-:W-:Y:S01]  /*3030*/  IMAD R27, R2, 0x200, R27 ;  /* 0x00000200021b7824 */ /* 0x000fe200078e021b */
[----:B------:R-:W-:Y:S02]  /*3040*/  ULDC UR4, c[0x0][0x230] ;  /* 0x00008c0000047ab9 */ /* 0x000fe40000000800 */
[----:B------:R-:W-:Y:S01]  /*3050*/  ISETP.GT.AND P1, PT, R0, 0x9, PT ;  /* 0x000000090000780c */ /* 0x000fe20003f24270 */
[----:B------:R-:W-:-:S05]  /*3060*/  IMAD R27, R27, UR4, RZ ;  /* 0x000000041b1b7c24 */ /* 0x000fca000f8e02ff */
[----:B-1----:R-:W-:-:S05]  /*3070*/  IADD3 R4, P0, R27, R4, RZ ;  /* 0x000000041b047210 */ /* 0x002fca0007f1e0ff */
        /* <DEDUP_REMOVED lines=13> */
.L_x_3363:
[----:B------:R-:W2:Y:S02]  /*3150*/  LDG.E.U8 R4, desc[UR36][R4.64] ;  /* 0x0000002404047981 */ /* 0x000ea4000c1e1100 */
[----:B--2---:R-:W-:Y:S01]  /*3160*/  ISETP.NE.AND P0, PT, R4, RZ, PT ;  /* 0x000000ff0400720c */ /* 0x004fe20003f05270 */
[----:B------:R-:W-:-:S12]  /*3170*/  BRA `(.L_x_3365) ;  /* 0x0000000c00747947 */ /* 0x000fd80003800000 */
.L_x_3362:
        /* <DEDUP_REMOVED lines=10> */
.L_x_3367:
[----:B------:R-:W2:Y:S02]  /*3220*/  LDG.E R4, desc[UR36][R4.64] ;  /* 0x0000002404047981 */ /* 0x000ea4000c1e1900 */
[----:B--2---:R-:W-:Y:S01]  /*3230*/  ISETP.NE.AND P0, PT, R4, RZ, PT ;  /* 0x000000ff0400720c */ /* 0x004fe20003f05270 */
[----:B------:R-:W-:-:S12]  /*3240*/  BRA `(.L_x_3365) ;  /* 0x0000000c00407947 */ /* 0x000fd80003800000 */
.L_x_3366:
[----:B------:R-:W2:Y:S02]  /*3250*/  LDG.E.U16 R4, desc[UR36][R4.64] ;  /* 0x0000002404047981 */ /* 0x000ea4000c1e1500 */
[----:B--2---:R-:W-:Y:S01]  /*3260*/  ISETP.NE.AND P0, PT, R4, RZ, PT ;  /* 0x000000ff0400720c */ /* 0x004fe20003f05270 */
[----:B------:R-:W-:-:S12]  /*3270*/  BRA `(.L_x_3365) ;  /* 0x0000000c00347947 */ /* 0x000fd80003800000 */
.L_x_3361:
        /* <DEDUP_REMOVED lines=9> */
.L_x_3369:
[----:B------:R-:W2:Y:S02]  /*3310*/  LDG.E.U16 R0, desc[UR36][R4.64] ;  /* 0x0000002404007981 */ /* 0x000ea4000c1e1500 */
[----:B--2---:R-:W-:-:S05]  /*3320*/  HADD2.F32 R0, -RZ, R0.H0_H0 ;  /* 0x20000000ff007230 */ /* 0x004fca0000004100 */
[----:B------:R-:W-:Y:S01]  /*3330*/  FSETP.NEU.FTZ.AND P0, PT, R0, RZ, PT ;  /* 0x000000ff0000720b */ /* 0x000fe20003f1d000 */
[----:B------:R-:W-:-:S12]  /*3340*/  BRA `(.L_x_3365) ;  /* 0x0000000c00007947 */ /* 0x000fd80003800000 */
.L_x_3368:
        /* <DEDUP_REMOVED lines=11> */
.L_x_3371:
        /* <DEDUP_REMOVED lines=10> */
.L_x_3370:
[----:B------:R-:W2:Y:S02]  /*34a0*/  LDG.E.64 R4, desc[UR36][R4.64] ;  /* 0x0000002404047981 */ /* 0x000ea4000c1e1b00 */
[----:B--2---:R-:W-:Y:S01]  /*34b0*/  DSETP.NEU.AND P0, PT, R4, RZ, PT ;  /* 0x000000ff0400722a */ /* 0x004fe20003f0d000 */
[----:B------:R-:W-:-:S13]  /*34c0*/  BRA `(.L_x_3365) ;  /* 0x0000000800a07947 */ /* 0x000fda0003800000 */
.L_x_3360:
        /* <DEDUP_REMOVED lines=11> */
.L_x_3374:
[----:B------:R-:W2:Y:S02]  /*3580*/  LDG.E.128 R4, desc[UR36][R4.64] ;  /* 0x0000002404047981 */ /* 0x000ea4000c1e1d00 */
[----:B--2---:R-:W-:-:S06]  /*3590*/  DSETP.NEU.AND P0, PT, R6, RZ, PT ;  /* 0x000000ff0600722a */ /* 0x004fcc0003f0d000 */
[----:B------:R-:W-:Y:S01]  /*35a0*/  DSETP.NEU.OR P0, PT, R4, RZ, P0 ;  /* 0x000000ff0400722a */ /* 0x000fe2000070d400 */
[----:B------:R-:W-:-:S13]  /*35b0*/  BRA `(.L_x_3365) ;  /* 0x0000000800647947 */ /* 0x000fda0003800000 */
.L_x_3373:
        /* <DEDUP_REMOVED lines=10> */
[----:B------:R-:W1:Y:S01]  /*3660*/  FLO.U32 R6, R3 ;  /* 0x0000000300067300 */ /* 0x000e6200000e0000 */
[C---:B------:R-:W-:Y:S02]  /*3670*/  VIADD R7, R3.reuse, 0x1000000 ;  /* 0x0100000003077836 */ /* 0x040fe40000000000 */
[----:B------:R-:W-:-:S03]  /*3680*/  VIADD R4, R3, 0xffffffff ;  /* 0xffffffff03047836 */ /* 0x000fc60000000000 */
[----:B------:R-:W-:Y:S02]  /*3690*/  SHF.R.S32.HI R7, RZ, 0x8, R7 ;  /* 0x00000008ff077819 */ /* 0x000fe40000011407 */
[----:B------:R-:W-:Y:S02]  /*36a0*/  SHF.R.S32.HI R4, RZ, 0x1f, R4 ;  /* 0x0000001fff047819 */ /* 0x000fe40000011404 */
[----:B-1----:R-:W-:-:S04]  /*36b0*/  IADD3 R6, -R6, 0x1f, RZ ;  /* 0x0000001f06067810 */ /* 0x002fc80007ffe1ff */
        /* <DEDUP_REMOVED lines=11> */
.L_x_3376:
        /* <DEDUP_REMOVED lines=14> */
.L_x_3375:
[----:B------:R-:W2:Y:S02]  /*3850*/  LDG.E.U16 R0, desc[UR36][R4.64] ;  /* 0x0000002404007981 */ /* 0x000ea4000c1e1500 */
[----:B--2---:R-:W-:-:S05]  /*3860*/  IMAD.U32 R0, R0, 0x10000, RZ ;  /* 0x0001000000007824 */ /* 0x004fca00078e00ff */
[----:B------:R-:W-:Y:S01]  /*3870*/  FSETP.NEU.FTZ.AND P0, PT, R0, RZ, PT ;  /* 0x000000ff0000720b */ /* 0x000fe20003f1d000 */
[----:B------:R-:W-:-:S12]  /*3880*/  BRA `(.L_x_3365) ;  /* 0x0000000400b07947 */ /* 0x000fd80003800000 */
.L_x_3372:
        /* <DEDUP_REMOVED lines=11> */
.L_x_3379:
        /* <DEDUP_REMOVED lines=15> */
[----:B------:R-:W1:Y:S02]  /*3a30*/  FLO.U32 R4, R3 ;  /* 0x0000000300047300 */ /* 0x000e6400000e0000 */
[----:B-1----:R-:W-:-:S04]  /*3a40*/  IADD3 R5, -R4, 0x1f, RZ ;  /* 0x0000001f04057810 */ /* 0x002fc80007ffe1ff */
[----:B------:R-:W-:Y:S01]  /*3a50*/  IADD3 R0, R0, 0x1d, -R5 ;  /* 0x0000001d00007810 */ /* 0x000fe20007ffe805 */
[----:B------:R-:W-:-:S05]  /*3a60*/  VIADD R4, R5, 0xffffffe4 ;  /* 0xffffffe405047836 */ /* 0x000fca0000000000 */
[----:B------:R-:W-:-:S04]  /*3a70*/  SHF.L.U32 R4, R3, R4, RZ ;  /* 0x0000000403047219 */ /* 0x000fc800000006ff */
[----:B------:R-:W-:-:S07]  /*3a80*/  LOP3.LUT R3, R4, 0x7, RZ, 0xc0, !PT ;  /* 0x0000000704037812 */ /* 0x000fce00078ec0ff */
.L_x_3383:
[----:B------:R-:W-:Y:S05]  /*3a90*/  BSYNC B1 ;  /* 0x0000000000017941 */ /* 0x000fea0003800000 */
.L_x_3382:
[----:B------:R-:W-:Y:S01]  /*3aa0*/  LEA R5, R0, 0x3b800000, 0x17 ;  /* 0x3b80000000057811 */ /* 0x000fe200078eb8ff */
[----:B------:R-:W-:-:S05]  /*3ab0*/  IMAD.SHL.U32 R0, R3, 0x100000, RZ ;  /* 0x0010000003007824 */ /* 0x000fca00078e00ff */
[----:B------:R-:W-:-:S07]  /*3ac0*/  LOP3.LUT R0, R5, R0, R6, 0xfe, !PT ;  /* 0x0000000005007212 */ /* 0x000fce00078efe06 */
.L_x_3381:
[----:B------:R-:W-:Y:S05]  /*3ad0*/  BSYNC B0 ;  /* 0x0000000000007941 */ /* 0x000fea0003800000 */
.L_x_3380:
[----:B------:R-:W-:Y:S01]  /*3ae0*/  FSETP.NEU.FTZ.AND P0, PT, R0, RZ, PT ;  /* 0x000000ff0000720b */ /* 0x000fe20003f1d000 */
[----:B------:R-:W-:-:S12]  /*3af0*/  BRA `(.L_x_3365) ;  /* 0x0000000400147947 */ /* 0x000fd80003800000 */
.L_x_3378:
        /* <DEDUP_REMOVED lines=21> */
.L_x_3387:
[----:B------:R-:W-:Y:S05]  /*3c50*/  BSYNC B1 ;  /* 0x0000000000017941 */ /* 0x000fea0003800000 */
.L_x_3386:
[----:B------:R-:W-:Y:S01]  /*3c60*/  LEA R5, R0, 0x37800000, 0x17 ;  /* 0x3780000000057811 */ /* 0x000fe200078eb8ff */
[----:B------:R-:W-:-:S05]  /*3c70*/  IMAD.SHL.U32 R0, R3, 0x200000, RZ ;  /* 0x0020000003007824 */ /* 0x000fca00078e00ff */
[----:B------:R-:W-:-:S07]  /*3c80*/  LOP3.LUT R0, R5, R0, R6, 0xfe, !PT ;  /* 0x0000000005007212 */ /* 0x000fce00078efe06 */
.L_x_3385:
[----:B------:R-:W-:Y:S05]  /*3c90*/  BSYNC B0 ;  /* 0x0000000000007941 */ /* 0x000fea0003800000 */
.L_x_3384:
[----:B------:R-:W-:Y:S01]  /*3ca0*/  FSETP.NEU.FTZ.AND P0, PT, R0, RZ, PT ;  /* 0x000000ff0000720b */ /* 0x000fe20003f1d000 */
[----:B------:R-:W-:-:S12]  /*3cb0*/  BRA `(.L_x_3365) ;  /* 0x0000000000a47947 */ /* 0x000fd80003800000 */
.L_x_3377:
        /* <DEDUP_REMOVED lines=14> */
.L_x_3391:
[----:B------:R-:W-:Y:S05]  /*3da0*/  BSYNC B0 ;  /* 0x0000000000007941 */ /* 0x000fea0003800000 */
.L_x_3390:
[----:B------:R-:W-:Y:S01]  /*3db0*/  FSETP.NEU.FTZ.AND P0, PT, R0, RZ, PT ;  /* 0x000000ff0000720b */ /* 0x000fe20003f1d000 */
[----:B------:R-:W-:-:S12]  /*3dc0*/  BRA `(.L_x_3365) ;  /* 0x0000000000607947 */ /* 0x000fd80003800000 */
.L_x_3364:
[----:B------:R-:W-:Y:S01]  /*3dd0*/  MOV R14, 0x0 ;  /* 0x00000000000e7802 */ /* 0x000fe20000000f00 */
[----:B------:R-:W-:Y:S01]  /*3de0*/  ULDC.64 UR4, c[0x4][0x188] ;  /* 0x0100620000047ab9 */ /* 0x000fe20000000a00 */
[----:B------:R-:W-:Y:S01]  /*3df0*/  ULDC.64 UR6, c[0x4][0x98] ;  /* 0x0100260000067ab9 */ /* 0x000fe20000000a00 */
[----:B------:R-:W-:Y:S02]  /*3e00*/  IMAD.U32 R4, RZ, RZ, UR4 ;  /* 0x00000004ff047e24 */ /* 0x000fe4000f8e00ff */
[----:B------:R-:W-:Y:S01]  /*3e10*/  IMAD.U32 R5, RZ, RZ, UR5 ;  /* 0x00000005ff057e24 */ /* 0x000fe2000f8e00ff */
[----:B------:R-:W1:Y:S01]  /*3e20*/  LDC.64 R14, c[0x4][R14] ;  /* 0x010000000e0e7b82 */ /* 0x000e620000000a00 */
        /* <DEDUP_REMOVED lines=9> */
[----:B01----:R-:W-:Y:S05]  /*3ec0*/  CALL.ABS.NOINC R14 ;  /* 0x000000000e007343 */ /* 0x003fea0003c00000 */
.L_x_3392:
[----:B------:R-:W-:Y:S01]  /*3ed0*/  PLOP3.LUT P0, PT, PT, PT, PT, 0x8, 0x0 ;  /* 0x000000000000781c */ /* 0x000fe20003f0e170 */
[----:B------:R-:W-:-:S12]  /*3ee0*/  BRA `(.L_x_3365) ;  /* 0x0000000000187947 */ /* 0x000fd80003800000 */
.L_x_3389:
[----:B------:R-:W2:Y:S02]  /*3ef0*/  LDG.E.64 R4, desc[UR36][R4.64] ;  /* 0x0000002404047981 */ /* 0x000ea4000c1e1b00 */
[----:B--2---:R-:W-:-:S04]  /*3f00*/  ISETP.NE.U32.AND P0, PT, R4, RZ, PT ;  /* 0x000000ff0400720c */ /* 0x004fc80003f05070 */
[----:B------:R-:W-:Y:S01]  /*3f10*/  ISETP.NE.AND.EX P0, PT, R5, RZ, PT, P0 ;  /* 0x000000ff0500720c */ /* 0x000fe20003f05300 */
[----:B------:R-:W-:-:S12]  /*3f20*/  BRA `(.L_x_3365) ;  /* 0x0000000000087947 */ /* 0x000fd80003800000 */
.L_x_3388:
[----:B------:R-:W2:Y:S02]  /*3f30*/  LDG.E R4, desc[UR36][R4.64] ;  /* 0x0000002404047981 */ /* 0x000ea4000c1e1900 */
[----:B--2---:R-:W-:-:S13]  /*3f40*/  ISETP.NE.AND P0, PT, R4, RZ, PT ;  /* 0x000000ff0400720c */ /* 0x004fda0003f05270 */
.L_x_3365:
[----:B------:R-:W-:-:S07]  /*3f50*/  SEL R25, RZ, 0x1, !P0 ;  /* 0x00000001ff197807 */ /* 0x000fce0004000000 */
.L_x_3359:
[----:B------:R-:W-:Y:S05]  /*3f60*/  BSYNC B6 ;  /* 0x0000000000067941 */ /* 0x000fea0003800000 */
.L_x_3358:
[----:B------:R-:W1:Y:S01]  /*3f70*/  S2R R7, SR_TID.X ;  /* 0x0000000000077919 */ /* 0x000e620000002100 */
[----:B------:R-:W2:Y:S01]  /*3f80*/  LDC.U8 R16, c[0x0][0x234] ;  /* 0x00008d00ff107b82 */ /* 0x000ea20000000000 */
        /* <DEDUP_REMOVED lines=9> */
[C---:B0-----:R-:W-:Y:S02]  /*4020*/  SEL R3, R18.reuse, R19, !P0 ;  /* 0x0000001312037207 */ /* 0x041fe40004000000 */
[C---:B------:R-:W-:Y:S02]  /*4030*/  SEL R23, R18.reuse, R23, !P1 ;  /* 0x0000001712177207 */ /* 0x040fe40004800000 */
[----:B------:R-:W-:-:S02]  /*4040*/  SEL R17, R18, R17, !P2 ;  /* 0x0000001112117207 */ /* 0x000fc40005000000 */
[----:B------:R-:W-:Y:S02]  /*4050*/  SEL R18, R18, R25, !P3 ;  /* 0x0000001912127207 */ /* 0x000fe40005800000 */
[----:B-1----:R-:W-:Y:S01]  /*4060*/  ISETP.GE.AND P4, PT, R7, R22, PT ;  /* 0x000000160700720c */ /* 0x002fe20003f86270 */
[----:B------:R-:W-:-:S12]  /*4070*/  IMAD.MOV.U32 R19, RZ, RZ, R7 ;  /* 0x000000ffff137224 */ /* 0x000fd800078e0007 */
[----:B------:R-:W-:Y:S05]  /*4080*/  @P4 BRA `(.L_x_3394) ;  /* 0x0000000c00f84947 */ /* 0x000fea0003800000 */
[----:B------:R-:W0:Y:S01]  /*4090*/  LDC.64 R8, c[0x0][0x218] ;  /* 0x00008600ff087b82 */ /* 0x000e220000000a00 */
[----:B------:R-:W-:Y:S01]  /*40a0*/  IMAD R0, R2, 0x200, R7 ;  /* 0x0000020002007824 */ /* 0x000fe200078e0207 */
[----:B--2---:R-:W-:Y:S01]  /*40b0*/  PRMT R4, R16, 0x9910, RZ ;  /* 0x0000991010047816 */ /* 0x004fe200000000ff */
        /* <DEDUP_REMOVED lines=18> */
.L_x_3398:
[----:B------:R0:W-:Y:S01]  /*41e0*/  STG.E.U8 desc[UR36][R8.64], R3 ;  /* 0x0000000308007986 */ /* 0x0001e2000c101124 */
[----:B------:R-:W-:Y:S05]  /*41f0*/  BRA `(.L_x_3394) ;  /* 0x0000000c009c7947 */ /* 0x000fea0003800000 */
.L_x_3397:
        /* <DEDUP_REMOVED lines=12> */
.L_x_3401:
[----:B------:R-:W-:-:S04]  /*42c0*/  LOP3.LUT R3, R3, 0xffff, RZ, 0xc0, !PT ;  /* 0x0000ffff03037812 */ /* 0x000fc800078ec0ff */
[----:B------:R-:W-:-:S05]  /*42d0*/  PRMT R3, R3, 0x8880, RZ ;  /* 0x0000888003037816 */ /* 0x000fca00000000ff */
[----:B------:R0:W-:Y:S01]  /*42e0*/  STG.E desc[UR36][R8.64], R3 ;  /* 0x0000000308007986 */ /* 0x0001e2000c101924 */
[----:B------:R-:W-:Y:S05]  /*42f0*/  BRA `(.L_x_3394) ;  /* 0x0000000c005c7947 */ /* 0x000fea0003800000 */
.L_x_3400:
[----:B------:R-:W-:-:S04]  /*4300*/  PRMT R3, R3, 0x8880, RZ ;  /* 0x0000888003037816 */ /* 0x000fc800000000ff */
[----:B------:R-:W-:-:S05]  /*4310*/  PRMT R3, R3, 0x7710, RZ ;  /* 0x0000771003037816 */ /* 0x000fca00000000ff */
[----:B------:R0:W-:Y:S01]  /*4320*/  STG.E.U16 desc[UR36][R8.64], R3 ;  /* 0x0000000308007986 */ /* 0x0001e2000c101524 */
[----:B------:R-:W-:Y:S05]  /*4330*/  BRA `(.L_x_3394) ;  /* 0x0000000c004c7947 */ /* 0x000fea0003800000 */
.L_x_3396:
        /* <DEDUP_REMOVED lines=9> */
.L_x_3403:
[----:B------:R-:W0:Y:S02]  /*43d0*/  I2F.S8 R0, R3 ;  /* 0x0000000300007306 */ /* 0x000e240000001400 */
[----:B0-----:R-:W-:-:S05]  /*43e0*/  F2FP.F16.F32.PACK_AB R0, RZ, R0 ;  /* 0x00000000ff00723e */ /* 0x001fca00000000ff */
[----:B------:R0:W-:Y:S01]  /*43f0*/  STG.E.U16 desc[UR36][R8.64], R0 ;  /* 0x0000000008007986 */ /* 0x0001e2000c101524 */
[----:B------:R-:W-:Y:S05]  /*4400*/  BRA `(.L_x_3394) ;  /* 0x0000000c00187947 */ /* 0x000fea0003800000 */
.L_x_3402:
        /* <DEDUP_REMOVED lines=10> */
.L_x_3405:
[----:B------:R-:W0:Y:S02]  /*44b0*/  I2F.S8 R3, R3 ;  /* 0x0000000300037306 */ /* 0x000e240000001400 */
[----:B0-----:R-:W-:-:S04]  /*44c0*/  F2FP.F16.F32.PACK_AB R3, RZ, R3 ;  /* 0x00000003ff03723e */ /* 0x001fc800000000ff */
[----:B------:R-:W-:-:S05]  /*44d0*/  PRMT R3, R3, 0x5410, RZ ;  /* 0x0000541003037816 */ /* 0x000fca00000000ff */
[----:B------:R0:W-:Y:S01]  /*44e0*/  STG.E desc[UR36][R8.64], R3 ;  /* 0x0000000308007986 */ /* 0x0001e2000c101924 */
[----:B------:R-:W-:Y:S05]  /*44f0*/  BRA `(.L_x_3394) ;  /* 0x0000000800dc7947 */ /* 0x000fea0003800000 */
.L_x_3404:
[----:B------:R-:W-:-:S04]  /*4500*/  PRMT R4, R3, 0x8880, RZ ;  /* 0x0000888003047816 */ /* 0x000fc800000000ff */
[----:B------:R-:W-:-:S06]  /*4510*/  PRMT R4, R4, 0x7710, RZ ;  /* 0x0000771004047816 */ /* 0x000fcc00000000ff */
[----:B------:R-:W0:Y:S02]  /*4520*/  I2F.F64.S16 R4, R4 ;  /* 0x0000000400047312 */ /* 0x000e240000101c00 */
[----:B0-----:R0:W-:Y:S01]  /*4530*/  STG.E.64 desc[UR36][R8.64], R4 ;  /* 0x0000000408007986 */ /* 0x0011e2000c101b24 */
[----:B------:R-:W-:Y:S05]  /*4540*/  BRA `(.L_x_3394) ;  /* 0x0000000800c87947 */ /* 0x000fea0003800000 */
.L_x_3395:
        /* <DEDUP_REMOVED lines=12> */
.L_x_3408:
[----:B------:R-:W-:Y:S02]  /*4610*/  PRMT R4, R3, 0x8880, RZ ;  /* 0x0000888003047816 */ /* 0x000fe400000000ff */
[----:B------:R-:W-:Y:S02]  /*4620*/  CS2R R6, SRZ ;  /* 0x0000000000067805 */ /* 0x000fe4000001ff00 */
[----:B------:R-:W-:-:S06]  /*4630*/  PRMT R4, R4, 0x7710, RZ ;  /* 0x0000771004047816 */ /* 0x000fcc00000000ff */
[----:B------:R-:W0:Y:S02]  /*4640*/  I2F.F64.S16 R4, R4 ;  /* 0x0000000400047312 */ /* 0x000e240000101c00 */
[----:B0-----:R0:W-:Y:S01]  /*4650*/  STG.E.128 desc[UR36][R8.64], R4 ;  /* 0x0000000408007986 */ /* 0x0011e2000c101d24 */
[----:B------:R-:W-:Y:S05]  /*4660*/  BRA `(.L_x_3394) ;  /* 0x0000000800807947 */ /* 0x000fea0003800000 */
.L_x_3407:
        /* <DEDUP_REMOVED lines=15> */
[----:B------:R-:W-:-:S04]  /*4760*/  @P0 SHF.R.U32.HI R0, RZ, 0x14, R3 ;  /* 0x00000014ff000819 */ /* 0x000fc80000011603 */
[----:B------:R-:W-:-:S04]  /*4770*/  @P0 LOP3.LUT R0, R0, 0x1, RZ, 0xc0, !PT ;  /* 0x0000000100000812 */ /* 0x000fc800078ec0ff */
[----:B------:R-:W-:Y:S01]  /*4780*/  @P0 IADD3 R0, R3, 0x407ffff, R0 ;  /* 0x0407ffff03000810 */ /* 0x000fe20007ffe000 */
[----:B------:R-:W-:-:S03]  /*4790*/  @!P0 FADD.FTZ R3, R4, 16384 ;  /* 0x4680000004038421 */ /* 0x000fc60000010000 */
[----:B------:R-:W-:Y:S01]  /*47a0*/  @P0 SHF.R.U32.HI R0, RZ, 0x14, R0 ;  /* 0x00000014ff000819 */ /* 0x000fe20000011600 */
[----:B------:R-:W-:-:S07]  /*47b0*/  @!P0 VIADD R0, R3, 0xb9800000 ;  /* 0xb980000003008836 */ /* 0x000fce0000000000 */
.L_x_3412:
[----:B------:R-:W-:Y:S05]  /*47c0*/  BSYNC B0 ;  /* 0x0000000000007941 */ /* 0x000fea0003800000 */
.L_x_3411:
[----:B------:R-:W-:-:S05]  /*47d0*/  LOP3.LUT R5, R0, R5, RZ, 0xfc, !PT ;  /* 0x0000000500057212 */ /* 0x000fca00078efcff */
[----:B------:R0:W-:Y:S01]  /*47e0*/  STG.E.U8 desc[UR36][R8.64], R5 ;  /* 0x0000000508007986 */ /* 0x0001e2000c101124 */
[----:B------:R-:W-:Y:S05]  /*47f0*/  BRA `(.L_x_3394) ;  /* 0x00000008001c7947 */ /* 0x000fea0003800000 */
.L_x_3410:
        /* <DEDUP_REMOVED lines=13> */
.L_x_3414:
[----:B------:R-:W-:Y:S01]  /*48d0*/  IMAD.MOV.U32 R0, RZ, RZ, 0x7f ;  /* 0x0000007fff007424 */ /* 0x000fe200078e00ff */
[----:B------:R-:W-:-:S04]  /*48e0*/  ISETP.GT.U32.AND P0, PT, R4, 0x7f800000, PT ;  /* 0x7f8000000400780c */ /* 0x000fc80003f04070 */
[----:B------:R-:W-:-:S09]  /*48f0*/  SEL R0, R0, 0x7c, P0 ;  /* 0x0000007c00007807 */ /* 0x000fd20000000000 */
.L_x_3415:
[----:B------:R-:W-:Y:S05]  /*4900*/  BSYNC B0 ;  /* 0x0000000000007941 */ /* 0x000fea0003800000 */
.L_x_3413:
[----:B------:R-:W-:-:S04]  /*4910*/  LOP3.LUT R3, R5, 0x80000000, RZ, 0xc0, !PT ;  /* 0x8000000005037812 */ /* 0x000fc800078ec0ff */
[----:B------:R-:W-:-:S04]  /*4920*/  SHF.R.U32.HI R3, RZ, 0x18, R3 ;  /* 0x00000018ff037819 */ /* 0x000fc80000011603 */
[----:B------:R-:W-:-:S05]  /*4930*/  LOP3.LUT R3, R0, R3, RZ, 0xfc, !PT ;  /* 0x0000000300037212 */ /* 0x000fca00078efcff */
[----:B------:R0:W-:Y:S01]  /*4940*/  STG.E.U8 desc[UR36][R8.64], R3 ;  /* 0x0000000308007986 */ /* 0x0001e2000c101124 */
[----:B------:R-:W-:Y:S05]  /*4950*/  BRA `(.L_x_3394) ;  /* 0x0000000400c47947 */ /* 0x000fea0003800000 */
.L_x_3409:
[----:B------:R-:W0:Y:S02]  /*4960*/  I2F.S8 R0, R3 ;  /* 0x0000000300007306 */ /* 0x000e240000001400 */
[----:B0-----:R-:W-:-:S05]  /*4970*/  F2FP.BF16.F32.PACK_AB R0, RZ, R0 ;  /* 0x00000000ff00723e */ /* 0x001fca00000010ff */
[----:B------:R0:W-:Y:S01]  /*4980*/  STG.E.U16 desc[UR36][R8.64], R0 ;  /* 0x0000000008007986 */ /* 0x0001e2000c101524 */
[----:B------:R-:W-:Y:S05]  /*4990*/  BRA `(.L_x_3394) ;  /* 0x0000000400b47947 */ /* 0x000fea0003800000 */
.L_x_3406:
        /* <DEDUP_REMOVED lines=12> */
.L_x_3418:
        /* <DEDUP_REMOVED lines=17> */
.L_x_3421:
[----:B------:R-:W-:-:S04]  /*4b70*/  LOP3.LUT R3, R3, 0x80000000, RZ, 0xc0, !PT ;  /* 0x8000000003037812 */ /* 0x000fc800078ec0ff */
[----:B------:R-:W-:-:S04]  /*4b80*/  SHF.R.U32.HI R3, RZ, 0x18, R3 ;  /* 0x00000018ff037819 */ /* 0x000fc80000011603 */
[----:B------:R-:W-:-:S04]  /*4b90*/  LOP3.LUT R0, R0, R3, RZ, 0xfc, !PT ;  /* 0x0000000300007212 */ /* 0x000fc800078efcff */
[----:B------:R-:W-:-:S07]  /*4ba0*/  PRMT R4, R0, 0x7610, R4 ;  /* 0x0000761000047816 */ /* 0x000fce0000000004 */
.L_x_3420:
[----:B------:R-:W-:Y:S05]  /*4bb0*/  BSYNC B0 ;  /* 0x0000000000007941 */ /* 0x000fea0003800000 */
.L_x_3419:
[----:B------:R4:W-:Y:S01]  /*4bc0*/  STG.E.U8 desc[UR36][R8.64], R4 ;  /* 0x0000000408007986 */ /* 0x0009e2000c101124 */
[----:B------:R-:W-:Y:S05]  /*4bd0*/  BRA `(.L_x_3394) ;  /* 0x0000000400247947 */ /* 0x000fea0003800000 */
.L_x_3417:
        /* <DEDUP_REMOVED lines=17> */
.L_x_3424:
[----:B------:R-:W-:-:S04]  /*4cf0*/  LOP3.LUT R3, R3, 0x80000000, RZ, 0xc0, !PT ;  /* 0x8000000003037812 */ /* 0x000fc800078ec0ff */
[----:B------:R-:W-:-:S04]  /*4d00*/  SHF.R.U32.HI R3, RZ, 0x18, R3 ;  /* 0x00000018ff037819 */ /* 0x000fc80000011603 */
[----:B------:R-:W-:-:S04]  /*4d10*/  LOP3.LUT R0, R0, R3, RZ, 0xfc, !PT ;  /* 0x0000000300007212 */ /* 0x000fc800078efcff */
[----:B------:R-:W-:-:S07]  /*4d20*/  PRMT R4, R0, 0x7610, R4 ;  /* 0x0000761000047816 */ /* 0x000fce0000000004 */
.L_x_3423:
[----:B------:R-:W-:Y:S05]  /*4d30*/  BSYNC B0 ;  /* 0x0000000000007941 */ /* 0x000fea0003800000 */
.L_x_3422:
[----:B------:R0:W-:Y:S01]  /*4d40*/  STG.E.U8 desc[UR36][R8.64], R4 ;  /* 0x0000000408007986 */ /* 0x0001e2000c101124 */
[----:B------:R-:W-:Y:S05]  /*4d50*/  BRA `(.L_x_3394) ;  /* 0x0000000000c47947 */ /* 0x000fea0003800000 */
.L_x_3416:
        /* <DEDUP_REMOVED lines=12> */
[----:B------:R-:W-:Y:S01]  /*4e20*/  @P2 VIADD R5, R4, 0x1 ;  /* 0x0000000104052836 */ /* 0x000fe20000000000 */
[----:B------:R-:W-:-:S04]  /*4e30*/  @P2 LOP3.LUT R0, R0, 0x1, RZ, 0xc0, !PT ;  /* 0x0000000100002812 */ /* 0x000fc800078ec0ff */
[----:B------:R-:W-:Y:S01]  /*4e40*/  @P2 ISETP.EQ.U32.AND P1, PT, R0, 0x1, P0 ;  /* 0x000000010000280c */ /* 0x000fe20000722070 */
[----:B------:R-:W-:Y:S01]  /*4e50*/  IMAD.MOV.U32 R0, RZ, RZ, 0xff ;  /* 0x000000ffff007424 */ /* 0x000fe200078e00ff */
[----:B------:R-:W-:Y:S02]  /*4e60*/  PLOP3.LUT P0, PT, PT, PT, PT, 0x80, 0x0 ;  /* 0x000000000000781c */ /* 0x000fe40003f0f070 */
[----:B------:R-:W-:Y:S02]  /*4e70*/  @P2 PLOP3.LUT P0, PT, P1, PT, PT, 0x80, 0x0 ;  /* 0x000000000000281c */ /* 0x000fe40000f0f070 */
[----:B------:R-:W-:-:S11]  /*4e80*/  PRMT R3, R0, 0x7610, R3 ;  /* 0x0000761000037816 */ /* 0x000fd60000000003 */
[----:B------:R-:W-:-:S04]  /*4e90*/  @!P0 IMAD.MOV R5, RZ, RZ, R4 ;  /* 0x000000ffff058224 */ /* 0x000fc800078e0204 */
[----:B------:R-:W-:-:S05]  /*4ea0*/  @P2 IMAD.MOV.U32 R3, RZ, RZ, R5 ;  /* 0x000000ffff032224 */ /* 0x000fca00078e0005 */
[----:B------:R3:W-:Y:S01]  /*4eb0*/  STG.E.U8 desc[UR36][R8.64], R3 ;  /* 0x0000000308007986 */ /* 0x0007e2000c101124 */
[----:B------:R-:W-:Y:S05]  /*4ec0*/  BRA `(.L_x_3394) ;  /* 0x0000000000687947 */ /* 0x000fea0003800000 */
.L_x_3399:
        /* <DEDUP_REMOVED lines=16> */
.L_x_3427:
[----:B------:R-:W-:Y:S05]  /*4fd0*/  BRA `(.L_x_3394) ;  /* 0x0000000000247947 */ /* 0x000fea0003800000 */
.L_x_3426:
[----:B------:R-:W-:-:S04]  /*4fe0*/  LOP3.LUT R3, R3, 0xffff, RZ, 0xc0, !PT ;  /* 0x0000ffff03037812 */ /* 0x000fc800078ec0ff */
[----:B------:R-:W-:-:S05]  /*4ff0*/  PRMT R3, R3, 0x8880, RZ ;  /* 0x0000888003037816 */ /* 0x000fca00000000ff */
[----:B------:R-:W-:-:S05]  /*5000*/  IMAD.MOV.U32 R4, RZ, RZ, R3 ;  /* 0x000000ffff047224 */ /* 0x000fca00078e0003 */
[----:B------:R-:W-:-:S05]  /*5010*/  SHF.R.S32.HI R5, RZ, 0x1f, R4 ;  /* 0x0000001fff057819 */ /* 0x000fca0000011404 */
[----:B------:R1:W-:Y:S01]  /*5020*/  STG.E.64 desc[UR36][R8.64], R4 ;  /* 0x0000000408007986 */ /* 0x0003e2000c101b24 */
[----:B------:R-:W-:Y:S05]  /*5030*/  BRA `(.L_x_3394) ;  /* 0x00000000000c7947 */ /* 0x000fea0003800000 */
.L_x_3425:
[----:B------:R-:W-:-:S04]  /*5040*/  LOP3.LUT R3, R3, 0xffff, RZ, 0xc0, !PT ;  /* 0x0000ffff03037812 */ /* 0x000fc800078ec0ff */
[----:B------:R-:W-:-:S05]  /*5050*/  PRMT R3, R3, 0x8880, RZ ;  /* 0x0000888003037816 */ /* 0x000fca00000000ff */
[----:B------:R0:W-:Y:S02]  /*5060*/  STG.E desc[UR36][R8.64], R3 ;  /* 0x0000000308007986 */ /* 0x0001e4000c101924 */
.L_x_3394:
[----:B------:R-:W-:Y:S05]  /*5070*/  BSYNC B6 ;  /* 0x0000000000067941 */ /* 0x000fea0003800000 */
.L_x_3393:
[----:B------:R-:W-:Y:S01]  /*5080*/  ISETP.GE.AND P0, PT, R19, R22, PT ;  /* 0x000000161300720c */ /* 0x000fe20003f06270 */
[----:B------:R-:W-:-:S12]  /*5090*/  BSSY B6, `(.L_x_3428) ;  /* 0x00001fe000067945 */ /* 0x000fd80003800000 */
[----:B------:R-:W-:Y:S05]  /*50a0*/  @P0 BRA `(.L_x_3429) ;  /* 0x0000001c00f00947 */ /* 0x000fea0003800000 */
[----:B01-34-:R-:W0:Y:S01]  /*50b0*/  LDC.64 R8, c[0x0][0x218] ;  /* 0x00008600ff087b82 */ /* 0x01be220000000a00 */
[----:B------:R-:W-:Y:S01]  /*50c0*/  IMAD R0, R2, 0x200, R19 ;  /* 0x0000020002007824 */ /* 0x000fe200078e0213 */
[----:B--2---:R-:W-:Y:S01]  /*50d0*/  PRMT R4, R16, 0x9910, RZ ;  /* 0x0000991010047816 */ /* 0x004fe200000000ff */
        /* <DEDUP_REMOVED lines=17> */
.L_x_3433:
[----:B------:R0:W-:Y:S01]  /*51f0*/  STG.E.U8 desc[UR36][R8.64], R23 ;  /* 0x0000001708007986 */ /* 0x0001e2000c101124 */
[----:B------:R-:W-:Y:S05]  /*5200*/  BRA `(.L_x_3435) ;  /* 0x0000000c00987947 */ /* 0x000fea0003800000 */
.L_x_3432:
        /* <DEDUP_REMOVED lines=12> */
.L_x_3437:
[----:B------:R-:W-:-:S04]  /*52d0*/  LOP3.LUT R23, R23, 0xffff, RZ, 0xc0, !PT ;  /* 0x0000ffff17177812 */ /* 0x000fc800078ec0ff */
[----:B------:R-:W-:-:S05]  /*52e0*/  PRMT R3, R23, 0x8880, RZ ;  /* 0x0000888017037816 */ /* 0x000fca00000000ff */
[----:B------:R0:W-:Y:S01]  /*52f0*/  STG.E desc[UR36][R8.64], R3 ;  /* 0x0000000308007986 */ /* 0x0001e2000c101924 */
[----:B------:R-:W-:Y:S05]  /*5300*/  BRA `(.L_x_3435) ;  /* 0x0000000c00587947 */ /* 0x000fea0003800000 */
.L_x_3436:
[----:B------:R-:W-:-:S04]  /*5310*/  PRMT R3, R23, 0x8880, RZ ;  /* 0x0000888017037816 */ /* 0x000fc800000000ff */
[----:B------:R-:W-:-:S05]  /*5320*/  PRMT R3, R3, 0x7710, RZ ;  /* 0x0000771003037816 */ /* 0x000fca00000000ff */
[----:B------:R0:W-:Y:S01]  /*5330*/  STG.E.U16 desc[UR36][R8.64], R3 ;  /* 0x0000000308007986 */ /* 0x0001e2000c101524 */
[----:B------:R-:W-:Y:S05]  /*5340*/  BRA `(.L_x_3435) ;  /* 0x0000000c00487947 */ /* 0x000fea0003800000 */
.L_x_3431:
        /* <DEDUP_REMOVED lines=9> */
.L_x_3439:
[----:B------:R-:W0:Y:S02]  /*53e0*/  I2F.S8 R0, R23 ;  /* 0x0000001700007306 */ /* 0x000e240000001400 */
[----:B0-----:R-:W-:-:S05]  /*53f0*/  F2FP.F16.F32.PACK_AB R0, RZ, R0 ;  /* 0x00000000ff00723e */ /* 0x001fca00000000ff */
[----:B------:R0:W-:Y:S01]  /*5400*/  STG.E.U16 desc[UR36][R8.64], R0 ;  /* 0x0000000008007986 */ /* 0x0001e2000c101524 */
[----:B------:R-:W-:Y:S05]  /*5410*/  BRA `(.L_x_3435) ;  /* 0x0000000c00147947 */ /* 0x000fea0003800000 */
.L_x_3438:
        /* <DEDUP_REMOVED lines=10> */
.L_x_3441:
[----:B------:R-:W0:Y:S02]  /*54c0*/  I2F.S8 R23, R23 ;  /* 0x0000001700177306 */ /* 0x000e240000001400 */
[----:B0-----:R-:W-:-:S04]  /*54d0*/  F2FP.F16.F32.PACK_AB R3, RZ, R23 ;  /* 0x00000017ff03723e */ /* 0x001fc800000000ff */
[----:B------:R-:W-:-:S05]  /*54e0*/  PRMT R3, R3, 0x5410, RZ ;  /* 0x0000541003037816 */ /* 0x000fca00000000ff */
[----:B------:R0:W-:Y:S01]  /*54f0*/  STG.E desc[UR36][R8.64], R3 ;  /* 0x0000000308007986 */ /* 0x0001e2000c101924 */
[----:B------:R-:W-:Y:S05]  /*5500*/  BRA `(.L_x_3435) ;  /* 0x0000000800d87947 */ /* 0x000fea0003800000 */
.L_x_3440:
[----:B------:R-:W-:-:S04]  /*5510*/  PRMT R4, R23, 0x8880, RZ ;  /* 0x0000888017047816 */ /* 0x000fc800000000ff */
[----:B------:R-:W-:-:S06]  /*5520*/  PRMT R4, R4, 0x7710, RZ ;  /* 0x0000771004047816 */ /* 0x000fcc00000000ff */
[----:B------:R-:W0:Y:S02]  /*5530*/  I2F.F64.S16 R4, R4 ;  /* 0x0000000400047312 */ /* 0x000e240000101c00 */
[----:B0-----:R0:W-:Y:S01]  /*5540*/  STG.E.64 desc[UR36][R8.64], R4 ;  /* 0x0000000408007986 */ /* 0x0011e2000c101b24 */
[----:B------:R-:W-:Y:S05]  /*5550*/  BRA `(.L_x_3435) ;  /* 0x0000000800c47947 */ /* 0x000fea0003800000 */
.L_x_3430:
        /* <DEDUP_REMOVED lines=12> */
.L_x_3444:
[----:B------:R-:W-:Y:S02]  /*5620*/  PRMT R4, R23, 0x8880, RZ ;  /* 0x0000888017047816 */ /* 0x000fe400000000ff */
[----:B------:R-:W-:Y:S02]  /*5630*/  CS2R R6, SRZ ;  /* 0x0000000000067805 */ /* 0x000fe4000001ff00 */
[----:B------:R-:W-:-:S06]  /*5640*/  PRMT R4, R4, 0x7710, RZ ;  /* 0x0000771004047816 */ /* 0x000fcc00000000ff */
[----:B------:R-:W0:Y:S02]  /*5650*/  I2F.F64.S16 R4, R4 ;  /* 0x0000000400047312 */ /* 0x000e240000101c00 */
[----:B0-----:R0:W-:Y:S01]  /*5660*/  STG.E.128 desc[UR36][R8.64], R4 ;  /* 0x0000000408007986 */ /* 0x0011e2000c101d24 */
[----:B------:R-:W-:Y:S05]  /*5670*/  BRA `(.L_x_3435) ;  /* 0x00000008007c7947 */ /* 0x000fea0003800000 */
.L_x_3443:
        /* <DEDUP_REMOVED lines=21> */
.L_x_3448:
[----:B------:R-:W-:Y:S05]  /*57d0*/  BSYNC B0 ;  /* 0x0000000000007941 */ /* 0x000fea0003800000 */
.L_x_3447:
[----:B------:R-:W-:-:S05]  /*57e0*/  LOP3.LUT R5, R0, R5, RZ, 0xfc, !PT ;  /* 0x0000000500057212 */ /* 0x000fca00078efcff */
[----:B------:R0:W-:Y:S01]  /*57f0*/  STG.E.U8 desc[UR36][R8.64], R5 ;  /* 0x0000000508007986 */ /* 0x0001e2000c101124 */
[----:B------:R-:W-:Y:S05]  /*5800*/  BRA `(.L_x_3435) ;  /* 0x0000000800187947 */ /* 0x000fea0003800000 */
.L_x_3446:
        /* <DEDUP_REMOVED lines=13> */
.L_x_3450:
[----:B------:R-:W-:Y:S01]  /*58e0*/  IMAD.MOV.U32 R0, RZ, RZ, 0x7f ;  /* 0x0000007fff007424 */ /* 0x000fe200078e00ff */
[----:B------:R-:W-:-:S04]  /*58f0*/  ISETP.GT.U32.AND P0, PT, R3, 0x7f800000, PT ;  /* 0x7f8000000300780c */ /* 0x000fc80003f04070 */
[----:B------:R-:W-:-:S09]  /*5900*/  SEL R0, R0, 0x7c, P0 ;  /* 0x0000007c00007807 */ /* 0x000fd20000000000 */
.L_x_3451:
[----:B------:R-:W-:Y:S05]  /*5910*/  BSYNC B0 ;  /* 0x0000000000007941 */ /* 0x000fea0003800000 */
.L_x_3449:
[----:B------:R-:W-:-:S04]  /*5920*/  LOP3.LUT R3, R23, 0x80000000, RZ, 0xc0, !PT ;  /* 0x8000000017037812 */ /* 0x000fc800078ec0ff */
[----:B------:R-:W-:-:S04]  /*5930*/  SHF.R.U32.HI R3, RZ, 0x18, R3 ;  /* 0x00000018ff037819 */ /* 0x000fc80000011603 */
[----:B------:R-:W-:-:S05]  /*5940*/  LOP3.LUT R3, R0, R3, RZ, 0xfc, !PT ;  /* 0x0000000300037212 */ /* 0x000fca00078efcff */
[----:B------:R0:W-:Y:S01]  /*5950*/  STG.E.U8 desc[UR36][R8.64], R3 ;  /* 0x0000000308007986 */ /* 0x0001e2000c101124 */
[----:B------:R-:W-:Y:S05]  /*5960*/  BRA `(.L_x_3435) ;  /* 0x0000000400c07947 */ /* 0x000fea0003800000 */
.L_x_3445:
[----:B------:R-:W0:Y:S02]  /*5970*/  I2F.S8 R0, R23 ;  /* 0x0000001700007306 */ /* 0x000e240000001400 */
[----:B0-----:R-:W-:-:S05]  /*5980*/  F2FP.BF16.F32.PACK_AB R0, RZ, R0 ;  /* 0x00000000ff00723e */ /* 0x001fca00000010ff */
[----:B------:R0:W-:Y:S01]  /*5990*/  STG.E.U16 desc[UR36][R8.64], R0 ;  /* 0x0000000008007986 */ /* 0x0001e2000c101524 */
[----:B------:R-:W-:Y:S05]  /*59a0*/  BRA `(.L_x_3435) ;  /* 0x0000000400b07947 */ /* 0x000fea0003800000 */
.L_x_3442:
        /* <DEDUP_REMOVED lines=12> */
.L_x_3454:
        /* <DEDUP_REMOVED lines=17> */
.L_x_3457:
[----:B------:R-:W-:-:S04]  /*5b80*/  LOP3.LUT R3, R23, 0x80000000, RZ, 0xc0, !PT ;  /* 0x8000000017037812 */ /* 0x000fc800078ec0ff */
[----:B------:R-:W-:-:S04]  /*5b90*/  SHF.R.U32.HI R3, RZ, 0x18, R3 ;  /* 0x00000018ff037819 */ /* 0x000fc80000011603 */
[----:B------:R-:W-:-:S04]  /*5ba0*/  LOP3.LUT R0, R0, R3, RZ, 0xfc, !PT ;  /* 0x0000000300007212 */ /* 0x000fc800078efcff */
[----:B------:R-:W-:-:S07]  /*5bb0*/  PRMT R4, R0, 0x7610, R4 ;  /* 0x0000761000047816 */ /* 0x000fce0000000004 */
.L_x_3456:
[----:B------:R-:W-:Y:S05]  /*5bc0*/  BSYNC B0 ;  /* 0x0000000000007941 */ /* 0x000fea0003800000 */
.L_x_3455:
[----:B------:R3:W-:Y:S01]  /*5bd0*/  STG.E.U8 desc[UR36][R8.64], R4 ;  /* 0x0000000408007986 */ /* 0x0007e2000c101124 */
[----:B------:R-:W-:Y:S05]  /*5be0*/  BRA `(.L_x_3435) ;  /* 0x0000000400207947 */ /* 0x000fea0003800000 */
.L_x_3453:
        /* <DEDUP_REMOVED lines=17> */
.L_x_3460:
[----:B------:R-:W-:-:S04]  /*5d00*/  LOP3.LUT R3, R23, 0x80000000, RZ, 0xc0, !PT ;  /* 0x8000000017037812 */ /* 0x000fc800078ec0ff */
[----:B------:R-:W-:-:S04]  /*5d10*/  SHF.R.U32.HI R3, RZ, 0x18, R3 ;  /* 0x00000018ff037819 */ /* 0x000fc80000011603 */
[----:B------:R-:W-:-:S04]  /*5d20*/  LOP3.LUT R0, R0, R3, RZ, 0xfc, !PT ;  /* 0x0000000300007212 */ /* 0x000fc800078efcff */
[----:B------:R-:W-:-:S07]  /*5d30*/  PRMT R4, R0, 0x7610, R4 ;  /* 0x0000761000047816 */ /* 0x000fce0000000004 */
.L_x_3459:
[----:B------:R-:W-:Y:S05]  /*5d40*/  BSYNC B0 ;  /* 0x0000000000007941 */ /* 0x000fea0003800000 */
.L_x_3458:
[----:B------:R0:W-:Y:S01]  /*5d50*/  STG.E.U8 desc[UR36][R8.64], R4 ;  /* 0x0000000408007986 */ /* 0x0001e2000c101124 */
[----:B------:R-:W-:Y:S05]  /*5d60*/  BRA `(.L_x_3435) ;  /* 0x0000000000c07947 */ /* 0x000fea0003800000 */
.L_x_3452:
        /* <DEDUP_REMOVED lines=22> */
.L_x_3434:
        /* <DEDUP_REMOVED lines=16> */
.L_x_3463:
[----:B------:R-:W-:Y:S05]  /*5fd0*/  BRA `(.L_x_3435) ;  /* 0x0000000000247947 */ /* 0x000fea0003800000 */
.L_x_3462:
[----:B------:R-:W-:-:S04]  /*5fe0*/  LOP3.LUT R23, R23, 0xffff, RZ, 0xc0, !PT ;  /* 0x0000ffff17177812 */ /* 0x000fc800078ec0ff */
[----:B------:R-:W-:-:S05]  /*5ff0*/  PRMT R23, R23, 0x8880, RZ ;  /* 0x0000888017177816 */ /* 0x000fca00000000ff */
[----:B------:R-:W-:-:S05]  /*6000*/  IMAD.MOV.U32 R4, RZ, RZ, R23 ;  /* 0x000000ffff047224 */ /* 0x000fca00078e0017 */
[----:B------:R-:W-:-:S05]  /*6010*/  SHF.R.S32.HI R5, RZ, 0x1f, R4 ;  /* 0x0000001fff057819 */ /* 0x000fca0000011404 */
[----:B------:R1:W-:Y:S01]  /*6020*/  STG.E.64 desc[UR36][R8.64], R4 ;  /* 0x0000000408007986 */ /* 0x0003e2000c101b24 */
[----:B------:R-:W-:Y:S05]  /*6030*/  BRA `(.L_x_3435) ;  /* 0x00000000000c7947 */ /* 0x000fea0003800000 */
.L_x_3461:
[----:B------:R-:W-:-:S04]  /*6040*/  LOP3.LUT R23, R23, 0xffff, RZ, 0xc0, !PT ;  /* 0x0000ffff17177812 */ /* 0x000fc800078ec0ff */
[----:B------:R-:W-:-:S05]  /*6050*/  PRMT R3, R23, 0x8880, RZ ;  /* 0x0000888017037816 */ /* 0x000fca00000000ff */
[----:B------:R0:W-:Y:S02]  /*6060*/  STG.E desc[UR36][R8.64], R3 ;  /* 0x0000000308007986 */ /* 0x0001e4000c101924 */
.L_x_3435:
        /* <DEDUP_REMOVED lines=23> */
.L_x_3467:
[----:B------:R0:W-:Y:S01]  /*61e0*/  STG.E.U8 desc[UR36][R8.64], R17 ;  /* 0x0000001108007986 */ /* 0x0001e2000c101124 */
[----:B------:R-:W-:Y:S05]  /*61f0*/  BRA `(.L_x_3469) ;  /* 0x0000000c00987947 */ /* 0x000fea0003800000 */
.L_x_3466:
        /* <DEDUP_REMOVED lines=12> */
.L_x_3471:
[----:B------:R-:W-:-:S04]  /*62c0*/  LOP3.LUT R17, R17, 0xffff, RZ, 0xc0, !PT ;  /* 0x0000ffff11117812 */ /* 0x000fc800078ec0ff */
[----:B------:R-:W-:-:S05]  /*62d0*/  PRMT R3, R17, 0x8880, RZ ;  /* 0x0000888011037816 */ /* 0x000fca00000000ff */
[----:B------:R0:W-:Y:S01]  /*62e0*/  STG.E desc[UR36][R8.64], R3 ;  /* 0x0000000308007986 */ /* 0x0001e2000c101924 */
[----:B------:R-:W-:Y:S05]  /*62f0*/  BRA `(.L_x_3469) ;  /* 0x0000000c00587947 */ /* 0x000fea0003800000 */
.L_x_3470:
[----:B------:R-:W-:-:S04]  /*6300*/  PRMT R3, R17, 0x8880, RZ ;  /* 0x0000888011037816 */ /* 0x000fc800000000ff */
[----:B------:R-:W-:-:S05]  /*6310*/  PRMT R3, R3, 0x7710, RZ ;  /* 0x0000771003037816 */ /* 0x000fca00000000ff */
[----:B------:R0:W-:Y:S01]  /*6320*/  STG.E.U16 desc[UR36][R8.64], R3 ;  /* 0x0000000308007986 */ /* 0x0001e2000c101524 */
[----:B------:R-:W-:Y:S05]  /*6330*/  BRA `(.L_x_3469) ;  /* 0x0000000c00487947 */ /* 0x000fea0003800000 */
.L_x_3465:
        /* <DEDUP_REMOVED lines=9> */
.L_x_3473:
[----:B------:R-:W0:Y:S02]  /*63d0*/  I2F.S8 R0, R17 ;  /* 0x0000001100007306 */ /* 0x000e240000001400 */
[----:B0-----:R-:W-:-:S05]  /*63e0*/  F2FP.F16.F32.PACK_AB R0, RZ, R0 ;  /* 0x00000000ff00723e */ /* 0x001fca00000000ff */
[----:B------:R0:W-:Y:S01]  /*63f0*/  STG.E.U16 desc[UR36][R8.64], R0 ;  /* 0x0000000008007986 */ /* 0x0001e2000c101524 */
[----:B------:R-:W-:Y:S05]  /*6400*/  BRA `(.L_x_3469) ;  /* 0x0000000c00147947 */ /* 0x000fea0003800000 */
.L_x_3472:
        /* <DEDUP_REMOVED lines=10> */
.L_x_3475:
[----:B------:R-:W0:Y:S02]  /*64b0*/  I2F.S8 R17, R17 ;  /* 0x0000001100117306 */ /* 0x000e240000001400 */
[----:B0-----:R-:W-:-:S04]  /*64c0*/  F2FP.F16.F32.PACK_AB R3, RZ, R17 ;  /* 0x00000011ff03723e */ /* 0x001fc800000000ff */
[----:B------:R-:W-:-:S05]  /*64d0*/  PRMT R3, R3, 0x5410, RZ ;  /* 0x0000541003037816 */ /* 0x000fca00000000ff */
[----:B------:R0:W-:Y:S01]  /*64e0*/  STG.E desc[UR36][R8.64], R3 ;  /* 0x0000000308007986 */ /* 0x0001e2000c101924 */
[----:B------:R-:W-:Y:S05]  /*64f0*/  BRA `(.L_x_3469) ;  /* 0x0000000800d87947 */ /* 0x000fea0003800000 */
.L_x_3474:
[----:B------:R-:W-:-:S04]  /*6500*/  PRMT R4, R17, 0x8880, RZ ;  /* 0x0000888011047816 */ /* 0x000fc800000000ff */
[----:B------:R-:W-:-:S06]  /*6510*/  PRMT R4, R4, 0x7710, RZ ;  /* 0x0000771004047816 */ /* 0x000fcc00000000ff */
[----:B------:R-:W0:Y:S02]  /*6520*/  I2F.F64.S16 R4, R4 ;  /* 0x0000000400047312 */ /* 0x000e240000101c00 */
[----:B0-----:R0:W-:Y:S01]  /*6530*/  STG.E.64 desc[UR36][R8.64], R4 ;  /* 0x0000000408007986 */ /* 0x0011e2000c101b24 */
[----:B------:R-:W-:Y:S05]  /*6540*/  BRA `(.L_x_3469) ;  /* 0x0000000800c47947 */ /* 0x000fea0003800000 */
.L_x_3464:
        /* <DEDUP_REMOVED lines=12> */
.L_x_3478:
[----:B------:R-:W-:Y:S02]  /*6610*/  PRMT R4, R17, 0x8880, RZ ;  /* 0x0000888011047816 */ /* 0x000fe400000000ff */
[----:B------:R-:W-:Y:S02]  /*6620*/  CS2R R6, SRZ ;  /* 0x0000000000067805 */ /* 0x000fe4000001ff00 */
[----:B------:R-:W-:-:S06]  /*6630*/  PRMT R4, R4, 0x7710, RZ ;  /* 0x0000771004047816 */ /* 0x000fcc00000000ff */
[----:B------:R-:W0:Y:S02]  /*6640*/  I2F.F64.S16 R4, R4 ;  /* 0x0000000400047312 */ /* 0x000e240000101c00 */
[----:B0-----:R0:W-:Y:S01]  /*6650*/  STG.E.128 desc[UR36][R8.64], R4 ;  /* 0x0000000408007986 */ /* 0x0011e2000c101d24 */
[----:B------:R-:W-:Y:S05]  /*6660*/  BRA `(.L_x_3469) ;  /* 0x00000008007c7947 */ /* 0x000fea0003800000 */
.L_x_3477:
        /* <DEDUP_REMOVED lines=21> */
.L_x_3482:
[----:B------:R-:W-:Y:S05]  /*67c0*/  BSYNC B0 ;  /* 0x0000000000007941 */ /* 0x000fea0003800000 */
.L_x_3481:
[----:B------:R-:W-:-:S05]  /*67d0*/  LOP3.LUT R5, R0, R5, RZ, 0xfc, !PT ;  /* 0x0000000500057212 */ /* 0x000fca00078efcff */
[----:B------:R0:W-:Y:S01]  /*67e0*/  STG.E.U8 desc[UR36][R8.64], R5 ;  /* 0x0000000508007986 */ /* 0x0001e2000c101124 */
[----:B------:R-:W-:Y:S05]  /*67f0*/  BRA `(.L_x_3469) ;  /* 0x0000000800187947 */ /* 0x000fea0003800000 */
.L_x_3480:
        /* <DEDUP_REMOVED lines=13> */
.L_x_3484:
[----:B------:R-:W-:Y:S01]  /*68d0*/  IMAD.MOV.U32 R0, RZ, RZ, 0x7f ;  /* 0x0000007fff007424 */ /* 0x000fe200078e00ff */
[----:B------:R-:W-:-:S04]  /*68e0*/  ISETP.GT.U32.AND P0, PT, R3, 0x7f800000, PT ;  /* 0x7f8000000300780c */ /* 0x000fc80003f04070 */
[----:B------:R-:W-:-:S09]  /*68f0*/  SEL R0, R0, 0x7c, P0 ;  /* 0x0000007c00007807 */ /* 0x000fd20000000000 */
.L_x_3485:
[----:B------:R-:W-:Y:S05]  /*6900*/  BSYNC B0 ;  /* 0x0000000000007941 */ /* 0x000fea0003800000 */
.L_x_3483:
[----:B------:R-:W-:-:S04]  /*6910*/  LOP3.LUT R3, R17, 0x80000000, RZ, 0xc0, !PT ;  /* 0x8000000011037812 */ /* 0x000fc800078ec0ff */
[----:B------:R-:W-:-:S04]  /*6920*/  SHF.R.U32.HI R3, RZ, 0x18, R3 ;  /* 0x00000018ff037819 */ /* 0x000fc80000011603 */
[----:B------:R-:W-:-:S05]  /*6930*/  LOP3.LUT R3, R0, R3, RZ, 0xfc, !PT ;  /* 0x0000000300037212 */ /* 0x000fca00078efcff */
[----:B------:R0:W-:Y:S01]  /*6940*/  STG.E.U8 desc[UR36][R8.64], R3 ;  /* 0x0000000308007986 */ /* 0x0001e2000c101124 */
[----:B------:R-:W-:Y:S05]  /*6950*/  BRA `(.L_x_3469) ;  /* 0x0000000400c07947 */ /* 0x000fea0003800000 */
.L_x_3479:
[----:B------:R-:W0:Y:S02]  /*6960*/  I2F.S8 R0, R17 ;  /* 0x0000001100007306 */ /* 0x000e240000001400 */
[----:B0-----:R-:W-:-:S05]  /*6970*/  F2FP.BF16.F32.PACK_AB R0, RZ, R0 ;  /* 0x00000000ff00723e */ /* 0x001fca00000010ff */
[----:B------:R0:W-:Y:S01]  /*6980*/  STG.E.U16 desc[UR36][R8.64], R0 ;  /* 0x0000000008007986 */ /* 0x0001e2000c101524 */
[----:B------:R-:W-:Y:S05]  /*6990*/  BRA `(.L_x_3469) ;  /* 0x0000000400b07947 */ /* 0x000fea0003800000 */
.L_x_3476:
        /* <DEDUP_REMOVED lines=12> */
.L_x_3488:
        /* <DEDUP_REMOVED lines=17> */
.L_x_3491:
[----:B------:R-:W-:-:S04]  /*6b70*/  LOP3.LUT R3, R17, 0x80000000, RZ, 0xc0, !PT ;  /* 0x8000000011037812 */ /* 0x000fc800078ec0ff */
[----:B------:R-:W-:-:S04]  /*6b80*/  SHF.R.U32.HI R3, RZ, 0x18, R3 ;  /* 0x00000018ff037819 */ /* 0x000fc80000011603 */
[----:B------:R-:W-:-:S04]  /*6b90*/  LOP3.LUT R0, R0, R3, RZ, 0xfc, !PT ;  /* 0x0000000300007212 */ /* 0x000fc800078efcff */
[----:B------:R-:W-:-:S07]  /*6ba0*/  PRMT R4, R0, 0x7610, R4 ;  /* 0x0000761000047816 */ /* 0x000fce0000000004 */
.L_x_3490:
[----:B------:R-:W-:Y:S05]  /*6bb0*/  BSYNC B0 ;  /* 0x0000000000007941 */ /* 0x000fea0003800000 */
.L_x_3489:
[----:B------:R3:W-:Y:S01]  /*6bc0*/  STG.E.U8 desc[UR36][R8.64], R4 ;  /* 0x0000000408007986 */ /* 0x0007e2000c101124 */
[----:B------:R-:W-:Y:S05]  /*6bd0*/  BRA `(.L_x_3469) ;  /* 0x0000000400207947 */ /* 0x000fea0003800000 */
.L_x_3487:
        /* <DEDUP_REMOVED lines=17> */
.L_x_3494:
[----:B------:R-:W-:-:S04]  /*6cf0*/  LOP3.LUT R3, R17, 0x80000000, RZ, 0xc0, !PT ;  /* 0x8000000011037812 */ /* 0x000fc800078ec0ff */
[----:B------:R-:W-:-:S04]  /*6d00*/  SHF.R.U32.HI R3, RZ, 0x18, R3 ;  /* 0x00000018ff037819 */ /* 0x000fc80000011603 */
[----:B------:R-:W-:-:S04]  /*6d10*/  LOP3.LUT R0, R0, R3, RZ, 0xfc, !PT ;  /* 0x0000000300007212 */ /* 0x000fc800078efcff */
[----:B------:R-:W-:-:S07]  /*6d20*/  PRMT R4, R0, 0x7610, R4 ;  /* 0x0000761000047816 */ /* 0x000fce0000000004 */
.L_x_3493:
[----:B------:R-:W-:Y:S05]  /*6d30*/  BSYNC B0 ;  /* 0x0000000000007941 */ /* 0x000fea0003800000 */
.L_x_3492:
[----:B------:R0:W-:Y:S01]  /*6d40*/  STG.E.U8 desc[UR36][R8.64], R4 ;  /* 0x0000000408007986 */ /* 0x0001e2000c101124 */
[----:B------:R-:W-:Y:S05]  /*6d50*/  BRA `(.L_x_3469) ;  /* 0x0000000000c07947 */ /* 0x000fea0003800000 */
.L_x_3486:
        /* <DEDUP_REMOVED lines=22> */
.L_x_3468:
        /* <DEDUP_REMOVED lines=16> */
.L_x_3497:
[----:B------:R-:W-:Y:S05]  /*6fc0*/  BRA `(.L_x_3469) ;  /* 0x0000000000247947 */ /* 0x000fea0003800000 */
.L_x_3496:
[----:B------:R-:W-:-:S04]  /*6fd0*/  LOP3.LUT R17, R17, 0xffff, RZ, 0xc0, !PT ;  /* 0x0000ffff11117812 */ /* 0x000fc800078ec0ff */
[----:B------:R-:W-:-:S05]  /*6fe0*/  PRMT R17, R17, 0x8880, RZ ;  /* 0x0000888011117816 */ /* 0x000fca00000000ff */
[----:B------:R-:W-:-:S05]  /*6ff0*/  IMAD.MOV.U32 R4, RZ, RZ, R17 ;  /* 0x000000ffff047224 */ /* 0x000fca00078e0011 */
[----:B------:R-:W-:-:S05]  /*7000*/  SHF.R.S32.HI R5, RZ, 0x1f, R4 ;  /* 0x0000001fff057819 */ /* 0x000fca0000011404 */
[----:B------:R2:W-:Y:S01]  /*7010*/  STG.E.64 desc[UR36][R8.64], R4 ;  /* 0x0000000408007986 */ /* 0x0005e2000c101b24 */
[----:B------:R-:W-:Y:S05]  /*7020*/  BRA `(.L_x_3469) ;  /* 0x00000000000c7947 */ /* 0x000fea0003800000 */
.L_x_3495:
[----:B------:R-:W-:-:S04]  /*7030*/  LOP3.LUT R17, R17, 0xffff, RZ, 0xc0, !PT ;  /* 0x0000ffff11117812 */ /* 0x000fc800078ec0ff */
[----:B------:R-:W-:-:S05]  /*7040*/  PRMT R3, R17, 0x8880, RZ ;  /* 0x0000888011037816 */ /* 0x000fca00000000ff */
[----:B------:R0:W-:Y:S02]  /*7050*/  STG.E desc[UR36][R8.64], R3 ;  /* 0x0000000308007986 */ /* 0x0001e4000c101924 */
.L_x_3469:
[----:B------:R-:W-:-:S07]  /*7060*/  VIADD R19, R19, 0x80 ;  /* 0x0000008013137836 */ /* 0x000fce0000000000 */
.L_x_3429:
[----:B------:R-:W-:Y:S05]  /*7070*/  BSYNC B6 ;  /* 0x0000000000067941 */ /* 0x000fea0003800000 */
.L_x_3428:
        /* <DEDUP_REMOVED lines=21> */
.L_x_3501:
[----:B------:R-:W-:Y:S01]  /*71d0*/  STG.E.U8 desc[UR36][R2.64], R18 ;  /* 0x0000001202007986 */ /* 0x000fe2000c101124 */
[----:B------:R-:W-:Y:S05]  /*71e0*/  EXIT ;  /* 0x000000000000794d */ /* 0x000fea0003800000 */
.L_x_3500:
        /* <DEDUP_REMOVED lines=12> */
.L_x_3504:
[----:B------:R-:W-:-:S04]  /*72b0*/  LOP3.LUT R18, R18, 0xffff, RZ, 0xc0, !PT ;  /* 0x0000ffff12127812 */ /* 0x000fc800078ec0ff */
[----:B------:R-:W-:-:S05]  /*72c0*/  PRMT R5, R18, 0x8880, RZ ;  /* 0x0000888012057816 */ /* 0x000fca00000000ff */
[----:B------:R-:W-:Y:S01]  /*72d0*/  STG.E desc[UR36][R2.64], R5 ;  /* 0x0000000502007986 */ /* 0x000fe2000c101924 */
[----:B------:R-:W-:Y:S05]  /*72e0*/  EXIT ;  /* 0x000000000000794d */ /* 0x000fea0003800000 */
.L_x_3503:
[----:B------:R-:W-:-:S04]  /*72f0*/  PRMT R5, R18, 0x8880, RZ ;  /* 0x0000888012057816 */ /* 0x000fc800000000ff */
[----:B------:R-:W-:-:S05]  /*7300*/  PRMT R5, R5, 0x7710, RZ ;  /* 0x0000771005057816 */ /* 0x000fca00000000ff */
[----:B------:R-:W-:Y:S01]  /*7310*/  STG.E.U16 desc[UR36][R2.64], R5 ;  /* 0x0000000502007986 */ /* 0x000fe2000c101524 */
[----:B------:R-:W-:Y:S05]  /*7320*/  EXIT ;  /* 0x000000000000794d */ /* 0x000fea0003800000 */
.L_x_3499:
        /* <DEDUP_REMOVED lines=9> */
.L_x_3506:
[----:B------:R-:W0:Y:S02]  /*73c0*/  I2F.S8 R0, R18 ;  /* 0x0000001200007306 */ /* 0x000e240000001400 */
[----:B0-----:R-:W-:-:S05]  /*73d0*/  F2FP.F16.F32.PACK_AB R0, RZ, R0 ;  /* 0x00000000ff00723e */ /* 0x001fca00000000ff */
[----:B------:R-:W-:Y:S01]  /*73e0*/  STG.E.U16 desc[UR36][R2.64], R0 ;  /* 0x0000000002007986 */ /* 0x000fe2000c101524 */
[----:B------:R-:W-:Y:S05]  /*73f0*/  EXIT ;  /* 0x000000000000794d */ /* 0x000fea0003800000 */
.L_x_3505:
        /* <DEDUP_REMOVED lines=10> */
.L_x_3508:
[----:B------:R-:W0:Y:S02]  /*74a0*/  I2F.S8 R18, R18 ;  /* 0x0000001200127306 */ /* 0x000e240000001400 */
[----:B0-----:R-:W-:-:S04]  /*74b0*/  F2FP.F16.F32.PACK_AB R5, RZ, R18 ;  /* 0x00000012ff05723e */ /* 0x001fc800000000ff */
[----:B------:R-:W-:-:S05]  /*74c0*/  PRMT R5, R5, 0x5410, RZ ;  /* 0x0000541005057816 */ /* 0x000fca00000000ff */
[----:B------:R-:W-:Y:S01]  /*74d0*/  STG.E desc[UR36][R2.64], R5 ;  /* 0x0000000502007986 */ /* 0x000fe2000c101924 */
[----:B------:R-:W-:Y:S05]  /*74e0*/  EXIT ;  /* 0x000000000000794d */ /* 0x000fea0003800000 */
.L_x_3507:
[----:B------:R-:W-:-:S04]  /*74f0*/  PRMT R4, R18, 0x8880, RZ ;  /* 0x0000888012047816 */ /* 0x000fc800000000ff */
[----:B------:R-:W-:-:S06]  /*7500*/  PRMT R4, R4, 0x7710, RZ ;  /* 0x0000771004047816 */ /* 0x000fcc00000000ff */
[----:B------:R-:W0:Y:S02]  /*7510*/  I2F.F64.S16 R4, R4 ;  /* 0x0000000400047312 */ /* 0x000e240000101c00 */
[----:B0-----:R-:W-:Y:S01]  /*7520*/  STG.E.64 desc[UR36][R2.64], R4 ;  /* 0x0000000402007986 */ /* 0x001fe2000c101b24 */
[----:B------:R-:W-:Y:S05]  /*7530*/  EXIT ;  /* 0x000000000000794d */ /* 0x000fea0003800000 */
.L_x_3498:
        /* <DEDUP_REMOVED lines=12> */
.L_x_3511:
[----:B------:R-:W-:Y:S02]  /*7600*/  PRMT R4, R18, 0x8880, RZ ;  /* 0x0000888012047816 */ /* 0x000fe400000000ff */
[----:B------:R-:W-:Y:S02]  /*7610*/  CS2R R6, SRZ ;  /* 0x0000000000067805 */ /* 0x000fe4000001ff00 */
[----:B------:R-:W-:-:S06]  /*7620*/  PRMT R4, R4, 0x7710, RZ ;  /* 0x0000771004047816 */ /* 0x000fcc00000000ff */
[----:B------:R-:W0:Y:S02]  /*7630*/  I2F.F64.S16 R4, R4 ;  /* 0x0000000400047312 */ /* 0x000e240000101c00 */
[----:B0-----:R-:W-:Y:S01]  /*7640*/  STG.E.128 desc[UR36][R2.64], R4 ;  /* 0x0000000402007986 */ /* 0x001fe2000c101d24 */
[----:B------:R-:W-:Y:S05]  /*7650*/  EXIT ;  /* 0x000000000000794d */ /* 0x000fea0003800000 */
.L_x_3510:
        /* <DEDUP_REMOVED lines=21> */
.L_x_3515:
[----:B------:R-:W-:Y:S05]  /*77b0*/  BSYNC B0 ;  /* 0x0000000000007941 */ /* 0x000fea0003800000 */
.L_x_3514:
[----:B------:R-:W-:-:S05]  /*77c0*/  LOP3.LUT R5, R0, R5, RZ, 0xfc, !PT ;  /* 0x0000000500057212 */ /* 0x000fca00078efcff */
[----:B------:R-:W-:Y:S01]  /*77d0*/  STG.E.U8 desc[UR36][R2.64], R5 ;  /* 0x0000000502007986 */ /* 0x000fe2000c101124 */
[----:B------:R-:W-:Y:S05]  /*77e0*/  EXIT ;  /* 0x000000000000794d */ /* 0x000fea0003800000 */
.L_x_3513:
        /* <DEDUP_REMOVED lines=13> */
.L_x_3517:
[----:B------:R-:W-:Y:S01]  /*78c0*/  IMAD.MOV.U32 R0, RZ, RZ, 0x7f ;  /* 0x0000007fff007424 */ /* 0x000fe200078e00ff */
[----:B------:R-:W-:-:S04]  /*78d0*/  ISETP.GT.U32.AND P0, PT, R4, 0x7f800000, PT ;  /* 0x7f8000000400780c */ /* 0x000fc80003f04070 */
[----:B------:R-:W-:-:S09]  /*78e0*/  SEL R0, R0, 0x7c, P0 ;  /* 0x0000007c00007807 */ /* 0x000fd20000000000 */
.L_x_3518:
[----:B------:R-:W-:Y:S05]  /*78f0*/  BSYNC B0 ;  /* 0x0000000000007941 */ /* 0x000fea0003800000 */
.L_x_3516:
[----:B------:R-:W-:-:S04]  /*7900*/  LOP3.LUT R4, R5, 0x80000000, RZ, 0xc0, !PT ;  /* 0x8000000005047812 */ /* 0x000fc800078ec0ff */
[----:B------:R-:W-:-:S04]  /*7910*/  SHF.R.U32.HI R5, RZ, 0x18, R4 ;  /* 0x00000018ff057819 */ /* 0x000fc80000011604 */
[----:B------:R-:W-:-:S05]  /*7920*/  LOP3.LUT R5, R0, R5, RZ, 0xfc, !PT ;  /* 0x0000000500057212 */ /* 0x000fca00078efcff */
[----:B------:R-:W-:Y:S01]  /*7930*/  STG.E.U8 desc[UR36][R2.64], R5 ;  /* 0x0000000502007986 */ /* 0x000fe2000c101124 */
[----:B------:R-:W-:Y:S05]  /*7940*/  EXIT ;  /* 0x000000000000794d */ /* 0x000fea0003800000 */
.L_x_3512:
[----:B------:R-:W0:Y:S02]  /*7950*/  I2F.S8 R0, R18 ;  /* 0x0000001200007306 */ /* 0x000e240000001400 */
[----:B0-----:R-:W-:-:S05]  /*7960*/  F2FP.BF16.F32.PACK_AB R0, RZ, R0 ;  /* 0x00000000ff00723e */ /* 0x001fca00000010ff */
[----:B------:R-:W-:Y:S01]  /*7970*/  STG.E.U16 desc[UR36][R2.64], R0 ;  /* 0x0000000002007986 */ /* 0x000fe2000c101524 */
[----:B------:R-:W-:Y:S05]  /*7980*/  EXIT ;  /* 0x000000000000794d */ /* 0x000fea0003800000 */
.L_x_3509:
        /* <DEDUP_REMOVED lines=12> */
.L_x_3521:
        /* <DEDUP_REMOVED lines=17> */
.L_x_3524:
[----:B------:R-:W-:-:S04]  /*7b60*/  LOP3.LUT R0, R7, 0x80000000, RZ, 0xc0, !PT ;  /* 0x8000000007007812 */ /* 0x000fc800078ec0ff */
[----:B------:R-:W-:-:S04]  /*7b70*/  SHF.R.U32.HI R5, RZ, 0x18, R0 ;  /* 0x00000018ff057819 */ /* 0x000fc80000011600 */
[----:B------:R-:W-:-:S04]  /*7b80*/  LOP3.LUT R4, R4, R5, RZ, 0xfc, !PT ;  /* 0x0000000504047212 */ /* 0x000fc800078efcff */
[----:B------:R-:W-:-:S07]  /*7b90*/  PRMT R0, R4, 0x7610, R0 ;  /* 0x0000761004007816 */ /* 0x000fce0000000000 */
.L_x_3523:
[----:B------:R-:W-:Y:S05]  /*7ba0*/  BSYNC B0 ;  /* 0x0000000000007941 */ /* 0x000fea0003800000 */
.L_x_3522:
[----:B------:R-:W-:Y:S01]  /*7bb0*/  STG.E.U8 desc[UR36][R2.64], R0 ;  /* 0x0000000002007986 */ /* 0x000fe2000c101124 */
[----:B------:R-:W-:Y:S05]  /*7bc0*/  EXIT ;  /* 0x000000000000794d */ /* 0x000fea0003800000 */
.L_x_3520:
        /* <DEDUP_REMOVED lines=17> */
.L_x_3527:
[----:B------:R-:W-:-:S04]  /*7ce0*/  LOP3.LUT R0, R7, 0x80000000, RZ, 0xc0, !PT ;  /* 0x8000000007007812 */ /* 0x000fc800078ec0ff */
[----:B------:R-:W-:-:S04]  /*7cf0*/  SHF.R.U32.HI R5, RZ, 0x18, R0 ;  /* 0x00000018ff057819 */ /* 0x000fc80000011600 */
[----:B------:R-:W-:-:S04]  /*7d00*/  LOP3.LUT R4, R4, R5, RZ, 0xfc, !PT ;  /* 0x0000000504047212 */ /* 0x000fc800078efcff */
[----:B------:R-:W-:-:S07]  /*7d10*/  PRMT R0, R4, 0x7610, R0 ;  /* 0x0000761004007816 */ /* 0x000fce0000000000 */
.L_x_3526:
[----:B------:R-:W-:Y:S05]  /*7d20*/  BSYNC B0 ;  /* 0x0000000000007941 */ /* 0x000fea0003800000 */
.L_x_3525:
[----:B------:R-:W-:Y:S01]  /*7d30*/  STG.E.U8 desc[UR36][R2.64], R0 ;  /* 0x0000000002007986 */ /* 0x000fe2000c101124 */
[----:B------:R-:W-:Y:S05]  /*7d40*/  EXIT ;  /* 0x000000000000794d */ /* 0x000fea0003800000 */
.L_x_3519:
        /* <DEDUP_REMOVED lines=22> */
.L_x_3502:
        /* <DEDUP_REMOVED lines=16> */
.L_x_3530:
[----:B------:R-:W-:Y:S05]  /*7fb0*/  EXIT ;  /* 0x000000000000794d */ /* 0x000fea0003800000 */
.L_x_3529:
[----:B------:R-:W-:-:S04]  /*7fc0*/  LOP3.LUT R18, R18, 0xffff, RZ, 0xc0, !PT ;  /* 0x0000ffff12127812 */ /* 0x000fc800078ec0ff */
[----:B------:R-:W-:-:S05]  /*7fd0*/  PRMT R18, R18, 0x8880, RZ ;  /* 0x0000888012127816 */ /* 0x000fca00000000ff */
[----:B------:R-:W-:-:S05]  /*7fe0*/  IMAD.MOV.U32 R4, RZ, RZ, R18 ;  /* 0x000000ffff047224 */ /* 0x000fca00078e0012 */
[----:B------:R-:W-:-:S05]  /*7ff0*/  SHF.R.S32.HI R5, RZ, 0x1f, R4 ;  /* 0x0000001fff057819 */ /* 0x000fca0000011404 */
[----:B------:R-:W-:Y:S01]  /*8000*/  STG.E.64 desc[UR36][R2.64], R4 ;  /* 0x0000000402007986 */ /* 0x000fe2000c101b24 */
[----:B------:R-:W-:Y:S05]  /*8010*/  EXIT ;  /* 0x000000000000794d */ /* 0x000fea0003800000 */
.L_x_3528:
[----:B------:R-:W-:-:S04]  /*8020*/  LOP3.LUT R18, R18, 0xffff, RZ, 0xc0, !PT ;  /* 0x0000ffff12127812 */ /* 0x000fc800078ec0ff */
[----:B------:R-:W-:-:S05]  /*8030*/  PRMT R5, R18, 0x8880, RZ ;  /* 0x0000888012057816 */ /* 0x000fca00000000ff */
[----:B------:R-:W-:Y:S01]  /*8040*/  STG.E desc[UR36][R2.64], R5 ;  /* 0x0000000502007986 */ /* 0x000fe2000c101924 */
[----:B------:R-:W-:Y:S05]  /*8050*/  EXIT ;  /* 0x000000000000794d */ /* 0x000fea0003800000 */
.L_x_3531:
        /* <DEDUP_REMOVED lines=10> */
.L_x_32044:


//--------------------- .text._ZN2at6native18elementwise_kernelILi128ELi4EZNS0_22gpu_kernel_impl_nocastINS0_13BUnaryFunctorIbbbZZZNS0_21heaviside_kernel_cudaERNS_18TensorIteratorBaseEENKUlvE_clEvENKUlvE7_clEvEUlbbE_EEEEvS5_RKT_EUliE_EEviT1_ --------------------------
	.section	.text._ZN2at6native18elementwise_kernelILi128ELi4EZNS0_22gpu_kernel_impl_nocastINS0_13BUnaryFunctorIbbbZZZNS0_21heaviside_kernel_cudaERNS_18TensorIteratorBaseEENKUlvE_clEvENKUlvE7_clEvEUlbbE_EEEEvS5_RKT_EUliE_EEviT1_,"ax",@progbits
	.align	128
        .global         _ZN2at6native18elementwise_kernelILi128ELi4EZNS0_22gpu_kernel_impl_nocastINS0_13BUnaryFunctorIbbbZZZNS0_21heaviside_kernel_cudaERNS_18TensorIteratorBaseEENKUlvE_clEvENKUlvE7_clEvEUlbbE_EEEEvS5_RKT_EUliE_EEviT1_
        .type           _ZN2at6native18elementwise_kernelILi128ELi4EZNS0_22gpu_kernel_impl_nocastINS0_13BUnaryFunctorIbbbZZZNS0_21heaviside_kernel_cudaERNS_18TensorIteratorBaseEENKUlvE_clEvENKUlvE7_clEvEUlbbE_EEEEvS5_RKT_EUliE_EEviT1_,@function
        .size           _ZN2at6native18elementwise_kernelILi128ELi4EZNS0_22gpu_kernel_impl_nocastINS0_13BUnaryFunctorIbbbZZZNS0_21heaviside_kernel_cudaERNS_18TensorIteratorBaseEENKUlvE_clEvENKUlvE7_clEvEUlbbE_EEEEvS5_RKT_EUliE_EEviT1_,(.L_x_32045 - _ZN2at6native18elementwise_kernelILi128ELi4EZNS0_22gpu_kernel_impl_nocastINS0_13BUnaryFunctorIbbbZZZNS0_21heaviside_kernel_cudaERNS_18TensorIteratorBaseEENKUlvE_clEvENKUlvE7_clEvEUlbbE_EEEEvS5_RKT_EUliE_EEviT1_)
        .other          _ZN2at6native18elementwise_kernelILi128ELi4EZNS0_22gpu_kernel_impl_nocastINS0_13BUnaryFunctorIbbbZZZNS0_21heaviside_kernel_cudaERNS_18TensorIteratorBaseEENKUlvE_clEvENKUlvE7_clEvEUlbbE_EEEEvS5_RKT_EUliE_EEviT1_,@"STO_CUDA_ENTRY STV_DEFAULT"
_ZN2at6native18elementwise_kernelILi128ELi4EZNS0_22gpu_kernel_impl_nocastINS0_13BUnaryFunctorIbbbZZZNS0_21heaviside_kernel_cudaERNS_18TensorIteratorBaseEENKUlvE_clEvENKUlvE7_clEvEUlbbE_EEEEvS5_RKT_EUliE_EEviT1_:
.text._ZN2at6native18elementwise_kernelILi128ELi4EZNS0_22gpu_kernel_impl_nocastINS0_13BUnaryFunctorIbbbZZZNS0_21heaviside_kernel_cudaERNS_18TensorIteratorBaseEENKUlvE_clEvENKUlvE7_clEvEUlbbE_EEEEvS5_RKT_EUliE_EEviT1_:
[----:B------:R-:W-:Y:S01]  /*0000*/  LDC R1, c[0x0][0x28] ;  /* 0x00000a00ff017b82 */ /* 0x000fe20000000800 */
[----:B------:R-:W0:Y:S01]  /*0010*/  S2R R3, SR_CTAID.X ;  /* 0x0000000000037919 */ /* 0x000e220000002500 */
[----:B------:R-:W-:Y:S01]  /*0020*/  ULDC UR6, c[0x0][0x210] ;  /* 0x0000840000067ab9 */ /* 0x000fe20000000800 */
[----:B------:R-:W-:Y:S01]  /*0030*/  ULDC.U8 UR4, c[0x0][0x421] ;  /* 0x0001084000047ab9 */ /* 0x000fe20000000000 */
[----:B------:R-:W-:Y:S01]  /*0040*/  BSSY B0, `(.L_x_3532) ;  /* 0x0000142000007945 */ /* 0x000fe20003800000 */
[----:B------:R-:W0:Y:S02]  /*0050*/  S2R R0, SR_TID.X ;  /* 0x0000000000007919 */ /* 0x000e240000002100 */
[----:B0-----:R-:W-:Y:S02]  /*0060*/  LEA R3, R3, R0, 0x9 ;  /* 0x0000000003037211 */ /* 0x001fe400078e48ff */
[----:B------:R-:W-:Y:S01]  /*0070*/  MOV R0, UR4 ;  /* 0x0000000400007c02 */ /* 0x000fe20008000f00 */
[----:B------:R-:W-:Y:S01]  /*0080*/  ULDC.64 UR4, c[0x0][0x208] ;  /* 0x0000820000047ab9 */ /* 0x000fe20000000a00 */
        /* <DEDUP_REMOVED lines=300> */
[----:B------:R-:W-:-:S05]  /*1350*/  @P0 SHF.R.U32.HI R4, RZ, R13, R4 ;  /* 0x0000000dff040219 */ /* 0x000fca0000011604 */
[----:B------:R-:W-:-:S04]  /*1360*/  @P0 IMAD.MOV R10, RZ, RZ, -R4 ;  /* 0x000000ffff0a0224 */ /* 0x000fc800078e0a04 */
[----:B-1----:R-:W-:-:S04]  /*1370*/  @P0 IMAD R10, R10, R15, R11 ;  /* 0x0000000f0a0a0224 */ /* 0x002fc800078e020b */
[C---:B--2---:R-:W-:Y:S02]  /*1380*/  @P0 IMAD R5, R10.reuse, R8, R5 ;  /* 0x000000080a050224 */ /* 0x044fe400078e0205 */
[----:B------:R-:W-:-:S07]  /*1390*/  @P0 IMAD R2, R10, R9, R2 ;  /* 0x000000090a020224 */ /* 0x000fce00078e0202 */
.L_x_3534:
[----:B------:R-:W-:Y:S02]  /*13a0*/  ULDC.64 UR8, c[0x0][0x418] ;  /* 0x0001060000087ab9 */ /* 0x000fe40000000a00 */
[----:B------:R-:W-:-:S04]  /*13b0*/  IADD3 R6, P0, R2, UR8, RZ ;  /* 0x0000000802067c10 */ /* 0x000fc8000ff1e0ff */
[----:B------:R-:W-:Y:S01]  /*13c0*/  IADD3.X R7, RZ, UR9, RZ, P0, !PT ;  /* 0x00000009ff077c10 */ /* 0x000fe200087fe4ff */
[----:B------:R-:W-:-:S04]  /*13d0*/  ULDC.64 UR8, c[0x0][0x410] ;  /* 0x0001040000087ab9 */ /* 0x000fc80000000a00 */
[----:B------:R-:W2:Y:S01]  /*13e0*/  LDG.E.U8 R6, desc[UR4][R6.64] ;  /* 0x0000000406067981 */ /* 0x000ea2000c1e1100 */
[----:B------:R-:W-:Y:S02]  /*13f0*/  IADD3 R4, P1, R5, UR8, RZ ;  /* 0x0000000805047c10 */ /* 0x000fe4000ff3e0ff */
[----:B------:R-:W-:Y:S02]  /*1400*/  IADD3 R3, R3, 0x80, RZ ;  /* 0x0000008003037810 */ /* 0x000fe40007ffe0ff */
[----:B------:R-:W-:Y:S02]  /*1410*/  IADD3.X R5, RZ, UR9, RZ, P1, !PT ;  /* 0x00000009ff057c10 */ /* 0x000fe40008ffe4ff */
[----:B--2---:R-:W-:-:S04]  /*1420*/  ISETP.NE.AND P0, PT, R6, RZ, PT ;  /* 0x000000ff0600720c */ /* 0x004fc80003f05270 */
[----:B------:R-:W-:-:S04]  /*1430*/  SEL R9, RZ, 0x1, !P0 ;  /* 0x00000001ff097807 */ /* 0x000fc80004000000 */
[----:B------:R-:W-:-:S05]  /*1440*/  SEL R9, R9, R0, P0 ;  /* 0x0000000009097207 */ /* 0x000fca0000000000 */
[----:B------:R0:W-:Y:S02]  /*1450*/  STG.E.U8 desc[UR4][R4.64], R9 ;  /* 0x0000000904007986 */ /* 0x0001e4000c101104 */
.L_x_3533:
[----:B------:R-:W-:Y:S05]  /*1460*/  BSYNC B0 ;  /* 0x0000000000007941 */ /* 0x000fea0003800000 */
.L_x_3532:
[----:B------:R-:W-:Y:S01]  /*1470*/  ISETP.GE.AND P0, PT, R3, UR6, PT ;  /* 0x0000000603007c0c */ /* 0x000fe2000bf06270 */
[----:B------:R-:W-:-:S12]  /*1480*/  BSSY B0, `(.L_x_3535) ;  /* 0x0000278000007945 */ /* 0x000fd80003800000 */
[----:B------:R-:W-:Y:S05]  /*1490*/  @P0 BRA `(.L_x_3536) ;  /* 0x0000002400d80947 */ /* 0x000fea0003800000 */
[----:B0-----:R-:W0:Y:S01]  /*14a0*/  LDC R4, c[0x0][0x218] ;  /* 0x00008600ff047b82 */ /* 0x001e220000000800 */
[----:B------:R-:W-:Y:S01]  /*14b0*/  HFMA2.MMA R5, -RZ, RZ, 0, 0 ;  /* 0x00000000ff057435 */ /* 0x000fe200000001ff */
[----:B------:R-:W-:Y:S02]  /*14c0*/  MOV R2, RZ ;  /* 0x000000ff00027202 */ /* 0x000fe40000000f00 */
        /* <DEDUP_REMOVED lines=299> */
.L_x_3537:
[----:B------:R-:W-:Y:S02]  /*2780*/  ULDC.64 UR8, c[0x0][0x418] ;  /* 0x0001060000087ab9 */ /* 0x000fe40000000a00 */
[----:B------:R-:W-:-:S04]  /*2790*/  IADD3 R6, P0, R2, UR8, RZ ;  /* 0x0000000802067c10 */ /* 0x000fc8000ff1e0ff */
[----:B------:R-:W-:Y:S01]  /*27a0*/  IADD3.X R7, RZ, UR9, RZ, P0, !PT ;  /* 0x00000009ff077c10 */ /* 0x000fe200087fe4ff */
[----:B------:R-:W-:-:S04]  /*27b0*/  ULDC.64 UR8, c[0x0][0x410] ;  /* 0x0001040000087ab9 */ /* 0x000fc80000000a00 */
[----:B------:R-:W2:Y:S01]  /*27c0*/  LDG.E.U8 R6, desc[UR4][R6.64] ;  /* 0x0000000406067981 */ /* 0x000ea2000c1e1100 */
[----:B------:R-:W-:Y:S01]  /*27d0*/  IADD3 R4, P1, R5, UR8, RZ ;  /* 0x0000000805047c10 */ /* 0x000fe2000ff3e0ff */
[----:B------:R-:W-:-:S03]  /*27e0*/  VIADD R3, R3, 0x80 ;  /* 0x0000008003037836 */ /* 0x000fc60000000000 */
[----:B------:R-:W-:Y:S02]  /*27f0*/  IADD3.X R5, RZ, UR9, RZ, P1, !PT ;  /* 0x00000009ff057c10 */ /* 0x000fe40008ffe4ff */
[----:B--2---:R-:W-:-:S04]  /*2800*/  ISETP.NE.AND P0, PT, R6, RZ, PT ;  /* 0x000000ff0600720c */ /* 0x004fc80003f05270 */
[----:B------:R-:W-:-:S04]  /*2810*/  SEL R9, RZ, 0x1, !P0 ;  /* 0x00000001ff097807 */ /* 0x000fc80004000000 */
[----:B------:R-:W-:Y:S02]  /*2820*/  SEL R9, R9, R0, P0 ;  /* 0x0000000009097207 */ /* 0x000fe40000000000 */
[----:B------:R-:W-:-:S03]  /*2830*/  ISETP.GE.AND P0, PT, R3, UR6, PT ;  /* 0x0000000603007c0c */ /* 0x000fc6000bf06270 */
[----:B------:R1:W-:Y:S10]  /*2840*/  STG.E.U8 desc[UR4][R4.64], R9 ;  /* 0x0000000904007986 */ /* 0x0003f4000c101104 */
[----:B------:R-:W-:Y:S05]  /*2850*/  @P0 BRA `(.L_x_3536) ;  /* 0x0000001000e80947 */ /* 0x000fea0003800000 */
[----:B-1----:R-:W0:Y:S01]  /*2860*/  LDC R4, c[0x0][0x218] ;  /* 0x00008600ff047b82 */ /* 0x002e220000000800 */
        /* <DEDUP_REMOVED lines=287> */
[----:B------:R-:W-:-:S03]  /*3a60*/  @P0 IMAD.MOV.U32 R10, RZ, RZ, RZ ;  /* 0x000000ffff0a0224 */ /* 0x000fc600078e00ff */
[----:B------:R-:W-:Y:S01]  /*3a70*/  IADD3 R6, -R11, RZ, RZ ;  /* 0x000000ff0b067210 */ /* 0x000fe20007ffe1ff */
[----:B------:R-:W1:Y:S04]  /*3a80*/  @P0 LDC R15, c[0x0][0x33c] ;  /* 0x0000cf00ff0f0b82 */ /* 0x000e680000000800 */
[----:B------:R-:W-:Y:S01]  /*3a90*/  IMAD R6, R6, UR8, R7 ;  /* 0x0000000806067c24 */ /* 0x000fe2000f8e0207 */
[----:B------:R-:W-:-:S03]  /*3aa0*/  ULDC.64 UR8, c[0x0][0x400] ;  /* 0x0001000000087ab9 */ /* 0x000fc60000000a00 */
        /* <DEDUP_REMOVED lines=9> */
.L_x_3538:
        /* <DEDUP_REMOVED lines=12> */
.L_x_3536:
[----:B------:R-:W-:Y:S05]  /*3c00*/  BSYNC B0 ;  /* 0x0000000000007941 */ /* 0x000fea0003800000 */
.L_x_3535:
        /* <DEDUP_REMOVED lines=290> */
[----:B------:R-:W-:Y:S01]  /*4e30*/  ULDC.64 UR6, c[0x0][0x400] ;  /* 0x0001000000067ab9 */ /* 0x000fe20000000a00 */
[----:B------:R-:W-:Y:S02]  /*4e40*/  @P0 MOV R10, RZ ;  /* 0x000000ff000a0202 */ /* 0x000fe40000000f00 */
        /* <DEDUP_REMOVED lines=12> */
.L_x_3539:
[----:B------:R-:W-:Y:S02]  /*4f10*/  ULDC.64 UR6, c[0x0][0x418] ;  /* 0x0001060000067ab9 */ /* 0x000fe40000000a00 */
[----:B------:R-:W-:-:S04]  /*4f20*/  IADD3 R2, P0, R2, UR6, RZ ;  /* 0x0000000602027c10 */ /* 0x000fc8000ff1e0ff */
[----:B------:R-:W-:Y:S01]  /*4f30*/  IADD3.X R3, RZ, UR7, RZ, P0, !PT ;  /* 0x00000007ff037c10 */ /* 0x000fe200087fe4ff */
[----:B------:R-:W-:-:S04]  /*4f40*/  ULDC.64 UR6, c[0x0][0x410] ;  /* 0x0001040000067ab9 */ /* 0x000fc80000000a00 */
[----:B------:R-:W2:Y:S01]  /*4f50*/  LDG.E.U8 R2, desc[UR4][R2.64] ;  /* 0x0000000402027981 */ /* 0x000ea2000c1e1100 */
[----:B------:R-:W-:-:S04]  /*4f60*/  IADD3 R4, P1, R5, UR6, RZ ;  /* 0x0000000605047c10 */ /* 0x000fc8000ff3e0ff */
[----:B------:R-:W-:Y:S02]  /*4f70*/  IADD3.X R5, RZ, UR7, RZ, P1, !PT ;  /* 0x00000007ff057c10 */ /* 0x000fe40008ffe4ff */
[----:B--2---:R-:W-:-:S13]  /*4f80*/  ISETP.NE.AND P0, PT, R2, RZ, PT ;  /* 0x000000ff0200720c */ /* 0x004fda0003f05270 */
[----:B------:R-:W-:-:S05]  /*4f90*/  @P0 SEL R0, RZ, 0x1, !P0 ;  /* 0x00000001ff000807 */ /* 0x000fca0004000000 */
[----:B------:R-:W-:Y:S01]  /*4fa0*/  STG.E.U8 desc[UR4][R4.64], R0 ;  /* 0x0000000004007986 */ /* 0x000fe2000c101104 */
[----:B------:R-:W-:Y:S05]  /*4fb0*/  EXIT ;  /* 0x000000000000794d */ /* 0x000fea0003800000 */
.L_x_3540:
        /* <DEDUP_REMOVED lines=12> */
.L_x_32045:


//--------------------- .text._ZN2at6native27unrolled_elementwise_kernelINS0_13BUnaryFunctorIbbbZZZNS0_21heaviside_kernel_cudaERNS_18TensorIteratorBaseEENKUlvE_clEvENKUlvE7_clEvEUlbbE_EESt5arrayIPcLm2EELi4E23TrivialOffsetCalculatorILi1EjESD_NS0_6memory15LoadWithoutCastENSE_16StoreWithoutCastEEEviT_T0_T2_T3_T4_T5_ --------------------------
	.section	.text._ZN2at6native27unrolled_elementwise_kernelINS0_13BUnaryFunctorIbbbZZZNS0_21heaviside_kernel_cudaERNS_18TensorIteratorBaseEENKUlvE_clEvENKUlvE7_clEvEUlbbE_EESt5arrayIPcLm2EELi4E23TrivialOffsetCalculatorILi1EjESD_NS0_6memory15LoadWithoutCastENSE_16StoreWithoutCastEEEviT_T0_T2_T3_T4_T5_,"ax",@progbits
	.align	128
        .global         _ZN2at6native27unrolled_elementwise_kernelINS0_13BUnaryFunctorIbbbZZZNS0_21heaviside_kernel_cudaERNS_18TensorIteratorBaseEENKUlvE_clEvENKUlvE7_clEvEUlbbE_EESt5arrayIPcLm2EELi4E23TrivialOffsetCalculatorILi1EjESD_NS0_6memory15LoadWithoutCastENSE_16StoreWithoutCastEEEviT_T0_T2_T3_T4_T5_
        .type           _ZN2at6native27unrolled_elementwise_kernelINS0_13BUnaryFunctorIbbbZZZNS0_21heaviside_kernel_cudaERNS_18TensorIteratorBaseEENKUlvE_clEvENKUlvE7_clEvEUlbbE_EESt5arrayIPcLm2EELi4E23TrivialOffsetCalculatorILi1EjESD_NS0_6memory15LoadWithoutCastENSE_16StoreWithoutCastEEEviT_T0_T2_T3_T4_T5_,@function
        .size           _ZN2at6native27unrolled_elementwise_kernelINS0_13BUnaryFunctorIbbbZZZNS0_21heaviside_kernel_cudaERNS_18TensorIteratorBaseEENKUlvE_clEvENKUlvE7_clEvEUlbbE_EESt5arrayIPcLm2EELi4E23TrivialOffsetCalculatorILi1EjESD_NS0_6memory15LoadWithoutCastENSE_16StoreWithoutCastEEEviT_T0_T2_T3_T4_T5_,(.L_x_32046 - _ZN2at6native27unrolled_elementwise_kernelINS0_13BUnaryFunctorIbbbZZZNS0_21heaviside_kernel_cudaERNS_18TensorIteratorBaseEENKUlvE_clEvENKUlvE7_clEvEUlbbE_EESt5arrayIPcLm2EELi4E23TrivialOffsetCalculatorILi1EjESD_NS0_6memory15LoadWithoutCastENSE_16StoreWithoutCastEEEviT_T0_T2_T3_T4_T5_)
        .other          _ZN2at6native27unrolled_elementwise_kernelINS0_13BUnaryFunctorIbbbZZZNS0_21heaviside_kernel_cudaERNS_18TensorIteratorBaseEENKUlvE_clEvENKUlvE7_clEvEUlbbE_EESt5arrayIPcLm2EELi4E23TrivialOffsetCalculatorILi1EjESD_NS0_6memory15LoadWithoutCastENSE_16StoreWithoutCastEEEviT_T0_T2_T3_T4_T5_,@"STO_CUDA_ENTRY STV_DEFAULT"
_ZN2at6native27unrolled_elementwise_kernelINS0_13BUnaryFunctorIbbbZZZNS0_21heaviside_kernel_cudaERNS_18TensorIteratorBaseEENKUlvE_clEvENKUlvE7_clEvEUlbbE_EESt5arrayIPcLm2EELi4E23TrivialOffsetCalculatorILi1EjESD_NS0_6memory15LoadWithoutCastENSE_16StoreWithoutCastEEEviT_T0_T2_T3_T4_T5_:
.text._ZN2at6native27unrolled_elementwise_kernelINS0_13BUnaryFunctorIbbbZZZNS0_21heaviside_kernel_cudaERNS_18TensorIteratorBaseEENKUlvE_clEvENKUlvE7_clEvEUlbbE_EESt5arrayIPcLm2EELi4E23TrivialOffsetCalculatorILi1EjESD_NS0_6memory15LoadWithoutCastENSE_16StoreWithoutCastEEEviT_T0_T2_T3_T4_T5_:
        /* <DEDUP_REMOVED lines=14> */
[----:B------:R-:W-:Y:S01]  /*00e0*/  @!P2 VIADD R17, R17, 0x80 ;  /* 0x000000801111a836 */ /* 0x000fe20000000000 */
[----:B0-----:R-:W-:-:S04]  /*00f0*/  @!P1 IADD3 R10, P4, R11, R12, RZ ;  /* 0x0000000c0b0a9210 */ /* 0x001fc80007f9e0ff */
[----:B------:R-:W-:Y:S01]  /*0100*/  ISETP.GE.AND P3, PT, R17, R2, PT ;  /* 0x000000021100720c */ /* 0x000fe20003f66270 */
[----:B------:R-:W-:-:S05]  /*0110*/  @!P1 IMAD.X R11, RZ, RZ, R13, P4 ;  /* 0x000000ffff0b9224 */ /* 0x000fca00020e060d */
[----:B------:R0:W2:Y:S07]  /*0120*/  @!P1 LDG.E.U8 R10, desc[UR4][R10.64] ;  /* 0x000000040a0a9981 */ /* 0x0000ae000c1e1100 */
[----:B------:R-:W3:Y:S01]  /*0130*/  @!P3 LDC.64 R8, c[0x0][0x220] ;  /* 0x00008800ff08bb82 */ /* 0x000ee20000000a00 */
[----:B------:R-:W-:Y:S02]  /*0140*/  @!P3 IMAD R19, R0, 0x200, R17 ;  /* 0x000002000013b824 */ /* 0x000fe400078e0211 */
[----:B------:R-:W-:Y:S01]  /*0150*/  @!P3 VIADD R17, R17, 0x80 ;  /* 0x000000801111b836 */ /* 0x000fe20000000000 */
[----:B-1----:R-:W-:-:S04]  /*0160*/  @!P2 IADD3 R12, P4, R15, R6, RZ ;  /* 0x000000060f0ca210 */ /* 0x002fc80007f9e0ff */
[----:B------:R-:W-:Y:S01]  /*0170*/  ISETP.GE.AND P0, PT, R17, R2, PT ;  /* 0x000000021100720c */ /* 0x000fe20003f06270 */
[----:B------:R-:W-:-:S05]  /*0180*/  @!P2 IMAD.X R13, RZ, RZ, R7, P4 ;  /* 0x000000ffff0da224 */ /* 0x000fca00020e0607 */
[----:B------:R1:W4:Y:S07]  /*0190*/  @!P2 LDG.E.U8 R12, desc[UR4][R12.64] ;  /* 0x000000040c0ca981 */ /* 0x00032e000c1e1100 */
[----:B------:R-:W5:Y:S01]  /*01a0*/  @!P0 LDC.64 R4, c[0x0][0x220] ;  /* 0x00008800ff048b82 */ /* 0x000f620000000a00 */
[----:B---3--:R-:W-:-:S05]  /*01b0*/  @!P3 IADD3 R14, P5, R19, R8, RZ ;  /* 0x00000008130eb210 */ /* 0x008fca0007fbe0ff */
[----:B------:R-:W-:-:S05]  /*01c0*/  @!P3 IMAD.X R15, RZ, RZ, R9, P5 ;  /* 0x000000ffff0fb224 */ /* 0x000fca00028e0609 */
[----:B------:R-:W3:Y:S01]  /*01d0*/  @!P3 LDG.E.U8 R14, desc[UR4][R14.64] ;  /* 0x000000040e0eb981 */ /* 0x000ee2000c1e1100 */
[----:B------:R-:W-:-:S05]  /*01e0*/  @!P0 IMAD R9, R0, 0x200, R17 ;  /* 0x0000020000098824 */ /* 0x000fca00078e0211 */
[----:B-----5:R-:W-:-:S05]  /*01f0*/  @!P0 IADD3 R8, P4, R9, R4, RZ ;  /* 0x0000000409088210 */ /* 0x020fca0007f9e0ff */
[----:B------:R-:W-:Y:S02]  /*0200*/  @!P0 IMAD.X R9, RZ, RZ, R5, P4 ;  /* 0x000000ffff098224 */ /* 0x000fe400020e0605 */
[----:B------:R-:W5:Y:S03]  /*0210*/  @!P1 LDC.64 R4, c[0x0][0x218] ;  /* 0x00008600ff049b82 */ /* 0x000f660000000a00 */
[----:B------:R1:W3:Y:S05]  /*0220*/  @!P0 LDG.E.U8 R8, desc[UR4][R8.64] ;  /* 0x0000000408088981 */ /* 0x0002ea000c1e1100 */
[----:B------:R-:W3:Y:S01]  /*0230*/  LDC.U8 R6, c[0x0][0x215] ;  /* 0x00008540ff067b82 */ /* 0x000ee20000000000 */
[----:B0-----:R-:W-:Y:S01]  /*0240*/  PRMT R11, RZ, 0x7610, R11 ;  /* 0x00007610ff0b7816 */ /* 0x001fe2000000000b */
[----:B------:R-:W-:Y:S01]  /*0250*/  IMAD.MOV.U32 R7, RZ, RZ, R3 ;  /* 0x000000ffff077224 */ /* 0x000fe200078e0003 */
[----:B-1----:R-:W-:-:S02]  /*0260*/  PRMT R13, RZ, 0x7610, R13 ;  /* 0x00007610ff0d7816 */ /* 0x002fc4000000000d */
[----:B------:R-:W-:Y:S01]  /*0270*/  PRMT R9, RZ, 0x7610, R9 ;  /* 0x00007610ff097816 */ /* 0x000fe20000000009 */
[----:B------:R-:W-:Y:S01]  /*0280*/  BSSY B0, `(.L_x_3541) ;  /* 0x0000026000007945 */ /* 0x000fe20003800000 */
[----:B--2---:R-:W-:Y:S01]  /*0290*/  @!P1 ISETP.NE.AND P4, PT, R10, RZ, PT ;  /* 0x000000ff0a00920c */ /* 0x004fe20003f85270 */
[----:B------:R-:W-:-:S03]  /*02a0*/  VIADD R10, R3, 0x80 ;  /* 0x00000080030a7836 */ /* 0x000fc60000000000 */
[----:B------:R-:W-:Y:S01]  /*02b0*/  @!P1 SEL R11, RZ, 0x1, !P4 ;  /* 0x00000001ff0b9807 */ /* 0x000fe20006000000 */
[----:B------:R-:W-:Y:S02]  /*02c0*/  @!P1 IMAD R3, R0, 0x200, R3 ;  /* 0x0000020000039824 */ /* 0x000fe400078e0203 */
[----:B------:R-:W-:Y:S01]  /*02d0*/  @!P1 IMAD.MOV.U32 R7, RZ, RZ, R10 ;  /* 0x000000ffff079224 */ /* 0x000fe200078e000a */
[----:B------:R-:W-:Y:S02]  /*02e0*/  PRMT R10, R11, 0x9910, RZ ;  /* 0x000099100b0a7816 */ /* 0x000fe400000000ff */
[----:B----4-:R-:W-:-:S04]  /*02f0*/  @!P2 ISETP.NE.AND P4, PT, R12, RZ, PT ;  /* 0x000000ff0c00a20c */ /* 0x010fc80003f85270 */
[----:B------:R-:W-:Y:S02]  /*0300*/  @!P2 SEL R9, RZ, 0x1, !P4 ;  /* 0x00000001ff09a807 */ /* 0x000fe40006000000 */
[----:B-----5:R-:W-:Y:S02]  /*0310*/  @!P1 IADD3 R4, P2, R3, R4, RZ ;  /* 0x0000000403049210 */ /* 0x020fe40007f5e0ff */
[----:B---3--:R-:W-:-:S04]  /*0320*/  @!P3 ISETP.NE.AND P5, PT, R14, RZ, PT ;  /* 0x000000ff0e00b20c */ /* 0x008fc80003fa5270 */
[----:B------:R-:W-:Y:S02]  /*0330*/  @!P3 SEL R13, RZ, 0x1, !P5 ;  /* 0x00000001ff0db807 */ /* 0x000fe40006800000 */
[----:B------:R-:W-:Y:S01]  /*0340*/  ISETP.NE.AND P3, PT, R10, RZ, PT ;  /* 0x000000ff0a00720c */ /* 0x000fe20003f65270 */
[----:B------:R-:W-:-:S03]  /*0350*/  @!P1 IMAD.X R5, RZ, RZ, R5, P2 ;  /* 0x000000ffff059224 */ /* 0x000fc600010e0605 */
[----:B------:R-:W-:-:S05]  /*0360*/  SEL R15, R6, R11, !P3 ;  /* 0x0000000b060f7207 */ /* 0x000fca0005800000 */
[----:B------:R0:W-:Y:S01]  /*0370*/  @!P1 STG.E.U8 desc[UR4][R4.64], R15 ;  /* 0x0000000f04009986 */ /* 0x0001e2000c101104 */
[----:B------:R-:W-:Y:S02]  /*0380*/  ISETP.GE.AND P2, PT, R7, R2, PT ;  /* 0x000000020700720c */ /* 0x000fe40003f46270 */
[----:B------:R-:W-:Y:S02]  /*0390*/  PRMT R3, R9, 0x9910, RZ ;  /* 0x0000991009037816 */ /* 0x000fe400000000ff */
[----:B------:R-:W-:Y:S02]  /*03a0*/  PRMT R10, R13, 0x9910, RZ ;  /* 0x000099100d0a7816 */ /* 0x000fe400000000ff */
[----:B------:R-:W-:Y:S02]  /*03b0*/  ISETP.NE.AND P4, PT, R3, RZ, PT ;  /* 0x000000ff0300720c */ /* 0x000fe40003f85270 */
[----:B------:R-:W-:Y:S02]  /*03c0*/  ISETP.NE.AND P5, PT, R10, RZ, PT ;  /* 0x000000ff0a00720c */ /* 0x000fe40003fa5270 */
[----:B------:R-:W-:-:S02]  /*03d0*/  @!P0 ISETP.NE.AND P3, PT, R8, RZ, PT ;  /* 0x000000ff0800820c */ /* 0x000fc40003f65270 */
[----:B------:R-:W-:Y:S02]  /*03e0*/  PRMT R11, RZ, 0x7610, R11 ;  /* 0x00007610ff0b7816 */ /* 0x000fe4000000000b */
[C---:B------:R-:W-:Y:S02]  /*03f0*/  SEL R3, R6.reuse, R9, !P4 ;  /* 0x0000000906037207 */ /* 0x040fe40006000000 */
[----:B------:R-:W-:Y:S01]  /*0400*/  SEL R13, R6, R13, !P5 ;  /* 0x0000000d060d7207 */ /* 0x000fe20006800000 */
[----:B0-----:R-:W-:Y:S06]  /*0410*/  @P2 BRA `(.L_x_3542) ;  /* 0x0000000000302947 */ /* 0x001fec0003800000 */
        /* <DEDUP_REMOVED lines=12> */
.L_x_3542:
[----:B------:R-:W-:Y:S05]  /*04e0*/  BSYNC B0 ;  /* 0x0000000000007941 */ /* 0x000fea0003800000 */
.L_x_3541:
[----:B------:R-:W-:Y:S02]  /*04f0*/  ISETP.GE.AND P1, PT, R7, R2, PT ;  /* 0x000000020700720c */ /* 0x000fe40003f26270 */
[----:B------:R-:W-:-:S04]  /*0500*/  @!P0 SEL R11, RZ, 0x1, !P3 ;  /* 0x00000001ff0b8807 */ /* 0x000fc80005800000 */
[----:B0-----:R-:W-:-:S07]  /*0510*/  PRMT R3, R11, 0x9910, RZ ;  /* 0x000099100b037816 */ /* 0x001fce00000000ff */
[----:B------:R-:W-:Y:S05]  /*0520*/  @P1 EXIT ;  /* 0x000000000000194d */ /* 0x000fea0003800000 */
[----:B------:R-:W-:Y:S01]  /*0530*/  IMAD R0, R0, 0x200, R7 ;  /* 0x0000020000007824 */ /* 0x000fe200078e0207 */
[----:B------:R-:W-:Y:S01]  /*0540*/  ULDC.64 UR6, c[0x0][0x218] ;  /* 0x0000860000067ab9 */ /* 0x000fe20000000a00 */
[----:B------:R-:W-:-:S03]  /*0550*/  ISETP.NE.AND P0, PT, R3, RZ, PT ;  /* 0x000000ff0300720c */ /* 0x000fc60003f05270 */
[----:B------:R-:W-:Y:S02]  /*0560*/  IADD3 R2, P1, R0, UR6, RZ ;  /* 0x0000000600027c10 */ /* 0x000fe4000ff3e0ff */
[----:B------:R-:W-:-:S03]  /*0570*/  SEL R11, R6, R11, !P0 ;  /* 0x0000000b060b7207 */ /* 0x000fc60004000000 */
[----:B------:R-:W-:-:S05]  /*0580*/  IMAD.X R3, RZ, RZ, UR7, P1 ;  /* 0x00000007ff037e24 */ /* 0x000fca00088e06ff */
[----:B------:R-:W-:Y:S01]  /*0590*/  STG.E.U8 desc[UR4][R2.64], R11 ;  /* 0x0000000b02007986 */ /* 0x000fe2000c101104 */
[----:B------:R-:W-:Y:S05]  /*05a0*/  EXIT ;  /* 0x000000000000794d */ /* 0x000fea0003800000 */
.L_x_3543:
        /* <DEDUP_REMOVED lines=13> */
.L_x_32046:


//--------------------- .text._ZN2at6native29vectorized_elementwise_kernelILi2ENS0_13BUnaryFunctorIbbbZZZNS0_21heaviside_kernel_cudaERNS_18TensorIteratorBaseEENKUlvE_clEvENKUlvE7_clEvEUlbbE_EESt5arrayIPcLm2EEEEviT0_T1_ --------------------------
	.section	.text._ZN2at6native29vectorized_elementwise_kernelILi2ENS0_13BUnaryFunctorIbbbZZZNS0_21heaviside_kernel_cudaERNS_18TensorIteratorBaseEENKUlvE_clEvENKUlvE7_clEvEUlbbE_EESt5arrayIPcLm2EEEEviT0_T1_,"ax",@progbits
	.align	128
        .global         _ZN2at6native29vectorized_elementwise_kernelILi2ENS0_13BUnaryFunctorIbbbZZZNS0_21heaviside_kernel_cudaERNS_18TensorIteratorBaseEENKUlvE_clEvENKUlvE7_clEvEUlbbE_EESt5arrayIPcLm2EEEEviT0_T1_
        .type           _ZN2at6native29vectorized_elementwise_kernelILi2ENS0_13BUnaryFunctorIbbbZZZNS0_21heaviside_kernel_cudaERNS_18TensorIteratorBaseEENKUlvE_clEvENKUlvE7_clEvEUlbbE_EESt5arrayIPcLm2EEEEviT0_T1_,@function
        .size           _ZN2at6native29vectorized_elementwise_kernelILi2ENS0_13BUnaryFunctorIbbbZZZNS0_21heaviside_kernel_cudaERNS_18TensorIteratorBaseEENKUlvE_clEvENKUlvE7_clEvEUlbbE_EESt5arrayIPcLm2EEEEviT0_T1_,(.L_x_32047 - _ZN2at6native29vectorized_elementwise_kernelILi2ENS0_13BUnaryFunctorIbbbZZZNS0_21heaviside_kernel_cudaERNS_18TensorIteratorBaseEENKUlvE_clEvENKUlvE7_clEvEUlbbE_EESt5arrayIPcLm2EEEEviT0_T1_)
        .other          _ZN2at6native29vectorized_elementwise_kernelILi2ENS0_13BUnaryFunctorIbbbZZZNS0_21heaviside_kernel_cudaERNS_18TensorIteratorBaseEENKUlvE_clEvENKUlvE7_clEvEUlbbE_EESt5arrayIPcLm2EEEEviT0_T1_,@"STO_CUDA_ENTRY STV_DEFAULT"
_ZN2at6native29vectorized_elementwise_kernelILi2ENS0_13BUnaryFunctorIbbbZZZNS0_21heaviside_kernel_cudaERNS_18TensorIteratorBaseEENKUlvE_clEvENKUlvE7_clEvEUlbbE_EESt5arrayIPcLm2EEEEviT0_T1_:
.text._ZN2at6native29vectorized_elementwise_kernelILi2ENS0_13BUnaryFunctorIbbbZZZNS0_21heaviside_kernel_cudaERNS_18TensorIteratorBaseEENKUlvE_clEvENKUlvE7_clEvEUlbbE_EESt5arrayIPcLm2EEEEviT0_T1_:
[----:B------:R-:W-:Y:S08]  /*0000*/  LDC R1, c[0x0][0x28] ;  /* 0x00000a00ff017b82 */ /* 0x000ff00000000800 */
[----:B------:R-:W0:Y:S01]  /*0010*/  S2UR UR4, SR_CTAID.X ;  /* 0x00000000000479c3 */ /* 0x000e220000002500 */
[----:B------:R-:W-:-:S07]  /*0020*/  ULDC.64 UR8, c[0x0][0x208] ;  /* 0x0000820000087ab9 */ /* 0x000fce0000000a00 */
[----:B------:R-:W1:Y:S08]  /*0030*/  LDC R0, c[0x0][0x210] ;  /* 0x00008400ff007b82 */ /* 0x000e700000000800 */
[----:B------:R-:W2:Y:S01]  /*0040*/  LDC.U8 R14, c[0x0][0x215] ;  /* 0x00008540ff0e7b82 */ /* 0x000ea20000000000 */
[----:B0-----:R-:W-:-:S06]  /*0050*/  USHF.L.U32 UR4, UR4, 0xa, URZ ;  /* 0x0000000a04047899 */ /* 0x001fcc000800063f */
[----:B-1----:R-:W-:-:S05]  /*0060*/  VIADD R0, R0, -UR4 ;  /* 0x8000000400007c36 */ /* 0x002fca0008000000 */
[----:B------:R-:W-:-:S13]  /*0070*/  ISETP.GE.U32.AND P0, PT, R0, 0x400, PT ;  /* 0x000004000000780c */ /* 0x000fda0003f06070 */
[----:B--2---:R-:W-:Y:S05]  /*0080*/  @!P0 BRA `(.L_x_3544) ;  /* 0x0000000000e88947 */ /* 0x004fea0003800000 */
[----:B------:R-:W0:Y:S01]  /*0090*/  S2R R11, SR_TID.X ;  /* 0x00000000000b7919 */ /* 0x000e220000002100 */
[----:B------:R-:W-:Y:S02]  /*00a0*/  ULDC.64 UR6, c[0x0][0x220] ;  /* 0x0000880000067ab9 */ /* 0x000fe40000000a00 */
[----:B------:R-:W-:-:S04]  /*00b0*/  UIADD3 UR5, UP0, UR4, UR6, URZ ;  /* 0x0000000604057290 */ /* 0x000fc8000ff1e03f */
[----:B------:R-:W-:Y:S02]  /*00c0*/  ULEA.HI.X.SX32 UR6, UR4, UR7, 0x1, UP0 ;  /* 0x0000000704067291 */ /* 0x000fe400080f0e3f */
[----:B------:R-:W-:-:S04]  /*00d0*/  IMAD.U32 R4, RZ, RZ, UR5 ;  /* 0x00000005ff047e24 */ /* 0x000fc8000f8e00ff */
[----:B------:R-:W-:Y:S01]  /*00e0*/  IMAD.U32 R5, RZ, RZ, UR6 ;  /* 0x00000006ff057e24 */ /* 0x000fe2000f8e00ff */
[----:B------:R-:W-:Y:S01]  /*00f0*/  ULDC.64 UR6, c[0x0][0x218] ;  /* 0x0000860000067ab9 */ /* 0x000fe20000000a00 */
[----:B0-----:R-:W-:-:S05]  /*0100*/  IMAD.WIDE.U32 R4, R11, 0x2, R4 ;  /* 0x000000020b047825 */ /* 0x001fca00078e0004 */
[----:B------:R-:W2:Y:S04]  /*0110*/  LDG.E.U16 R6, desc[UR8][R4.64] ;  /* 0x0000000804067981 */ /* 0x000ea8000c1e1500 */
[----:B------:R-:W3:Y:S04]  /*0120*/  LDG.E.U16 R8, desc[UR8][R4.64+0x200] ;  /* 0x0002000804087981 */ /* 0x000ee8000c1e1500 */
[----:B------:R-:W4:Y:S04]  /*0130*/  LDG.E.U16 R7, desc[UR8][R4.64+0x100] ;  /* 0x0001000804077981 */ /* 0x000f28000c1e1500 */
[----:B------:R3:W5:Y:S01]  /*0140*/  LDG.E.U16 R9, desc[UR8][R4.64+0x300] ;  /* 0x0003000804097981 */ /* 0x000762000c1e1500 */
[----:B------:R-:W-:-:S04]  /*0150*/  UIADD3 UR5, UP0, UR4, UR6, URZ ;  /* 0x0000000604057290 */ /* 0x000fc8000ff1e03f */
[----:B------:R-:W-:Y:S02]  /*0160*/  UIADD3.X UR6, URZ, UR7, URZ, UP0, !UPT ;  /* 0x000000073f067290 */ /* 0x000fe400087fe43f */
[----:B------:R-:W-:-:S04]  /*0170*/  IMAD.U32 R2, RZ, RZ, UR5 ;  /* 0x00000005ff027e24 */ /* 0x000fc8000f8e00ff */
[----:B------:R-:W-:Y:S02]  /*0180*/  IMAD.U32 R3, RZ, RZ, UR6 ;  /* 0x00000006ff037e24 */ /* 0x000fe4000f8e00ff */
[----:B------:R-:W-:Y:S01]  /*0190*/  IMAD.WIDE R2, R11, 0x2, R2 ;  /* 0x000000020b027825 */ /* 0x000fe200078e0202 */
[----:B--2---:R-:W-:-:S04]  /*01a0*/  PRMT R0, R6, 0x7770, RZ ;  /* 0x0000777006007816 */ /* 0x004fc800000000ff */
[----:B------:R-:W-:Y:S02]  /*01b0*/  ISETP.NE.AND P5, PT, R0, RZ, PT ;  /* 0x000000ff0000720c */ /* 0x000fe40003fa5270 */
[----:B------:R-:W-:Y:S02]  /*01c0*/  PRMT R0, R6, 0x7771, RZ ;  /* 0x0000777106007816 */ /* 0x000fe400000000ff */
[----:B---3--:R-:W-:Y:S02]  /*01d0*/  PRMT R5, R8, 0x7770, RZ ;  /* 0x0000777008057816 */ /* 0x008fe400000000ff */
[C---:B----4-:R-:W-:Y:S02]  /*01e0*/  PRMT R4, R7.reuse, 0x7771, RZ ;  /* 0x0000777107047816 */ /* 0x050fe400000000ff */
[----:B------:R-:W-:Y:S02]  /*01f0*/  ISETP.NE.AND P6, PT, R0, RZ, PT ;  /* 0x000000ff0000720c */ /* 0x000fe40003fc5270 */
[----:B------:R-:W-:-:S02]  /*0200*/  PRMT R6, R7, 0x7770, RZ ;  /* 0x0000777007067816 */ /* 0x000fc400000000ff */
[----:B------:R-:W-:Y:S02]  /*0210*/  ISETP.NE.AND P2, PT, R5, RZ, PT ;  /* 0x000000ff0500720c */ /* 0x000fe40003f45270 */
[----:B------:R-:W-:Y:S02]  /*0220*/  PRMT R0, R8, 0x7771, RZ ;  /* 0x0000777108007816 */ /* 0x000fe400000000ff */
[----:B------:R-:W-:Y:S02]  /*0230*/  ISETP.NE.AND P3, PT, R4, RZ, PT ;  /* 0x000000ff0400720c */ /* 0x000fe40003f65270 */
[----:B------:R-:W-:Y:S02]  /*0240*/  SEL R5, RZ, 0x1, !P6 ;  /* 0x00000001ff057807 */ /* 0x000fe40007000000 */
[----:B------:R-:W-:Y:S02]  /*0250*/  ISETP.NE.AND P4, PT, R6, RZ, PT ;  /* 0x000000ff0600720c */ /* 0x000fe40003f85270 */
[----:B-----5:R-:W-:-:S02]  /*0260*/  PRMT R4, R9, 0x7771, RZ ;  /* 0x0000777109047816 */ /* 0x020fc400000000ff */
[----:B------:R-:W-:Y:S02]  /*0270*/  PRMT R6, R9, 0x7770, RZ ;  /* 0x0000777009067816 */ /* 0x000fe400000000ff */
[----:B------:R-:W-:Y:S02]  /*0280*/  ISETP.NE.AND P1, PT, R0, RZ, PT ;  /* 0x000000ff0000720c */ /* 0x000fe40003f25270 */
[----:B------:R-:W-:Y:S02]  /*0290*/  SEL R0, R5, R14, P6 ;  /* 0x0000000e05007207 */ /* 0x000fe40003000000 */
[----:B------:R-:W-:Y:S02]  /*02a0*/  ISETP.NE.AND P6, PT, R4, RZ, PT ;  /* 0x000000ff0400720c */ /* 0x000fe40003fc5270 */
[----:B------:R-:W-:Y:S02]  /*02b0*/  ISETP.NE.AND P0, PT, R6, RZ, PT ;  /* 0x000000ff0600720c */ /* 0x000fe40003f05270 */
[----:B------:R-:W-:-:S02]  /*02c0*/  SEL R5, RZ, 0x1, !P5 ;  /* 0x00000001ff057807 */ /* 0x000fc40006800000 */
[----:B------:R-:W-:Y:S02]  /*02d0*/  SEL R7, RZ, 0x1, !P4 ;  /* 0x00000001ff077807 */ /* 0x000fe40006000000 */
[----:B------:R-:W-:Y:S02]  /*02e0*/  SEL R9, RZ, 0x1, !P3 ;  /* 0x00000001ff097807 */ /* 0x000fe40005800000 */
[----:B------:R-:W-:Y:S02]  /*02f0*/  SEL R11, RZ, 0x1, !P2 ;  /* 0x00000001ff0b7807 */ /* 0x000fe40005000000 */
[----:B------:R-:W-:Y:S02]  /*0300*/  SEL R13, RZ, 0x1, !P1 ;  /* 0x00000001ff0d7807 */ /* 0x000fe40004800000 */
[----:B------:R-:W-:Y:S02]  /*0310*/  SEL R17, RZ, 0x1, !P6 ;  /* 0x00000001ff117807 */ /* 0x000fe40007000000 */
[----:B------:R-:W-:-:S02]  /*0320*/  SEL R15, RZ, 0x1, !P0 ;  /* 0x00000001ff0f7807 */ /* 0x000fc40004000000 */
[-C--:B------:R-:W-:Y:S02]  /*0330*/  SEL R5, R5, R14.reuse, P5 ;  /* 0x0000000e05057207 */ /* 0x080fe40002800000 */
[-C--:B------:R-:W-:Y:S02]  /*0340*/  SEL R4, R7, R14.reuse, P4 ;  /* 0x0000000e07047207 */ /* 0x080fe40002000000 */
[-C--:B------:R-:W-:Y:S02]  /*0350*/  SEL R9, R9, R14.reuse, P3 ;  /* 0x0000000e09097207 */ /* 0x080fe40001800000 */
[-C--:B------:R-:W-:Y:S02]  /*0360*/  SEL R6, R11, R14.reuse, P2 ;  /* 0x0000000e0b067207 */ /* 0x080fe40001000000 */
[-C--:B------:R-:W-:Y:S02]  /*0370*/  SEL R13, R13, R14.reuse, P1 ;  /* 0x0000000e0d0d7207 */ /* 0x080fe40000800000 */
[----:B------:R-:W-:-:S02]  /*0380*/  SEL R17, R17, R14, P6 ;  /* 0x0000000e11117207 */ /* 0x000fc40003000000 */
[----:B------:R-:W-:Y:S02]  /*0390*/  SEL R14, R15, R14, P0 ;  /* 0x0000000e0f0e7207 */ /* 0x000fe40000000000 */
[----:B------:R-:W-:Y:S02]  /*03a0*/  PRMT R5, R0, 0x7604, R5 ;  /* 0x0000760400057816 */ /* 0x000fe40000000005 */
[----:B------:R-:W-:Y:S02]  /*03b0*/  PRMT R9, R9, 0x7604, R4 ;  /* 0x0000760409097816 */ /* 0x000fe40000000004 */
[----:B------:R-:W-:Y:S02]  /*03c0*/  PRMT R13, R13, 0x7604, R6 ;  /* 0x000076040d0d7816 */ /* 0x000fe40000000006 */
[----:B------:R-:W-:Y:S01]  /*03d0*/  PRMT R17, R17, 0x7604, R14 ;  /* 0x0000760411117816 */ /* 0x000fe2000000000e */
[----:B------:R-:W-:Y:S04]  /*03e0*/  STG.E.U16 desc[UR8][R2.64], R5 ;  /* 0x0000000502007986 */ /* 0x000fe8000c101508 */
[----:B------:R-:W-:Y:S04]  /*03f0*/  STG.E.U16 desc[UR8][R2.64+0x100], R9 ;  /* 0x0001000902007986 */ /* 0x000fe8000c101508 */
[----:B------:R-:W-:Y:S04]  /*0400*/  STG.E.U16 desc[UR8][R2.64+0x200], R13 ;  /* 0x0002000d02007986 */ /* 0x000fe8000c101508 */
[----:B------:R-:W-:Y:S01]  /*0410*/  STG.E.U16 desc[UR8][R2.64+0x300], R17 ;  /* 0x0003001102007986 */ /* 0x000fe2000c101508 */
[----:B------:R-:W-:Y:S05]  /*0420*/  EXIT ;  /* 0x000000000000794d */ /* 0x000fea0003800000 */
.L_x_3544:
[----:B------:R-:W0:Y:S02]  /*0430*/  S2R R15, SR_TID.X ;  /* 0x00000000000f7919 */ /* 0x000e240000002100 */
[C---:B0-----:R-:W-:Y:S01]  /*0440*/  ISETP.GE.AND P4, PT, R15.reuse, R0, PT ;  /* 0x000000000f00720c */ /* 0x041fe20003f86270 */
[----:B------:R-:W-:Y:S02]  /*0450*/  VIADD R18, R15, 0x80 ;  /* 0x000000800f127836 */ /* 0x000fe40000000000 */
[----:B------:R-:W-:-:S10]  /*0460*/  IMAD.MOV.U32 R17, RZ, RZ, R15 ;  /* 0x000000ffff117224 */ /* 0x000fd400078e000f */
[----:B------:R-:W-:-:S05]  /*0470*/  @!P4 IMAD.MOV.U32 R17, RZ, RZ, R18 ;  /* 0x000000ffff11c224 */ /* 0x000fca00078e0012 */
[----:B------:R-:W-:-:S13]  /*0480*/  ISETP.GE.AND P2, PT, R17, R0, PT ;  /* 0x000000001100720c */ /* 0x000fda0003f46270 */
[C---:B------:R-:W-:Y:S01]  /*0490*/  @!P2 VIADD R3, R17.reuse, UR4 ;  /* 0x000000041103ac36 */ /* 0x040fe20008000000 */
[----:B------:R-:W0:Y:S01]  /*04a0*/  @!P2 LDC.64 R4, c[0x0][0x220] ;  /* 0x00008800ff04ab82 */ /* 0x000e220000000a00 */
[----:B------:R-:W-:-:S05]  /*04b0*/  @!P2 VIADD R17, R17, 0x80 ;  /* 0x000000801111a836 */ /* 0x000fca0000000000 */
[----:B------:R-:W-:-:S13]  /*04c0*/  ISETP.GE.AND P3, PT, R17, R0, PT ;  /* 0x000000001100720c */ /* 0x000fda0003f66270 */
[----:B------:R-:W1:Y:S01]  /*04d0*/  @!P3 LDC.64 R6, c[0x0][0x220] ;  /* 0x00008800ff06bb82 */ /* 0x000e620000000a00 */
[----:B0-----:R-:W-:-:S05]  /*04e0*/  @!P2 IADD3 R2, P0, R3, R4, RZ ;  /* 0x000000040302a210 */ /* 0x001fca0007f1e0ff */
[----:B------:R-:W-:-:S05]  /*04f0*/  @!P2 IMAD.X R3, RZ, RZ, R5, P0 ;  /* 0x000000ffff03a224 */ /* 0x000fca00000e0605 */
[----:B------:R-:W2:Y:S01]  /*0500*/  @!P2 LDG.E.U8 R2, desc[UR8][R2.64] ;  /* 0x000000080202a981 */ /* 0x000ea2000c1e1100 */
[----:B------:R-:W-:-:S05]  /*0510*/  @!P3 VIADD R5, R17, UR4 ;  /* 0x000000041105bc36 */ /* 0x000fca0008000000 */
[----:B-1----:R-:W-:-:S05]  /*0520*/  @!P3 IADD3 R4, P0, R5, R6, RZ ;  /* 0x000000060504b210 */ /* 0x002fca0007f1e0ff */
[----:B------:R-:W-:Y:S02]  /*0530*/  @!P3 IMAD.X R5, RZ, RZ, R7, P0 ;  /* 0x000000ffff05b224 */ /* 0x000fe400000e0607 */
[----:B------:R-:W-:Y:S01]  /*0540*/  @!P3 VIADD R17, R17, 0x80 ;  /* 0x000000801111b836 */ /* 0x000fe20000000000 */
[----:B------:R-:W0:Y:S02]  /*0550*/  @!P4 LDC.64 R6, c[0x0][0x220] ;  /* 0x00008800ff06cb82 */ /* 0x000e240000000a00 */
[----:B------:R-:W3:Y:S01]  /*0560*/  @!P3 LDG.E.U8 R4, desc[UR8][R4.64] ;  /* 0x000000080404b981 */ /* 0x000ee2000c1e1100 */
[----:B------:R-:W-:Y:S01]  /*0570*/  PRMT R12, RZ, 0x7610, R12 ;  /* 0x00007610ff0c7816 */ /* 0x000fe2000000000c */
[----:B------:R-:W-:Y:S01]  /*0580*/  @!P4 VIADD R25, R15, UR4 ;  /* 0x000000040f19cc36 */ /* 0x000fe20008000000 */
[----:B------:R-:W-:-:S13]  /*0590*/  ISETP.GE.AND P5, PT, R17, R0, PT ;  /* 0x000000001100720c */ /* 0x000fda0003fa6270 */
[C---:B------:R-:W-:Y:S01]  /*05a0*/  @!P5 VIADD R27, R17.reuse, UR4 ;  /* 0x00000004111bdc36 */ /* 0x040fe20008000000 */
[----:B------:R-:W1:Y:S01]  /*05b0*/  @!P5 LDC.64 R8, c[0x0][0x220] ;  /* 0x00008800ff08db82 */ /* 0x000e620000000a00 */
[----:B------:R-:W-:-:S05]  /*05c0*/  @!P5 VIADD R17, R17, 0x80 ;  /* 0x000000801111d836 */ /* 0x000fca0000000000 */
[----:B------:R-:W-:-:S13]  /*05d0*/  ISETP.GE.AND P0, PT, R17, R0, PT ;  /* 0x000000001100720c */ /* 0x000fda0003f06270 */
[C---:B------:R-:W-:Y:S01]  /*05e0*/  @!P0 VIADD R21, R17.reuse, UR4 ;  /* 0x0000000411158c36 */ /* 0x040fe20008000000 */
[----:B------:R-:W4:Y:S01]  /*05f0*/  @!P0 LDC.64 R10, c[0x0][0x220] ;  /* 0x00008800ff0a8b82 */ /* 0x000f220000000a00 */
[----:B------:R-:W-:-:S05]  /*0600*/  @!P0 VIADD R17, R17, 0x80 ;  /* 0x0000008011118836 */ /* 0x000fca0000000000 */
[----:B------:R-:W-:-:S13]  /*0610*/  ISETP.GE.AND P1, PT, R17, R0, PT ;  /* 0x000000001100720c */ /* 0x000fda0003f26270 */
[C---:B------:R-:W-:Y:S02]  /*0620*/  @!P1 VIADD R19, R17.reuse, UR4 ;  /* 0x0000000411139c36 */ /* 0x040fe40008000000 */
[----:B------:R-:W-:Y:S01]  /*0630*/  @!P1 VIADD R17, R17, 0x80 ;  /* 0x0000008011119836 */ /* 0x000fe20000000000 */
[----:B------:R-:W-:Y:S02]  /*0640*/  PRMT R13, RZ, 0x7610, R13 ;  /* 0x00007610ff0d7816 */ /* 0x000fe4000000000d */
[----:B--2---:R-:W-:-:S04]  /*0650*/  @!P2 ISETP.NE.AND P6, PT, R2, RZ, PT ;  /* 0x000000ff0200a20c */ /* 0x004fc80003fc5270 */
[----:B------:R-:W-:Y:S02]  /*0660*/  @!P2 SEL R12, RZ, 0x1, !P6 ;  /* 0x00000001ff0ca807 */ /* 0x000fe40007000000 */
[----:B------:R-:W-:Y:S02]  /*0670*/  ISETP.GE.AND P2, PT, R17, R0, PT ;  /* 0x000000001100720c */ /* 0x000fe40003f46270 */
[----:B0-----:R-:W-:-:S05]  /*0680*/  @!P4 IADD3 R24, P6, R25, R6, RZ ;  /* 0x000000061918c210 */ /* 0x001fca0007fde0ff */
[----:B------:R-:W-:Y:S02]  /*0690*/  @!P4 IMAD.X R25, RZ, RZ, R7, P6 ;  /* 0x000000ffff19c224 */ /* 0x000fe400030e0607 */
[----:B------:R-:W0:Y:S03]  /*06a0*/  @!P1 LDC.64 R6, c[0x0][0x220] ;  /* 0x00008800ff069b82 */ /* 0x000e260000000a00 */
[----:B------:R-:W2:Y:S01]  /*06b0*/  @!P4 LDG.E.U8 R16, desc[UR8][R24.64] ;  /* 0x000000081810c981 */ /* 0x000ea2000c1e1100 */
[C---:B------:R-:W-:Y:S01]  /*06c0*/  @!P2 VIADD R23, R17.reuse, UR4 ;  /* 0x000000041117ac36 */ /* 0x040fe20008000000 */
[----:B---3--:R-:W-:Y:S01]  /*06d0*/  @!P3 ISETP.NE.AND P6, PT, R4, RZ, PT ;  /* 0x000000ff0400b20c */ /* 0x008fe20003fc5270 */
[----:B------:R-:W-:Y:S02]  /*06e0*/  @!P2 VIADD R17, R17, 0x80 ;  /* 0x000000801111a836 */ /* 0x000fe40000000000 */
[----:B------:R-:W3:Y:S01]  /*06f0*/  @!P2 LDC.64 R2, c[0x0][0x220] ;  /* 0x00008800ff02ab82 */ /* 0x000ee20000000a00 */
[----:B------:R-:W-:-:S02]  /*0700*/  @!P3 SEL R13, RZ, 0x1, !P6 ;  /* 0x00000001ff0db807 */ /* 0x000fc40007000000 */
[----:B------:R-:W-:Y:S02]  /*0710*/  ISETP.GE.AND P3, PT, R17, R0, PT ;  /* 0x000000001100720c */ /* 0x000fe40003f66270 */
[----:B-1----:R-:W-:-:S05]  /*0720*/  @!P5 IADD3 R8, P6, R27, R8, RZ ;  /* 0x000000081b08d210 */ /* 0x002fca0007fde0ff */
[----:B------:R-:W-:-:S06]  /*0730*/  @!P5 IMAD.X R9, RZ, RZ, R9, P6 ;  /* 0x000000ffff09d224 */ /* 0x000fcc00030e0609 */
[----:B------:R-:W1:Y:S01]  /*0740*/  @!P3 LDC.64 R4, c[0x0][0x220] ;  /* 0x00008800ff04bb82 */ /* 0x000e620000000a00 */
[----:B----4-:R-:W-:Y:S01]  /*0750*/  @!P0 IADD3 R10, P6, R21, R10, RZ ;  /* 0x0000000a150a8210 */ /* 0x010fe20007fde0ff */
[----:B------:R-:W-:Y:S01]  /*0760*/  @!P3 VIADD R17, R17, UR4 ;  /* 0x000000041111bc36 */ /* 0x000fe20008000000 */
[----:B------:R4:W5:Y:S03]  /*0770*/  @!P5 LDG.E.U8 R8, desc[UR8][R8.64] ;  /* 0x000000080808d981 */ /* 0x000966000c1e1100 */
[----:B------:R-:W-:Y:S01]  /*0780*/  @!P0 IMAD.X R11, RZ, RZ, R11, P6 ;  /* 0x000000ffff0b8224 */ /* 0x000fe200030e060b */
[----:B0-----:R-:W-:Y:S01]  /*0790*/  @!P1 IADD3 R6, P6, R19, R6, RZ ;  /* 0x0000000613069210 */ /* 0x001fe20007fde0ff */
[----:B------:R-:W0:Y:S03]  /*07a0*/  @!P4 LDC.64 R20, c[0x0][0x218] ;  /* 0x00008600ff14cb82 */ /* 0x000e260000000a00 */
[----:B------:R-:W5:Y:S01]  /*07b0*/  @!P0 LDG.E.U8 R10, desc[UR8][R10.64] ;  /* 0x000000080a0a8981 */ /* 0x000f62000c1e1100 */
[----:B------:R-:W-:Y:S01]  /*07c0*/  @!P1 IMAD.X R7, RZ, RZ, R7, P6 ;  /* 0x000000ffff079224 */ /* 0x000fe200030e0607 */
[----:B---3--:R-:W-:-:S04]  /*07d0*/  @!P2 IADD3 R2, P6, R23, R2, RZ ;  /* 0x000000021702a210 */ /* 0x008fc80007fde0ff */
[----:B------:R3:W5:Y:S01]  /*07e0*/  @!P1 LDG.E.U8 R6, desc[UR8][R6.64] ;  /* 0x0000000806069981 */ /* 0x000762000c1e1100 */
[----:B------:R-:W-:-:S05]  /*07f0*/  @!P2 IMAD.X R3, RZ, RZ, R3, P6 ;  /* 0x000000ffff03a224 */ /* 0x000fca00030e0603 */
[----:B------:R3:W5:Y:S01]  /*0800*/  @!P2 LDG.E.U8 R2, desc[UR8][R2.64] ;  /* 0x000000080202a981 */ /* 0x000762000c1e1100 */
[----:B-1----:R-:W-:-:S05]  /*0810*/  @!P3 IADD3 R4, P6, R17, R4, RZ ;  /* 0x000000041104b210 */ /* 0x002fca0007fde0ff */
[----:B------:R-:W-:-:S05]  /*0820*/  @!P3 IMAD.X R5, RZ, RZ, R5, P6 ;  /* 0x000000ffff05b224 */ /* 0x000fca00030e0605 */
[----:B------:R1:W5:Y:S01]  /*0830*/  @!P3 LDG.E.U8 R4, desc[UR8][R4.64] ;  /* 0x000000080404b981 */ /* 0x000362000c1e1100 */
[----:B----4-:R-:W-:Y:S01]  /*0840*/  PRMT R9, RZ, 0x7610, R9 ;  /* 0x00007610ff097816 */ /* 0x010fe20000000009 */
[----:B---3--:R-:W-:Y:S02]  /*0850*/  @!P4 VIADD R7, R15, UR4 ;  /* 0x000000040f07cc36 */ /* 0x008fe40008000000 */
[----:B------:R-:W-:Y:S01]  /*0860*/  @!P4 IMAD.MOV.U32 R15, RZ, RZ, R18 ;  /* 0x000000ffff0fc224 */ /* 0x000fe200078e0012 */
[----:B------:R-:W-:Y:S02]  /*0870*/  PRMT R3, RZ, 0x7610, R3 ;  /* 0x00007610ff037816 */ /* 0x000fe40000000003 */
[----:B-1----:R-:W-:Y:S01]  /*0880*/  PRMT R5, R12, 0x9910, RZ ;  /* 0x000099100c057816 */ /* 0x002fe200000000ff */
[----:B------:R-:W-:Y:S04]  /*0890*/  BSSY B0, `(.L_x_3545) ;  /* 0x000005f000007945 */ /* 0x000fe80003800000 */
[----:B------:R-:W-:Y:S01]  /*08a0*/  BSSY B1, `(.L_x_3546) ;  /* 0x0000056000017945 */ /* 0x000fe20003800000 */
[----:B--2---:R-:W-:-:S04]  /*08b0*/  @!P4 ISETP.NE.AND P6, PT, R16, RZ, PT ;  /* 0x000000ff1000c20c */ /* 0x004fc80003fc5270 */
[----:B------:R-:W-:-:S04]  /*08c0*/  @!P4 SEL R9, RZ, 0x1, !P6 ;  /* 0x00000001ff09c807 */ /* 0x000fc80007000000 */
[----:B------:R-:W-:-:S04]  /*08d0*/  PRMT R11, R9, 0x9910, RZ ;  /* 0x00009910090b7816 */ /* 0x000fc800000000ff */
[----:B------:R-:W-:-:S04]  /*08e0*/  ISETP.NE.AND P6, PT, R11, RZ, PT ;  /* 0x000000ff0b00720c */ /* 0x000fc80003fc5270 */
[----:B------:R-:W-:Y:S02]  /*08f0*/  SEL R9, R14, R9, !P6 ;  /* 0x000000090e097207 */ /* 0x000fe40007000000 */
[----:B0-----:R-:W-:-:S05]  /*0900*/  @!P4 IADD3 R20, P6, R7, R20, RZ ;  /* 0x000000140714c210 */ /* 0x001fca0007fde0ff */
[----:B------:R-:W-:Y:S01]  /*0910*/  @!P4 IMAD.X R21, RZ, RZ, R21, P6 ;  /* 0x000000ffff15c224 */ /* 0x000fe200030e0615 */
[----:B-----5:R-:W-:-:S04]  /*0920*/  @!P5 ISETP.NE.AND P6, PT, R8, RZ, PT ;  /* 0x000000ff0800d20c */ /* 0x020fc80003fc5270 */
[----:B------:R0:W-:Y:S01]  /*0930*/  @!P4 STG.E.U8 desc[UR8][R20.64], R9 ;  /* 0x000000091400c986 */ /* 0x0001e2000c101108 */
[----:B------:R-:W-:Y:S02]  /*0940*/  PRMT R7, RZ, 0x7610, R7 ;  /* 0x00007610ff077816 */ /* 0x000fe40000000007 */
[----:B------:R-:W-:Y:S02]  /*0950*/  @!P0 ISETP.NE.AND P4, PT, R10, RZ, PT ;  /* 0x000000ff0a00820c */ /* 0x000fe40003f85270 */
[----:B------:R-:W-:Y:S02]  /*0960*/  @!P5 SEL R3, RZ, 0x1, !P6 ;  /* 0x00000001ff03d807 */ /* 0x000fe40007000000 */
[----:B------:R-:W-:Y:S02]  /*0970*/  @!P0 SEL R7, RZ, 0x1, !P4 ;  /* 0x00000001ff078807 */ /* 0x000fe40006000000 */
[----:B------:R-:W-:Y:S02]  /*0980*/  @!P1 ISETP.NE.AND P0, PT, R6, RZ, PT ;  /* 0x000000ff0600920c */ /* 0x000fe40003f05270 */
[----:B------:R-:W-:-:S02]  /*0990*/  ISETP.NE.AND P6, PT, R5, RZ, PT ;  /* 0x000000ff0500720c */ /* 0x000fc40003fc5270 */
[----:B------:R-:W-:Y:S02]  /*09a0*/  PRMT R6, R3, 0x9910, RZ ;  /* 0x0000991003067816 */ /* 0x000fe400000000ff */
[----:B------:R-:W-:Y:S02]  /*09b0*/  PRMT R5, RZ, 0x7610, R5 ;  /* 0x00007610ff057816 */ /* 0x000fe40000000005 */
[----:B------:R-:W-:Y:S02]  /*09c0*/  @!P1 SEL R5, RZ, 0x1, !P0 ;  /* 0x00000001ff059807 */ /* 0x000fe40004000000 */
[----:B------:R-:W-:Y:S01]  /*09d0*/  @!P2 ISETP.NE.AND P4, PT, R2, RZ, PT ;  /* 0x000000ff0200a20c */ /* 0x000fe20003f85270 */
[----:B------:R-:W-:Y:S01]  /*09e0*/  IMAD.MOV.U32 R2, RZ, RZ, R6 ;  /* 0x000000ffff027224 */ /* 0x000fe200078e0006 */
[----:B------:R-:W-:Y:S02]  /*09f0*/  PRMT R8, R13, 0x9910, RZ ;  /* 0x000099100d087816 */ /* 0x000fe400000000ff */
[----:B0-----:R-:W-:-:S02]  /*0a00*/  PRMT R9, RZ, 0x7610, R9 ;  /* 0x00007610ff097816 */ /* 0x001fc40000000009 */
[----:B------:R-:W-:Y:S02]  /*0a10*/  @!P3 ISETP.NE.AND P1, PT, R4, RZ, PT ;  /* 0x000000ff0400b20c */ /* 0x000fe40003f25270 */
[----:B------:R-:W-:Y:S02]  /*0a20*/  SEL R17, R14, R12, !P6 ;  /* 0x0000000c0e117207 */ /* 0x000fe40007000000 */
[----:B------:R-:W-:Y:S02]  /*0a30*/  @!P3 SEL R9, RZ, 0x1, !P1 ;  /* 0x00000001ff09b807 */ /* 0x000fe40004800000 */
[----:B------:R-:W-:Y:S02]  /*0a40*/  ISETP.NE.AND P5, PT, R8, RZ, PT ;  /* 0x000000ff0800720c */ /* 0x000fe40003fa5270 */
[----:B------:R-:W-:Y:S02]  /*0a50*/  ISETP.NE.AND P0, PT, R2, RZ, PT ;  /* 0x000000ff0200720c */ /* 0x000fe40003f05270 */
[----:B------:R-:W-:-:S02]  /*0a60*/  ISETP.GE.AND P6, PT, R15, R0, PT ;  /* 0x000000000f00720c */ /* 0x000fc40003fc6270 */
[----:B------:R-:W-:Y:S02]  /*0a70*/  PRMT R11, RZ, 0x7610, R11 ;  /* 0x00007610ff0b7816 */ /* 0x000fe4000000000b */
[----:B------:R-:W-:Y:S02]  /*0a80*/  PRMT R2, R7, 0x9910, RZ ;  /* 0x0000991007027816 */ /* 0x000fe400000000ff */
[----:B------:R-:W-:Y:S02]  /*0a90*/  PRMT R8, R9, 0x9910, RZ ;  /* 0x0000991009087816 */ /* 0x000fe400000000ff */
[----:B------:R-:W-:Y:S02]  /*0aa0*/  @!P2 SEL R11, RZ, 0x1, !P4 ;  /* 0x00000001ff0ba807 */ /* 0x000fe40006000000 */
[----:B------:R-:W-:Y:S01]  /*0ab0*/  ISETP.NE.AND P3, PT, R2, RZ, PT ;  /* 0x000000ff0200720c */ /* 0x000fe20003f65270 */
[----:B------:R-:W-:Y:S01]  /*0ac0*/  IMAD.MOV.U32 R2, RZ, RZ, R8 ;  /* 0x000000ffff027224 */ /* 0x000fe200078e0008 */
[----:B------:R-:W-:-:S02]  /*0ad0*/  PRMT R4, R5, 0x9910, RZ ;  /* 0x0000991005047816 */ /* 0x000fc400000000ff */
[----:B------:R-:W-:Y:S02]  /*0ae0*/  PRMT R6, R11, 0x9910, RZ ;  /* 0x000099100b067816 */ /* 0x000fe400000000ff */
[----:B------:R-:W-:Y:S02]  /*0af0*/  ISETP.NE.AND P2, PT, R4, RZ, PT ;  /* 0x000000ff0400720c */ /* 0x000fe40003f45270 */
[----:B------:R-:W-:Y:S02]  /*0b00*/  ISETP.NE.AND P1, PT, R6, RZ, PT ;  /* 0x000000ff0600720c */ /* 0x000fe40003f25270 */
[----:B------:R-:W-:Y:S02]  /*0b10*/  ISETP.NE.AND P4, PT, R2, RZ, PT ;  /* 0x000000ff0200720c */ /* 0x000fe40003f85270 */
[C---:B------:R-:W-:Y:S02]  /*0b20*/  SEL R13, R14.reuse, R13, !P5 ;  /* 0x0000000d0e0d7207 */ /* 0x040fe40006800000 */
[----:B------:R-:W-:-:S02]  /*0b30*/  SEL R3, R14, R3, !P0 ;  /* 0x000000030e037207 */ /* 0x000fc40004000000 */
[C---:B------:R-:W-:Y:S02]  /*0b40*/  SEL R7, R14.reuse, R7, !P3 ;  /* 0x000000070e077207 */ /* 0x040fe40005800000 */
[C---:B------:R-:W-:Y:S02]  /*0b50*/  SEL R19, R14.reuse, R5, !P2 ;  /* 0x000000050e137207 */ /* 0x040fe40005000000 */
[C---:B------:R-:W-:Y:S02]  /*0b60*/  SEL R2, R14.reuse, R11, !P1 ;  /* 0x0000000b0e027207 */ /* 0x040fe40004800000 */
        /* <DEDUP_REMOVED lines=16> */
.L_x_3547:
        /* <DEDUP_REMOVED lines=8> */
.L_x_3548:
[----:B------:R-:W-:-:S13]  /*0cf0*/  ISETP.GE.AND P0, PT, R15, R0, PT ;  /* 0x000000000f00720c */ /* 0x000fda0003f06270 */
[----:B------:R-:W-:Y:S05]  /*0d00*/  @P0 BRA `(.L_x_3550) ;  /* 0x00000000003c0947 */ /* 0x000fea0003800000 */
[C---:B01----:R-:W-:Y:S01]  /*0d10*/  VIADD R4, R15.reuse, UR4 ;  /* 0x000000040f047c36 */ /* 0x043fe20008000000 */
[----:B------:R-:W-:Y:S01]  /*0d20*/  ULDC.64 UR6, c[0x0][0x218] ;  /* 0x0000860000067ab9 */ /* 0x000fe20000000a00 */
[----:B------:R-:W-:-:S03]  /*0d30*/  VIADD R15, R15, 0x80 ;  /* 0x000000800f0f7836 */ /* 0x000fc60000000000 */
[----:B------:R-:W-:-:S05]  /*0d40*/  IADD3 R4, P0, R4, UR6, RZ ;  /* 0x0000000604047c10 */ /* 0x000fca000ff1e0ff */
[----:B------:R-:W-:-:S05]  /*0d50*/  IMAD.X R5, RZ, RZ, UR7, P0 ;  /* 0x00000007ff057e24 */ /* 0x000fca00080e06ff */
[----:B------:R1:W-:Y:S03]  /*0d60*/  STG.E.U8 desc[UR8][R4.64], R7 ;  /* 0x0000000704007986 */ /* 0x0003e6000c101108 */
.L_x_3549:
        /* <DEDUP_REMOVED lines=9> */
.L_x_3550:
[----:B------:R-:W-:Y:S05]  /*0e00*/  BSYNC B1 ;  /* 0x0000000000017941 */ /* 0x000fea0003800000 */
.L_x_3546:
[----:B------:R-:W-:-:S13]  /*0e10*/  ISETP.GE.AND P0, PT, R15, R0, PT ;  /* 0x000000000f00720c */ /* 0x000fda0003f06270 */
[----:B------:R-:W3:Y:S01]  /*0e20*/  @!P0 LDC.64 R6, c[0x0][0x218] ;  /* 0x00008600ff068b82 */ /* 0x000ee20000000a00 */
[C---:B012---:R-:W-:Y:S02]  /*0e30*/  @!P0 VIADD R5, R15.reuse, UR4 ;  /* 0x000000040f058c36 */ /* 0x047fe40008000000 */
[----:B------:R-:W-:-:S03]  /*0e40*/  @!P0 VIADD R15, R15, 0x80 ;  /* 0x000000800f0f8836 */ /* 0x000fc60000000000 */
[----:B---3--:R-:W-:-:S05]  /*0e50*/  @!P0 IADD3 R4, P1, R5, R6, RZ ;  /* 0x0000000605048210 */ /* 0x008fca0007f3e0ff */
[----:B------:R-:W-:-:S05]  /*0e60*/  @!P0 IMAD.X R5, RZ, RZ, R7, P1 ;  /* 0x000000ffff058224 */ /* 0x000fca00008e0607 */
[----:B------:R2:W-:Y:S03]  /*0e70*/  @!P0 STG.E.U8 desc[UR8][R4.64], R2 ;  /* 0x0000000204008986 */ /* 0x0005e6000c101108 */
.L_x_3551:
[----:B------:R-:W-:Y:S05]  /*0e80*/  BSYNC B0 ;  /* 0x0000000000007941 */ /* 0x000fea0003800000 */
.L_x_3545:
[----:B------:R-:W-:Y:S05]  /*0e90*/  WARPSYNC.ALL ;  /* 0x0000000000007948 */ /* 0x000fea0003800000 */
[----:B------:R-:W-:-:S13]  /*0ea0*/  ISETP.GE.AND P0, PT, R15, R0, PT ;  /* 0x000000000f00720c */ /* 0x000fda0003f06270 */
[----:B------:R-:W-:Y:S05]  /*0eb0*/  @P0 EXIT ;  /* 0x000000000000094d */ /* 0x000fea0003800000 */
[----:B--2---:R-:W-:Y:S01]  /*0ec0*/  VIADD R2, R15, UR4 ;  /* 0x000000040f027c36 */ /* 0x004fe20008000000 */
[----:B------:R-:W-:-:S04]  /*0ed0*/  ULDC.64 UR6, c[0x0][0x218] ;  /* 0x0000860000067ab9 */ /* 0x000fc80000000a00 */
[----:B------:R-:W-:-:S05]  /*0ee0*/  IADD3 R2, P0, R2, UR6, RZ ;  /* 0x0000000602027c10 */ /* 0x000fca000ff1e0ff */
[----:B------:R-:W-:-:S05]  /*0ef0*/  IMAD.X R3, RZ, RZ, UR7, P0 ;  /* 0x00000007ff037e24 */ /* 0x000fca00080e06ff */
[----:B------:R-:W-:Y:S01]  /*0f00*/  STG.E.U8 desc[UR8][R2.64], R14 ;  /* 0x0000000e02007986 */ /* 0x000fe2000c101108 */
[----:B------:R-:W-:Y:S05]  /*0f10*/  EXIT ;  /* 0x000000000000794d */ /* 0x000fea0003800000 */
.L_x_3552:
        /* <DEDUP_REMOVED lines=14> */
.L_x_32047:


//--------------------- .text._ZN2at6native29vectorized_elementwise_kernelILi4ENS0_13BUnaryFunctorIbbbZZZNS0_21heaviside_kernel_cudaERNS_18TensorIteratorBaseEENKUlvE_clEvENKUlvE7_clEvEUlbbE_EESt5arrayIPcLm2EEEEviT0_T1_ --------------------------
	.section	.text._ZN2at6native29vectorized_elementwise_kernelILi4ENS0_13BUnaryFunctorIbbbZZZNS0_21heaviside_kernel_cudaERNS_18TensorIteratorBaseEENKUlvE_clEvENKUlvE7_clEvEUlbbE_EESt5arrayIPcLm2EEEEviT0_T1_,"ax",@progbits
	.align	128
        .global         _ZN2at6native29vectorized_elementwise_kernelILi4ENS0_13BUnaryFunctorIbbbZZZNS0_21heaviside_kernel_cudaERNS_18TensorIteratorBaseEENKUlvE_clEvENKUlvE7_clEvEUlbbE_EESt5arrayIPcLm2EEEEviT0_T1_
        .type           _ZN2at6native29vectorized_elementwise_kernelILi4ENS0_13BUnaryFunctorIbbbZZZNS0_21heaviside_kernel_cudaERNS_18TensorIteratorBaseEENKUlvE_clEvENKUlvE7_clEvEUlbbE_EESt5arrayIPcLm2EEEEviT0_T1_,@function
        .size           _ZN2at6native29vectorized_elementwise_kernelILi4ENS0_13BUnaryFunctorIbbbZZZNS0_21heaviside_kernel_cudaERNS_18TensorIteratorBaseEENKUlvE_clEvENKUlvE7_clEvEUlbbE_EESt5arrayIPcLm2EEEEviT0_T1_,(.L_x_32048 - _ZN2at6native29vectorized_elementwise_kernelILi4ENS0_13BUnaryFunctorIbbbZZZNS0_21heaviside_kernel_cudaERNS_18TensorIteratorBaseEENKUlvE_clEvENKUlvE7_clEvEUlbbE_EESt5arrayIPcLm2EEEEviT0_T1_)
        .other          _ZN2at6native29vectorized_elementwise_kernelILi4ENS0_13BUnaryFunctorIbbbZZZNS0_21heaviside_kernel_cudaERNS_18TensorIteratorBaseEENKUlvE_clEvENKUlvE7_clEvEUlbbE_EESt5arrayIPcLm2EEEEviT0_T1_,@"STO_CUDA_ENTRY STV_DEFAULT"
_ZN2at6native29vectorized_elementwise_kernelILi4ENS0_13BUnaryFunctorIbbbZZZNS0_21heaviside_kernel_cudaERNS_18TensorIteratorBaseEENKUlvE_clEvENKUlvE7_clEvEUlbbE_EESt5arrayIPcLm2EEEEviT0_T1_:
.text._ZN2at6native29vectorized_elementwise_kernelILi4ENS0_13BUnaryFunctorIbbbZZZNS0_21heaviside_kernel_cudaERNS_18TensorIteratorBaseEENKUlvE_clEvENKUlvE7_clEvEUlbbE_EESt5arrayIPcLm2EEEEviT0_T1_:
        /* <DEDUP_REMOVED lines=17> */
[----:B------:R-:W2:Y:S04]  /*0110*/  LDG.E R7, desc[UR8][R2.64] ;  /* 0x0000000802077981 */ /* 0x000ea8000c1e1900 */
[----:B------:R-:W3:Y:S01]  /*0120*/  LDG.E R8, desc[UR8][R2.64+0x200] ;  /* 0x0002000802087981 */ /* 0x000ee2000c1e1900 */
[----:B------:R-:W-:-:S04]  /*0130*/  UIADD3 UR5, UP0, UR4, UR6, URZ ;  /* 0x0000000604057290 */ /* 0x000fc8000ff1e03f */
[----:B------:R-:W-:Y:S01]  /*0140*/  UIADD3.X UR6, URZ, UR7, URZ, UP0, !UPT ;  /* 0x000000073f067290 */ /* 0x000fe200087fe43f */
[C---:B--2---:R-:W-:Y:S02]  /*0150*/  PRMT R4, R7.reuse, 0x7770, RZ ;  /* 0x0000777007047816 */ /* 0x044fe400000000ff */
[C---:B------:R-:W-:Y:S02]  /*0160*/  PRMT R5, R7.reuse, 0x7771, RZ ;  /* 0x0000777107057816 */ /* 0x040fe400000000ff */
[C---:B------:R-:W-:Y:S02]  /*0170*/  PRMT R6, R7.reuse, 0x7772, RZ ;  /* 0x0000777207067816 */ /* 0x040fe400000000ff */
[----:B------:R-:W-:Y:S02]  /*0180*/  PRMT R7, R7, 0x7773, RZ ;  /* 0x0000777307077816 */ /* 0x000fe400000000ff */
[----:B------:R-:W-:Y:S02]  /*0190*/  ISETP.NE.AND P2, PT, R4, RZ, PT ;  /* 0x000000ff0400720c */ /* 0x000fe40003f45270 */
[----:B------:R-:W-:-:S02]  /*01a0*/  ISETP.NE.AND P3, PT, R5, RZ, PT ;  /* 0x000000ff0500720c */ /* 0x000fc40003f65270 */
[----:B------:R-:W-:Y:S02]  /*01b0*/  ISETP.NE.AND P0, PT, R7, RZ, PT ;  /* 0x000000ff0700720c */ /* 0x000fe40003f05270 */
[----:B------:R-:W-:Y:S02]  /*01c0*/  SEL R5, RZ, 0x1, !P2 ;  /* 0x00000001ff057807 */ /* 0x000fe40005000000 */
[----:B------:R-:W-:Y:S02]  /*01d0*/  SEL R7, RZ, 0x1, !P3 ;  /* 0x00000001ff077807 */ /* 0x000fe40005800000 */
[C---:B---3--:R-:W-:Y:S02]  /*01e0*/  PRMT R4, R8.reuse, 0x7771, RZ ;  /* 0x0000777108047816 */ /* 0x048fe400000000ff */
[----:B------:R-:W-:Y:S02]  /*01f0*/  PRMT R3, R8, 0x7770, RZ ;  /* 0x0000777008037816 */ /* 0x000fe400000000ff */
[----:B------:R-:W-:-:S02]  /*0200*/  SEL R2, R5, R14, P2 ;  /* 0x0000000e05027207 */ /* 0x000fc40001000000 */
[----:B------:R-:W-:Y:S02]  /*0210*/  SEL R7, R7, R14, P3 ;  /* 0x0000000e07077207 */ /* 0x000fe40001800000 */
[----:B------:R-:W-:Y:S02]  /*0220*/  ISETP.NE.AND P3, PT, R4, RZ, PT ;  /* 0x000000ff0400720c */ /* 0x000fe40003f65270 */
[----:B------:R-:W-:Y:S02]  /*0230*/  ISETP.NE.AND P2, PT, R3, RZ, PT ;  /* 0x000000ff0300720c */ /* 0x000fe40003f45270 */
[----:B------:R-:W-:Y:S02]  /*0240*/  SEL R5, RZ, 0x1, !P3 ;  /* 0x00000001ff057807 */ /* 0x000fe40005800000 */
[----:B------:R-:W-:Y:S02]  /*0250*/  SEL R3, RZ, 0x1, !P2 ;  /* 0x00000001ff037807 */ /* 0x000fe40005000000 */
[----:B------:R-:W-:-:S02]  /*0260*/  ISETP.NE.AND P1, PT, R6, RZ, PT ;  /* 0x000000ff0600720c */ /* 0x000fc40003f25270 */
[C---:B------:R-:W-:Y:S02]  /*0270*/  PRMT R6, R8.reuse, 0x7772, RZ ;  /* 0x0000777208067816 */ /* 0x040fe400000000ff */
[-C--:B------:R-:W-:Y:S02]  /*0280*/  SEL R5, R5, R14.reuse, P3 ;  /* 0x0000000e05057207 */ /* 0x080fe40001800000 */
[----:B------:R-:W-:Y:S01]  /*0290*/  SEL R4, R3, R14, P2 ;  /* 0x0000000e03047207 */ /* 0x000fe20001000000 */
[----:B------:R-:W-:Y:S01]  /*02a0*/  IMAD.U32 R3, RZ, RZ, UR6 ;  /* 0x00000006ff037e24 */ /* 0x000fe2000f8e00ff */
[----:B------:R-:W-:Y:S02]  /*02b0*/  PRMT R11, R7, 0x7604, R2 ;  /* 0x00007604070b7816 */ /* 0x000fe40000000002 */
[----:B------:R-:W-:Y:S02]  /*02c0*/  PRMT R2, R8, 0x7773, RZ ;  /* 0x0000777308027816 */ /* 0x000fe400000000ff */
[----:B------:R-:W-:-:S02]  /*02d0*/  ISETP.NE.AND P2, PT, R6, RZ, PT ;  /* 0x000000ff0600720c */ /* 0x000fc40003f45270 */
[----:B------:R-:W-:Y:S02]  /*02e0*/  PRMT R6, R5, 0x7604, R4 ;  /* 0x0000760405067816 */ /* 0x000fe40000000004 */
[----:B------:R-:W-:Y:S02]  /*02f0*/  SEL R5, RZ, 0x1, !P1 ;  /* 0x00000001ff057807 */ /* 0x000fe40004800000 */
[----:B------:R-:W-:Y:S01]  /*0300*/  ISETP.NE.AND P3, PT, R2, RZ, PT ;  /* 0x000000ff0200720c */ /* 0x000fe20003f65270 */
[----:B------:R-:W-:Y:S01]  /*0310*/  IMAD.U32 R2, RZ, RZ, UR5 ;  /* 0x00000005ff027e24 */ /* 0x000fe2000f8e00ff */
[----:B------:R-:W-:Y:S02]  /*0320*/  SEL R7, RZ, 0x1, !P2 ;  /* 0x00000001ff077807 */ /* 0x000fe40005000000 */
[----:B------:R-:W-:Y:S01]  /*0330*/  SEL R4, R5, R14, P1 ;  /* 0x0000000e05047207 */ /* 0x000fe20000800000 */
[----:B------:R-:W-:Y:S01]  /*0340*/  IMAD.WIDE R2, R0, 0x4, R2 ;  /* 0x0000000400027825 */ /* 0x000fe200078e0202 */
[----:B------:R-:W-:-:S02]  /*0350*/  SEL R5, RZ, 0x1, !P0 ;  /* 0x00000001ff057807 */ /* 0x000fc40004000000 */
[----:B------:R-:W-:Y:S02]  /*0360*/  SEL R9, RZ, 0x1, !P3 ;  /* 0x00000001ff097807 */ /* 0x000fe40005800000 */
[-C--:B------:R-:W-:Y:S02]  /*0370*/  SEL R7, R7, R14.reuse, P2 ;  /* 0x0000000e07077207 */ /* 0x080fe40001000000 */
[----:B------:R-:W-:Y:S02]  /*0380*/  PRMT R4, R4, 0x7054, R11 ;  /* 0x0000705404047816 */ /* 0x000fe4000000000b */
[-C--:B------:R-:W-:Y:S02]  /*0390*/  SEL R5, R5, R14.reuse, P0 ;  /* 0x0000000e05057207 */ /* 0x080fe40000000000 */
[----:B------:R-:W-:Y:S02]  /*03a0*/  SEL R9, R9, R14, P3 ;  /* 0x0000000e09097207 */ /* 0x000fe40001800000 */
[----:B------:R-:W-:-:S02]  /*03b0*/  PRMT R6, R7, 0x7054, R6 ;  /* 0x0000705407067816 */ /* 0x000fc40000000006 */
[----:B------:R-:W-:Y:S02]  /*03c0*/  PRMT R5, R5, 0x654, R4 ;  /* 0x0000065405057816 */ /* 0x000fe40000000004 */
[----:B------:R-:W-:-:S03]  /*03d0*/  PRMT R9, R9, 0x654, R6 ;  /* 0x0000065409097816 */ /* 0x000fc60000000006 */
[----:B------:R-:W-:Y:S04]  /*03e0*/  STG.E desc[UR8][R2.64], R5 ;  /* 0x0000000502007986 */ /* 0x000fe8000c101908 */
[----:B------:R-:W-:Y:S01]  /*03f0*/  STG.E desc[UR8][R2.64+0x200], R9 ;  /* 0x0002000902007986 */ /* 0x000fe2000c101908 */
[----:B------:R-:W-:Y:S05]  /*0400*/  EXIT ;  /* 0x000000000000794d */ /* 0x000fea0003800000 */
.L_x_3553:
        /* <DEDUP_REMOVED lines=132> */
.L_x_3556:
        /* <DEDUP_REMOVED lines=8> */
.L_x_3557:
        /* <DEDUP_REMOVED lines=8> */
.L_x_3558:
        /* <DEDUP_REMOVED lines=9> */
.L_x_3559:
[----:B------:R-:W-:Y:S05]  /*0de0*/  BSYNC B1 ;  /* 0x0000000000017941 */ /* 0x000fea0003800000 */
.L_x_3555:
[----:B------:R-:W-:-:S13]  /*0df0*/  ISETP.GE.AND P0, PT, R15, R0, PT ;  /* 0x000000000f00720c */ /* 0x000fda0003f06270 */
[----:B------:R-:W3:Y:S01]  /*0e00*/  @!P0 LDC.64 R6, c[0x0][0x218] ;  /* 0x00008600ff068b82 */ /* 0x000ee20000000a00 */
[C---:B012---:R-:W-:Y:S02]  /*0e10*/  @!P0 VIADD R5, R15.reuse, UR4 ;  /* 0x000000040f058c36 */ /* 0x047fe40008000000 */
[----:B------:R-:W-:-:S03]  /*0e20*/  @!P0 VIADD R15, R15, 0x80 ;  /* 0x000000800f0f8836 */ /* 0x000fc60000000000 */
[----:B---3--:R-:W-:-:S05]  /*0e30*/  @!P0 IADD3 R4, P1, R5, R6, RZ ;  /* 0x0000000605048210 */ /* 0x008fca0007f3e0ff */
[----:B------:R-:W-:-:S05]  /*0e40*/  @!P0 IMAD.X R5, RZ, RZ, R7, P1 ;  /* 0x000000ffff058224 */ /* 0x000fca00008e0607 */
[----:B------:R2:W-:Y:S03]  /*0e50*/  @!P0 STG.E.U8 desc[UR8][R4.64], R2 ;  /* 0x0000000204008986 */ /* 0x0005e6000c101108 */
.L_x_3560:
[----:B------:R-:W-:Y:S05]  /*0e60*/  BSYNC B0 ;  /* 0x0000000000007941 */ /* 0x000fea0003800000 */
.L_x_3554:
        /* <DEDUP_REMOVED lines=9> */
.L_x_3561:
        /* <DEDUP_REMOVED lines=16> */
.L_x_32048:


//--------------------- .text._ZN2at6native29vectorized_elementwise_kernelILi8ENS0_13BUnaryFunctorIbbbZZZNS0_21heaviside_kernel_cudaERNS_18TensorIteratorBaseEENKUlvE_clEvENKUlvE7_clEvEUlbbE_EESt5arrayIPcLm2EEEEviT0_T1_ --------------------------
	.section	.text._ZN2at6native29vectorized_elementwise_kernelILi8ENS0_13BUnaryFunctorIbbbZZZNS0_21heaviside_kernel_cudaERNS_18TensorIteratorBaseEENKUlvE_clEvENKUlvE7_clEvEUlbbE_EESt5arrayIPcLm2EEEEviT0_T1_,"ax",@progbits
	.align	128
        .global         _ZN2at6native29vectorized_elementwise_kernelILi8ENS0_13BUnaryFunctorIbbbZZZNS0_21heaviside_kernel_cudaERNS_18TensorIteratorBaseEENKUlvE_clEvENKUlvE7_clEvEUlbbE_EESt5arrayIPcLm2EEEEviT0_T1_
        .type           _ZN2at6native29vectorized_elementwise_kernelILi8ENS0_13BUnaryFunctorIbbbZZZNS0_21heaviside_kernel_cudaERNS_18TensorIteratorBaseEENKUlvE_clEvENKUlvE7_clEvEUlbbE_EESt5arrayIPcLm2EEEEviT0_T1_,@function
        .size           _ZN2at6native29vectorized_elementwise_kernelILi8ENS0_13BUnaryFunctorIbbbZZZNS0_21heaviside_kernel_cudaERNS_18TensorIteratorBaseEENKUlvE_clEvENKUlvE7_clEvEUlbbE_EESt5arrayIPcLm2EEEEviT0_T1_,(.L_x_32049 - _ZN2at6native29vectorized_elementwise_kernelILi8ENS0_13BUnaryFunctorIbbbZZZNS0_21heaviside_kernel_cudaERNS_18TensorIteratorBaseEENKUlvE_clEvENKUlvE7_clEvEUlbbE_EESt5arrayIPcLm2EEEEviT0_T1_)
        .other          _ZN2at6native29vectorized_elementwise_kernelILi8ENS0_13BUnaryFunctorIbbbZZZNS0_21heaviside_kernel_cudaERNS_18TensorIteratorBaseEENKUlvE_clEvENKUlvE7_clEvEUlbbE_EESt5arrayIPcLm2EEEEviT0_T1_,@"STO_CUDA_ENTRY STV_DEFAULT"
_ZN2at6native29vectorized_elementwise_kernelILi8ENS0_13BUnaryFunctorIbbbZZZNS0_21heaviside_kernel_cudaERNS_18TensorIteratorBaseEENKUlvE_clEvENKUlvE7_clEvEUlbbE_EESt5arrayIPcLm2EEEEviT0_T1_:
.text._ZN2at6native29vectorized_elementwise_kernelILi8ENS0_13BUnaryFunctorIbbbZZZNS0_21heaviside_kernel_cudaERNS_18TensorIteratorBaseEENKUlvE_clEvENKUlvE7_clEvEUlbbE_EESt5arrayIPcLm2EEEEviT0_T1_:
        /* <DEDUP_REMOVED lines=16> */
[----:B0-----:R-:W-:-:S06]  /*0100*/  IMAD.WIDE.U32 R2, R0, 0x8, R2 ;  /* 0x0000000800027825 */ /* 0x001fcc00078e0002 */
[----:B------:R-:W2:Y:S01]  /*0110*/  LDG.E.64 R2, desc[UR8][R2.64] ;  /* 0x0000000802027981 */ /* 0x000ea2000c1e1b00 */
[----:B------:R-:W-:-:S04]  /*0120*/  UIADD3 UR5, UP0, UR4, UR6, URZ ;  /* 0x0000000604057290 */ /* 0x000fc8000ff1e03f */
[----:B------:R-:W-:Y:S01]  /*0130*/  UIADD3.X UR6, URZ, UR7, URZ, UP0, !UPT ;  /* 0x000000073f067290 */ /* 0x000fe200087fe43f */
[----:B--2---:R-:W-:Y:S02]  /*0140*/  PRMT R4, R2, 0x7632, R4 ;  /* 0x0000763202047816 */ /* 0x004fe40000000004 */
[----:B------:R-:W-:Y:S02]  /*0150*/  PRMT R5, R3, 0x7632, R5 ;  /* 0x0000763203057816 */ /* 0x000fe40000000005 */
[----:B------:R-:W-:Y:S02]  /*0160*/  LOP3.LUT P4, RZ, R4, 0xff, RZ, 0xc0, !PT ;  /* 0x000000ff04ff7812 */ /* 0x000fe4000788c0ff */
[----:B------:R-:W-:Y:S02]  /*0170*/  LOP3.LUT R4, R2, 0xffff, RZ, 0xc0, !PT ;  /* 0x0000ffff02047812 */ /* 0x000fe400078ec0ff */
[----:B------:R-:W-:Y:S02]  /*0180*/  LOP3.LUT P3, RZ, R5, 0xff, RZ, 0xc0, !PT ;  /* 0x000000ff05ff7812 */ /* 0x000fe4000786c0ff */
[----:B------:R-:W-:-:S02]  /*0190*/  LOP3.LUT R5, R3, 0xffff, RZ, 0xc0, !PT ;  /* 0x0000ffff03057812 */ /* 0x000fc400078ec0ff */
[----:B------:R-:W-:Y:S02]  /*01a0*/  SHF.R.U32.HI R4, RZ, 0x8, R4 ;  /* 0x00000008ff047819 */ /* 0x000fe40000011604 */
[C---:B------:R-:W-:Y:S02]  /*01b0*/  PRMT R6, R3.reuse, 0x7732, RZ ;  /* 0x0000773203067816 */ /* 0x040fe400000000ff */
[----:B------:R-:W-:Y:S02]  /*01c0*/  LOP3.LUT P5, RZ, R3, 0xff, RZ, 0xc0, !PT ;  /* 0x000000ff03ff7812 */ /* 0x000fe400078ac0ff */
[----:B------:R-:W-:Y:S02]  /*01d0*/  SHF.R.U32.HI R3, RZ, 0x8, R5 ;  /* 0x00000008ff037819 */ /* 0x000fe40000011605 */
[----:B------:R-:W-:Y:S01]  /*01e0*/  PRMT R5, R4, 0x9910, RZ ;  /* 0x0000991004057816 */ /* 0x000fe200000000ff */
[----:B------:R-:W-:Y:S01]  /*01f0*/  IMAD.MOV.U32 R4, RZ, RZ, R6 ;  /* 0x000000ffff047224 */ /* 0x000fe200078e0006 */
[----:B------:R-:W-:-:S02]  /*0200*/  PRMT R6, R3, 0x9910, RZ ;  /* 0x0000991003067816 */ /* 0x000fc400000000ff */
[C---:B------:R-:W-:Y:S02]  /*0210*/  LOP3.LUT P6, RZ, R2.reuse, 0xff, RZ, 0xc0, !PT ;  /* 0x000000ff02ff7812 */ /* 0x040fe400078cc0ff */
[----:B------:R-:W-:Y:S02]  /*0220*/  PRMT R2, R2, 0x7732, RZ ;  /* 0x0000773202027816 */ /* 0x000fe400000000ff */
[----:B------:R-:W-:Y:S01]  /*0230*/  SHF.R.U32.HI R3, RZ, 0x8, R4 ;  /* 0x00000008ff037819 */ /* 0x000fe20000011604 */
[----:B------:R-:W-:Y:S01]  /*0240*/  IMAD.MOV.U32 R4, RZ, RZ, R6 ;  /* 0x000000ffff047224 */ /* 0x000fe200078e0006 */
[----:B------:R-:W-:Y:S02]  /*0250*/  ISETP.NE.AND P2, PT, R5, RZ, PT ;  /* 0x000000ff0500720c */ /* 0x000fe40003f45270 */
[----:B------:R-:W-:Y:S02]  /*0260*/  SHF.R.U32.HI R2, RZ, 0x8, R2 ;  /* 0x00000008ff027819 */ /* 0x000fe40000011602 */
[----:B------:R-:W-:-:S02]  /*0270*/  PRMT R5, R3, 0x9910, RZ ;  /* 0x0000991003057816 */ /* 0x000fc400000000ff */
[----:B------:R-:W-:Y:S02]  /*0280*/  SEL R3, RZ, 0x1, !P6 ;  /* 0x00000001ff037807 */ /* 0x000fe40007000000 */
[----:B------:R-:W-:Y:S02]  /*0290*/  PRMT R2, R2, 0x9910, RZ ;  /* 0x0000991002027816 */ /* 0x000fe400000000ff */
[----:B------:R-:W-:Y:S02]  /*02a0*/  ISETP.NE.AND P1, PT, R4, RZ, PT ;  /* 0x000000ff0400720c */ /* 0x000fe40003f25270 */
[----:B------:R-:W-:Y:S02]  /*02b0*/  SEL R4, R3, R14, P6 ;  /* 0x0000000e03047207 */ /* 0x000fe40003000000 */
[----:B------:R-:W-:Y:S02]  /*02c0*/  ISETP.NE.AND P6, PT, R5, RZ, PT ;  /* 0x000000ff0500720c */ /* 0x000fe40003fc5270 */
[----:B------:R-:W-:-:S02]  /*02d0*/  SEL R5, RZ, 0x1, !P5 ;  /* 0x00000001ff057807 */ /* 0x000fc40006800000 */
[----:B------:R-:W-:Y:S02]  /*02e0*/  SEL R3, RZ, 0x1, !P4 ;  /* 0x00000001ff037807 */ /* 0x000fe40006000000 */
[----:B------:R-:W-:Y:S01]  /*02f0*/  ISETP.NE.AND P0, PT, R2, RZ, PT ;  /* 0x000000ff0200720c */ /* 0x000fe20003f05270 */
[----:B------:R-:W-:Y:S01]  /*0300*/  IMAD.U32 R2, RZ, RZ, UR5 ;  /* 0x00000005ff027e24 */ /* 0x000fe2000f8e00ff */
[----:B------:R-:W-:Y:S02]  /*0310*/  SEL R7, RZ, 0x1, !P3 ;  /* 0x00000001ff077807 */ /* 0x000fe40005800000 */
[-C--:B------:R-:W-:Y:S02]  /*0320*/  SEL R8, R5, R14.reuse, P5 ;  /* 0x0000000e05087207 */ /* 0x080fe40002800000 */
[-C--:B------:R-:W-:Y:S02]  /*0330*/  SEL R6, R3, R14.reuse, P4 ;  /* 0x0000000e03067207 */ /* 0x080fe40002000000 */
[----:B------:R-:W-:-:S02]  /*0340*/  SEL R10, R7, R14, P3 ;  /* 0x0000000e070a7207 */ /* 0x000fc40001800000 */
[----:B------:R-:W-:Y:S02]  /*0350*/  SEL R3, RZ, 0x1, !P2 ;  /* 0x00000001ff037807 */ /* 0x000fe40005000000 */
[----:B------:R-:W-:Y:S02]  /*0360*/  SEL R5, RZ, 0x1, !P0 ;  /* 0x00000001ff057807 */ /* 0x000fe40004000000 */
[----:B------:R-:W-:Y:S02]  /*0370*/  SEL R7, RZ, 0x1, !P1 ;  /* 0x00000001ff077807 */ /* 0x000fe40004800000 */
[----:B------:R-:W-:Y:S02]  /*0380*/  SEL R9, RZ, 0x1, !P6 ;  /* 0x00000001ff097807 */ /* 0x000fe40007000000 */
[-C--:B------:R-:W-:Y:S01]  /*0390*/  SEL R11, R3, R14.reuse, P2 ;  /* 0x0000000e030b7207 */ /* 0x080fe20001000000 */
[----:B------:R-:W-:Y:S01]  /*03a0*/  IMAD.U32 R3, RZ, RZ, UR6 ;  /* 0x00000006ff037e24 */ /* 0x000fe2000f8e00ff */
[----:B------:R-:W-:-:S02]  /*03b0*/  SEL R5, R5, R14, P0 ;  /* 0x0000000e05057207 */ /* 0x000fc40000000000 */
[----:B------:R-:W-:Y:S01]  /*03c0*/  LOP3.LUT R4, R4, 0xff, RZ, 0xc0, !PT ;  /* 0x000000ff04047812 */ /* 0x000fe200078ec0ff */
[----:B------:R-:W-:Y:S01]  /*03d0*/  IMAD.WIDE R2, R0, 0x8, R2 ;  /* 0x0000000800027825 */ /* 0x000fe200078e0202 */
[----:B------:R-:W-:Y:S02]  /*03e0*/  LOP3.LUT R6, R6, 0xff, RZ, 0xc0, !PT ;  /* 0x000000ff06067812 */ /* 0x000fe400078ec0ff */
[-C--:B------:R-:W-:Y:S02]  /*03f0*/  SEL R7, R7, R14.reuse, P1 ;  /* 0x0000000e07077207 */ /* 0x080fe40000800000 */
[----:B------:R-:W-:Y:S02]  /*0400*/  SEL R9, R9, R14, P6 ;  /* 0x0000000e09097207 */ /* 0x000fe40003000000 */
[----:B------:R-:W-:Y:S02]  /*0410*/  LOP3.LUT R8, R8, 0xff, RZ, 0xc0, !PT ;  /* 0x000000ff08087812 */ /* 0x000fe400078ec0ff */
[----:B------:R-:W-:-:S02]  /*0420*/  LOP3.LUT R10, R10, 0xff, RZ, 0xc0, !PT ;  /* 0x000000ff0a0a7812 */ /* 0x000fc400078ec0ff */
[----:B------:R-:W-:Y:S02]  /*0430*/  PRMT R4, R11, 0x7604, R4 ;  /* 0x000076040b047816 */ /* 0x000fe40000000004 */
[----:B------:R-:W-:Y:S02]  /*0440*/  PRMT R5, R5, 0x7604, R6 ;  /* 0x0000760405057816 */ /* 0x000fe40000000006 */
[----:B------:R-:W-:Y:S02]  /*0450*/  PRMT R8, R7, 0x7604, R8 ;  /* 0x0000760407087816 */ /* 0x000fe40000000008 */
[----:B------:R-:W-:Y:S02]  /*0460*/  PRMT R9, R9, 0x7604, R10 ;  /* 0x0000760409097816 */ /* 0x000fe4000000000a */
[----:B------:R-:W-:Y:S02]  /*0470*/  PRMT R4, R4, 0x5410, R5 ;  /* 0x0000541004047816 */ /* 0x000fe40000000005 */
[----:B------:R-:W-:-:S05]  /*0480*/  PRMT R5, R8, 0x5410, R9 ;  /* 0x0000541008057816 */ /* 0x000fca0000000009 */
[----:B------:R-:W-:Y:S01]  /*0490*/  STG.E.64 desc[UR8][R2.64], R4 ;  /* 0x0000000402007986 */ /* 0x000fe2000c101b08 */
[----:B------:R-:W-:Y:S05]  /*04a0*/  EXIT ;  /* 0x000000000000794d */ /* 0x000fea0003800000 */
.L_x_3562:
        /* <DEDUP_REMOVED lines=132> */
.L_x_3565:
        /* <DEDUP_REMOVED lines=8> */
.L_x_3566:
        /* <DEDUP_REMOVED lines=8> */
.L_x_3567:
        /* <DEDUP_REMOVED lines=9> */
.L_x_3568:
[----:B------:R-:W-:Y:S05]  /*0e80*/  BSYNC B1 ;  /* 0x0000000000017941 */ /* 0x000fea0003800000 */
.L_x_3564:
[----:B------:R-:W-:-:S13]  /*0e90*/  ISETP.GE.AND P0, PT, R15, R0, PT ;  /* 0x000000000f00720c */ /* 0x000fda0003f06270 */
[----:B------:R-:W3:Y:S01]  /*0ea0*/  @!P0 LDC.64 R6, c[0x0][0x218] ;  /* 0x00008600ff068b82 */ /* 0x000ee20000000a00 */
[C---:B012---:R-:W-:Y:S02]  /*0eb0*/  @!P0 VIADD R5, R15.reuse, UR4 ;  /* 0x000000040f058c36 */ /* 0x047fe40008000000 */
[----:B------:R-:W-:-:S03]  /*0ec0*/  @!P0 VIADD R15, R15, 0x80 ;  /* 0x000000800f0f8836 */ /* 0x000fc60000000000 */
[----:B---3--:R-:W-:-:S05]  /*0ed0*/  @!P0 IADD3 R4, P1, R5, R6, RZ ;  /* 0x0000000605048210 */ /* 0x008fca0007f3e0ff */
[----:B------:R-:W-:-:S05]  /*0ee0*/  @!P0 IMAD.X R5, RZ, RZ, R7, P1 ;  /* 0x000000ffff058224 */ /* 0x000fca00008e0607 */
[----:B------:R2:W-:Y:S03]  /*0ef0*/  @!P0 STG.E.U8 desc[UR8][R4.64], R2 ;  /* 0x0000000204008986 */ /* 0x0005e6000c101108 */
.L_x_3569:
[----:B------:R-:W-:Y:S05]  /*0f00*/  BSYNC B0 ;  /* 0x0000000000007941 */ /* 0x000fea0003800000 */
.L_x_3563:
        /* <DEDUP_REMOVED lines=9> */
.L_x_3570:
        /* <DEDUP_REMOVED lines=14> */
.L_x_32049:


//--------------------- .text._ZN2at6native18elementwise_kernelILi128ELi4EZNS0_15gpu_kernel_implINS0_13AUnaryFunctorIbbbZZZNS0_21heaviside_kernel_cudaERNS_18TensorIteratorBaseEENKUlvE_clEvENKUlvE7_clEvEUlbbE_EEEEvS5_RKT_EUliE_EEviT1_ --------------------------
	.section	.text._ZN2at6native18elementwise_kernelILi128ELi4EZNS0_15gpu_kernel_implINS0_13AUnaryFunctorIbbbZZZNS0_21heaviside_kernel_cudaERNS_18TensorIteratorBaseEENKUlvE_clEvENKUlvE7_clEvEUlbbE_EEEEvS5_RKT_EUliE_EEviT1_,"ax",@progbits
	.align	128
        .global         _ZN2at6native18elementwise_kernelILi128ELi4EZNS0_15gpu_kernel_implINS0_13AUnaryFunctorIbbbZZZNS0_21heaviside_kernel_cudaERNS_18TensorIteratorBaseEENKUlvE_clEvENKUlvE7_clEvEUlbbE_EEEEvS5_RKT_EUliE_EEviT1_
        .type           _ZN2at6native18elementwise_kernelILi128ELi4EZNS0_15gpu_kernel_implINS0_13AUnaryFunctorIbbbZZZNS0_21heaviside_kernel_cudaERNS_18TensorIteratorBaseEENKUlvE_clEvENKUlvE7_clEvEUlbbE_EEEEvS5_RKT_EUliE_EEviT1_,@function
        .size           _ZN2at6native18elementwise_kernelILi128ELi4EZNS0_15gpu_kernel_implINS0_13AUnaryFunctorIbbbZZZNS0_21heaviside_kernel_cudaERNS_18TensorIteratorBaseEENKUlvE_clEvENKUlvE7_clEvEUlbbE_EEEEvS5_RKT_EUliE_EEviT1_,(.L_x_32050 - _ZN2at6native18elementwise_kernelILi128ELi4EZNS0_15gpu_kernel_implINS0_13AUnaryFunctorIbbbZZZNS0_21heaviside_kernel_cudaERNS_18TensorIteratorBaseEENKUlvE_clEvENKUlvE7_clEvEUlbbE_EEEEvS5_RKT_EUliE_EEviT1_)
        .other          _ZN2at6native18elementwise_kernelILi128ELi4EZNS0_15gpu_kernel_implINS0_13AUnaryFunctorIbbbZZZNS0_21heaviside_kernel_cudaERNS_18TensorIteratorBaseEENKUlvE_clEvENKUlvE7_clEvEUlbbE_EEEEvS5_RKT_EUliE_EEviT1_,@"STO_CUDA_ENTRY STV_DEFAULT"
_ZN2at6native18elementwise_kernelILi128ELi4EZNS0_15gpu_kernel_implINS0_13AUnaryFunctorIbbbZZZNS0_21heaviside_kernel_cudaERNS_18TensorIteratorBaseEENKUlvE_clEvENKUlvE7_clEvEUlbbE_EEEEvS5_RKT_EUliE_EEviT1_:
.text._ZN2at6native18elementwise_kernelILi128ELi4EZNS0_15gpu_kernel_implINS0_13AUnaryFunctorIbbbZZZNS0_21heaviside_kernel_cudaERNS_18TensorIteratorBaseEENKUlvE_clEvENKUlvE7_clEvEUlbbE_EEEEvS5_RKT_EUliE_EEviT1_:
        /* <DEDUP_REMOVED lines=314> */
.L_x_3573:
        /* <DEDUP_REMOVED lines=21> */
.L_x_3577:
[----:B------:R-:W2:Y:S02]  /*14f0*/  LDG.E.U8 R2, desc[UR36][R2.64] ;  /* 0x0000002402027981 */ /* 0x000ea4000c1e1100 */
[----:B--2---:R-:W-:Y:S01]  /*1500*/  ISETP.NE.AND P0, PT, R2, RZ, PT ;  /* 0x000000ff0200720c */ /* 0x004fe20003f05270 */
[----:B------:R-:W-:-:S12]  /*1510*/  BRA `(.L_x_3579) ;  /* 0x0000000c00747947 */ /* 0x000fd80003800000 */
.L_x_3576:
        /* <DEDUP_REMOVED lines=10> */
.L_x_3581:
[----:B------:R-:W2:Y:S02]  /*15c0*/  LDG.E R2, desc[UR36][R2.64] ;  /* 0x0000002402027981 */ /* 0x000ea4000c1e1900 */
[----:B--2---:R-:W-:Y:S01]  /*15d0*/  ISETP.NE.AND P0, PT, R2, RZ, PT ;  /* 0x000000ff0200720c */ /* 0x004fe20003f05270 */
[----:B------:R-:W-:-:S12]  /*15e0*/  BRA `(.L_x_3579) ;  /* 0x0000000c00407947 */ /* 0x000fd80003800000 */
.L_x_3580:
[----:B------:R-:W2:Y:S02]  /*15f0*/  LDG.E.U16 R2, desc[UR36][R2.64] ;  /* 0x0000002402027981 */ /* 0x000ea4000c1e1500 */
[----:B--2---:R-:W-:Y:S01]  /*1600*/  ISETP.NE.AND P0, PT, R2, RZ, PT ;  /* 0x000000ff0200720c */ /* 0x004fe20003f05270 */
[----:B------:R-:W-:-:S12]  /*1610*/  BRA `(.L_x_3579) ;  /* 0x0000000c00347947 */ /* 0x000fd80003800000 */
.L_x_3575:
        /* <DEDUP_REMOVED lines=9> */
.L_x_3583:
[----:B------:R-:W2:Y:S02]  /*16b0*/  LDG.E.U16 R0, desc[UR36][R2.64] ;  /* 0x0000002402007981 */ /* 0x000ea4000c1e1500 */
[----:B--2---:R-:W-:-:S05]  /*16c0*/  HADD2.F32 R0, -RZ, R0.H0_H0 ;  /* 0x20000000ff007230 */ /* 0x004fca0000004100 */
[----:B------:R-:W-:Y:S01]  /*16d0*/  FSETP.NEU.FTZ.AND P0, PT, R0, RZ, PT ;  /* 0x000000ff0000720b */ /* 0x000fe20003f1d000 */
[----:B------:R-:W-:-:S12]  /*16e0*/  BRA `(.L_x_3579) ;  /* 0x0000000c00007947 */ /* 0x000fd80003800000 */
.L_x_3582:
        /* <DEDUP_REMOVED lines=11> */
.L_x_3585:
        /* <DEDUP_REMOVED lines=10> */
.L_x_3584:
[----:B------:R-:W2:Y:S02]  /*1840*/  LDG.E.64 R2, desc[UR36][R2.64] ;  /* 0x0000002402027981 */ /* 0x000ea4000c1e1b00 */
[----:B--2---:R-:W-:Y:S01]  /*1850*/  DSETP.NEU.AND P0, PT, R2, RZ, PT ;  /* 0x000000ff0200722a */ /* 0x004fe20003f0d000 */
[----:B------:R-:W-:-:S13]  /*1860*/  BRA `(.L_x_3579) ;  /* 0x0000000800a07947 */ /* 0x000fda0003800000 */
.L_x_3574:
        /* <DEDUP_REMOVED lines=11> */
.L_x_3588:
[----:B------:R-:W2:Y:S02]  /*1920*/  LDG.E.128 R4, desc[UR36][R2.64] ;  /* 0x0000002402047981 */ /* 0x000ea4000c1e1d00 */
[----:B--2---:R-:W-:-:S06]  /*1930*/  DSETP.NEU.AND P0, PT, R6, RZ, PT ;  /* 0x000000ff0600722a */ /* 0x004fcc0003f0d000 */
[----:B------:R-:W-:Y:S01]  /*1940*/  DSETP.NEU.OR P0, PT, R4, RZ, P0 ;  /* 0x000000ff0400722a */ /* 0x000fe2000070d400 */
[----:B------:R-:W-:-:S13]  /*1950*/  BRA `(.L_x_3579) ;  /* 0x0000000800647947 */ /* 0x000fda0003800000 */
.L_x_3587:
        /* <DEDUP_REMOVED lines=27> */
.L_x_3590:
        /* <DEDUP_REMOVED lines=14> */
.L_x_3589:
[----:B------:R-:W2:Y:S02]  /*1bf0*/  LDG.E.U16 R0, desc[UR36][R2.64] ;  /* 0x0000002402007981 */ /* 0x000ea4000c1e1500 */
[----:B--2---:R-:W-:-:S05]  /*1c00*/  IMAD.U32 R0, R0, 0x10000, RZ ;  /* 0x0001000000007824 */ /* 0x004fca00078e00ff */
[----:B------:R-:W-:Y:S01]  /*1c10*/  FSETP.NEU.FTZ.AND P0, PT, R0, RZ, PT ;  /* 0x000000ff0000720b */ /* 0x000fe20003f1d000 */
[----:B------:R-:W-:-:S12]  /*1c20*/  BRA `(.L_x_3579) ;  /* 0x0000000400b07947 */ /* 0x000fd80003800000 */
.L_x_3586:
        /* <DEDUP_REMOVED lines=11> */
.L_x_3593:
        /* <DEDUP_REMOVED lines=21> */
.L_x_3597:
[----:B------:R-:W-:Y:S05]  /*1e30*/  BSYNC B1 ;  /* 0x0000000000017941 */ /* 0x000fea0003800000 */
.L_x_3596:
[----:B------:R-:W-:Y:S01]  /*1e40*/  LEA R3, R0, 0x3b800000, 0x17 ;  /* 0x3b80000000037811 */ /* 0x000fe200078eb8ff */
[----:B------:R-:W-:-:S05]  /*1e50*/  IMAD.SHL.U32 R0, R2, 0x100000, RZ ;  /* 0x0010000002007824 */ /* 0x000fca00078e00ff */
[----:B------:R-:W-:-:S07]  /*1e60*/  LOP3.LUT R0, R3, R0, R4, 0xfe, !PT ;  /* 0x0000000003007212 */ /* 0x000fce00078efe04 */
.L_x_3595:
[----:B------:R-:W-:Y:S05]  /*1e70*/  BSYNC B0 ;  /* 0x0000000000007941 */ /* 0x000fea0003800000 */
.L_x_3594:
[----:B------:R-:W-:Y:S01]  /*1e80*/  FSETP.NEU.FTZ.AND P0, PT, R0, RZ, PT ;  /* 0x000000ff0000720b */ /* 0x000fe20003f1d000 */
[----:B------:R-:W-:-:S12]  /*1e90*/  BRA `(.L_x_3579) ;  /* 0x0000000400147947 */ /* 0x000fd80003800000 */
.L_x_3592:
        /* <DEDUP_REMOVED lines=21> */
.L_x_3601:
[----:B------:R-:W-:Y:S05]  /*1ff0*/  BSYNC B1 ;  /* 0x0000000000017941 */ /* 0x000fea0003800000 */
.L_x_3600:
[----:B------:R-:W-:Y:S01]  /*2000*/  LEA R3, R0, 0x37800000, 0x17 ;  /* 0x3780000000037811 */ /* 0x000fe200078eb8ff */
[----:B------:R-:W-:-:S05]  /*2010*/  IMAD.SHL.U32 R0, R2, 0x200000, RZ ;  /* 0x0020000002007824 */ /* 0x000fca00078e00ff */
[----:B------:R-:W-:-:S07]  /*2020*/  LOP3.LUT R0, R3, R0, R4, 0xfe, !PT ;  /* 0x0000000003007212 */ /* 0x000fce00078efe04 */
.L_x_3599:
[----:B------:R-:W-:Y:S05]  /*2030*/  BSYNC B0 ;  /* 0x0000000000007941 */ /* 0x000fea0003800000 */
.L_x_3598:
[----:B------:R-:W-:Y:S01]  /*2040*/  FSETP.NEU.FTZ.AND P0, PT, R0, RZ, PT ;  /* 0x000000ff0000720b */ /* 0x000fe20003f1d000 */
[----:B------:R-:W-:-:S12]  /*2050*/  BRA `(.L_x_3579) ;  /* 0x0000000000a47947 */ /* 0x000fd80003800000 */
.L_x_3591:
        /* <DEDUP_REMOVED lines=14> */
.L_x_3605:
[----:B------:R-:W-:Y:S05]  /*2140*/  BSYNC B0 ;  /* 0x0000000000007941 */ /* 0x000fea0003800000 */
.L_x_3604:
[----:B------:R-:W-:Y:S01]  /*2150*/  FSETP.NEU.FTZ.AND P0, PT, R0, RZ, PT ;  /* 0x000000ff0000720b */ /* 0x000fe20003f1d000 */
[----:B------:R-:W-:-:S12]  /*2160*/  BRA `(.L_x_3579) ;  /* 0x0000000000607947 */ /* 0x000fd80003800000 */
.L_x_3578:
        /* <DEDUP_REMOVED lines=16> */
.L_x_3606:
[----:B------:R-:W-:Y:S01]  /*2270*/  PLOP3.LUT P0, PT, PT, PT, PT, 0x8, 0x0 ;  /* 0x000000000000781c */ /* 0x000fe20003f0e170 */
[----:B------:R-:W-:-:S12]  /*2280*/  BRA `(.L_x_3579) ;  /* 0x0000000000187947 */ /* 0x000fd80003800000 */
.L_x_3603:
[----:B------:R-:W2:Y:S02]  /*2290*/  LDG.E.64 R2, desc[UR36][R2.64] ;  /* 0x0000002402027981 */ /* 0x000ea4000c1e1b00 */
[----:B--2---:R-:W-:-:S04]  /*22a0*/  ISETP.NE.U32.AND P0, PT, R2, RZ, PT ;  /* 0x000000ff0200720c */ /* 0x004fc80003f05070 */
[----:B------:R-:W-:Y:S01]  /*22b0*/  ISETP.NE.AND.EX P0, PT, R3, RZ, PT, P0 ;  /* 0x000000ff0300720c */ /* 0x000fe20003f05300 */
[----:B------:R-:W-:-:S12]  /*22c0*/  BRA `(.L_x_3579) ;  /* 0x0000000000087947 */ /* 0x000fd80003800000 */
.L_x_3602:
[----:B------:R-:W2:Y:S02]  /*22d0*/  LDG.E R2, desc[UR36][R2.64] ;  /* 0x0000002402027981 */ /* 0x000ea4000c1e1900 */
[----:B--2---:R-:W-:-:S13]  /*22e0*/  ISETP.NE.AND P0, PT, R2, RZ, PT ;  /* 0x000000ff0200720c */ /* 0x004fda0003f05270 */
.L_x_3579:
[----:B------:R-:W0:Y:S08]  /*22f0*/  LDC.U8 R2, c[0x0][0x421] ;  /* 0x00010840ff027b82 */ /* 0x000e300000000000 */
[----:B------:R-:W1:Y:S01]  /*2300*/  LDC.U8 R4, c[0x0][0x422] ;  /* 0x00010880ff047b82 */ /* 0x000e620000000000 */
[C---:B0-----:R-:W-:Y:S02]  /*2310*/  PRMT R0, R2.reuse, 0x8880, RZ ;  /* 0x0000888002007816 */ /* 0x041fe400000000ff */
[----:B------:R-:W-:-:S02]  /*2320*/  PRMT R2, R2, 0x8880, RZ ;  /* 0x0000888002027816 */ /* 0x000fc400000000ff */
[----:B------:R-:W-:-:S04]  /*2330*/  PRMT R0, R0, 0x7710, RZ ;  /* 0x0000771000007816 */ /* 0x000fc800000000ff */
[----:B------:R-:W-:Y:S01]  /*2340*/  LOP3.LUT P2, RZ, R0, 0xff, RZ, 0xc0, !PT ;  /* 0x000000ff00ff7812 */ /* 0x000fe2000784c0ff */
[----:B------:R-:W-:Y:S01]  /*2350*/  IMAD.MOV.U32 R0, RZ, RZ, R2 ;  /* 0x000000ffff007224 */ /* 0x000fe200078e0002 */
[----:B-1----:R-:W-:-:S04]  /*2360*/  PRMT R2, R4, 0x9910, RZ ;  /* 0x0000991004027816 */ /* 0x002fc800000000ff */
[----:B------:R-:W-:Y:S02]  /*2370*/  ISETP.GT.AND P1, PT, R0, RZ, PT ;  /* 0x000000ff0000720c */ /* 0x000fe40003f24270 */
[----:B------:R-:W-:-:S05]  /*2380*/  SEL R0, RZ, 0xffffffff, !P0 ;  /* 0xffffffffff007807 */ /* 0x000fca0004000000 */
[----:B------:R-:W-:Y:S02]  /*2390*/  @P2 SEL R0, RZ, 0xffffffff, !P1 ;  /* 0xffffffffff002807 */ /* 0x000fe40004800000 */
[----:B------:R-:W-:Y:S02]  /*23a0*/  ISETP.GT.AND P1, PT, R2, 0x9, PT ;  /* 0x000000090200780c */ /* 0x000fe40003f24270 */
[----:B------:R-:W-:-:S04]  /*23b0*/  LOP3.LUT R3, R0, 0x1, RZ, 0xc0, !PT ;  /* 0x0000000100037812 */ /* 0x000fc800078ec0ff */
[----:B------:R-:W-:-:S07]  /*23c0*/  ISETP.NE.U32.AND P0, PT, R3, 0x1, PT ;  /* 0x000000010300780c */ /* 0x000fce0003f05070 */
        /* <DEDUP_REMOVED lines=11> */
.L_x_3610:
[----:B------:R3:W-:Y:S01]  /*2480*/  STG.E.U8 desc[UR36][R16.64], R3 ;  /* 0x0000000310007986 */ /* 0x0007e2000c101124 */
[----:B------:R-:W-:Y:S05]  /*2490*/  BRA `(.L_x_3612) ;  /* 0x0000000c00907947 */ /* 0x000fea0003800000 */
.L_x_3609:
[----:B------:R-:W-:-:S13]  /*24a0*/  ISETP.NE.AND P1, PT, R2, 0x2, PT ;  /* 0x000000020200780c */ /* 0x000fda0003f25270 */
[----:B------:R-:W-:Y:S05]  /*24b0*/  @!P1 BRA `(.L_x_3613) ;  /* 0x00000000002c9947 */ /* 0x000fea0003800000 */
[----:B------:R-:W-:-:S13]  /*24c0*/  ISETP.NE.AND P1, PT, R2, 0x3, PT ;  /* 0x000000030200780c */ /* 0x000fda0003f25270 */
[----:B------:R-:W-:Y:S05]  /*24d0*/  @!P1 BRA `(.L_x_3614) ;  /* 0x0000000000189947 */ /* 0x000fea0003800000 */
[----:B------:R-:W-:-:S13]  /*24e0*/  ISETP.NE.AND P1, PT, R2, 0x4, PT ;  /* 0x000000040200780c */ /* 0x000fda0003f25270 */
[----:B------:R-:W-:Y:S05]  /*24f0*/  @P1 BRA `(.L_x_3611) ;  /* 0x0000000c001c1947 */ /* 0x000fea0003800000 */
[----:B------:R-:W-:Y:S01]  /*2500*/  SEL R2, RZ, 0x1, P0 ;  /* 0x00000001ff027807 */ /* 0x000fe20000000000 */
[----:B------:R-:W-:-:S05]  /*2510*/  IMAD.MOV.U32 R3, RZ, RZ, RZ ;  /* 0x000000ffff037224 */ /* 0x000fca00078e00ff */
[----:B------:R0:W-:Y:S01]  /*2520*/  STG.E.64 desc[UR36][R16.64], R2 ;  /* 0x0000000210007986 */ /* 0x0001e2000c101b24 */
[----:B------:R-:W-:Y:S05]  /*2530*/  BRA `(.L_x_3612) ;  /* 0x0000000c00687947 */ /* 0x000fea0003800000 */
.L_x_3614:
[----:B------:R-:W-:-:S05]  /*2540*/  SEL R3, RZ, 0x1, P0 ;  /* 0x00000001ff037807 */ /* 0x000fca0000000000 */
[----:B------:R1:W-:Y:S01]  /*2550*/  STG.E desc[UR36][R16.64], R3 ;  /* 0x0000000310007986 */ /* 0x0003e2000c101924 */
[----:B------:R-:W-:Y:S05]  /*2560*/  BRA `(.L_x_3612) ;  /* 0x0000000c005c7947 */ /* 0x000fea0003800000 */
.L_x_3613:
[----:B------:R-:W-:-:S05]  /*2570*/  SEL R3, RZ, 0x1, P0 ;  /* 0x00000001ff037807 */ /* 0x000fca0000000000 */
[----:B------:R2:W-:Y:S01]  /*2580*/  STG.E.U16 desc[UR36][R16.64], R3 ;  /* 0x0000000310007986 */ /* 0x0005e2000c101524 */
[----:B------:R-:W-:Y:S05]  /*2590*/  BRA `(.L_x_3612) ;  /* 0x0000000c00507947 */ /* 0x000fea0003800000 */
.L_x_3608:
[----:B------:R-:W-:-:S13]  /*25a0*/  ISETP.GT.AND P1, PT, R2, 0x6, PT ;  /* 0x000000060200780c */ /* 0x000fda0003f24270 */
[----:B------:R-:W-:Y:S05]  /*25b0*/  @P1 BRA `(.L_x_3615) ;  /* 0x0000000000341947 */ /* 0x000fea0003800000 */
[----:B------:R-:W-:-:S13]  /*25c0*/  ISETP.NE.AND P1, PT, R2, 0x5, PT ;  /* 0x000000050200780c */ /* 0x000fda0003f25270 */
[----:B------:R-:W-:Y:S05]  /*25d0*/  @!P1 BRA `(.L_x_3616) ;  /* 0x0000000000189947 */ /* 0x000fea0003800000 */
[----:B------:R-:W-:-:S13]  /*25e0*/  ISETP.NE.AND P1, PT, R2, 0x6, PT ;  /* 0x000000060200780c */ /* 0x000fda0003f25270 */
[----:B------:R-:W-:Y:S05]  /*25f0*/  @P1 BRA `(.L_x_3611) ;  /* 0x0000000800dc1947 */ /* 0x000fea0003800000 */
[----:B------:R-:W-:-:S04]  /*2600*/  SEL R3, RZ, 0x1, P0 ;  /* 0x00000001ff037807 */ /* 0x000fc80000000000 */
[----:B------:R-:W-:-:S05]  /*2610*/  I2FP.F32.U32 R3, R3 ;  /* 0x0000000300037245 */ /* 0x000fca0000201000 */
[----:B------:R0:W-:Y:S01]  /*2620*/  STG.E desc[UR36][R16.64], R3 ;  /* 0x0000000310007986 */ /* 0x0001e2000c101924 */
[----:B------:R-:W-:Y:S05]  /*2630*/  BRA `(.L_x_3612) ;  /* 0x0000000c00287947 */ /* 0x000fea0003800000 */
.L_x_3616:
[----:B------:R-:W-:-:S04]  /*2640*/  SEL R0, RZ, 0x1, P0 ;  /* 0x00000001ff007807 */ /* 0x000fc80000000000 */
[----:B------:R-:W-:-:S04]  /*2650*/  I2FP.F32.U32 R0, R0 ;  /* 0x0000000000007245 */ /* 0x000fc80000201000 */
[----:B------:R-:W-:-:S05]  /*2660*/  F2FP.F16.F32.PACK_AB R0, RZ, R0 ;  /* 0x00000000ff00723e */ /* 0x000fca00000000ff */
[----:B------:R0:W-:Y:S01]  /*2670*/  STG.E.U16 desc[UR36][R16.64], R0 ;  /* 0x0000000010007986 */ /* 0x0001e2000c101524 */
[----:B------:R-:W-:Y:S05]  /*2680*/  BRA `(.L_x_3612) ;  /* 0x0000000c00147947 */ /* 0x000fea0003800000 */
.L_x_3615:
[----:B------:R-:W-:-:S13]  /*2690*/  ISETP.NE.AND P1, PT, R2, 0x7, PT ;  /* 0x000000070200780c */ /* 0x000fda0003f25270 */
[----:B------:R-:W-:Y:S05]  /*26a0*/  @!P1 BRA `(.L_x_3617) ;  /* 0x00000000003c9947 */ /* 0x000fea0003800000 */
[----:B------:R-:W-:-:S13]  /*26b0*/  ISETP.NE.AND P1, PT, R2, 0x8, PT ;  /* 0x000000080200780c */ /* 0x000fda0003f25270 */
[----:B------:R-:W-:Y:S05]  /*26c0*/  @!P1 BRA `(.L_x_3618) ;  /* 0x00000000001c9947 */ /* 0x000fea0003800000 */
[----:B------:R-:W-:-:S13]  /*26d0*/  ISETP.NE.AND P1, PT, R2, 0x9, PT ;  /* 0x000000090200780c */ /* 0x000fda0003f25270 */
[----:B------:R-:W-:Y:S05]  /*26e0*/  @P1 BRA `(.L_x_3611) ;  /* 0x0000000800a01947 */ /* 0x000fea0003800000 */
[----:B------:R-:W-:Y:S01]  /*26f0*/  SEL R0, RZ, 0x1, P0 ;  /* 0x00000001ff007807 */ /* 0x000fe20000000000 */
[----:B------:R-:W-:-:S03]  /*2700*/  IMAD.MOV.U32 R3, RZ, RZ, RZ ;  /* 0x000000ffff037224 */ /* 0x000fc600078e00ff */
[----:B------:R-:W-:-:S05]  /*2710*/  I2FP.F32.U32 R2, R0 ;  /* 0x0000000000027245 */ /* 0x000fca0000201000 */
[----:B------:R0:W-:Y:S01]  /*2720*/  STG.E.64 desc[UR36][R16.64], R2 ;  /* 0x0000000210007986 */ /* 0x0001e2000c101b24 */
[----:B------:R-:W-:Y:S05]  /*2730*/  BRA `(.L_x_3612) ;  /* 0x0000000800e87947 */ /* 0x000fea0003800000 */
.L_x_3618:
[----:B------:R-:W-:-:S04]  /*2740*/  SEL R0, RZ, 0x1, P0 ;  /* 0x00000001ff007807 */ /* 0x000fc80000000000 */
[----:B------:R-:W-:-:S04]  /*2750*/  I2FP.F32.U32 R0, R0 ;  /* 0x0000000000007245 */ /* 0x000fc80000201000 */
[----:B------:R-:W-:-:S04]  /*2760*/  F2FP.F16.F32.PACK_AB R3, RZ, R0 ;  /* 0x00000000ff03723e */ /* 0x000fc800000000ff */
[----:B------:R-:W-:-:S05]  /*2770*/  PRMT R3, R3, 0x5410, RZ ;  /* 0x0000541003037816 */ /* 0x000fca00000000ff */
[----:B------:R0:W-:Y:S01]  /*2780*/  STG.E desc[UR36][R16.64], R3 ;  /* 0x0000000310007986 */ /* 0x0001e2000c101924 */
[----:B------:R-:W-:Y:S05]  /*2790*/  BRA `(.L_x_3612) ;  /* 0x0000000800d07947 */ /* 0x000fea0003800000 */
.L_x_3617:
[----:B------:R-:W-:-:S06]  /*27a0*/  SEL R2, RZ, 0x1, P0 ;  /* 0x00000001ff027807 */ /* 0x000fcc0000000000 */
[----:B------:R-:W0:Y:S02]  /*27b0*/  I2F.F64.U32 R2, R2 ;  /* 0x0000000200027312 */ /* 0x000e240000201800 */
[----:B0-----:R0:W-:Y:S01]  /*27c0*/  STG.E.64 desc[UR36][R16.64], R2 ;  /* 0x0000000210007986 */ /* 0x0011e2000c101b24 */
[----:B------:R-:W-:Y:S05]  /*27d0*/  BRA `(.L_x_3612) ;  /* 0x0000000800c07947 */ /* 0x000fea0003800000 */
.L_x_3607:
        /* <DEDUP_REMOVED lines=10> */
.L_x_3621:
[----:B------:R-:W-:Y:S02]  /*2880*/  SEL R4, RZ, 0x1, P0 ;  /* 0x00000001ff047807 */ /* 0x000fe40000000000 */
[----:B------:R-:W-:-:S04]  /*2890*/  CS2R R6, SRZ ;  /* 0x0000000000067805 */ /* 0x000fc8000001ff00 */
[----:B------:R-:W0:Y:S02]  /*28a0*/  I2F.F64.U32 R4, R4 ;  /* 0x0000000400047312 */ /* 0x000e240000201800 */
[----:B0-----:R0:W-:Y:S01]  /*28b0*/  STG.E.128 desc[UR36][R16.64], R4 ;  /* 0x0000000410007986 */ /* 0x0011e2000c101d24 */
[----:B------:R-:W-:Y:S05]  /*28c0*/  BRA `(.L_x_3612) ;  /* 0x0000000800847947 */ /* 0x000fea0003800000 */
.L_x_3620:
[----:B------:R-:W-:-:S13]  /*28d0*/  ISETP.NE.AND P1, PT, R2, 0xf, PT ;  /* 0x0000000f0200780c */ /* 0x000fda0003f25270 */
[----:B------:R-:W-:Y:S05]  /*28e0*/  @!P1 BRA `(.L_x_3622) ;  /* 0x0000000000bc9947 */ /* 0x000fea0003800000 */
[----:B------:R-:W-:-:S13]  /*28f0*/  ISETP.NE.AND P1, PT, R2, 0x17, PT ;  /* 0x000000170200780c */ /* 0x000fda0003f25270 */
[----:B------:R-:W-:Y:S05]  /*2900*/  @!P1 BRA `(.L_x_3623) ;  /* 0x0000000000589947 */ /* 0x000fea0003800000 */
[----:B------:R-:W-:-:S13]  /*2910*/  ISETP.NE.AND P1, PT, R2, 0x18, PT ;  /* 0x000000180200780c */ /* 0x000fda0003f25270 */
[----:B------:R-:W-:Y:S05]  /*2920*/  @P1 BRA `(.L_x_3611) ;  /* 0x0000000800101947 */ /* 0x000fea0003800000 */
[----:B------:R-:W-:Y:S01]  /*2930*/  SEL R0, RZ, 0x1, P0 ;  /* 0x00000001ff007807 */ /* 0x000fe20000000000 */
[----:B------:R-:W-:Y:S03]  /*2940*/  BSSY B0, `(.L_x_3624) ;  /* 0x000000f000007945 */ /* 0x000fe60003800000 */
[----:B------:R-:W-:-:S04]  /*2950*/  I2FP.F32.U32 R5, R0 ;  /* 0x0000000000057245 */ /* 0x000fc80000201000 */
        /* <DEDUP_REMOVED lines=13> */
.L_x_3625:
[----:B------:R-:W-:Y:S05]  /*2a30*/  BSYNC B0 ;  /* 0x0000000000007941 */ /* 0x000fea0003800000 */
.L_x_3624:
[----:B------:R-:W-:-:S05]  /*2a40*/  LOP3.LUT R3, R0, R3, RZ, 0xfc, !PT ;  /* 0x0000000300037212 */ /* 0x000fca00078efcff */
[----:B------:R0:W-:Y:S01]  /*2a50*/  STG.E.U8 desc[UR36][R16.64], R3 ;  /* 0x0000000310007986 */ /* 0x0001e2000c101124 */
[----:B------:R-:W-:Y:S05]  /*2a60*/  BRA `(.L_x_3612) ;  /* 0x00000008001c7947 */ /* 0x000fea0003800000 */
.L_x_3623:
[----:B------:R-:W-:Y:S01]  /*2a70*/  SEL R0, RZ, 0x1, P0 ;  /* 0x00000001ff007807 */ /* 0x000fe20000000000 */
[----:B------:R-:W-:Y:S03]  /*2a80*/  BSSY B0, `(.L_x_3626) ;  /* 0x0000010000007945 */ /* 0x000fe60003800000 */
[----:B------:R-:W-:-:S04]  /*2a90*/  I2FP.F32.U32 R3, R0 ;  /* 0x0000000000037245 */ /* 0x000fc80000201000 */
        /* <DEDUP_REMOVED lines=11> */
.L_x_3627:
[----:B------:R-:W-:Y:S01]  /*2b50*/  IMAD.MOV.U32 R0, RZ, RZ, 0x7f ;  /* 0x0000007fff007424 */ /* 0x000fe200078e00ff */
[----:B------:R-:W-:-:S04]  /*2b60*/  ISETP.GT.U32.AND P0, PT, R2, 0x7f800000, PT ;  /* 0x7f8000000200780c */ /* 0x000fc80003f04070 */
[----:B------:R-:W-:-:S09]  /*2b70*/  SEL R0, R0, 0x7c, P0 ;  /* 0x0000007c00007807 */ /* 0x000fd20000000000 */
.L_x_3628:
[----:B------:R-:W-:Y:S05]  /*2b80*/  BSYNC B0 ;  /* 0x0000000000007941 */ /* 0x000fea0003800000 */
.L_x_3626:
[----:B------:R-:W-:-:S04]  /*2b90*/  LOP3.LUT R2, R3, 0x80000000, RZ, 0xc0, !PT ;  /* 0x8000000003027812 */ /* 0x000fc800078ec0ff */
[----:B------:R-:W-:-:S04]  /*2ba0*/  SHF.R.U32.HI R3, RZ, 0x18, R2 ;  /* 0x00000018ff037819 */ /* 0x000fc80000011602 */
[----:B------:R-:W-:-:S05]  /*2bb0*/  LOP3.LUT R3, R0, R3, RZ, 0xfc, !PT ;  /* 0x0000000300037212 */ /* 0x000fca00078efcff */
[----:B------:R0:W-:Y:S01]  /*2bc0*/  STG.E.U8 desc[UR36][R16.64], R3 ;  /* 0x0000000310007986 */ /* 0x0001e2000c101124 */
[----:B------:R-:W-:Y:S05]  /*2bd0*/  BRA `(.L_x_3612) ;  /* 0x0000000400c07947 */ /* 0x000fea0003800000 */
.L_x_3622:
[----:B------:R-:W-:-:S04]  /*2be0*/  SEL R0, RZ, 0x1, P0 ;  /* 0x00000001ff007807 */ /* 0x000fc80000000000 */
[----:B------:R-:W-:-:S04]  /*2bf0*/  I2FP.F32.U32 R0, R0 ;  /* 0x0000000000007245 */ /* 0x000fc80000201000 */
[----:B------:R-:W-:-:S05]  /*2c00*/  F2FP.BF16.F32.PACK_AB R0, RZ, R0 ;  /* 0x00000000ff00723e */ /* 0x000fca00000010ff */
[----:B------:R0:W-:Y:S01]  /*2c10*/  STG.E.U16 desc[UR36][R16.64], R0 ;  /* 0x0000000010007986 */ /* 0x0001e2000c101524 */
[----:B------:R-:W-:Y:S05]  /*2c20*/  BRA `(.L_x_3612) ;  /* 0x0000000400ac7947 */ /* 0x000fea0003800000 */
.L_x_3619:
        /* <DEDUP_REMOVED lines=8> */
[----:B------:R-:W-:-:S05]  /*2cb0*/  SEL R3, RZ, 0x1, P0 ;  /* 0x00000001ff037807 */ /* 0x000fca0000000000 */
[----:B------:R0:W-:Y:S01]  /*2cc0*/  STG.E.U16 desc[UR36][R16.64], R3 ;  /* 0x0000000310007986 */ /* 0x0001e2000c101524 */
[----:B------:R-:W-:Y:S05]  /*2cd0*/  BRA `(.L_x_3612) ;  /* 0x0000000400807947 */ /* 0x000fea0003800000 */
.L_x_3631:
[----:B------:R-:W-:Y:S01]  /*2ce0*/  SEL R0, RZ, 0x1, P0 ;  /* 0x00000001ff007807 */ /* 0x000fe20000000000 */
[----:B------:R-:W-:Y:S01]  /*2cf0*/  BSSY B0, `(.L_x_3632) ;  /* 0x0000015000007945 */ /* 0x000fe20003800000 */
[----:B------:R-:W-:Y:S02]  /*2d00*/  IMAD.MOV.U32 R8, RZ, RZ, 0x80 ;  /* 0x00000080ff087424 */ /* 0x000fe400078e00ff */
[----:B------:R-:W-:-:S04]  /*2d10*/  I2FP.F32.U32 R3, R0 ;  /* 0x0000000000037245 */ /* 0x000fc80000201000 */
        /* <DEDUP_REMOVED lines=14> */
.L_x_3634:
[----:B------:R-:W-:-:S04]  /*2e00*/  LOP3.LUT R2, R3, 0x80000000, RZ, 0xc0, !PT ;  /* 0x8000000003027812 */ /* 0x000fc800078ec0ff */
[----:B------:R-:W-:-:S04]  /*2e10*/  SHF.R.U32.HI R3, RZ, 0x18, R2 ;  /* 0x00000018ff037819 */ /* 0x000fc80000011602 */
[----:B------:R-:W-:-:S04]  /*2e20*/  LOP3.LUT R0, R0, R3, RZ, 0xfc, !PT ;  /* 0x0000000300007212 */ /* 0x000fc800078efcff */
[----:B------:R-:W-:-:S07]  /*2e30*/  PRMT R8, R0, 0x7610, R8 ;  /* 0x0000761000087816 */ /* 0x000fce0000000008 */
.L_x_3633:
[----:B------:R-:W-:Y:S05]  /*2e40*/  BSYNC B0 ;  /* 0x0000000000007941 */ /* 0x000fea0003800000 */
.L_x_3632:
[----:B------:R0:W-:Y:S01]  /*2e50*/  STG.E.U8 desc[UR36][R16.64], R8 ;  /* 0x0000000810007986 */ /* 0x0001e2000c101124 */
[----:B------:R-:W-:Y:S05]  /*2e60*/  BRA `(.L_x_3612) ;  /* 0x00000004001c7947 */ /* 0x000fea0003800000 */
.L_x_3630:
        /* <DEDUP_REMOVED lines=18> */
.L_x_3637:
[----:B------:R-:W-:-:S04]  /*2f90*/  LOP3.LUT R2, R3, 0x80000000, RZ, 0xc0, !PT ;  /* 0x8000000003027812 */ /* 0x000fc800078ec0ff */
[----:B------:R-:W-:-:S04]  /*2fa0*/  SHF.R.U32.HI R3, RZ, 0x18, R2 ;  /* 0x00000018ff037819 */ /* 0x000fc80000011602 */
[----:B------:R-:W-:-:S04]  /*2fb0*/  LOP3.LUT R0, R0, R3, RZ, 0xfc, !PT ;  /* 0x0000000300007212 */ /* 0x000fc800078efcff */
[----:B------:R-:W-:-:S07]  /*2fc0*/  PRMT R8, R0, 0x7610, R8 ;  /* 0x0000761000087816 */ /* 0x000fce0000000008 */
.L_x_3636:
[----:B------:R-:W-:Y:S05]  /*2fd0*/  BSYNC B0 ;  /* 0x0000000000007941 */ /* 0x000fea0003800000 */
.L_x_3635:
[----:B------:R0:W-:Y:S01]  /*2fe0*/  STG.E.U8 desc[UR36][R16.64], R8 ;  /* 0x0000000810007986 */ /* 0x0001e2000c101124 */
[----:B------:R-:W-:Y:S05]  /*2ff0*/  BRA `(.L_x_3612) ;  /* 0x0000000000b87947 */ /* 0x000fea0003800000 */
.L_x_3629:
[----:B------:R-:W-:-:S13]  /*3000*/  ISETP.NE.AND P1, PT, R2, 0x1c, PT ;  /* 0x0000001c0200780c */ /* 0x000fda0003f25270 */
[----:B------:R-:W-:Y:S05]  /*3010*/  @!P1 BRA `(.L_x_3638) ;  /* 0x0000000000a89947 */ /* 0x000fea0003800000 */
[----:B------:R-:W-:-:S13]  /*3020*/  ISETP.NE.AND P1, PT, R2, 0x1d, PT ;  /* 0x0000001d0200780c */ /* 0x000fda0003f25270 */
[----:B------:R-:W-:Y:S05]  /*3030*/  @!P1 BRA `(.L_x_3639) ;  /* 0x0000000000909947 */ /* 0x000fea0003800000 */
[----:B------:R-:W-:-:S13]  /*3040*/  ISETP.NE.AND P1, PT, R2, 0x2c, PT ;  /* 0x0000002c0200780c */ /* 0x000fda0003f25270 */
[----:B------:R-:W-:Y:S05]  /*3050*/  @P1 BRA `(.L_x_3611) ;  /* 0x0000000000441947 */ /* 0x000fea0003800000 */
[----:B------:R-:W-:-:S04]  /*3060*/  SEL R0, RZ, 0x1, P0 ;  /* 0x00000001ff007807 */ /* 0x000fc80000000000 */
        /* <DEDUP_REMOVED lines=16> */
.L_x_3611:
        /* <DEDUP_REMOVED lines=16> */
.L_x_3640:
[----:B------:R-:W-:Y:S05]  /*3270*/  BRA `(.L_x_3612) ;  /* 0x0000000000187947 */ /* 0x000fea0003800000 */
.L_x_3639:
[----:B------:R-:W-:Y:S01]  /*3280*/  SEL R2, RZ, 0x1, P0 ;  /* 0x00000001ff027807 */ /* 0x000fe20000000000 */
[----:B------:R-:W-:-:S05]  /*3290*/  IMAD.MOV.U32 R3, RZ, RZ, RZ ;  /* 0x000000ffff037224 */ /* 0x000fca00078e00ff */
[----:B------:R0:W-:Y:S01]  /*32a0*/  STG.E.64 desc[UR36][R16.64], R2 ;  /* 0x0000000210007986 */ /* 0x0001e2000c101b24 */
[----:B------:R-:W-:Y:S05]  /*32b0*/  BRA `(.L_x_3612) ;  /* 0x0000000000087947 */ /* 0x000fea0003800000 */
.L_x_3638:
[----:B------:R-:W-:-:S05]  /*32c0*/  SEL R3, RZ, 0x1, P0 ;  /* 0x00000001ff037807 */ /* 0x000fca0000000000 */
[----:B------:R0:W-:Y:S02]  /*32d0*/  STG.E desc[UR36][R16.64], R3 ;  /* 0x0000000310007986 */ /* 0x0001e4000c101924 */
.L_x_3612:
[----:B------:R-:W-:-:S04]  /*32e0*/  IMAD R18, R23, 0x200, R18 ;  /* 0x0000020017127824 */ /* 0x000fc800078e0212 */
[----:B------:R-:W-:-:S07]  /*32f0*/  VIADD R19, R18, 0x80 ;  /* 0x0000008012137836 */ /* 0x000fce0000000000 */
.L_x_3572:
[----:B------:R-:W-:Y:S05]  /*3300*/  BSYNC B6 ;  /* 0x0000000000067941 */ /* 0x000fea0003800000 */
.L_x_3571:
        /* <DEDUP_REMOVED lines=307> */
.L_x_3643:
        /* <DEDUP_REMOVED lines=21> */
.L_x_3647:
[----:B------:R-:W2:Y:S02]  /*4790*/  LDG.E.U8 R2, desc[UR36][R2.64] ;  /* 0x0000002402027981 */ /* 0x000ea4000c1e1100 */
[----:B--2---:R-:W-:Y:S01]  /*47a0*/  ISETP.NE.AND P0, PT, R2, RZ, PT ;  /* 0x000000ff0200720c */ /* 0x004fe20003f05270 */
[----:B------:R-:W-:-:S12]  /*47b0*/  BRA `(.L_x_3649) ;  /* 0x0000000c00747947 */ /* 0x000fd80003800000 */
.L_x_3646:
        /* <DEDUP_REMOVED lines=10> */
.L_x_3651:
[----:B------:R-:W2:Y:S02]  /*4860*/  LDG.E R2, desc[UR36][R2.64] ;  /* 0x0000002402027981 */ /* 0x000ea4000c1e1900 */
[----:B--2---:R-:W-:Y:S01]  /*4870*/  ISETP.NE.AND P0, PT, R2, RZ, PT ;  /* 0x000000ff0200720c */ /* 0x004fe20003f05270 */
[----:B------:R-:W-:-:S12]  /*4880*/  BRA `(.L_x_3649) ;  /* 0x0000000c00407947 */ /* 0x000fd80003800000 */
.L_x_3650:
[----:B------:R-:W2:Y:S02]  /*4890*/  LDG.E.U16 R2, desc[UR36][R2.64] ;  /* 0x0000002402027981 */ /* 0x000ea4000c1e1500 */
[----:B--2---:R-:W-:Y:S01]  /*48a0*/  ISETP.NE.AND P0, PT, R2, RZ, PT ;  /* 0x000000ff0200720c */ /* 0x004fe20003f05270 */
[----:B------:R-:W-:-:S12]  /*48b0*/  BRA `(.L_x_3649) ;  /* 0x0000000c00347947 */ /* 0x000fd80003800000 */
.L_x_3645:
        /* <DEDUP_REMOVED lines=9> */
.L_x_3653:
[----:B------:R-:W2:Y:S02]  /*4950*/  LDG.E.U16 R0, desc[UR36][R2.64] ;  /* 0x0000002402007981 */ /* 0x000ea4000c1e1500 */
[----:B--2---:R-:W-:-:S05]  /*4960*/  HADD2.F32 R0, -RZ, R0.H0_H0 ;  /* 0x20000000ff007230 */ /* 0x004fca0000004100 */
[----:B------:R-:W-:Y:S01]  /*4970*/  FSETP.NEU.FTZ.AND P0, PT, R0, RZ, PT ;  /* 0x000000ff0000720b */ /* 0x000fe20003f1d000 */
[----:B------:R-:W-:-:S12]  /*4980*/  BRA `(.L_x_3649) ;  /* 0x0000000c00007947 */ /* 0x000fd80003800000 */
.L_x_3652:
        /* <DEDUP_REMOVED lines=11> */
.L_x_3655:
        /* <DEDUP_REMOVED lines=10> */
.L_x_3654:
[----:B------:R-:W2:Y:S02]  /*4ae0*/  LDG.E.64 R2, desc[UR36][R2.64] ;  /* 0x0000002402027981 */ /* 0x000ea4000c1e1b00 */
[----:B--2---:R-:W-:Y:S01]  /*4af0*/  DSETP.NEU.AND P0, PT, R2, RZ, PT ;  /* 0x000000ff0200722a */ /* 0x004fe20003f0d000 */
[----:B------:R-:W-:-:S13]  /*4b00*/  BRA `(.L_x_3649) ;  /* 0x0000000800a07947 */ /* 0x000fda0003800000 */
.L_x_3644:
        /* <DEDUP_REMOVED lines=11> */
.L_x_3658:
[----:B------:R-:W2:Y:S02]  /*4bc0*/  LDG.E.128 R4, desc[UR36][R2.64] ;  /* 0x0000002402047981 */ /* 0x000ea4000c1e1d00 */
[----:B--2---:R-:W-:-:S06]  /*4bd0*/  DSETP.NEU.AND P0, PT, R6, RZ, PT ;  /* 0x000000ff0600722a */ /* 0x004fcc0003f0d000 */
[----:B------:R-:W-:Y:S01]  /*4be0*/  DSETP.NEU.OR P0, PT, R4, RZ, P0 ;  /* 0x000000ff0400722a */ /* 0x000fe2000070d400 */
[----:B------:R-:W-:-:S13]  /*4bf0*/  BRA `(.L_x_3649) ;  /* 0x0000000800647947 */ /* 0x000fda0003800000 */
.L_x_3657:
        /* <DEDUP_REMOVED lines=27> */
.L_x_3660:
        /* <DEDUP_REMOVED lines=14> */
.L_x_3659:
[----:B------:R-:W2:Y:S02]  /*4e90*/  LDG.E.U16 R0, desc[UR36][R2.64] ;  /* 0x0000002402007981 */ /* 0x000ea4000c1e1500 */
[----:B--2---:R-:W-:-:S05]  /*4ea0*/  IMAD.U32 R0, R0, 0x10000, RZ ;  /* 0x0001000000007824 */ /* 0x004fca00078e00ff */
[----:B------:R-:W-:Y:S01]  /*4eb0*/  FSETP.NEU.FTZ.AND P0, PT, R0, RZ, PT ;  /* 0x000000ff0000720b */ /* 0x000fe20003f1d000 */
[----:B------:R-:W-:-:S12]  /*4ec0*/  BRA `(.L_x_3649) ;  /* 0x0000000400b07947 */ /* 0x000fd80003800000 */
.L_x_3656:
        /* <DEDUP_REMOVED lines=11> */
.L_x_3663:
        /* <DEDUP_REMOVED lines=21> */
.L_x_3667:
[----:B------:R-:W-:Y:S05]  /*50d0*/  BSYNC B1 ;  /* 0x0000000000017941 */ /* 0x000fea0003800000 */
.L_x_3666:
[----:B------:R-:W-:Y:S01]  /*50e0*/  LEA R3, R0, 0x3b800000, 0x17 ;  /* 0x3b80000000037811 */ /* 0x000fe200078eb8ff */
[----:B------:R-:W-:-:S05]  /*50f0*/  IMAD.SHL.U32 R0, R2, 0x100000, RZ ;  /* 0x0010000002007824 */ /* 0x000fca00078e00ff */
[----:B------:R-:W-:-:S07]  /*5100*/  LOP3.LUT R0, R3, R0, R4, 0xfe, !PT ;  /* 0x0000000003007212 */ /* 0x000fce00078efe04 */
.L_x_3665:
[----:B------:R-:W-:Y:S05]  /*5110*/  BSYNC B0 ;  /* 0x0000000000007941 */ /* 0x000fea0003800000 */
.L_x_3664:
[----:B------:R-:W-:Y:S01]  /*5120*/  FSETP.NEU.FTZ.AND P0, PT, R0, RZ, PT ;  /* 0x000000ff0000720b */ /* 0x000fe20003f1d000 */
[----:B------:R-:W-:-:S12]  /*5130*/  BRA `(.L_x_3649) ;  /* 0x0000000400147947 */ /* 0x000fd80003800000 */
.L_x_3662:
        /* <DEDUP_REMOVED lines=21> */
.L_x_3671:
[----:B------:R-:W-:Y:S05]  /*5290*/  BSYNC B1 ;  /* 0x0000000000017941 */ /* 0x000fea0003800000 */
.L_x_3670:
[----:B------:R-:W-:Y:S01]  /*52a0*/  LEA R3, R0, 0x37800000, 0x17 ;  /* 0x3780000000037811 */ /* 0x000fe200078eb8ff */
[----:B------:R-:W-:-:S05]  /*52b0*/  IMAD.SHL.U32 R0, R2, 0x200000, RZ ;  /* 0x0020000002007824 */ /* 0x000fca00078e00ff */
[----:B------:R-:W-:-:S07]  /*52c0*/  LOP3.LUT R0, R3, R0, R4, 0xfe, !PT ;  /* 0x0000000003007212 */ /* 0x000fce00078efe04 */
.L_x_3669:
[----:B------:R-:W-:Y:S05]  /*52d0*/  BSYNC B0 ;  /* 0x0000000000007941 */ /* 0x000fea0003800000 */
.L_x_3668:
[----:B------:R-:W-:Y:S01]  /*52e0*/  FSETP.NEU.FTZ.AND P0, PT, R0, RZ, PT ;  /* 0x000000ff0000720b */ /* 0x000fe20003f1d000 */
[----:B------:R-:W-:-:S12]  /*52f0*/  BRA `(.L_x_3649) ;  /* 0x0000000000a47947 */ /* 0x000fd80003800000 */
.L_x_3661:
        /* <DEDUP_REMOVED lines=14> */
.L_x_3675:
[----:B------:R-:W-:Y:S05]  /*53e0*/  BSYNC B0 ;  /* 0x0000000000007941 */ /* 0x000fea0003800000 */
.L_x_3674:
[----:B------:R-:W-:Y:S01]  /*53f0*/  FSETP.NEU.FTZ.AND P0, PT, R0, RZ, PT ;  /* 0x000000ff0000720b */ /* 0x000fe20003f1d000 */
[----:B------:R-:W-:-:S12]  /*5400*/  BRA `(.L_x_3649) ;  /* 0x0000000000607947 */ /* 0x000fd80003800000 */
.L_x_3648:
        /* <DEDUP_REMOVED lines=16> */
.L_x_3676:
[----:B------:R-:W-:Y:S01]  /*5510*/  PLOP3.LUT P0, PT, PT, PT, PT, 0x8, 0x0 ;  /* 0x000000000000781c */ /* 0x000fe20003f0e170 */
[----:B------:R-:W-:-:S12]  /*5520*/  BRA `(.L_x_3649) ;  /* 0x0000000000187947 */ /* 0x000fd80003800000 */
.L_x_3673:
[----:B------:R-:W2:Y:S02]  /*5530*/  LDG.E.64 R2, desc[UR36][R2.64] ;  /* 0x0000002402027981 */ /* 0x000ea4000c1e1b00 */
[----:B--2---:R-:W-:-:S04]  /*5540*/  ISETP.NE.U32.AND P0, PT, R2, RZ, PT ;  /* 0x000000ff0200720c */ /* 0x004fc80003f05070 */
[----:B------:R-:W-:Y:S01]  /*5550*/  ISETP.NE.AND.EX P0, PT, R3, RZ, PT, P0 ;  /* 0x000000ff0300720c */ /* 0x000fe20003f05300 */
[----:B------:R-:W-:-:S12]  /*5560*/  BRA `(.L_x_3649) ;  /* 0x0000000000087947 */ /* 0x000fd80003800000 */
.L_x_3672:
[----:B------:R-:W2:Y:S02]  /*5570*/  LDG.E R2, desc[UR36][R2.64] ;  /* 0x0000002402027981 */ /* 0x000ea4000c1e1900 */
[----:B--2---:R-:W-:-:S13]  /*5580*/  ISETP.NE.AND P0, PT, R2, RZ, PT ;  /* 0x000000ff0200720c */ /* 0x004fda0003f05270 */
.L_x_3649:
[----:B------:R-:W0:Y:S08]  /*5590*/  LDC.U8 R0, c[0x0][0x421] ;  /* 0x00010840ff007b82 */ /* 0x000e300000000000 */
[----:B------:R-:W1:Y:S01]  /*55a0*/  LDC.U8 R4, c[0x0][0x422] ;  /* 0x00010880ff047b82 */ /* 0x000e620000000000 */
[C---:B0-----:R-:W-:Y:S02]  /*55b0*/  PRMT R2, R0.reuse, 0x8880, RZ ;  /* 0x0000888000027816 */ /* 0x041fe400000000ff */
[----:B------:R-:W-:-:S02]  /*55c0*/  PRMT R0, R0, 0x8880, RZ ;  /* 0x0000888000007816 */ /* 0x000fc400000000ff */
[----:B------:R-:W-:Y:S02]  /*55d0*/  PRMT R2, R2, 0x7710, RZ ;  /* 0x0000771002027816 */ /* 0x000fe400000000ff */
[----:B------:R-:W-:Y:S02]  /*55e0*/  ISETP.GT.AND P2, PT, R0, RZ, PT ;  /* 0x000000ff0000720c */ /* 0x000fe40003f44270 */
[----:B------:R-:W-:Y:S02]  /*55f0*/  LOP3.LUT P1, RZ, R2, 0xff, RZ, 0xc0, !PT ;  /* 0x000000ff02ff7812 */ /* 0x000fe4000782c0ff */
[----:B-1----:R-:W-:Y:S02]  /*5600*/  PRMT R2, R4, 0x9910, RZ ;  /* 0x0000991004027816 */ /* 0x002fe400000000ff */
[----:B------:R-:W-:-:S09]  /*5610*/  SEL R0, RZ, 0xffffffff, !P0 ;  /* 0xffffffffff007807 */ /* 0x000fd20004000000 */
        /* <DEDUP_REMOVED lines=15> */
.L_x_3680:
[----:B------:R0:W-:Y:S01]  /*5710*/  STG.E.U8 desc[UR36][R16.64], R3 ;  /* 0x0000000310007986 */ /* 0x0001e2000c101124 */
[----:B------:R-:W-:Y:S05]  /*5720*/  BRA `(.L_x_3682) ;  /* 0x0000000c00907947 */ /* 0x000fea0003800000 */
.L_x_3679:
        /* <DEDUP_REMOVED lines=10> */
.L_x_3684:
[----:B------:R-:W-:-:S05]  /*57d0*/  SEL R3, RZ, 0x1, P0 ;  /* 0x00000001ff037807 */ /* 0x000fca0000000000 */
[----:B------:R0:W-:Y:S01]  /*57e0*/  STG.E desc[UR36][R16.64], R3 ;  /* 0x0000000310007986 */ /* 0x0001e2000c101924 */
[----:B------:R-:W-:Y:S05]  /*57f0*/  BRA `(.L_x_3682) ;  /* 0x0000000c005c7947 */ /* 0x000fea0003800000 */
.L_x_3683:
[----:B------:R-:W-:-:S05]  /*5800*/  SEL R3, RZ, 0x1, P0 ;  /* 0x00000001ff037807 */ /* 0x000fca0000000000 */
[----:B------:R0:W-:Y:S01]  /*5810*/  STG.E.U16 desc[UR36][R16.64], R3 ;  /* 0x0000000310007986 */ /* 0x0001e2000c101524 */
[----:B------:R-:W-:Y:S05]  /*5820*/  BRA `(.L_x_3682) ;  /* 0x0000000c00507947 */ /* 0x000fea0003800000 */
.L_x_3678:
        /* <DEDUP_REMOVED lines=10> */
.L_x_3686:
[----:B------:R-:W-:-:S04]  /*58d0*/  SEL R0, RZ, 0x1, P0 ;  /* 0x00000001ff007807 */ /* 0x000fc80000000000 */
[----:B------:R-:W-:-:S04]  /*58e0*/  I2FP.F32.U32 R0, R0 ;  /* 0x0000000000007245 */ /* 0x000fc80000201000 */
[----:B------:R-:W-:-:S05]  /*58f0*/  F2FP.F16.F32.PACK_AB R0, RZ, R0 ;  /* 0x00000000ff00723e */ /* 0x000fca00000000ff */
[----:B------:R0:W-:Y:S01]  /*5900*/  STG.E.U16 desc[UR36][R16.64], R0 ;  /* 0x0000000010007986 */ /* 0x0001e2000c101524 */
[----:B------:R-:W-:Y:S05]  /*5910*/  BRA `(.L_x_3682) ;  /* 0x0000000c00147947 */ /* 0x000fea0003800000 */
.L_x_3685:
        /* <DEDUP_REMOVED lines=11> */
.L_x_3688:
[----:B------:R-:W-:-:S04]  /*59d0*/  SEL R0, RZ, 0x1, P0 ;  /* 0x00000001ff007807 */ /* 0x000fc80000000000 */
[----:B------:R-:W-:-:S04]  /*59e0*/  I2FP.F32.U32 R0, R0 ;  /* 0x0000000000007245 */ /* 0x000fc80000201000 */
[----:B------:R-:W-:-:S04]  /*59f0*/  F2FP.F16.F32.PACK_AB R3, RZ, R0 ;  /* 0x00000000ff03723e */ /* 0x000fc800000000ff */
[----:B------:R-:W-:-:S05]  /*5a00*/  PRMT R3, R3, 0x5410, RZ ;  /* 0x0000541003037816 */ /* 0x000fca00000000ff */
[----:B------:R0:W-:Y:S01]  /*5a10*/  STG.E desc[UR36][R16.64], R3 ;  /* 0x0000000310007986 */ /* 0x0001e2000c101924 */
[----:B------:R-:W-:Y:S05]  /*5a20*/  BRA `(.L_x_3682) ;  /* 0x0000000800d07947 */ /* 0x000fea0003800000 */
.L_x_3687:
[----:B------:R-:W-:-:S06]  /*5a30*/  SEL R2, RZ, 0x1, P0 ;  /* 0x00000001ff027807 */ /* 0x000fcc0000000000 */
[----:B------:R-:W0:Y:S02]  /*5a40*/  I2F.F64.U32 R2, R2 ;  /* 0x0000000200027312 */ /* 0x000e240000201800 */
[----:B0-----:R0:W-:Y:S01]  /*5a50*/  STG.E.64 desc[UR36][R16.64], R2 ;  /* 0x0000000210007986 */ /* 0x0011e2000c101b24 */
[----:B------:R-:W-:Y:S05]  /*5a60*/  BRA `(.L_x_3682) ;  /* 0x0000000800c07947 */ /* 0x000fea0003800000 */
.L_x_3677:
        /* <DEDUP_REMOVED lines=10> */
.L_x_3691:
[----:B------:R-:W-:Y:S02]  /*5b10*/  SEL R4, RZ, 0x1, P0 ;  /* 0x00000001ff047807 */ /* 0x000fe40000000000 */
[----:B------:R-:W-:-:S04]  /*5b20*/  CS2R R6, SRZ ;  /* 0x0000000000067805 */ /* 0x000fc8000001ff00 */
[----:B------:R-:W0:Y:S02]  /*5b30*/  I2F.F64.U32 R4, R4 ;  /* 0x0000000400047312 */ /* 0x000e240000201800 */
[----:B0-----:R0:W-:Y:S01]  /*5b40*/  STG.E.128 desc[UR36][R16.64], R4 ;  /* 0x0000000410007986 */ /* 0x0011e2000c101d24 */
[----:B------:R-:W-:Y:S05]  /*5b50*/  BRA `(.L_x_3682) ;  /* 0x0000000800847947 */ /* 0x000fea0003800000 */
.L_x_3690:
        /* <DEDUP_REMOVED lines=22> */
.L_x_3695:
[----:B------:R-:W-:Y:S05]  /*5cc0*/  BSYNC B0 ;  /* 0x0000000000007941 */ /* 0x000fea0003800000 */
.L_x_3694:
[----:B------:R-:W-:-:S05]  /*5cd0*/  LOP3.LUT R3, R0, R3, RZ, 0xfc, !PT ;  /* 0x0000000300037212 */ /* 0x000fca00078efcff */
[----:B------:R0:W-:Y:S01]  /*5ce0*/  STG.E.U8 desc[UR36][R16.64], R3 ;  /* 0x0000000310007986 */ /* 0x0001e2000c101124 */
[----:B------:R-:W-:Y:S05]  /*5cf0*/  BRA `(.L_x_3682) ;  /* 0x00000008001c7947 */ /* 0x000fea0003800000 */
.L_x_3693:
        /* <DEDUP_REMOVED lines=14> */
.L_x_3697:
[----:B------:R-:W-:Y:S01]  /*5de0*/  IMAD.MOV.U32 R0, RZ, RZ, 0x7f ;  /* 0x0000007fff007424 */ /* 0x000fe200078e00ff */
[----:B------:R-:W-:-:S04]  /*5df0*/  ISETP.GT.U32.AND P0, PT, R2, 0x7f800000, PT ;  /* 0x7f8000000200780c */ /* 0x000fc80003f04070 */
[----:B------:R-:W-:-:S09]  /*5e00*/  SEL R0, R0, 0x7c, P0 ;  /* 0x0000007c00007807 */ /* 0x000fd20000000000 */
.L_x_3698:
[----:B------:R-:W-:Y:S05]  /*5e10*/  BSYNC B0 ;  /* 0x0000000000007941 */ /* 0x000fea0003800000 */
.L_x_3696:
[----:B------:R-:W-:-:S04]  /*5e20*/  LOP3.LUT R2, R3, 0x80000000, RZ, 0xc0, !PT ;  /* 0x8000000003027812 */ /* 0x000fc800078ec0ff */
[----:B------:R-:W-:-:S04]  /*5e30*/  SHF.R.U32.HI R3, RZ, 0x18, R2 ;  /* 0x00000018ff037819 */ /* 0x000fc80000011602 */
[----:B------:R-:W-:-:S05]  /*5e40*/  LOP3.LUT R3, R0, R3, RZ, 0xfc, !PT ;  /* 0x0000000300037212 */ /* 0x000fca00078efcff */
[----:B------:R0:W-:Y:S01]  /*5e50*/  STG.E.U8 desc[UR36][R16.64], R3 ;  /* 0x0000000310007986 */ /* 0x0001e2000c101124 */
[----:B------:R-:W-:Y:S05]  /*5e60*/  BRA `(.L_x_3682) ;  /* 0x0000000400c07947 */ /* 0x000fea0003800000 */
.L_x_3692:
[----:B------:R-:W-:-:S04]  /*5e70*/  SEL R0, RZ, 0x1, P0 ;  /* 0x00000001ff007807 */ /* 0x000fc80000000000 */
[----:B------:R-:W-:-:S04]  /*5e80*/  I2FP.F32.U32 R0, R0 ;  /* 0x0000000000007245 */ /* 0x000fc80000201000 */
[----:B------:R-:W-:-:S05]  /*5e90*/  F2FP.BF16.F32.PACK_AB R0, RZ, R0 ;  /* 0x00000000ff00723e */ /* 0x000fca00000010ff */
[----:B------:R0:W-:Y:S01]  /*5ea0*/  STG.E.U16 desc[UR36][R16.64], R0 ;  /* 0x0000000010007986 */ /* 0x0001e2000c101524 */
[----:B------:R-:W-:Y:S05]  /*5eb0*/  BRA `(.L_x_3682) ;  /* 0x0000000400ac7947 */ /* 0x000fea0003800000 */
.L_x_3689:
        /* <DEDUP_REMOVED lines=11> */
.L_x_3701:
        /* <DEDUP_REMOVED lines=18> */
.L_x_3704:
[----:B------:R-:W-:-:S04]  /*6090*/  LOP3.LUT R2, R3, 0x80000000, RZ, 0xc0, !PT ;  /* 0x8000000003027812 */ /* 0x000fc800078ec0ff */
[----:B------:R-:W-:-:S04]  /*60a0*/  SHF.R.U32.HI R3, RZ, 0x18, R2 ;  /* 0x00000018ff037819 */ /* 0x000fc80000011602 */
[----:B------:R-:W-:-:S04]  /*60b0*/  LOP3.LUT R0, R0, R3, RZ, 0xfc, !PT ;  /* 0x0000000300007212 */ /* 0x000fc800078efcff */
[----:B------:R-:W-:-:S07]  /*60c0*/  PRMT R8, R0, 0x7610, R8 ;  /* 0x0000761000087816 */ /* 0x000fce0000000008 */
.L_x_3703:
[----:B------:R-:W-:Y:S05]  /*60d0*/  BSYNC B0 ;  /* 0x0000000000007941 */ /* 0x000fea0003800000 */
.L_x_3702:
[----:B------:R3:W-:Y:S01]  /*60e0*/  STG.E.U8 desc[UR36][R16.64], R8 ;  /* 0x0000000810007986 */ /* 0x0007e2000c101124 */
[----:B------:R-:W-:Y:S05]  /*60f0*/  BRA `(.L_x_3682) ;  /* 0x00000004001c7947 */ /* 0x000fea0003800000 */
.L_x_3700:
        /* <DEDUP_REMOVED lines=18> */
.L_x_3707:
[----:B------:R-:W-:-:S04]  /*6220*/  LOP3.LUT R2, R3, 0x80000000, RZ, 0xc0, !PT ;  /* 0x8000000003027812 */ /* 0x000fc800078ec0ff */
[----:B------:R-:W-:-:S04]  /*6230*/  SHF.R.U32.HI R3, RZ, 0x18, R2 ;  /* 0x00000018ff037819 */ /* 0x000fc80000011602 */
[----:B------:R-:W-:-:S04]  /*6240*/  LOP3.LUT R0, R0, R3, RZ, 0xfc, !PT ;  /* 0x0000000300007212 */ /* 0x000fc800078efcff */
[----:B------:R-:W-:-:S07]  /*6250*/  PRMT R8, R0, 0x7610, R8 ;  /* 0x0000761000087816 */ /* 0x000fce0000000008 */
.L_x_3706:
[----:B------:R-:W-:Y:S05]  /*6260*/  BSYNC B0 ;  /* 0x0000000000007941 */ /* 0x000fea0003800000 */
.L_x_3705:
[----:B------:R0:W-:Y:S01]  /*6270*/  STG.E.U8 desc[UR36][R16.64], R8 ;  /* 0x0000000810007986 */ /* 0x0001e2000c101124 */
[----:B------:R-:W-:Y:S05]  /*6280*/  BRA `(.L_x_3682) ;  /* 0x0000000000b87947 */ /* 0x000fea0003800000 */
.L_x_3699:
        /* <DEDUP_REMOVED lines=23> */
.L_x_3681:
        /* <DEDUP_REMOVED lines=16> */
.L_x_3710:
[----:B------:R-:W-:Y:S05]  /*6500*/  BRA `(.L_x_3682) ;  /* 0x0000000000187947 */ /* 0x000fea0003800000 */
.L_x_3709:
[----:B------:R-:W-:Y:S01]  /*6510*/  SEL R2, RZ, 0x1, P0 ;  /* 0x00000001ff027807 */ /* 0x000fe20000000000 */
[----:B------:R-:W-:-:S05]  /*6520*/  IMAD.MOV.U32 R3, RZ, RZ, RZ ;  /* 0x000000ffff037224 */ /* 0x000fca00078e00ff */
[----:B------:R2:W-:Y:S01]  /*6530*/  STG.E.64 desc[UR36][R16.64], R2 ;  /* 0x0000000210007986 */ /* 0x0005e2000c101b24 */
[----:B------:R-:W-:Y:S05]  /*6540*/  BRA `(.L_x_3682) ;  /* 0x0000000000087947 */ /* 0x000fea0003800000 */
.L_x_3708:
[----:B------:R-:W-:-:S05]  /*6550*/  SEL R3, RZ, 0x1, P0 ;  /* 0x00000001ff037807 */ /* 0x000fca0000000000 */
[----:B------:R0:W-:Y:S02]  /*6560*/  STG.E desc[UR36][R16.64], R3 ;  /* 0x0000000310007986 */ /* 0x0001e4000c101924 */
.L_x_3682:
[----:B------:R-:W-:-:S07]  /*6570*/  VIADD R19, R19, 0x80 ;  /* 0x0000008013137836 */ /* 0x000fce0000000000 */
.L_x_3642:
[----:B------:R-:W-:Y:S05]  /*6580*/  BSYNC B6 ;  /* 0x0000000000067941 */ /* 0x000fea0003800000 */
.L_x_3641:
        /* <DEDUP_REMOVED lines=307> */
.L_x_3713:
        /* <DEDUP_REMOVED lines=21> */
.L_x_3717:
[----:B------:R-:W2:Y:S02]  /*7a10*/  LDG.E.U8 R2, desc[UR36][R2.64] ;  /* 0x0000002402027981 */ /* 0x000ea4000c1e1100 */
[----:B--2---:R-:W-:Y:S01]  /*7a20*/  ISETP.NE.AND P0, PT, R2, RZ, PT ;  /* 0x000000ff0200720c */ /* 0x004fe20003f05270 */
[----:B------:R-:W-:-:S12]  /*7a30*/  BRA `(.L_x_3719) ;  /* 0x0000000c00747947 */ /* 0x000fd80003800000 */
.L_x_3716:
        /* <DEDUP_REMOVED lines=10> */
.L_x_3721:
[----:B------:R-:W2:Y:S02]  /*7ae0*/  LDG.E R2, desc[UR36][R2.64] ;  /* 0x0000002402027981 */ /* 0x000ea4000c1e1900 */
[----:B--2---:R-:W-:Y:S01]  /*7af0*/  ISETP.NE.AND P0, PT, R2, RZ, PT ;  /* 0x000000ff0200720c */ /* 0x004fe20003f05270 */
[----:B------:R-:W-:-:S12]  /*7b00*/  BRA `(.L_x_3719) ;  /* 0x0000000c00407947 */ /* 0x000fd80003800000 */
.L_x_3720:
[----:B------:R-:W2:Y:S02]  /*7b10*/  LDG.E.U16 R2, desc[UR36][R2.64] ;  /* 0x0000002402027981 */ /* 0x000ea4000c1e1500 */
[----:B--2---:R-:W-:Y:S01]  /*7b20*/  ISETP.NE.AND P0, PT, R2, RZ, PT ;  /* 0x000000ff0200720c */ /* 0x004fe20003f05270 */
[----:B------:R-:W-:-:S12]  /*7b30*/  BRA `(.L_x_3719) ;  /* 0x0000000c00347947 */ /* 0x000fd80003800000 */
.L_x_3715:
        /* <DEDUP_REMOVED lines=9> */
.L_x_3723:
[----:B------:R-:W2:Y:S02]  /*7bd0*/  LDG.E.U16 R0, desc[UR36][R2.64] ;  /* 0x0000002402007981 */ /* 0x000ea4000c1e1500 */
[----:B--2---:R-:W-:-:S05]  /*7be0*/  HADD2.F32 R0, -RZ, R0.H0_H0 ;  /* 0x20000000ff007230 */ /* 0x004fca0000004100 */
[----:B------:R-:W-:Y:S01]  /*7bf0*/  FSETP.NEU.FTZ.AND P0, PT, R0, RZ, PT ;  /* 0x000000ff0000720b */ /* 0x000fe20003f1d000 */
[----:B------:R-:W-:-:S12]  /*7c00*/  BRA `(.L_x_3719) ;  /* 0x0000000c00007947 */ /* 0x000fd80003800000 */
.L_x_3722:
        /* <DEDUP_REMOVED lines=11> */
.L_x_3725:
        /* <DEDUP_REMOVED lines=10> */
.L_x_3724:
[----:B------:R-:W2:Y:S02]  /*7d60*/  LDG.E.64 R2, desc[UR36][R2.64] ;  /* 0x0000002402027981 */ /* 0x000ea4000c1e1b00 */
[----:B--2---:R-:W-:Y:S01]  /*7d70*/  DSETP.NEU.AND P0, PT, R2, RZ, PT ;  /* 0x000000ff0200722a */ /* 0x004fe20003f0d000 */
[----:B------:R-:W-:-:S13]  /*7d80*/  BRA `(.L_x_3719) ;  /* 0x0000000800a07947 */ /* 0x000fda0003800000 */
.L_x_3714:
        /* <DEDUP_REMOVED lines=11> */
.L_x_3728:
[----:B------:R-:W2:Y:S02]  /*7e40*/  LDG.E.128 R4, desc[UR36][R2.64] ;  /* 0x0000002402047981 */ /* 0x000ea4000c1e1d00 */
[----:B--2---:R-:W-:-:S06]  /*7e50*/  DSETP.NEU.AND P0, PT, R6, RZ, PT ;  /* 0x000000ff0600722a */ /* 0x004fcc0003f0d000 */
[----:B------:R-:W-:Y:S01]  /*7e60*/  DSETP.NEU.OR P0, PT, R4, RZ, P0 ;  /* 0x000000ff0400722a */ /* 0x000fe2000070d400 */
[----:B------:R-:W-:-:S13]  /*7e70*/  BRA `(.L_x_3719) ;  /* 0x0000000800647947 */ /* 0x000fda0003800000 */
.L_x_3727:
        /* <DEDUP_REMOVED lines=27> */
.L_x_3730:
        /* <DEDUP_REMOVED lines=14> */
.L_x_3729:
[----:B------:R-:W2:Y:S02]  /*8110*/  LDG.E.U16 R0, desc[UR36][R2.64] ;  /* 0x0000002402007981 */ /* 0x000ea4000c1e1500 */
[----:B--2---:R-:W-:-:S05]  /*8120*/  IMAD.U32 R0, R0, 0x10000, RZ ;  /* 0x0001000000007824 */ /* 0x004fca00078e00ff */
[----:B------:R-:W-:Y:S01]  /*8130*/  FSETP.NEU.FTZ.AND P0, PT, R0, RZ, PT ;  /* 0x000000ff0000720b */ /* 0x000fe20003f1d000 */
[----:B------:R-:W-:-:S12]  /*8140*/  BRA `(.L_x_3719) ;  /* 0x0000000400b07947 */ /* 0x000fd80003800000 */
.L_x_3726:
        /* <DEDUP_REMOVED lines=11> */
.L_x_3733:
        /* <DEDUP_REMOVED lines=21> */
.L_x_3737:
[----:B------:R-:W-:Y:S05]  /*8350*/  BSYNC B1 ;  /* 0x0000000000017941 */ /* 0x000fea0003800000 */
.L_x_3736:
[----:B------:R-:W-:Y:S01]  /*8360*/  LEA R3, R0, 0x3b800000, 0x17 ;  /* 0x3b80000000037811 */ /* 0x000fe200078eb8ff */
[----:B------:R-:W-:-:S05]  /*8370*/  IMAD.SHL.U32 R0, R2, 0x100000, RZ ;  /* 0x0010000002007824 */ /* 0x000fca00078e00ff */
[----:B------:R-:W-:-:S07]  /*8380*/  LOP3.LUT R0, R3, R0, R4, 0xfe, !PT ;  /* 0x0000000003007212 */ /* 0x000fce00078efe04 */
.L_x_3735:
[----:B------:R-:W-:Y:S05]  /*8390*/  BSYNC B0 ;  /* 0x0000000000007941 */ /* 0x000fea0003800000 */
.L_x_3734:
[----:B------:R-:W-:Y:S01]  /*83a0*/  FSETP.NEU.FTZ.AND P0, PT, R0, RZ, PT ;  /* 0x000000ff0000720b */ /* 0x000fe20003f1d000 */
[----:B------:R-:W-:-:S12]  /*83b0*/  BRA `(.L_x_3719) ;  /* 0x0000000400147947 */ /* 0x000fd80003800000 */
.L_x_3732:
        /* <DEDUP_REMOVED lines=21> */
.L_x_3741:
[----:B------:R-:W-:Y:S05]  /*8510*/  BSYNC B1 ;  /* 0x0000000000017941 */ /* 0x000fea0003800000 */
.L_x_3740:
[----:B------:R-:W-:Y:S01]  /*8520*/  LEA R3, R0, 0x37800000, 0x17 ;  /* 0x3780000000037811 */ /* 0x000fe200078eb8ff */
[----:B------:R-:W-:-:S05]  /*8530*/  IMAD.SHL.U32 R0, R2, 0x200000, RZ ;  /* 0x0020000002007824 */ /* 0x000fca00078e00ff */
[----:B------:R-:W-:-:S07]  /*8540*/  LOP3.LUT R0, R3, R0, R4, 0xfe, !PT ;  /* 0x0000000003007212 */ /* 0x000fce00078efe04 */
.L_x_3739:
[----:B------:R-:W-:Y:S05]  /*8550*/  BSYNC B0 ;  /* 0x0000000000007941 */ /* 0x000fea0003800000 */
.L_x_3738:
[----:B------:R-:W-:Y:S01]  /*8560*/  FSETP.NEU.FTZ.AND P0, PT, R0, RZ, PT ;  /* 0x000000ff0000720b */ /* 0x000fe20003f1d000 */
[----:B------:R-:W-:-:S12]  /*8570*/  BRA `(.L_x_3719) ;  /* 0x0000000000a47947 */ /* 0x000fd80003800000 */
.L_x_3731:
        /* <DEDUP_REMOVED lines=14> */
.L_x_3745:
[----:B------:R-:W-:Y:S05]  /*8660*/  BSYNC B0 ;  /* 0x0000000000007941 */ /* 0x000fea0003800000 */
.L_x_3744:
[----:B------:R-:W-:Y:S01]  /*8670*/  FSETP.NEU.FTZ.AND P0, PT, R0, RZ, PT ;  /* 0x000000ff0000720b */ /* 0x000fe20003f1d000 */
[----:B------:R-:W-:-:S12]  /*8680*/  BRA `(.L_x_3719) ;  /* 0x0000000000607947 */ /* 0x000fd80003800000 */
.L_x_3718:
        /* <DEDUP_REMOVED lines=16> */
.L_x_3746:
[----:B------:R-:W-:Y:S01]  /*8790*/  PLOP3.LUT P0, PT, PT, PT, PT, 0x8, 0x0 ;  /* 0x000000000000781c */ /* 0x000fe20003f0e170 */
[----:B------:R-:W-:-:S12]  /*87a0*/  BRA `(.L_x_3719) ;  /* 0x0000000000187947 */ /* 0x000fd80003800000 */
.L_x_3743:
[----:B------:R-:W2:Y:S02]  /*87b0*/  LDG.E.64 R2, desc[UR36][R2.64] ;  /* 0x0000002402027981 */ /* 0x000ea4000c1e1b00 */
[----:B--2---:R-:W-:-:S04]  /*87c0*/  ISETP.NE.U32.AND P0, PT, R2, RZ, PT ;  /* 0x000000ff0200720c */ /* 0x004fc80003f05070 */
[----:B------:R-:W-:Y:S01]  /*87d0*/  ISETP.NE.AND.EX P0, PT, R3, RZ, PT, P0 ;  /* 0x000000ff0300720c */ /* 0x000fe20003f05300 */
[----:B------:R-:W-:-:S12]  /*87e0*/  BRA `(.L_x_3719) ;  /* 0x0000000000087947 */ /* 0x000fd80003800000 */
.L_x_3742:
[----:B------:R-:W2:Y:S02]  /*87f0*/  LDG.E R2, desc[UR36][R2.64] ;  /* 0x0000002402027981 */ /* 0x000ea4000c1e1900 */
[----:B--2---:R-:W-:-:S13]  /*8800*/  ISETP.NE.AND P0, PT, R2, RZ, PT ;  /* 0x000000ff0200720c */ /* 0x004fda0003f05270 */
.L_x_3719:
        /* <DEDUP_REMOVED lines=24> */
.L_x_3750:
[----:B------:R3:W-:Y:S01]  /*8990*/  STG.E.U8 desc[UR36][R16.64], R3 ;  /* 0x0000000310007986 */ /* 0x0007e2000c101124 */
[----:B------:R-:W-:Y:S05]  /*89a0*/  BRA `(.L_x_3752) ;  /* 0x0000000c00907947 */ /* 0x000fea0003800000 */
.L_x_3749:
        /* <DEDUP_REMOVED lines=10> */
.L_x_3754:
[----:B------:R-:W-:-:S05]  /*8a50*/  SEL R3, RZ, 0x1, P0 ;  /* 0x00000001ff037807 */ /* 0x000fca0000000000 */
[----:B------:R2:W-:Y:S01]  /*8a60*/  STG.E desc[UR36][R16.64], R3 ;  /* 0x0000000310007986 */ /* 0x0005e2000c101924 */
[----:B------:R-:W-:Y:S05]  /*8a70*/  BRA `(.L_x_3752) ;  /* 0x0000000c005c7947 */ /* 0x000fea0003800000 */
.L_x_3753:
[----:B------:R-:W-:-:S05]  /*8a80*/  SEL R3, RZ, 0x1, P0 ;  /* 0x00000001ff037807 */ /* 0x000fca0000000000 */
[----:B------:R0:W-:Y:S01]  /*8a90*/  STG.E.U16 desc[UR36][R16.64], R3 ;  /* 0x0000000310007986 */ /* 0x0001e2000c101524 */
[----:B------:R-:W-:Y:S05]  /*8aa0*/  BRA `(.L_x_3752) ;  /* 0x0000000c00507947 */ /* 0x000fea0003800000 */
.L_x_3748:
        /* <DEDUP_REMOVED lines=10> */
.L_x_3756:
[----:B------:R-:W-:-:S04]  /*8b50*/  SEL R0, RZ, 0x1, P0 ;  /* 0x00000001ff007807 */ /* 0x000fc80000000000 */
[----:B------:R-:W-:-:S04]  /*8b60*/  I2FP.F32.U32 R0, R0 ;  /* 0x0000000000007245 */ /* 0x000fc80000201000 */
[----:B------:R-:W-:-:S05]  /*8b70*/  F2FP.F16.F32.PACK_AB R0, RZ, R0 ;  /* 0x00000000ff00723e */ /* 0x000fca00000000ff */
[----:B------:R0:W-:Y:S01]  /*8b80*/  STG.E.U16 desc[UR36][R16.64], R0 ;  /* 0x0000000010007986 */ /* 0x0001e2000c101524 */
[----:B------:R-:W-:Y:S05]  /*8b90*/  BRA `(.L_x_3752) ;  /* 0x0000000c00147947 */ /* 0x000fea0003800000 */
.L_x_3755:
        /* <DEDUP_REMOVED lines=11> */
.L_x_3758:
[----:B------:R-:W-:-:S04]  /*8c50*/  SEL R0, RZ, 0x1, P0 ;  /* 0x00000001ff007807 */ /* 0x000fc80000000000 */
[----:B------:R-:W-:-:S04]  /*8c60*/  I2FP.F32.U32 R0, R0 ;  /* 0x0000000000007245 */ /* 0x000fc80000201000 */
[----:B------:R-:W-:-:S04]  /*8c70*/  F2FP.F16.F32.PACK_AB R3, RZ, R0 ;  /* 0x00000000ff03723e */ /* 0x000fc800000000ff */
[----:B------:R-:W-:-:S05]  /*8c80*/  PRMT R3, R3, 0x5410, RZ ;  /* 0x0000541003037816 */ /* 0x000fca00000000ff */
[----:B------:R0:W-:Y:S01]  /*8c90*/  STG.E desc[UR36][R16.64], R3 ;  /* 0x0000000310007986 */ /* 0x0001e2000c101924 */
[----:B------:R-:W-:Y:S05]  /*8ca0*/  BRA `(.L_x_3752) ;  /* 0x0000000800d07947 */ /* 0x000fea0003800000 */
.L_x_3757:
[----:B------:R-:W-:-:S06]  /*8cb0*/  SEL R2, RZ, 0x1, P0 ;  /* 0x00000001ff027807 */ /* 0x000fcc0000000000 */
[----:B------:R-:W0:Y:S02]  /*8cc0*/  I2F.F64.U32 R2, R2 ;  /* 0x0000000200027312 */ /* 0x000e240000201800 */
[----:B0-----:R0:W-:Y:S01]  /*8cd0*/  STG.E.64 desc[UR36][R16.64], R2 ;  /* 0x0000000210007986 */ /* 0x0011e2000c101b24 */
[----:B------:R-:W-:Y:S05]  /*8ce0*/  BRA `(.L_x_3752) ;  /* 0x0000000800c07947 */ /* 0x000fea0003800000 */
.L_x_3747:
        /* <DEDUP_REMOVED lines=10> */
.L_x_3761:
[----:B------:R-:W-:Y:S02]  /*8d90*/  SEL R4, RZ, 0x1, P0 ;  /* 0x00000001ff047807 */ /* 0x000fe40000000000 */
[----:B------:R-:W-:-:S04]  /*8da0*/  CS2R R6, SRZ ;  /* 0x0000000000067805 */ /* 0x000fc8000001ff00 */
[----:B------:R-:W0:Y:S02]  /*8db0*/  I2F.F64.U32 R4, R4 ;  /* 0x0000000400047312 */ /* 0x000e240000201800 */
[----:B0-----:R0:W-:Y:S01]  /*8dc0*/  STG.E.128 desc[UR36][R16.64], R4 ;  /* 0x0000000410007986 */ /* 0x0011e2000c101d24 */
[----:B------:R-:W-:Y:S05]  /*8dd0*/  BRA `(.L_x_3752) ;  /* 0x0000000800847947 */ /* 0x000fea0003800000 */
.L_x_3760:
        /* <DEDUP_REMOVED lines=22> */
.L_x_3765:
[----:B------:R-:W-:Y:S05]  /*8f40*/  BSYNC B0 ;  /* 0x0000000000007941 */ /* 0x000fea0003800000 */
.L_x_3764:
[----:B------:R-:W-:-:S05]  /*8f50*/  LOP3.LUT R3, R0, R3, RZ, 0xfc, !PT ;  /* 0x0000000300037212 */ /* 0x000fca00078efcff */
[----:B------:R0:W-:Y:S01]  /*8f60*/  STG.E.U8 desc[UR36][R16.64], R3 ;  /* 0x0000000310007986 */ /* 0x0001e2000c101124 */
[----:B------:R-:W-:Y:S05]  /*8f70*/  BRA `(.L_x_3752) ;  /* 0x00000008001c7947 */ /* 0x000fea0003800000 */
.L_x_3763:
        /* <DEDUP_REMOVED lines=14> */
.L_x_3767:
[----:B------:R-:W-:Y:S01]  /*9060*/  IMAD.MOV.U32 R0, RZ, RZ, 0x7f ;  /* 0x0000007fff007424 */ /* 0x000fe200078e00ff */
[----:B------:R-:W-:-:S04]  /*9070*/  ISETP.GT.U32.AND P0, PT, R2, 0x7f800000, PT ;  /* 0x7f8000000200780c */ /* 0x000fc80003f04070 */
[----:B------:R-:W-:-:S09]  /*9080*/  SEL R0, R0, 0x7c, P0 ;  /* 0x0000007c00007807 */ /* 0x000fd20000000000 */
.L_x_3768:
[----:B------:R-:W-:Y:S05]  /*9090*/  BSYNC B0 ;  /* 0x0000000000007941 */ /* 0x000fea0003800000 */
.L_x_3766:
[----:B------:R-:W-:-:S04]  /*90a0*/  LOP3.LUT R2, R3, 0x80000000, RZ, 0xc0, !PT ;  /* 0x8000000003027812 */ /* 0x000fc800078ec0ff */
[----:B------:R-:W-:-:S04]  /*90b0*/  SHF.R.U32.HI R3, RZ, 0x18, R2 ;  /* 0x00000018ff037819 */ /* 0x000fc80000011602 */
[----:B------:R-:W-:-:S05]  /*90c0*/  LOP3.LUT R3, R0, R3, RZ, 0xfc, !PT ;  /* 0x0000000300037212 */ /* 0x000fca00078efcff */
[----:B------:R0:W-:Y:S01]  /*90d0*/  STG.E.U8 desc[UR36][R16.64], R3 ;  /* 0x0000000310007986 */ /* 0x0001e2000c101124 */
[----:B------:R-:W-:Y:S05]  /*90e0*/  BRA `(.L_x_3752) ;  /* 0x0000000400c07947 */ /* 0x000fea0003800000 */
.L_x_3762:
[----:B------:R-:W-:-:S04]  /*90f0*/  SEL R0, RZ, 0x1, P0 ;  /* 0x00000001ff007807 */ /* 0x000fc80000000000 */
[----:B------:R-:W-:-:S04]  /*9100*/  I2FP.F32.U32 R0, R0 ;  /* 0x0000000000007245 */ /* 0x000fc80000201000 */
[----:B------:R-:W-:-:S05]  /*9110*/  F2FP.BF16.F32.PACK_AB R0, RZ, R0 ;  /* 0x00000000ff00723e */ /* 0x000fca00000010ff */
[----:B------:R0:W-:Y:S01]  /*9120*/  STG.E.U16 desc[UR36][R16.64], R0 ;  /* 0x0000000010007986 */ /* 0x0001e2000c101524 */
[----:B------:R-:W-:Y:S05]  /*9130*/  BRA `(.L_x_3752) ;  /* 0x0000000400ac7947 */ /* 0x000fea0003800000 */
.L_x_3759:
        /* <DEDUP_REMOVED lines=11> */
.L_x_3771:
        /* <DEDUP_REMOVED lines=18> */
.L_x_3774:
[----:B------:R-:W-:-:S04]  /*9310*/  LOP3.LUT R2, R3, 0x80000000, RZ, 0xc0, !PT ;  /* 0x8000000003027812 */ /* 0x000fc800078ec0ff */
[----:B------:R-:W-:-:S04]  /*9320*/  SHF.R.U32.HI R3, RZ, 0x18, R2 ;  /* 0x00000018ff037819 */ /* 0x000fc80000011602 */
[----:B------:R-:W-:-:S04]  /*9330*/  LOP3.LUT R0, R0, R3, RZ, 0xfc, !PT ;  /* 0x0000000300007212 */ /* 0x000fc800078efcff */
[----:B------:R-:W-:-:S07]  /*9340*/  PRMT R8, R0, 0x7610, R8 ;  /* 0x0000761000087816 */ /* 0x000fce0000000008 */
.L_x_3773:
[----:B------:R-:W-:Y:S05]  /*9350*/  BSYNC B0 ;  /* 0x0000000000007941 */ /* 0x000fea0003800000 */
.L_x_3772:
[----:B------:R0:W-:Y:S01]  /*9360*/  STG.E.U8 desc[UR36][R16.64], R8 ;  /* 0x0000000810007986 */ /* 0x0001e2000c101124 */
[----:B------:R-:W-:Y:S05]  /*9370*/  BRA `(.L_x_3752) ;  /* 0x00000004001c7947 */ /* 0x000fea0003800000 */
.L_x_3770:
        /* <DEDUP_REMOVED lines=18> */
.L_x_3777:
[----:B------:R-:W-:-:S04]  /*94a0*/  LOP3.LUT R2, R3, 0x80000000, RZ, 0xc0, !PT ;  /* 0x8000000003027812 */ /* 0x000fc800078ec0ff */
[----:B------:R-:W-:-:S04]  /*94b0*/  SHF.R.U32.HI R3, RZ, 0x18, R2 ;  /* 0x00000018ff037819 */ /* 0x000fc80000011602 */
[----:B------:R-:W-:-:S04]  /*94c0*/  LOP3.LUT R0, R0, R3, RZ, 0xfc, !PT ;  /* 0x0000000300007212 */ /* 0x000fc800078efcff */
[----:B------:R-:W-:-:S07]  /*94d0*/  PRMT R8, R0, 0x7610, R8 ;  /* 0x0000761000087816 */ /* 0x000fce0000000008 */
.L_x_3776:
[----:B------:R-:W-:Y:S05]  /*94e0*/  BSYNC B0 ;  /* 0x0000000000007941 */ /* 0x000fea0003800000 */
.L_x_3775:
[----:B------:R0:W-:Y:S01]  /*94f0*/  STG.E.U8 desc[UR36][R16.64], R8 ;  /* 0x0000000810007986 */ /* 0x0001e2000c101124 */
[----:B------:R-:W-:Y:S05]  /*9500*/  BRA `(.L_x_3752) ;  /* 0x0000000000b87947 */ /* 0x000fea0003800000 */
.L_x_3769:
        /* <DEDUP_REMOVED lines=23> */
.L_x_3751:
        /* <DEDUP_REMOVED lines=16> */
.L_x_3780:
[----:B------:R-:W-:Y:S05]  /*9780*/  BRA `(.L_x_3752) ;  /* 0x0000000000187947 */ /* 0x000fea0003800000 */
.L_x_3779:
[----:B------:R-:W-:Y:S01]  /*9790*/  SEL R2, RZ, 0x1, P0 ;  /* 0x00000001ff027807 */ /* 0x000fe20000000000 */
[----:B------:R-:W-:-:S05]  /*97a0*/  IMAD.MOV.U32 R3, RZ, RZ, RZ ;  /* 0x000000ffff037224 */ /* 0x000fca00078e00ff */
[----:B------:R0:W-:Y:S01]  /*97b0*/  STG.E.64 desc[UR36][R16.64], R2 ;  /* 0x0000000210007986 */ /* 0x0001e2000c101b24 */
[----:B------:R-:W-:Y:S05]  /*97c0*/  BRA `(.L_x_3752) ;  /* 0x0000000000087947 */ /* 0x000fea0003800000 */
.L_x_3778:
[----:B------:R-:W-:-:S05]  /*97d0*/  SEL R3, RZ, 0x1, P0 ;  /* 0x00000001ff037807 */ /* 0x000fca0000000000 */
[----:B------:R0:W-:Y:S02]  /*97e0*/  STG.E desc[UR36][R16.64], R3 ;  /* 0x0000000310007986 */ /* 0x0001e4000c101924 */
.L_x_3752:
[----:B------:R-:W-:-:S07]  /*97f0*/  VIADD R19, R19, 0x80 ;  /* 0x0000008013137836 */ /* 0x000fce0000000000 */
.L_x_3712:
[----:B------:R-:W-:Y:S05]  /*9800*/  BSYNC B6 ;  /* 0x0000000000067941 */ /* 0x000fea0003800000 */
.L_x_3711:
        /* <DEDUP_REMOVED lines=306> */
.L_x_3781:
        /* <DEDUP_REMOVED lines=21> */
.L_x_3785:
[----:B------:R-:W2:Y:S02]  /*ac80*/  LDG.E.U8 R2, desc[UR36][R2.64] ;  /* 0x0000002402027981 */ /* 0x000ea4000c1e1100 */
[----:B--2---:R-:W-:Y:S01]  /*ac90*/  ISETP.NE.AND P0, PT, R2, RZ, PT ;  /* 0x000000ff0200720c */ /* 0x004fe20003f05270 */
[----:B------:R-:W-:-:S12]  /*aca0*/  BRA `(.L_x_3787) ;  /* 0x0000000c00747947 */ /* 0x000fd80003800000 */
.L_x_3784:
        /* <DEDUP_REMOVED lines=10> */
.L_x_3789:
[----:B------:R-:W2:Y:S02]  /*ad50*/  LDG.E R2, desc[UR36][R2.64] ;  /* 0x0000002402027981 */ /* 0x000ea4000c1e1900 */
[----:B--2---:R-:W-:Y:S01]  /*ad60*/  ISETP.NE.AND P0, PT, R2, RZ, PT ;  /* 0x000000ff0200720c */ /* 0x004fe20003f05270 */
[----:B------:R-:W-:-:S12]  /*ad70*/  BRA `(.L_x_3787) ;  /* 0x0000000c00407947 */ /* 0x000fd80003800000 */
.L_x_3788:
[----:B------:R-:W2:Y:S02]  /*ad80*/  LDG.E.U16 R2, desc[UR36][R2.64] ;  /* 0x0000002402027981 */ /* 0x000ea4000c1e1500 */
[----:B--2---:R-:W-:Y:S01]  /*ad90*/  ISETP.NE.AND P0, PT, R2, RZ, PT ;  /* 0x000000ff0200720c */ /* 0x004fe20003f05270 */
[----:B------:R-:W-:-:S12]  /*ada0*/  BRA `(.L_x_3787) ;  /* 0x0000000c00347947 */ /* 0x000fd80003800000 */
.L_x_3783:
        /* <DEDUP_REMOVED lines=9> */
.L_x_3791:
[----:B------:R-:W2:Y:S02]  /*ae40*/  LDG.E.U16 R0, desc[UR36][R2.64] ;  /* 0x0000002402007981 */ /* 0x000ea4000c1e1500 */
[----:B--2---:R-:W-:-:S05]  /*ae50*/  HADD2.F32 R0, -RZ, R0.H0_H0 ;  /* 0x20000000ff007230 */ /* 0x004fca0000004100 */
[----:B------:R-:W-:Y:S01]  /*ae60*/  FSETP.NEU.FTZ.AND P0, PT, R0, RZ, PT ;  /* 0x000000ff0000720b */ /* 0x000fe20003f1d000 */
[----:B------:R-:W-:-:S12]  /*ae70*/  BRA `(.L_x_3787) ;  /* 0x0000000c00007947 */ /* 0x000fd80003800000 */
.L_x_3790:
        /* <DEDUP_REMOVED lines=11> */
.L_x_3793:
        /* <DEDUP_REMOVED lines=10> */
.L_x_3792:
[----:B------:R-:W2:Y:S02]  /*afd0*/  LDG.E.64 R2, desc[UR36][R2.64] ;  /* 0x0000002402027981 */ /* 0x000ea4000c1e1b00 */
[----:B--2---:R-:W-:Y:S01]  /*afe0*/  DSETP.NEU.AND P0, PT, R2, RZ, PT ;  /* 0x000000ff0200722a */ /* 0x004fe20003f0d000 */
[----:B------:R-:W-:-:S13]  /*aff0*/  BRA `(.L_x_3787) ;  /* 0x0000000800a07947 */ /* 0x000fda0003800000 */
.L_x_3782:
        /* <DEDUP_REMOVED lines=11> */
.L_x_3796:
[----:B------:R-:W2:Y:S02]  /*b0b0*/  LDG.E.128 R4, desc[UR36][R2.64] ;  /* 0x0000002402047981 */ /* 0x000ea4000c1e1d00 */
[----:B--2---:R-:W-:-:S06]  /*b0c0*/  DSETP.NEU.AND P0, PT, R6, RZ, PT ;  /* 0x000000ff0600722a */ /* 0x004fcc0003f0d000 */
[----:B------:R-:W-:Y:S01]  /*b0d0*/  DSETP.NEU.OR P0, PT, R4, RZ, P0 ;  /* 0x000000ff0400722a */ /* 0x000fe2000070d400 */
[----:B------:R-:W-:-:S13]  /*b0e0*/  BRA `(.L_x_3787) ;  /* 0x0000000800647947 */ /* 0x000fda0003800000 */
.L_x_3795:
        /* <DEDUP_REMOVED lines=27> */
.L_x_3798:
        /* <DEDUP_REMOVED lines=14> */
.L_x_3797:
[----:B------:R-:W2:Y:S02]  /*b380*/  LDG.E.U16 R0, desc[UR36][R2.64] ;  /* 0x0000002402007981 */ /* 0x000ea4000c1e1500 */
[----:B--2---:R-:W-:-:S05]  /*b390*/  IMAD.U32 R0, R0, 0x10000, RZ ;  /* 0x0001000000007824 */ /* 0x004fca00078e00ff */
[----:B------:R-:W-:Y:S01]  /*b3a0*/  FSETP.NEU.FTZ.AND P0, PT, R0, RZ, PT ;  /* 0x000000ff0000720b */ /* 0x000fe20003f1d000 */
[----:B------:R-:W-:-:S12]  /*b3b0*/  BRA `(.L_x_3787) ;  /* 0x0000000400b07947 */ /* 0x000fd80003800000 */
.L_x_3794:
        /* <DEDUP_REMOVED lines=11> */
.L_x_3801:
        /* <DEDUP_REMOVED lines=21> */
.L_x_3805:
[----:B------:R-:W-:Y:S05]  /*b5c0*/  BSYNC B1 ;  /* 0x0000000000017941 */ /* 0x000fea0003800000 */
.L_x_3804:
[----:B------:R-:W-:Y:S01]  /*b5d0*/  LEA R3, R0, 0x3b800000, 0x17 ;  /* 0x3b80000000037811 */ /* 0x000fe200078eb8ff */
[----:B------:R-:W-:-:S05]  /*b5e0*/  IMAD.SHL.U32 R0, R2, 0x100000, RZ ;  /* 0x0010000002007824 */ /* 0x000fca00078e00ff */
[----:B------:R-:W-:-:S07]  /*b5f0*/  LOP3.LUT R0, R3, R0, R4, 0xfe, !PT ;  /* 0x0000000003007212 */ /* 0x000fce00078efe04 */
.L_x_3803:
[----:B------:R-:W-:Y:S05]  /*b600*/  BSYNC B0 ;  /* 0x0000000000007941 */ /* 0x000fea0003800000 */
.L_x_3802:
[----:B------:R-:W-:Y:S01]  /*b610*/  FSETP.NEU.FTZ.AND P0, PT, R0, RZ, PT ;  /* 0x000000ff0000720b */ /* 0x000fe20003f1d000 */
[----:B------:R-:W-:-:S12]  /*b620*/  BRA `(.L_x_3787) ;  /* 0x0000000400147947 */ /* 0x000fd80003800000 */
.L_x_3800:
        /* <DEDUP_REMOVED lines=21> */
.L_x_3809:
[----:B------:R-:W-:Y:S05]  /*b780*/  BSYNC B1 ;  /* 0x0000000000017941 */ /* 0x000fea0003800000 */
.L_x_3808:
[----:B------:R-:W-:Y:S01]  /*b790*/  LEA R3, R0, 0x37800000, 0x17 ;  /* 0x3780000000037811 */ /* 0x000fe200078eb8ff */
[----:B------:R-:W-:-:S05]  /*b7a0*/  IMAD.SHL.U32 R0, R2, 0x200000, RZ ;  /* 0x0020000002007824 */ /* 0x000fca00078e00ff */
[----:B------:R-:W-:-:S07]  /*b7b0*/  LOP3.LUT R0, R3, R0, R4, 0xfe, !PT ;  /* 0x0000000003007212 */ /* 0x000fce00078efe04 */
.L_x_3807:
[----:B------:R-:W-:Y:S05]  /*b7c0*/  BSYNC B0 ;  /* 0x0000000000007941 */ /* 0x000fea0003800000 */
.L_x_3806:
[----:B------:R-:W-:Y:S01]  /*b7d0*/  FSETP.NEU.FTZ.AND P0, PT, R0, RZ, PT ;  /* 0x000000ff0000720b */ /* 0x000fe20003f1d000 */
[----:B------:R-:W-:-:S12]  /*b7e0*/  BRA `(.L_x_3787) ;  /* 0x0000000000a47947 */ /* 0x000fd80003800000 */
.L_x_3799:
        /* <DEDUP_REMOVED lines=14> */
.L_x_3813:
[----:B------:R-:W-:Y:S05]  /*b8d0*/  BSYNC B0 ;  /* 0x0000000000007941 */ /* 0x000fea0003800000 */
.L_x_3812:
[----:B------:R-:W-:Y:S01]  /*b8e0*/  FSETP.NEU.FTZ.AND P0, PT, R0, RZ, PT ;  /* 0x000000ff0000720b */ /* 0x000fe20003f1d000 */
[----:B------:R-:W-:-:S12]  /*b8f0*/  BRA `(.L_x_3787) ;  /* 0x0000000000607947 */ /* 0x000fd80003800000 */
.L_x_3786:
        /* <DEDUP_REMOVED lines=16> */
.L_x_3814:
[----:B------:R-:W-:Y:S01]  /*ba00*/  PLOP3.LUT P0, PT, PT, PT, PT, 0x8, 0x0 ;  /* 0x000000000000781c */ /* 0x000fe20003f0e170 */
[----:B------:R-:W-:-:S12]  /*ba10*/  BRA `(.L_x_3787) ;  /* 0x0000000000187947 */ /* 0x000fd80003800000 */
.L_x_3811:
[----:B------:R-:W2:Y:S02]  /*ba20*/  LDG.E.64 R2, desc[UR36][R2.64] ;  /* 0x0000002402027981 */ /* 0x000ea4000c1e1b00 */
[----:B--2---:R-:W-:-:S04]  /*ba30*/  ISETP.NE.U32.AND P0, PT, R2, RZ, PT ;  /* 0x000000ff0200720c */ /* 0x004fc80003f05070 */
[----:B------:R-:W-:Y:S01]  /*ba40*/  ISETP.NE.AND.EX P0, PT, R3, RZ, PT, P0 ;  /* 0x000000ff0300720c */ /* 0x000fe20003f05300 */
[----:B------:R-:W-:-:S12]  /*ba50*/  BRA `(.L_x_3787) ;  /* 0x0000000000087947 */ /* 0x000fd80003800000 */
.L_x_3810:
[----:B------:R-:W2:Y:S02]  /*ba60*/  LDG.E R2, desc[UR36][R2.64] ;  /* 0x0000002402027981 */ /* 0x000ea4000c1e1900 */
[----:B--2---:R-:W-:-:S13]  /*ba70*/  ISETP.NE.AND P0, PT, R2, RZ, PT ;  /* 0x000000ff0200720c */ /* 0x004fda0003f05270 */
.L_x_3787:
        /* <DEDUP_REMOVED lines=24> */
.L_x_3818:
[----:B------:R-:W-:Y:S01]  /*bc00*/  STG.E.U8 desc[UR36][R16.64], R3 ;  /* 0x0000000310007986 */ /* 0x000fe2000c101124 */
[----:B------:R-:W-:Y:S05]  /*bc10*/  EXIT ;  /* 0x000000000000794d */ /* 0x000fea0003800000 */
.L_x_3817:
        /* <DEDUP_REMOVED lines=8> */
[----:B------:R-:W-:Y:S01]  /*bca0*/  STG.E.64 desc[UR36][R16.64], R2 ;  /* 0x0000000210007986 */ /* 0x000fe2000c101b24 */
[----:B------:R-:W-:Y:S05]  /*bcb0*/  EXIT ;  /* 0x000000000000794d */ /* 0x000fea0003800000 */
.L_x_3821:
[----:B------:R-:W-:-:S05]  /*bcc0*/  SEL R3, RZ, 0x1, P0 ;  /* 0x00000001ff037807 */ /* 0x000fca0000000000 */
[----:B------:R-:W-:Y:S01]  /*bcd0*/  STG.E desc[UR36][R16.64], R3 ;  /* 0x0000000310007986 */ /* 0x000fe2000c101924 */
[----:B------:R-:W-:Y:S05]  /*bce0*/  EXIT ;  /* 0x000000000000794d */ /* 0x000fea0003800000 */
.L_x_3820:
[----:B------:R-:W-:-:S05]  /*bcf0*/  SEL R3, RZ, 0x1, P0 ;  /* 0x00000001ff037807 */ /* 0x000fca0000000000 */
[----:B------:R-:W-:Y:S01]  /*bd00*/  STG.E.U16 desc[UR36][R16.64], R3 ;  /* 0x0000000310007986 */ /* 0x000fe2000c101524 */
[----:B------:R-:W-:Y:S05]  /*bd10*/  EXIT ;  /* 0x000000000000794d */ /* 0x000fea0003800000 */
.L_x_3816:
        /* <DEDUP_REMOVED lines=8> */
[----:B------:R-:W-:Y:S01]  /*bda0*/  STG.E desc[UR36][R16.64], R3 ;  /* 0x0000000310007986 */ /* 0x000fe2000c101924 */
[----:B------:R-:W-:Y:S05]  /*bdb0*/  EXIT ;  /* 0x000000000000794d */ /* 0x000fea0003800000 */
.L_x_3823:
[----:B------:R-:W-:-:S04]  /*bdc0*/  SEL R0, RZ, 0x1, P0 ;  /* 0x00000001ff007807 */ /* 0x000fc80000000000 */
[----:B------:R-:W-:-:S04]  /*bdd0*/  I2FP.F32.U32 R0, R0 ;  /* 0x0000000000007245 */ /* 0x000fc80000201000 */
[----:B------:R-:W-:-:S05]  /*bde0*/  F2FP.F16.F32.PACK_AB R0, RZ, R0 ;  /* 0x00000000ff00723e */ /* 0x000fca00000000ff */
[----:B------:R-:W-:Y:S01]  /*bdf0*/  STG.E.U16 desc[UR36][R16.64], R0 ;  /* 0x0000000010007986 */ /* 0x000fe2000c101524 */
[----:B------:R-:W-:Y:S05]  /*be00*/  EXIT ;  /* 0x000000000000794d */ /* 0x000fea0003800000 */
.L_x_3822:
        /* <DEDUP_REMOVED lines=9> */
[----:B------:R-:W-:Y:S01]  /*bea0*/  STG.E.64 desc[UR36][R16.64], R2 ;  /* 0x0000000210007986 */ /* 0x000fe2000c101b24 */
[----:B------:R-:W-:Y:S05]  /*beb0*/  EXIT ;  /* 0x000000000000794d */ /* 0x000fea0003800000 */
.L_x_3825:
[----:B------:R-:W-:-:S04]  /*bec0*/  SEL R0, RZ, 0x1, P0 ;  /* 0x00000001ff007807 */ /* 0x000fc80000000000 */
[----:B------:R-:W-:-:S04]  /*bed0*/  I2FP.F32.U32 R0, R0 ;  /* 0x0000000000007245 */ /* 0x000fc80000201000 */
[----:B------:R-:W-:-:S04]  /*bee0*/  F2FP.F16.F32.PACK_AB R3, RZ, R0 ;  /* 0x00000000ff03723e */ /* 0x000fc800000000ff */
[----:B------:R-:W-:-:S05]  /*bef0*/  PRMT R3, R3, 0x5410, RZ ;  /* 0x0000541003037816 */ /* 0x000fca00000000ff */
[----:B------:R-:W-:Y:S01]  /*bf00*/  STG.E desc[UR36][R16.64], R3 ;  /* 0x0000000310007986 */ /* 0x000fe2000c101924 */
[----:B------:R-:W-:Y:S05]  /*bf10*/  EXIT ;  /* 0x000000000000794d */ /* 0x000fea0003800000 */
.L_x_3824:
[----:B------:R-:W-:-:S06]  /*bf20*/  SEL R2, RZ, 0x1, P0 ;  /* 0x00000001ff027807 */ /* 0x000fcc0000000000 */
[----:B------:R-:W0:Y:S02]  /*bf30*/  I2F.F64.U32 R2, R2 ;  /* 0x0000000200027312 */ /* 0x000e240000201800 */
[----:B0-----:R-:W-:Y:S01]  /*bf40*/  STG.E.64 desc[UR36][R16.64], R2 ;  /* 0x0000000210007986 */ /* 0x001fe2000c101b24 */
[----:B------:R-:W-:Y:S05]  /*bf50*/  EXIT ;  /* 0x000000000000794d */ /* 0x000fea0003800000 */
.L_x_3815:
        /* <DEDUP_REMOVED lines=10> */
.L_x_3828:
[----:B------:R-:W-:Y:S02]  /*c000*/  SEL R4, RZ, 0x1, P0 ;  /* 0x00000001ff047807 */ /* 0x000fe40000000000 */
[----:B------:R-:W-:-:S04]  /*c010*/  CS2R R6, SRZ ;  /* 0x0000000000067805 */ /* 0x000fc8000001ff00 */
[----:B------:R-:W0:Y:S02]  /*c020*/  I2F.F64.U32 R4, R4 ;  /* 0x0000000400047312 */ /* 0x000e240000201800 */
[----:B0-----:R-:W-:Y:S01]  /*c030*/  STG.E.128 desc[UR36][R16.64], R4 ;  /* 0x0000000410007986 */ /* 0x001fe2000c101d24 */
[----:B------:R-:W-:Y:S05]  /*c040*/  EXIT ;  /* 0x000000000000794d */ /* 0x000fea0003800000 */
.L_x_3827:
        /* <DEDUP_REMOVED lines=22> */
.L_x_3832:
[----:B------:R-:W-:Y:S05]  /*c1b0*/  BSYNC B0 ;  /* 0x0000000000007941 */ /* 0x000fea0003800000 */
.L_x_3831:
[----:B------:R-:W-:-:S05]  /*c1c0*/  LOP3.LUT R3, R0, R3, RZ, 0xfc, !PT ;  /* 0x0000000300037212 */ /* 0x000fca00078efcff */
[----:B------:R-:W-:Y:S01]  /*c1d0*/  STG.E.U8 desc[UR36][R16.64], R3 ;  /* 0x0000000310007986 */ /* 0x000fe2000c101124 */
[----:B------:R-:W-:Y:S05]  /*c1e0*/  EXIT ;  /* 0x000000000000794d */ /* 0x000fea0003800000 */
.L_x_3830:
        /* <DEDUP_REMOVED lines=14> */
.L_x_3834:
[----:B------:R-:W-:Y:S01]  /*c2d0*/  IMAD.MOV.U32 R0, RZ, RZ, 0x7f ;  /* 0x0000007fff007424 */ /* 0x000fe200078e00ff */
[----:B------:R-:W-:-:S04]  /*c2e0*/  ISETP.GT.U32.AND P0, PT, R2, 0x7f800000, PT ;  /* 0x7f8000000200780c */ /* 0x000fc80003f04070 */
[----:B------:R-:W-:-:S09]  /*c2f0*/  SEL R0, R0, 0x7c, P0 ;  /* 0x0000007c00007807 */ /* 0x000fd20000000000 */
.L_x_3835:
[----:B------:R-:W-:Y:S05]  /*c300*/  BSYNC B0 ;  /* 0x0000000000007941 */ /* 0x000fea0003800000 */
.L_x_3833:
[----:B------:R-:W-:-:S04]  /*c310*/  LOP3.LUT R2, R3, 0x80000000, RZ, 0xc0, !PT ;  /* 0x8000000003027812 */ /* 0x000fc800078ec0ff */
[----:B------:R-:W-:-:S04]  /*c320*/  SHF.R.U32.HI R3, RZ, 0x18, R2 ;  /* 0x00000018ff037819 */ /* 0x000fc80000011602 */
[----:B------:R-:W-:-:S05]  /*c330*/  LOP3.LUT R3, R0, R3, RZ, 0xfc, !PT ;  /* 0x0000000300037212 */ /* 0x000fca00078efcff */
[----:B------:R-:W-:Y:S01]  /*c340*/  STG.E.U8 desc[UR36][R16.64], R3 ;  /* 0x0000000310007986 */ /* 0x000fe2000c101124 */
[----:B------:R-:W-:Y:S05]  /*c350*/  EXIT ;  /* 0x000000000000794d */ /* 0x000fea0003800000 */
.L_x_3829:
[----:B------:R-:W-:-:S04]  /*c360*/  SEL R0, RZ, 0x1, P0 ;  /* 0x00000001ff007807 */ /* 0x000fc80000000000 */
[----:B------:R-:W-:-:S04]  /*c370*/  I2FP.F32.U32 R0, R0 ;  /* 0x0000000000007245 */ /* 0x000fc80000201000 */
[----:B------:R-:W-:-:S05]  /*c380*/  F2FP.BF16.F32.PACK_AB R0, RZ, R0 ;  /* 0x00000000ff00723e */ /* 0x000fca00000010ff */
[----:B------:R-:W-:Y:S01]  /*c390*/  STG.E.U16 desc[UR36][R16.64], R0 ;  /* 0x0000000010007986 */ /* 0x000fe2000c101524 */
[----:B------:R-:W-:Y:S05]  /*c3a0*/  EXIT ;  /* 0x000000000000794d */ /* 0x000fea0003800000 */
.L_x_3826:
        /* <DEDUP_REMOVED lines=9> */
[----:B------:R-:W-:Y:S01]  /*c440*/  STG.E.U16 desc[UR36][R16.64], R3 ;  /* 0x0000000310007986 */ /* 0x000fe2000c101524 */
[----:B------:R-:W-:Y:S05]  /*c450*/  EXIT ;  /* 0x000000000000794d */ /* 0x000fea0003800000 */
.L_x_3838:
        /* <DEDUP_REMOVED lines=18> */
.L_x_3841:
[----:B------:R-:W-:-:S04]  /*c580*/  LOP3.LUT R2, R3, 0x80000000, RZ, 0xc0, !PT ;  /* 0x8000000003027812 */ /* 0x000fc800078ec0ff */
[----:B------:R-:W-:-:S04]  /*c590*/  SHF.R.U32.HI R3, RZ, 0x18, R2 ;  /* 0x00000018ff037819 */ /* 0x000fc80000011602 */
[----:B------:R-:W-:-:S04]  /*c5a0*/  LOP3.LUT R0, R0, R3, RZ, 0xfc, !PT ;  /* 0x0000000300007212 */ /* 0x000fc800078efcff */
[----:B------:R-:W-:-:S07]  /*c5b0*/  PRMT R8, R0, 0x7610, R8 ;  /* 0x0000761000087816 */ /* 0x000fce0000000008 */
.L_x_3840:
[----:B------:R-:W-:Y:S05]  /*c5c0*/  BSYNC B0 ;  /* 0x0000000000007941 */ /* 0x000fea0003800000 */
.L_x_3839:
[----:B------:R-:W-:Y:S01]  /*c5d0*/  STG.E.U8 desc[UR36][R16.64], R8 ;  /* 0x0000000810007986 */ /* 0x000fe2000c101124 */
[----:B------:R-:W-:Y:S05]  /*c5e0*/  EXIT ;  /* 0x000000000000794d */ /* 0x000fea0003800000 */
.L_x_3837:
        /* <DEDUP_REMOVED lines=18> */
.L_x_3844:
[----:B------:R-:W-:-:S04]  /*c710*/  LOP3.LUT R2, R3, 0x80000000, RZ, 0xc0, !PT ;  /* 0x8000000003027812 */ /* 0x000fc800078ec0ff */
[----:B------:R-:W-:-:S04]  /*c720*/  SHF.R.U32.HI R3, RZ, 0x18, R2 ;  /* 0x00000018ff037819 */ /* 0x000fc80000011602 */
[----:B------:R-:W-:-:S04]  /*c730*/  LOP3.LUT R0, R0, R3, RZ, 0xfc, !PT ;  /* 0x0000000300007212 */ /* 0x000fc800078efcff */
[----:B------:R-:W-:-:S07]  /*c740*/  PRMT R8, R0, 0x7610, R8 ;  /* 0x0000761000087816 */ /* 0x000fce0000000008 */
.L_x_3843:
[----:B------:R-:W-:Y:S05]  /*c750*/  BSYNC B0 ;  /* 0x0000000000007941 */ /* 0x000fea0003800000 */
.L_x_3842:
[----:B------:R-:W-:Y:S01]  /*c760*/  STG.E.U8 desc[UR36][R16.64], R8 ;  /* 0x0000000810007986 */ /* 0x000fe2000c101124 */
[----:B------:R-:W-:Y:S05]  /*c770*/  EXIT ;  /* 0x000000000000794d */ /* 0x000fea0003800000 */
.L_x_3836:
        /* <DEDUP_REMOVED lines=23> */
.L_x_3819:
        /* <DEDUP_REMOVED lines=16> */
.L_x_3847:
[----:B------:R-:W-:Y:S05]  /*c9f0*/  EXIT ;  /* 0x000000000000794d */ /* 0x000fea0003800000 */
.L_x_3846:
[----:B------:R-:W-:Y:S01]  /*ca00*/  SEL R2, RZ, 0x1, P0 ;  /* 0x00000001ff027807 */ /* 0x000fe20000000000 */
[----:B------:R-:W-:-:S05]  /*ca10*/  IMAD.MOV.U32 R3, RZ, RZ, RZ ;  /* 0x000000ffff037224 */ /* 0x000fca00078e00ff */
[----:B------:R-:W-:Y:S01]  /*ca20*/  STG.E.64 desc[UR36][R16.64], R2 ;  /* 0x0000000210007986 */ /* 0x000fe2000c101b24 */
[----:B------:R-:W-:Y:S05]  /*ca30*/  EXIT ;  /* 0x000000000000794d */ /* 0x000fea0003800000 */
.L_x_3845:
[----:B------:R-:W-:-:S05]  /*ca40*/  SEL R3, RZ, 0x1, P0 ;  /* 0x00000001ff037807 */ /* 0x000fca0000000000 */
[----:B------:R-:W-:Y:S01]  /*ca50*/  STG.E desc[UR36][R16.64], R3 ;  /* 0x0000000310007986 */ /* 0x000fe2000c101924 */
[----:B------:R-:W-:Y:S05]  /*ca60*/  EXIT ;  /* 0x000000000000794d */ /* 0x000fea0003800000 */
.L_x_3848:
        /* <DEDUP_REMOVED lines=9> */
.L_x_32050:


//--------------------- .text._ZN2at6native27unrolled_elementwise_kernelINS0_13AUnaryFunctorIbbbZZZNS0_21heaviside_kernel_cudaERNS_18TensorIteratorBaseEENKUlvE_clEvENKUlvE7_clEvEUlbbE_EESt5arrayIPcLm2EELi4E23TrivialOffsetCalculatorILi1EjESD_NS0_6memory12LoadWithCastILi1EEENSE_13StoreWithCastILi1EEEEEviT_T0_T2_T3_T4_T5_ --------------------------
	.section	.text._ZN2at6native27unrolled_elementwise_kernelINS0_13AUnaryFunctorIbbbZZZNS0_21heaviside_kernel_cudaERNS_18TensorIteratorBaseEENKUlvE_clEvENKUlvE7_clEvEUlbbE_EESt5arrayIPcLm2EELi4E23TrivialOffsetCalculatorILi1EjESD_NS0_6memory12LoadWithCastILi1EEENSE_13StoreWithCastILi1EEEEEviT_T0_T2_T3_T4_T5_,"ax",@progbits
	.align	128
        .global         _ZN2at6native27unrolled_elementwise_kernelINS0_13AUnaryFunctorIbbbZZZNS0_21heaviside_kernel_cudaERNS_18TensorIteratorBaseEENKUlvE_clEvENKUlvE7_clEvEUlbbE_EESt5arrayIPcLm2EELi4E23TrivialOffsetCalculatorILi1EjESD_NS0_6memory12LoadWithCastILi1EEENSE_13StoreWithCastILi1EEEEEviT_T0_T2_T3_T4_T5_
        .type           _ZN2at6native27unrolled_elementwise_kernelINS0_13AUnaryFunctorIbbbZZZNS0_21heaviside_kernel_cudaERNS_18TensorIteratorBaseEENKUlvE_clEvENKUlvE7_clEvEUlbbE_EESt5arrayIPcLm2EELi4E23TrivialOffsetCalculatorILi1EjESD_NS0_6memory12LoadWithCastILi1EEENSE_13StoreWithCastILi1EEEEEviT_T0_T2_T3_T4_T5_,@function
        .size           _ZN2at6native27unrolled_elementwise_kernelINS0_13AUnaryFunctorIbbbZZZNS0_21heaviside_kernel_cudaERNS_18TensorIteratorBaseEENKUlvE_clEvENKUlvE7_clEvEUlbbE_EESt5arrayIPcLm2EELi4E23TrivialOffsetCalculatorILi1EjESD_NS0_6memory12LoadWithCastILi1EEENSE_13StoreWithCastILi1EEEEEviT_T0_T2_T3_T4_T5_,(.L_x_32051 - _ZN2at6native27unrolled_elementwise_kernelINS0_13AUnaryFunctorIbbbZZZNS0_21heaviside_kernel_cudaERNS_18TensorIteratorBaseEENKUlvE_clEvENKUlvE7_clEvEUlbbE_EESt5arrayIPcLm2EELi4E23TrivialOffsetCalculatorILi1EjESD_NS0_6memory12LoadWithCastILi1EEENSE_13StoreWithCastILi1EEEEEviT_T0_T2_T3_T4_T5_)
        .other          _ZN2at6native27unrolled_elementwise_kernelINS0_13AUnaryFunctorIbbbZZZNS0_21heaviside_kernel_cudaERNS_18TensorIteratorBaseEENKUlvE_clEvENKUlvE7_clEvEUlbbE_EESt5arrayIPcLm2EELi4E23TrivialOffsetCalculatorILi1EjESD_NS0_6memory12LoadWithCastILi1EEENSE_13StoreWithCastILi1EEEEEviT_T0_T2_T3_T4_T5_,@"STO_CUDA_ENTRY STV_DEFAULT"
_ZN2at6native27unrolled_elementwise_kernelINS0_13AUnaryFunctorIbbbZZZNS0_21heaviside_kernel_cudaERNS_18TensorIteratorBaseEENKUlvE_clEvENKUlvE7_clEvEUlbbE_EESt5arrayIPcLm2EELi4E23TrivialOffsetCalculatorILi1EjESD_NS0_6memory12LoadWithCastILi1EEENSE_13StoreWithCastILi1EEEEEviT_T0_T2_T3_T4_T5_:
.text._ZN2at6native27unrolled_elementwise_kernelINS0_13AUnaryFunctorIbbbZZZNS0_21heaviside_kernel_cudaERNS_18TensorIteratorBaseEENKUlvE_clEvENKUlvE7_clEvEUlbbE_EESt5arrayIPcLm2EELi4E23TrivialOffsetCalculatorILi1EjESD_NS0_6memory12LoadWithCastILi1EEENSE_13StoreWithCastILi1EEEEEviT_T0_T2_T3_T4_T5_:
[----:B------:R-:W0:Y:S01]  /*0000*/  LDC R1, c[0x0][0x28] ;  /* 0x00000a00ff017b82 */ /* 0x000e220000000800 */
[----:B------:R-:W1:Y:S07]  /*0010*/  S2R R24, SR_CTAID.X ;  /* 0x0000000000187919 */ /* 0x000e6e0000002500 */
[----:B------:R-:W1:Y:S01]  /*0020*/  LDC R3, c[0x0][0x210] ;  /* 0x00008400ff037b82 */ /* 0x000e620000000800 */
[----:B------:R-:W-:Y:S01]  /*0030*/  ULDC.64 UR36, c[0x0][0x208] ;  /* 0x0000820000247ab9 */ /* 0x000fe20000000a00 */
[----:B------:R-:W-:Y:S01]  /*0040*/  BSSY B6, `(.L_x_3849) ;  /* 0x0000100000067945 */ /* 0x000fe20003800000 */
[----:B------:R-:W2:Y:S01]  /*0050*/  S2R R17, SR_TID.X ;  /* 0x0000000000117919 */ /* 0x000ea20000002100 */
[----:B------:R-:W-:-:S04]  /*0060*/  PRMT R23, RZ, 0x5410, RZ ;  /* 0x00005410ff177816 */ /* 0x000fc800000000ff */
        /* <DEDUP_REMOVED lines=24> */
.L_x_3854:
[----:B------:R-:W2:Y:S02]  /*01f0*/  LDG.E.U8 R2, desc[UR36][R2.64] ;  /* 0x0000002402027981 */ /* 0x000ea4000c1e1100 */
[----:B--2---:R-:W-:Y:S01]  /*0200*/  ISETP.NE.AND P0, PT, R2, RZ, PT ;  /* 0x000000ff0200720c */ /* 0x004fe20003f05270 */
[----:B------:R-:W-:-:S12]  /*0210*/  BRA `(.L_x_3856) ;  /* 0x0000000c00787947 */ /* 0x000fd80003800000 */
.L_x_3853:
        /* <DEDUP_REMOVED lines=10> */
.L_x_3858:
[----:B------:R-:W2:Y:S02]  /*02c0*/  LDG.E R2, desc[UR36][R2.64] ;  /* 0x0000002402027981 */ /* 0x000ea4000c1e1900 */
[----:B--2---:R-:W-:Y:S01]  /*02d0*/  ISETP.NE.AND P0, PT, R2, RZ, PT ;  /* 0x000000ff0200720c */ /* 0x004fe20003f05270 */
[----:B------:R-:W-:-:S12]  /*02e0*/  BRA `(.L_x_3856) ;  /* 0x0000000c00447947 */ /* 0x000fd80003800000 */
.L_x_3857:
[----:B------:R-:W2:Y:S02]  /*02f0*/  LDG.E.U16 R2, desc[UR36][R2.64] ;  /* 0x0000002402027981 */ /* 0x000ea4000c1e1500 */
[----:B--2---:R-:W-:Y:S01]  /*0300*/  ISETP.NE.AND P0, PT, R2, RZ, PT ;  /* 0x000000ff0200720c */ /* 0x004fe20003f05270 */
[----:B------:R-:W-:-:S12]  /*0310*/  BRA `(.L_x_3856) ;  /* 0x0000000c00387947 */ /* 0x000fd80003800000 */
.L_x_3852:
        /* <DEDUP_REMOVED lines=9> */
.L_x_3860:
[----:B------:R-:W2:Y:S02]  /*03b0*/  LDG.E.U16 R0, desc[UR36][R2.64] ;  /* 0x0000002402007981 */ /* 0x000ea4000c1e1500 */
[----:B--2---:R-:W-:-:S05]  /*03c0*/  HADD2.F32 R0, -RZ, R0.H0_H0 ;  /* 0x20000000ff007230 */ /* 0x004fca0000004100 */
[----:B------:R-:W-:Y:S01]  /*03d0*/  FSETP.NEU.FTZ.AND P0, PT, R0, RZ, PT ;  /* 0x000000ff0000720b */ /* 0x000fe20003f1d000 */
[----:B------:R-:W-:-:S12]  /*03e0*/  BRA `(.L_x_3856) ;  /* 0x0000000c00047947 */ /* 0x000fd80003800000 */
.L_x_3859:
        /* <DEDUP_REMOVED lines=11> */
.L_x_3862:
        /* <DEDUP_REMOVED lines=10> */
.L_x_3861:
[----:B------:R-:W2:Y:S02]  /*0540*/  LDG.E.64 R2, desc[UR36][R2.64] ;  /* 0x0000002402027981 */ /* 0x000ea4000c1e1b00 */
[----:B--2---:R-:W-:Y:S01]  /*0550*/  DSETP.NEU.AND P0, PT, R2, RZ, PT ;  /* 0x000000ff0200722a */ /* 0x004fe20003f0d000 */
[----:B------:R-:W-:-:S13]  /*0560*/  BRA `(.L_x_3856) ;  /* 0x0000000800a47947 */ /* 0x000fda0003800000 */
.L_x_3851:
        /* <DEDUP_REMOVED lines=11> */
.L_x_3865:
[----:B------:R-:W2:Y:S02]  /*0620*/  LDG.E.128 R4, desc[UR36][R2.64] ;  /* 0x0000002402047981 */ /* 0x000ea4000c1e1d00 */
[----:B--2---:R-:W-:-:S06]  /*0630*/  DSETP.NEU.AND P0, PT, R6, RZ, PT ;  /* 0x000000ff0600722a */ /* 0x004fcc0003f0d000 */
[----:B------:R-:W-:Y:S01]  /*0640*/  DSETP.NEU.OR P0, PT, R4, RZ, P0 ;  /* 0x000000ff0400722a */ /* 0x000fe2000070d400 */
[----:B------:R-:W-:-:S13]  /*0650*/  BRA `(.L_x_3856) ;  /* 0x0000000800687947 */ /* 0x000fda0003800000 */
.L_x_3864:
        /* <DEDUP_REMOVED lines=27> */
.L_x_3867:
[----:B------:R-:W2:Y:S02]  /*0810*/  LDG.E.U8 R3, desc[UR36][R2.64] ;  /* 0x0000002402037981 */ /* 0x000ea4000c1e1100 */
[----:B--2---:R-:W-:-:S05]  /*0820*/  IMAD.SHL.U32 R0, R3, 0x2000000, RZ ;  /* 0x0200000003007824 */ /* 0x004fca00078e00ff */
[----:B------:R-:W-:-:S13]  /*0830*/  ISETP.GE.U32.AND P0, PT, R0, 0x8000000, PT ;  /* 0x080000000000780c */ /* 0x000fda0003f06070 */
[C---:B------:R-:W-:Y:S02]  /*0840*/  @P0 IMAD.SHL.U32 R4, R3.reuse, 0x200000, RZ ;  /* 0x0020000003040824 */ /* 0x040fe400078e00ff */
[C---:B------:R-:W-:Y:S02]  /*0850*/  @!P0 IMAD.SHL.U32 R0, R3.reuse, 0x100, RZ ;  /* 0x0000010003008824 */ /* 0x040fe400078e00ff */
[----:B------:R-:W-:Y:S01]  /*0860*/  IMAD.SHL.U32 R3, R3, 0x1000000, RZ ;  /* 0x0100000003037824 */ /* 0x000fe200078e00ff */
[----:B------:R-:W-:Y:S02]  /*0870*/  @P0 LOP3.LUT R4, R4, 0xfe00000, RZ, 0xc0, !PT ;  /* 0x0fe0000004040812 */ /* 0x000fe400078ec0ff */
        /* <DEDUP_REMOVED lines=8> */
.L_x_3866:
[----:B------:R-:W2:Y:S02]  /*0900*/  LDG.E.U16 R0, desc[UR36][R2.64] ;  /* 0x0000002402007981 */ /* 0x000ea4000c1e1500 */
[----:B--2---:R-:W-:-:S05]  /*0910*/  IMAD.U32 R0, R0, 0x10000, RZ ;  /* 0x0001000000007824 */ /* 0x004fca00078e00ff */
[----:B------:R-:W-:Y:S01]  /*0920*/  FSETP.NEU.FTZ.AND P0, PT, R0, RZ, PT ;  /* 0x000000ff0000720b */ /* 0x000fe20003f1d000 */
[----:B------:R-:W-:-:S12]  /*0930*/  BRA `(.L_x_3856) ;  /* 0x0000000400b07947 */ /* 0x000fd80003800000 */
.L_x_3863:
        /* <DEDUP_REMOVED lines=11> */
.L_x_3870:
        /* <DEDUP_REMOVED lines=21> */
.L_x_3874:
[----:B------:R-:W-:Y:S05]  /*0b40*/  BSYNC B1 ;  /* 0x0000000000017941 */ /* 0x000fea0003800000 */
.L_x_3873:
[----:B------:R-:W-:Y:S01]  /*0b50*/  LEA R3, R0, 0x3b800000, 0x17 ;  /* 0x3b80000000037811 */ /* 0x000fe200078eb8ff */
[----:B------:R-:W-:-:S05]  /*0b60*/  IMAD.SHL.U32 R0, R2, 0x100000, RZ ;  /* 0x0010000002007824 */ /* 0x000fca00078e00ff */
[----:B------:R-:W-:-:S07]  /*0b70*/  LOP3.LUT R0, R3, R0, R4, 0xfe, !PT ;  /* 0x0000000003007212 */ /* 0x000fce00078efe04 */
.L_x_3872:
[----:B------:R-:W-:Y:S05]  /*0b80*/  BSYNC B0 ;  /* 0x0000000000007941 */ /* 0x000fea0003800000 */
.L_x_3871:
[----:B------:R-:W-:Y:S01]  /*0b90*/  FSETP.NEU.FTZ.AND P0, PT, R0, RZ, PT ;  /* 0x000000ff0000720b */ /* 0x000fe20003f1d000 */
[----:B------:R-:W-:-:S12]  /*0ba0*/  BRA `(.L_x_3856) ;  /* 0x0000000400147947 */ /* 0x000fd80003800000 */
.L_x_3869:
        /* <DEDUP_REMOVED lines=21> */
.L_x_3878:
[----:B------:R-:W-:Y:S05]  /*0d00*/  BSYNC B1 ;  /* 0x0000000000017941 */ /* 0x000fea0003800000 */
.L_x_3877:
[----:B------:R-:W-:Y:S01]  /*0d10*/  LEA R3, R0, 0x37800000, 0x17 ;  /* 0x3780000000037811 */ /* 0x000fe200078eb8ff */
[----:B------:R-:W-:-:S05]  /*0d20*/  IMAD.SHL.U32 R0, R2, 0x200000, RZ ;  /* 0x0020000002007824 */ /* 0x000fca00078e00ff */
[----:B------:R-:W-:-:S07]  /*0d30*/  LOP3.LUT R0, R3, R0, R4, 0xfe, !PT ;  /* 0x0000000003007212 */ /* 0x000fce00078efe04 */
.L_x_3876:
[----:B------:R-:W-:Y:S05]  /*0d40*/  BSYNC B0 ;  /* 0x0000000000007941 */ /* 0x000fea0003800000 */
.L_x_3875:
[----:B------:R-:W-:Y:S01]  /*0d50*/  FSETP.NEU.FTZ.AND P0, PT, R0, RZ, PT ;  /* 0x000000ff0000720b */ /* 0x000fe20003f1d000 */
[----:B------:R-:W-:-:S12]  /*0d60*/  BRA `(.L_x_3856) ;  /* 0x0000000000a47947 */ /* 0x000fd80003800000 */
.L_x_3868:
        /* <DEDUP_REMOVED lines=14> */
.L_x_3882:
[----:B------:R-:W-:Y:S05]  /*0e50*/  BSYNC B0 ;  /* 0x0000000000007941 */ /* 0x000fea0003800000 */
.L_x_3881:
[----:B------:R-:W-:Y:S01]  /*0e60*/  FSETP.NEU.FTZ.AND P0, PT, R0, RZ, PT ;  /* 0x000000ff0000720b */ /* 0x000fe20003f1d000 */
[----:B------:R-:W-:-:S12]  /*0e70*/  BRA `(.L_x_3856) ;  /* 0x0000000000607947 */ /* 0x000fd80003800000 */
.L_x_3855:
        /* <DEDUP_REMOVED lines=16> */
.L_x_3883:
[----:B------:R-:W-:Y:S01]  /*0f80*/  PLOP3.LUT P0, PT, PT, PT, PT, 0x8, 0x0 ;  /* 0x000000000000781c */ /* 0x000fe20003f0e170 */
[----:B------:R-:W-:-:S12]  /*0f90*/  BRA `(.L_x_3856) ;  /* 0x0000000000187947 */ /* 0x000fd80003800000 */
.L_x_3880:
[----:B------:R-:W2:Y:S02]  /*0fa0*/  LDG.E.64 R2, desc[UR36][R2.64] ;  /* 0x0000002402027981 */ /* 0x000ea4000c1e1b00 */
[----:B--2---:R-:W-:-:S04]  /*0fb0*/  ISETP.NE.U32.AND P0, PT, R2, RZ, PT ;  /* 0x000000ff0200720c */ /* 0x004fc80003f05070 */
[----:B------:R-:W-:Y:S01]  /*0fc0*/  ISETP.NE.AND.EX P0, PT, R3, RZ, PT, P0 ;  /* 0x000000ff0300720c */ /* 0x000fe20003f05300 */
[----:B------:R-:W-:-:S12]  /*0fd0*/  BRA `(.L_x_3856) ;  /* 0x0000000000087947 */ /* 0x000fd80003800000 */
.L_x_3879:
[----:B------:R-:W2:Y:S02]  /*0fe0*/  LDG.E R2, desc[UR36][R2.64] ;  /* 0x0000002402027981 */ /* 0x000ea4000c1e1900 */
[----:B--2---:R-:W-:-:S13]  /*0ff0*/  ISETP.NE.AND P0, PT, R2, RZ, PT ;  /* 0x000000ff0200720c */ /* 0x004fda0003f05270 */
.L_x_3856:
[----:B------:R-:W0:Y:S01]  /*1000*/  S2R R17, SR_TID.X ;  /* 0x0000000000117919 */ /* 0x000e220000002100 */
[----:B------:R-:W-:-:S04]  /*1010*/  SEL R0, RZ, 0x1, !P0 ;  /* 0x00000001ff007807 */ /* 0x000fc80004000000 */
[----:B------:R-:W-:Y:S01]  /*1020*/  PRMT R23, R23, 0x5410, R0 ;  /* 0x0000541017177816 */ /* 0x000fe20000000000 */
[----:B0-----:R-:W-:-:S07]  /*1030*/  VIADD R17, R17, 0x80 ;  /* 0x0000008011117836 */ /* 0x001fce0000000000 */
.L_x_3850:
[----:B------:R-:W-:Y:S05]  /*1040*/  BSYNC B6 ;  /* 0x0000000000067941 */ /* 0x000fea0003800000 */
.L_x_3849:
        /* <DEDUP_REMOVED lines=24> */
.L_x_3889:
[----:B------:R-:W2:Y:S02]  /*11d0*/  LDG.E.U8 R2, desc[UR36][R2.64] ;  /* 0x0000002402027981 */ /* 0x000ea4000c1e1100 */
[----:B--2---:R-:W-:Y:S01]  /*11e0*/  ISETP.NE.AND P0, PT, R2, RZ, PT ;  /* 0x000000ff0200720c */ /* 0x004fe20003f05270 */
[----:B------:R-:W-:-:S12]  /*11f0*/  BRA `(.L_x_3891) ;  /* 0x0000000c00747947 */ /* 0x000fd80003800000 */
.L_x_3888:
        /* <DEDUP_REMOVED lines=10> */
.L_x_3893:
[----:B------:R-:W2:Y:S02]  /*12a0*/  LDG.E R2, desc[UR36][R2.64] ;  /* 0x0000002402027981 */ /* 0x000ea4000c1e1900 */
[----:B--2---:R-:W-:Y:S01]  /*12b0*/  ISETP.NE.AND P0, PT, R2, RZ, PT ;  /* 0x000000ff0200720c */ /* 0x004fe20003f05270 */
[----:B------:R-:W-:-:S12]  /*12c0*/  BRA `(.L_x_3891) ;  /* 0x0000000c00407947 */ /* 0x000fd80003800000 */
.L_x_3892:
[----:B------:R-:W2:Y:S02]  /*12d0*/  LDG.E.U16 R2, desc[UR36][R2.64] ;  /* 0x0000002402027981 */ /* 0x000ea4000c1e1500 */
[----:B--2---:R-:W-:Y:S01]  /*12e0*/  ISETP.NE.AND P0, PT, R2, RZ, PT ;  /* 0x000000ff0200720c */ /* 0x004fe20003f05270 */
[----:B------:R-:W-:-:S12]  /*12f0*/  BRA `(.L_x_3891) ;  /* 0x0000000c00347947 */ /* 0x000fd80003800000 */
.L_x_3887:
        /* <DEDUP_REMOVED lines=9> */
.L_x_3895:
[----:B------:R-:W2:Y:S02]  /*1390*/  LDG.E.U16 R0, desc[UR36][R2.64] ;  /* 0x0000002402007981 */ /* 0x000ea4000c1e1500 */
[----:B--2---:R-:W-:-:S05]  /*13a0*/  HADD2.F32 R0, -RZ, R0.H0_H0 ;  /* 0x20000000ff007230 */ /* 0x004fca0000004100 */
[----:B------:R-:W-:Y:S01]  /*13b0*/  FSETP.NEU.FTZ.AND P0, PT, R0, RZ, PT ;  /* 0x000000ff0000720b */ /* 0x000fe20003f1d000 */
[----:B------:R-:W-:-:S12]  /*13c0*/  BRA `(.L_x_3891) ;  /* 0x0000000c00007947 */ /* 0x000fd80003800000 */
.L_x_3894:
        /* <DEDUP_REMOVED lines=11> */
.L_x_3897:
        /* <DEDUP_REMOVED lines=10> */
.L_x_3896:
[----:B------:R-:W2:Y:S02]  /*1520*/  LDG.E.64 R2, desc[UR36][R2.64] ;  /* 0x0000002402027981 */ /* 0x000ea4000c1e1b00 */
[----:B--2---:R-:W-:Y:S01]  /*1530*/  DSETP.NEU.AND P0, PT, R2, RZ, PT ;  /* 0x000000ff0200722a */ /* 0x004fe20003f0d000 */
[----:B------:R-:W-:-:S13]  /*1540*/  BRA `(.L_x_3891) ;  /* 0x0000000800a07947 */ /* 0x000fda0003800000 */
.L_x_3886:
        /* <DEDUP_REMOVED lines=11> */
.L_x_3900:
[----:B------:R-:W2:Y:S02]  /*1600*/  LDG.E.128 R4, desc[UR36][R2.64] ;  /* 0x0000002402047981 */ /* 0x000ea4000c1e1d00 */
[----:B--2---:R-:W-:-:S06]  /*1610*/  DSETP.NEU.AND P0, PT, R6, RZ, PT ;  /* 0x000000ff0600722a */ /* 0x004fcc0003f0d000 */
[----:B------:R-:W-:Y:S01]  /*1620*/  DSETP.NEU.OR P0, PT, R4, RZ, P0 ;  /* 0x000000ff0400722a */ /* 0x000fe2000070d400 */
[----:B------:R-:W-:-:S13]  /*1630*/  BRA `(.L_x_3891) ;  /* 0x0000000800647947 */ /* 0x000fda0003800000 */
.L_x_3899:
        /* <DEDUP_REMOVED lines=27> */
.L_x_3902:
        /* <DEDUP_REMOVED lines=14> */
.L_x_3901:
[----:B------:R-:W2:Y:S02]  /*18d0*/  LDG.E.U16 R0, desc[UR36][R2.64] ;  /* 0x0000002402007981 */ /* 0x000ea4000c1e1500 */
[----:B--2---:R-:W-:-:S05]  /*18e0*/  IMAD.U32 R0, R0, 0x10000, RZ ;  /* 0x0001000000007824 */ /* 0x004fca00078e00ff */
[----:B------:R-:W-:Y:S01]  /*18f0*/  FSETP.NEU.FTZ.AND P0, PT, R0, RZ, PT ;  /* 0x000000ff0000720b */ /* 0x000fe20003f1d000 */
[----:B------:R-:W-:-:S12]  /*1900*/  BRA `(.L_x_3891) ;  /* 0x0000000400b07947 */ /* 0x000fd80003800000 */
.L_x_3898:
        /* <DEDUP_REMOVED lines=11> */
.L_x_3905:
        /* <DEDUP_REMOVED lines=21> */
.L_x_3909:
[----:B------:R-:W-:Y:S05]  /*1b10*/  BSYNC B1 ;  /* 0x0000000000017941 */ /* 0x000fea0003800000 */
.L_x_3908:
[----:B------:R-:W-:Y:S01]  /*1b20*/  LEA R3, R0, 0x3b800000, 0x17 ;  /* 0x3b80000000037811 */ /* 0x000fe200078eb8ff */
[----:B------:R-:W-:-:S05]  /*1b30*/  IMAD.SHL.U32 R0, R2, 0x100000, RZ ;  /* 0x0010000002007824 */ /* 0x000fca00078e00ff */
[----:B------:R-:W-:-:S07]  /*1b40*/  LOP3.LUT R0, R3, R0, R4, 0xfe, !PT ;  /* 0x0000000003007212 */ /* 0x000fce00078efe04 */
.L_x_3907:
[----:B------:R-:W-:Y:S05]  /*1b50*/  BSYNC B0 ;  /* 0x0000000000007941 */ /* 0x000fea0003800000 */
.L_x_3906:
[----:B------:R-:W-:Y:S01]  /*1b60*/  FSETP.NEU.FTZ.AND P0, PT, R0, RZ, PT ;  /* 0x000000ff0000720b */ /* 0x000fe20003f1d000 */
[----:B------:R-:W-:-:S12]  /*1b70*/  BRA `(.L_x_3891) ;  /* 0x0000000400147947 */ /* 0x000fd80003800000 */
.L_x_3904:
        /* <DEDUP_REMOVED lines=21> */
.L_x_3913:
[----:B------:R-:W-:Y:S05]  /*1cd0*/  BSYNC B1 ;  /* 0x0000000000017941 */ /* 0x000fea0003800000 */
.L_x_3912:
[----:B------:R-:W-:Y:S01]  /*1ce0*/  LEA R3, R0, 0x37800000, 0x17 ;  /* 0x3780000000037811 */ /* 0x000fe200078eb8ff */
[----:B------:R-:W-:-:S05]  /*1cf0*/  IMAD.SHL.U32 R0, R2, 0x200000, RZ ;  /* 0x0020000002007824 */ /* 0x000fca00078e00ff */
[----:B------:R-:W-:-:S07]  /*1d00*/  LOP3.LUT R0, R3, R0, R4, 0xfe, !PT ;  /* 0x0000000003007212 */ /* 0x000fce00078efe04 */
.L_x_3911:
[----:B------:R-:W-:Y:S05]  /*1d10*/  BSYNC B0 ;  /* 0x0000000000007941 */ /* 0x000fea0003800000 */
.L_x_3910:
[----:B------:R-:W-:Y:S01]  /*1d20*/  FSETP.NEU.FTZ.AND P0, PT, R0, RZ, PT ;  /* 0x000000ff0000720b */ /* 0x000fe20003f1d000 */
[----:B------:R-:W-:-:S12]  /*1d30*/  BRA `(.L_x_3891) ;  /* 0x0000000000a47947 */ /* 0x000fd80003800000 */
.L_x_3903:
        /* <DEDUP_REMOVED lines=14> */
.L_x_3917:
[----:B------:R-:W-:Y:S05]  /*1e20*/  BSYNC B0 ;  /* 0x0000000000007941 */ /* 0x000fea0003800000 */
.L_x_3916:
[----:B------:R-:W-:Y:S01]  /*1e30*/  FSETP.NEU.FTZ.AND P0, PT, R0, RZ, PT ;  /* 0x000000ff0000720b */ /* 0x000fe20003f1d000 */
[----:B------:R-:W-:-:S12]  /*1e40*/  BRA `(.L_x_3891) ;  /* 0x0000000000607947 */ /* 0x000fd80003800000 */
.L_x_3890:
        /* <DEDUP_REMOVED lines=16> */
.L_x_3918:
[----:B------:R-:W-:Y:S01]  /*1f50*/  PLOP3.LUT P0, PT, PT, PT, PT, 0x8, 0x0 ;  /* 0x000000000000781c */ /* 0x000fe20003f0e170 */
[----:B------:R-:W-:-:S12]  /*1f60*/  BRA `(.L_x_3891) ;  /* 0x0000000000187947 */ /* 0x000fd80003800000 */
.L_x_3915:
[----:B------:R-:W2:Y:S02]  /*1f70*/  LDG.E.64 R2, desc[UR36][R2.64] ;  /* 0x0000002402027981 */ /* 0x000ea4000c1e1b00 */
[----:B--2---:R-:W-:-:S04]  /*1f80*/  ISETP.NE.U32.AND P0, PT, R2, RZ, PT ;  /* 0x000000ff0200720c */ /* 0x004fc80003f05070 */
[----:B------:R-:W-:Y:S01]  /*1f90*/  ISETP.NE.AND.EX P0, PT, R3, RZ, PT, P0 ;  /* 0x000000ff0300720c */ /* 0x000fe20003f05300 */
[----:B------:R-:W-:-:S12]  /*1fa0*/  BRA `(.L_x_3891) ;  /* 0x0000000000087947 */ /* 0x000fd80003800000 */
.L_x_3914:
[----:B------:R-:W2:Y:S02]  /*1fb0*/  LDG.E R2, desc[UR36][R2.64] ;  /* 0x0000002402027981 */ /* 0x000ea4000c1e1900 */
[----:B--2---:R-:W-:-:S13]  /*1fc0*/  ISETP.NE.AND P0, PT, R2, RZ, PT ;  /* 0x000000ff0200720c */ /* 0x004fda0003f05270 */
.L_x_3891:
[----:B------:R-:W-:Y:S01]  /*1fd0*/  SEL R0, RZ, 0x1, !P0 ;  /* 0x00000001ff007807 */ /* 0x000fe20004000000 */
[----:B------:R-:W-:-:S03]  /*1fe0*/  VIADD R17, R17, 0x80 ;  /* 0x0000008011117836 */ /* 0x000fc60000000000 */
[----:B------:R-:W-:-:S07]  /*1ff0*/  PRMT R23, R0, 0x7610, R23 ;  /* 0x0000761000177816 */ /* 0x000fce0000000017 */
.L_x_3885:
[----:B------:R-:W-:Y:S05]  /*2000*/  BSYNC B6 ;  /* 0x0000000000067941 */ /* 0x000fea0003800000 */
.L_x_3884:
[----:B------:R-:W-:Y:S01]  /*2010*/  ISETP.GE.AND P0, PT, R17, R22, PT ;  /* 0x000000161100720c */ /* 0x000fe20003f06270 */
[----:B------:R-:W-:Y:S01]  /*2020*/  BSSY B6, `(.L_x_3919) ;  /* 0x00000fb000067945 */ /* 0x000fe20003800000 */
[----:B------:R-:W-:-:S11]  /*2030*/  PRMT R25, RZ, 0x5410, RZ ;  /* 0x00005410ff197816 */ /* 0x000fd600000000ff */
        /* <DEDUP_REMOVED lines=22> */
.L_x_3924:
[----:B------:R-:W2:Y:S02]  /*21a0*/  LDG.E.U8 R2, desc[UR36][R2.64] ;  /* 0x0000002402027981 */ /* 0x000ea4000c1e1100 */
[----:B--2---:R-:W-:Y:S01]  /*21b0*/  ISETP.NE.AND P0, PT, R2, RZ, PT ;  /* 0x000000ff0200720c */ /* 0x004fe20003f05270 */
[----:B------:R-:W-:-:S12]  /*21c0*/  BRA `(.L_x_3926) ;  /* 0x0000000c00747947 */ /* 0x000fd80003800000 */
.L_x_3923:
        /* <DEDUP_REMOVED lines=10> */
.L_x_3928:
[----:B------:R-:W2:Y:S02]  /*2270*/  LDG.E R2, desc[UR36][R2.64] ;  /* 0x0000002402027981 */ /* 0x000ea4000c1e1900 */
[----:B--2---:R-:W-:Y:S01]  /*2280*/  ISETP.NE.AND P0, PT, R2, RZ, PT ;  /* 0x000000ff0200720c */ /* 0x004fe20003f05270 */
[----:B------:R-:W-:-:S12]  /*2290*/  BRA `(.L_x_3926) ;  /* 0x0000000c00407947 */ /* 0x000fd80003800000 */
.L_x_3927:
[----:B------:R-:W2:Y:S02]  /*22a0*/  LDG.E.U16 R2, desc[UR36][R2.64] ;  /* 0x0000002402027981 */ /* 0x000ea4000c1e1500 */
[----:B--2---:R-:W-:Y:S01]  /*22b0*/  ISETP.NE.AND P0, PT, R2, RZ, PT ;  /* 0x000000ff0200720c */ /* 0x004fe20003f05270 */
[----:B------:R-:W-:-:S12]  /*22c0*/  BRA `(.L_x_3926) ;  /* 0x0000000c00347947 */ /* 0x000fd80003800000 */
.L_x_3922:
        /* <DEDUP_REMOVED lines=9> */
.L_x_3930:
[----:B------:R-:W2:Y:S02]  /*2360*/  LDG.E.U16 R0, desc[UR36][R2.64] ;  /* 0x0000002402007981 */ /* 0x000ea4000c1e1500 */
[----:B--2---:R-:W-:-:S05]  /*2370*/  HADD2.F32 R0, -RZ, R0.H0_H0 ;  /* 0x20000000ff007230 */ /* 0x004fca0000004100 */
[----:B------:R-:W-:Y:S01]  /*2380*/  FSETP.NEU.FTZ.AND P0, PT, R0, RZ, PT ;  /* 0x000000ff0000720b */ /* 0x000fe20003f1d000 */
[----:B------:R-:W-:-:S12]  /*2390*/  BRA `(.L_x_3926) ;  /* 0x0000000c00007947 */ /* 0x000fd80003800000 */
.L_x_3929:
        /* <DEDUP_REMOVED lines=11> */
.L_x_3932:
        /* <DEDUP_REMOVED lines=10> */
.L_x_3931:
[----:B------:R-:W2:Y:S02]  /*24f0*/  LDG.E.64 R2, desc[UR36][R2.64] ;  /* 0x0000002402027981 */ /* 0x000ea4000c1e1b00 */
[----:B--2---:R-:W-:Y:S01]  /*2500*/  DSETP.NEU.AND P0, PT, R2, RZ, PT ;  /* 0x000000ff0200722a */ /* 0x004fe20003f0d000 */
[----:B------:R-:W-:-:S13]  /*2510*/  BRA `(.L_x_3926) ;  /* 0x0000000800a07947 */ /* 0x000fda0003800000 */
.L_x_3921:
        /* <DEDUP_REMOVED lines=11> */
.L_x_3935:
[----:B------:R-:W2:Y:S02]  /*25d0*/  LDG.E.128 R4, desc[UR36][R2.64] ;  /* 0x0000002402047981 */ /* 0x000ea4000c1e1d00 */
[----:B--2---:R-:W-:-:S06]  /*25e0*/  DSETP.NEU.AND P0, PT, R6, RZ, PT ;  /* 0x000000ff0600722a */ /* 0x004fcc0003f0d000 */
[----:B------:R-:W-:Y:S01]  /*25f0*/  DSETP.NEU.OR P0, PT, R4, RZ, P0 ;  /* 0x000000ff0400722a */ /* 0x000fe2000070d400 */
[----:B------:R-:W-:-:S13]  /*2600*/  BRA `(.L_x_3926) ;  /* 0x0000000800647947 */ /* 0x000fda0003800000 */
.L_x_3934:
        /* <DEDUP_REMOVED lines=27> */
.L_x_3937:
        /* <DEDUP_REMOVED lines=14> */
.L_x_3936:
[----:B------:R-:W2:Y:S02]  /*28a0*/  LDG.E.U16 R0, desc[UR36][R2.64] ;  /* 0x0000002402007981 */ /* 0x000ea4000c1e1500 */
[----:B--2---:R-:W-:-:S05]  /*28b0*/  IMAD.U32 R0, R0, 0x10000, RZ ;  /* 0x0001000000007824 */ /* 0x004fca00078e00ff */
[----:B------:R-:W-:Y:S01]  /*28c0*/  FSETP.NEU.FTZ.AND P0, PT, R0, RZ, PT ;  /* 0x000000ff0000720b */ /* 0x000fe20003f1d000 */
[----:B------:R-:W-:-:S12]  /*28d0*/  BRA `(.L_x_3926) ;  /* 0x0000000400b07947 */ /* 0x000fd80003800000 */
.L_x_3933:
        /* <DEDUP_REMOVED lines=11> */
.L_x_3940:
        /* <DEDUP_REMOVED lines=21> */
.L_x_3944:
[----:B------:R-:W-:Y:S05]  /*2ae0*/  BSYNC B1 ;  /* 0x0000000000017941 */ /* 0x000fea0003800000 */
.L_x_3943:
[----:B------:R-:W-:Y:S01]  /*2af0*/  LEA R3, R0, 0x3b800000, 0x17 ;  /* 0x3b80000000037811 */ /* 0x000fe200078eb8ff */
[----:B------:R-:W-:-:S05]  /*2b00*/  IMAD.SHL.U32 R0, R2, 0x100000, RZ ;  /* 0x0010000002007824 */ /* 0x000fca00078e00ff */
[----:B------:R-:W-:-:S07]  /*2b10*/  LOP3.LUT R0, R3, R0, R4, 0xfe, !PT ;  /* 0x0000000003007212 */ /* 0x000fce00078efe04 */
.L_x_3942:
[----:B------:R-:W-:Y:S05]  /*2b20*/  BSYNC B0 ;  /* 0x0000000000007941 */ /* 0x000fea0003800000 */
.L_x_3941:
[----:B------:R-:W-:Y:S01]  /*2b30*/  FSETP.NEU.FTZ.AND P0, PT, R0, RZ, PT ;  /* 0x000000ff0000720b */ /* 0x000fe20003f1d000 */
[----:B------:R-:W-:-:S12]  /*2b40*/  BRA `(.L_x_3926) ;  /* 0x0000000400147947 */ /* 0x000fd80003800000 */
.L_x_3939:
        /* <DEDUP_REMOVED lines=21> */
.L_x_3948:
[----:B------:R-:W-:Y:S05]  /*2ca0*/  BSYNC B1 ;  /* 0x0000000000017941 */ /* 0x000fea0003800000 */
.L_x_3947:
[----:B------:R-:W-:Y:S01]  /*2cb0*/  LEA R3, R0, 0x37800000, 0x17 ;  /* 0x3780000000037811 */ /* 0x000fe200078eb8ff */
[----:B------:R-:W-:-:S05]  /*2cc0*/  IMAD.SHL.U32 R0, R2, 0x200000, RZ ;  /* 0x0020000002007824 */ /* 0x000fca00078e00ff */
[----:B------:R-:W-:-:S07]  /*2cd0*/  LOP3.LUT R0, R3, R0, R4, 0xfe, !PT ;  /* 0x0000000003007212 */ /* 0x000fce00078efe04 */
.L_x_3946:
[----:B------:R-:W-:Y:S05]  /*2ce0*/  BSYNC B0 ;  /* 0x0000000000007941 */ /* 0x000fea0003800000 */
.L_x_3945:
[----:B------:R-:W-:Y:S01]  /*2cf0*/  FSETP.NEU.FTZ.AND P0, PT, R0, RZ, PT ;  /* 0x000000ff0000720b */ /* 0x000fe20003f1d000 */
[----:B------:R-:W-:-:S12]  /*2d00*/  BRA `(.L_x_3926) ;  /* 0x0000000000a47947 */ /* 0x000fd80003800000 */
.L_x_3938:
        /* <DEDUP_REMOVED lines=14> */
.L_x_3952:
[----:B------:R-:W-:Y:S05]  /*2df0*/  BSYNC B0 ;  /* 0x0000000000007941 */ /* 0x000fea0003800000 */
.L_x_3951:
[----:B------:R-:W-:Y:S01]  /*2e00*/  FSETP.NEU.FTZ.AND P0, PT, R0, RZ, PT ;  /* 0x000000ff0000720b */ /* 0x000fe20003f1d000 */
[----:B------:R-:W-:-:S12]  /*2e10*/  BRA `(.L_x_3926) ;  /* 0x0000000000607947 */ /* 0x000fd80003800000 */
.L_x_3925:
        /* <DEDUP_REMOVED lines=16> */
.L_x_3953:
[----:B------:R-:W-:Y:S01]  /*2f20*/  PLOP3.LUT P0, PT, PT, PT, PT, 0x8, 0x0 ;  /* 0x000000000000781c */ /* 0x000fe20003f0e170 */
[----:B------:R-:W-:-:S12]  /*2f30*/  BRA `(.L_x_3926) ;  /* 0x0000000000187947 */ /* 0x000fd80003800000 */
.L_x_3950:
[----:B------:R-:W2:Y:S02]  /*2f40*/  LDG.E.64 R2, desc[UR36][R2.64] ;  /* 0x0000002402027981 */ /* 0x000ea4000c1e1b00 */
[----:B--2---:R-:W-:-:S04]  /*2f50*/  ISETP.NE.U32.AND P0, PT, R2, RZ, PT ;  /* 0x000000ff0200720c */ /* 0x004fc80003f05070 */
[----:B------:R-:W-:Y:S01]  /*2f60*/  ISETP.NE.AND.EX P0, PT, R3, RZ, PT, P0 ;  /* 0x000000ff0300720c */ /* 0x000fe20003f05300 */
[----:B------:R-:W-:-:S12]  /*2f70*/  BRA `(.L_x_3926) ;  /* 0x0000000000087947 */ /* 0x000fd80003800000 */
.L_x_3949:
[----:B------:R-:W2:Y:S02]  /*2f80*/  LDG.E R2, desc[UR36][R2.64] ;  /* 0x0000002402027981 */ /* 0x000ea4000c1e1900 */
[----:B--2---:R-:W-:-:S13]  /*2f90*/  ISETP.NE.AND P0, PT, R2, RZ, PT ;  /* 0x000000ff0200720c */ /* 0x004fda0003f05270 */
.L_x_3926:
[----:B------:R-:W-:Y:S01]  /*2fa0*/  SEL R0, RZ, 0x1, !P0 ;  /* 0x00000001ff007807 */ /* 0x000fe20004000000 */
[----:B------:R-:W-:-:S03]  /*2fb0*/  VIADD R17, R17, 0x80 ;  /* 0x0000008011117836 */ /* 0x000fc60000000000 */
[----:B------:R-:W-:-:S07]  /*2fc0*/  PRMT R25, R25, 0x5410, R0 ;  /* 0x0000541019197816 */ /* 0x000fce0000000000 */
.L_x_3920:
[----:B------:R-:W-:Y:S05]  /*2fd0*/  BSYNC B6 ;  /* 0x0000000000067941 */ /* 0x000fea0003800000 */
.L_x_3919:
        /* <DEDUP_REMOVED lines=24> */
.L_x_3959:
[----:B------:R-:W2:Y:S02]  /*3160*/  LDG.E.U8 R2, desc[UR36][R2.64] ;  /* 0x0000002402027981 */ /* 0x000ea4000c1e1100 */
[----:B--2---:R-:W-:Y:S01]  /*3170*/  ISETP.NE.AND P0, PT, R2, RZ, PT ;  /* 0x000000ff0200720c */ /* 0x004fe20003f05270 */
[----:B------:R-:W-:-:S12]  /*3180*/  BRA `(.L_x_3961) ;  /* 0x0000000c00747947 */ /* 0x000fd80003800000 */
.L_x_3958:
        /* <DEDUP_REMOVED lines=10> */
.L_x_3963:
[----:B------:R-:W2:Y:S02]  /*3230*/  LDG.E R2, desc[UR36][R2.64] ;  /* 0x0000002402027981 */ /* 0x000ea4000c1e1900 */
[----:B--2---:R-:W-:Y:S01]  /*3240*/  ISETP.NE.AND P0, PT, R2, RZ, PT ;  /* 0x000000ff0200720c */ /* 0x004fe20003f05270 */
[----:B------:R-:W-:-:S12]  /*3250*/  BRA `(.L_x_3961) ;  /* 0x0000000c00407947 */ /* 0x000fd80003800000 */
.L_x_3962:
[----:B------:R-:W2:Y:S02]  /*3260*/  LDG.E.U16 R2, desc[UR36][R2.64] ;  /* 0x0000002402027981 */ /* 0x000ea4000c1e1500 */
[----:B--2---:R-:W-:Y:S01]  /*3270*/  ISETP.NE.AND P0, PT, R2, RZ, PT ;  /* 0x000000ff0200720c */ /* 0x004fe20003f05270 */
[----:B------:R-:W-:-:S12]  /*3280*/  BRA `(.L_x_3961) ;  /* 0x0000000c00347947 */ /* 0x000fd80003800000 */
.L_x_3957:
        /* <DEDUP_REMOVED lines=9> */
.L_x_3965:
[----:B------:R-:W2:Y:S02]  /*3320*/  LDG.E.U16 R0, desc[UR36][R2.64] ;  /* 0x0000002402007981 */ /* 0x000ea4000c1e1500 */
[----:B--2---:R-:W-:-:S05]  /*3330*/  HADD2.F32 R0, -RZ, R0.H0_H0 ;  /* 0x20000000ff007230 */ /* 0x004fca0000004100 */
[----:B------:R-:W-:Y:S01]  /*3340*/  FSETP.NEU.FTZ.AND P0, PT, R0, RZ, PT ;  /* 0x000000ff0000720b */ /* 0x000fe20003f1d000 */
[----:B------:R-:W-:-:S12]  /*3350*/  BRA `(.L_x_3961) ;  /* 0x0000000c00007947 */ /* 0x000fd80003800000 */
.L_x_3964:
        /* <DEDUP_REMOVED lines=11> */
.L_x_3967:
        /* <DEDUP_REMOVED lines=10> */
.L_x_3966:
[----:B------:R-:W2:Y:S02]  /*34b0*/  LDG.E.64 R2, desc[UR36][R2.64] ;  /* 0x0000002402027981 */ /* 0x000ea4000c1e1b00 */
[----:B--2---:R-:W-:Y:S01]  /*34c0*/  DSETP.NEU.AND P0, PT, R2, RZ, PT ;  /* 0x000000ff0200722a */ /* 0x004fe20003f0d000 */
[----:B------:R-:W-:-:S13]  /*34d0*/  BRA `(.L_x_3961) ;  /* 0x0000000800a07947 */ /* 0x000fda0003800000 */
.L_x_3956:
        /* <DEDUP_REMOVED lines=11> */
.L_x_3970:
[----:B------:R-:W2:Y:S02]  /*3590*/  LDG.E.128 R4, desc[UR36][R2.64] ;  /* 0x0000002402047981 */ /* 0x000ea4000c1e1d00 */
[----:B--2---:R-:W-:-:S06]  /*35a0*/  DSETP.NEU.AND P0, PT, R6, RZ, PT ;  /* 0x000000ff0600722a */ /* 0x004fcc0003f0d000 */
[----:B------:R-:W-:Y:S01]  /*35b0*/  DSETP.NEU.OR P0, PT, R4, RZ, P0 ;  /* 0x000000ff0400722a */ /* 0x000fe2000070d400 */
[----:B------:R-:W-:-:S13]  /*35c0*/  BRA `(.L_x_3961) ;  /* 0x0000000800647947 */ /* 0x000fda0003800000 */
.L_x_3969:
        /* <DEDUP_REMOVED lines=27> */
.L_x_3972:
        /* <DEDUP_REMOVED lines=14> */
.L_x_3971:
[----:B------:R-:W2:Y:S02]  /*3860*/  LDG.E.U16 R0, desc[UR36][R2.64] ;  /* 0x0000002402007981 */ /* 0x000ea4000c1e1500 */
[----:B--2---:R-:W-:-:S05]  /*3870*/  IMAD.U32 R0, R0, 0x10000, RZ ;  /* 0x0001000000007824 */ /* 0x004fca00078e00ff */
[----:B------:R-:W-:Y:S01]  /*3880*/  FSETP.NEU.FTZ.AND P0, PT, R0, RZ, PT ;  /* 0x000000ff0000720b */ /* 0x000fe20003f1d000 */
[----:B------:R-:W-:-:S12]  /*3890*/  BRA `(.L_x_3961) ;  /* 0x0000000400b07947 */ /* 0x000fd80003800000 */
.L_x_3968:
        /* <DEDUP_REMOVED lines=11> */
.L_x_3975:
        /* <DEDUP_REMOVED lines=21> */
.L_x_3979:
[----:B------:R-:W-:Y:S05]  /*3aa0*/  BSYNC B1 ;  /* 0x0000000000017941 */ /* 0x000fea0003800000 */
.L_x_3978:
[----:B------:R-:W-:Y:S01]  /*3ab0*/  LEA R3, R0, 0x3b800000, 0x17 ;  /* 0x3b80000000037811 */ /* 0x000fe200078eb8ff */
[----:B------:R-:W-:-:S05]  /*3ac0*/  IMAD.SHL.U32 R0, R2, 0x100000, RZ ;  /* 0x0010000002007824 */ /* 0x000fca00078e00ff */
[----:B------:R-:W-:-:S07]  /*3ad0*/  LOP3.LUT R0, R3, R0, R4, 0xfe, !PT ;  /* 0x0000000003007212 */ /* 0x000fce00078efe04 */
.L_x_3977:
[----:B------:R-:W-:Y:S05]  /*3ae0*/  BSYNC B0 ;  /* 0x0000000000007941 */ /* 0x000fea0003800000 */
.L_x_3976:
[----:B------:R-:W-:Y:S01]  /*3af0*/  FSETP.NEU.FTZ.AND P0, PT, R0, RZ, PT ;  /* 0x000000ff0000720b */ /* 0x000fe20003f1d000 */
[----:B------:R-:W-:-:S12]  /*3b00*/  BRA `(.L_x_3961) ;  /* 0x0000000400147947 */ /* 0x000fd80003800000 */
.L_x_3974:
        /* <DEDUP_REMOVED lines=21> */
.L_x_3983:
[----:B------:R-:W-:Y:S05]  /*3c60*/  BSYNC B1 ;  /* 0x0000000000017941 */ /* 0x000fea0003800000 */
.L_x_3982:
[----:B------:R-:W-:Y:S01]  /*3c70*/  LEA R3, R0, 0x37800000, 0x17 ;  /* 0x3780000000037811 */ /* 0x000fe200078eb8ff */
[----:B------:R-:W-:-:S05]  /*3c80*/  IMAD.SHL.U32 R0, R2, 0x200000, RZ ;  /* 0x0020000002007824 */ /* 0x000fca00078e00ff */
[----:B------:R-:W-:-:S07]  /*3c90*/  LOP3.LUT R0, R3, R0, R4, 0xfe, !PT ;  /* 0x0000000003007212 */ /* 0x000fce00078efe04 */
.L_x_3981:
[----:B------:R-:W-:Y:S05]  /*3ca0*/  BSYNC B0 ;  /* 0x0000000000007941 */ /* 0x000fea0003800000 */
.L_x_3980:
[----:B------:R-:W-:Y:S01]  /*3cb0*/  FSETP.NEU.FTZ.AND P0, PT, R0, RZ, PT ;  /* 0x000000ff0000720b */ /* 0x000fe20003f1d000 */
[----:B------:R-:W-:-:S12]  /*3cc0*/  BRA `(.L_x_3961) ;  /* 0x0000000000a47947 */ /* 0x000fd80003800000 */
.L_x_3973:
        /* <DEDUP_REMOVED lines=14> */
.L_x_3987:
[----:B------:R-:W-:Y:S05]  /*3db0*/  BSYNC B0 ;  /* 0x0000000000007941 */ /* 0x000fea0003800000 */
.L_x_3986:
[----:B------:R-:W-:Y:S01]  /*3dc0*/  FSETP.NEU.FTZ.AND P0, PT, R0, RZ, PT ;  /* 0x000000ff0000720b */ /* 0x000fe20003f1d000 */
[----:B------:R-:W-:-:S12]  /*3dd0*/  BRA `(.L_x_3961) ;  /* 0x0000000000607947 */ /* 0x000fd80003800000 */
.L_x_3960:
        /* <DEDUP_REMOVED lines=16> */
.L_x_3988:
[----:B------:R-:W-:Y:S01]  /*3ee0*/  PLOP3.LUT P0, PT, PT, PT, PT, 0x8, 0x0 ;  /* 0x000000000000781c */ /* 0x000fe20003f0e170 */
[----:B------:R-:W-:-:S12]  /*3ef0*/  BRA `(.L_x_3961) ;  /* 0x0000000000187947 */ /* 0x000fd80003800000 */
.L_x_3985:
[----:B------:R-:W2:Y:S02]  /*3f00*/  LDG.E.64 R2, desc[UR36][R2.64] ;  /* 0x0000002402027981 */ /* 0x000ea4000c1e1b00 */
[----:B--2---:R-:W-:-:S04]  /*3f10*/  ISETP.NE.U32.AND P0, PT, R2, RZ, PT ;  /* 0x000000ff0200720c */ /* 0x004fc80003f05070 */
[----:B------:R-:W-:Y:S01]  /*3f20*/  ISETP.NE.AND.EX P0, PT, R3, RZ, PT, P0 ;  /* 0x000000ff0300720c */ /* 0x000fe20003f05300 */
[----:B------:R-:W-:-:S12]  /*3f30*/  BRA `(.L_x_3961) ;  /* 0x0000000000087947 */ /* 0x000fd80003800000 */
.L_x_3984:
[----:B------:R-:W2:Y:S02]  /*3f40*/  LDG.E R2, desc[UR36][R2.64] ;  /* 0x0000002402027981 */ /* 0x000ea4000c1e1900 */
[----:B--2---:R-:W-:-:S13]  /*3f50*/  ISETP.NE.AND P0, PT, R2, RZ, PT ;  /* 0x000000ff0200720c */ /* 0x004fda0003f05270 */
.L_x_3961:
[----:B------:R-:W-:-:S04]  /*3f60*/  SEL R0, RZ, 0x1, !P0 ;  /* 0x00000001ff007807 */ /* 0x000fc80004000000 */
[----:B------:R-:W-:-:S07]  /*3f70*/  PRMT R25, R0, 0x7610, R25 ;  /* 0x0000761000197816 */ /* 0x000fce0000000019 */
.L_x_3955:
[----:B------:R-:W-:Y:S05]  /*3f80*/  BSYNC B6 ;  /* 0x0000000000067941 */ /* 0x000fea0003800000 */
.L_x_3954:
[----:B------:R-:W1:Y:S01]  /*3f90*/  S2R R19, SR_TID.X ;  /* 0x0000000000137919 */ /* 0x000e620000002100 */
[C---:B0-----:R-:W-:Y:S01]  /*3fa0*/  PRMT R0, R18.reuse, 0x8880, RZ ;  /* 0x0000888012007816 */ /* 0x041fe200000000ff */
[----:B------:R-:W-:Y:S01]  /*3fb0*/  BSSY B6, `(.L_x_3989) ;  /* 0x00000fc000067945 */ /* 0x000fe20003800000 */
[----:B------:R-:W-:Y:S02]  /*3fc0*/  ISETP.NE.AND P1, PT, R18, RZ, PT ;  /* 0x000000ff1200720c */ /* 0x000fe40003f25270 */
[----:B------:R-:W0:Y:S01]  /*3fd0*/  LDC.U8 R18, c[0x0][0x234] ;  /* 0x00008d00ff127b82 */ /* 0x000e220000000000 */
[----:B------:R-:W-:-:S04]  /*3fe0*/  ISETP.GT.AND P0, PT, R0, RZ, PT ;  /* 0x000000ff0000720c */ /* 0x000fc80003f04270 */
[----:B------:R-:W-:-:S04]  /*3ff0*/  SEL R0, RZ, 0x1, !P0 ;  /* 0x00000001ff007807 */ /* 0x000fc80004000000 */
[C---:B------:R-:W-:Y:S02]  /*4000*/  PRMT R17, R0.reuse, 0x7610, R17 ;  /* 0x0000761000117816 */ /* 0x040fe40000000011 */
[C---:B------:R-:W-:Y:S02]  /*4010*/  PRMT R16, R0.reuse, 0x7610, R16 ;  /* 0x0000761000107816 */ /* 0x040fe40000000010 */
[C---:B------:R-:W-:Y:S02]  /*4020*/  PRMT R2, R0.reuse, 0x7610, R2 ;  /* 0x0000761000027816 */ /* 0x040fe40000000002 */
[----:B------:R-:W-:Y:S02]  /*4030*/  PRMT R5, R0, 0x7610, R5 ;  /* 0x0000761000057816 */ /* 0x000fe40000000005 */
[C---:B------:R-:W-:Y:S02]  /*4040*/  @!P1 PRMT R17, R25.reuse, 0x7610, R17 ;  /* 0x0000761019119816 */ /* 0x040fe40000000011 */
[----:B------:R-:W-:-:S02]  /*4050*/  @!P1 PRMT R16, R25, 0x7632, R16 ;  /* 0x0000763219109816 */ /* 0x000fc40000000010 */
[C---:B------:R-:W-:Y:S02]  /*4060*/  @!P1 PRMT R2, R23.reuse, 0x7610, R2 ;  /* 0x0000761017029816 */ /* 0x040fe40000000002 */
[----:B------:R-:W-:Y:S02]  /*4070*/  @!P1 PRMT R5, R23, 0x7632, R5 ;  /* 0x0000763217059816 */ /* 0x000fe40000000005 */
[----:B-1----:R-:W-:-:S13]  /*4080*/  ISETP.GE.AND P0, PT, R19, R22, PT ;  /* 0x000000161300720c */ /* 0x002fda0003f06270 */
[----:B------:R-:W-:Y:S05]  /*4090*/  @P0 BRA `(.L_x_3990) ;  /* 0x0000000c00b40947 */ /* 0x000fea0003800000 */
[----:B------:R-:W1:Y:S01]  /*40a0*/  LDC.64 R8, c[0x0][0x218] ;  /* 0x00008600ff087b82 */ /* 0x000e620000000a00 */
[----:B------:R-:W-:Y:S01]  /*40b0*/  IMAD R0, R24, 0x200, R19 ;  /* 0x0000020018007824 */ /* 0x000fe200078e0213 */
[----:B0-----:R-:W-:Y:S01]  /*40c0*/  PRMT R4, R18, 0x9910, RZ ;  /* 0x0000991012047816 */ /* 0x001fe200000000ff */
[----:B------:R-:W-:Y:S02]  /*40d0*/  ULDC UR4, c[0x0][0x238] ;  /* 0x00008e0000047ab9 */ /* 0x000fe40000000800 */
[----:B------:R-:W-:Y:S02]  /*40e0*/  IMAD R3, R0, UR4, RZ ;  /* 0x0000000400037c24 */ /* 0x000fe4000f8e02ff */
[----:B------:R-:W-:-:S05]  /*40f0*/  IMAD.MOV.U32 R0, RZ, RZ, R4 ;  /* 0x000000ffff007224 */ /* 0x000fca00078e0004 */
        /* <DEDUP_REMOVED lines=14> */
.L_x_3994:
[----:B------:R0:W-:Y:S01]  /*41e0*/  STG.E.U8 desc[UR36][R8.64], R5 ;  /* 0x0000000508007986 */ /* 0x0001e2000c101124 */
[----:B------:R-:W-:Y:S05]  /*41f0*/  BRA `(.L_x_3996) ;  /* 0x0000000c00587947 */ /* 0x000fea0003800000 */
.L_x_3993:
        /* <DEDUP_REMOVED lines=10> */
.L_x_3998:
[----:B------:R-:W-:-:S05]  /*42a0*/  LOP3.LUT R5, R5, 0xffff, RZ, 0xc0, !PT ;  /* 0x0000ffff05057812 */ /* 0x000fca00078ec0ff */
[----:B------:R0:W-:Y:S01]  /*42b0*/  STG.E desc[UR36][R8.64], R5 ;  /* 0x0000000508007986 */ /* 0x0001e2000c101924 */
[----:B------:R-:W-:Y:S05]  /*42c0*/  BRA `(.L_x_3996) ;  /* 0x0000000c00247947 */ /* 0x000fea0003800000 */
.L_x_3997:
[----:B------:R0:W-:Y:S01]  /*42d0*/  STG.E.U16 desc[UR36][R8.64], R5 ;  /* 0x0000000508007986 */ /* 0x0001e2000c101524 */
[----:B------:R-:W-:Y:S05]  /*42e0*/  BRA `(.L_x_3996) ;  /* 0x0000000c001c7947 */ /* 0x000fea0003800000 */
.L_x_3992:
        /* <DEDUP_REMOVED lines=9> */
.L_x_4000:
[----:B------:R-:W0:Y:S02]  /*4380*/  I2F.S16 R0, R5 ;  /* 0x0000000500007306 */ /* 0x000e240000101400 */
[----:B0-----:R-:W-:-:S05]  /*4390*/  F2FP.F16.F32.PACK_AB R0, RZ, R0 ;  /* 0x00000000ff00723e */ /* 0x001fca00000000ff */
[----:B------:R0:W-:Y:S01]  /*43a0*/  STG.E.U16 desc[UR36][R8.64], R0 ;  /* 0x0000000008007986 */ /* 0x0001e2000c101524 */
[----:B------:R-:W-:Y:S05]  /*43b0*/  BRA `(.L_x_3996) ;  /* 0x0000000800e87947 */ /* 0x000fea0003800000 */
.L_x_3999:
        /* <DEDUP_REMOVED lines=10> */
.L_x_4002:
[----:B------:R-:W0:Y:S02]  /*4460*/  I2F.S16 R5, R5 ;  /* 0x0000000500057306 */ /* 0x000e240000101400 */
[----:B0-----:R-:W-:-:S04]  /*4470*/  F2FP.F16.F32.PACK_AB R3, RZ, R5 ;  /* 0x00000005ff03723e */ /* 0x001fc800000000ff */
[----:B------:R-:W-:-:S05]  /*4480*/  PRMT R3, R3, 0x5410, RZ ;  /* 0x0000541003037816 */ /* 0x000fca00000000ff */
[----:B------:R0:W-:Y:S01]  /*4490*/  STG.E desc[UR36][R8.64], R3 ;  /* 0x0000000308007986 */ /* 0x0001e2000c101924 */
[----:B------:R-:W-:Y:S05]  /*44a0*/  BRA `(.L_x_3996) ;  /* 0x0000000800ac7947 */ /* 0x000fea0003800000 */
.L_x_4001:
[----:B------:R-:W0:Y:S02]  /*44b0*/  I2F.F64.S16 R4, R5 ;  /* 0x0000000500047312 */ /* 0x000e240000101c00 */
[----:B0-----:R0:W-:Y:S01]  /*44c0*/  STG.E.64 desc[UR36][R8.64], R4 ;  /* 0x0000000408007986 */ /* 0x0011e2000c101b24 */
[----:B------:R-:W-:Y:S05]  /*44d0*/  BRA `(.L_x_3996) ;  /* 0x0000000800a07947 */ /* 0x000fea0003800000 */
.L_x_3991:
        /* <DEDUP_REMOVED lines=10> */
.L_x_4005:
[----:B------:R-:W0:Y:S01]  /*4580*/  I2F.F64.S16 R4, R5 ;  /* 0x0000000500047312 */ /* 0x000e220000101c00 */
[----:B------:R-:W-:-:S05]  /*4590*/  CS2R R6, SRZ ;  /* 0x0000000000067805 */ /* 0x000fca000001ff00 */
[----:B0-----:R0:W-:Y:S01]  /*45a0*/  STG.E.128 desc[UR36][R8.64], R4 ;  /* 0x0000000408007986 */ /* 0x0011e2000c101d24 */
[----:B------:R-:W-:Y:S05]  /*45b0*/  BRA `(.L_x_3996) ;  /* 0x0000000800687947 */ /* 0x000fea0003800000 */
.L_x_4004:
        /* <DEDUP_REMOVED lines=21> */
.L_x_4009:
[----:B------:R-:W-:Y:S05]  /*4710*/  BSYNC B0 ;  /* 0x0000000000007941 */ /* 0x000fea0003800000 */
.L_x_4008:
[----:B------:R-:W-:-:S05]  /*4720*/  LOP3.LUT R7, R0, R7, RZ, 0xfc, !PT ;  /* 0x0000000700077212 */ /* 0x000fca00078efcff */
[----:B------:R0:W-:Y:S01]  /*4730*/  STG.E.U8 desc[UR36][R8.64], R7 ;  /* 0x0000000708007986 */ /* 0x0001e2000c101124 */
[----:B------:R-:W-:Y:S05]  /*4740*/  BRA `(.L_x_3996) ;  /* 0x0000000800047947 */ /* 0x000fea0003800000 */
.L_x_4007:
        /* <DEDUP_REMOVED lines=13> */
.L_x_4011:
[----:B------:R-:W-:Y:S01]  /*4820*/  IMAD.MOV.U32 R0, RZ, RZ, 0x7f ;  /* 0x0000007fff007424 */ /* 0x000fe200078e00ff */
[----:B------:R-:W-:-:S04]  /*4830*/  ISETP.GT.U32.AND P0, PT, R3, 0x7f800000, PT ;  /* 0x7f8000000300780c */ /* 0x000fc80003f04070 */
[----:B------:R-:W-:-:S09]  /*4840*/  SEL R0, R0, 0x7c, P0 ;  /* 0x0000007c00007807 */ /* 0x000fd20000000000 */
.L_x_4012:
[----:B------:R-:W-:Y:S05]  /*4850*/  BSYNC B0 ;  /* 0x0000000000007941 */ /* 0x000fea0003800000 */
.L_x_4010:
[----:B------:R-:W-:-:S04]  /*4860*/  LOP3.LUT R3, R5, 0x80000000, RZ, 0xc0, !PT ;  /* 0x8000000005037812 */ /* 0x000fc800078ec0ff */
[----:B------:R-:W-:-:S04]  /*4870*/  SHF.R.U32.HI R3, RZ, 0x18, R3 ;  /* 0x00000018ff037819 */ /* 0x000fc80000011603 */
[----:B------:R-:W-:-:S05]  /*4880*/  LOP3.LUT R3, R0, R3, RZ, 0xfc, !PT ;  /* 0x0000000300037212 */ /* 0x000fca00078efcff */
[----:B------:R0:W-:Y:S01]  /*4890*/  STG.E.U8 desc[UR36][R8.64], R3 ;  /* 0x0000000308007986 */ /* 0x0001e2000c101124 */
[----:B------:R-:W-:Y:S05]  /*48a0*/  BRA `(.L_x_3996) ;  /* 0x0000000400ac7947 */ /* 0x000fea0003800000 */
.L_x_4006:
[----:B------:R-:W0:Y:S02]  /*48b0*/  I2F.S16 R0, R5 ;  /* 0x0000000500007306 */ /* 0x000e240000101400 */
[----:B0-----:R-:W-:-:S05]  /*48c0*/  F2FP.BF16.F32.PACK_AB R0, RZ, R0 ;  /* 0x00000000ff00723e */ /* 0x001fca00000010ff */
[----:B------:R0:W-:Y:S01]  /*48d0*/  STG.E.U16 desc[UR36][R8.64], R0 ;  /* 0x0000000008007986 */ /* 0x0001e2000c101524 */
[----:B------:R-:W-:Y:S05]  /*48e0*/  BRA `(.L_x_3996) ;  /* 0x00000004009c7947 */ /* 0x000fea0003800000 */
.L_x_4003:
        /* <DEDUP_REMOVED lines=10> */
.L_x_4015:
        /* <DEDUP_REMOVED lines=17> */
.L_x_4018:
[----:B------:R-:W-:-:S04]  /*4aa0*/  LOP3.LUT R3, R5, 0x80000000, RZ, 0xc0, !PT ;  /* 0x8000000005037812 */ /* 0x000fc800078ec0ff */
[----:B------:R-:W-:-:S04]  /*4ab0*/  SHF.R.U32.HI R3, RZ, 0x18, R3 ;  /* 0x00000018ff037819 */ /* 0x000fc80000011603 */
[----:B------:R-:W-:-:S04]  /*4ac0*/  LOP3.LUT R0, R0, R3, RZ, 0xfc, !PT ;  /* 0x0000000300007212 */ /* 0x000fc800078efcff */
[----:B------:R-:W-:-:S07]  /*4ad0*/  PRMT R4, R0, 0x7610, R4 ;  /* 0x0000761000047816 */ /* 0x000fce0000000004 */
.L_x_4017:
[----:B------:R-:W-:Y:S05]  /*4ae0*/  BSYNC B0 ;  /* 0x0000000000007941 */ /* 0x000fea0003800000 */
.L_x_4016:
[----:B------:R3:W-:Y:S01]  /*4af0*/  STG.E.U8 desc[UR36][R8.64], R4 ;  /* 0x0000000408007986 */ /* 0x0007e2000c101124 */
[----:B------:R-:W-:Y:S05]  /*4b00*/  BRA `(.L_x_3996) ;  /* 0x0000000400147947 */ /* 0x000fea0003800000 */
.L_x_4014:
        /* <DEDUP_REMOVED lines=17> */
.L_x_4021:
[----:B------:R-:W-:-:S04]  /*4c20*/  LOP3.LUT R3, R5, 0x80000000, RZ, 0xc0, !PT ;  /* 0x8000000005037812 */ /* 0x000fc800078ec0ff */
[----:B------:R-:W-:-:S04]  /*4c30*/  SHF.R.U32.HI R3, RZ, 0x18, R3 ;  /* 0x00000018ff037819 */ /* 0x000fc80000011603 */
[----:B------:R-:W-:-:S04]  /*4c40*/  LOP3.LUT R0, R0, R3, RZ, 0xfc, !PT ;  /* 0x0000000300007212 */ /* 0x000fc800078efcff */
[----:B------:R-:W-:-:S07]  /*4c50*/  PRMT R4, R0, 0x7610, R4 ;  /* 0x0000761000047816 */ /* 0x000fce0000000004 */
.L_x_4020:
[----:B------:R-:W-:Y:S05]  /*4c60*/  BSYNC B0 ;  /* 0x0000000000007941 */ /* 0x000fea0003800000 */
.L_x_4019:
[----:B------:R0:W-:Y:S01]  /*4c70*/  STG.E.U8 desc[UR36][R8.64], R4 ;  /* 0x0000000408007986 */ /* 0x0001e2000c101124 */
[----:B------:R-:W-:Y:S05]  /*4c80*/  BRA `(.L_x_3996) ;  /* 0x0000000000b47947 */ /* 0x000fea0003800000 */
.L_x_4013:
        /* <DEDUP_REMOVED lines=22> */
.L_x_3995:
        /* <DEDUP_REMOVED lines=16> */
.L_x_4024:
[----:B------:R-:W-:Y:S05]  /*4ef0*/  BRA `(.L_x_3996) ;  /* 0x0000000000187947 */ /* 0x000fea0003800000 */
.L_x_4023:
[----:B------:R-:W-:Y:S01]  /*4f00*/  LOP3.LUT R4, R5, 0xffff, RZ, 0xc0, !PT ;  /* 0x0000ffff05047812 */ /* 0x000fe200078ec0ff */
[----:B------:R-:W-:-:S05]  /*4f10*/  IMAD.MOV.U32 R5, RZ, RZ, RZ ;  /* 0x000000ffff057224 */ /* 0x000fca00078e00ff */
[----:B------:R1:W-:Y:S01]  /*4f20*/  STG.E.64 desc[UR36][R8.64], R4 ;  /* 0x0000000408007986 */ /* 0x0003e2000c101b24 */
[----:B------:R-:W-:Y:S05]  /*4f30*/  BRA `(.L_x_3996) ;  /* 0x0000000000087947 */ /* 0x000fea0003800000 */
.L_x_4022:
[----:B------:R-:W-:-:S05]  /*4f40*/  LOP3.LUT R5, R5, 0xffff, RZ, 0xc0, !PT ;  /* 0x0000ffff05057812 */ /* 0x000fca00078ec0ff */
[----:B------:R0:W-:Y:S02]  /*4f50*/  STG.E desc[UR36][R8.64], R5 ;  /* 0x0000000508007986 */ /* 0x0001e4000c101924 */
.L_x_3996:
[----:B------:R-:W-:-:S07]  /*4f60*/  VIADD R19, R19, 0x80 ;  /* 0x0000008013137836 */ /* 0x000fce0000000000 */
.L_x_3990:
[----:B------:R-:W-:Y:S05]  /*4f70*/  BSYNC B6 ;  /* 0x0000000000067941 */ /* 0x000fea0003800000 */
.L_x_3989:
        /* <DEDUP_REMOVED lines=23> */
.L_x_4030:
[----:B------:R0:W-:Y:S01]  /*50f0*/  STG.E.U8 desc[UR36][R8.64], R2 ;  /* 0x0000000208007986 */ /* 0x0001e2000c101124 */
[----:B------:R-:W-:Y:S05]  /*5100*/  BRA `(.L_x_4032) ;  /* 0x0000000c00587947 */ /* 0x000fea0003800000 */
.L_x_4029:
        /* <DEDUP_REMOVED lines=10> */
.L_x_4034:
[----:B------:R-:W-:-:S05]  /*51b0*/  LOP3.LUT R3, R2, 0xffff, RZ, 0xc0, !PT ;  /* 0x0000ffff02037812 */ /* 0x000fca00078ec0ff */
[----:B------:R3:W-:Y:S01]  /*51c0*/  STG.E desc[UR36][R8.64], R3 ;  /* 0x0000000308007986 */ /* 0x0007e2000c101924 */
[----:B------:R-:W-:Y:S05]  /*51d0*/  BRA `(.L_x_4032) ;  /* 0x0000000c00247947 */ /* 0x000fea0003800000 */
.L_x_4033:
[----:B------:R2:W-:Y:S01]  /*51e0*/  STG.E.U16 desc[UR36][R8.64], R2 ;  /* 0x0000000208007986 */ /* 0x0005e2000c101524 */
[----:B------:R-:W-:Y:S05]  /*51f0*/  BRA `(.L_x_4032) ;  /* 0x0000000c001c7947 */ /* 0x000fea0003800000 */
.L_x_4028:
        /* <DEDUP_REMOVED lines=9> */
.L_x_4036:
[----:B------:R-:W0:Y:S02]  /*5290*/  I2F.S16 R0, R2 ;  /* 0x0000000200007306 */ /* 0x000e240000101400 */
[----:B0-----:R-:W-:-:S05]  /*52a0*/  F2FP.F16.F32.PACK_AB R0, RZ, R0 ;  /* 0x00000000ff00723e */ /* 0x001fca00000000ff */
[----:B------:R0:W-:Y:S01]  /*52b0*/  STG.E.U16 desc[UR36][R8.64], R0 ;  /* 0x0000000008007986 */ /* 0x0001e2000c101524 */
[----:B------:R-:W-:Y:S05]  /*52c0*/  BRA `(.L_x_4032) ;  /* 0x0000000800e87947 */ /* 0x000fea0003800000 */
.L_x_4035:
        /* <DEDUP_REMOVED lines=10> */
.L_x_4038:
[----:B------:R-:W0:Y:S02]  /*5370*/  I2F.S16 R2, R2 ;  /* 0x0000000200027306 */ /* 0x000e240000101400 */
[----:B0-----:R-:W-:-:S04]  /*5380*/  F2FP.F16.F32.PACK_AB R3, RZ, R2 ;  /* 0x00000002ff03723e */ /* 0x001fc800000000ff */
[----:B------:R-:W-:-:S05]  /*5390*/  PRMT R3, R3, 0x5410, RZ ;  /* 0x0000541003037816 */ /* 0x000fca00000000ff */
[----:B------:R0:W-:Y:S01]  /*53a0*/  STG.E desc[UR36][R8.64], R3 ;  /* 0x0000000308007986 */ /* 0x0001e2000c101924 */
[----:B------:R-:W-:Y:S05]  /*53b0*/  BRA `(.L_x_4032) ;  /* 0x0000000800ac7947 */ /* 0x000fea0003800000 */
.L_x_4037:
[----:B------:R-:W0:Y:S02]  /*53c0*/  I2F.F64.S16 R2, R2 ;  /* 0x0000000200027312 */ /* 0x000e240000101c00 */
[----:B0-----:R0:W-:Y:S01]  /*53d0*/  STG.E.64 desc[UR36][R8.64], R2 ;  /* 0x0000000208007986 */ /* 0x0011e2000c101b24 */
[----:B------:R-:W-:Y:S05]  /*53e0*/  BRA `(.L_x_4032) ;  /* 0x0000000800a07947 */ /* 0x000fea0003800000 */
.L_x_4027:
        /* <DEDUP_REMOVED lines=10> */
.L_x_4041:
[----:B------:R-:W0:Y:S01]  /*5490*/  I2F.F64.S16 R4, R2 ;  /* 0x0000000200047312 */ /* 0x000e220000101c00 */
[----:B------:R-:W-:-:S05]  /*54a0*/  CS2R R6, SRZ ;  /* 0x0000000000067805 */ /* 0x000fca000001ff00 */
[----:B0-----:R0:W-:Y:S01]  /*54b0*/  STG.E.128 desc[UR36][R8.64], R4 ;  /* 0x0000000408007986 */ /* 0x0011e2000c101d24 */
[----:B------:R-:W-:Y:S05]  /*54c0*/  BRA `(.L_x_4032) ;  /* 0x0000000800687947 */ /* 0x000fea0003800000 */
.L_x_4040:
        /* <DEDUP_REMOVED lines=21> */
.L_x_4045:
[----:B------:R-:W-:Y:S05]  /*5620*/  BSYNC B0 ;  /* 0x0000000000007941 */ /* 0x000fea0003800000 */
.L_x_4044:
[----:B------:R-:W-:-:S05]  /*5630*/  LOP3.LUT R3, R0, R3, RZ, 0xfc, !PT ;  /* 0x0000000300037212 */ /* 0x000fca00078efcff */
[----:B------:R0:W-:Y:S01]  /*5640*/  STG.E.U8 desc[UR36][R8.64], R3 ;  /* 0x0000000308007986 */ /* 0x0001e2000c101124 */
[----:B------:R-:W-:Y:S05]  /*5650*/  BRA `(.L_x_4032) ;  /* 0x0000000800047947 */ /* 0x000fea0003800000 */
.L_x_4043:
        /* <DEDUP_REMOVED lines=13> */
.L_x_4047:
[----:B------:R-:W-:Y:S01]  /*5730*/  IMAD.MOV.U32 R0, RZ, RZ, 0x7f ;  /* 0x0000007fff007424 */ /* 0x000fe200078e00ff */
[----:B------:R-:W-:-:S04]  /*5740*/  ISETP.GT.U32.AND P0, PT, R3, 0x7f800000, PT ;  /* 0x7f8000000300780c */ /* 0x000fc80003f04070 */
[----:B------:R-:W-:-:S09]  /*5750*/  SEL R0, R0, 0x7c, P0 ;  /* 0x0000007c00007807 */ /* 0x000fd20000000000 */
.L_x_4048:
[----:B------:R-:W-:Y:S05]  /*5760*/  BSYNC B0 ;  /* 0x0000000000007941 */ /* 0x000fea0003800000 */
.L_x_4046:
[----:B------:R-:W-:-:S04]  /*5770*/  LOP3.LUT R2, R5, 0x80000000, RZ, 0xc0, !PT ;  /* 0x8000000005027812 */ /* 0x000fc800078ec0ff */
[----:B------:R-:W-:-:S04]  /*5780*/  SHF.R.U32.HI R3, RZ, 0x18, R2 ;  /* 0x00000018ff037819 */ /* 0x000fc80000011602 */
[----:B------:R-:W-:-:S05]  /*5790*/  LOP3.LUT R3, R0, R3, RZ, 0xfc, !PT ;  /* 0x0000000300037212 */ /* 0x000fca00078efcff */
[----:B------:R0:W-:Y:S01]  /*57a0*/  STG.E.U8 desc[UR36][R8.64], R3 ;  /* 0x0000000308007986 */ /* 0x0001e2000c101124 */
[----:B------:R-:W-:Y:S05]  /*57b0*/  BRA `(.L_x_4032) ;  /* 0x0000000400ac7947 */ /* 0x000fea0003800000 */
.L_x_4042:
[----:B------:R-:W0:Y:S02]  /*57c0*/  I2F.S16 R0, R2 ;  /* 0x0000000200007306 */ /* 0x000e240000101400 */
[----:B0-----:R-:W-:-:S05]  /*57d0*/  F2FP.BF16.F32.PACK_AB R0, RZ, R0 ;  /* 0x00000000ff00723e */ /* 0x001fca00000010ff */
[----:B------:R0:W-:Y:S01]  /*57e0*/  STG.E.U16 desc[UR36][R8.64], R0 ;  /* 0x0000000008007986 */ /* 0x0001e2000c101524 */
[----:B------:R-:W-:Y:S05]  /*57f0*/  BRA `(.L_x_4032) ;  /* 0x00000004009c7947 */ /* 0x000fea0003800000 */
.L_x_4039:
        /* <DEDUP_REMOVED lines=10> */
.L_x_4051:
        /* <DEDUP_REMOVED lines=17> */
.L_x_4054:
[----:B------:R-:W-:-:S04]  /*59b0*/  LOP3.LUT R2, R5, 0x80000000, RZ, 0xc0, !PT ;  /* 0x8000000005027812 */ /* 0x000fc800078ec0ff */
[----:B------:R-:W-:-:S04]  /*59c0*/  SHF.R.U32.HI R3, RZ, 0x18, R2 ;  /* 0x00000018ff037819 */ /* 0x000fc80000011602 */
[----:B------:R-:W-:-:S04]  /*59d0*/  LOP3.LUT R0, R0, R3, RZ, 0xfc, !PT ;  /* 0x0000000300007212 */ /* 0x000fc800078efcff */
[----:B------:R-:W-:-:S07]  /*59e0*/  PRMT R4, R0, 0x7610, R4 ;  /* 0x0000761000047816 */ /* 0x000fce0000000004 */
.L_x_4053:
[----:B------:R-:W-:Y:S05]  /*59f0*/  BSYNC B0 ;  /* 0x0000000000007941 */ /* 0x000fea0003800000 */
.L_x_4052:
[----:B------:R0:W-:Y:S01]  /*5a00*/  STG.E.U8 desc[UR36][R8.64], R4 ;  /* 0x0000000408007986 */ /* 0x0001e2000c101124 */
[----:B------:R-:W-:Y:S05]  /*5a10*/  BRA `(.L_x_4032) ;  /* 0x0000000400147947 */ /* 0x000fea0003800000 */
.L_x_4050:
        /* <DEDUP_REMOVED lines=17> */
.L_x_4057:
[----:B------:R-:W-:-:S04]  /*5b30*/  LOP3.LUT R2, R5, 0x80000000, RZ, 0xc0, !PT ;  /* 0x8000000005027812 */ /* 0x000fc800078ec0ff */
[----:B------:R-:W-:-:S04]  /*5b40*/  SHF.R.U32.HI R3, RZ, 0x18, R2 ;  /* 0x00000018ff037819 */ /* 0x000fc80000011602 */
[----:B------:R-:W-:-:S04]  /*5b50*/  LOP3.LUT R0, R0, R3, RZ, 0xfc, !PT ;  /* 0x0000000300007212 */ /* 0x000fc800078efcff */
[----:B------:R-:W-:-:S07]  /*5b60*/  PRMT R4, R0, 0x7610, R4 ;  /* 0x0000761000047816 */ /* 0x000fce0000000004 */
.L_x_4056:
[----:B------:R-:W-:Y:S05]  /*5b70*/  BSYNC B0 ;  /* 0x0000000000007941 */ /* 0x000fea0003800000 */
.L_x_4055:
[----:B------:R0:W-:Y:S01]  /*5b80*/  STG.E.U8 desc[UR36][R8.64], R4 ;  /* 0x0000000408007986 */ /* 0x0001e2000c101124 */
[----:B------:R-:W-:Y:S05]  /*5b90*/  BRA `(.L_x_4032) ;  /* 0x0000000000b47947 */ /* 0x000fea0003800000 */
.L_x_4049:
        /* <DEDUP_REMOVED lines=22> */
.L_x_4031:
        /* <DEDUP_REMOVED lines=16> */
.L_x_4060:
[----:B------:R-:W-:Y:S05]  /*5e00*/  BRA `(.L_x_4032) ;  /* 0x0000000000187947 */ /* 0x000fea0003800000 */
.L_x_4059:
[----:B------:R-:W-:Y:S01]  /*5e10*/  LOP3.LUT R2, R2, 0xffff, RZ, 0xc0, !PT ;  /* 0x0000ffff02027812 */ /* 0x000fe200078ec0ff */
[----:B------:R-:W-:-:S05]  /*5e20*/  IMAD.MOV.U32 R3, RZ, RZ, RZ ;  /* 0x000000ffff037224 */ /* 0x000fca00078e00ff */
[----:B------:R0:W-:Y:S01]  /*5e30*/  STG.E.64 desc[UR36][R8.64], R2 ;  /* 0x0000000208007986 */ /* 0x0001e2000c101b24 */
[----:B------:R-:W-:Y:S05]  /*5e40*/  BRA `(.L_x_4032) ;  /* 0x0000000000087947 */ /* 0x000fea0003800000 */
.L_x_4058:
[----:B------:R-:W-:-:S05]  /*5e50*/  LOP3.LUT R3, R2, 0xffff, RZ, 0xc0, !PT ;  /* 0x0000ffff02037812 */ /* 0x000fca00078ec0ff */
[----:B------:R0:W-:Y:S02]  /*5e60*/  STG.E desc[UR36][R8.64], R3 ;  /* 0x0000000308007986 */ /* 0x0001e4000c101924 */
.L_x_4032:
        /* <DEDUP_REMOVED lines=23> */
.L_x_4064:
[----:B------:R0:W-:Y:S01]  /*5fe0*/  STG.E.U8 desc[UR36][R2.64], R16 ;  /* 0x0000001002007986 */ /* 0x0001e2000c101124 */
[----:B------:R-:W-:Y:S05]  /*5ff0*/  BRA `(.L_x_4066) ;  /* 0x0000000c00587947 */ /* 0x000fea0003800000 */
.L_x_4063:
        /* <DEDUP_REMOVED lines=10> */
.L_x_4068:
[----:B------:R-:W-:-:S05]  /*60a0*/  LOP3.LUT R5, R16, 0xffff, RZ, 0xc0, !PT ;  /* 0x0000ffff10057812 */ /* 0x000fca00078ec0ff */
[----:B------:R0:W-:Y:S01]  /*60b0*/  STG.E desc[UR36][R2.64], R5 ;  /* 0x0000000502007986 */ /* 0x0001e2000c101924 */
[----:B------:R-:W-:Y:S05]  /*60c0*/  BRA `(.L_x_4066) ;  /* 0x0000000c00247947 */ /* 0x000fea0003800000 */
.L_x_4067:
[----:B------:R0:W-:Y:S01]  /*60d0*/  STG.E.U16 desc[UR36][R2.64], R16 ;  /* 0x0000001002007986 */ /* 0x0001e2000c101524 */
[----:B------:R-:W-:Y:S05]  /*60e0*/  BRA `(.L_x_4066) ;  /* 0x0000000c001c7947 */ /* 0x000fea0003800000 */
.L_x_4062:
        /* <DEDUP_REMOVED lines=9> */
.L_x_4070:
[----:B------:R-:W0:Y:S02]  /*6180*/  I2F.S16 R0, R16 ;  /* 0x0000001000007306 */ /* 0x000e240000101400 */
[----:B0-----:R-:W-:-:S05]  /*6190*/  F2FP.F16.F32.PACK_AB R0, RZ, R0 ;  /* 0x00000000ff00723e */ /* 0x001fca00000000ff */
[----:B------:R0:W-:Y:S01]  /*61a0*/  STG.E.U16 desc[UR36][R2.64], R0 ;  /* 0x0000000002007986 */ /* 0x0001e2000c101524 */
[----:B------:R-:W-:Y:S05]  /*61b0*/  BRA `(.L_x_4066) ;  /* 0x0000000800e87947 */ /* 0x000fea0003800000 */
.L_x_4069:
        /* <DEDUP_REMOVED lines=10> */
.L_x_4072:
[----:B------:R-:W0:Y:S02]  /*6260*/  I2F.S16 R16, R16 ;  /* 0x0000001000107306 */ /* 0x000e240000101400 */
[----:B0-----:R-:W-:-:S04]  /*6270*/  F2FP.F16.F32.PACK_AB R5, RZ, R16 ;  /* 0x00000010ff05723e */ /* 0x001fc800000000ff */
[----:B------:R-:W-:-:S05]  /*6280*/  PRMT R5, R5, 0x5410, RZ ;  /* 0x0000541005057816 */ /* 0x000fca00000000ff */
[----:B------:R0:W-:Y:S01]  /*6290*/  STG.E desc[UR36][R2.64], R5 ;  /* 0x0000000502007986 */ /* 0x0001e2000c101924 */
[----:B------:R-:W-:Y:S05]  /*62a0*/  BRA `(.L_x_4066) ;  /* 0x0000000800ac7947 */ /* 0x000fea0003800000 */
.L_x_4071:
[----:B------:R-:W0:Y:S02]  /*62b0*/  I2F.F64.S16 R4, R16 ;  /* 0x0000001000047312 */ /* 0x000e240000101c00 */
[----:B0-----:R0:W-:Y:S01]  /*62c0*/  STG.E.64 desc[UR36][R2.64], R4 ;  /* 0x0000000402007986 */ /* 0x0011e2000c101b24 */
[----:B------:R-:W-:Y:S05]  /*62d0*/  BRA `(.L_x_4066) ;  /* 0x0000000800a07947 */ /* 0x000fea0003800000 */
.L_x_4061:
        /* <DEDUP_REMOVED lines=10> */
.L_x_4075:
[----:B------:R-:W0:Y:S01]  /*6380*/  I2F.F64.S16 R4, R16 ;  /* 0x0000001000047312 */ /* 0x000e220000101c00 */
[----:B------:R-:W-:-:S05]  /*6390*/  CS2R R6, SRZ ;  /* 0x0000000000067805 */ /* 0x000fca000001ff00 */
[----:B0-----:R0:W-:Y:S01]  /*63a0*/  STG.E.128 desc[UR36][R2.64], R4 ;  /* 0x0000000402007986 */ /* 0x0011e2000c101d24 */
[----:B------:R-:W-:Y:S05]  /*63b0*/  BRA `(.L_x_4066) ;  /* 0x0000000800687947 */ /* 0x000fea0003800000 */
.L_x_4074:
        /* <DEDUP_REMOVED lines=21> */
.L_x_4079:
[----:B------:R-:W-:Y:S05]  /*6510*/  BSYNC B0 ;  /* 0x0000000000007941 */ /* 0x000fea0003800000 */
.L_x_4078:
[----:B------:R-:W-:-:S05]  /*6520*/  LOP3.LUT R5, R0, R5, RZ, 0xfc, !PT ;  /* 0x0000000500057212 */ /* 0x000fca00078efcff */
[----:B------:R0:W-:Y:S01]  /*6530*/  STG.E.U8 desc[UR36][R2.64], R5 ;  /* 0x0000000502007986 */ /* 0x0001e2000c101124 */
[----:B------:R-:W-:Y:S05]  /*6540*/  BRA `(.L_x_4066) ;  /* 0x0000000800047947 */ /* 0x000fea0003800000 */
.L_x_4077:
        /* <DEDUP_REMOVED lines=13> */
.L_x_4081:
[----:B------:R-:W-:Y:S01]  /*6620*/  IMAD.MOV.U32 R0, RZ, RZ, 0x7f ;  /* 0x0000007fff007424 */ /* 0x000fe200078e00ff */
[----:B------:R-:W-:-:S04]  /*6630*/  ISETP.GT.U32.AND P0, PT, R4, 0x7f800000, PT ;  /* 0x7f8000000400780c */ /* 0x000fc80003f04070 */
[----:B------:R-:W-:-:S09]  /*6640*/  SEL R0, R0, 0x7c, P0 ;  /* 0x0000007c00007807 */ /* 0x000fd20000000000 */
.L_x_4082:
[----:B------:R-:W-:Y:S05]  /*6650*/  BSYNC B0 ;  /* 0x0000000000007941 */ /* 0x000fea0003800000 */
.L_x_4080:
[----:B------:R-:W-:-:S04]  /*6660*/  LOP3.LUT R4, R5, 0x80000000, RZ, 0xc0, !PT ;  /* 0x8000000005047812 */ /* 0x000fc800078ec0ff */
[----:B------:R-:W-:-:S04]  /*6670*/  SHF.R.U32.HI R5, RZ, 0x18, R4 ;  /* 0x00000018ff057819 */ /* 0x000fc80000011604 */
[----:B------:R-:W-:-:S05]  /*6680*/  LOP3.LUT R5, R0, R5, RZ, 0xfc, !PT ;  /* 0x0000000500057212 */ /* 0x000fca00078efcff */
[----:B------:R0:W-:Y:S01]  /*6690*/  STG.E.U8 desc[UR36][R2.64], R5 ;  /* 0x0000000502007986 */ /* 0x0001e2000c101124 */
[----:B------:R-:W-:Y:S05]  /*66a0*/  BRA `(.L_x_4066) ;  /* 0x0000000400ac7947 */ /* 0x000fea0003800000 */
.L_x_4076:
[----:B------:R-:W0:Y:S02]  /*66b0*/  I2F.S16 R0, R16 ;  /* 0x0000001000007306 */ /* 0x000e240000101400 */
[----:B0-----:R-:W-:-:S05]  /*66c0*/  F2FP.BF16.F32.PACK_AB R0, RZ, R0 ;  /* 0x00000000ff00723e */ /* 0x001fca00000010ff */
[----:B------:R0:W-:Y:S01]  /*66d0*/  STG.E.U16 desc[UR36][R2.64], R0 ;  /* 0x0000000002007986 */ /* 0x0001e2000c101524 */
[----:B------:R-:W-:Y:S05]  /*66e0*/  BRA `(.L_x_4066) ;  /* 0x00000004009c7947 */ /* 0x000fea0003800000 */
.L_x_4073:
        /* <DEDUP_REMOVED lines=10> */
.L_x_4085:
        /* <DEDUP_REMOVED lines=17> */
.L_x_4088:
[----:B------:R-:W-:-:S04]  /*68a0*/  LOP3.LUT R0, R7, 0x80000000, RZ, 0xc0, !PT ;  /* 0x8000000007007812 */ /* 0x000fc800078ec0ff */
[----:B------:R-:W-:-:S04]  /*68b0*/  SHF.R.U32.HI R5, RZ, 0x18, R0 ;  /* 0x00000018ff057819 */ /* 0x000fc80000011600 */
[----:B------:R-:W-:-:S04]  /*68c0*/  LOP3.LUT R4, R4, R5, RZ, 0xfc, !PT ;  /* 0x0000000504047212 */ /* 0x000fc800078efcff */
[----:B------:R-:W-:-:S07]  /*68d0*/  PRMT R0, R4, 0x7610, R0 ;  /* 0x0000761004007816 */ /* 0x000fce0000000000 */
.L_x_4087:
[----:B------:R-:W-:Y:S05]  /*68e0*/  BSYNC B0 ;  /* 0x0000000000007941 */ /* 0x000fea0003800000 */
.L_x_4086:
[----:B------:R3:W-:Y:S01]  /*68f0*/  STG.E.U8 desc[UR36][R2.64], R0 ;  /* 0x0000000002007986 */ /* 0x0007e2000c101124 */
[----:B------:R-:W-:Y:S05]  /*6900*/  BRA `(.L_x_4066) ;  /* 0x0000000400147947 */ /* 0x000fea0003800000 */
.L_x_4084:
        /* <DEDUP_REMOVED lines=17> */
.L_x_4091:
[----:B------:R-:W-:-:S04]  /*6a20*/  LOP3.LUT R0, R7, 0x80000000, RZ, 0xc0, !PT ;  /* 0x8000000007007812 */ /* 0x000fc800078ec0ff */
[----:B------:R-:W-:-:S04]  /*6a30*/  SHF.R.U32.HI R5, RZ, 0x18, R0 ;  /* 0x00000018ff057819 */ /* 0x000fc80000011600 */
[----:B------:R-:W-:-:S04]  /*6a40*/  LOP3.LUT R4, R4, R5, RZ, 0xfc, !PT ;  /* 0x0000000504047212 */ /* 0x000fc800078efcff */
[----:B------:R-:W-:-:S07]  /*6a50*/  PRMT R0, R4, 0x7610, R0 ;  /* 0x0000761004007816 */ /* 0x000fce0000000000 */
.L_x_4090:
[----:B------:R-:W-:Y:S05]  /*6a60*/  BSYNC B0 ;  /* 0x0000000000007941 */ /* 0x000fea0003800000 */
.L_x_4089:
[----:B------:R0:W-:Y:S01]  /*6a70*/  STG.E.U8 desc[UR36][R2.64], R0 ;  /* 0x0000000002007986 */ /* 0x0001e2000c101124 */
[----:B------:R-:W-:Y:S05]  /*6a80*/  BRA `(.L_x_4066) ;  /* 0x0000000000b47947 */ /* 0x000fea0003800000 */
.L_x_4083:
        /* <DEDUP_REMOVED lines=22> */
.L_x_4065:
        /* <DEDUP_REMOVED lines=16> */
.L_x_4094:
[----:B------:R-:W-:Y:S05]  /*6cf0*/  BRA `(.L_x_4066) ;  /* 0x0000000000187947 */ /* 0x000fea0003800000 */
.L_x_4093:
[----:B------:R-:W-:Y:S01]  /*6d00*/  LOP3.LUT R4, R16, 0xffff, RZ, 0xc0, !PT ;  /* 0x0000ffff10047812 */ /* 0x000fe200078ec0ff */
[----:B------:R-:W-:-:S05]  /*6d10*/  IMAD.MOV.U32 R5, RZ, RZ, RZ ;  /* 0x000000ffff057224 */ /* 0x000fca00078e00ff */
[----:B------:R1:W-:Y:S01]  /*6d20*/  STG.E.64 desc[UR36][R2.64], R4 ;  /* 0x0000000402007986 */ /* 0x0003e2000c101b24 */
[----:B------:R-:W-:Y:S05]  /*6d30*/  BRA `(.L_x_4066) ;  /* 0x0000000000087947 */ /* 0x000fea0003800000 */
.L_x_4092:
[----:B------:R-:W-:-:S05]  /*6d40*/  LOP3.LUT R5, R16, 0xffff, RZ, 0xc0, !PT ;  /* 0x0000ffff10057812 */ /* 0x000fca00078ec0ff */
[----:B------:R0:W-:Y:S02]  /*6d50*/  STG.E desc[UR36][R2.64], R5 ;  /* 0x0000000502007986 */ /* 0x0001e4000c101924 */
.L_x_4066:
[----:B------:R-:W-:-:S07]  /*6d60*/  VIADD R19, R19, 0x80 ;  /* 0x0000008013137836 */ /* 0x000fce0000000000 */
.L_x_4026:
[----:B------:R-:W-:Y:S05]  /*6d70*/  BSYNC B6 ;  /* 0x0000000000067941 */ /* 0x000fea0003800000 */
.L_x_4025:
        /* <DEDUP_REMOVED lines=21> */
.L_x_4098:
[----:B------:R-:W-:Y:S01]  /*6ed0*/  STG.E.U8 desc[UR36][R2.64], R17 ;  /* 0x0000001102007986 */ /* 0x000fe2000c101124 */
[----:B------:R-:W-:Y:S05]  /*6ee0*/  EXIT ;  /* 0x000000000000794d */ /* 0x000fea0003800000 */
.L_x_4097:
        /* <DEDUP_REMOVED lines=10> */
.L_x_4101:
[----:B------:R-:W-:-:S05]  /*6f90*/  LOP3.LUT R17, R17, 0xffff, RZ, 0xc0, !PT ;  /* 0x0000ffff11117812 */ /* 0x000fca00078ec0ff */
[----:B------:R-:W-:Y:S01]  /*6fa0*/  STG.E desc[UR36][R2.64], R17 ;  /* 0x0000001102007986 */ /* 0x000fe2000c101924 */
[----:B------:R-:W-:Y:S05]  /*6fb0*/  EXIT ;  /* 0x000000000000794d */ /* 0x000fea0003800000 */
.L_x_4100:
[----:B------:R-:W-:Y:S01]  /*6fc0*/  STG.E.U16 desc[UR36][R2.64], R17 ;  /* 0x0000001102007986 */ /* 0x000fe2000c101524 */
[----:B------:R-:W-:Y:S05]  /*6fd0*/  EXIT ;  /* 0x000000000000794d */ /* 0x000fea0003800000 */
.L_x_4096:
        /* <DEDUP_REMOVED lines=9> */
.L_x_4103:
[----:B------:R-:W0:Y:S02]  /*7070*/  I2F.S16 R0, R17 ;  /* 0x0000001100007306 */ /* 0x000e240000101400 */
[----:B0-----:R-:W-:-:S05]  /*7080*/  F2FP.F16.F32.PACK_AB R0, RZ, R0 ;  /* 0x00000000ff00723e */ /* 0x001fca00000000ff */
[----:B------:R-:W-:Y:S01]  /*7090*/  STG.E.U16 desc[UR36][R2.64], R0 ;  /* 0x0000000002007986 */ /* 0x000fe2000c101524 */
[----:B------:R-:W-:Y:S05]  /*70a0*/  EXIT ;  /* 0x000000000000794d */ /* 0x000fea0003800000 */
.L_x_4102:
        /* <DEDUP_REMOVED lines=10> */
.L_x_4105:
[----:B------:R-:W0:Y:S02]  /*7150*/  I2F.S16 R17, R17 ;  /* 0x0000001100117306 */ /* 0x000e240000101400 */
[----:B0-----:R-:W-:-:S04]  /*7160*/  F2FP.F16.F32.PACK_AB R5, RZ, R17 ;  /* 0x00000011ff05723e */ /* 0x001fc800000000ff */
[----:B------:R-:W-:-:S05]  /*7170*/  PRMT R5, R5, 0x5410, RZ ;  /* 0x0000541005057816 */ /* 0x000fca00000000ff */
[----:B------:R-:W-:Y:S01]  /*7180*/  STG.E desc[UR36][R2.64], R5 ;  /* 0x0000000502007986 */ /* 0x000fe2000c101924 */
[----:B------:R-:W-:Y:S05]  /*7190*/  EXIT ;  /* 0x000000000000794d */ /* 0x000fea0003800000 */
.L_x_4104:
[----:B------:R-:W0:Y:S02]  /*71a0*/  I2F.F64.S16 R4, R17 ;  /* 0x0000001100047312 */ /* 0x000e240000101c00 */
[----:B0-----:R-:W-:Y:S01]  /*71b0*/  STG.E.64 desc[UR36][R2.64], R4 ;  /* 0x0000000402007986 */ /* 0x001fe2000c101b24 */
[----:B------:R-:W-:Y:S05]  /*71c0*/  EXIT ;  /* 0x000000000000794d */ /* 0x000fea0003800000 */
.L_x_4095:
        /* <DEDUP_REMOVED lines=10> */
.L_x_4108:
[----:B------:R-:W0:Y:S01]  /*7270*/  I2F.F64.S16 R4, R17 ;  /* 0x0000001100047312 */ /* 0x000e220000101c00 */
[----:B------:R-:W-:-:S05]  /*7280*/  CS2R R6, SRZ ;  /* 0x0000000000067805 */ /* 0x000fca000001ff00 */
[----:B0-----:R-:W-:Y:S01]  /*7290*/  STG.E.128 desc[UR36][R2.64], R4 ;  /* 0x0000000402007986 */ /* 0x001fe2000c101d24 */
[----:B------:R-:W-:Y:S05]  /*72a0*/  EXIT ;  /* 0x000000000000794d */ /* 0x000fea0003800000 */
.L_x_4107:
        /* <DEDUP_REMOVED lines=21> */
.L_x_4112:
[----:B------:R-:W-:Y:S05]  /*7400*/  BSYNC B0 ;  /* 0x0000000000007941 */ /* 0x000fea0003800000 */
.L_x_4111:
[----:B------:R-:W-:-:S05]  /*7410*/  LOP3.LUT R5, R0, R5, RZ, 0xfc, !PT ;  /* 0x0000000500057212 */ /* 0x000fca00078efcff */
[----:B------:R-:W-:Y:S01]  /*7420*/  STG.E.U8 desc[UR36][R2.64], R5 ;  /* 0x0000000502007986 */ /* 0x000fe2000c101124 */
[----:B------:R-:W-:Y:S05]  /*7430*/  EXIT ;  /* 0x000000000000794d */ /* 0x000fea0003800000 */
.L_x_4110:
        /* <DEDUP_REMOVED lines=13> */
.L_x_4114:
[----:B------:R-:W-:Y:S01]  /*7510*/  IMAD.MOV.U32 R0, RZ, RZ, 0x7f ;  /* 0x0000007fff007424 */ /* 0x000fe200078e00ff */
[----:B------:R-:W-:-:S04]  /*7520*/  ISETP.GT.U32.AND P0, PT, R4, 0x7f800000, PT ;  /* 0x7f8000000400780c */ /* 0x000fc80003f04070 */
[----:B------:R-:W-:-:S09]  /*7530*/  SEL R0, R0, 0x7c, P0 ;  /* 0x0000007c00007807 */ /* 0x000fd20000000000 */
.L_x_4115:
[----:B------:R-:W-:Y:S05]  /*7540*/  BSYNC B0 ;  /* 0x0000000000007941 */ /* 0x000fea0003800000 */
.L_x_4113:
[----:B------:R-:W-:-:S04]  /*7550*/  LOP3.LUT R4, R17, 0x80000000, RZ, 0xc0, !PT ;  /* 0x8000000011047812 */ /* 0x000fc800078ec0ff */
[----:B------:R-:W-:-:S04]  /*7560*/  SHF.R.U32.HI R5, RZ, 0x18, R4 ;  /* 0x00000018ff057819 */ /* 0x000fc80000011604 */
[----:B------:R-:W-:-:S05]  /*7570*/  LOP3.LUT R5, R0, R5, RZ, 0xfc, !PT ;  /* 0x0000000500057212 */ /* 0x000fca00078efcff */
[----:B------:R-:W-:Y:S01]  /*7580*/  STG.E.U8 desc[UR36][R2.64], R5 ;  /* 0x0000000502007986 */ /* 0x000fe2000c101124 */
[----:B------:R-:W-:Y:S05]  /*7590*/  EXIT ;  /* 0x000000000000794d */ /* 0x000fea0003800000 */
.L_x_4109:
[----:B------:R-:W0:Y:S02]  /*75a0*/  I2F.S16 R0, R17 ;  /* 0x0000001100007306 */ /* 0x000e240000101400 */
[----:B0-----:R-:W-:-:S05]  /*75b0*/  F2FP.BF16.F32.PACK_AB R0, RZ, R0 ;  /* 0x00000000ff00723e */ /* 0x001fca00000010ff */
[----:B------:R-:W-:Y:S01]  /*75c0*/  STG.E.U16 desc[UR36][R2.64], R0 ;  /* 0x0000000002007986 */ /* 0x000fe2000c101524 */
[----:B------:R-:W-:Y:S05]  /*75d0*/  EXIT ;  /* 0x000000000000794d */ /* 0x000fea0003800000 */
.L_x_4106:
        /* <DEDUP_REMOVED lines=10> */
.L_x_4118:
        /* <DEDUP_REMOVED lines=17> */
.L_x_4121:
[----:B------:R-:W-:-:S04]  /*7790*/  LOP3.LUT R0, R17, 0x80000000, RZ, 0xc0, !PT ;  /* 0x8000000011007812 */ /* 0x000fc800078ec0ff */
[----:B------:R-:W-:-:S04]  /*77a0*/  SHF.R.U32.HI R5, RZ, 0x18, R0 ;  /* 0x00000018ff057819 */ /* 0x000fc80000011600 */
[----:B------:R-:W-:-:S04]  /*77b0*/  LOP3.LUT R4, R4, R5, RZ, 0xfc, !PT ;  /* 0x0000000504047212 */ /* 0x000fc800078efcff */
[----:B------:R-:W-:-:S07]  /*77c0*/  PRMT R0, R4, 0x7610, R0 ;  /* 0x0000761004007816 */ /* 0x000fce0000000000 */
.L_x_4120:
[----:B------:R-:W-:Y:S05]  /*77d0*/  BSYNC B0 ;  /* 0x0000000000007941 */ /* 0x000fea0003800000 */
.L_x_4119:
[----:B------:R-:W-:Y:S01]  /*77e0*/  STG.E.U8 desc[UR36][R2.64], R0 ;  /* 0x0000000002007986 */ /* 0x000fe2000c101124 */
[----:B------:R-:W-:Y:S05]  /*77f0*/  EXIT ;  /* 0x000000000000794d */ /* 0x000fea0003800000 */
.L_x_4117:
        /* <DEDUP_REMOVED lines=17> */
.L_x_4124:
[----:B------:R-:W-:-:S04]  /*7910*/  LOP3.LUT R0, R17, 0x80000000, RZ, 0xc0, !PT ;  /* 0x8000000011007812 */ /* 0x000fc800078ec0ff */
[----:B------:R-:W-:-:S04]  /*7920*/  SHF.R.U32.HI R5, RZ, 0x18, R0 ;  /* 0x00000018ff057819 */ /* 0x000fc80000011600 */
[----:B------:R-:W-:-:S04]  /*7930*/  LOP3.LUT R4, R4, R5, RZ, 0xfc, !PT ;  /* 0x0000000504047212 */ /* 0x000fc800078efcff */
[----:B------:R-:W-:-:S07]  /*7940*/  PRMT R0, R4, 0x7610, R0 ;  /* 0x0000761004007816 */ /* 0x000fce0000000000 */
.L_x_4123:
[----:B------:R-:W-:Y:S05]  /*7950*/  BSYNC B0 ;  /* 0x0000000000007941 */ /* 0x000fea0003800000 */
.L_x_4122:
[----:B------:R-:W-:Y:S01]  /*7960*/  STG.E.U8 desc[UR36][R2.64], R0 ;  /* 0x0000000002007986 */ /* 0x000fe2000c101124 */
[----:B------:R-:W-:Y:S05]  /*7970*/  EXIT ;  /* 0x000000000000794d */ /* 0x000fea0003800000 */
.L_x_4116:
        /* <DEDUP_REMOVED lines=22> */
.L_x_4099:
        /* <DEDUP_REMOVED lines=16> */
.L_x_4127:
[----:B------:R-:W-:Y:S05]  /*7be0*/  EXIT ;  /* 0x000000000000794d */ /* 0x000fea0003800000 */
.L_x_4126:
[----:B------:R-:W-:Y:S01]  /*7bf0*/  LOP3.LUT R4, R17, 0xffff, RZ, 0xc0, !PT ;  /* 0x0000ffff11047812 */ /* 0x000fe200078ec0ff */
[----:B------:R-:W-:-:S05]  /*7c00*/  IMAD.MOV.U32 R5, RZ, RZ, RZ ;  /* 0x000000ffff057224 */ /* 0x000fca00078e00ff */
[----:B------:R-:W-:Y:S01]  /*7c10*/  STG.E.64 desc[UR36][R2.64], R4 ;  /* 0x0000000402007986 */ /* 0x000fe2000c101b24 */
[----:B------:R-:W-:Y:S05]  /*7c20*/  EXIT ;  /* 0x000000000000794d */ /* 0x000fea0003800000 */
.L_x_4125:
[----:B------:R-:W-:-:S05]  /*7c30*/  LOP3.LUT R17, R17, 0xffff, RZ, 0xc0, !PT ;  /* 0x0000ffff11117812 */ /* 0x000fca00078ec0ff */
[----:B------:R-:W-:Y:S01]  /*7c40*/  STG.E desc[UR36][R2.64], R17 ;  /* 0x0000001102007986 */ /* 0x000fe2000c101924 */
[----:B------:R-:W-:Y:S05]  /*7c50*/  EXIT ;  /* 0x000000000000794d */ /* 0x000fea0003800000 */
.L_x_4128:
        /* <DEDUP_REMOVED lines=10> */
.L_x_32051:


//--------------------- .text._ZN2at6native18elementwise_kernelILi128ELi4EZNS0_22gpu_kernel_impl_nocastINS0_13AUnaryFunctorIbbbZZZNS0_21heaviside_kernel_cudaERNS_18TensorIteratorBaseEENKUlvE_clEvENKUlvE7_clEvEUlbbE_EEEEvS5_RKT_EUliE_EEviT1_ --------------------------
	.section	.text._ZN2at6native18elementwise_kernelILi128ELi4EZNS0_22gpu_kernel_impl_nocastINS0_13AUnaryFunctorIbbbZZZNS0_21heaviside_kernel_cudaERNS_18TensorIteratorBaseEENKUlvE_clEvENKUlvE7_clEvEUlbbE_EEEEvS5_RKT_EUliE_EEviT1_,"ax",@progbits
	.align	128
        .global         _ZN2at6native18elementwise_kernelILi128ELi4EZNS0_22gpu_kernel_impl_nocastINS0_13AUnaryFunctorIbbbZZZNS0_21heaviside_kernel_cudaERNS_18TensorIteratorBaseEENKUlvE_clEvENKUlvE7_clEvEUlbbE_EEEEvS5_RKT_EUliE_EEviT1_
        .type           _ZN2at6native18elementwise_kernelILi128ELi4EZNS0_22gpu_kernel_impl_nocastINS0_13AUnaryFunctorIbbbZZZNS0_21heaviside_kernel_cudaERNS_18TensorIteratorBaseEENKUlvE_clEvENKUlvE7_clEvEUlbbE_EEEEvS5_RKT_EUliE_EEviT1_,@function
        .size           _ZN2at6native18elementwise_kernelILi128ELi4EZNS0_22gpu_kernel_impl_nocastINS0_13AUnaryFunctorIbbbZZZNS0_21heaviside_kernel_cudaERNS_18TensorIteratorBaseEENKUlvE_clEvENKUlvE7_clEvEUlbbE_EEEEvS5_RKT_EUliE_EEviT1_,(.L_x_32052 - _ZN2at6native18elementwise_kernelILi128ELi4EZNS0_22gpu_kernel_impl_nocastINS0_13AUnaryFunctorIbbbZZZNS0_21heaviside_kernel_cudaERNS_18TensorIteratorBaseEENKUlvE_clEvENKUlvE7_clEvEUlbbE_EEEEvS5_RKT_EUliE_EEviT1_)
        .other          _ZN2at6native18elementwise_kernelILi128ELi4EZNS0_22gpu_kernel_impl_nocastINS0_13AUnaryFunctorIbbbZZZNS0_21heaviside_kernel_cudaERNS_18TensorIteratorBaseEENKUlvE_clEvENKUlvE7_clEvEUlbbE_EEEEvS5_RKT_EUliE_EEviT1_,@"STO_CUDA_ENTRY STV_DEFAULT"
_ZN2at6native18elementwise_kernelILi128ELi4EZNS0_22gpu_kernel_impl_nocastINS0_13AUnaryFunctorIbbbZZZNS0_21heaviside_kernel_cudaERNS_18TensorIteratorBaseEENKUlvE_clEvENKUlvE7_clEvEUlbbE_EEEEvS5_RKT_EUliE_EEviT1_:
.text._ZN2at6native18elementwise_kernelILi128ELi4EZNS0_22gpu_kernel_impl_nocastINS0_13AUnaryFunctorIbbbZZZNS0_21heaviside_kernel_cudaERNS_18TensorIteratorBaseEENKUlvE_clEvENKUlvE7_clEvEUlbbE_EEEEvS5_RKT_EUliE_EEviT1_:
        /* <DEDUP_REMOVED lines=16> */
[----:B------:R-:W-:Y:S01]  /*0100*/  ISETP.NE.AND P0, PT, R8, 0x1, PT ;  /* 0x000000010800780c */ /* 0x000fe20003f05270 */
[----:B------:R-:W-:-:S06]  /*0110*/  ULDC UR4, c[0x0][0x21c] ;  /* 0x0000870000047ab9 */ /* 0x000fcc0000000800 */
        /* <DEDUP_REMOVED lines=277> */
[----:B------:R-:W-:-:S03]  /*1270*/  SHF.R.U32.HI R9, RZ, UR4, R8 ;  /* 0x00000004ff097c19 */ /* 0x000fc60008011608 */
[----:B------:R-:W0:Y:S01]  /*1280*/  @P0 LDC.64 R12, c[0x0][0x340] ;  /* 0x0000d000ff0c0b82 */ /* 0x000e220000000a00 */
[----:B------:R-:W-:Y:S02]  /*1290*/  @P0 MOV R8, RZ ;  /* 0x000000ff00080202 */ /* 0x000fe40000000f00 */
[----:B------:R-:W-:-:S05]  /*12a0*/  IADD3 R11, -R9, RZ, RZ ;  /* 0x000000ff090b7210 */ /* 0x000fca0007ffe1ff */
[----:B------:R-:W1:Y:S08]  /*12b0*/  @P0 LDC R15, c[0x0][0x33c] ;  /* 0x0000cf00ff0f0b82 */ /* 0x000e700000000800 */
[----:B------:R-:W2:Y:S01]  /*12c0*/  @P0 LDC.64 R6, c[0x0][0x408] ;  /* 0x00010200ff060b82 */ /* 0x000ea20000000a00 */
[----:B0-----:R-:W-:-:S05]  /*12d0*/  @P0 IMAD.HI.U32 R4, R9, R12, R8 ;  /* 0x0000000c09040227 */ /* 0x001fca00078e0008 */
[----:B------:R-:W-:Y:S01]  /*12e0*/  @P0 SHF.R.U32.HI R8, RZ, R13, R4 ;  /* 0x0000000dff080219 */ /* 0x000fe20000011604 */
[----:B------:R-:W-:Y:S01]  /*12f0*/  IMAD R4, R11, UR8, R5 ;  /* 0x000000080b047c24 */ /* 0x000fe2000f8e0205 */
[----:B------:R-:W-:Y:S02]  /*1300*/  ULDC.64 UR8, c[0x0][0x400] ;  /* 0x0001000000087ab9 */ /* 0x000fe40000000a00 */
[----:B------:R-:W-:Y:S01]  /*1310*/  @P0 IADD3 R8, -R8, RZ, RZ ;  /* 0x000000ff08080210 */ /* 0x000fe20007ffe1ff */
[C---:B------:R-:W-:Y:S02]  /*1320*/  IMAD R3, R4.reuse, UR8, R3 ;  /* 0x0000000804037c24 */ /* 0x040fe4000f8e0203 */
[----:B------:R-:W-:Y:S02]  /*1330*/  IMAD R2, R4, UR9, R2 ;  /* 0x0000000904027c24 */ /* 0x000fe4000f8e0202 */
[----:B-1----:R-:W-:-:S04]  /*1340*/  @P0 IMAD R8, R8, R15, R9 ;  /* 0x0000000f08080224 */ /* 0x002fc800078e0209 */
[C---:B--2---:R-:W-:Y:S02]  /*1350*/  @P0 IMAD R3, R8.reuse, R6, R3 ;  /* 0x0000000608030224 */ /* 0x044fe400078e0203 */
[----:B------:R-:W-:-:S07]  /*1360*/  @P0 IMAD R2, R8, R7, R2 ;  /* 0x0000000708020224 */ /* 0x000fce00078e0202 */
.L_x_4131:
[----:B------:R-:W-:Y:S02]  /*1370*/  ULDC.64 UR8, c[0x0][0x418] ;  /* 0x0001060000087ab9 */ /* 0x000fe40000000a00 */
[----:B------:R-:W-:-:S04]  /*1380*/  IADD3 R4, P0, R2, UR8, RZ ;  /* 0x0000000802047c10 */ /* 0x000fc8000ff1e0ff */
[----:B------:R-:W-:Y:S01]  /*1390*/  IADD3.X R5, RZ, UR9, RZ, P0, !PT ;  /* 0x00000009ff057c10 */ /* 0x000fe200087fe4ff */
[----:B------:R-:W-:Y:S01]  /*13a0*/  ULDC.S8 UR4, c[0x0][0x421] ;  /* 0x0001084000047ab9 */ /* 0x000fe20000000200 */
[----:B------:R-:W-:-:S03]  /*13b0*/  ULDC.64 UR8, c[0x0][0x410] ;  /* 0x0001040000087ab9 */ /* 0x000fc60000000a00 */
[----:B------:R-:W2:Y:S01]  /*13c0*/  LDG.E.U8 R4, desc[UR6][R4.64] ;  /* 0x0000000604047981 */ /* 0x000ea2000c1e1100 */
[----:B------:R-:W-:Y:S02]  /*13d0*/  ISETP.NE.AND P1, PT, RZ, UR4, PT ;  /* 0x00000004ff007c0c */ /* 0x000fe4000bf25270 */
[----:B------:R-:W-:Y:S02]  /*13e0*/  ISETP.LT.AND P0, PT, RZ, UR4, PT ;  /* 0x00000004ff007c0c */ /* 0x000fe4000bf01270 */
[----:B------:R-:W-:Y:S02]  /*13f0*/  IADD3 R0, R0, 0x80, RZ ;  /* 0x0000008000007810 */ /* 0x000fe40007ffe0ff */
[----:B--2---:R-:W-:-:S04]  /*1400*/  ISETP.NE.AND P2, PT, R4, RZ, PT ;  /* 0x000000ff0400720c */ /* 0x004fc80003f45270 */
[----:B------:R-:W-:Y:S02]  /*1410*/  SEL R6, RZ, 0xffffffff, !P2 ;  /* 0xffffffffff067807 */ /* 0x000fe40005000000 */
[----:B------:R-:W-:Y:S02]  /*1420*/  IADD3 R2, P2, R3, UR8, RZ ;  /* 0x0000000803027c10 */ /* 0x000fe4000ff5e0ff */
[----:B------:R-:W-:Y:S02]  /*1430*/  @P1 SEL R6, RZ, 0xffffffff, !P0 ;  /* 0xffffffffff061807 */ /* 0x000fe40004000000 */
[----:B------:R-:W-:Y:S02]  /*1440*/  IADD3.X R3, RZ, UR9, RZ, P2, !PT ;  /* 0x00000009ff037c10 */ /* 0x000fe400097fe4ff */
[----:B------:R-:W-:-:S05]  /*1450*/  LOP3.LUT R5, R6, 0x1, RZ, 0xc0, !PT ;  /* 0x0000000106057812 */ /* 0x000fca00078ec0ff */
[----:B------:R0:W-:Y:S02]  /*1460*/  STG.E.U8 desc[UR6][R2.64], R5 ;  /* 0x0000000502007986 */ /* 0x0001e4000c101106 */
.L_x_4130:
[----:B------:R-:W-:Y:S05]  /*1470*/  BSYNC B0 ;  /* 0x0000000000007941 */ /* 0x000fea0003800000 */
.L_x_4129:
[----:B------:R-:W-:Y:S01]  /*1480*/  ISETP.GE.AND P0, PT, R0, UR5, PT ;  /* 0x0000000500007c0c */ /* 0x000fe2000bf06270 */
[----:B------:R-:W-:-:S12]  /*1490*/  BSSY B0, `(.L_x_4132) ;  /* 0x0000280000007945 */ /* 0x000fd80003800000 */
[----:B------:R-:W-:Y:S05]  /*14a0*/  @P0 BRA `(.L_x_4133) ;  /* 0x0000002400f80947 */ /* 0x000fea0003800000 */
[----:B------:R-:W1:Y:S01]  /*14b0*/  LDC R8, c[0x0][0x218] ;  /* 0x00008600ff087b82 */ /* 0x000e620000000800 */
[----:B0-----:R-:W-:Y:S02]  /*14c0*/  CS2R R2, SRZ ;  /* 0x0000000000027805 */ /* 0x001fe4000001ff00 */
[----:B-1----:R-:W-:-:S13]  /*14d0*/  ISETP.NE.AND P0, PT, R8, RZ, PT ;  /* 0x000000ff0800720c */ /* 0x002fda0003f05270 */
[----:B------:R-:W-:Y:S05]  /*14e0*/  @!P0 BRA `(.L_x_4134) ;  /* 0x0000001000a88947 */ /* 0x000fea0003800000 */
[----:B------:R-:W-:Y:S01]  /*14f0*/  MOV R3, R0 ;  /* 0x0000000000037202 */ /* 0x000fe20000000f00 */
        /* <DEDUP_REMOVED lines=283> */
[----:B------:R-:W-:-:S03]  /*26b0*/  @P0 MOV R8, RZ ;  /* 0x000000ff00080202 */ /* 0x000fc60000000f00 */
[----:B------:R-:W-:-:S04]  /*26c0*/  IMAD.MOV R11, RZ, RZ, -R9 ;  /* 0x000000ffff0b7224 */ /* 0x000fc800078e0a09 */
        /* <DEDUP_REMOVED lines=12> */
.L_x_4134:
        /* <DEDUP_REMOVED lines=14> */
[----:B------:R-:W-:Y:S02]  /*2870*/  LOP3.LUT R5, R6, 0x1, RZ, 0xc0, !PT ;  /* 0x0000000106057812 */ /* 0x000fe400078ec0ff */
[----:B------:R-:W-:-:S03]  /*2880*/  ISETP.GE.AND P0, PT, R0, UR5, PT ;  /* 0x0000000500007c0c */ /* 0x000fc6000bf06270 */
[----:B------:R1:W-:Y:S10]  /*2890*/  STG.E.U8 desc[UR6][R2.64], R5 ;  /* 0x0000000502007986 */ /* 0x0003f4000c101106 */
[----:B------:R-:W-:Y:S05]  /*28a0*/  @P0 BRA `(.L_x_4133) ;  /* 0x0000001000f80947 */ /* 0x000fea0003800000 */
[----:B------:R-:W0:Y:S01]  /*28b0*/  LDC R8, c[0x0][0x218] ;  /* 0x00008600ff087b82 */ /* 0x000e220000000800 */
[----:B-1----:R-:W-:Y:S02]  /*28c0*/  CS2R R2, SRZ ;  /* 0x0000000000027805 */ /* 0x002fe4000001ff00 */
        /* <DEDUP_REMOVED lines=300> */
.L_x_4135:
[----:B------:R-:W-:Y:S02]  /*3b90*/  ULDC.64 UR8, c[0x0][0x418] ;  /* 0x0001060000087ab9 */ /* 0x000fe40000000a00 */
[----:B------:R-:W-:-:S05]  /*3ba0*/  IADD3 R4, P0, R2, UR8, RZ ;  /* 0x0000000802047c10 */ /* 0x000fca000ff1e0ff */
[----:B------:R-:W-:Y:S01]  /*3bb0*/  IMAD.X R5, RZ, RZ, UR9, P0 ;  /* 0x00000009ff057e24 */ /* 0x000fe200080e06ff */
        /* <DEDUP_REMOVED lines=13> */
.L_x_4133:
[----:B------:R-:W-:Y:S05]  /*3c90*/  BSYNC B0 ;  /* 0x0000000000007941 */ /* 0x000fea0003800000 */
.L_x_4132:
        /* <DEDUP_REMOVED lines=304> */
.L_x_4136:
[----:B------:R-:W-:Y:S02]  /*4fa0*/  ULDC.64 UR4, c[0x0][0x418] ;  /* 0x0001060000047ab9 */ /* 0x000fe40000000a00 */
[----:B------:R-:W-:-:S04]  /*4fb0*/  IADD3 R4, P0, R2, UR4, RZ ;  /* 0x0000000402047c10 */ /* 0x000fc8000ff1e0ff */
[----:B------:R-:W-:-:S05]  /*4fc0*/  IADD3.X R5, RZ, UR5, RZ, P0, !PT ;  /* 0x00000005ff057c10 */ /* 0x000fca00087fe4ff */
[----:B------:R-:W2:Y:S01]  /*4fd0*/  LDG.E.U8 R4, desc[UR6][R4.64] ;  /* 0x0000000604047981 */ /* 0x000ea2000c1e1100 */
[----:B------:R-:W-:Y:S02]  /*4fe0*/  ULDC.S8 UR4, c[0x0][0x421] ;  /* 0x0001084000047ab9 */ /* 0x000fe40000000200 */
[----:B------:R-:W-:Y:S02]  /*4ff0*/  ISETP.NE.AND P1, PT, RZ, UR4, PT ;  /* 0x00000004ff007c0c */ /* 0x000fe4000bf25270 */
[----:B------:R-:W-:Y:S01]  /*5000*/  ISETP.LT.AND P0, PT, RZ, UR4, PT ;  /* 0x00000004ff007c0c */ /* 0x000fe2000bf01270 */
[----:B------:R-:W-:Y:S01]  /*5010*/  ULDC.64 UR4, c[0x0][0x410] ;  /* 0x0001040000047ab9 */ /* 0x000fe20000000a00 */
[----:B--2---:R-:W-:-:S04]  /*5020*/  ISETP.NE.AND P2, PT, R4, RZ, PT ;  /* 0x000000ff0400720c */ /* 0x004fc80003f45270 */
[----:B------:R-:W-:Y:S02]  /*5030*/  SEL R0, RZ, 0xffffffff, !P2 ;  /* 0xffffffffff007807 */ /* 0x000fe40005000000 */
[----:B------:R-:W-:-:S03]  /*5040*/  IADD3 R2, P2, R3, UR4, RZ ;  /* 0x0000000403027c10 */ /* 0x000fc6000ff5e0ff */
[----:B------:R-:W-:Y:S02]  /*5050*/  @P1 SEL R0, RZ, 0xffffffff, !P0 ;  /* 0xffffffffff001807 */ /* 0x000fe40004000000 */
[----:B------:R-:W-:Y:S02]  /*5060*/  IADD3.X R3, RZ, UR5, RZ, P2, !PT ;  /* 0x00000005ff037c10 */ /* 0x000fe400097fe4ff */
[----:B------:R-:W-:-:S05]  /*5070*/  LOP3.LUT R5, R0, 0x1, RZ, 0xc0, !PT ;  /* 0x0000000100057812 */ /* 0x000fca00078ec0ff */
[----:B------:R-:W-:Y:S01]  /*5080*/  STG.E.U8 desc[UR6][R2.64], R5 ;  /* 0x0000000502007986 */ /* 0x000fe2000c101106 */
[----:B------:R-:W-:Y:S05]  /*5090*/  EXIT ;  /* 0x000000000000794d */ /* 0x000fea0003800000 */
.L_x_4137:
        /* <DEDUP_REMOVED lines=14> */
.L_x_32052:


//--------------------- .text._ZN2at6native27unrolled_elementwise_kernelINS0_13AUnaryFunctorIbbbZZZNS0_21heaviside_kernel_cudaERNS_18TensorIteratorBaseEENKUlvE_clEvENKUlvE7_clEvEUlbbE_EESt5arrayIPcLm2EELi4E23TrivialOffsetCalculatorILi1EjESD_NS0_6memory15LoadWithoutCastENSE_16StoreWithoutCastEEEviT_T0_T2_T3_T4_T5_ --------------------------
	.section	.text._ZN2at6native27unrolled_elementwise_kernelINS0_13AUnaryFunctorIbbbZZZNS0_21heaviside_kernel_cudaERNS_18TensorIteratorBaseEENKUlvE_clEvENKUlvE7_clEvEUlbbE_EESt5arrayIPcLm2EELi4E23TrivialOffsetCalculatorILi1EjESD_NS0_6memory15LoadWithoutCastENSE_16StoreWithoutCastEEEviT_T0_T2_T3_T4_T5_,"ax",@progbits
	.align	128
        .global         _ZN2at6native27unrolled_elementwise_kernelINS0_13AUnaryFunctorIbbbZZZNS0_21heaviside_kernel_cudaERNS_18TensorIteratorBaseEENKUlvE_clEvENKUlvE7_clEvEUlbbE_EESt5arrayIPcLm2EELi4E23TrivialOffsetCalculatorILi1EjESD_NS0_6memory15LoadWithoutCastENSE_16StoreWithoutCastEEEviT_T0_T2_T3_T4_T5_
        .type           _ZN2at6native27unrolled_elementwise_kernelINS0_13AUnaryFunctorIbbbZZZNS0_21heaviside_kernel_cudaERNS_18TensorIteratorBaseEENKUlvE_clEvENKUlvE7_clEvEUlbbE_EESt5arrayIPcLm2EELi4E23TrivialOffsetCalculatorILi1EjESD_NS0_6memory15LoadWithoutCastENSE_16StoreWithoutCastEEEviT_T0_T2_T3_T4_T5_,@function
        .size           _ZN2at6native27unrolled_elementwise_kernelINS0_13AUnaryFunctorIbbbZZZNS0_21heaviside_kernel_cudaERNS_18TensorIteratorBaseEENKUlvE_clEvENKUlvE7_clEvEUlbbE_EESt5arrayIPcLm2EELi4E23TrivialOffsetCalculatorILi1EjESD_NS0_6memory15LoadWithoutCastENSE_16StoreWithoutCastEEEviT_T0_T2_T3_T4_T5_,(.L_x_32053 - _ZN2at6native27unrolled_elementwise_kernelINS0_13AUnaryFunctorIbbbZZZNS0_21heaviside_kernel_cudaERNS_18TensorIteratorBaseEENKUlvE_clEvENKUlvE7_clEvEUlbbE_EESt5arrayIPcLm2EELi4E23TrivialOffsetCalculatorILi1EjESD_NS0_6memory15LoadWithoutCastENSE_16StoreWithoutCastEEEviT_T0_T2_T3_T4_T5_)
        .other          _ZN2at6native27unrolled_elementwise_kernelINS0_13AUnaryFunctorIbbbZZZNS0_21heaviside_kernel_cudaERNS_18TensorIteratorBaseEENKUlvE_clEvENKUlvE7_clEvEUlbbE_EESt5arrayIPcLm2EELi4E23TrivialOffsetCalculatorILi1EjESD_NS0_6memory15LoadWithoutCastENSE_16StoreWithoutCastEEEviT_T0_T2_T3_T4_T5_,@"STO_CUDA_ENTRY STV_DEFAULT"
_ZN2at6native27unrolled_elementwise_kernelINS0_13AUnaryFunctorIbbbZZZNS0_21heaviside_kernel_cudaERNS_18TensorIteratorBaseEENKUlvE_clEvENKUlvE7_clEvEUlbbE_EESt5arrayIPcLm2EELi4E23TrivialOffsetCalculatorILi1EjESD_NS0_6memory15LoadWithoutCastENSE_16StoreWithoutCastEEEviT_T0_T2_T3_T4_T5_:
.text._ZN2at6native27unrolled_elementwise_kernelINS0_13AUnaryFunctorIbbbZZZNS0_21heaviside_kernel_cudaERNS_18TensorIteratorBaseEENKUlvE_clEvENKUlvE7_clEvEUlbbE_EESt5arrayIPcLm2EELi4E23TrivialOffsetCalculatorILi1EjESD_NS0_6memory15LoadWithoutCastENSE_16StoreWithoutCastEEEviT_T0_T2_T3_T4_T5_:
        /* <DEDUP_REMOVED lines=8> */
[----:B------:R-:W-:Y:S01]  /*0080*/  @!P3 VIADD R7, R3, 0x80 ;  /* 0x000000800307b836 */ /* 0x000fe20000000000 */
[----:B------:R-:W0:Y:S01]  /*0090*/  @!P3 LDC.64 R10, c[0x0][0x220] ;  /* 0x00008800ff0abb82 */ /* 0x000e220000000a00 */
[----:B------:R-:W-:-:S03]  /*00a0*/  @!P3 IMAD R5, R0, 0x200, R3 ;  /* 0x000002000005b824 */ /* 0x000fc600078e0203 */
[----:B------:R-:W-:-:S13]  /*00b0*/  ISETP.GE.AND P5, PT, R7, R2, PT ;  /* 0x000000020700720c */ /* 0x000fda0003fa6270 */
[----:B------:R-:W-:Y:S01]  /*00c0*/  @!P5 IMAD R9, R0, 0x200, R7 ;  /* 0x000002000009d824 */ /* 0x000fe200078e0207 */
[----:B------:R-:W1:Y:S01]  /*00d0*/  @!P5 LDC.64 R12, c[0x0][0x220] ;  /* 0x00008800ff0cdb82 */ /* 0x000e620000000a00 */
[----:B------:R-:W-:-:S05]  /*00e0*/  @!P5 VIADD R7, R7, 0x80 ;  /* 0x000000800707d836 */ /* 0x000fca0000000000 */
[----:B------:R-:W-:Y:S02]  /*00f0*/  ISETP.GE.AND P2, PT, R7, R2, PT ;  /* 0x000000020700720c */ /* 0x000fe40003f46270 */
[----:B0-----:R-:W-:-:S05]  /*0100*/  @!P3 IADD3 R4, P0, R5, R10, RZ ;  /* 0x0000000a0504b210 */ /* 0x001fca0007f1e0ff */
[----:B------:R-:W-:-:S05]  /*0110*/  @!P3 IMAD.X R5, RZ, RZ, R11, P0 ;  /* 0x000000ffff05b224 */ /* 0x000fca00000e060b */
[----:B------:R0:W2:Y:S01]  /*0120*/  @!P3 LDG.E.U8 R4, desc[UR6][R4.64] ;  /* 0x000000060404b981 */ /* 0x0000a2000c1e1100 */
[----:B------:R-:W3:Y:S01]  /*0130*/  @!P2 LDC.64 R16, c[0x0][0x220] ;  /* 0x00008800ff10ab82 */ /* 0x000ee20000000a00 */
[----:B------:R-:W-:Y:S02]  /*0140*/  @!P2 IMAD R15, R0, 0x200, R7 ;  /* 0x00000200000fa824 */ /* 0x000fe400078e0207 */
[----:B------:R-:W-:Y:S01]  /*0150*/  @!P2 VIADD R7, R7, 0x80 ;  /* 0x000000800707a836 */ /* 0x000fe20000000000 */
[----:B-1----:R-:W-:-:S05]  /*0160*/  @!P5 IADD3 R8, P1, R9, R12, RZ ;  /* 0x0000000c0908d210 */ /* 0x002fca0007f3e0ff */
[----:B------:R-:W-:-:S05]  /*0170*/  @!P5 IMAD.X R9, RZ, RZ, R13, P1 ;  /* 0x000000ffff09d224 */ /* 0x000fca00008e060d */
[----:B------:R1:W4:Y:S01]  /*0180*/  @!P5 LDG.E.U8 R8, desc[UR6][R8.64] ;  /* 0x000000060808d981 */ /* 0x000322000c1e1100 */
[----:B---3--:R-:W-:-:S05]  /*0190*/  @!P2 IADD3 R10, P4, R15, R16, RZ ;  /* 0x000000100f0aa210 */ /* 0x008fca0007f9e0ff */
[----:B------:R-:W-:-:S05]  /*01a0*/  @!P2 IMAD.X R11, RZ, RZ, R17, P4 ;  /* 0x000000ffff0ba224 */ /* 0x000fca00020e0611 */
[----:B------:R-:W3:Y:S01]  /*01b0*/  @!P2 LDG.E.U8 R10, desc[UR6][R10.64] ;  /* 0x000000060a0aa981 */ /* 0x000ee2000c1e1100 */
[----:B------:R-:W-:-:S13]  /*01c0*/  ISETP.GE.AND P0, PT, R7, R2, PT ;  /* 0x000000020700720c */ /* 0x000fda0003f06270 */
[----:B------:R-:W0:Y:S01]  /*01d0*/  @!P0 LDC.64 R12, c[0x0][0x220] ;  /* 0x00008800ff0c8b82 */ /* 0x000e220000000a00 */
[----:B------:R-:W-:Y:S01]  /*01e0*/  @!P0 IMAD R7, R0, 0x200, R7 ;  /* 0x0000020000078824 */ /* 0x000fe200078e0207 */
[----:B------:R-:W-:Y:S02]  /*01f0*/  ULDC.U8 UR5, c[0x0][0x215] ;  /* 0x0000854000057ab9 */ /* 0x000fe40000000000 */
[----:B------:R-:W-:Y:S02]  /*0200*/  UPRMT UR4, UR5, 0x8880, URZ ;  /* 0x0000888005047896 */ /* 0x000fe4000800003f */
[----:B0-----:R-:W-:-:S05]  /*0210*/  @!P0 IADD3 R6, P1, R7, R12, RZ ;  /* 0x0000000c07068210 */ /* 0x001fca0007f3e0ff */
[----:B------:R-:W-:Y:S02]  /*0220*/  @!P0 IMAD.X R7, RZ, RZ, R13, P1 ;  /* 0x000000ffff078224 */ /* 0x000fe400008e060d */
[----:B------:R-:W0:Y:S01]  /*0230*/  @!P3 LDC.64 R12, c[0x0][0x218] ;  /* 0x00008600ff0cbb82 */ /* 0x000e220000000a00 */
[----:B------:R-:W-:Y:S01]  /*0240*/  UISETP.GT.AND UP0, UPT, UR4, URZ, UPT ;  /* 0x0000003f0400728c */ /* 0x000fe2000bf04270 */
[----:B------:R-:W-:Y:S01]  /*0250*/  ISETP.NE.AND P1, PT, RZ, UR5, PT ;  /* 0x00000005ff007c0c */ /* 0x000fe2000bf25270 */
[----:B------:R-:W-:Y:S01]  /*0260*/  @!P3 IMAD R5, R0, 0x200, R3 ;  /* 0x000002000005b824 */ /* 0x000fe200078e0203 */
[----:B------:R1:W5:Y:S01]  /*0270*/  @!P0 LDG.E.U8 R6, desc[UR6][R6.64] ;  /* 0x0000000606068981 */ /* 0x000362000c1e1100 */
[----:B------:R-:W-:-:S06]  /*0280*/  USEL UR4, URZ, 0x1, !UP0 ;  /* 0x000000013f047887 */ /* 0x000fcc000c000000 */
[----:B-1----:R-:W-:Y:S01]  /*0290*/  IMAD.U32 R9, RZ, RZ, UR4 ;  /* 0x00000004ff097e24 */ /* 0x002fe2000f8e00ff */
[----:B------:R-:W-:Y:S01]  /*02a0*/  PRMT R7, RZ, 0x7610, R7 ;  /* 0x00007610ff077816 */ /* 0x000fe20000000007 */
[----:B------:R-:W-:Y:S02]  /*02b0*/  IMAD.MOV.U32 R11, RZ, RZ, R3 ;  /* 0x000000ffff0b7224 */ /* 0x000fe400078e0003 */
[----:B------:R-:W-:Y:S02]  /*02c0*/  @!P3 VIADD R11, R3, 0x80 ;  /* 0x00000080030bb836 */ /* 0x000fe40000000000 */
[----:B------:R-:W-:Y:S01]  /*02d0*/  IMAD.U32 R3, RZ, RZ, UR4 ;  /* 0x00000004ff037e24 */ /* 0x000fe2000f8e00ff */
[----:B------:R-:W-:Y:S01]  /*02e0*/  BSSY B0, `(.L_x_4138) ;  /* 0x000001f000007945 */ /* 0x000fe20003800000 */
[----:B--2---:R-:W-:Y:S02]  /*02f0*/  @!P3 ISETP.NE.AND P4, PT, R4, RZ, PT ;  /* 0x000000ff0400b20c */ /* 0x004fe40003f85270 */
[----:B0-----:R-:W-:-:S02]  /*0300*/  @!P3 IADD3 R4, P6, R5, R12, RZ ;  /* 0x0000000c0504b210 */ /* 0x001fc40007fde0ff */
[----:B------:R-:W-:-:S03]  /*0310*/  @!P3 SEL R7, RZ, 0x1, !P4 ;  /* 0x00000001ff07b807 */ /* 0x000fc60006000000 */
[----:B------:R-:W-:Y:S01]  /*0320*/  @!P3 IMAD.X R5, RZ, RZ, R13, P6 ;  /* 0x000000ffff05b224 */ /* 0x000fe200030e060d */
[----:B------:R-:W-:-:S05]  /*0330*/  @!P1 PRMT R9, R7, 0x7610, R9 ;  /* 0x0000761007099816 */ /* 0x000fca0000000009 */
[----:B------:R0:W-:Y:S01]  /*0340*/  @!P3 STG.E.U8 desc[UR6][R4.64], R9 ;  /* 0x000000090400b986 */ /* 0x0001e2000c101106 */
[----:B----4-:R-:W-:Y:S02]  /*0350*/  @!P5 ISETP.NE.AND P4, PT, R8, RZ, PT ;  /* 0x000000ff0800d20c */ /* 0x010fe40003f85270 */
[----:B------:R-:W-:Y:S02]  /*0360*/  PRMT R8, RZ, 0x7610, R8 ;  /* 0x00007610ff087816 */ /* 0x000fe40000000008 */
[----:B------:R-:W-:Y:S02]  /*0370*/  @!P5 SEL R8, RZ, 0x1, !P4 ;  /* 0x00000001ff08d807 */ /* 0x000fe40006000000 */
[----:B------:R-:W-:Y:S01]  /*0380*/  ISETP.GE.AND P4, PT, R11, R2, PT ;  /* 0x000000020b00720c */ /* 0x000fe20003f86270 */
[----:B------:R-:W-:Y:S01]  /*0390*/  IMAD.U32 R7, RZ, RZ, UR4 ;  /* 0x00000004ff077e24 */ /* 0x000fe2000f8e00ff */
[----:B---3--:R-:W-:Y:S02]  /*03a0*/  @!P2 ISETP.NE.AND P6, PT, R10, RZ, PT ;  /* 0x000000ff0a00a20c */ /* 0x008fe40003fc5270 */
[----:B------:R-:W-:-:S02]  /*03b0*/  PRMT R10, RZ, 0x7610, R10 ;  /* 0x00007610ff0a7816 */ /* 0x000fc4000000000a */
[----:B------:R-:W-:-:S04]  /*03c0*/  @!P2 SEL R10, RZ, 0x1, !P6 ;  /* 0x00000001ff0aa807 */ /* 0x000fc80007000000 */
[----:B------:R-:W-:Y:S01]  /*03d0*/  @!P1 PRMT R3, R10, 0x7610, R3 ;  /* 0x000076100a039816 */ /* 0x000fe20000000003 */
[----:B------:R-:W-:Y:S01]  /*03e0*/  IMAD.U32 R10, RZ, RZ, UR4 ;  /* 0x00000004ff0a7e24 */ /* 0x000fe2000f8e00ff */
[----:B------:R-:W-:Y:S01]  /*03f0*/  @!P1 PRMT R7, R8, 0x7610, R7 ;  /* 0x0000761008079816 */ /* 0x000fe20000000007 */
        /* <DEDUP_REMOVED lines=13> */
.L_x_4139:
[----:B------:R-:W-:Y:S05]  /*04d0*/  BSYNC B0 ;  /* 0x0000000000007941 */ /* 0x000fea0003800000 */
.L_x_4138:
[----:B------:R-:W-:Y:S02]  /*04e0*/  ISETP.GE.AND P2, PT, R11, R2, PT ;  /* 0x000000020b00720c */ /* 0x000fe40003f46270 */
[----:B0-----:R-:W-:-:S11]  /*04f0*/  PRMT R4, RZ, 0x7610, R4 ;  /* 0x00007610ff047816 */ /* 0x001fd60000000004 */
[----:B------:R-:W-:Y:S05]  /*0500*/  @P2 EXIT ;  /* 0x000000000000294d */ /* 0x000fea0003800000 */
[----:B------:R-:W-:Y:S01]  /*0510*/  IMAD R2, R0, 0x200, R11 ;  /* 0x0000020000027824 */ /* 0x000fe200078e020b */
[----:B-----5:R-:W-:Y:S01]  /*0520*/  @!P0 ISETP.NE.AND P2, PT, R6, RZ, PT ;  /* 0x000000ff0600820c */ /* 0x020fe20003f45270 */
[----:B------:R-:W-:Y:S01]  /*0530*/  ULDC.64 UR4, c[0x0][0x218] ;  /* 0x0000860000047ab9 */ /* 0x000fe20000000a00 */
[----:B------:R-:W-:Y:S02]  /*0540*/  PRMT R0, R10, 0x7610, R0 ;  /* 0x000076100a007816 */ /* 0x000fe40000000000 */
[----:B------:R-:W-:Y:S02]  /*0550*/  IADD3 R2, P3, R2, UR4, RZ ;  /* 0x0000000402027c10 */ /* 0x000fe4000ff7e0ff */
[----:B------:R-:W-:-:S03]  /*0560*/  @!P0 SEL R4, RZ, 0x1, !P2 ;  /* 0x00000001ff048807 */ /* 0x000fc60005000000 */
[----:B------:R-:W-:Y:S01]  /*0570*/  IMAD.X R3, RZ, RZ, UR5, P3 ;  /* 0x00000005ff037e24 */ /* 0x000fe200098e06ff */
[----:B------:R-:W-:-:S05]  /*0580*/  @!P1 PRMT R0, R4, 0x7610, R0 ;  /* 0x0000761004009816 */ /* 0x000fca0000000000 */
[----:B------:R-:W-:Y:S01]  /*0590*/  STG.E.U8 desc[UR6][R2.64], R0 ;  /* 0x0000000002007986 */ /* 0x000fe2000c101106 */
[----:B------:R-:W-:Y:S05]  /*05a0*/  EXIT ;  /* 0x000000000000794d */ /* 0x000fea0003800000 */
.L_x_4140:
        /* <DEDUP_REMOVED lines=13> */
.L_x_32053:


//--------------------- .text._ZN2at6native29vectorized_elementwise_kernelILi2ENS0_13AUnaryFunctorIbbbZZZNS0_21heaviside_kernel_cudaERNS_18TensorIteratorBaseEENKUlvE_clEvENKUlvE7_clEvEUlbbE_EESt5arrayIPcLm2EEEEviT0_T1_ --------------------------
	.section	.text._ZN2at6native29vectorized_elementwise_kernelILi2ENS0_13AUnaryFunctorIbbbZZZNS0_21heaviside_kernel_cudaERNS_18TensorIteratorBaseEENKUlvE_clEvENKUlvE7_clEvEUlbbE_EESt5arrayIPcLm2EEEEviT0_T1_,"ax",@progbits
	.align	128
        .global         _ZN2at6native29vectorized_elementwise_kernelILi2ENS0_13AUnaryFunctorIbbbZZZNS0_21heaviside_kernel_cudaERNS_18TensorIteratorBaseEENKUlvE_clEvENKUlvE7_clEvEUlbbE_EESt5arrayIPcLm2EEEEviT0_T1_
        .type           _ZN2at6native29vectorized_elementwise_kernelILi2ENS0_13AUnaryFunctorIbbbZZZNS0_21heaviside_kernel_cudaERNS_18TensorIteratorBaseEENKUlvE_clEvENKUlvE7_clEvEUlbbE_EESt5arrayIPcLm2EEEEviT0_T1_,@function
        .size           _ZN2at6native29vectorized_elementwise_kernelILi2ENS0_13AUnaryFunctorIbbbZZZNS0_21heaviside_kernel_cudaERNS_18TensorIteratorBaseEENKUlvE_clEvENKUlvE7_clEvEUlbbE_EESt5arrayIPcLm2EEEEviT0_T1_,(.L_x_32054 - _ZN2at6native29vectorized_elementwise_kernelILi2ENS0_13AUnaryFunctorIbbbZZZNS0_21heaviside_kernel_cudaERNS_18TensorIteratorBaseEENKUlvE_clEvENKUlvE7_clEvEUlbbE_EESt5arrayIPcLm2EEEEviT0_T1_)
        .other          _ZN2at6native29vectorized_elementwise_kernelILi2ENS0_13AUnaryFunctorIbbbZZZNS0_21heaviside_kernel_cudaERNS_18TensorIteratorBaseEENKUlvE_clEvENKUlvE7_clEvEUlbbE_EESt5arrayIPcLm2EEEEviT0_T1_,@"STO_CUDA_ENTRY STV_DEFAULT"
_ZN2at6native29vectorized_elementwise_kernelILi2ENS0_13AUnaryFunctorIbbbZZZNS0_21heaviside_kernel_cudaERNS_18TensorIteratorBaseEENKUlvE_clEvENKUlvE7_clEvEUlbbE_EESt5arrayIPcLm2EEEEviT0_T1_:
.text._ZN2at6native29vectorized_elementwise_kernelILi2ENS0_13AUnaryFunctorIbbbZZZNS0_21heaviside_kernel_cudaERNS_18TensorIteratorBaseEENKUlvE_clEvENKUlvE7_clEvEUlbbE_EESt5arrayIPcLm2EEEEviT0_T1_:
[----:B------:R-:W-:Y:S08]  /*0000*/  LDC R1, c[0x0][0x28] ;  /* 0x00000a00ff017b82 */ /* 0x000ff00000000800 */
[----:B------:R-:W0:Y:S01]  /*0010*/  S2UR UR4, SR_CTAID.X ;  /* 0x00000000000479c3 */ /* 0x000e220000002500 */
[----:B------:R-:W-:Y:S01]  /*0020*/  ULDC.64 UR8, c[0x0][0x208] ;  /* 0x0000820000087ab9 */ /* 0x000fe20000000a00 */
[----:B------:R-:W-:-:S06]  /*0030*/  ULDC.U8 UR6, c[0x0][0x215] ;  /* 0x0000854000067ab9 */ /* 0x000fcc0000000000 */
[----:B------:R-:W1:Y:S01]  /*0040*/  LDC R0, c[0x0][0x210] ;  /* 0x00008400ff007b82 */ /* 0x000e620000000800 */
[----:B0-----:R-:W-:-:S06]  /*0050*/  USHF.L.U32 UR4, UR4, 0xa, URZ ;  /* 0x0000000a04047899 */ /* 0x001fcc000800063f */
[----:B-1----:R-:W-:-:S05]  /*0060*/  VIADD R0, R0, -UR4 ;  /* 0x8000000400007c36 */ /* 0x002fca0008000000 */
[----:B------:R-:W-:-:S13]  /*0070*/  ISETP.GE.U32.AND P0, PT, R0, 0x400, PT ;  /* 0x000004000000780c */ /* 0x000fda0003f06070 */
[----:B------:R-:W-:Y:S05]  /*0080*/  @!P0 BRA `(.L_x_4141) ;  /* 0x0000000000fc8947 */ /* 0x000fea0003800000 */
[----:B------:R-:W0:Y:S01]  /*0090*/  S2R R0, SR_TID.X ;  /* 0x0000000000007919 */ /* 0x000e220000002100 */
[----:B------:R-:W-:Y:S02]  /*00a0*/  UPRMT UR5, UR6, 0x8880, URZ ;  /* 0x0000888006057896 */ /* 0x000fe4000800003f */
[----:B------:R-:W-:Y:S02]  /*00b0*/  ISETP.NE.AND P0, PT, RZ, UR6, PT ;  /* 0x00000006ff007c0c */ /* 0x000fe4000bf05270 */
[----:B------:R-:W-:-:S04]  /*00c0*/  UISETP.GT.AND UP0, UPT, UR5, URZ, UPT ;  /* 0x0000003f0500728c */ /* 0x000fc8000bf04270 */
[----:B------:R-:W-:-:S06]  /*00d0*/  USEL UR5, URZ, 0x1, !UP0 ;  /* 0x000000013f057887 */ /* 0x000fcc000c000000 */
[----:B------:R-:W-:Y:S02]  /*00e0*/  IMAD.U32 R4, RZ, RZ, UR5 ;  /* 0x00000005ff047e24 */ /* 0x000fe4000f8e00ff */
[----:B------:R-:W-:Y:S02]  /*00f0*/  IMAD.U32 R5, RZ, RZ, UR5 ;  /* 0x00000005ff057e24 */ /* 0x000fe4000f8e00ff */
[----:B------:R-:W-:Y:S02]  /*0100*/  IMAD.U32 R6, RZ, RZ, UR5 ;  /* 0x00000005ff067e24 */ /* 0x000fe4000f8e00ff */
[----:B------:R-:W-:Y:S02]  /*0110*/  IMAD.U32 R7, RZ, RZ, UR5 ;  /* 0x00000005ff077e24 */ /* 0x000fe4000f8e00ff */
[----:B------:R-:W-:Y:S02]  /*0120*/  IMAD.U32 R8, RZ, RZ, UR5 ;  /* 0x00000005ff087e24 */ /* 0x000fe4000f8e00ff */
[----:B------:R-:W-:-:S02]  /*0130*/  IMAD.U32 R9, RZ, RZ, UR5 ;  /* 0x00000005ff097e24 */ /* 0x000fc4000f8e00ff */
[----:B------:R-:W-:Y:S02]  /*0140*/  IMAD.U32 R10, RZ, RZ, UR5 ;  /* 0x00000005ff0a7e24 */ /* 0x000fe4000f8e00ff */
[----:B------:R-:W-:Y:S01]  /*0150*/  IMAD.U32 R11, RZ, RZ, UR5 ;  /* 0x00000005ff0b7e24 */ /* 0x000fe2000f8e00ff */
[----:B------:R-:W-:Y:S06]  /*0160*/  @P0 BRA `(.L_x_4142) ;  /* 0x0000000000880947 */ /* 0x000fec0003800000 */
[----:B------:R-:W-:Y:S02]  /*0170*/  ULDC.64 UR6, c[0x0][0x220] ;  /* 0x0000880000067ab9 */ /* 0x000fe40000000a00 */
[----:B------:R-:W-:-:S04]  /*0180*/  UIADD3 UR5, UP0, UR4, UR6, URZ ;  /* 0x0000000604057290 */ /* 0x000fc8000ff1e03f */
[----:B------:R-:W-:Y:S02]  /*0190*/  ULEA.HI.X.SX32 UR6, UR4, UR7, 0x1, UP0 ;  /* 0x0000000704067291 */ /* 0x000fe400080f0e3f */
[----:B------:R-:W-:-:S04]  /*01a0*/  IMAD.U32 R2, RZ, RZ, UR5 ;  /* 0x00000005ff027e24 */ /* 0x000fc8000f8e00ff */
[----:B------:R-:W-:Y:S02]  /*01b0*/  IMAD.U32 R3, RZ, RZ, UR6 ;  /* 0x00000006ff037e24 */ /* 0x000fe4000f8e00ff */
[----:B0-----:R-:W-:-:S05]  /*01c0*/  IMAD.WIDE.U32 R2, R0, 0x2, R2 ;  /* 0x0000000200027825 */ /* 0x001fca00078e0002 */
[----:B------:R-:W2:Y:S04]  /*01d0*/  LDG.E.U16 R5, desc[UR8][R2.64+0x300] ;  /* 0x0003000802057981 */ /* 0x000ea8000c1e1500 */
[----:B------:R-:W3:Y:S04]  /*01e0*/  LDG.E.U16 R7, desc[UR8][R2.64+0x200] ;  /* 0x0002000802077981 */ /* 0x000ee8000c1e1500 */
[----:B------:R-:W4:Y:S04]  /*01f0*/  LDG.E.U16 R8, desc[UR8][R2.64+0x100] ;  /* 0x0001000802087981 */ /* 0x000f28000c1e1500 */
[----:B------:R-:W5:Y:S01]  /*0200*/  LDG.E.U16 R9, desc[UR8][R2.64] ;  /* 0x0000000802097981 */ /* 0x000f62000c1e1500 */
[----:B--2---:R-:W-:-:S02]  /*0210*/  PRMT R4, R5, 0x7770, RZ ;  /* 0x0000777005047816 */ /* 0x004fc400000000ff */
[----:B------:R-:W-:Y:S02]  /*0220*/  PRMT R5, R5, 0x7771, RZ ;  /* 0x0000777105057816 */ /* 0x000fe400000000ff */
[----:B------:R-:W-:Y:S02]  /*0230*/  ISETP.NE.AND P6, PT, R4, RZ, PT ;  /* 0x000000ff0400720c */ /* 0x000fe40003fc5270 */
[----:B---3--:R-:W-:Y:S02]  /*0240*/  PRMT R4, R7, 0x7771, RZ ;  /* 0x0000777107047816 */ /* 0x008fe400000000ff */
[----:B------:R-:W-:Y:S02]  /*0250*/  ISETP.NE.AND P5, PT, R5, RZ, PT ;  /* 0x000000ff0500720c */ /* 0x000fe40003fa5270 */
[----:B----4-:R-:W-:Y:S02]  /*0260*/  PRMT R5, R8, 0x7770, RZ ;  /* 0x0000777008057816 */ /* 0x010fe400000000ff */
[----:B------:R-:W-:-:S02]  /*0270*/  ISETP.NE.AND P3, PT, R4, RZ, PT ;  /* 0x000000ff0400720c */ /* 0x000fc40003f65270 */
[----:B------:R-:W-:Y:S02]  /*0280*/  PRMT R6, R7, 0x7770, RZ ;  /* 0x0000777007067816 */ /* 0x000fe400000000ff */
[----:B------:R-:W-:Y:S02]  /*0290*/  PRMT R4, R8, 0x7771, RZ ;  /* 0x0000777108047816 */ /* 0x000fe400000000ff */
[C---:B-----5:R-:W-:Y:S02]  /*02a0*/  PRMT R3, R9.reuse, 0x7770, RZ ;  /* 0x0000777009037816 */ /* 0x060fe400000000ff */
[----:B------:R-:W-:Y:S02]  /*02b0*/  PRMT R2, R9, 0x7771, RZ ;  /* 0x0000777109027816 */ /* 0x000fe400000000ff */
[----:B------:R-:W-:Y:S02]  /*02c0*/  ISETP.NE.AND P2, PT, R5, RZ, PT ;  /* 0x000000ff0500720c */ /* 0x000fe40003f45270 */
[----:B------:R-:W-:-:S02]  /*02d0*/  SEL R5, RZ, 0x1, !P6 ;  /* 0x00000001ff057807 */ /* 0x000fc40007000000 */
[----:B------:R-:W-:Y:S02]  /*02e0*/  ISETP.NE.AND P4, PT, R6, RZ, PT ;  /* 0x000000ff0600720c */ /* 0x000fe40003f85270 */
[----:B------:R-:W-:Y:S02]  /*02f0*/  ISETP.NE.AND P1, PT, R4, RZ, PT ;  /* 0x000000ff0400720c */ /* 0x000fe40003f25270 */
[----:B------:R-:W-:Y:S02]  /*0300*/  ISETP.NE.AND P0, PT, R3, RZ, PT ;  /* 0x000000ff0300720c */ /* 0x000fe40003f05270 */
[----:B------:R-:W-:Y:S02]  /*0310*/  ISETP.NE.AND P6, PT, R2, RZ, PT ;  /* 0x000000ff0200720c */ /* 0x000fe40003fc5270 */
[----:B------:R-:W-:Y:S02]  /*0320*/  SEL R4, RZ, 0x1, !P5 ;  /* 0x00000001ff047807 */ /* 0x000fe40006800000 */
[----:B------:R-:W-:-:S02]  /*0330*/  SEL R7, RZ, 0x1, !P4 ;  /* 0x00000001ff077807 */ /* 0x000fc40006000000 */
[----:B------:R-:W-:Y:S02]  /*0340*/  SEL R6, RZ, 0x1, !P3 ;  /* 0x00000001ff067807 */ /* 0x000fe40005800000 */
[----:B------:R-:W-:Y:S02]  /*0350*/  SEL R9, RZ, 0x1, !P2 ;  /* 0x00000001ff097807 */ /* 0x000fe40005000000 */
[----:B------:R-:W-:Y:S02]  /*0360*/  SEL R8, RZ, 0x1, !P1 ;  /* 0x00000001ff087807 */ /* 0x000fe40004800000 */
[----:B------:R-:W-:Y:S02]  /*0370*/  SEL R11, RZ, 0x1, !P0 ;  /* 0x00000001ff0b7807 */ /* 0x000fe40004000000 */
[----:B------:R-:W-:-:S07]  /*0380*/  SEL R10, RZ, 0x1, !P6 ;  /* 0x00000001ff0a7807 */ /* 0x000fce0007000000 */
.L_x_4142:
[----:B------:R-:W-:Y:S01]  /*0390*/  ULDC.64 UR6, c[0x0][0x218] ;  /* 0x0000860000067ab9 */ /* 0x000fe20000000a00 */
[----:B------:R-:W-:Y:S01]  /*03a0*/  PRMT R11, R10, 0x7604, R11 ;  /* 0x000076040a0b7816 */ /* 0x000fe2000000000b */
[----:B------:R-:W-:Y:S01]  /*03b0*/  UIADD3 UR5, UP0, UR4, UR6, URZ ;  /* 0x0000000604057290 */ /* 0x000fe2000ff1e03f */
[----:B------:R-:W-:Y:S02]  /*03c0*/  PRMT R9, R8, 0x7604, R9 ;  /* 0x0000760408097816 */ /* 0x000fe40000000009 */
[----:B------:R-:W-:Y:S01]  /*03d0*/  PRMT R7, R6, 0x7604, R7 ;  /* 0x0000760406077816 */ /* 0x000fe20000000007 */
[----:B------:R-:W-:Y:S01]  /*03e0*/  UIADD3.X UR6, URZ, UR7, URZ, UP0, !UPT ;  /* 0x000000073f067290 */ /* 0x000fe200087fe43f */
[----:B------:R-:W-:Y:S01]  /*03f0*/  PRMT R5, R4, 0x7604, R5 ;  /* 0x0000760404057816 */ /* 0x000fe20000000005 */
[----:B------:R-:W-:-:S04]  /*0400*/  IMAD.U32 R2, RZ, RZ, UR5 ;  /* 0x00000005ff027e24 */ /* 0x000fc8000f8e00ff */
[----:B------:R-:W-:Y:S02]  /*0410*/  IMAD.U32 R3, RZ, RZ, UR6 ;  /* 0x00000006ff037e24 */ /* 0x000fe4000f8e00ff */
[----:B0-----:R-:W-:-:S05]  /*0420*/  IMAD.WIDE R2, R0, 0x2, R2 ;  /* 0x0000000200027825 */ /* 0x001fca00078e0202 */
[----:B------:R-:W-:Y:S04]  /*0430*/  STG.E.U16 desc[UR8][R2.64], R11 ;  /* 0x0000000b02007986 */ /* 0x000fe8000c101508 */
[----:B------:R-:W-:Y:S04]  /*0440*/  STG.E.U16 desc[UR8][R2.64+0x100], R9 ;  /* 0x0001000902007986 */ /* 0x000fe8000c101508 */
[----:B------:R-:W-:Y:S04]  /*0450*/  STG.E.U16 desc[UR8][R2.64+0x200], R7 ;  /* 0x0002000702007986 */ /* 0x000fe8000c101508 */
[----:B------:R-:W-:Y:S01]  /*0460*/  STG.E.U16 desc[UR8][R2.64+0x300], R5 ;  /* 0x0003000502007986 */ /* 0x000fe2000c101508 */
[----:B------:R-:W-:Y:S05]  /*0470*/  EXIT ;  /* 0x000000000000794d */ /* 0x000fea0003800000 */
.L_x_4141:
[----:B------:R-:W0:Y:S02]  /*0480*/  S2R R15, SR_TID.X ;  /* 0x00000000000f7919 */ /* 0x000e240000002100 */
[----:B0-----:R-:W-:Y:S01]  /*0490*/  ISETP.GE.AND P6, PT, R15, R0, PT ;  /* 0x000000000f00720c */ /* 0x001fe20003fc6270 */
[----:B------:R-:W-:-:S12]  /*04a0*/  IMAD.MOV.U32 R17, RZ, RZ, R15 ;  /* 0x000000ffff117224 */ /* 0x000fd800078e000f */
[----:B------:R-:W-:Y:S01]  /*04b0*/  @!P6 VIADD R17, R15, 0x80 ;  /* 0x000000800f11e836 */ /* 0x000fe20000000000 */
[----:B------:R-:W-:Y:S01]  /*04c0*/  PRMT R14, RZ, 0x7610, R14 ;  /* 0x00007610ff0e7816 */ /* 0x000fe2000000000e */
[----:B------:R-:W0:Y:S03]  /*04d0*/  @!P6 LDC.64 R10, c[0x0][0x220] ;  /* 0x00008800ff0aeb82 */ /* 0x000e260000000a00 */
[----:B------:R-:W-:-:S13]  /*04e0*/  ISETP.GE.AND P0, PT, R17, R0, PT ;  /* 0x000000001100720c */ /* 0x000fda0003f06270 */
[C---:B------:R-:W-:Y:S01]  /*04f0*/  @!P0 VIADD R3, R17.reuse, UR4 ;  /* 0x0000000411038c36 */ /* 0x040fe20008000000 */
[----:B------:R-:W1:Y:S01]  /*0500*/  @!P0 LDC.64 R4, c[0x0][0x220] ;  /* 0x00008800ff048b82 */ /* 0x000e620000000a00 */
[----:B------:R-:W-:-:S05]  /*0510*/  @!P0 VIADD R17, R17, 0x80 ;  /* 0x0000008011118836 */ /* 0x000fca0000000000 */
[----:B------:R-:W-:-:S13]  /*0520*/  ISETP.GE.AND P3, PT, R17, R0, PT ;  /* 0x000000001100720c */ /* 0x000fda0003f66270 */
[----:B------:R-:W2:Y:S01]  /*0530*/  @!P3 LDC.64 R6, c[0x0][0x220] ;  /* 0x00008800ff06bb82 */ /* 0x000ea20000000a00 */
[----:B-1----:R-:W-:-:S05]  /*0540*/  @!P0 IADD3 R2, P1, R3, R4, RZ ;  /* 0x0000000403028210 */ /* 0x002fca0007f3e0ff */
[----:B------:R-:W-:-:S05]  /*0550*/  @!P0 IMAD.X R3, RZ, RZ, R5, P1 ;  /* 0x000000ffff038224 */ /* 0x000fca00008e0605 */
[----:B------:R-:W3:Y:S01]  /*0560*/  @!P0 LDG.E.U8 R2, desc[UR8][R2.64] ;  /* 0x0000000802028981 */ /* 0x000ee2000c1e1100 */
[----:B------:R-:W-:-:S05]  /*0570*/  @!P3 VIADD R5, R17, UR4 ;  /* 0x000000041105bc36 */ /* 0x000fca0008000000 */
[----:B--2---:R-:W-:-:S05]  /*0580*/  @!P3 IADD3 R4, P1, R5, R6, RZ ;  /* 0x000000060504b210 */ /* 0x004fca0007f3e0ff */
[----:B------:R-:W-:-:S05]  /*0590*/  @!P3 IMAD.X R5, RZ, RZ, R7, P1 ;  /* 0x000000ffff05b224 */ /* 0x000fca00008e0607 */
[----:B------:R-:W2:Y:S01]  /*05a0*/  @!P3 LDG.E.U8 R4, desc[UR8][R4.64] ;  /* 0x000000080404b981 */ /* 0x000ea2000c1e1100 */
[----:B------:R-:W-:Y:S01]  /*05b0*/  @!P3 VIADD R17, R17, 0x80 ;  /* 0x000000801111b836 */ /* 0x000fe20000000000 */
[----:B------:R-:W-:-:S04]  /*05c0*/  PRMT R16, RZ, 0x7610, R16 ;  /* 0x00007610ff107816 */ /* 0x000fc80000000010 */
        /* <DEDUP_REMOVED lines=11> */
[----:B---3--:R-:W-:Y:S02]  /*0680*/  @!P0 ISETP.NE.AND P4, PT, R2, RZ, PT ;  /* 0x000000ff0200820c */ /* 0x008fe40003f85270 */
[----:B------:R-:W3:Y:S02]  /*0690*/  @!P2 LDC.64 R2, c[0x0][0x220] ;  /* 0x00008800ff02ab82 */ /* 0x000ee40000000a00 */
[----:B------:R-:W-:Y:S02]  /*06a0*/  @!P0 SEL R14, RZ, 0x1, !P4 ;  /* 0x00000001ff0e8807 */ /* 0x000fe40006000000 */
[----:B------:R-:W-:-:S13]  /*06b0*/  ISETP.GE.AND P0, PT, R17, R0, PT ;  /* 0x000000001100720c */ /* 0x000fda0003f06270 */
[C---:B------:R-:W-:Y:S01]  /*06c0*/  @!P0 VIADD R19, R17.reuse, UR4 ;  /* 0x0000000411138c36 */ /* 0x040fe20008000000 */
[----:B--2---:R-:W-:Y:S01]  /*06d0*/  @!P3 ISETP.NE.AND P4, PT, R4, RZ, PT ;  /* 0x000000ff0400b20c */ /* 0x004fe20003f85270 */
[----:B------:R-:W-:Y:S01]  /*06e0*/  @!P0 VIADD R17, R17, 0x80 ;  /* 0x0000008011118836 */ /* 0x000fe20000000000 */
[----:B------:R-:W2:Y:S02]  /*06f0*/  @!P0 LDC.64 R4, c[0x0][0x220] ;  /* 0x00008800ff048b82 */ /* 0x000ea40000000a00 */
[----:B------:R-:W-:Y:S02]  /*0700*/  @!P3 SEL R16, RZ, 0x1, !P4 ;  /* 0x00000001ff10b807 */ /* 0x000fe40006000000 */
[----:B------:R-:W-:Y:S02]  /*0710*/  ISETP.GE.AND P3, PT, R17, R0, PT ;  /* 0x000000001100720c */ /* 0x000fe40003f66270 */
[----:B-1----:R-:W-:Y:S01]  /*0720*/  @!P1 IADD3 R12, P4, R7, R12, RZ ;  /* 0x0000000c070c9210 */ /* 0x002fe20007f9e0ff */
[----:B------:R-:W-:-:S04]  /*0730*/  @!P6 VIADD R7, R15, UR4 ;  /* 0x000000040f07ec36 */ /* 0x000fc80008000000 */
[----:B------:R-:W-:Y:S01]  /*0740*/  @!P1 IMAD.X R13, RZ, RZ, R13, P4 ;  /* 0x000000ffff0d9224 */ /* 0x000fe200020e060d */
[----:B0-----:R-:W-:-:S04]  /*0750*/  @!P6 IADD3 R10, P4, R7, R10, RZ ;  /* 0x0000000a070ae210 */ /* 0x001fc80007f9e0ff */
[----:B------:R-:W5:Y:S01]  /*0760*/  @!P1 LDG.E.U8 R12, desc[UR8][R12.64] ;  /* 0x000000080c0c9981 */ /* 0x000f62000c1e1100 */
[----:B------:R-:W0:Y:S01]  /*0770*/  @!P3 LDC.64 R6, c[0x0][0x220] ;  /* 0x00008800ff06bb82 */ /* 0x000e220000000a00 */
[----:B------:R-:W-:Y:S01]  /*0780*/  @!P6 IMAD.X R11, RZ, RZ, R11, P4 ;  /* 0x000000ffff0be224 */ /* 0x000fe200020e060b */
[----:B----4-:R-:W-:-:S04]  /*0790*/  @!P5 IADD3 R8, P4, R23, R8, RZ ;  /* 0x000000081708d210 */ /* 0x010fc80007f9e0ff */
[----:B------:R1:W4:Y:S01]  /*07a0*/  @!P6 LDG.E.U8 R10, desc[UR8][R10.64] ;  /* 0x000000080a0ae981 */ /* 0x000322000c1e1100 */
[----:B------:R-:W-:Y:S01]  /*07b0*/  @!P5 IMAD.X R9, RZ, RZ, R9, P4 ;  /* 0x000000ffff09d224 */ /* 0x000fe200020e0609 */
[----:B---3--:R-:W-:-:S04]  /*07c0*/  @!P2 IADD3 R2, P4, R21, R2, RZ ;  /* 0x000000021502a210 */ /* 0x008fc80007f9e0ff */
[----:B------:R-:W3:Y:S01]  /*07d0*/  @!P5 LDG.E.U8 R8, desc[UR8][R8.64] ;  /* 0x000000080808d981 */ /* 0x000ee2000c1e1100 */
[----:B------:R-:W-:Y:S01]  /*07e0*/  @!P2 IMAD.X R3, RZ, RZ, R3, P4 ;  /* 0x000000ffff03a224 */ /* 0x000fe200020e0603 */
[----:B--2---:R-:W-:Y:S01]  /*07f0*/  @!P0 IADD3 R4, P4, R19, R4, RZ ;  /* 0x0000000413048210 */ /* 0x004fe20007f9e0ff */
[----:B------:R-:W-:-:S03]  /*0800*/  @!P3 VIADD R19, R17, UR4 ;  /* 0x000000041113bc36 */ /* 0x000fc60008000000 */
[----:B------:R2:W3:Y:S01]  /*0810*/  @!P2 LDG.E.U8 R13, desc[UR8][R2.64] ;  /* 0x00000008020da981 */ /* 0x0004e2000c1e1100 */
[----:B------:R-:W-:Y:S01]  /*0820*/  @!P0 IMAD.X R5, RZ, RZ, R5, P4 ;  /* 0x000000ffff058224 */ /* 0x000fe200020e0605 */
[----:B0-----:R-:W-:-:S04]  /*0830*/  @!P3 IADD3 R18, P4, R19, R6, RZ ;  /* 0x000000061312b210 */ /* 0x001fc80007f9e0ff */
[----:B------:R0:W3:Y:S01]  /*0840*/  @!P0 LDG.E.U8 R4, desc[UR8][R4.64] ;  /* 0x0000000804048981 */ /* 0x0000e2000c1e1100 */
[----:B------:R-:W-:Y:S02]  /*0850*/  @!P3 IMAD.X R19, RZ, RZ, R7, P4 ;  /* 0x000000ffff13b224 */ /* 0x000fe400020e0607 */
[----:B------:R-:W4:Y:S03]  /*0860*/  @!P6 LDC.64 R6, c[0x0][0x218] ;  /* 0x00008600ff06eb82 */ /* 0x000f260000000a00 */
[----:B------:R-:W3:Y:S01]  /*0870*/  @!P3 LDG.E.U8 R18, desc[UR8][R18.64] ;  /* 0x000000081212b981 */ /* 0x000ee2000c1e1100 */
[----:B------:R-:W-:Y:S01]  /*0880*/  UPRMT UR5, UR6, 0x8880, URZ ;  /* 0x0000888006057896 */ /* 0x000fe2000800003f */
[----:B-1----:R-:W-:-:S03]  /*0890*/  PRMT R11, RZ, 0x7610, R11 ;  /* 0x00007610ff0b7816 */ /* 0x002fc6000000000b */
[----:B------:R-:W-:Y:S01]  /*08a0*/  UISETP.GT.AND UP0, UPT, UR5, URZ, UPT ;  /* 0x0000003f0500728c */ /* 0x000fe2000bf04270 */
[----:B--2---:R-:W-:-:S03]  /*08b0*/  @!P6 VIADD R3, R15, UR4 ;  /* 0x000000040f03ec36 */ /* 0x004fc60008000000 */
[----:B------:R-:W-:Y:S01]  /*08c0*/  USEL UR5, URZ, 0x1, !UP0 ;  /* 0x000000013f057887 */ /* 0x000fe2000c000000 */
[----:B------:R-:W-:Y:S01]  /*08d0*/  PRMT R2, RZ, 0x7610, R2 ;  /* 0x00007610ff027816 */ /* 0x000fe20000000002 */
[----:B------:R-:W-:-:S04]  /*08e0*/  @!P6 VIADD R15, R15, 0x80 ;  /* 0x000000800f0fe836 */ /* 0x000fc80000000000 */
[----:B------:R-:W-:Y:S01]  /*08f0*/  IMAD.U32 R9, RZ, RZ, UR5 ;  /* 0x00000005ff097e24 */ /* 0x000fe2000f8e00ff */
[----:B------:R-:W-:Y:S01]  /*0900*/  BSSY B0, `(.L_x_4143) ;  /* 0x0000056000007945 */ /* 0x000fe20003800000 */
[----:B0-----:R-:W-:-:S03]  /*0910*/  IMAD.U32 R5, RZ, RZ, UR5 ;  /* 0x00000005ff057e24 */ /* 0x001fc6000f8e00ff */
[----:B------:R-:W-:Y:S01]  /*0920*/  BSSY B1, `(.L_x_4144) ;  /* 0x000004c000017945 */ /* 0x000fe20003800000 */
[----:B-----5:R-:W-:-:S04]  /*0930*/  @!P1 ISETP.NE.AND P4, PT, R12, RZ, PT ;  /* 0x000000ff0c00920c */ /* 0x020fc80003f85270 */
[----:B------:R-:W-:Y:S02]  /*0940*/  @!P1 SEL R11, RZ, 0x1, !P4 ;  /* 0x00000001ff0b9807 */ /* 0x000fe40006000000 */
[----:B------:R-:W-:Y:S02]  /*0950*/  ISETP.NE.AND P1, PT, RZ, UR6, PT ;  /* 0x00000006ff007c0c */ /* 0x000fe4000bf25270 */
[----:B----4-:R-:W-:-:S04]  /*0960*/  @!P6 ISETP.NE.AND P4, PT, R10, RZ, PT ;  /* 0x000000ff0a00e20c */ /* 0x010fc80003f85270 */
[----:B------:R-:W-:Y:S02]  /*0970*/  @!P6 SEL R2, RZ, 0x1, !P4 ;  /* 0x00000001ff02e807 */ /* 0x000fe40006000000 */
[----:B------:R-:W-:Y:S01]  /*0980*/  @!P6 IADD3 R6, P4, R3, R6, RZ ;  /* 0x000000060306e210 */ /* 0x000fe20007f9e0ff */
[----:B------:R-:W-:-:S04]  /*0990*/  IMAD.U32 R3, RZ, RZ, UR5 ;  /* 0x00000005ff037e24 */ /* 0x000fc8000f8e00ff */
[----:B------:R-:W-:Y:S01]  /*09a0*/  @!P6 IMAD.X R7, RZ, RZ, R7, P4 ;  /* 0x000000ffff07e224 */ /* 0x000fe200020e0607 */
[----:B------:R-:W-:-:S05]  /*09b0*/  @!P1 PRMT R3, R2, 0x7610, R3 ;  /* 0x0000761002039816 */ /* 0x000fca0000000003 */
[----:B------:R0:W-:Y:S01]  /*09c0*/  @!P6 STG.E.U8 desc[UR8][R6.64], R3 ;  /* 0x000000030600e986 */ /* 0x0001e2000c101108 */
[----:B---3--:R-:W-:Y:S02]  /*09d0*/  @!P2 ISETP.NE.AND P6, PT, R13, RZ, PT ;  /* 0x000000ff0d00a20c */ /* 0x008fe40003fc5270 */
[----:B------:R-:W-:Y:S01]  /*09e0*/  @!P5 ISETP.NE.AND P4, PT, R8, RZ, PT ;  /* 0x000000ff0800d20c */ /* 0x000fe20003f85270 */
[----:B------:R-:W-:Y:S01]  /*09f0*/  IMAD.U32 R2, RZ, RZ, UR5 ;  /* 0x00000005ff027e24 */ /* 0x000fe2000f8e00ff */
[----:B------:R-:W-:Y:S02]  /*0a00*/  PRMT R8, RZ, 0x7610, R8 ;  /* 0x00007610ff087816 */ /* 0x000fe40000000008 */
[----:B0-----:R-:W-:Y:S02]  /*0a10*/  PRMT R6, RZ, 0x7610, R6 ;  /* 0x00007610ff067816 */ /* 0x001fe40000000006 */
[----:B------:R-:W-:Y:S02]  /*0a20*/  @!P2 SEL R6, RZ, 0x1, !P6 ;  /* 0x00000001ff06a807 */ /* 0x000fe40007000000 */
[----:B------:R-:W-:-:S02]  /*0a30*/  ISETP.GE.AND P2, PT, R15, R0, PT ;  /* 0x000000000f00720c */ /* 0x000fc40003f46270 */
[----:B------:R-:W-:Y:S02]  /*0a40*/  @!P5 SEL R8, RZ, 0x1, !P4 ;  /* 0x00000001ff08d807 */ /* 0x000fe40006000000 */
[----:B------:R-:W-:Y:S02]  /*0a50*/  @!P0 ISETP.NE.AND P5, PT, R4, RZ, PT ;  /* 0x000000ff0400820c */ /* 0x000fe40003fa5270 */
[----:B------:R-:W-:Y:S01]  /*0a60*/  @!P3 ISETP.NE.AND P4, PT, R18, RZ, PT ;  /* 0x000000ff1200b20c */ /* 0x000fe20003f85270 */
[----:B------:R-:W-:Y:S01]  /*0a70*/  IMAD.U32 R4, RZ, RZ, UR5 ;  /* 0x00000005ff047e24 */ /* 0x000fe2000f8e00ff */
[----:B------:R-:W-:Y:S01]  /*0a80*/  @!P1 PRMT R9, R11, 0x7610, R9 ;  /* 0x000076100b099816 */ /* 0x000fe20000000009 */
[----:B------:R-:W-:Y:S01]  /*0a90*/  IMAD.U32 R12, RZ, RZ, UR5 ;  /* 0x00000005ff0c7e24 */ /* 0x000fe2000f8e00ff */
[----:B------:R-:W-:Y:S01]  /*0aa0*/  PRMT R11, RZ, 0x7610, R11 ;  /* 0x00007610ff0b7816 */ /* 0x000fe2000000000b */
[----:B------:R-:W-:Y:S01]  /*0ab0*/  IMAD.U32 R10, RZ, RZ, UR5 ;  /* 0x00000005ff0a7e24 */ /* 0x000fe2000f8e00ff */
[----:B------:R-:W-:-:S02]  /*0ac0*/  PRMT R7, RZ, 0x7610, R7 ;  /* 0x00007610ff077816 */ /* 0x000fc40000000007 */
[----:B------:R-:W-:Y:S02]  /*0ad0*/  PRMT R3, R2, 0x7610, R3 ;  /* 0x0000761002037816 */ /* 0x000fe40000000003 */
[----:B------:R-:W-:Y:S02]  /*0ae0*/  @!P0 SEL R11, RZ, 0x1, !P5 ;  /* 0x00000001ff0b8807 */ /* 0x000fe40006800000 */
[----:B------:R-:W-:Y:S02]  /*0af0*/  @!P3 SEL R7, RZ, 0x1, !P4 ;  /* 0x00000001ff07b807 */ /* 0x000fe40006000000 */
[----:B------:R-:W-:Y:S02]  /*0b00*/  @!P1 PRMT R12, R14, 0x7610, R12 ;  /* 0x000076100e0c9816 */ /* 0x000fe4000000000c */
[----:B------:R-:W-:Y:S02]  /*0b10*/  @!P1 PRMT R10, R16, 0x7610, R10 ;  /* 0x00007610100a9816 */ /* 0x000fe4000000000a */
[----:B------:R-:W-:-:S02]  /*0b20*/  @!P1 PRMT R5, R8, 0x7610, R5 ;  /* 0x0000761008059816 */ /* 0x000fc40000000005 */
[----:B------:R-:W-:Y:S02]  /*0b30*/  @!P1 PRMT R4, R6, 0x7610, R4 ;  /* 0x0000761006049816 */ /* 0x000fe40000000004 */
[----:B------:R-:W-:Y:S02]  /*0b40*/  @!P1 PRMT R3, R11, 0x7610, R3 ;  /* 0x000076100b039816 */ /* 0x000fe40000000003 */
[----:B------:R-:W-:Y:S01]  /*0b50*/  @!P1 PRMT R2, R7, 0x7610, R2 ;  /* 0x0000761007029816 */ /* 0x000fe20000000002 */
        /* <DEDUP_REMOVED lines=15> */
.L_x_4145:
        /* <DEDUP_REMOVED lines=8> */
.L_x_4146:
        /* <DEDUP_REMOVED lines=8> */
.L_x_4147:
        /* <DEDUP_REMOVED lines=9> */
.L_x_4148:
[----:B------:R-:W-:Y:S05]  /*0de0*/  BSYNC B1 ;  /* 0x0000000000017941 */ /* 0x000fea0003800000 */
.L_x_4144:
[----:B------:R-:W-:-:S13]  /*0df0*/  ISETP.GE.AND P0, PT, R15, R0, PT ;  /* 0x000000000f00720c */ /* 0x000fda0003f06270 */
[----:B012---:R-:W0:Y:S01]  /*0e00*/  @!P0 LDC.64 R6, c[0x0][0x218] ;  /* 0x00008600ff068b82 */ /* 0x007e220000000a00 */
[C---:B------:R-:W-:Y:S02]  /*0e10*/  @!P0 VIADD R5, R15.reuse, UR4 ;  /* 0x000000040f058c36 */ /* 0x040fe40008000000 */
[----:B------:R-:W-:-:S03]  /*0e20*/  @!P0 VIADD R15, R15, 0x80 ;  /* 0x000000800f0f8836 */ /* 0x000fc60000000000 */
[----:B0-----:R-:W-:-:S05]  /*0e30*/  @!P0 IADD3 R4, P1, R5, R6, RZ ;  /* 0x0000000605048210 */ /* 0x001fca0007f3e0ff */
[----:B------:R-:W-:-:S05]  /*0e40*/  @!P0 IMAD.X R5, RZ, RZ, R7, P1 ;  /* 0x000000ffff058224 */ /* 0x000fca00008e0607 */
[----:B------:R2:W-:Y:S03]  /*0e50*/  @!P0 STG.E.U8 desc[UR8][R4.64], R3 ;  /* 0x0000000304008986 */ /* 0x0005e6000c101108 */
.L_x_4149:
[----:B------:R-:W-:Y:S05]  /*0e60*/  BSYNC B0 ;  /* 0x0000000000007941 */ /* 0x000fea0003800000 */
.L_x_4143:
[----:B------:R-:W-:Y:S05]  /*0e70*/  WARPSYNC.ALL ;  /* 0x0000000000007948 */ /* 0x000fea0003800000 */
[----:B------:R-:W-:-:S13]  /*0e80*/  ISETP.GE.AND P0, PT, R15, R0, PT ;  /* 0x000000000f00720c */ /* 0x000fda0003f06270 */
[----:B------:R-:W-:Y:S05]  /*0e90*/  @P0 EXIT ;  /* 0x000000000000094d */ /* 0x000fea0003800000 */
[----:B--2---:R-:W-:Y:S01]  /*0ea0*/  VIADD R4, R15, UR4 ;  /* 0x000000040f047c36 */ /* 0x004fe20008000000 */
[----:B------:R-:W-:-:S04]  /*0eb0*/  ULDC.64 UR6, c[0x0][0x218] ;  /* 0x0000860000067ab9 */ /* 0x000fc80000000a00 */
[----:B------:R-:W-:-:S05]  /*0ec0*/  IADD3 R4, P0, R4, UR6, RZ ;  /* 0x0000000604047c10 */ /* 0x000fca000ff1e0ff */
[----:B-1----:R-:W-:-:S05]  /*0ed0*/  IMAD.X R5, RZ, RZ, UR7, P0 ;  /* 0x00000007ff057e24 */ /* 0x002fca00080e06ff */
[----:B------:R-:W-:Y:S01]  /*0ee0*/  STG.E.U8 desc[UR8][R4.64], R2 ;  /* 0x0000000204007986 */ /* 0x000fe2000c101108 */
[----:B------:R-:W-:Y:S05]  /*0ef0*/  EXIT ;  /* 0x000000000000794d */ /* 0x000fea0003800000 */
.L_x_4150:
        /* <DEDUP_REMOVED lines=16> */
.L_x_32054:


//--------------------- .text._ZN2at6native29vectorized_elementwise_kernelILi4ENS0_13AUnaryFunctorIbbbZZZNS0_21heaviside_kernel_cudaERNS_18TensorIteratorBaseEENKUlvE_clEvENKUlvE7_clEvEUlbbE_EESt5arrayIPcLm2EEEEviT0_T1_ --------------------------
	.section	.text._ZN2at6native29vectorized_elementwise_kernelILi4ENS0_13AUnaryFunctorIbbbZZZNS0_21heaviside_kernel_cudaERNS_18TensorIteratorBaseEENKUlvE_clEvENKUlvE7_clEvEUlbbE_EESt5arrayIPcLm2EEEEviT0_T1_,"ax",@progbits
	.align	128
        .global         _ZN2at6native29vectorized_elementwise_kernelILi4ENS0_13AUnaryFunctorIbbbZZZNS0_21heaviside_kernel_cudaERNS_18TensorIteratorBaseEENKUlvE_clEvENKUlvE7_clEvEUlbbE_EESt5arrayIPcLm2EEEEviT0_T1_
        .type           _ZN2at6native29vectorized_elementwise_kernelILi4ENS0_13AUnaryFunctorIbbbZZZNS0_21heaviside_kernel_cudaERNS_18TensorIteratorBaseEENKUlvE_clEvENKUlvE7_clEvEUlbbE_EESt5arrayIPcLm2EEEEviT0_T1_,@function
        .size           _ZN2at6native29vectorized_elementwise_kernelILi4ENS0_13AUnaryFunctorIbbbZZZNS0_21heaviside_kernel_cudaERNS_18TensorIteratorBaseEENKUlvE_clEvENKUlvE7_clEvEUlbbE_EESt5arrayIPcLm2EEEEviT0_T1_,(.L_x_32055 - _ZN2at6native29vectorized_elementwise_kernelILi4ENS0_13AUnaryFunctorIbbbZZZNS0_21heaviside_kernel_cudaERNS_18TensorIteratorBaseEENKUlvE_clEvENKUlvE7_clEvEUlbbE_EESt5arrayIPcLm2EEEEviT0_T1_)
        .other          _ZN2at6native29vectorized_elementwise_kernelILi4ENS0_13AUnaryFunctorIbbbZZZNS0_21heaviside_kernel_cudaERNS_18TensorIteratorBaseEENKUlvE_clEvENKUlvE7_clEvEUlbbE_EESt5arrayIPcLm2EEEEviT0_T1_,@"STO_CUDA_ENTRY STV_DEFAULT"
_ZN2at6native29vectorized_elementwise_kernelILi4ENS0_13AUnaryFunctorIbbbZZZNS0_21heaviside_kernel_cudaERNS_18TensorIteratorBaseEENKUlvE_clEvENKUlvE7_clEvEUlbbE_EESt5arrayIPcLm2EEEEviT0_T1_:
.text._ZN2at6native29vectorized_elementwise_kernelILi4ENS0_13AUnaryFunctorIbbbZZZNS0_21heaviside_kernel_cudaERNS_18TensorIteratorBaseEENKUlvE_clEvENKUlvE7_clEvEUlbbE_EESt5arrayIPcLm2EEEEviT0_T1_:
        /* <DEDUP_REMOVED lines=29> */
[----:B------:R-:W2:Y:S04]  /*01d0*/  LDG.E R7, desc[UR8][R2.64+0x200] ;  /* 0x0002000802077981 */ /* 0x000ea8000c1e1900 */
[----:B------:R-:W3:Y:S01]  /*01e0*/  LDG.E R8, desc[UR8][R2.64] ;  /* 0x0000000802087981 */ /* 0x000ee2000c1e1900 */
[C---:B--2---:R-:W-:Y:S02]  /*01f0*/  PRMT R4, R7.reuse, 0x7770, RZ ;  /* 0x0000777007047816 */ /* 0x044fe400000000ff */
[C---:B------:R-:W-:Y:S02]  /*0200*/  PRMT R5, R7.reuse, 0x7771, RZ ;  /* 0x0000777107057816 */ /* 0x040fe400000000ff */
[----:B------:R-:W-:Y:S02]  /*0210*/  ISETP.NE.AND P6, PT, R4, RZ, PT ;  /* 0x000000ff0400720c */ /* 0x000fe40003fc5270 */
[----:B------:R-:W-:-:S02]  /*0220*/  PRMT R4, R7, 0x7773, RZ ;  /* 0x0000777307047816 */ /* 0x000fc400000000ff */
[----:B---3--:R-:W-:Y:S02]  /*0230*/  PRMT R3, R8, 0x7772, RZ ;  /* 0x0000777208037816 */ /* 0x008fe400000000ff */
[----:B------:R-:W-:Y:S02]  /*0240*/  ISETP.NE.AND P5, PT, R5, RZ, PT ;  /* 0x000000ff0500720c */ /* 0x000fe40003fa5270 */
[----:B------:R-:W-:Y:S02]  /*0250*/  ISETP.NE.AND P3, PT, R4, RZ, PT ;  /* 0x000000ff0400720c */ /* 0x000fe40003f65270 */
[----:B------:R-:W-:Y:S02]  /*0260*/  PRMT R6, R7, 0x7772, RZ ;  /* 0x0000777207067816 */ /* 0x000fe400000000ff */
[C---:B------:R-:W-:Y:S02]  /*0270*/  PRMT R5, R8.reuse, 0x7770, RZ ;  /* 0x0000777008057816 */ /* 0x040fe400000000ff */
[----:B------:R-:W-:-:S02]  /*0280*/  PRMT R4, R8, 0x7771, RZ ;  /* 0x0000777108047816 */ /* 0x000fc400000000ff */
[----:B------:R-:W-:Y:S02]  /*0290*/  PRMT R2, R8, 0x7773, RZ ;  /* 0x0000777308027816 */ /* 0x000fe400000000ff */
[----:B------:R-:W-:Y:S02]  /*02a0*/  ISETP.NE.AND P0, PT, R3, RZ, PT ;  /* 0x000000ff0300720c */ /* 0x000fe40003f05270 */
[----:B------:R-:W-:Y:S02]  /*02b0*/  SEL R3, RZ, 0x1, !P6 ;  /* 0x00000001ff037807 */ /* 0x000fe40007000000 */
[----:B------:R-:W-:Y:S02]  /*02c0*/  ISETP.NE.AND P4, PT, R6, RZ, PT ;  /* 0x000000ff0600720c */ /* 0x000fe40003f85270 */
[----:B------:R-:W-:Y:S02]  /*02d0*/  ISETP.NE.AND P2, PT, R5, RZ, PT ;  /* 0x000000ff0500720c */ /* 0x000fe40003f45270 */
[----:B------:R-:W-:-:S02]  /*02e0*/  ISETP.NE.AND P1, PT, R4, RZ, PT ;  /* 0x000000ff0400720c */ /* 0x000fc40003f25270 */
[----:B------:R-:W-:Y:S02]  /*02f0*/  ISETP.NE.AND P6, PT, R2, RZ, PT ;  /* 0x000000ff0200720c */ /* 0x000fe40003fc5270 */
[----:B------:R-:W-:Y:S02]  /*0300*/  SEL R2, RZ, 0x1, !P5 ;  /* 0x00000001ff027807 */ /* 0x000fe40006800000 */
[----:B------:R-:W-:Y:S02]  /*0310*/  SEL R5, RZ, 0x1, !P4 ;  /* 0x00000001ff057807 */ /* 0x000fe40006000000 */
[----:B------:R-:W-:Y:S02]  /*0320*/  SEL R4, RZ, 0x1, !P3 ;  /* 0x00000001ff047807 */ /* 0x000fe40005800000 */
[----:B------:R-:W-:Y:S02]  /*0330*/  SEL R9, RZ, 0x1, !P2 ;  /* 0x00000001ff097807 */ /* 0x000fe40005000000 */
[----:B------:R-:W-:-:S02]  /*0340*/  SEL R8, RZ, 0x1, !P1 ;  /* 0x00000001ff087807 */ /* 0x000fc40004800000 */
[----:B------:R-:W-:Y:S02]  /*0350*/  SEL R7, RZ, 0x1, !P0 ;  /* 0x00000001ff077807 */ /* 0x000fe40004000000 */
[----:B------:R-:W-:-:S07]  /*0360*/  SEL R6, RZ, 0x1, !P6 ;  /* 0x00000001ff067807 */ /* 0x000fce0007000000 */
.L_x_4152:
[----:B------:R-:W-:Y:S01]  /*0370*/  ULDC.64 UR6, c[0x0][0x218] ;  /* 0x0000860000067ab9 */ /* 0x000fe20000000a00 */
[----:B------:R-:W-:Y:S01]  /*0380*/  PRMT R8, R8, 0x7604, R9 ;  /* 0x0000760408087816 */ /* 0x000fe20000000009 */
[----:B------:R-:W-:Y:S01]  /*0390*/  UIADD3 UR5, UP0, UR4, UR6, URZ ;  /* 0x0000000604057290 */ /* 0x000fe2000ff1e03f */
[----:B------:R-:W-:Y:S02]  /*03a0*/  PRMT R10, R2, 0x7604, R3 ;  /* 0x00007604020a7816 */ /* 0x000fe40000000003 */
[----:B------:R-:W-:Y:S01]  /*03b0*/  PRMT R7, R7, 0x7054, R8 ;  /* 0x0000705407077816 */ /* 0x000fe20000000008 */
[----:B------:R-:W-:Y:S01]  /*03c0*/  UIADD3.X UR6, URZ, UR7, URZ, UP0, !UPT ;  /* 0x000000073f067290 */ /* 0x000fe200087fe43f */
[----:B------:R-:W-:Y:S01]  /*03d0*/  PRMT R5, R5, 0x7054, R10 ;  /* 0x0000705405057816 */ /* 0x000fe2000000000a */
[----:B------:R-:W-:Y:S01]  /*03e0*/  IMAD.U32 R2, RZ, RZ, UR5 ;  /* 0x00000005ff027e24 */ /* 0x000fe2000f8e00ff */
[----:B------:R-:W-:Y:S02]  /*03f0*/  PRMT R7, R6, 0x654, R7 ;  /* 0x0000065406077816 */ /* 0x000fe40000000007 */
[----:B------:R-:W-:Y:S01]  /*0400*/  PRMT R5, R4, 0x654, R5 ;  /* 0x0000065404057816 */ /* 0x000fe20000000005 */
[----:B------:R-:W-:-:S02]  /*0410*/  IMAD.U32 R3, RZ, RZ, UR6 ;  /* 0x00000006ff037e24 */ /* 0x000fc4000f8e00ff */
[----:B0-----:R-:W-:-:S05]  /*0420*/  IMAD.WIDE R2, R0, 0x4, R2 ;  /* 0x0000000400027825 */ /* 0x001fca00078e0202 */
[----:B------:R-:W-:Y:S04]  /*0430*/  STG.E desc[UR8][R2.64], R7 ;  /* 0x0000000702007986 */ /* 0x000fe8000c101908 */
[----:B------:R-:W-:Y:S01]  /*0440*/  STG.E desc[UR8][R2.64+0x200], R5 ;  /* 0x0002000502007986 */ /* 0x000fe2000c101908 */
[----:B------:R-:W-:Y:S05]  /*0450*/  EXIT ;  /* 0x000000000000794d */ /* 0x000fea0003800000 */
.L_x_4151:
        /* <DEDUP_REMOVED lines=125> */
.L_x_4155:
        /* <DEDUP_REMOVED lines=8> */
.L_x_4156:
        /* <DEDUP_REMOVED lines=8> */
.L_x_4157:
        /* <DEDUP_REMOVED lines=9> */
.L_x_4158:
[----:B------:R-:W-:Y:S05]  /*0dc0*/  BSYNC B1 ;  /* 0x0000000000017941 */ /* 0x000fea0003800000 */
.L_x_4154:
[----:B------:R-:W-:-:S13]  /*0dd0*/  ISETP.GE.AND P0, PT, R15, R0, PT ;  /* 0x000000000f00720c */ /* 0x000fda0003f06270 */
[----:B012---:R-:W0:Y:S01]  /*0de0*/  @!P0 LDC.64 R6, c[0x0][0x218] ;  /* 0x00008600ff068b82 */ /* 0x007e220000000a00 */
[C---:B------:R-:W-:Y:S02]  /*0df0*/  @!P0 VIADD R5, R15.reuse, UR4 ;  /* 0x000000040f058c36 */ /* 0x040fe40008000000 */
[----:B------:R-:W-:-:S03]  /*0e00*/  @!P0 VIADD R15, R15, 0x80 ;  /* 0x000000800f0f8836 */ /* 0x000fc60000000000 */
[----:B0-----:R-:W-:-:S05]  /*0e10*/  @!P0 IADD3 R4, P1, R5, R6, RZ ;  /* 0x0000000605048210 */ /* 0x001fca0007f3e0ff */
[----:B------:R-:W-:-:S05]  /*0e20*/  @!P0 IMAD.X R5, RZ, RZ, R7, P1 ;  /* 0x000000ffff058224 */ /* 0x000fca00008e0607 */
[----:B------:R2:W-:Y:S03]  /*0e30*/  @!P0 STG.E.U8 desc[UR8][R4.64], R3 ;  /* 0x0000000304008986 */ /* 0x0005e6000c101108 */
.L_x_4159:
[----:B------:R-:W-:Y:S05]  /*0e40*/  BSYNC B0 ;  /* 0x0000000000007941 */ /* 0x000fea0003800000 */
.L_x_4153:
        /* <DEDUP_REMOVED lines=9> */
.L_x_4160:
        /* <DEDUP_REMOVED lines=10> */
.L_x_32055:


//--------------------- .text._ZN2at6native29vectorized_elementwise_kernelILi8ENS0_13AUnaryFunctorIbbbZZZNS0_21heaviside_kernel_cudaERNS_18TensorIteratorBaseEENKUlvE_clEvENKUlvE7_clEvEUlbbE_EESt5arrayIPcLm2EEEEviT0_T1_ --------------------------
	.section	.text._ZN2at6native29vectorized_elementwise_kernelILi8ENS0_13AUnaryFunctorIbbbZZZNS0_21heaviside_kernel_cudaERNS_18TensorIteratorBaseEENKUlvE_clEvENKUlvE7_clEvEUlbbE_EESt5arrayIPcLm2EEEEviT0_T1_,"ax",@progbits
	.align	128
        .global         _ZN2at6native29vectorized_elementwise_kernelILi8ENS0_13AUnaryFunctorIbbbZZZNS0_21heaviside_kernel_cudaERNS_18TensorIteratorBaseEENKUlvE_clEvENKUlvE7_clEvEUlbbE_EESt5arrayIPcLm2EEEEviT0_T1_
        .type           _ZN2at6native29vectorized_elementwise_kernelILi8ENS0_13AUnaryFunctorIbbbZZZNS0_21heaviside_kernel_cudaERNS_18TensorIteratorBaseEENKUlvE_clEvENKUlvE7_clEvEUlbbE_EESt5arrayIPcLm2EEEEviT0_T1_,@function
        .size           _ZN2at6native29vectorized_elementwise_kernelILi8ENS0_13AUnaryFunctorIbbbZZZNS0_21heaviside_kernel_cudaERNS_18TensorIteratorBaseEENKUlvE_clEvENKUlvE7_clEvEUlbbE_EESt5arrayIPcLm2EEEEviT0_T1_,(.L_x_32056 - _ZN2at6native29vectorized_elementwise_kernelILi8ENS0_13AUnaryFunctorIbbbZZZNS0_21heaviside_kernel_cudaERNS_18TensorIteratorBaseEENKUlvE_clEvENKUlvE7_clEvEUlbbE_EESt5arrayIPcLm2EEEEviT0_T1_)
        .other          _ZN2at6native29vectorized_elementwise_kernelILi8ENS0_13AUnaryFunctorIbbbZZZNS0_21heaviside_kernel_cudaERNS_18TensorIteratorBaseEENKUlvE_clEvENKUlvE7_clEvEUlbbE_EESt5arrayIPcLm2EEEEviT0_T1_,@"STO_CUDA_ENTRY STV_DEFAULT"
_ZN2at6native29vectorized_elementwise_kernelILi8ENS0_13AUnaryFunctorIbbbZZZNS0_21heaviside_kernel_cudaERNS_18TensorIteratorBaseEENKUlvE_clEvENKUlvE7_clEvEUlbbE_EESt5arrayIPcLm2EEEEviT0_T1_:
.text._ZN2at6native29vectorized_elementwise_kernelILi8ENS0_13AUnaryFunctorIbbbZZZNS0_21heaviside_kernel_cudaERNS_18TensorIteratorBaseEENKUlvE_clEvENKUlvE7_clEvEUlbbE_EESt5arrayIPcLm2EEEEviT0_T1_:
        /* <DEDUP_REMOVED lines=28> */
[----:B0-----:R-:W-:-:S06]  /*01c0*/  IMAD.WIDE.U32 R2, R0, 0x8, R2 ;  /* 0x0000000800027825 */ /* 0x001fcc00078e0002 */
[----:B------:R-:W2:Y:S02]  /*01d0*/  LDG.E.64 R2, desc[UR8][R2.64] ;  /* 0x0000000802027981 */ /* 0x000ea4000c1e1b00 */
[C---:B--2---:R-:W-:Y:S02]  /*01e0*/  PRMT R4, R2.reuse, 0x7632, R4 ;  /* 0x0000763202047816 */ /* 0x044fe40000000004 */
[----:B------:R-:W-:Y:S02]  /*01f0*/  PRMT R5, R3, 0x7632, R5 ;  /* 0x0000763203057816 */ /* 0x000fe40000000005 */
[----:B------:R-:W-:Y:S02]  /*0200*/  PRMT R6, R2, 0x7732, RZ ;  /* 0x0000773202067816 */ /* 0x000fe400000000ff */
[----:B------:R-:W-:Y:S02]  /*0210*/  LOP3.LUT P4, RZ, R4, 0xff, RZ, 0xc0, !PT ;  /* 0x000000ff04ff7812 */ /* 0x000fe4000788c0ff */
[----:B------:R-:W-:-:S02]  /*0220*/  LOP3.LUT R4, R2, 0xffff, RZ, 0xc0, !PT ;  /* 0x0000ffff02047812 */ /* 0x000fc400078ec0ff */
[----:B------:R-:W-:Y:S02]  /*0230*/  PRMT R7, R3, 0x7732, RZ ;  /* 0x0000773203077816 */ /* 0x000fe400000000ff */
[----:B------:R-:W-:Y:S02]  /*0240*/  LOP3.LUT P3, RZ, R5, 0xff, RZ, 0xc0, !PT ;  /* 0x000000ff05ff7812 */ /* 0x000fe4000786c0ff */
[C---:B------:R-:W-:Y:S02]  /*0250*/  LOP3.LUT P5, RZ, R3.reuse, 0xff, RZ, 0xc0, !PT ;  /* 0x000000ff03ff7812 */ /* 0x040fe400078ac0ff */
[----:B------:R-:W-:Y:S01]  /*0260*/  LOP3.LUT R5, R3, 0xffff, RZ, 0xc0, !PT ;  /* 0x0000ffff03057812 */ /* 0x000fe200078ec0ff */
[----:B------:R-:W-:Y:S01]  /*0270*/  IMAD.MOV.U32 R3, RZ, RZ, R6 ;  /* 0x000000ffff037224 */ /* 0x000fe200078e0006 */
[----:B------:R-:W-:Y:S01]  /*0280*/  LOP3.LUT P6, RZ, R2, 0xff, RZ, 0xc0, !PT ;  /* 0x000000ff02ff7812 */ /* 0x000fe200078cc0ff */
[----:B------:R-:W-:Y:S01]  /*0290*/  IMAD.MOV.U32 R6, RZ, RZ, R7 ;  /* 0x000000ffff067224 */ /* 0x000fe200078e0007 */
[----:B------:R-:W-:-:S02]  /*02a0*/  SHF.R.U32.HI R2, RZ, 0x8, R4 ;  /* 0x00000008ff027819 */ /* 0x000fc40000011604 */
[----:B------:R-:W-:Y:S02]  /*02b0*/  SHF.R.U32.HI R4, RZ, 0x8, R5 ;  /* 0x00000008ff047819 */ /* 0x000fe40000011605 */
[----:B------:R-:W-:Y:S02]  /*02c0*/  SHF.R.U32.HI R3, RZ, 0x8, R3 ;  /* 0x00000008ff037819 */ /* 0x000fe40000011603 */
[----:B------:R-:W-:Y:S02]  /*02d0*/  PRMT R5, R2, 0x9910, RZ ;  /* 0x0000991002057816 */ /* 0x000fe400000000ff */
[----:B------:R-:W-:Y:S02]  /*02e0*/  SHF.R.U32.HI R2, RZ, 0x8, R6 ;  /* 0x00000008ff027819 */ /* 0x000fe40000011606 */
[----:B------:R-:W-:Y:S01]  /*02f0*/  PRMT R6, R3, 0x9910, RZ ;  /* 0x0000991003067816 */ /* 0x000fe200000000ff */
[----:B------:R-:W-:Y:S01]  /*0300*/  IMAD.MOV.U32 R3, RZ, RZ, R5 ;  /* 0x000000ffff037224 */ /* 0x000fe200078e0005 */
[----:B------:R-:W-:-:S02]  /*0310*/  PRMT R5, R2, 0x9910, RZ ;  /* 0x0000991002057816 */ /* 0x000fc400000000ff */
[----:B------:R-:W-:Y:S01]  /*0320*/  PRMT R4, R4, 0x9910, RZ ;  /* 0x0000991004047816 */ /* 0x000fe200000000ff */
[----:B------:R-:W-:Y:S01]  /*0330*/  IMAD.MOV.U32 R2, RZ, RZ, R6 ;  /* 0x000000ffff027224 */ /* 0x000fe200078e0006 */
[----:B------:R-:W-:Y:S01]  /*0340*/  ISETP.NE.AND P2, PT, R3, RZ, PT ;  /* 0x000000ff0300720c */ /* 0x000fe20003f45270 */
[----:B------:R-:W-:Y:S01]  /*0350*/  IMAD.MOV.U32 R3, RZ, RZ, R5 ;  /* 0x000000ffff037224 */ /* 0x000fe200078e0005 */
[----:B------:R-:W-:Y:S02]  /*0360*/  SEL R9, RZ, 0x1, !P6 ;  /* 0x00000001ff097807 */ /* 0x000fe40007000000 */
[----:B------:R-:W-:Y:S02]  /*0370*/  ISETP.NE.AND P1, PT, R4, RZ, PT ;  /* 0x000000ff0400720c */ /* 0x000fe40003f25270 */
[----:B------:R-:W-:Y:S02]  /*0380*/  ISETP.NE.AND P0, PT, R2, RZ, PT ;  /* 0x000000ff0200720c */ /* 0x000fe40003f05270 */
[----:B------:R-:W-:-:S02]  /*0390*/  ISETP.NE.AND P6, PT, R3, RZ, PT ;  /* 0x000000ff0300720c */ /* 0x000fc40003fc5270 */
[----:B------:R-:W-:Y:S02]  /*03a0*/  SEL R5, RZ, 0x1, !P5 ;  /* 0x00000001ff057807 */ /* 0x000fe40006800000 */
[----:B------:R-:W-:Y:S02]  /*03b0*/  SEL R7, RZ, 0x1, !P4 ;  /* 0x00000001ff077807 */ /* 0x000fe40006000000 */
[----:B------:R-:W-:Y:S02]  /*03c0*/  SEL R4, RZ, 0x1, !P3 ;  /* 0x00000001ff047807 */ /* 0x000fe40005800000 */
[----:B------:R-:W-:Y:S02]  /*03d0*/  SEL R8, RZ, 0x1, !P2 ;  /* 0x00000001ff087807 */ /* 0x000fe40005000000 */
[----:B------:R-:W-:Y:S02]  /*03e0*/  SEL R3, RZ, 0x1, !P1 ;  /* 0x00000001ff037807 */ /* 0x000fe40004800000 */
[----:B------:R-:W-:-:S02]  /*03f0*/  SEL R6, RZ, 0x1, !P0 ;  /* 0x00000001ff067807 */ /* 0x000fc40004000000 */
[----:B------:R-:W-:-:S07]  /*0400*/  SEL R2, RZ, 0x1, !P6 ;  /* 0x00000001ff027807 */ /* 0x000fce0007000000 */
.L_x_4162:
[----:B------:R-:W-:Y:S01]  /*0410*/  ULDC.64 UR6, c[0x0][0x218] ;  /* 0x0000860000067ab9 */ /* 0x000fe20000000a00 */
[----:B------:R-:W-:Y:S01]  /*0420*/  IMAD.SHL.U32 R8, R8, 0x100, RZ ;  /* 0x0000010008087824 */ /* 0x000fe200078e00ff */
[----:B------:R-:W-:Y:S01]  /*0430*/  UIADD3 UR5, UP0, UR4, UR6, URZ ;  /* 0x0000000604057290 */ /* 0x000fe2000ff1e03f */
[----:B------:R-:W-:Y:S02]  /*0440*/  IMAD.SHL.U32 R6, R6, 0x100, RZ ;  /* 0x0000010006067824 */ /* 0x000fe400078e00ff */
[----:B------:R-:W-:Y:S01]  /*0450*/  IMAD.SHL.U32 R11, R2, 0x100, RZ ;  /* 0x00000100020b7824 */ /* 0x000fe200078e00ff */
[----:B------:R-:W-:Y:S01]  /*0460*/  UIADD3.X UR6, URZ, UR7, URZ, UP0, !UPT ;  /* 0x000000073f067290 */ /* 0x000fe200087fe43f */
[----:B------:R-:W-:Y:S01]  /*0470*/  IMAD.SHL.U32 R10, R3, 0x100, RZ ;  /* 0x00000100030a7824 */ /* 0x000fe200078e00ff */
[----:B------:R-:W-:Y:S01]  /*0480*/  LOP3.LUT R6, R7, R6, RZ, 0xfc, !PT ;  /* 0x0000000607067212 */ /* 0x000fe200078efcff */
[----:B------:R-:W-:Y:S01]  /*0490*/  IMAD.U32 R2, RZ, RZ, UR5 ;  /* 0x00000005ff027e24 */ /* 0x000fe2000f8e00ff */
[----:B------:R-:W-:-:S02]  /*04a0*/  LOP3.LUT R4, R4, R11, RZ, 0xfc, !PT ;  /* 0x0000000b04047212 */ /* 0x000fc400078efcff */
[----:B------:R-:W-:Y:S01]  /*04b0*/  IMAD.U32 R3, RZ, RZ, UR6 ;  /* 0x00000006ff037e24 */ /* 0x000fe2000f8e00ff */
[----:B------:R-:W-:Y:S02]  /*04c0*/  LOP3.LUT R5, R5, R10, RZ, 0xfc, !PT ;  /* 0x0000000a05057212 */ /* 0x000fe400078efcff */
[----:B------:R-:W-:Y:S01]  /*04d0*/  LOP3.LUT R9, R9, R8, RZ, 0xfc, !PT ;  /* 0x0000000809097212 */ /* 0x000fe200078efcff */
[----:B0-----:R-:W-:Y:S01]  /*04e0*/  IMAD.WIDE R2, R0, 0x8, R2 ;  /* 0x0000000800027825 */ /* 0x001fe200078e0202 */
[----:B------:R-:W-:Y:S02]  /*04f0*/  PRMT R7, R5, 0x5410, R4 ;  /* 0x0000541005077816 */ /* 0x000fe40000000004 */
[----:B------:R-:W-:-:S05]  /*0500*/  PRMT R6, R9, 0x5410, R6 ;  /* 0x0000541009067816 */ /* 0x000fca0000000006 */
[----:B------:R-:W-:Y:S01]  /*0510*/  STG.E.64 desc[UR8][R2.64], R6 ;  /* 0x0000000602007986 */ /* 0x000fe2000c101b08 */
[----:B------:R-:W-:Y:S05]  /*0520*/  EXIT ;  /* 0x000000000000794d */ /* 0x000fea0003800000 */
.L_x_4161:
        /* <DEDUP_REMOVED lines=125> */
.L_x_4165:
        /* <DEDUP_REMOVED lines=8> */
.L_x_4166:
        /* <DEDUP_REMOVED lines=8> */
.L_x_4167:
        /* <DEDUP_REMOVED lines=9> */
.L_x_4168:
[----:B------:R-:W-:Y:S05]  /*0e90*/  BSYNC B1 ;  /* 0x0000000000017941 */ /* 0x000fea0003800000 */
.L_x_4164:
[----:B------:R-:W-:-:S13]  /*0ea0*/  ISETP.GE.AND P0, PT, R15, R0, PT ;  /* 0x000000000f00720c */ /* 0x000fda0003f06270 */
[----:B012---:R-:W0:Y:S01]  /*0eb0*/  @!P0 LDC.64 R6, c[0x0][0x218] ;  /* 0x00008600ff068b82 */ /* 0x007e220000000a00 */
[C---:B------:R-:W-:Y:S02]  /*0ec0*/  @!P0 VIADD R5, R15.reuse, UR4 ;  /* 0x000000040f058c36 */ /* 0x040fe40008000000 */
[----:B------:R-:W-:-:S03]  /*0ed0*/  @!P0 VIADD R15, R15, 0x80 ;  /* 0x000000800f0f8836 */ /* 0x000fc60000000000 */
[----:B0-----:R-:W-:-:S05]  /*0ee0*/  @!P0 IADD3 R4, P1, R5, R6, RZ ;  /* 0x0000000605048210 */ /* 0x001fca0007f3e0ff */
[----:B------:R-:W-:-:S05]  /*0ef0*/  @!P0 IMAD.X R5, RZ, RZ, R7, P1 ;  /* 0x000000ffff058224 */ /* 0x000fca00008e0607 */
[----:B------:R2:W-:Y:S03]  /*0f00*/  @!P0 STG.E.U8 desc[UR8][R4.64], R3 ;  /* 0x0000000304008986 */ /* 0x0005e6000c101108 */
.L_x_4169:
[----:B------:R-:W-:Y:S05]  /*0f10*/  BSYNC B0 ;  /* 0x0000000000007941 */ /* 0x000fea0003800000 */
.L_x_4163:
        /* <DEDUP_REMOVED lines=9> */
.L_x_4170:
        /* <DEDUP_REMOVED lines=13> */
.L_x_32056:


//--------------------- .text._ZN2at6native18elementwise_kernelILi128ELi4EZNS0_15gpu_kernel_implINS0_13BinaryFunctorIN3c104HalfES5_S5_ZZZNS0_21heaviside_kernel_cudaERNS_18TensorIteratorBaseEENKUlvE_clEvENKUlvE6_clEvEUlS5_S5_E_EEEEvS7_RKT_EUliE_EEviT1_ --------------------------
	.section	.text._ZN2at6native18elementwise_kernelILi128ELi4EZNS0_15gpu_kernel_implINS0_13BinaryFunctorIN3c104HalfES5_S5_ZZZNS0_21heaviside_kernel_cudaERNS_18TensorIteratorBaseEENKUlvE_clEvENKUlvE6_clEvEUlS5_S5_E_EEEEvS7_RKT_EUliE_EEviT1_,"ax",@progbits
	.align	128
        .global         _ZN2at6native18elementwise_kernelILi128ELi4EZNS0_15gpu_kernel_implINS0_13BinaryFunctorIN3c104HalfES5_S5_ZZZNS0_21heaviside_kernel_cudaERNS_18TensorIteratorBaseEENKUlvE_clEvENKUlvE6_clEvEUlS5_S5_E_EEEEvS7_RKT_EUliE_EEviT1_
        .type           _ZN2at6native18elementwise_kernelILi128ELi4EZNS0_15gpu_kernel_implINS0_13BinaryFunctorIN3c104HalfES5_S5_ZZZNS0_21heaviside_kernel_cudaERNS_18TensorIteratorBaseEENKUlvE_clEvENKUlvE6_clEvEUlS5_S5_E_EEEEvS7_RKT_EUliE_EEviT1_,@function
        .size           _ZN2at6native18elementwise_kernelILi128ELi4EZNS0_15gpu_kernel_implINS0_13BinaryFunctorIN3c104HalfES5_S5_ZZZNS0_21heaviside_kernel_cudaERNS_18TensorIteratorBaseEENKUlvE_clEvENKUlvE6_clEvEUlS5_S5_E_EEEEvS7_RKT_EUliE_EEviT1_,(.L_x_32057 - _ZN2at6native18elementwise_kernelILi128ELi4EZNS0_15gpu_kernel_implINS0_13BinaryFunctorIN3c104HalfES5_S5_ZZZNS0_21heaviside_kernel_cudaERNS_18TensorIteratorBaseEENKUlvE_clEvENKUlvE6_clEvEUlS5_S5_E_EEEEvS7_RKT_EUliE_EEviT1_)
        .other          _ZN2at6native18elementwise_kernelILi128ELi4EZNS0_15gpu_kernel_implINS0_13BinaryFunctorIN3c104HalfES5_S5_ZZZNS0_21heaviside_kernel_cudaERNS_18TensorIteratorBaseEENKUlvE_clEvENKUlvE6_clEvEUlS5_S5_E_EEEEvS7_RKT_EUliE_EEviT1_,@"STO_CUDA_ENTRY STV_DEFAULT"
_ZN2at6native18elementwise_kernelILi128ELi4EZNS0_15gpu_kernel_implINS0_13BinaryFunctorIN3c104HalfES5_S5_ZZZNS0_21heaviside_kernel_cudaERNS_18TensorIteratorBaseEENKUlvE_clEvENKUlvE6_clEvEUlS5_S5_E_EEEEvS7_RKT_EUliE_EEviT1_:
.text._ZN2at6native18elementwise_kernelILi128ELi4EZNS0_15gpu_kernel_implINS0_13BinaryFunctorIN3c104HalfES5_S5_ZZZNS0_21heaviside_kernel_cudaERNS_18TensorIteratorBaseEENKUlvE_clEvENKUlvE6_clEvEUlS5_S5_E_EEEEvS7_RKT_EUliE_EEviT1_:
        /* <DEDUP_REMOVED lines=365> */
.L_x_4173:
        /* <DEDUP_REMOVED lines=20> */
[----:B0-----:R-:W-:-:S04]  /*1810*/  F2FP.F16.F32.PACK_AB R0, RZ, R0 ;  /* 0x00000000ff00723e */ /* 0x001fc800000000ff */
[----:B------:R-:W-:Y:S01]  /*1820*/  PRMT R19, R0, 0x7610, R19 ;  /* 0x0000761000137816 */ /* 0x000fe20000000013 */
[----:B------:R-:W-:Y:S06]  /*1830*/  BRA `(.L_x_4179) ;  /* 0x0000000c00d07947 */ /* 0x000fec0003800000 */
.L_x_4177:
[----:B------:R-:W2:Y:S02]  /*1840*/  LDG.E.U8 R2, desc[UR36][R2.64] ;  /* 0x0000002402027981 */ /* 0x000ea4000c1e1100 */
[----:B--2---:R-:W-:-:S04]  /*1850*/  I2FP.F32.U32 R0, R2 ;  /* 0x0000000200007245 */ /* 0x004fc80000201000 */
[----:B------:R-:W-:-:S04]  /*1860*/  F2FP.F16.F32.PACK_AB R0, RZ, R0 ;  /* 0x00000000ff00723e */ /* 0x000fc800000000ff */
[----:B------:R-:W-:Y:S01]  /*1870*/  PRMT R19, R0, 0x7610, R19 ;  /* 0x0000761000137816 */ /* 0x000fe20000000013 */
[----:B------:R-:W-:Y:S06]  /*1880*/  BRA `(.L_x_4179) ;  /* 0x0000000c00bc7947 */ /* 0x000fec0003800000 */
.L_x_4176:
        /* <DEDUP_REMOVED lines=8> */
[----:B0-----:R-:W-:-:S04]  /*1910*/  F2FP.F16.F32.PACK_AB R0, RZ, R0 ;  /* 0x00000000ff00723e */ /* 0x001fc800000000ff */
[----:B------:R-:W-:Y:S01]  /*1920*/  PRMT R19, R0, 0x7610, R19 ;  /* 0x0000761000137816 */ /* 0x000fe20000000013 */
[----:B------:R-:W-:Y:S06]  /*1930*/  BRA `(.L_x_4179) ;  /* 0x0000000c00907947 */ /* 0x000fec0003800000 */
.L_x_4181:
[----:B------:R-:W2:Y:S02]  /*1940*/  LDG.E R2, desc[UR36][R2.64] ;  /* 0x0000002402027981 */ /* 0x000ea4000c1e1900 */
[----:B--2---:R-:W-:-:S04]  /*1950*/  I2FP.F32.S32 R0, R2 ;  /* 0x0000000200007245 */ /* 0x004fc80000201400 */
[----:B------:R-:W-:-:S04]  /*1960*/  F2FP.F16.F32.PACK_AB R0, RZ, R0 ;  /* 0x00000000ff00723e */ /* 0x000fc800000000ff */
[----:B------:R-:W-:Y:S01]  /*1970*/  PRMT R19, R0, 0x7610, R19 ;  /* 0x0000761000137816 */ /* 0x000fe20000000013 */
[----:B------:R-:W-:Y:S06]  /*1980*/  BRA `(.L_x_4179) ;  /* 0x0000000c007c7947 */ /* 0x000fec0003800000 */
.L_x_4180:
[----:B------:R-:W2:Y:S02]  /*1990*/  LDG.E.U16 R2, desc[UR36][R2.64] ;  /* 0x0000002402027981 */ /* 0x000ea4000c1e1500 */
[----:B--2---:R-:W0:Y:S02]  /*19a0*/  I2F.S16 R0, R2 ;  /* 0x0000000200007306 */ /* 0x004e240000101400 */
[----:B0-----:R-:W-:-:S04]  /*19b0*/  F2FP.F16.F32.PACK_AB R0, RZ, R0 ;  /* 0x00000000ff00723e */ /* 0x001fc800000000ff */
[----:B------:R-:W-:Y:S01]  /*19c0*/  PRMT R19, R0, 0x7610, R19 ;  /* 0x0000761000137816 */ /* 0x000fe20000000013 */
[----:B------:R-:W-:Y:S06]  /*19d0*/  BRA `(.L_x_4179) ;  /* 0x0000000c00687947 */ /* 0x000fec0003800000 */
.L_x_4175:
[----:B------:R-:W-:-:S13]  /*19e0*/  ISETP.GT.AND P0, PT, R4, 0x6, PT ;  /* 0x000000060400780c */ /* 0x000fda0003f04270 */
[----:B------:R-:W-:Y:S05]  /*19f0*/  @P0 BRA `(.L_x_4182) ;  /* 0x0000000000240947 */ /* 0x000fea0003800000 */
[----:B------:R-:W-:-:S13]  /*1a00*/  ISETP.NE.AND P0, PT, R4, 0x5, PT ;  /* 0x000000050400780c */ /* 0x000fda0003f05270 */
[----:B------:R-:W-:Y:S05]  /*1a10*/  @!P0 BRA `(.L_x_4183) ;  /* 0x0000000000148947 */ /* 0x000fea0003800000 */
[----:B------:R-:W-:-:S13]  /*1a20*/  ISETP.NE.AND P0, PT, R4, 0x6, PT ;  /* 0x000000060400780c */ /* 0x000fda0003f05270 */
[----:B------:R-:W-:Y:S05]  /*1a30*/  @P0 BRA `(.L_x_4178) ;  /* 0x0000000800e40947 */ /* 0x000fea0003800000 */
[----:B------:R-:W2:Y:S02]  /*1a40*/  LDG.E R2, desc[UR36][R2.64] ;  /* 0x0000002402027981 */ /* 0x000ea4000c1e1900 */
[----:B--2---:R-:W-:Y:S01]  /*1a50*/  F2FP.F16.F32.PACK_AB R19, RZ, R2 ;  /* 0x00000002ff13723e */ /* 0x004fe200000000ff */
[----:B------:R-:W-:Y:S06]  /*1a60*/  BRA `(.L_x_4179) ;  /* 0x0000000c00447947 */ /* 0x000fec0003800000 */
.L_x_4183:
[----:B------:R0:W5:Y:S01]  /*1a70*/  LDG.E.U16 R19, desc[UR36][R2.64] ;  /* 0x0000002402137981 */ /* 0x000162000c1e1500 */
[----:B------:R-:W-:Y:S05]  /*1a80*/  BRA `(.L_x_4179) ;  /* 0x0000000c003c7947 */ /* 0x000fea0003800000 */
.L_x_4182:
[----:B------:R-:W-:-:S13]  /*1a90*/  ISETP.NE.AND P0, PT, R4, 0x7, PT ;  /* 0x000000070400780c */ /* 0x000fda0003f05270 */
[----:B------:R-:W-:Y:S05]  /*1aa0*/  @!P0 BRA `(.L_x_4184) ;  /* 0x0000000000248947 */ /* 0x000fea0003800000 */
[----:B------:R-:W-:-:S13]  /*1ab0*/  ISETP.NE.AND P0, PT, R4, 0x8, PT ;  /* 0x000000080400780c */ /* 0x000fda0003f05270 */
[----:B------:R-:W-:Y:S05]  /*1ac0*/  @!P0 BRA `(.L_x_4185) ;  /* 0x0000000000148947 */ /* 0x000fea0003800000 */
[----:B------:R-:W-:-:S13]  /*1ad0*/  ISETP.NE.AND P0, PT, R4, 0x9, PT ;  /* 0x000000090400780c */ /* 0x000fda0003f05270 */
[----:B------:R-:W-:Y:S05]  /*1ae0*/  @P0 BRA `(.L_x_4178) ;  /* 0x0000000800b80947 */ /* 0x000fea0003800000 */
[----:B------:R-:W2:Y:S02]  /*1af0*/  LDG.E R2, desc[UR36][R2.64] ;  /* 0x0000002402027981 */ /* 0x000ea4000c1e1900 */
[----:B--2---:R-:W-:Y:S01]  /*1b00*/  F2FP.F16.F32.PACK_AB R19, RZ, R2 ;  /* 0x00000002ff13723e */ /* 0x004fe200000000ff */
[----:B------:R-:W-:Y:S06]  /*1b10*/  BRA `(.L_x_4179) ;  /* 0x0000000c00187947 */ /* 0x000fec0003800000 */
.L_x_4185:
[----:B------:R1:W5:Y:S01]  /*1b20*/  LDG.E.U16 R19, desc[UR36][R2.64] ;  /* 0x0000002402137981 */ /* 0x000362000c1e1500 */
[----:B------:R-:W-:Y:S05]  /*1b30*/  BRA `(.L_x_4179) ;  /* 0x0000000c00107947 */ /* 0x000fea0003800000 */
.L_x_4184:
[----:B------:R-:W2:Y:S01]  /*1b40*/  LDG.E.64 R2, desc[UR36][R2.64] ;  /* 0x0000002402027981 */ /* 0x000ea2000c1e1b00 */
[----:B------:R-:W-:Y:S01]  /*1b50*/  UMOV UR4, 0xf0000000 ;  /* 0xf000000000047882 */ /* 0x000fe20000000000 */
[----:B------:R-:W-:Y:S01]  /*1b60*/  UMOV UR5, 0x380fffff ;  /* 0x380fffff00057882 */ /* 0x000fe20000000000 */
[----:B--2---:R-:W0:Y:S01]  /*1b70*/  F2F.F32.F64 R0, R2 ;  /* 0x0000000200007310 */ /* 0x004e220000301000 */
[----:B------:R-:W-:-:S14]  /*1b80*/  DSETP.GEU.AND P0, PT, |R2|, UR4, PT ;  /* 0x0000000402007e2a */ /* 0x000fdc000bf0e200 */
[----:B0-----:R-:W-:-:S05]  /*1b90*/  @!P0 FMUL R0, R0, 1.175494350822287508e-38 ;  /* 0x0080000000008820 */ /* 0x001fca0000400000 */
[----:B------:R-:W-:-:S04]  /*1ba0*/  F2FP.F16.F32.PACK_AB R0, RZ, R0 ;  /* 0x00000000ff00723e */ /* 0x000fc800000000ff */
[----:B------:R-:W-:Y:S01]  /*1bb0*/  PRMT R19, R0, 0x7610, R19 ;  /* 0x0000761000137816 */ /* 0x000fe20000000013 */
[----:B------:R-:W-:Y:S06]  /*1bc0*/  BRA `(.L_x_4179) ;  /* 0x0000000800ec7947 */ /* 0x000fec0003800000 */
.L_x_4174:
        /* <DEDUP_REMOVED lines=11> */
[----:B------:R-:W-:-:S04]  /*1c80*/  F2FP.F16.F32.PACK_AB R0, RZ, R0 ;  /* 0x00000000ff00723e */ /* 0x000fc800000000ff */
[----:B------:R-:W-:Y:S01]  /*1c90*/  PRMT R19, R0, 0x7610, R19 ;  /* 0x0000761000137816 */ /* 0x000fe20000000013 */
[----:B------:R-:W-:Y:S06]  /*1ca0*/  BRA `(.L_x_4179) ;  /* 0x0000000800b47947 */ /* 0x000fec0003800000 */
.L_x_4188:
        /* <DEDUP_REMOVED lines=9> */
.L_x_4187:
        /* <DEDUP_REMOVED lines=25> */
[----:B------:R-:W-:-:S04]  /*1ed0*/  F2FP.F16.F32.PACK_AB R5, RZ, R5 ;  /* 0x00000005ff05723e */ /* 0x000fc800000000ff */
[----:B------:R-:W-:Y:S01]  /*1ee0*/  PRMT R19, R5, 0x7610, R19 ;  /* 0x0000761005137816 */ /* 0x000fe20000000013 */
[----:B------:R-:W-:Y:S06]  /*1ef0*/  BRA `(.L_x_4179) ;  /* 0x0000000800207947 */ /* 0x000fec0003800000 */
.L_x_4190:
        /* <DEDUP_REMOVED lines=12> */
[----:B------:R-:W-:-:S04]  /*1fc0*/  F2FP.F16.F32.PACK_AB R4, RZ, R4 ;  /* 0x00000004ff04723e */ /* 0x000fc800000000ff */
[----:B------:R-:W-:Y:S01]  /*1fd0*/  PRMT R19, R4, 0x7610, R19 ;  /* 0x0000761004137816 */ /* 0x000fe20000000013 */
[----:B------:R-:W-:Y:S06]  /*1fe0*/  BRA `(.L_x_4179) ;  /* 0x0000000400e47947 */ /* 0x000fec0003800000 */
.L_x_4189:
[----:B------:R-:W2:Y:S02]  /*1ff0*/  LDG.E.U16 R0, desc[UR36][R2.64] ;  /* 0x0000002402007981 */ /* 0x000ea4000c1e1500 */
[----:B--2---:R-:W-:-:S05]  /*2000*/  IMAD.U32 R0, R0, 0x10000, RZ ;  /* 0x0001000000007824 */ /* 0x004fca00078e00ff */
[----:B------:R-:W-:-:S04]  /*2010*/  F2FP.F16.F32.PACK_AB R0, RZ, R0 ;  /* 0x00000000ff00723e */ /* 0x000fc800000000ff */
[----:B------:R-:W-:Y:S01]  /*2020*/  PRMT R19, R0, 0x7610, R19 ;  /* 0x0000761000137816 */ /* 0x000fe20000000013 */
[----:B------:R-:W-:Y:S06]  /*2030*/  BRA `(.L_x_4179) ;  /* 0x0000000400d07947 */ /* 0x000fec0003800000 */
.L_x_4186:
        /* <DEDUP_REMOVED lines=10> */
[----:B------:R-:W-:-:S04]  /*20e0*/  F2FP.F16.F32.PACK_AB R0, RZ, R0 ;  /* 0x00000000ff00723e */ /* 0x000fc800000000ff */
[----:B------:R-:W-:Y:S01]  /*20f0*/  PRMT R19, R0, 0x7610, R19 ;  /* 0x0000761000137816 */ /* 0x000fe20000000013 */
[----:B------:R-:W-:Y:S06]  /*2100*/  BRA `(.L_x_4179) ;  /* 0x00000004009c7947 */ /* 0x000fec0003800000 */
.L_x_4193:
        /* <DEDUP_REMOVED lines=21> */
.L_x_4197:
[----:B------:R-:W-:Y:S05]  /*2260*/  BSYNC B1 ;  /* 0x0000000000017941 */ /* 0x000fea0003800000 */
.L_x_4196:
[----:B------:R-:W-:Y:S01]  /*2270*/  LEA R3, R0, 0x3b800000, 0x17 ;  /* 0x3b80000000037811 */ /* 0x000fe200078eb8ff */
[----:B------:R-:W-:-:S05]  /*2280*/  IMAD.SHL.U32 R0, R2, 0x100000, RZ ;  /* 0x0010000002007824 */ /* 0x000fca00078e00ff */
[----:B------:R-:W-:-:S07]  /*2290*/  LOP3.LUT R0, R3, R0, R4, 0xfe, !PT ;  /* 0x0000000003007212 */ /* 0x000fce00078efe04 */
.L_x_4195:
[----:B------:R-:W-:Y:S05]  /*22a0*/  BSYNC B0 ;  /* 0x0000000000007941 */ /* 0x000fea0003800000 */
.L_x_4194:
[----:B------:R-:W-:-:S04]  /*22b0*/  F2FP.F16.F32.PACK_AB R0, RZ, R0 ;  /* 0x00000000ff00723e */ /* 0x000fc800000000ff */
[----:B------:R-:W-:Y:S01]  /*22c0*/  PRMT R19, R0, 0x7610, R19 ;  /* 0x0000761000137816 */ /* 0x000fe20000000013 */
[----:B------:R-:W-:Y:S06]  /*22d0*/  BRA `(.L_x_4179) ;  /* 0x0000000400287947 */ /* 0x000fec0003800000 */
.L_x_4192:
        /* <DEDUP_REMOVED lines=21> */
.L_x_4201:
[----:B------:R-:W-:Y:S05]  /*2430*/  BSYNC B1 ;  /* 0x0000000000017941 */ /* 0x000fea0003800000 */
.L_x_4200:
[----:B------:R-:W-:Y:S01]  /*2440*/  LEA R3, R0, 0x37800000, 0x17 ;  /* 0x3780000000037811 */ /* 0x000fe200078eb8ff */
[----:B------:R-:W-:-:S05]  /*2450*/  IMAD.SHL.U32 R0, R2, 0x200000, RZ ;  /* 0x0020000002007824 */ /* 0x000fca00078e00ff */
[----:B------:R-:W-:-:S07]  /*2460*/  LOP3.LUT R0, R3, R0, R4, 0xfe, !PT ;  /* 0x0000000003007212 */ /* 0x000fce00078efe04 */
.L_x_4199:
[----:B------:R-:W-:Y:S05]  /*2470*/  BSYNC B0 ;  /* 0x0000000000007941 */ /* 0x000fea0003800000 */
.L_x_4198:
[----:B------:R-:W-:-:S04]  /*2480*/  F2FP.F16.F32.PACK_AB R0, RZ, R0 ;  /* 0x00000000ff00723e */ /* 0x000fc800000000ff */
[----:B------:R-:W-:Y:S01]  /*2490*/  PRMT R19, R0, 0x7610, R19 ;  /* 0x0000761000137816 */ /* 0x000fe20000000013 */
[----:B------:R-:W-:Y:S06]  /*24a0*/  BRA `(.L_x_4179) ;  /* 0x0000000000b47947 */ /* 0x000fec0003800000 */
.L_x_4191:
        /* <DEDUP_REMOVED lines=14> */
.L_x_4205:
[----:B------:R-:W-:Y:S05]  /*2590*/  BSYNC B0 ;  /* 0x0000000000007941 */ /* 0x000fea0003800000 */
.L_x_4204:
[----:B------:R-:W-:-:S04]  /*25a0*/  F2FP.F16.F32.PACK_AB R0, RZ, R0 ;  /* 0x00000000ff00723e */ /* 0x000fc800000000ff */
[----:B------:R-:W-:Y:S01]  /*25b0*/  PRMT R19, R0, 0x7610, R19 ;  /* 0x0000761000137816 */ /* 0x000fe20000000013 */
[----:B------:R-:W-:Y:S06]  /*25c0*/  BRA `(.L_x_4179) ;  /* 0x00000000006c7947 */ /* 0x000fec0003800000 */
.L_x_4178:
        /* <DEDUP_REMOVED lines=16> */
.L_x_4206:
[----:B------:R-:W-:Y:S01]  /*26d0*/  PRMT R19, RZ, 0x7610, R19 ;  /* 0x00007610ff137816 */ /* 0x000fe20000000013 */
[----:B------:R-:W-:Y:S06]  /*26e0*/  BRA `(.L_x_4179) ;  /* 0x0000000000247947 */ /* 0x000fec0003800000 */
.L_x_4203:
[----:B------:R-:W2:Y:S02]  /*26f0*/  LDG.E.64 R2, desc[UR36][R2.64] ;  /* 0x0000002402027981 */ /* 0x000ea4000c1e1b00 */
[----:B--2---:R-:W0:Y:S02]  /*2700*/  I2F.U64 R0, R2 ;  /* 0x0000000200007312 */ /* 0x004e240000301000 */
[----:B0-----:R-:W-:-:S04]  /*2710*/  F2FP.F16.F32.PACK_AB R0, RZ, R0 ;  /* 0x00000000ff00723e */ /* 0x001fc800000000ff */
[----:B------:R-:W-:Y:S01]  /*2720*/  PRMT R19, R0, 0x7610, R19 ;  /* 0x0000761000137816 */ /* 0x000fe20000000013 */
[----:B------:R-:W-:Y:S06]  /*2730*/  BRA `(.L_x_4179) ;  /* 0x0000000000107947 */ /* 0x000fec0003800000 */
.L_x_4202:
[----:B------:R-:W2:Y:S02]  /*2740*/  LDG.E R2, desc[UR36][R2.64] ;  /* 0x0000002402027981 */ /* 0x000ea4000c1e1900 */
[----:B--2---:R-:W-:-:S04]  /*2750*/  I2FP.F32.U32 R0, R2 ;  /* 0x0000000200007245 */ /* 0x004fc80000201000 */
[----:B------:R-:W-:-:S04]  /*2760*/  F2FP.F16.F32.PACK_AB R0, RZ, R0 ;  /* 0x00000000ff00723e */ /* 0x000fc800000000ff */
[----:B------:R-:W-:-:S07]  /*2770*/  PRMT R19, R0, 0x7610, R19 ;  /* 0x0000761000137816 */ /* 0x000fce0000000013 */
.L_x_4179:
[----:B------:R-:W2:Y:S01]  /*2780*/  LDC.U8 R4, c[0x0][0x493] ;  /* 0x000124c0ff047b82 */ /* 0x000ea20000000000 */
[----:B------:R-:W-:Y:S02]  /*2790*/  ULDC.64 UR4, c[0x0][0x488] ;  /* 0x0001220000047ab9 */ /* 0x000fe40000000a00 */
[----:B01----:R-:W-:-:S05]  /*27a0*/  IADD3 R2, P1, R22, UR4, RZ ;  /* 0x0000000416027c10 */ /* 0x003fca000ff3e0ff */
[----:B------:R-:W-:Y:S01]  /*27b0*/  IMAD.X R3, RZ, RZ, UR5, P1 ;  /* 0x00000005ff037e24 */ /* 0x000fe200088e06ff */
[----:B--2---:R-:W-:-:S04]  /*27c0*/  PRMT R0, R4, 0x9910, RZ ;  /* 0x0000991004007816 */ /* 0x004fc800000000ff */
        /* <DEDUP_REMOVED lines=15> */
.L_x_4210:
[----:B------:R-:W2:Y:S02]  /*28c0*/  LDG.E.U8 R2, desc[UR36][R2.64] ;  /* 0x0000002402027981 */ /* 0x000ea4000c1e1100 */
[----:B--2---:R-:W-:-:S04]  /*28d0*/  I2FP.F32.U32 R0, R2 ;  /* 0x0000000200007245 */ /* 0x004fc80000201000 */
[----:B------:R-:W-:-:S04]  /*28e0*/  F2FP.F16.F32.PACK_AB R0, RZ, R0 ;  /* 0x00000000ff00723e */ /* 0x000fc800000000ff */
[----:B------:R-:W-:Y:S01]  /*28f0*/  PRMT R5, R0, 0x7610, R5 ;  /* 0x0000761000057816 */ /* 0x000fe20000000005 */
[----:B------:R-:W-:Y:S06]  /*2900*/  BRA `(.L_x_4212) ;  /* 0x0000000c00b87947 */ /* 0x000fec0003800000 */
.L_x_4209:
        /* <DEDUP_REMOVED lines=11> */
.L_x_4214:
[----:B------:R-:W2:Y:S02]  /*29c0*/  LDG.E R2, desc[UR36][R2.64] ;  /* 0x0000002402027981 */ /* 0x000ea4000c1e1900 */
[----:B--2---:R-:W-:-:S04]  /*29d0*/  I2FP.F32.S32 R0, R2 ;  /* 0x0000000200007245 */ /* 0x004fc80000201400 */
[----:B------:R-:W-:-:S04]  /*29e0*/  F2FP.F16.F32.PACK_AB R0, RZ, R0 ;  /* 0x00000000ff00723e */ /* 0x000fc800000000ff */
[----:B------:R-:W-:Y:S01]  /*29f0*/  PRMT R5, R0, 0x7610, R5 ;  /* 0x0000761000057816 */ /* 0x000fe20000000005 */
[----:B------:R-:W-:Y:S06]  /*2a00*/  BRA `(.L_x_4212) ;  /* 0x0000000c00787947 */ /* 0x000fec0003800000 */
.L_x_4213:
[----:B------:R-:W2:Y:S02]  /*2a10*/  LDG.E.U16 R2, desc[UR36][R2.64] ;  /* 0x0000002402027981 */ /* 0x000ea4000c1e1500 */
[----:B--2---:R-:W0:Y:S02]  /*2a20*/  I2F.S16 R0, R2 ;  /* 0x0000000200007306 */ /* 0x004e240000101400 */
[----:B0-----:R-:W-:-:S04]  /*2a30*/  F2FP.F16.F32.PACK_AB R0, RZ, R0 ;  /* 0x00000000ff00723e */ /* 0x001fc800000000ff */
[----:B------:R-:W-:Y:S01]  /*2a40*/  PRMT R5, R0, 0x7610, R5 ;  /* 0x0000761000057816 */ /* 0x000fe20000000005 */
[----:B------:R-:W-:Y:S06]  /*2a50*/  BRA `(.L_x_4212) ;  /* 0x0000000c00647947 */ /* 0x000fec0003800000 */
.L_x_4208:
        /* <DEDUP_REMOVED lines=9> */
.L_x_4216:
[----:B------:R1:W5:Y:S01]  /*2af0*/  LDG.E.U16 R5, desc[UR36][R2.64] ;  /* 0x0000002402057981 */ /* 0x000362000c1e1500 */
[----:B------:R-:W-:Y:S05]  /*2b00*/  BRA `(.L_x_4212) ;  /* 0x0000000c00387947 */ /* 0x000fea0003800000 */
.L_x_4215:
        /* <DEDUP_REMOVED lines=9> */
.L_x_4218:
[----:B------:R0:W5:Y:S01]  /*2ba0*/  LDG.E.U16 R5, desc[UR36][R2.64] ;  /* 0x0000002402057981 */ /* 0x000162000c1e1500 */
[----:B------:R-:W-:Y:S05]  /*2bb0*/  BRA `(.L_x_4212) ;  /* 0x0000000c000c7947 */ /* 0x000fea0003800000 */
.L_x_4217:
        /* <DEDUP_REMOVED lines=9> */
.L_x_4207:
        /* <DEDUP_REMOVED lines=14> */
.L_x_4221:
        /* <DEDUP_REMOVED lines=9> */
.L_x_4220:
        /* <DEDUP_REMOVED lines=25> */
[----:B------:R-:W-:Y:S01]  /*2f50*/  F2FP.F16.F32.PACK_AB R5, RZ, R5 ;  /* 0x00000005ff05723e */ /* 0x000fe200000000ff */
[----:B------:R-:W-:Y:S06]  /*2f60*/  BRA `(.L_x_4212) ;  /* 0x0000000800207947 */ /* 0x000fec0003800000 */
.L_x_4223:
        /* <DEDUP_REMOVED lines=15> */
.L_x_4222:
[----:B------:R-:W2:Y:S02]  /*3060*/  LDG.E.U16 R0, desc[UR36][R2.64] ;  /* 0x0000002402007981 */ /* 0x000ea4000c1e1500 */
[----:B--2---:R-:W-:-:S05]  /*3070*/  IMAD.U32 R0, R0, 0x10000, RZ ;  /* 0x0001000000007824 */ /* 0x004fca00078e00ff */
[----:B------:R-:W-:-:S04]  /*3080*/  F2FP.F16.F32.PACK_AB R0, RZ, R0 ;  /* 0x00000000ff00723e */ /* 0x000fc800000000ff */
[----:B------:R-:W-:Y:S01]  /*3090*/  PRMT R5, R0, 0x7610, R5 ;  /* 0x0000761000057816 */ /* 0x000fe20000000005 */
[----:B------:R-:W-:Y:S06]  /*30a0*/  BRA `(.L_x_4212) ;  /* 0x0000000400d07947 */ /* 0x000fec0003800000 */
.L_x_4219:
        /* <DEDUP_REMOVED lines=13> */
.L_x_4226:
        /* <DEDUP_REMOVED lines=21> */
.L_x_4230:
[----:B------:R-:W-:Y:S05]  /*32d0*/  BSYNC B1 ;  /* 0x0000000000017941 */ /* 0x000fea0003800000 */
.L_x_4229:
[----:B------:R-:W-:Y:S01]  /*32e0*/  LEA R3, R0, 0x3b800000, 0x17 ;  /* 0x3b80000000037811 */ /* 0x000fe200078eb8ff */
[----:B------:R-:W-:-:S05]  /*32f0*/  IMAD.SHL.U32 R0, R2, 0x100000, RZ ;  /* 0x0010000002007824 */ /* 0x000fca00078e00ff */
[----:B------:R-:W-:-:S07]  /*3300*/  LOP3.LUT R0, R3, R0, R4, 0xfe, !PT ;  /* 0x0000000003007212 */ /* 0x000fce00078efe04 */
.L_x_4228:
[----:B------:R-:W-:Y:S05]  /*3310*/  BSYNC B0 ;  /* 0x0000000000007941 */ /* 0x000fea0003800000 */
.L_x_4227:
[----:B------:R-:W-:-:S04]  /*3320*/  F2FP.F16.F32.PACK_AB R0, RZ, R0 ;  /* 0x00000000ff00723e */ /* 0x000fc800000000ff */
[----:B------:R-:W-:Y:S01]  /*3330*/  PRMT R5, R0, 0x7610, R5 ;  /* 0x0000761000057816 */ /* 0x000fe20000000005 */
[----:B------:R-:W-:Y:S06]  /*3340*/  BRA `(.L_x_4212) ;  /* 0x0000000400287947 */ /* 0x000fec0003800000 */
.L_x_4225:
        /* <DEDUP_REMOVED lines=21> */
.L_x_4234:
[----:B------:R-:W-:Y:S05]  /*34a0*/  BSYNC B1 ;  /* 0x0000000000017941 */ /* 0x000fea0003800000 */
.L_x_4233:
[----:B------:R-:W-:Y:S01]  /*34b0*/  LEA R3, R0, 0x37800000, 0x17 ;  /* 0x3780000000037811 */ /* 0x000fe200078eb8ff */
[----:B------:R-:W-:-:S05]  /*34c0*/  IMAD.SHL.U32 R0, R2, 0x200000, RZ ;  /* 0x0020000002007824 */ /* 0x000fca00078e00ff */
[----:B------:R-:W-:-:S07]  /*34d0*/  LOP3.LUT R0, R3, R0, R4, 0xfe, !PT ;  /* 0x0000000003007212 */ /* 0x000fce00078efe04 */
.L_x_4232:
[----:B------:R-:W-:Y:S05]  /*34e0*/  BSYNC B0 ;  /* 0x0000000000007941 */ /* 0x000fea0003800000 */
.L_x_4231:
[----:B------:R-:W-:-:S04]  /*34f0*/  F2FP.F16.F32.PACK_AB R0, RZ, R0 ;  /* 0x00000000ff00723e */ /* 0x000fc800000000ff */
[----:B------:R-:W-:Y:S01]  /*3500*/  PRMT R5, R0, 0x7610, R5 ;  /* 0x0000761000057816 */ /* 0x000fe20000000005 */
[----:B------:R-:W-:Y:S06]  /*3510*/  BRA `(.L_x_4212) ;  /* 0x0000000000b47947 */ /* 0x000fec0003800000 */
.L_x_4224:
        /* <DEDUP_REMOVED lines=14> */
.L_x_4238:
[----:B------:R-:W-:Y:S05]  /*3600*/  BSYNC B0 ;  /* 0x0000000000007941 */ /* 0x000fea0003800000 */
.L_x_4237:
[----:B------:R-:W-:-:S04]  /*3610*/  F2FP.F16.F32.PACK_AB R0, RZ, R0 ;  /* 0x00000000ff00723e */ /* 0x000fc800000000ff */
[----:B------:R-:W-:Y:S01]  /*3620*/  PRMT R5, R0, 0x7610, R5 ;  /* 0x0000761000057816 */ /* 0x000fe20000000005 */
[----:B------:R-:W-:Y:S06]  /*3630*/  BRA `(.L_x_4212) ;  /* 0x00000000006c7947 */ /* 0x000fec0003800000 */
.L_x_4211:
        /* <DEDUP_REMOVED lines=16> */
.L_x_4239:
[----:B------:R-:W-:Y:S01]  /*3740*/  PRMT R5, RZ, 0x7610, R5 ;  /* 0x00007610ff057816 */ /* 0x000fe20000000005 */
[----:B------:R-:W-:Y:S06]  /*3750*/  BRA `(.L_x_4212) ;  /* 0x0000000000247947 */ /* 0x000fec0003800000 */
.L_x_4236:
[----:B------:R-:W2:Y:S02]  /*3760*/  LDG.E.64 R2, desc[UR36][R2.64] ;  /* 0x0000002402027981 */ /* 0x000ea4000c1e1b00 */
[----:B--2---:R-:W0:Y:S02]  /*3770*/  I2F.U64 R0, R2 ;  /* 0x0000000200007312 */ /* 0x004e240000301000 */
[----:B0-----:R-:W-:-:S04]  /*3780*/  F2FP.F16.F32.PACK_AB R0, RZ, R0 ;  /* 0x00000000ff00723e */ /* 0x001fc800000000ff */
[----:B------:R-:W-:Y:S01]  /*3790*/  PRMT R5, R0, 0x7610, R5 ;  /* 0x0000761000057816 */ /* 0x000fe20000000005 */
[----:B------:R-:W-:Y:S06]  /*37a0*/  BRA `(.L_x_4212) ;  /* 0x0000000000107947 */ /* 0x000fec0003800000 */
.L_x_4235:
[----:B------:R-:W2:Y:S02]  /*37b0*/  LDG.E R2, desc[UR36][R2.64] ;  /* 0x0000002402027981 */ /* 0x000ea4000c1e1900 */
[----:B--2---:R-:W-:-:S04]  /*37c0*/  I2FP.F32.U32 R0, R2 ;  /* 0x0000000200007245 */ /* 0x004fc80000201000 */
[----:B------:R-:W-:-:S04]  /*37d0*/  F2FP.F16.F32.PACK_AB R0, RZ, R0 ;  /* 0x00000000ff00723e */ /* 0x000fc800000000ff */
[----:B------:R-:W-:-:S07]  /*37e0*/  PRMT R5, R0, 0x7610, R5 ;  /* 0x0000761000057816 */ /* 0x000fce0000000005 */
.L_x_4212:
[----:B01----:R-:W0:Y:S01]  /*37f0*/  LDC.U8 R2, c[0x0][0x491] ;  /* 0x00012440ff027b82 */ /* 0x003e220000000000 */
[----:B-----5:R-:W-:-:S05]  /*3800*/  HADD2.F32 R19, -RZ, R19.H0_H0 ;  /* 0x20000013ff137230 */ /* 0x020fca0000004100 */
[----:B------:R-:W-:-:S13]  /*3810*/  FSETP.NEU.FTZ.AND P0, PT, R19, RZ, PT ;  /* 0x000000ff1300720b */ /* 0x000fda0003f1d000 */
[----:B------:R-:W-:-:S04]  /*3820*/  @P0 FSET.BF.GT.FTZ.AND R19, R19, RZ, PT ;  /* 0x000000ff1313020a */ /* 0x000fc80003814000 */
[----:B------:R-:W-:Y:S02]  /*3830*/  @P0 F2FP.F16.F32.PACK_AB R19, RZ, R19 ;  /* 0x00000013ff13023e */ /* 0x000fe400000000ff */
        /* <DEDUP_REMOVED lines=12> */
[----:B------:R-:W-:-:S06]  /*3900*/  HADD2.F32 R5, -RZ, R5.H0_H0 ;  /* 0x20000005ff057230 */ /* 0x000fcc0000004100 */
[----:B------:R-:W0:Y:S02]  /*3910*/  F2I.FTZ.TRUNC.NTZ R5, R5 ;  /* 0x0000000500057305 */ /* 0x000e24000021f100 */
[----:B0-----:R0:W-:Y:S01]  /*3920*/  STG.E.U8 desc[UR36][R16.64], R5 ;  /* 0x0000000510007986 */ /* 0x0011e2000c101124 */
[----:B------:R-:W-:Y:S05]  /*3930*/  BRA `(.L_x_4245) ;  /* 0x0000000c00947947 */ /* 0x000fea0003800000 */
.L_x_4243:
[----:B------:R-:W-:-:S06]  /*3940*/  HADD2.F32 R3, -RZ, R5.H0_H0 ;  /* 0x20000005ff037230 */ /* 0x000fcc0000004100 */
[----:B------:R-:W0:Y:S02]  /*3950*/  F2I.S64.TRUNC R2, R3 ;  /* 0x0000000300027311 */ /* 0x000e24000020d900 */
[----:B0-----:R1:W-:Y:S01]  /*3960*/  STG.E.U8 desc[UR36][R16.64], R2 ;  /* 0x0000000210007986 */ /* 0x0013e2000c101124 */
[----:B------:R-:W-:Y:S05]  /*3970*/  BRA `(.L_x_4245) ;  /* 0x0000000c00847947 */ /* 0x000fea0003800000 */
.L_x_4242:
[----:B------:R-:W-:-:S13]  /*3980*/  ISETP.NE.AND P0, PT, R0, 0x2, PT ;  /* 0x000000020000780c */ /* 0x000fda0003f05270 */
[----:B------:R-:W-:Y:S05]  /*3990*/  @!P0 BRA `(.L_x_4246) ;  /* 0x0000000000308947 */ /* 0x000fea0003800000 */
[----:B------:R-:W-:-:S13]  /*39a0*/  ISETP.NE.AND P0, PT, R0, 0x3, PT ;  /* 0x000000030000780c */ /* 0x000fda0003f05270 */
[----:B------:R-:W-:Y:S05]  /*39b0*/  @!P0 BRA `(.L_x_4247) ;  /* 0x0000000000188947 */ /* 0x000fea0003800000 */
[----:B------:R-:W-:-:S13]  /*39c0*/  ISETP.NE.AND P0, PT, R0, 0x4, PT ;  /* 0x000000040000780c */ /* 0x000fda0003f05270 */
[----:B------:R-:W-:Y:S05]  /*39d0*/  @P0 BRA `(.L_x_4244) ;  /* 0x0000000c000c0947 */ /* 0x000fea0003800000 */
[----:B------:R-:W-:-:S06]  /*39e0*/  HADD2.F32 R2, -RZ, R5.H0_H0 ;  /* 0x20000005ff027230 */ /* 0x000fcc0000004100 */
[----:B------:R-:W0:Y:S02]  /*39f0*/  F2I.S64.TRUNC R2, R2 ;  /* 0x0000000200027311 */ /* 0x000e24000020d900 */
[----:B0-----:R4:W-:Y:S01]  /*3a00*/  STG.E.64 desc[UR36][R16.64], R2 ;  /* 0x0000000210007986 */ /* 0x0019e2000c101b24 */
[----:B------:R-:W-:Y:S05]  /*3a10*/  BRA `(.L_x_4245) ;  /* 0x0000000c005c7947 */ /* 0x000fea0003800000 */
.L_x_4247:
[----:B------:R-:W-:-:S06]  /*3a20*/  HADD2.F32 R5, -RZ, R5.H0_H0 ;  /* 0x20000005ff057230 */ /* 0x000fcc0000004100 */
[----:B------:R-:W0:Y:S02]  /*3a30*/  F2I.FTZ.TRUNC.NTZ R5, R5 ;  /* 0x0000000500057305 */ /* 0x000e24000021f100 */
[----:B0-----:R3:W-:Y:S01]  /*3a40*/  STG.E desc[UR36][R16.64], R5 ;  /* 0x0000000510007986 */ /* 0x0017e2000c101924 */
[----:B------:R-:W-:Y:S05]  /*3a50*/  BRA `(.L_x_4245) ;  /* 0x0000000c004c7947 */ /* 0x000fea0003800000 */
.L_x_4246:
[----:B------:R-:W-:-:S06]  /*3a60*/  HADD2.F32 R5, -RZ, R5.H0_H0 ;  /* 0x20000005ff057230 */ /* 0x000fcc0000004100 */
[----:B------:R-:W0:Y:S02]  /*3a70*/  F2I.FTZ.TRUNC.NTZ R5, R5 ;  /* 0x0000000500057305 */ /* 0x000e24000021f100 */
[----:B0-----:R2:W-:Y:S01]  /*3a80*/  STG.E.U16 desc[UR36][R16.64], R5 ;  /* 0x0000000510007986 */ /* 0x0015e2000c101524 */
[----:B------:R-:W-:Y:S05]  /*3a90*/  BRA `(.L_x_4245) ;  /* 0x0000000c003c7947 */ /* 0x000fea0003800000 */
.L_x_4241:
[----:B------:R-:W-:-:S13]  /*3aa0*/  ISETP.GT.AND P0, PT, R0, 0x6, PT ;  /* 0x000000060000780c */ /* 0x000fda0003f04270 */
[----:B------:R-:W-:Y:S05]  /*3ab0*/  @P0 BRA `(.L_x_4248) ;  /* 0x0000000000240947 */ /* 0x000fea0003800000 */
[----:B------:R-:W-:-:S13]  /*3ac0*/  ISETP.NE.AND P0, PT, R0, 0x5, PT ;  /* 0x000000050000780c */ /* 0x000fda0003f05270 */
[----:B------:R-:W-:Y:S05]  /*3ad0*/  @!P0 BRA `(.L_x_4249) ;  /* 0x0000000000148947 */ /* 0x000fea0003800000 */
[----:B------:R-:W-:-:S13]  /*3ae0*/  ISETP.NE.AND P0, PT, R0, 0x6, PT ;  /* 0x000000060000780c */ /* 0x000fda0003f05270 */
[----:B------:R-:W-:Y:S05]  /*3af0*/  @P0 BRA `(.L_x_4244) ;  /* 0x0000000800c40947 */ /* 0x000fea0003800000 */
[----:B------:R-:W-:-:S05]  /*3b00*/  HADD2.F32 R5, -RZ, R5.H0_H0 ;  /* 0x20000005ff057230 */ /* 0x000fca0000004100 */
[----:B------:R0:W-:Y:S01]  /*3b10*/  STG.E desc[UR36][R16.64], R5 ;  /* 0x0000000510007986 */ /* 0x0001e2000c101924 */
[----:B------:R-:W-:Y:S05]  /*3b20*/  BRA `(.L_x_4245) ;  /* 0x0000000c00187947 */ /* 0x000fea0003800000 */
.L_x_4249:
[----:B------:R0:W-:Y:S01]  /*3b30*/  STG.E.U16 desc[UR36][R16.64], R5 ;  /* 0x0000000510007986 */ /* 0x0001e2000c101524 */
[----:B------:R-:W-:Y:S05]  /*3b40*/  BRA `(.L_x_4245) ;  /* 0x0000000c00107947 */ /* 0x000fea0003800000 */
.L_x_4248:
[----:B------:R-:W-:-:S13]  /*3b50*/  ISETP.NE.AND P0, PT, R0, 0x7, PT ;  /* 0x000000070000780c */ /* 0x000fda0003f05270 */
[----:B------:R-:W-:Y:S05]  /*3b60*/  @!P0 BRA `(.L_x_4250) ;  /* 0x0000000000348947 */ /* 0x000fea0003800000 */
[----:B------:R-:W-:-:S13]  /*3b70*/  ISETP.NE.AND P0, PT, R0, 0x8, PT ;  /* 0x000000080000780c */ /* 0x000fda0003f05270 */
[----:B------:R-:W-:Y:S05]  /*3b80*/  @!P0 BRA `(.L_x_4251) ;  /* 0x0000000000188947 */ /* 0x000fea0003800000 */
[----:B------:R-:W-:-:S13]  /*3b90*/  ISETP.NE.AND P0, PT, R0, 0x9, PT ;  /* 0x000000090000780c */ /* 0x000fda0003f05270 */
[----:B------:R-:W-:Y:S05]  /*3ba0*/  @P0 BRA `(.L_x_4244) ;  /* 0x0000000800980947 */ /* 0x000fea0003800000 */
[----:B------:R-:W-:Y:S02]  /*3bb0*/  HADD2.F32 R2, -RZ, R5.H0_H0 ;  /* 0x20000005ff027230 */ /* 0x000fe40000004100 */
[----:B------:R-:W-:-:S05]  /*3bc0*/  IMAD.MOV.U32 R3, RZ, RZ, RZ ;  /* 0x000000ffff037224 */ /* 0x000fca00078e00ff */
[----:B------:R0:W-:Y:S01]  /*3bd0*/  STG.E.64 desc[UR36][R16.64], R2 ;  /* 0x0000000210007986 */ /* 0x0001e2000c101b24 */
[----:B------:R-:W-:Y:S05]  /*3be0*/  BRA `(.L_x_4245) ;  /* 0x0000000800e87947 */ /* 0x000fea0003800000 */
.L_x_4251:
[----:B------:R-:W-:-:S05]  /*3bf0*/  HADD2.F32 R0, -RZ, R5.H0_H0 ;  /* 0x20000005ff007230 */ /* 0x000fca0000004100 */
[----:B------:R-:W-:-:S04]  /*3c00*/  F2FP.F16.F32.PACK_AB R0, RZ, R0 ;  /* 0x00000000ff00723e */ /* 0x000fc800000000ff */
[----:B------:R-:W-:-:S05]  /*3c10*/  PRMT R0, R0, 0x5410, RZ ;  /* 0x0000541000007816 */ /* 0x000fca00000000ff */
[----:B------:R0:W-:Y:S01]  /*3c20*/  STG.E desc[UR36][R16.64], R0 ;  /* 0x0000000010007986 */ /* 0x0001e2000c101924 */
[----:B------:R-:W-:Y:S05]  /*3c30*/  BRA `(.L_x_4245) ;  /* 0x0000000800d47947 */ /* 0x000fea0003800000 */
.L_x_4250:
[----:B------:R-:W-:-:S05]  /*3c40*/  HADD2.F32 R2, -RZ, R5.H0_H0 ;  /* 0x20000005ff027230 */ /* 0x000fca0000004100 */
[----:B------:R-:W-:-:S06]  /*3c50*/  FMUL.FTZ R2, R2, 1 ;  /* 0x3f80000002027820 */ /* 0x000fcc0000410000 */
[----:B------:R-:W0:Y:S02]  /*3c60*/  F2F.F64.F32 R2, R2 ;  /* 0x0000000200027310 */ /* 0x000e240000201800 */
[----:B0-----:R0:W-:Y:S01]  /*3c70*/  STG.E.64 desc[UR36][R16.64], R2 ;  /* 0x0000000210007986 */ /* 0x0011e2000c101b24 */
[----:B------:R-:W-:Y:S05]  /*3c80*/  BRA `(.L_x_4245) ;  /* 0x0000000800c07947 */ /* 0x000fea0003800000 */
.L_x_4240:
        /* <DEDUP_REMOVED lines=8> */
[----:B------:R-:W-:-:S05]  /*3d10*/  HADD2.F32 R5, -RZ, R5.H0_H0 ;  /* 0x20000005ff057230 */ /* 0x000fca0000004100 */
[----:B------:R-:W-:-:S04]  /*3d20*/  FSETP.NEU.FTZ.AND P0, PT, R5, RZ, PT ;  /* 0x000000ff0500720b */ /* 0x000fc80003f1d000 */
[----:B------:R-:W-:-:S05]  /*3d30*/  SEL R3, RZ, 0x1, !P0 ;  /* 0x00000001ff037807 */ /* 0x000fca0004000000 */
[----:B------:R0:W-:Y:S01]  /*3d40*/  STG.E.U8 desc[UR36][R16.64], R3 ;  /* 0x0000000310007986 */ /* 0x0001e2000c101124 */
[----:B------:R-:W-:Y:S05]  /*3d50*/  BRA `(.L_x_4245) ;  /* 0x00000008008c7947 */ /* 0x000fea0003800000 */
.L_x_4254:
[----:B------:R-:W-:Y:S01]  /*3d60*/  HADD2.F32 R5, -RZ, R5.H0_H0 ;  /* 0x20000005ff057230 */ /* 0x000fe20000004100 */
[----:B------:R-:W-:-:S04]  /*3d70*/  CS2R R6, SRZ ;  /* 0x0000000000067805 */ /* 0x000fc8000001ff00 */
[----:B------:R-:W-:-:S06]  /*3d80*/  FMUL.FTZ R5, R5, 1 ;  /* 0x3f80000005057820 */ /* 0x000fcc0000410000 */
[----:B------:R-:W0:Y:S02]  /*3d90*/  F2F.F64.F32 R4, R5 ;  /* 0x0000000500047310 */ /* 0x000e240000201800 */
[----:B0-----:R0:W-:Y:S01]  /*3da0*/  STG.E.128 desc[UR36][R16.64], R4 ;  /* 0x0000000410007986 */ /* 0x0011e2000c101d24 */
[----:B------:R-:W-:Y:S05]  /*3db0*/  BRA `(.L_x_4245) ;  /* 0x0000000800747947 */ /* 0x000fea0003800000 */
.L_x_4253:
[----:B------:R-:W-:-:S13]  /*3dc0*/  ISETP.NE.AND P0, PT, R0, 0xf, PT ;  /* 0x0000000f0000780c */ /* 0x000fda0003f05270 */
[----:B------:R-:W-:Y:S05]  /*3dd0*/  @!P0 BRA `(.L_x_4255) ;  /* 0x0000000000b48947 */ /* 0x000fea0003800000 */
[----:B------:R-:W-:-:S13]  /*3de0*/  ISETP.NE.AND P0, PT, R0, 0x17, PT ;  /* 0x000000170000780c */ /* 0x000fda0003f05270 */
[----:B------:R-:W-:Y:S05]  /*3df0*/  @!P0 BRA `(.L_x_4256) ;  /* 0x0000000000548947 */ /* 0x000fea0003800000 */
[----:B------:R-:W-:-:S13]  /*3e00*/  ISETP.NE.AND P0, PT, R0, 0x18, PT ;  /* 0x000000180000780c */ /* 0x000fda0003f05270 */
[----:B------:R-:W-:Y:S05]  /*3e10*/  @P0 BRA `(.L_x_4244) ;  /* 0x0000000400fc0947 */ /* 0x000fea0003800000 */
[----:B------:R-:W-:Y:S01]  /*3e20*/  HADD2.F32 R5, -RZ, R5.H0_H0 ;  /* 0x20000005ff057230 */ /* 0x000fe20000004100 */
        /* <DEDUP_REMOVED lines=14> */
.L_x_4258:
[----:B------:R-:W-:Y:S05]  /*3f10*/  BSYNC B0 ;  /* 0x0000000000007941 */ /* 0x000fea0003800000 */
.L_x_4257:
[----:B------:R-:W-:-:S05]  /*3f20*/  LOP3.LUT R3, R0, R3, RZ, 0xfc, !PT ;  /* 0x0000000300037212 */ /* 0x000fca00078efcff */
[----:B------:R0:W-:Y:S01]  /*3f30*/  STG.E.U8 desc[UR36][R16.64], R3 ;  /* 0x0000000310007986 */ /* 0x0001e2000c101124 */
[----:B------:R-:W-:Y:S05]  /*3f40*/  BRA `(.L_x_4245) ;  /* 0x0000000800107947 */ /* 0x000fea0003800000 */
.L_x_4256:
[----:B------:R-:W-:Y:S01]  /*3f50*/  HADD2.F32 R5, -RZ, R5.H0_H0 ;  /* 0x20000005ff057230 */ /* 0x000fe20000004100 */
        /* <DEDUP_REMOVED lines=12> */
.L_x_4260:
[----:B------:R-:W-:Y:S01]  /*4020*/  IMAD.MOV.U32 R0, RZ, RZ, 0x7f ;  /* 0x0000007fff007424 */ /* 0x000fe200078e00ff */
[----:B------:R-:W-:-:S04]  /*4030*/  ISETP.GT.U32.AND P0, PT, R2, 0x7f800000, PT ;  /* 0x7f8000000200780c */ /* 0x000fc80003f04070 */
[----:B------:R-:W-:-:S09]  /*4040*/  SEL R0, R0, 0x7c, P0 ;  /* 0x0000007c00007807 */ /* 0x000fd20000000000 */
.L_x_4261:
[----:B------:R-:W-:Y:S05]  /*4050*/  BSYNC B0 ;  /* 0x0000000000007941 */ /* 0x000fea0003800000 */
.L_x_4259:
[----:B------:R-:W-:-:S04]  /*4060*/  LOP3.LUT R2, R5, 0x80000000, RZ, 0xc0, !PT ;  /* 0x8000000005027812 */ /* 0x000fc800078ec0ff */
[----:B------:R-:W-:-:S04]  /*4070*/  SHF.R.U32.HI R3, RZ, 0x18, R2 ;  /* 0x00000018ff037819 */ /* 0x000fc80000011602 */
[----:B------:R-:W-:-:S05]  /*4080*/  LOP3.LUT R3, R0, R3, RZ, 0xfc, !PT ;  /* 0x0000000300037212 */ /* 0x000fca00078efcff */
[----:B------:R0:W-:Y:S01]  /*4090*/  STG.E.U8 desc[UR36][R16.64], R3 ;  /* 0x0000000310007986 */ /* 0x0001e2000c101124 */
[----:B------:R-:W-:Y:S05]  /*40a0*/  BRA `(.L_x_4245) ;  /* 0x0000000400b87947 */ /* 0x000fea0003800000 */
.L_x_4255:
[----:B------:R-:W-:-:S05]  /*40b0*/  HADD2.F32 R0, -RZ, R5.H0_H0 ;  /* 0x20000005ff007230 */ /* 0x000fca0000004100 */
[----:B------:R-:W-:-:S05]  /*40c0*/  F2FP.BF16.F32.PACK_AB R0, RZ, R0 ;  /* 0x00000000ff00723e */ /* 0x000fca00000010ff */
[----:B------:R0:W-:Y:S01]  /*40d0*/  STG.E.U16 desc[UR36][R16.64], R0 ;  /* 0x0000000010007986 */ /* 0x0001e2000c101524 */
[----:B------:R-:W-:Y:S05]  /*40e0*/  BRA `(.L_x_4245) ;  /* 0x0000000400a87947 */ /* 0x000fea0003800000 */
.L_x_4252:
        /* <DEDUP_REMOVED lines=8> */
[----:B------:R-:W-:-:S06]  /*4170*/  HADD2.F32 R3, -RZ, R5.H0_H0 ;  /* 0x20000005ff037230 */ /* 0x000fcc0000004100 */
[----:B------:R-:W0:Y:S02]  /*4180*/  F2I.FTZ.U32.TRUNC.NTZ R3, R3 ;  /* 0x0000000300037305 */ /* 0x000e24000021f000 */
[----:B0-----:R0:W-:Y:S01]  /*4190*/  STG.E.U16 desc[UR36][R16.64], R3 ;  /* 0x0000000310007986 */ /* 0x0011e2000c101524 */
[----:B------:R-:W-:Y:S05]  /*41a0*/  BRA `(.L_x_4245) ;  /* 0x0000000400787947 */ /* 0x000fea0003800000 */
.L_x_4264:
[----:B------:R-:W-:Y:S01]  /*41b0*/  HADD2.F32 R5, -RZ, R5.H0_H0 ;  /* 0x20000005ff057230 */ /* 0x000fe20000004100 */
        /* <DEDUP_REMOVED lines=16> */
.L_x_4267:
[----:B------:R-:W-:-:S04]  /*42c0*/  LOP3.LUT R2, R5, 0x80000000, RZ, 0xc0, !PT ;  /* 0x8000000005027812 */ /* 0x000fc800078ec0ff */
[----:B------:R-:W-:-:S04]  /*42d0*/  SHF.R.U32.HI R3, RZ, 0x18, R2 ;  /* 0x00000018ff037819 */ /* 0x000fc80000011602 */
[----:B------:R-:W-:-:S04]  /*42e0*/  LOP3.LUT R0, R0, R3, RZ, 0xfc, !PT ;  /* 0x0000000300007212 */ /* 0x000fc800078efcff */
[----:B------:R-:W-:-:S07]  /*42f0*/  PRMT R8, R0, 0x7610, R8 ;  /* 0x0000761000087816 */ /* 0x000fce0000000008 */
.L_x_4266:
[----:B------:R-:W-:Y:S05]  /*4300*/  BSYNC B0 ;  /* 0x0000000000007941 */ /* 0x000fea0003800000 */
.L_x_4265:
[----:B------:R0:W-:Y:S01]  /*4310*/  STG.E.U8 desc[UR36][R16.64], R8 ;  /* 0x0000000810007986 */ /* 0x0001e2000c101124 */
[----:B------:R-:W-:Y:S05]  /*4320*/  BRA `(.L_x_4245) ;  /* 0x0000000400187947 */ /* 0x000fea0003800000 */
.L_x_4263:
        /* <DEDUP_REMOVED lines=17> */
.L_x_4270:
[----:B------:R-:W-:-:S04]  /*4440*/  LOP3.LUT R2, R5, 0x80000000, RZ, 0xc0, !PT ;  /* 0x8000000005027812 */ /* 0x000fc800078ec0ff */
[----:B------:R-:W-:-:S04]  /*4450*/  SHF.R.U32.HI R3, RZ, 0x18, R2 ;  /* 0x00000018ff037819 */ /* 0x000fc80000011602 */
[----:B------:R-:W-:-:S04]  /*4460*/  LOP3.LUT R0, R0, R3, RZ, 0xfc, !PT ;  /* 0x0000000300007212 */ /* 0x000fc800078efcff */
[----:B------:R-:W-:-:S07]  /*4470*/  PRMT R8, R0, 0x7610, R8 ;  /* 0x0000761000087816 */ /* 0x000fce0000000008 */
.L_x_4269:
[----:B------:R-:W-:Y:S05]  /*4480*/  BSYNC B0 ;  /* 0x0000000000007941 */ /* 0x000fea0003800000 */
.L_x_4268:
[----:B------:R0:W-:Y:S01]  /*4490*/  STG.E.U8 desc[UR36][R16.64], R8 ;  /* 0x0000000810007986 */ /* 0x0001e2000c101124 */
[----:B------:R-:W-:Y:S05]  /*44a0*/  BRA `(.L_x_4245) ;  /* 0x0000000000b87947 */ /* 0x000fea0003800000 */
.L_x_4262:
[----:B------:R-:W-:-:S13]  /*44b0*/  ISETP.NE.AND P0, PT, R0, 0x1c, PT ;  /* 0x0000001c0000780c */ /* 0x000fda0003f05270 */
[----:B------:R-:W-:Y:S05]  /*44c0*/  @!P0 BRA `(.L_x_4271) ;  /* 0x0000000000a48947 */ /* 0x000fea0003800000 */
[----:B------:R-:W-:-:S13]  /*44d0*/  ISETP.NE.AND P0, PT, R0, 0x1d, PT ;  /* 0x0000001d0000780c */ /* 0x000fda0003f05270 */
[----:B------:R-:W-:Y:S05]  /*44e0*/  @!P0 BRA `(.L_x_4272) ;  /* 0x00000000008c8947 */ /* 0x000fea0003800000 */
[----:B------:R-:W-:-:S13]  /*44f0*/  ISETP.NE.AND P0, PT, R0, 0x2c, PT ;  /* 0x0000002c0000780c */ /* 0x000fda0003f05270 */
[----:B------:R-:W-:Y:S05]  /*4500*/  @P0 BRA `(.L_x_4244) ;  /* 0x0000000000400947 */ /* 0x000fea0003800000 */
[----:B------:R-:W-:Y:S02]  /*4510*/  HADD2.F32 R5, -RZ, R5.H0_H0 ;  /* 0x20000005ff057230 */ /* 0x000fe40000004100 */
        /* <DEDUP_REMOVED lines=15> */
.L_x_4244:
        /* <DEDUP_REMOVED lines=16> */
.L_x_4273:
[----:B------:R-:W-:Y:S05]  /*4710*/  BRA `(.L_x_4245) ;  /* 0x00000000001c7947 */ /* 0x000fea0003800000 */
.L_x_4272:
[----:B------:R-:W-:-:S06]  /*4720*/  HADD2.F32 R2, -RZ, R5.H0_H0 ;  /* 0x20000005ff027230 */ /* 0x000fcc0000004100 */
[----:B------:R-:W0:Y:S02]  /*4730*/  F2I.U64.TRUNC R2, R2 ;  /* 0x0000000200027311 */ /* 0x000e24000020d800 */
[----:B0-----:R0:W-:Y:S01]  /*4740*/  STG.E.64 desc[UR36][R16.64], R2 ;  /* 0x0000000210007986 */ /* 0x0011e2000c101b24 */
[----:B------:R-:W-:Y:S05]  /*4750*/  BRA `(.L_x_4245) ;  /* 0x00000000000c7947 */ /* 0x000fea0003800000 */
.L_x_4271:
[----:B------:R-:W-:-:S06]  /*4760*/  HADD2.F32 R5, -RZ, R5.H0_H0 ;  /* 0x20000005ff057230 */ /* 0x000fcc0000004100 */
[----:B------:R-:W0:Y:S02]  /*4770*/  F2I.FTZ.U32.TRUNC.NTZ R5, R5 ;  /* 0x0000000500057305 */ /* 0x000e24000021f000 */
[----:B0-----:R0:W-:Y:S02]  /*4780*/  STG.E desc[UR36][R16.64], R5 ;  /* 0x0000000510007986 */ /* 0x0011e4000c101924 */
.L_x_4245:
[----:B------:R-:W-:-:S04]  /*4790*/  IMAD R18, R18, 0x200, R23 ;  /* 0x0000020012127824 */ /* 0x000fc800078e0217 */
[----:B------:R-:W-:-:S07]  /*47a0*/  VIADD R19, R18, 0x80 ;  /* 0x0000008012137836 */ /* 0x000fce0000000000 */
.L_x_4172:
[----:B------:R-:W-:Y:S05]  /*47b0*/  BSYNC B6 ;  /* 0x0000000000067941 */ /* 0x000fea0003800000 */
.L_x_4171:
        /* <DEDUP_REMOVED lines=358> */
.L_x_4276:
        /* <DEDUP_REMOVED lines=23> */
.L_x_4280:
[----:B------:R-:W2:Y:S02]  /*5f90*/  LDG.E.U8 R2, desc[UR36][R2.64] ;  /* 0x0000002402027981 */ /* 0x000ea4000c1e1100 */
[----:B--2---:R-:W-:-:S04]  /*5fa0*/  I2FP.F32.U32 R0, R2 ;  /* 0x0000000200007245 */ /* 0x004fc80000201000 */
[----:B------:R-:W-:-:S04]  /*5fb0*/  F2FP.F16.F32.PACK_AB R0, RZ, R0 ;  /* 0x00000000ff00723e */ /* 0x000fc800000000ff */
[----:B------:R-:W-:Y:S01]  /*5fc0*/  PRMT R22, R0, 0x7610, R22 ;  /* 0x0000761000167816 */ /* 0x000fe20000000016 */
[----:B------:R-:W-:Y:S06]  /*5fd0*/  BRA `(.L_x_4282) ;  /* 0x0000000c00bc7947 */ /* 0x000fec0003800000 */
.L_x_4279:
        /* <DEDUP_REMOVED lines=11> */
.L_x_4284:
[----:B------:R-:W2:Y:S02]  /*6090*/  LDG.E R2, desc[UR36][R2.64] ;  /* 0x0000002402027981 */ /* 0x000ea4000c1e1900 */
[----:B--2---:R-:W-:-:S04]  /*60a0*/  I2FP.F32.S32 R0, R2 ;  /* 0x0000000200007245 */ /* 0x004fc80000201400 */
[----:B------:R-:W-:-:S04]  /*60b0*/  F2FP.F16.F32.PACK_AB R0, RZ, R0 ;  /* 0x00000000ff00723e */ /* 0x000fc800000000ff */
[----:B------:R-:W-:Y:S01]  /*60c0*/  PRMT R22, R0, 0x7610, R22 ;  /* 0x0000761000167816 */ /* 0x000fe20000000016 */
[----:B------:R-:W-:Y:S06]  /*60d0*/  BRA `(.L_x_4282) ;  /* 0x0000000c007c7947 */ /* 0x000fec0003800000 */
.L_x_4283:
[----:B------:R-:W2:Y:S02]  /*60e0*/  LDG.E.U16 R2, desc[UR36][R2.64] ;  /* 0x0000002402027981 */ /* 0x000ea4000c1e1500 */
[----:B--2---:R-:W0:Y:S02]  /*60f0*/  I2F.S16 R0, R2 ;  /* 0x0000000200007306 */ /* 0x004e240000101400 */
[----:B0-----:R-:W-:-:S04]  /*6100*/  F2FP.F16.F32.PACK_AB R0, RZ, R0 ;  /* 0x00000000ff00723e */ /* 0x001fc800000000ff */
[----:B------:R-:W-:Y:S01]  /*6110*/  PRMT R22, R0, 0x7610, R22 ;  /* 0x0000761000167816 */ /* 0x000fe20000000016 */
[----:B------:R-:W-:Y:S06]  /*6120*/  BRA `(.L_x_4282) ;  /* 0x0000000c00687947 */ /* 0x000fec0003800000 */
.L_x_4278:
        /* <DEDUP_REMOVED lines=9> */
.L_x_4286:
[----:B------:R1:W5:Y:S01]  /*61c0*/  LDG.E.U16 R22, desc[UR36][R2.64] ;  /* 0x0000002402167981 */ /* 0x000362000c1e1500 */
[----:B------:R-:W-:Y:S05]  /*61d0*/  BRA `(.L_x_4282) ;  /* 0x0000000c003c7947 */ /* 0x000fea0003800000 */
.L_x_4285:
        /* <DEDUP_REMOVED lines=9> */
.L_x_4288:
[----:B------:R0:W5:Y:S01]  /*6270*/  LDG.E.U16 R22, desc[UR36][R2.64] ;  /* 0x0000002402167981 */ /* 0x000162000c1e1500 */
[----:B------:R-:W-:Y:S05]  /*6280*/  BRA `(.L_x_4282) ;  /* 0x0000000c00107947 */ /* 0x000fea0003800000 */
.L_x_4287:
        /* <DEDUP_REMOVED lines=9> */
.L_x_4277:
        /* <DEDUP_REMOVED lines=14> */
.L_x_4291:
        /* <DEDUP_REMOVED lines=9> */
.L_x_4290:
        /* <DEDUP_REMOVED lines=28> */
.L_x_4293:
        /* <DEDUP_REMOVED lines=15> */
.L_x_4292:
[----:B------:R-:W2:Y:S02]  /*6740*/  LDG.E.U16 R0, desc[UR36][R2.64] ;  /* 0x0000002402007981 */ /* 0x000ea4000c1e1500 */
[----:B--2---:R-:W-:-:S05]  /*6750*/  IMAD.U32 R0, R0, 0x10000, RZ ;  /* 0x0001000000007824 */ /* 0x004fca00078e00ff */
[----:B------:R-:W-:-:S04]  /*6760*/  F2FP.F16.F32.PACK_AB R0, RZ, R0 ;  /* 0x00000000ff00723e */ /* 0x000fc800000000ff */
[----:B------:R-:W-:Y:S01]  /*6770*/  PRMT R22, R0, 0x7610, R22 ;  /* 0x0000761000167816 */ /* 0x000fe20000000016 */
[----:B------:R-:W-:Y:S06]  /*6780*/  BRA `(.L_x_4282) ;  /* 0x0000000400d07947 */ /* 0x000fec0003800000 */
.L_x_4289:
        /* <DEDUP_REMOVED lines=13> */
.L_x_4296:
        /* <DEDUP_REMOVED lines=21> */
.L_x_4300:
[----:B------:R-:W-:Y:S05]  /*69b0*/  BSYNC B1 ;  /* 0x0000000000017941 */ /* 0x000fea0003800000 */
.L_x_4299:
[----:B------:R-:W-:Y:S01]  /*69c0*/  LEA R3, R0, 0x3b800000, 0x17 ;  /* 0x3b80000000037811 */ /* 0x000fe200078eb8ff */
[----:B------:R-:W-:-:S05]  /*69d0*/  IMAD.SHL.U32 R0, R2, 0x100000, RZ ;  /* 0x0010000002007824 */ /* 0x000fca00078e00ff */
[----:B------:R-:W-:-:S07]  /*69e0*/  LOP3.LUT R0, R3, R0, R4, 0xfe, !PT ;  /* 0x0000000003007212 */ /* 0x000fce00078efe04 */
.L_x_4298:
[----:B------:R-:W-:Y:S05]  /*69f0*/  BSYNC B0 ;  /* 0x0000000000007941 */ /* 0x000fea0003800000 */
.L_x_4297:
[----:B------:R-:W-:-:S04]  /*6a00*/  F2FP.F16.F32.PACK_AB R0, RZ, R0 ;  /* 0x00000000ff00723e */ /* 0x000fc800000000ff */
[----:B------:R-:W-:Y:S01]  /*6a10*/  PRMT R22, R0, 0x7610, R22 ;  /* 0x0000761000167816 */ /* 0x000fe20000000016 */
[----:B------:R-:W-:Y:S06]  /*6a20*/  BRA `(.L_x_4282) ;  /* 0x0000000400287947 */ /* 0x000fec0003800000 */
.L_x_4295:
        /* <DEDUP_REMOVED lines=21> */
.L_x_4304:
[----:B------:R-:W-:Y:S05]  /*6b80*/  BSYNC B1 ;  /* 0x0000000000017941 */ /* 0x000fea0003800000 */
.L_x_4303:
[----:B------:R-:W-:Y:S01]  /*6b90*/  LEA R3, R0, 0x37800000, 0x17 ;  /* 0x3780000000037811 */ /* 0x000fe200078eb8ff */
[----:B------:R-:W-:-:S05]  /*6ba0*/  IMAD.SHL.U32 R0, R2, 0x200000, RZ ;  /* 0x0020000002007824 */ /* 0x000fca00078e00ff */
[----:B------:R-:W-:-:S07]  /*6bb0*/  LOP3.LUT R0, R3, R0, R4, 0xfe, !PT ;  /* 0x0000000003007212 */ /* 0x000fce00078efe04 */
.L_x_4302:
[----:B------:R-:W-:Y:S05]  /*6bc0*/  BSYNC B0 ;  /* 0x0000000000007941 */ /* 0x000fea0003800000 */
.L_x_4301:
[----:B------:R-:W-:-:S04]  /*6bd0*/  F2FP.F16.F32.PACK_AB R0, RZ, R0 ;  /* 0x00000000ff00723e */ /* 0x000fc800000000ff */
[----:B------:R-:W-:Y:S01]  /*6be0*/  PRMT R22, R0, 0x7610, R22 ;  /* 0x0000761000167816 */ /* 0x000fe20000000016 */
[----:B------:R-:W-:Y:S06]  /*6bf0*/  BRA `(.L_x_4282) ;  /* 0x0000000000b47947 */ /* 0x000fec0003800000 */
.L_x_4294:
        /* <DEDUP_REMOVED lines=14> */
.L_x_4308:
[----:B------:R-:W-:Y:S05]  /*6ce0*/  BSYNC B0 ;  /* 0x0000000000007941 */ /* 0x000fea0003800000 */
.L_x_4307:
[----:B------:R-:W-:-:S04]  /*6cf0*/  F2FP.F16.F32.PACK_AB R0, RZ, R0 ;  /* 0x00000000ff00723e */ /* 0x000fc800000000ff */
[----:B------:R-:W-:Y:S01]  /*6d00*/  PRMT R22, R0, 0x7610, R22 ;  /* 0x0000761000167816 */ /* 0x000fe20000000016 */
[----:B------:R-:W-:Y:S06]  /*6d10*/  BRA `(.L_x_4282) ;  /* 0x00000000006c7947 */ /* 0x000fec0003800000 */
.L_x_4281:
        /* <DEDUP_REMOVED lines=16> */
.L_x_4309:
[----:B------:R-:W-:Y:S01]  /*6e20*/  PRMT R22, RZ, 0x7610, R22 ;  /* 0x00007610ff167816 */ /* 0x000fe20000000016 */
[----:B------:R-:W-:Y:S06]  /*6e30*/  BRA `(.L_x_4282) ;  /* 0x0000000000247947 */ /* 0x000fec0003800000 */
.L_x_4306:
[----:B------:R-:W2:Y:S02]  /*6e40*/  LDG.E.64 R2, desc[UR36][R2.64] ;  /* 0x0000002402027981 */ /* 0x000ea4000c1e1b00 */
[----:B--2---:R-:W0:Y:S02]  /*6e50*/  I2F.U64 R0, R2 ;  /* 0x0000000200007312 */ /* 0x004e240000301000 */
[----:B0-----:R-:W-:-:S04]  /*6e60*/  F2FP.F16.F32.PACK_AB R0, RZ, R0 ;  /* 0x00000000ff00723e */ /* 0x001fc800000000ff */
[----:B------:R-:W-:Y:S01]  /*6e70*/  PRMT R22, R0, 0x7610, R22 ;  /* 0x0000761000167816 */ /* 0x000fe20000000016 */
[----:B------:R-:W-:Y:S06]  /*6e80*/  BRA `(.L_x_4282) ;  /* 0x0000000000107947 */ /* 0x000fec0003800000 */
.L_x_4305:
[----:B------:R-:W2:Y:S02]  /*6e90*/  LDG.E R2, desc[UR36][R2.64] ;  /* 0x0000002402027981 */ /* 0x000ea4000c1e1900 */
[----:B--2---:R-:W-:-:S04]  /*6ea0*/  I2FP.F32.U32 R0, R2 ;  /* 0x0000000200007245 */ /* 0x004fc80000201000 */
[----:B------:R-:W-:-:S04]  /*6eb0*/  F2FP.F16.F32.PACK_AB R0, RZ, R0 ;  /* 0x00000000ff00723e */ /* 0x000fc800000000ff */
[----:B------:R-:W-:-:S07]  /*6ec0*/  PRMT R22, R0, 0x7610, R22 ;  /* 0x0000761000167816 */ /* 0x000fce0000000016 */
.L_x_4282:
        /* <DEDUP_REMOVED lines=20> */
.L_x_4313:
[----:B------:R-:W2:Y:S02]  /*7010*/  LDG.E.U8 R2, desc[UR36][R2.64] ;  /* 0x0000002402027981 */ /* 0x000ea4000c1e1100 */
[----:B--2---:R-:W-:-:S04]  /*7020*/  I2FP.F32.U32 R0, R2 ;  /* 0x0000000200007245 */ /* 0x004fc80000201000 */
[----:B------:R-:W-:-:S04]  /*7030*/  F2FP.F16.F32.PACK_AB R0, RZ, R0 ;  /* 0x00000000ff00723e */ /* 0x000fc800000000ff */
[----:B------:R-:W-:Y:S01]  /*7040*/  PRMT R5, R0, 0x7610, R5 ;  /* 0x0000761000057816 */ /* 0x000fe20000000005 */
[----:B------:R-:W-:Y:S06]  /*7050*/  BRA `(.L_x_4315) ;  /* 0x0000000c00b87947 */ /* 0x000fec0003800000 */
.L_x_4312:
        /* <DEDUP_REMOVED lines=11> */
.L_x_4317:
[----:B------:R-:W2:Y:S02]  /*7110*/  LDG.E R2, desc[UR36][R2.64] ;  /* 0x0000002402027981 */ /* 0x000ea4000c1e1900 */
[----:B--2---:R-:W-:-:S04]  /*7120*/  I2FP.F32.S32 R0, R2 ;  /* 0x0000000200007245 */ /* 0x004fc80000201400 */
[----:B------:R-:W-:-:S04]  /*7130*/  F2FP.F16.F32.PACK_AB R0, RZ, R0 ;  /* 0x00000000ff00723e */ /* 0x000fc800000000ff */
[----:B------:R-:W-:Y:S01]  /*7140*/  PRMT R5, R0, 0x7610, R5 ;  /* 0x0000761000057816 */ /* 0x000fe20000000005 */
[----:B------:R-:W-:Y:S06]  /*7150*/  BRA `(.L_x_4315) ;  /* 0x0000000c00787947 */ /* 0x000fec0003800000 */
.L_x_4316:
[----:B------:R-:W2:Y:S02]  /*7160*/  LDG.E.U16 R2, desc[UR36][R2.64] ;  /* 0x0000002402027981 */ /* 0x000ea4000c1e1500 */
[----:B--2---:R-:W0:Y:S02]  /*7170*/  I2F.S16 R0, R2 ;  /* 0x0000000200007306 */ /* 0x004e240000101400 */
[----:B0-----:R-:W-:-:S04]  /*7180*/  F2FP.F16.F32.PACK_AB R0, RZ, R0 ;  /* 0x00000000ff00723e */ /* 0x001fc800000000ff */
[----:B------:R-:W-:Y:S01]  /*7190*/  PRMT R5, R0, 0x7610, R5 ;  /* 0x0000761000057816 */ /* 0x000fe20000000005 */
[----:B------:R-:W-:Y:S06]  /*71a0*/  BRA `(.L_x_4315) ;  /* 0x0000000c00647947 */ /* 0x000fec0003800000 */
.L_x_4311:
        /* <DEDUP_REMOVED lines=9> */
.L_x_4319:
[----:B------:R1:W5:Y:S01]  /*7240*/  LDG.E.U16 R5, desc[UR36][R2.64] ;  /* 0x0000002402057981 */ /* 0x000362000c1e1500 */
[----:B------:R-:W-:Y:S05]  /*7250*/  BRA `(.L_x_4315) ;  /* 0x0000000c00387947 */ /* 0x000fea0003800000 */
.L_x_4318:
        /* <DEDUP_REMOVED lines=9> */
.L_x_4321:
[----:B------:R0:W5:Y:S01]  /*72f0*/  LDG.E.U16 R5, desc[UR36][R2.64] ;  /* 0x0000002402057981 */ /* 0x000162000c1e1500 */
[----:B------:R-:W-:Y:S05]  /*7300*/  BRA `(.L_x_4315) ;  /* 0x0000000c000c7947 */ /* 0x000fea0003800000 */
.L_x_4320:
        /* <DEDUP_REMOVED lines=9> */
.L_x_4310:
        /* <DEDUP_REMOVED lines=14> */
.L_x_4324:
        /* <DEDUP_REMOVED lines=9> */
.L_x_4323:
        /* <DEDUP_REMOVED lines=27> */
.L_x_4326:
        /* <DEDUP_REMOVED lines=15> */
.L_x_4325:
[----:B------:R-:W2:Y:S02]  /*77b0*/  LDG.E.U16 R0, desc[UR36][R2.64] ;  /* 0x0000002402007981 */ /* 0x000ea4000c1e1500 */
[----:B--2---:R-:W-:-:S05]  /*77c0*/  IMAD.U32 R0, R0, 0x10000, RZ ;  /* 0x0001000000007824 */ /* 0x004fca00078e00ff */
[----:B------:R-:W-:-:S04]  /*77d0*/  F2FP.F16.F32.PACK_AB R0, RZ, R0 ;  /* 0x00000000ff00723e */ /* 0x000fc800000000ff */
[----:B------:R-:W-:Y:S01]  /*77e0*/  PRMT R5, R0, 0x7610, R5 ;  /* 0x0000761000057816 */ /* 0x000fe20000000005 */
[----:B------:R-:W-:Y:S06]  /*77f0*/  BRA `(.L_x_4315) ;  /* 0x0000000400d07947 */ /* 0x000fec0003800000 */
.L_x_4322:
        /* <DEDUP_REMOVED lines=13> */
.L_x_4329:
        /* <DEDUP_REMOVED lines=21> */
.L_x_4333:
[----:B------:R-:W-:Y:S05]  /*7a20*/  BSYNC B1 ;  /* 0x0000000000017941 */ /* 0x000fea0003800000 */
.L_x_4332:
[----:B------:R-:W-:Y:S01]  /*7a30*/  LEA R3, R0, 0x3b800000, 0x17 ;  /* 0x3b80000000037811 */ /* 0x000fe200078eb8ff */
[----:B------:R-:W-:-:S05]  /*7a40*/  IMAD.SHL.U32 R0, R2, 0x100000, RZ ;  /* 0x0010000002007824 */ /* 0x000fca00078e00ff */
[----:B------:R-:W-:-:S07]  /*7a50*/  LOP3.LUT R0, R3, R0, R4, 0xfe, !PT ;  /* 0x0000000003007212 */ /* 0x000fce00078efe04 */
.L_x_4331:
[----:B------:R-:W-:Y:S05]  /*7a60*/  BSYNC B0 ;  /* 0x0000000000007941 */ /* 0x000fea0003800000 */
.L_x_4330:
[----:B------:R-:W-:-:S04]  /*7a70*/  F2FP.F16.F32.PACK_AB R0, RZ, R0 ;  /* 0x00000000ff00723e */ /* 0x000fc800000000ff */
[----:B------:R-:W-:Y:S01]  /*7a80*/  PRMT R5, R0, 0x7610, R5 ;  /* 0x0000761000057816 */ /* 0x000fe20000000005 */
[----:B------:R-:W-:Y:S06]  /*7a90*/  BRA `(.L_x_4315) ;  /* 0x0000000400287947 */ /* 0x000fec0003800000 */
.L_x_4328:
        /* <DEDUP_REMOVED lines=21> */
.L_x_4337:
[----:B------:R-:W-:Y:S05]  /*7bf0*/  BSYNC B1 ;  /* 0x0000000000017941 */ /* 0x000fea0003800000 */
.L_x_4336:
[----:B------:R-:W-:Y:S01]  /*7c00*/  LEA R3, R0, 0x37800000, 0x17 ;  /* 0x3780000000037811 */ /* 0x000fe200078eb8ff */
[----:B------:R-:W-:-:S05]  /*7c10*/  IMAD.SHL.U32 R0, R2, 0x200000, RZ ;  /* 0x0020000002007824 */ /* 0x000fca00078e00ff */
[----:B------:R-:W-:-:S07]  /*7c20*/  LOP3.LUT R0, R3, R0, R4, 0xfe, !PT ;  /* 0x0000000003007212 */ /* 0x000fce00078efe04 */
.L_x_4335:
[----:B------:R-:W-:Y:S05]  /*7c30*/  BSYNC B0 ;  /* 0x0000000000007941 */ /* 0x000fea0003800000 */
.L_x_4334:
[----:B------:R-:W-:-:S04]  /*7c40*/  F2FP.F16.F32.PACK_AB R0, RZ, R0 ;  /* 0x00000000ff00723e */ /* 0x000fc800000000ff */
[----:B------:R-:W-:Y:S01]  /*7c50*/  PRMT R5, R0, 0x7610, R5 ;  /* 0x0000761000057816 */ /* 0x000fe20000000005 */
[----:B------:R-:W-:Y:S06]  /*7c60*/  BRA `(.L_x_4315) ;  /* 0x0000000000b47947 */ /* 0x000fec0003800000 */
.L_x_4327:
        /* <DEDUP_REMOVED lines=14> */
.L_x_4341:
[----:B------:R-:W-:Y:S05]  /*7d50*/  BSYNC B0 ;  /* 0x0000000000007941 */ /* 0x000fea0003800000 */
.L_x_4340:
[----:B------:R-:W-:-:S04]  /*7d60*/  F2FP.F16.F32.PACK_AB R0, RZ, R0 ;  /* 0x00000000ff00723e */ /* 0x000fc800000000ff */
[----:B------:R-:W-:Y:S01]  /*7d70*/  PRMT R5, R0, 0x7610, R5 ;  /* 0x0000761000057816 */ /* 0x000fe20000000005 */
[----:B------:R-:W-:Y:S06]  /*7d80*/  BRA `(.L_x_4315) ;  /* 0x00000000006c7947 */ /* 0x000fec0003800000 */
.L_x_4314:
        /* <DEDUP_REMOVED lines=16> */
.L_x_4342:
[----:B------:R-:W-:Y:S01]  /*7e90*/  PRMT R5, RZ, 0x7610, R5 ;  /* 0x00007610ff057816 */ /* 0x000fe20000000005 */
[----:B------:R-:W-:Y:S06]  /*7ea0*/  BRA `(.L_x_4315) ;  /* 0x0000000000247947 */ /* 0x000fec0003800000 */
.L_x_4339:
[----:B------:R-:W2:Y:S02]  /*7eb0*/  LDG.E.64 R2, desc[UR36][R2.64] ;  /* 0x0000002402027981 */ /* 0x000ea4000c1e1b00 */
[----:B--2---:R-:W0:Y:S02]  /*7ec0*/  I2F.U64 R0, R2 ;  /* 0x0000000200007312 */ /* 0x004e240000301000 */
[----:B0-----:R-:W-:-:S04]  /*7ed0*/  F2FP.F16.F32.PACK_AB R0, RZ, R0 ;  /* 0x00000000ff00723e */ /* 0x001fc800000000ff */
[----:B------:R-:W-:Y:S01]  /*7ee0*/  PRMT R5, R0, 0x7610, R5 ;  /* 0x0000761000057816 */ /* 0x000fe20000000005 */
[----:B------:R-:W-:Y:S06]  /*7ef0*/  BRA `(.L_x_4315) ;  /* 0x0000000000107947 */ /* 0x000fec0003800000 */
.L_x_4338:
[----:B------:R-:W2:Y:S02]  /*7f00*/  LDG.E R2, desc[UR36][R2.64] ;  /* 0x0000002402027981 */ /* 0x000ea4000c1e1900 */
[----:B--2---:R-:W-:-:S04]  /*7f10*/  I2FP.F32.U32 R0, R2 ;  /* 0x0000000200007245 */ /* 0x004fc80000201000 */
[----:B------:R-:W-:-:S04]  /*7f20*/  F2FP.F16.F32.PACK_AB R0, RZ, R0 ;  /* 0x00000000ff00723e */ /* 0x000fc800000000ff */
[----:B------:R-:W-:-:S07]  /*7f30*/  PRMT R5, R0, 0x7610, R5 ;  /* 0x0000761000057816 */ /* 0x000fce0000000005 */
.L_x_4315:
        /* <DEDUP_REMOVED lines=21> */
.L_x_4346:
[----:B------:R-:W-:-:S06]  /*8090*/  HADD2.F32 R3, -RZ, R5.H0_H0 ;  /* 0x20000005ff037230 */ /* 0x000fcc0000004100 */
[----:B------:R-:W0:Y:S02]  /*80a0*/  F2I.S64.TRUNC R2, R3 ;  /* 0x0000000300027311 */ /* 0x000e24000020d900 */
[----:B0-----:R0:W-:Y:S01]  /*80b0*/  STG.E.U8 desc[UR36][R16.64], R2 ;  /* 0x0000000210007986 */ /* 0x0011e2000c101124 */
[----:B------:R-:W-:Y:S05]  /*80c0*/  BRA `(.L_x_4348) ;  /* 0x0000000c00847947 */ /* 0x000fea0003800000 */
.L_x_4345:
        /* <DEDUP_REMOVED lines=10> */
.L_x_4350:
[----:B------:R-:W-:-:S06]  /*8170*/  HADD2.F32 R5, -RZ, R5.H0_H0 ;  /* 0x20000005ff057230 */ /* 0x000fcc0000004100 */
[----:B------:R-:W0:Y:S02]  /*8180*/  F2I.FTZ.TRUNC.NTZ R5, R5 ;  /* 0x0000000500057305 */ /* 0x000e24000021f100 */
[----:B0-----:R3:W-:Y:S01]  /*8190*/  STG.E desc[UR36][R16.64], R5 ;  /* 0x0000000510007986 */ /* 0x0017e2000c101924 */
[----:B------:R-:W-:Y:S05]  /*81a0*/  BRA `(.L_x_4348) ;  /* 0x0000000c004c7947 */ /* 0x000fea0003800000 */
.L_x_4349:
[----:B------:R-:W-:-:S06]  /*81b0*/  HADD2.F32 R5, -RZ, R5.H0_H0 ;  /* 0x20000005ff057230 */ /* 0x000fcc0000004100 */
[----:B------:R-:W0:Y:S02]  /*81c0*/  F2I.FTZ.TRUNC.NTZ R5, R5 ;  /* 0x0000000500057305 */ /* 0x000e24000021f100 */
[----:B0-----:R2:W-:Y:S01]  /*81d0*/  STG.E.U16 desc[UR36][R16.64], R5 ;  /* 0x0000000510007986 */ /* 0x0015e2000c101524 */
[----:B------:R-:W-:Y:S05]  /*81e0*/  BRA `(.L_x_4348) ;  /* 0x0000000c003c7947 */ /* 0x000fea0003800000 */
.L_x_4344:
        /* <DEDUP_REMOVED lines=9> */
.L_x_4352:
[----:B------:R0:W-:Y:S01]  /*8280*/  STG.E.U16 desc[UR36][R16.64], R5 ;  /* 0x0000000510007986 */ /* 0x0001e2000c101524 */
[----:B------:R-:W-:Y:S05]  /*8290*/  BRA `(.L_x_4348) ;  /* 0x0000000c00107947 */ /* 0x000fea0003800000 */
.L_x_4351:
        /* <DEDUP_REMOVED lines=10> */
.L_x_4354:
[----:B------:R-:W-:-:S05]  /*8340*/  HADD2.F32 R0, -RZ, R5.H0_H0 ;  /* 0x20000005ff007230 */ /* 0x000fca0000004100 */
[----:B------:R-:W-:-:S04]  /*8350*/  F2FP.F16.F32.PACK_AB R0, RZ, R0 ;  /* 0x00000000ff00723e */ /* 0x000fc800000000ff */
[----:B------:R-:W-:-:S05]  /*8360*/  PRMT R0, R0, 0x5410, RZ ;  /* 0x0000541000007816 */ /* 0x000fca00000000ff */
[----:B------:R0:W-:Y:S01]  /*8370*/  STG.E desc[UR36][R16.64], R0 ;  /* 0x0000000010007986 */ /* 0x0001e2000c101924 */
[----:B------:R-:W-:Y:S05]  /*8380*/  BRA `(.L_x_4348) ;  /* 0x0000000800d47947 */ /* 0x000fea0003800000 */
.L_x_4353:
[----:B------:R-:W-:-:S05]  /*8390*/  HADD2.F32 R2, -RZ, R5.H0_H0 ;  /* 0x20000005ff027230 */ /* 0x000fca0000004100 */
[----:B------:R-:W-:-:S06]  /*83a0*/  FMUL.FTZ R2, R2, 1 ;  /* 0x3f80000002027820 */ /* 0x000fcc0000410000 */
[----:B------:R-:W0:Y:S02]  /*83b0*/  F2F.F64.F32 R2, R2 ;  /* 0x0000000200027310 */ /* 0x000e240000201800 */
[----:B0-----:R0:W-:Y:S01]  /*83c0*/  STG.E.64 desc[UR36][R16.64], R2 ;  /* 0x0000000210007986 */ /* 0x0011e2000c101b24 */
[----:B------:R-:W-:Y:S05]  /*83d0*/  BRA `(.L_x_4348) ;  /* 0x0000000800c07947 */ /* 0x000fea0003800000 */
.L_x_4343:
        /* <DEDUP_REMOVED lines=13> */
.L_x_4357:
[----:B------:R-:W-:Y:S01]  /*84b0*/  HADD2.F32 R5, -RZ, R5.H0_H0 ;  /* 0x20000005ff057230 */ /* 0x000fe20000004100 */
[----:B------:R-:W-:-:S04]  /*84c0*/  CS2R R6, SRZ ;  /* 0x0000000000067805 */ /* 0x000fc8000001ff00 */
[----:B------:R-:W-:-:S06]  /*84d0*/  FMUL.FTZ R5, R5, 1 ;  /* 0x3f80000005057820 */ /* 0x000fcc0000410000 */
[----:B------:R-:W0:Y:S02]  /*84e0*/  F2F.F64.F32 R4, R5 ;  /* 0x0000000500047310 */ /* 0x000e240000201800 */
[----:B0-----:R0:W-:Y:S01]  /*84f0*/  STG.E.128 desc[UR36][R16.64], R4 ;  /* 0x0000000410007986 */ /* 0x0011e2000c101d24 */
[----:B------:R-:W-:Y:S05]  /*8500*/  BRA `(.L_x_4348) ;  /* 0x0000000800747947 */ /* 0x000fea0003800000 */
.L_x_4356:
        /* <DEDUP_REMOVED lines=21> */
.L_x_4361:
[----:B------:R-:W-:Y:S05]  /*8660*/  BSYNC B0 ;  /* 0x0000000000007941 */ /* 0x000fea0003800000 */
.L_x_4360:
[----:B------:R-:W-:-:S05]  /*8670*/  LOP3.LUT R3, R0, R3, RZ, 0xfc, !PT ;  /* 0x0000000300037212 */ /* 0x000fca00078efcff */
[----:B------:R0:W-:Y:S01]  /*8680*/  STG.E.U8 desc[UR36][R16.64], R3 ;  /* 0x0000000310007986 */ /* 0x0001e2000c101124 */
[----:B------:R-:W-:Y:S05]  /*8690*/  BRA `(.L_x_4348) ;  /* 0x0000000800107947 */ /* 0x000fea0003800000 */
.L_x_4359:
        /* <DEDUP_REMOVED lines=13> */
.L_x_4363:
[----:B------:R-:W-:Y:S01]  /*8770*/  IMAD.MOV.U32 R0, RZ, RZ, 0x7f ;  /* 0x0000007fff007424 */ /* 0x000fe200078e00ff */
[----:B------:R-:W-:-:S04]  /*8780*/  ISETP.GT.U32.AND P0, PT, R2, 0x7f800000, PT ;  /* 0x7f8000000200780c */ /* 0x000fc80003f04070 */
[----:B------:R-:W-:-:S09]  /*8790*/  SEL R0, R0, 0x7c, P0 ;  /* 0x0000007c00007807 */ /* 0x000fd20000000000 */
.L_x_4364:
[----:B------:R-:W-:Y:S05]  /*87a0*/  BSYNC B0 ;  /* 0x0000000000007941 */ /* 0x000fea0003800000 */
.L_x_4362:
[----:B------:R-:W-:-:S04]  /*87b0*/  LOP3.LUT R2, R5, 0x80000000, RZ, 0xc0, !PT ;  /* 0x8000000005027812 */ /* 0x000fc800078ec0ff */
[----:B------:R-:W-:-:S04]  /*87c0*/  SHF.R.U32.HI R3, RZ, 0x18, R2 ;  /* 0x00000018ff037819 */ /* 0x000fc80000011602 */
[----:B------:R-:W-:-:S05]  /*87d0*/  LOP3.LUT R3, R0, R3, RZ, 0xfc, !PT ;  /* 0x0000000300037212 */ /* 0x000fca00078efcff */
[----:B------:R0:W-:Y:S01]  /*87e0*/  STG.E.U8 desc[UR36][R16.64], R3 ;  /* 0x0000000310007986 */ /* 0x0001e2000c101124 */
[----:B------:R-:W-:Y:S05]  /*87f0*/  BRA `(.L_x_4348) ;  /* 0x0000000400b87947 */ /* 0x000fea0003800000 */
.L_x_4358:
[----:B------:R-:W-:-:S05]  /*8800*/  HADD2.F32 R0, -RZ, R5.H0_H0 ;  /* 0x20000005ff007230 */ /* 0x000fca0000004100 */
[----:B------:R-:W-:-:S05]  /*8810*/  F2FP.BF16.F32.PACK_AB R0, RZ, R0 ;  /* 0x00000000ff00723e */ /* 0x000fca00000010ff */
[----:B------:R0:W-:Y:S01]  /*8820*/  STG.E.U16 desc[UR36][R16.64], R0 ;  /* 0x0000000010007986 */ /* 0x0001e2000c101524 */
[----:B------:R-:W-:Y:S05]  /*8830*/  BRA `(.L_x_4348) ;  /* 0x0000000400a87947 */ /* 0x000fea0003800000 */
.L_x_4355:
        /* <DEDUP_REMOVED lines=12> */
.L_x_4367:
        /* <DEDUP_REMOVED lines=17> */
.L_x_4370:
[----:B------:R-:W-:-:S04]  /*8a10*/  LOP3.LUT R2, R5, 0x80000000, RZ, 0xc0, !PT ;  /* 0x8000000005027812 */ /* 0x000fc800078ec0ff */
[----:B------:R-:W-:-:S04]  /*8a20*/  SHF.R.U32.HI R3, RZ, 0x18, R2 ;  /* 0x00000018ff037819 */ /* 0x000fc80000011602 */
[----:B------:R-:W-:-:S04]  /*8a30*/  LOP3.LUT R0, R0, R3, RZ, 0xfc, !PT ;  /* 0x0000000300007212 */ /* 0x000fc800078efcff */
[----:B------:R-:W-:-:S07]  /*8a40*/  PRMT R8, R0, 0x7610, R8 ;  /* 0x0000761000087816 */ /* 0x000fce0000000008 */
.L_x_4369:
[----:B------:R-:W-:Y:S05]  /*8a50*/  BSYNC B0 ;  /* 0x0000000000007941 */ /* 0x000fea0003800000 */
.L_x_4368:
[----:B------:R0:W-:Y:S01]  /*8a60*/  STG.E.U8 desc[UR36][R16.64], R8 ;  /* 0x0000000810007986 */ /* 0x0001e2000c101124 */
[----:B------:R-:W-:Y:S05]  /*8a70*/  BRA `(.L_x_4348) ;  /* 0x0000000400187947 */ /* 0x000fea0003800000 */
.L_x_4366:
        /* <DEDUP_REMOVED lines=17> */
.L_x_4373:
[----:B------:R-:W-:-:S04]  /*8b90*/  LOP3.LUT R2, R5, 0x80000000, RZ, 0xc0, !PT ;  /* 0x8000000005027812 */ /* 0x000fc800078ec0ff */
[----:B------:R-:W-:-:S04]  /*8ba0*/  SHF.R.U32.HI R3, RZ, 0x18, R2 ;  /* 0x00000018ff037819 */ /* 0x000fc80000011602 */
[----:B------:R-:W-:-:S04]  /*8bb0*/  LOP3.LUT R0, R0, R3, RZ, 0xfc, !PT ;  /* 0x0000000300007212 */ /* 0x000fc800078efcff */
[----:B------:R-:W-:-:S07]  /*8bc0*/  PRMT R8, R0, 0x7610, R8 ;  /* 0x0000761000087816 */ /* 0x000fce0000000008 */
.L_x_4372:
[----:B------:R-:W-:Y:S05]  /*8bd0*/  BSYNC B0 ;  /* 0x0000000000007941 */ /* 0x000fea0003800000 */
.L_x_4371:
[----:B------:R0:W-:Y:S01]  /*8be0*/  STG.E.U8 desc[UR36][R16.64], R8 ;  /* 0x0000000810007986 */ /* 0x0001e2000c101124 */
[----:B------:R-:W-:Y:S05]  /*8bf0*/  BRA `(.L_x_4348) ;  /* 0x0000000000b87947 */ /* 0x000fea0003800000 */
.L_x_4365:
        /* <DEDUP_REMOVED lines=22> */
.L_x_4347:
        /* <DEDUP_REMOVED lines=16> */
.L_x_4376:
[----:B------:R-:W-:Y:S05]  /*8e60*/  BRA `(.L_x_4348) ;  /* 0x00000000001c7947 */ /* 0x000fea0003800000 */
.L_x_4375:
[----:B------:R-:W-:-:S06]  /*8e70*/  HADD2.F32 R2, -RZ, R5.H0_H0 ;  /* 0x20000005ff027230 */ /* 0x000fcc0000004100 */
[----:B------:R-:W0:Y:S02]  /*8e80*/  F2I.U64.TRUNC R2, R2 ;  /* 0x0000000200027311 */ /* 0x000e24000020d800 */
[----:B0-----:R0:W-:Y:S01]  /*8e90*/  STG.E.64 desc[UR36][R16.64], R2 ;  /* 0x0000000210007986 */ /* 0x0011e2000c101b24 */
[----:B------:R-:W-:Y:S05]  /*8ea0*/  BRA `(.L_x_4348) ;  /* 0x00000000000c7947 */ /* 0x000fea0003800000 */
.L_x_4374:
[----:B------:R-:W-:-:S06]  /*8eb0*/  HADD2.F32 R5, -RZ, R5.H0_H0 ;  /* 0x20000005ff057230 */ /* 0x000fcc0000004100 */
[----:B------:R-:W0:Y:S02]  /*8ec0*/  F2I.FTZ.U32.TRUNC.NTZ R5, R5 ;  /* 0x0000000500057305 */ /* 0x000e24000021f000 */
[----:B0-----:R0:W-:Y:S02]  /*8ed0*/  STG.E desc[UR36][R16.64], R5 ;  /* 0x0000000510007986 */ /* 0x0011e4000c101924 */
.L_x_4348:
[----:B------:R-:W-:-:S07]  /*8ee0*/  VIADD R19, R19, 0x80 ;  /* 0x0000008013137836 */ /* 0x000fce0000000000 */
.L_x_4275:
[----:B------:R-:W-:Y:S05]  /*8ef0*/  BSYNC B6 ;  /* 0x0000000000067941 */ /* 0x000fea0003800000 */
.L_x_4274:
        /* <DEDUP_REMOVED lines=358> */
.L_x_4379:
        /* <DEDUP_REMOVED lines=23> */
.L_x_4383:
[----:B------:R-:W2:Y:S02]  /*a6d0*/  LDG.E.U8 R2, desc[UR36][R2.64] ;  /* 0x0000002402027981 */ /* 0x000ea4000c1e1100 */
[----:B--2---:R-:W-:-:S04]  /*a6e0*/  I2FP.F32.U32 R0, R2 ;  /* 0x0000000200007245 */ /* 0x004fc80000201000 */
[----:B------:R-:W-:-:S04]  /*a6f0*/  F2FP.F16.F32.PACK_AB R0, RZ, R0 ;  /* 0x00000000ff00723e */ /* 0x000fc800000000ff */
[----:B------:R-:W-:Y:S01]  /*a700*/  PRMT R22, R0, 0x7610, R22 ;  /* 0x0000761000167816 */ /* 0x000fe20000000016 */
[----:B------:R-:W-:Y:S06]  /*a710*/  BRA `(.L_x_4385) ;  /* 0x0000000c00bc7947 */ /* 0x000fec0003800000 */
.L_x_4382:
        /* <DEDUP_REMOVED lines=11> */
.L_x_4387:
[----:B------:R-:W2:Y:S02]  /*a7d0*/  LDG.E R2, desc[UR36][R2.64] ;  /* 0x0000002402027981 */ /* 0x000ea4000c1e1900 */
[----:B--2---:R-:W-:-:S04]  /*a7e0*/  I2FP.F32.S32 R0, R2 ;  /* 0x0000000200007245 */ /* 0x004fc80000201400 */
[----:B------:R-:W-:-:S04]  /*a7f0*/  F2FP.F16.F32.PACK_AB R0, RZ, R0 ;  /* 0x00000000ff00723e */ /* 0x000fc800000000ff */
[----:B------:R-:W-:Y:S01]  /*a800*/  PRMT R22, R0, 0x7610, R22 ;  /* 0x0000761000167816 */ /* 0x000fe20000000016 */
[----:B------:R-:W-:Y:S06]  /*a810*/  BRA `(.L_x_4385) ;  /* 0x0000000c007c7947 */ /* 0x000fec0003800000 */
.L_x_4386:
[----:B------:R-:W2:Y:S02]  /*a820*/  LDG.E.U16 R2, desc[UR36][R2.64] ;  /* 0x0000002402027981 */ /* 0x000ea4000c1e1500 */
[----:B--2---:R-:W0:Y:S02]  /*a830*/  I2F.S16 R0, R2 ;  /* 0x0000000200007306 */ /* 0x004e240000101400 */
[----:B0-----:R-:W-:-:S04]  /*a840*/  F2FP.F16.F32.PACK_AB R0, RZ, R0 ;  /* 0x00000000ff00723e */ /* 0x001fc800000000ff */
[----:B------:R-:W-:Y:S01]  /*a850*/  PRMT R22, R0, 0x7610, R22 ;  /* 0x0000761000167816 */ /* 0x000fe20000000016 */
[----:B------:R-:W-:Y:S06]  /*a860*/  BRA `(.L_x_4385) ;  /* 0x0000000c00687947 */ /* 0x000fec0003800000 */
.L_x_4381:
        /* <DEDUP_REMOVED lines=9> */
.L_x_4389:
[----:B------:R0:W5:Y:S01]  /*a900*/  LDG.E.U16 R22, desc[UR36][R2.64] ;  /* 0x0000002402167981 */ /* 0x000162000c1e1500 */
[----:B------:R-:W-:Y:S05]  /*a910*/  BRA `(.L_x_4385) ;  /* 0x0000000c003c7947 */ /* 0x000fea0003800000 */
.L_x_4388:
        /* <DEDUP_REMOVED lines=9> */
.L_x_4391:
[----:B------:R1:W5:Y:S01]  /*a9b0*/  LDG.E.U16 R22, desc[UR36][R2.64] ;  /* 0x0000002402167981 */ /* 0x000362000c1e1500 */
[----:B------:R-:W-:Y:S05]  /*a9c0*/  BRA `(.L_x_4385) ;  /* 0x0000000c00107947 */ /* 0x000fea0003800000 */
.L_x_4390:
        /* <DEDUP_REMOVED lines=9> */
.L_x_4380:
        /* <DEDUP_REMOVED lines=14> */
.L_x_4394:
        /* <DEDUP_REMOVED lines=9> */
.L_x_4393:
        /* <DEDUP_REMOVED lines=28> */
.L_x_4396:
        /* <DEDUP_REMOVED lines=15> */
.L_x_4395:
[----:B------:R-:W2:Y:S02]  /*ae80*/  LDG.E.U16 R0, desc[UR36][R2.64] ;  /* 0x0000002402007981 */ /* 0x000ea4000c1e1500 */
[----:B--2---:R-:W-:-:S05]  /*ae90*/  IMAD.U32 R0, R0, 0x10000, RZ ;  /* 0x0001000000007824 */ /* 0x004fca00078e00ff */
[----:B------:R-:W-:-:S04]  /*aea0*/  F2FP.F16.F32.PACK_AB R0, RZ, R0 ;  /* 0x00000000ff00723e */ /* 0x000fc800000000ff */
[----:B------:R-:W-:Y:S01]  /*aeb0*/  PRMT R22, R0, 0x7610, R22 ;  /* 0x0000761000167816 */ /* 0x000fe20000000016 */
[----:B------:R-:W-:Y:S06]  /*aec0*/  BRA `(.L_x_4385) ;  /* 0x0000000400d07947 */ /* 0x000fec0003800000 */
.L_x_4392:
        /* <DEDUP_REMOVED lines=13> */
.L_x_4399:
        /* <DEDUP_REMOVED lines=21> */
.L_x_4403:
[----:B------:R-:W-:Y:S05]  /*b0f0*/  BSYNC B1 ;  /* 0x0000000000017941 */ /* 0x000fea0003800000 */
.L_x_4402:
[----:B------:R-:W-:Y:S01]  /*b100*/  LEA R3, R0, 0x3b800000, 0x17 ;  /* 0x3b80000000037811 */ /* 0x000fe200078eb8ff */
[----:B------:R-:W-:-:S05]  /*b110*/  IMAD.SHL.U32 R0, R2, 0x100000, RZ ;  /* 0x0010000002007824 */ /* 0x000fca00078e00ff */
[----:B------:R-:W-:-:S07]  /*b120*/  LOP3.LUT R0, R3, R0, R4, 0xfe, !PT ;  /* 0x0000000003007212 */ /* 0x000fce00078efe04 */
.L_x_4401:
[----:B------:R-:W-:Y:S05]  /*b130*/  BSYNC B0 ;  /* 0x0000000000007941 */ /* 0x000fea0003800000 */
.L_x_4400:
[----:B------:R-:W-:-:S04]  /*b140*/  F2FP.F16.F32.PACK_AB R0, RZ, R0 ;  /* 0x00000000ff00723e */ /* 0x000fc800000000ff */
[----:B------:R-:W-:Y:S01]  /*b150*/  PRMT R22, R0, 0x7610, R22 ;  /* 0x0000761000167816 */ /* 0x000fe20000000016 */
[----:B------:R-:W-:Y:S06]  /*b160*/  BRA `(.L_x_4385) ;  /* 0x0000000400287947 */ /* 0x000fec0003800000 */
.L_x_4398:
        /* <DEDUP_REMOVED lines=21> */
.L_x_4407:
[----:B------:R-:W-:Y:S05]  /*b2c0*/  BSYNC B1 ;  /* 0x0000000000017941 */ /* 0x000fea0003800000 */
.L_x_4406:
[----:B------:R-:W-:Y:S01]  /*b2d0*/  LEA R3, R0, 0x37800000, 0x17 ;  /* 0x3780000000037811 */ /* 0x000fe200078eb8ff */
[----:B------:R-:W-:-:S05]  /*b2e0*/  IMAD.SHL.U32 R0, R2, 0x200000, RZ ;  /* 0x0020000002007824 */ /* 0x000fca00078e00ff */
[----:B------:R-:W-:-:S07]  /*b2f0*/  LOP3.LUT R0, R3, R0, R4, 0xfe, !PT ;  /* 0x0000000003007212 */ /* 0x000fce00078efe04 */
.L_x_4405:
[----:B------:R-:W-:Y:S05]  /*b300*/  BSYNC B0 ;  /* 0x0000000000007941 */ /* 0x000fea0003800000 */
.L_x_4404:
[----:B------:R-:W-:-:S04]  /*b310*/  F2FP.F16.F32.PACK_AB R0, RZ, R0 ;  /* 0x00000000ff00723e */ /* 0x000fc800000000ff */
[----:B------:R-:W-:Y:S01]  /*b320*/  PRMT R22, R0, 0x7610, R22 ;  /* 0x0000761000167816 */ /* 0x000fe20000000016 */
[----:B------:R-:W-:Y:S06]  /*b330*/  BRA `(.L_x_4385) ;  /* 0x0000000000b47947 */ /* 0x000fec0003800000 */
.L_x_4397:
        /* <DEDUP_REMOVED lines=14> */
.L_x_4411:
[----:B------:R-:W-:Y:S05]  /*b420*/  BSYNC B0 ;  /* 0x0000000000007941 */ /* 0x000fea0003800000 */
.L_x_4410:
[----:B------:R-:W-:-:S04]  /*b430*/  F2FP.F16.F32.PACK_AB R0, RZ, R0 ;  /* 0x00000000ff00723e */ /* 0x000fc800000000ff */
[----:B------:R-:W-:Y:S01]  /*b440*/  PRMT R22, R0, 0x7610, R22 ;  /* 0x0000761000167816 */ /* 0x000fe20000000016 */
[----:B------:R-:W-:Y:S06]  /*b450*/  BRA `(.L_x_4385) ;  /* 0x00000000006c7947 */ /* 0x000fec0003800000 */
.L_x_4384:
        /* <DEDUP_REMOVED lines=16> */
.L_x_4412:
[----:B------:R-:W-:Y:S01]  /*b560*/  PRMT R22, RZ, 0x7610, R22 ;  /* 0x00007610ff167816 */ /* 0x000fe20000000016 */
[----:B------:R-:W-:Y:S06]  /*b570*/  BRA `(.L_x_4385) ;  /* 0x0000000000247947 */ /* 0x000fec0003800000 */
.L_x_4409:
[----:B------:R-:W2:Y:S02]  /*b580*/  LDG.E.64 R2, desc[UR36][R2.64] ;  /* 0x0000002402027981 */ /* 0x000ea4000c1e1b00 */
[----:B--2---:R-:W0:Y:S02]  /*b590*/  I2F.U64 R0, R2 ;  /* 0x0000000200007312 */ /* 0x004e240000301000 */
[----:B0-----:R-:W-:-:S04]  /*b5a0*/  F2FP.F16.F32.PACK_AB R0, RZ, R0 ;  /* 0x00000000ff00723e */ /* 0x001fc800000000ff */
[----:B------:R-:W-:Y:S01]  /*b5b0*/  PRMT R22, R0, 0x7610, R22 ;  /* 0x0000761000167816 */ /* 0x000fe20000000016 */
[----:B------:R-:W-:Y:S06]  /*b5c0*/  BRA `(.L_x_4385) ;  /* 0x0000000000107947 */ /* 0x000fec0003800000 */
.L_x_4408:
[----:B------:R-:W2:Y:S02]  /*b5d0*/  LDG.E R2, desc[UR36][R2.64] ;  /* 0x0000002402027981 */ /* 0x000ea4000c1e1900 */
[----:B--2---:R-:W-:-:S04]  /*b5e0*/  I2FP.F32.U32 R0, R2 ;  /* 0x0000000200007245 */ /* 0x004fc80000201000 */
[----:B------:R-:W-:-:S04]  /*b5f0*/  F2FP.F16.F32.PACK_AB R0, RZ, R0 ;  /* 0x00000000ff00723e */ /* 0x000fc800000000ff */
[----:B------:R-:W-:-:S07]  /*b600*/  PRMT R22, R0, 0x7610, R22 ;  /* 0x0000761000167816 */ /* 0x000fce0000000016 */
.L_x_4385:
        /* <DEDUP_REMOVED lines=20> */
.L_x_4416:
[----:B------:R-:W2:Y:S02]  /*b750*/  LDG.E.U8 R2, desc[UR36][R2.64] ;  /* 0x0000002402027981 */ /* 0x000ea4000c1e1100 */
[----:B--2---:R-:W-:-:S04]  /*b760*/  I2FP.F32.U32 R0, R2 ;  /* 0x0000000200007245 */ /* 0x004fc80000201000 */
[----:B------:R-:W-:-:S04]  /*b770*/  F2FP.F16.F32.PACK_AB R0, RZ, R0 ;  /* 0x00000000ff00723e */ /* 0x000fc800000000ff */
[----:B------:R-:W-:Y:S01]  /*b780*/  PRMT R5, R0, 0x7610, R5 ;  /* 0x0000761000057816 */ /* 0x000fe20000000005 */
[----:B------:R-:W-:Y:S06]  /*b790*/  BRA `(.L_x_4418) ;  /* 0x0000000c00b87947 */ /* 0x000fec0003800000 */
.L_x_4415:
        /* <DEDUP_REMOVED lines=11> */
.L_x_4420:
[----:B------:R-:W2:Y:S02]  /*b850*/  LDG.E R2, desc[UR36][R2.64] ;  /* 0x0000002402027981 */ /* 0x000ea4000c1e1900 */
[----:B--2---:R-:W-:-:S04]  /*b860*/  I2FP.F32.S32 R0, R2 ;  /* 0x0000000200007245 */ /* 0x004fc80000201400 */
[----:B------:R-:W-:-:S04]  /*b870*/  F2FP.F16.F32.PACK_AB R0, RZ, R0 ;  /* 0x00000000ff00723e */ /* 0x000fc800000000ff */
[----:B------:R-:W-:Y:S01]  /*b880*/  PRMT R5, R0, 0x7610, R5 ;  /* 0x0000761000057816 */ /* 0x000fe20000000005 */
[----:B------:R-:W-:Y:S06]  /*b890*/  BRA `(.L_x_4418) ;  /* 0x0000000c00787947 */ /* 0x000fec0003800000 */
.L_x_4419:
[----:B------:R-:W2:Y:S02]  /*b8a0*/  LDG.E.U16 R2, desc[UR36][R2.64] ;  /* 0x0000002402027981 */ /* 0x000ea4000c1e1500 */
[----:B--2---:R-:W0:Y:S02]  /*b8b0*/  I2F.S16 R0, R2 ;  /* 0x0000000200007306 */ /* 0x004e240000101400 */
[----:B0-----:R-:W-:-:S04]  /*b8c0*/  F2FP.F16.F32.PACK_AB R0, RZ, R0 ;  /* 0x00000000ff00723e */ /* 0x001fc800000000ff */
[----:B------:R-:W-:Y:S01]  /*b8d0*/  PRMT R5, R0, 0x7610, R5 ;  /* 0x0000761000057816 */ /* 0x000fe20000000005 */
[----:B------:R-:W-:Y:S06]  /*b8e0*/  BRA `(.L_x_4418) ;  /* 0x0000000c00647947 */ /* 0x000fec0003800000 */
.L_x_4414:
        /* <DEDUP_REMOVED lines=9> */
.L_x_4422:
[----:B------:R0:W5:Y:S01]  /*b980*/  LDG.E.U16 R5, desc[UR36][R2.64] ;  /* 0x0000002402057981 */ /* 0x000162000c1e1500 */
[----:B------:R-:W-:Y:S05]  /*b990*/  BRA `(.L_x_4418) ;  /* 0x0000000c00387947 */ /* 0x000fea0003800000 */
.L_x_4421:
        /* <DEDUP_REMOVED lines=9> */
.L_x_4424:
[----:B------:R1:W5:Y:S01]  /*ba30*/  LDG.E.U16 R5, desc[UR36][R2.64] ;  /* 0x0000002402057981 */ /* 0x000362000c1e1500 */
[----:B------:R-:W-:Y:S05]  /*ba40*/  BRA `(.L_x_4418) ;  /* 0x0000000c000c7947 */ /* 0x000fea0003800000 */
.L_x_4423:
        /* <DEDUP_REMOVED lines=9> */
.L_x_4413:
        /* <DEDUP_REMOVED lines=14> */
.L_x_4427:
        /* <DEDUP_REMOVED lines=9> */
.L_x_4426:
        /* <DEDUP_REMOVED lines=27> */
.L_x_4429:
        /* <DEDUP_REMOVED lines=15> */
.L_x_4428:
[----:B------:R-:W2:Y:S02]  /*bef0*/  LDG.E.U16 R0, desc[UR36][R2.64] ;  /* 0x0000002402007981 */ /* 0x000ea4000c1e1500 */
[----:B--2---:R-:W-:-:S05]  /*bf00*/  IMAD.U32 R0, R0, 0x10000, RZ ;  /* 0x0001000000007824 */ /* 0x004fca00078e00ff */
[----:B------:R-:W-:-:S04]  /*bf10*/  F2FP.F16.F32.PACK_AB R0, RZ, R0 ;  /* 0x00000000ff00723e */ /* 0x000fc800000000ff */
[----:B------:R-:W-:Y:S01]  /*bf20*/  PRMT R5, R0, 0x7610, R5 ;  /* 0x0000761000057816 */ /* 0x000fe20000000005 */
[----:B------:R-:W-:Y:S06]  /*bf30*/  BRA `(.L_x_4418) ;  /* 0x0000000400d07947 */ /* 0x000fec0003800000 */
.L_x_4425:
        /* <DEDUP_REMOVED lines=13> */
.L_x_4432:
        /* <DEDUP_REMOVED lines=21> */
.L_x_4436:
[----:B------:R-:W-:Y:S05]  /*c160*/  BSYNC B1 ;  /* 0x0000000000017941 */ /* 0x000fea0003800000 */
.L_x_4435:
[----:B------:R-:W-:Y:S01]  /*c170*/  LEA R3, R0, 0x3b800000, 0x17 ;  /* 0x3b80000000037811 */ /* 0x000fe200078eb8ff */
[----:B------:R-:W-:-:S05]  /*c180*/  IMAD.SHL.U32 R0, R2, 0x100000, RZ ;  /* 0x0010000002007824 */ /* 0x000fca00078e00ff */
[----:B------:R-:W-:-:S07]  /*c190*/  LOP3.LUT R0, R3, R0, R4, 0xfe, !PT ;  /* 0x0000000003007212 */ /* 0x000fce00078efe04 */
.L_x_4434:
[----:B------:R-:W-:Y:S05]  /*c1a0*/  BSYNC B0 ;  /* 0x0000000000007941 */ /* 0x000fea0003800000 */
.L_x_4433:
[----:B------:R-:W-:-:S04]  /*c1b0*/  F2FP.F16.F32.PACK_AB R0, RZ, R0 ;  /* 0x00000000ff00723e */ /* 0x000fc800000000ff */
[----:B------:R-:W-:Y:S01]  /*c1c0*/  PRMT R5, R0, 0x7610, R5 ;  /* 0x0000761000057816 */ /* 0x000fe20000000005 */
[----:B------:R-:W-:Y:S06]  /*c1d0*/  BRA `(.L_x_4418) ;  /* 0x0000000400287947 */ /* 0x000fec0003800000 */
.L_x_4431:
        /* <DEDUP_REMOVED lines=21> */
.L_x_4440:
[----:B------:R-:W-:Y:S05]  /*c330*/  BSYNC B1 ;  /* 0x0000000000017941 */ /* 0x000fea0003800000 */
.L_x_4439:
[----:B------:R-:W-:Y:S01]  /*c340*/  LEA R3, R0, 0x37800000, 0x17 ;  /* 0x3780000000037811 */ /* 0x000fe200078eb8ff */
[----:B------:R-:W-:-:S05]  /*c350*/  IMAD.SHL.U32 R0, R2, 0x200000, RZ ;  /* 0x0020000002007824 */ /* 0x000fca00078e00ff */
[----:B------:R-:W-:-:S07]  /*c360*/  LOP3.LUT R0, R3, R0, R4, 0xfe, !PT ;  /* 0x0000000003007212 */ /* 0x000fce00078efe04 */
.L_x_4438:
[----:B------:R-:W-:Y:S05]  /*c370*/  BSYNC B0 ;  /* 0x0000000000007941 */ /* 0x000fea0003800000 */
.L_x_4437:
[----:B------:R-:W-:-:S04]  /*c380*/  F2FP.F16.F32.PACK_AB R0, RZ, R0 ;  /* 0x00000000ff00723e */ /* 0x000fc800000000ff */
[----:B------:R-:W-:Y:S01]  /*c390*/  PRMT R5, R0, 0x7610, R5 ;  /* 0x0000761000057816 */ /* 0x000fe20000000005 */
[----:B------:R-:W-:Y:S06]  /*c3a0*/  BRA `(.L_x_4418) ;  /* 0x0000000000b47947 */ /* 0x000fec0003800000 */
.L_x_4430:
        /* <DEDUP_REMOVED lines=14> */
.L_x_4444:
[----:B------:R-:W-:Y:S05]  /*c490*/  BSYNC B0 ;  /* 0x0000000000007941 */ /* 0x000fea0003800000 */
.L_x_4443:
[----:B------:R-:W-:-:S04]  /*c4a0*/  F2FP.F16.F32.PACK_AB R0, RZ, R0 ;  /* 0x00000000ff00723e */ /* 0x000fc800000000ff */
[----:B------:R-:W-:Y:S01]  /*c4b0*/  PRMT R5, R0, 0x7610, R5 ;  /* 0x0000761000057816 */ /* 0x000fe20000000005 */
[----:B------:R-:W-:Y:S06]  /*c4c0*/  BRA `(.L_x_4418) ;  /* 0x00000000006c7947 */ /* 0x000fec0003800000 */
.L_x_4417:
        /* <DEDUP_REMOVED lines=16> */
.L_x_4445:
[----:B------:R-:W-:Y:S01]  /*c5d0*/  PRMT R5, RZ, 0x7610, R5 ;  /* 0x00007610ff057816 */ /* 0x000fe20000000005 */
[----:B------:R-:W-:Y:S06]  /*c5e0*/  BRA `(.L_x_4418) ;  /* 0x0000000000247947 */ /* 0x000fec0003800000 */
.L_x_4442:
[----:B------:R-:W2:Y:S02]  /*c5f0*/  LDG.E.64 R2, desc[UR36][R2.64] ;  /* 0x0000002402027981 */ /* 0x000ea4000c1e1b00 */
[----:B--2---:R-:W0:Y:S02]  /*c600*/  I2F.U64 R0, R2 ;  /* 0x0000000200007312 */ /* 0x004e240000301000 */
[----:B0-----:R-:W-:-:S04]  /*c610*/  F2FP.F16.F32.PACK_AB R0, RZ, R0 ;  /* 0x00000000ff00723e */ /* 0x001fc800000000ff */
[----:B------:R-:W-:Y:S01]  /*c620*/  PRMT R5, R0, 0x7610, R5 ;  /* 0x0000761000057816 */ /* 0x000fe20000000005 */
[----:B------:R-:W-:Y:S06]  /*c630*/  BRA `(.L_x_4418) ;  /* 0x0000000000107947 */ /* 0x000fec0003800000 */
.L_x_4441:
[----:B------:R-:W2:Y:S02]  /*c640*/  LDG.E R2, desc[UR36][R2.64] ;  /* 0x0000002402027981 */ /* 0x000ea4000c1e1900 */
[----:B--2---:R-:W-:-:S04]  /*c650*/  I2FP.F32.U32 R0, R2 ;  /* 0x0000000200007245 */ /* 0x004fc80000201000 */
[----:B------:R-:W-:-:S04]  /*c660*/  F2FP.F16.F32.PACK_AB R0, RZ, R0 ;  /* 0x00000000ff00723e */ /* 0x000fc800000000ff */
[----:B------:R-:W-:-:S07]  /*c670*/  PRMT R5, R0, 0x7610, R5 ;  /* 0x0000761000057816 */ /* 0x000fce0000000005 */
.L_x_4418:
        /* <DEDUP_REMOVED lines=21> */
.L_x_4449:
[----:B------:R-:W-:-:S06]  /*c7d0*/  HADD2.F32 R3, -RZ, R5.H0_H0 ;  /* 0x20000005ff037230 */ /* 0x000fcc0000004100 */
[----:B------:R-:W0:Y:S02]  /*c7e0*/  F2I.S64.TRUNC R2, R3 ;  /* 0x0000000300027311 */ /* 0x000e24000020d900 */
[----:B0-----:R0:W-:Y:S01]  /*c7f0*/  STG.E.U8 desc[UR36][R16.64], R2 ;  /* 0x0000000210007986 */ /* 0x0011e2000c101124 */
[----:B------:R-:W-:Y:S05]  /*c800*/  BRA `(.L_x_4451) ;  /* 0x0000000c00847947 */ /* 0x000fea0003800000 */
.L_x_4448:
        /* <DEDUP_REMOVED lines=10> */
.L_x_4453:
[----:B------:R-:W-:-:S06]  /*c8b0*/  HADD2.F32 R5, -RZ, R5.H0_H0 ;  /* 0x20000005ff057230 */ /* 0x000fcc0000004100 */
[----:B------:R-:W0:Y:S02]  /*c8c0*/  F2I.FTZ.TRUNC.NTZ R5, R5 ;  /* 0x0000000500057305 */ /* 0x000e24000021f100 */
[----:B0-----:R0:W-:Y:S01]  /*c8d0*/  STG.E desc[UR36][R16.64], R5 ;  /* 0x0000000510007986 */ /* 0x0011e2000c101924 */
[----:B------:R-:W-:Y:S05]  /*c8e0*/  BRA `(.L_x_4451) ;  /* 0x0000000c004c7947 */ /* 0x000fea0003800000 */
.L_x_4452:
[----:B------:R-:W-:-:S06]  /*c8f0*/  HADD2.F32 R5, -RZ, R5.H0_H0 ;  /* 0x20000005ff057230 */ /* 0x000fcc0000004100 */
[----:B------:R-:W0:Y:S02]  /*c900*/  F2I.FTZ.TRUNC.NTZ R5, R5 ;  /* 0x0000000500057305 */ /* 0x000e24000021f100 */
[----:B0-----:R0:W-:Y:S01]  /*c910*/  STG.E.U16 desc[UR36][R16.64], R5 ;  /* 0x0000000510007986 */ /* 0x0011e2000c101524 */
[----:B------:R-:W-:Y:S05]  /*c920*/  BRA `(.L_x_4451) ;  /* 0x0000000c003c7947 */ /* 0x000fea0003800000 */
.L_x_4447:
        /* <DEDUP_REMOVED lines=9> */
.L_x_4455:
[----:B------:R0:W-:Y:S01]  /*c9c0*/  STG.E.U16 desc[UR36][R16.64], R5 ;  /* 0x0000000510007986 */ /* 0x0001e2000c101524 */
[----:B------:R-:W-:Y:S05]  /*c9d0*/  BRA `(.L_x_4451) ;  /* 0x0000000c00107947 */ /* 0x000fea0003800000 */
.L_x_4454:
        /* <DEDUP_REMOVED lines=10> */
.L_x_4457:
[----:B------:R-:W-:-:S05]  /*ca80*/  HADD2.F32 R0, -RZ, R5.H0_H0 ;  /* 0x20000005ff007230 */ /* 0x000fca0000004100 */
[----:B------:R-:W-:-:S04]  /*ca90*/  F2FP.F16.F32.PACK_AB R0, RZ, R0 ;  /* 0x00000000ff00723e */ /* 0x000fc800000000ff */
[----:B------:R-:W-:-:S05]  /*caa0*/  PRMT R0, R0, 0x5410, RZ ;  /* 0x0000541000007816 */ /* 0x000fca00000000ff */
[----:B------:R0:W-:Y:S01]  /*cab0*/  STG.E desc[UR36][R16.64], R0 ;  /* 0x0000000010007986 */ /* 0x0001e2000c101924 */
[----:B------:R-:W-:Y:S05]  /*cac0*/  BRA `(.L_x_4451) ;  /* 0x0000000800d47947 */ /* 0x000fea0003800000 */
.L_x_4456:
[----:B------:R-:W-:-:S05]  /*cad0*/  HADD2.F32 R2, -RZ, R5.H0_H0 ;  /* 0x20000005ff027230 */ /* 0x000fca0000004100 */
[----:B------:R-:W-:-:S06]  /*cae0*/  FMUL.FTZ R2, R2, 1 ;  /* 0x3f80000002027820 */ /* 0x000fcc0000410000 */
[----:B------:R-:W0:Y:S02]  /*caf0*/  F2F.F64.F32 R2, R2 ;  /* 0x0000000200027310 */ /* 0x000e240000201800 */
[----:B0-----:R0:W-:Y:S01]  /*cb00*/  STG.E.64 desc[UR36][R16.64], R2 ;  /* 0x0000000210007986 */ /* 0x0011e2000c101b24 */
[----:B------:R-:W-:Y:S05]  /*cb10*/  BRA `(.L_x_4451) ;  /* 0x0000000800c07947 */ /* 0x000fea0003800000 */
.L_x_4446:
        /* <DEDUP_REMOVED lines=13> */
.L_x_4460:
[----:B------:R-:W-:Y:S01]  /*cbf0*/  HADD2.F32 R5, -RZ, R5.H0_H0 ;  /* 0x20000005ff057230 */ /* 0x000fe20000004100 */
[----:B------:R-:W-:-:S04]  /*cc00*/  CS2R R6, SRZ ;  /* 0x0000000000067805 */ /* 0x000fc8000001ff00 */
[----:B------:R-:W-:-:S06]  /*cc10*/  FMUL.FTZ R5, R5, 1 ;  /* 0x3f80000005057820 */ /* 0x000fcc0000410000 */
[----:B------:R-:W0:Y:S02]  /*cc20*/  F2F.F64.F32 R4, R5 ;  /* 0x0000000500047310 */ /* 0x000e240000201800 */
[----:B0-----:R0:W-:Y:S01]  /*cc30*/  STG.E.128 desc[UR36][R16.64], R4 ;  /* 0x0000000410007986 */ /* 0x0011e2000c101d24 */
[----:B------:R-:W-:Y:S05]  /*cc40*/  BRA `(.L_x_4451) ;  /* 0x0000000800747947 */ /* 0x000fea0003800000 */
.L_x_4459:
        /* <DEDUP_REMOVED lines=21> */
.L_x_4464:
[----:B------:R-:W-:Y:S05]  /*cda0*/  BSYNC B0 ;  /* 0x0000000000007941 */ /* 0x000fea0003800000 */
.L_x_4463:
[----:B------:R-:W-:-:S05]  /*cdb0*/  LOP3.LUT R3, R0, R3, RZ, 0xfc, !PT ;  /* 0x0000000300037212 */ /* 0x000fca00078efcff */
[----:B------:R0:W-:Y:S01]  /*cdc0*/  STG.E.U8 desc[UR36][R16.64], R3 ;  /* 0x0000000310007986 */ /* 0x0001e2000c101124 */
[----:B------:R-:W-:Y:S05]  /*cdd0*/  BRA `(.L_x_4451) ;  /* 0x0000000800107947 */ /* 0x000fea0003800000 */
.L_x_4462:
        /* <DEDUP_REMOVED lines=13> */
.L_x_4466:
[----:B------:R-:W-:Y:S01]  /*ceb0*/  IMAD.MOV.U32 R0, RZ, RZ, 0x7f ;  /* 0x0000007fff007424 */ /* 0x000fe200078e00ff */
[----:B------:R-:W-:-:S04]  /*cec0*/  ISETP.GT.U32.AND P0, PT, R2, 0x7f800000, PT ;  /* 0x7f8000000200780c */ /* 0x000fc80003f04070 */
[----:B------:R-:W-:-:S09]  /*ced0*/  SEL R0, R0, 0x7c, P0 ;  /* 0x0000007c00007807 */ /* 0x000fd20000000000 */
.L_x_4467:
[----:B------:R-:W-:Y:S05]  /*cee0*/  BSYNC B0 ;  /* 0x0000000000007941 */ /* 0x000fea0003800000 */
.L_x_4465:
[----:B------:R-:W-:-:S04]  /*cef0*/  LOP3.LUT R2, R5, 0x80000000, RZ, 0xc0, !PT ;  /* 0x8000000005027812 */ /* 0x000fc800078ec0ff */
[----:B------:R-:W-:-:S04]  /*cf00*/  SHF.R.U32.HI R3, RZ, 0x18, R2 ;  /* 0x00000018ff037819 */ /* 0x000fc80000011602 */
[----:B------:R-:W-:-:S05]  /*cf10*/  LOP3.LUT R3, R0, R3, RZ, 0xfc, !PT ;  /* 0x0000000300037212 */ /* 0x000fca00078efcff */
[----:B------:R0:W-:Y:S01]  /*cf20*/  STG.E.U8 desc[UR36][R16.64], R3 ;  /* 0x0000000310007986 */ /* 0x0001e2000c101124 */
[----:B------:R-:W-:Y:S05]  /*cf30*/  BRA `(.L_x_4451) ;  /* 0x0000000400b87947 */ /* 0x000fea0003800000 */
.L_x_4461:
[----:B------:R-:W-:-:S05]  /*cf40*/  HADD2.F32 R0, -RZ, R5.H0_H0 ;  /* 0x20000005ff007230 */ /* 0x000fca0000004100 */
[----:B------:R-:W-:-:S05]  /*cf50*/  F2FP.BF16.F32.PACK_AB R0, RZ, R0 ;  /* 0x00000000ff00723e */ /* 0x000fca00000010ff */
[----:B------:R0:W-:Y:S01]  /*cf60*/  STG.E.U16 desc[UR36][R16.64], R0 ;  /* 0x0000000010007986 */ /* 0x0001e2000c101524 */
[----:B------:R-:W-:Y:S05]  /*cf70*/  BRA `(.L_x_4451) ;  /* 0x0000000400a87947 */ /* 0x000fea0003800000 */
.L_x_4458:
        /* <DEDUP_REMOVED lines=12> */
.L_x_4470:
        /* <DEDUP_REMOVED lines=17> */
.L_x_4473:
[----:B------:R-:W-:-:S04]  /*d150*/  LOP3.LUT R2, R5, 0x80000000, RZ, 0xc0, !PT ;  /* 0x8000000005027812 */ /* 0x000fc800078ec0ff */
[----:B------:R-:W-:-:S04]  /*d160*/  SHF.R.U32.HI R3, RZ, 0x18, R2 ;  /* 0x00000018ff037819 */ /* 0x000fc80000011602 */
[----:B------:R-:W-:-:S04]  /*d170*/  LOP3.LUT R0, R0, R3, RZ, 0xfc, !PT ;  /* 0x0000000300007212 */ /* 0x000fc800078efcff */
[----:B------:R-:W-:-:S07]  /*d180*/  PRMT R8, R0, 0x7610, R8 ;  /* 0x0000761000087816 */ /* 0x000fce0000000008 */
.L_x_4472:
[----:B------:R-:W-:Y:S05]  /*d190*/  BSYNC B0 ;  /* 0x0000000000007941 */ /* 0x000fea0003800000 */
.L_x_4471:
[----:B------:R3:W-:Y:S01]  /*d1a0*/  STG.E.U8 desc[UR36][R16.64], R8 ;  /* 0x0000000810007986 */ /* 0x0007e2000c101124 */
[----:B------:R-:W-:Y:S05]  /*d1b0*/  BRA `(.L_x_4451) ;  /* 0x0000000400187947 */ /* 0x000fea0003800000 */
.L_x_4469:
        /* <DEDUP_REMOVED lines=17> */
.L_x_4476:
[----:B------:R-:W-:-:S04]  /*d2d0*/  LOP3.LUT R2, R5, 0x80000000, RZ, 0xc0, !PT ;  /* 0x8000000005027812 */ /* 0x000fc800078ec0ff */
[----:B------:R-:W-:-:S04]  /*d2e0*/  SHF.R.U32.HI R3, RZ, 0x18, R2 ;  /* 0x00000018ff037819 */ /* 0x000fc80000011602 */
[----:B------:R-:W-:-:S04]  /*d2f0*/  LOP3.LUT R0, R0, R3, RZ, 0xfc, !PT ;  /* 0x0000000300007212 */ /* 0x000fc800078efcff */
[----:B------:R-:W-:-:S07]  /*d300*/  PRMT R8, R0, 0x7610, R8 ;  /* 0x0000761000087816 */ /* 0x000fce0000000008 */
.L_x_4475:
[----:B------:R-:W-:Y:S05]  /*d310*/  BSYNC B0 ;  /* 0x0000000000007941 */ /* 0x000fea0003800000 */
.L_x_4474:
[----:B------:R0:W-:Y:S01]  /*d320*/  STG.E.U8 desc[UR36][R16.64], R8 ;  /* 0x0000000810007986 */ /* 0x0001e2000c101124 */
[----:B------:R-:W-:Y:S05]  /*d330*/  BRA `(.L_x_4451) ;  /* 0x0000000000b87947 */ /* 0x000fea0003800000 */
.L_x_4468:
        /* <DEDUP_REMOVED lines=22> */
.L_x_4450:
        /* <DEDUP_REMOVED lines=16> */
.L_x_4479:
[----:B------:R-:W-:Y:S05]  /*d5a0*/  BRA `(.L_x_4451) ;  /* 0x00000000001c7947 */ /* 0x000fea0003800000 */
.L_x_4478:
[----:B------:R-:W-:-:S06]  /*d5b0*/  HADD2.F32 R2, -RZ, R5.H0_H0 ;  /* 0x20000005ff027230 */ /* 0x000fcc0000004100 */
[----:B------:R-:W0:Y:S02]  /*d5c0*/  F2I.U64.TRUNC R2, R2 ;  /* 0x0000000200027311 */ /* 0x000e24000020d800 */
[----:B0-----:R1:W-:Y:S01]  /*d5d0*/  STG.E.64 desc[UR36][R16.64], R2 ;  /* 0x0000000210007986 */ /* 0x0013e2000c101b24 */
[----:B------:R-:W-:Y:S05]  /*d5e0*/  BRA `(.L_x_4451) ;  /* 0x00000000000c7947 */ /* 0x000fea0003800000 */
.L_x_4477:
[----:B------:R-:W-:-:S06]  /*d5f0*/  HADD2.F32 R5, -RZ, R5.H0_H0 ;  /* 0x20000005ff057230 */ /* 0x000fcc0000004100 */
[----:B------:R-:W0:Y:S02]  /*d600*/  F2I.FTZ.U32.TRUNC.NTZ R5, R5 ;  /* 0x0000000500057305 */ /* 0x000e24000021f000 */
[----:B0-----:R0:W-:Y:S02]  /*d610*/  STG.E desc[UR36][R16.64], R5 ;  /* 0x0000000510007986 */ /* 0x0011e4000c101924 */
.L_x_4451:
[----:B------:R-:W-:-:S07]  /*d620*/  VIADD R19, R19, 0x80 ;  /* 0x0000008013137836 */ /* 0x000fce0000000000 */
.L_x_4378:
[----:B------:R-:W-:Y:S05]  /*d630*/  BSYNC B6 ;  /* 0x0000000000067941 */ /* 0x000fea0003800000 */
.L_x_4377:
        /* <DEDUP_REMOVED lines=357> */
.L_x_4480:
        /* <DEDUP_REMOVED lines=23> */
.L_x_4484:
[----:B------:R-:W2:Y:S02]  /*ee00*/  LDG.E.U8 R2, desc[UR36][R2.64] ;  /* 0x0000002402027981 */ /* 0x000ea4000c1e1100 */
[----:B--2---:R-:W-:-:S04]  /*ee10*/  I2FP.F32.U32 R0, R2 ;  /* 0x0000000200007245 */ /* 0x004fc80000201000 */
[----:B------:R-:W-:-:S04]  /*ee20*/  F2FP.F16.F32.PACK_AB R0, RZ, R0 ;  /* 0x00000000ff00723e */ /* 0x000fc800000000ff */
[----:B------:R-:W-:Y:S01]  /*ee30*/  PRMT R19, R0, 0x7610, R19 ;  /* 0x0000761000137816 */ /* 0x000fe20000000013 */
[----:B------:R-:W-:Y:S06]  /*ee40*/  BRA `(.L_x_4486) ;  /* 0x0000000c00bc7947 */ /* 0x000fec0003800000 */
.L_x_4483:
        /* <DEDUP_REMOVED lines=11> */
.L_x_4488:
[----:B------:R-:W2:Y:S02]  /*ef00*/  LDG.E R2, desc[UR36][R2.64] ;  /* 0x0000002402027981 */ /* 0x000ea4000c1e1900 */
[----:B--2---:R-:W-:-:S04]  /*ef10*/  I2FP.F32.S32 R0, R2 ;  /* 0x0000000200007245 */ /* 0x004fc80000201400 */
[----:B------:R-:W-:-:S04]  /*ef20*/  F2FP.F16.F32.PACK_AB R0, RZ, R0 ;  /* 0x00000000ff00723e */ /* 0x000fc800000000ff */
[----:B------:R-:W-:Y:S01]  /*ef30*/  PRMT R19, R0, 0x7610, R19 ;  /* 0x0000761000137816 */ /* 0x000fe20000000013 */
[----:B------:R-:W-:Y:S06]  /*ef40*/  BRA `(.L_x_4486) ;  /* 0x0000000c007c7947 */ /* 0x000fec0003800000 */
.L_x_4487:
[----:B------:R-:W2:Y:S02]  /*ef50*/  LDG.E.U16 R2, desc[UR36][R2.64] ;  /* 0x0000002402027981 */ /* 0x000ea4000c1e1500 */
[----:B--2---:R-:W0:Y:S02]  /*ef60*/  I2F.S16 R0, R2 ;  /* 0x0000000200007306 */ /* 0x004e240000101400 */
[----:B0-----:R-:W-:-:S04]  /*ef70*/  F2FP.F16.F32.PACK_AB R0, RZ, R0 ;  /* 0x00000000ff00723e */ /* 0x001fc800000000ff */
[----:B------:R-:W-:Y:S01]  /*ef80*/  PRMT R19, R0, 0x7610, R19 ;  /* 0x0000761000137816 */ /* 0x000fe20000000013 */
[----:B------:R-:W-:Y:S06]  /*ef90*/  BRA `(.L_x_4486) ;  /* 0x0000000c00687947 */ /* 0x000fec0003800000 */
.L_x_4482:
        /* <DEDUP_REMOVED lines=9> */
.L_x_4490:
[----:B------:R1:W5:Y:S01]  /*f030*/  LDG.E.U16 R19, desc[UR36][R2.64] ;  /* 0x0000002402137981 */ /* 0x000362000c1e1500 */
[----:B------:R-:W-:Y:S05]  /*f040*/  BRA `(.L_x_4486) ;  /* 0x0000000c003c7947 */ /* 0x000fea0003800000 */
.L_x_4489:
        /* <DEDUP_REMOVED lines=9> */
.L_x_4492:
[----:B------:R0:W5:Y:S01]  /*f0e0*/  LDG.E.U16 R19, desc[UR36][R2.64] ;  /* 0x0000002402137981 */ /* 0x000162000c1e1500 */
[----:B------:R-:W-:Y:S05]  /*f0f0*/  BRA `(.L_x_4486) ;  /* 0x0000000c00107947 */ /* 0x000fea0003800000 */
.L_x_4491:
        /* <DEDUP_REMOVED lines=9> */
.L_x_4481:
        /* <DEDUP_REMOVED lines=14> */
.L_x_4495:
        /* <DEDUP_REMOVED lines=9> */
.L_x_4494:
        /* <DEDUP_REMOVED lines=28> */
.L_x_4497:
        /* <DEDUP_REMOVED lines=15> */
.L_x_4496:
[----:B------:R-:W2:Y:S02]  /*f5b0*/  LDG.E.U16 R0, desc[UR36][R2.64] ;  /* 0x0000002402007981 */ /* 0x000ea4000c1e1500 */
[----:B--2---:R-:W-:-:S05]  /*f5c0*/  IMAD.U32 R0, R0, 0x10000, RZ ;  /* 0x0001000000007824 */ /* 0x004fca00078e00ff */
[----:B------:R-:W-:-:S04]  /*f5d0*/  F2FP.F16.F32.PACK_AB R0, RZ, R0 ;  /* 0x00000000ff00723e */ /* 0x000fc800000000ff */
[----:B------:R-:W-:Y:S01]  /*f5e0*/  PRMT R19, R0, 0x7610, R19 ;  /* 0x0000761000137816 */ /* 0x000fe20000000013 */
[----:B------:R-:W-:Y:S06]  /*f5f0*/  BRA `(.L_x_4486) ;  /* 0x0000000400d07947 */ /* 0x000fec0003800000 */
.L_x_4493:
        /* <DEDUP_REMOVED lines=13> */
.L_x_4500:
        /* <DEDUP_REMOVED lines=21> */
.L_x_4504:
[----:B------:R-:W-:Y:S05]  /*f820*/  BSYNC B1 ;  /* 0x0000000000017941 */ /* 0x000fea0003800000 */
.L_x_4503:
[----:B------:R-:W-:Y:S01]  /*f830*/  LEA R3, R0, 0x3b800000, 0x17 ;  /* 0x3b80000000037811 */ /* 0x000fe200078eb8ff */
[----:B------:R-:W-:-:S05]  /*f840*/  IMAD.SHL.U32 R0, R2, 0x100000, RZ ;  /* 0x0010000002007824 */ /* 0x000fca00078e00ff */
[----:B------:R-:W-:-:S07]  /*f850*/  LOP3.LUT R0, R3, R0, R4, 0xfe, !PT ;  /* 0x0000000003007212 */ /* 0x000fce00078efe04 */
.L_x_4502:
[----:B------:R-:W-:Y:S05]  /*f860*/  BSYNC B0 ;  /* 0x0000000000007941 */ /* 0x000fea0003800000 */
.L_x_4501:
[----:B------:R-:W-:-:S04]  /*f870*/  F2FP.F16.F32.PACK_AB R0, RZ, R0 ;  /* 0x00000000ff00723e */ /* 0x000fc800000000ff */
[----:B------:R-:W-:Y:S01]  /*f880*/  PRMT R19, R0, 0x7610, R19 ;  /* 0x0000761000137816 */ /* 0x000fe20000000013 */
[----:B------:R-:W-:Y:S06]  /*f890*/  BRA `(.L_x_4486) ;  /* 0x0000000400287947 */ /* 0x000fec0003800000 */
.L_x_4499:
        /* <DEDUP_REMOVED lines=21> */
.L_x_4508:
[----:B------:R-:W-:Y:S05]  /*f9f0*/  BSYNC B1 ;  /* 0x0000000000017941 */ /* 0x000fea0003800000 */
.L_x_4507:
[----:B------:R-:W-:Y:S01]  /*fa00*/  LEA R3, R0, 0x37800000, 0x17 ;  /* 0x3780000000037811 */ /* 0x000fe200078eb8ff */
[----:B------:R-:W-:-:S05]  /*fa10*/  IMAD.SHL.U32 R0, R2, 0x200000, RZ ;  /* 0x0020000002007824 */ /* 0x000fca00078e00ff */
[----:B------:R-:W-:-:S07]  /*fa20*/  LOP3.LUT R0, R3, R0, R4, 0xfe, !PT ;  /* 0x0000000003007212 */ /* 0x000fce00078efe04 */
.L_x_4506:
[----:B------:R-:W-:Y:S05]  /*fa30*/  BSYNC B0 ;  /* 0x0000000000007941 */ /* 0x000fea0003800000 */
.L_x_4505:
[----:B------:R-:W-:-:S04]  /*fa40*/  F2FP.F16.F32.PACK_AB R0, RZ, R0 ;  /* 0x00000000ff00723e */ /* 0x000fc800000000ff */
[----:B------:R-:W-:Y:S01]  /*fa50*/  PRMT R19, R0, 0x7610, R19 ;  /* 0x0000761000137816 */ /* 0x000fe20000000013 */
[----:B------:R-:W-:Y:S06]  /*fa60*/  BRA `(.L_x_4486) ;  /* 0x0000000000b47947 */ /* 0x000fec0003800000 */
.L_x_4498:
        /* <DEDUP_REMOVED lines=14> */
.L_x_4512:
[----:B------:R-:W-:Y:S05]  /*fb50*/  BSYNC B0 ;  /* 0x0000000000007941 */ /* 0x000fea0003800000 */
.L_x_4511:
[----:B------:R-:W-:-:S04]  /*fb60*/  F2FP.F16.F32.PACK_AB R0, RZ, R0 ;  /* 0x00000000ff00723e */ /* 0x000fc800000000ff */
[----:B------:R-:W-:Y:S01]  /*fb70*/  PRMT R19, R0, 0x7610, R19 ;  /* 0x0000761000137816 */ /* 0x000fe20000000013 */
[----:B------:R-:W-:Y:S06]  /*fb80*/  BRA `(.L_x_4486) ;  /* 0x00000000006c7947 */ /* 0x000fec0003800000 */
.L_x_4485:
        /* <DEDUP_REMOVED lines=16> */
.L_x_4513:
[----:B------:R-:W-:Y:S01]  /*fc90*/  PRMT R19, RZ, 0x7610, R19 ;  /* 0x00007610ff137816 */ /* 0x000fe20000000013 */
[----:B------:R-:W-:Y:S06]  /*fca0*/  BRA `(.L_x_4486) ;  /* 0x0000000000247947 */ /* 0x000fec0003800000 */
.L_x_4510:
[----:B------:R-:W2:Y:S02]  /*fcb0*/  LDG.E.64 R2, desc[UR36][R2.64] ;  /* 0x0000002402027981 */ /* 0x000ea4000c1e1b00 */
[----:B--2---:R-:W0:Y:S02]  /*fcc0*/  I2F.U64 R0, R2 ;  /* 0x0000000200007312 */ /* 0x004e240000301000 */
[----:B0-----:R-:W-:-:S04]  /*fcd0*/  F2FP.F16.F32.PACK_AB R0, RZ, R0 ;  /* 0x00000000ff00723e */ /* 0x001fc800000000ff */
[----:B------:R-:W-:Y:S01]  /*fce0*/  PRMT R19, R0, 0x7610, R19 ;  /* 0x0000761000137816 */ /* 0x000fe20000000013 */
[----:B------:R-:W-:Y:S06]  /*fcf0*/  BRA `(.L_x_4486) ;  /* 0x0000000000107947 */ /* 0x000fec0003800000 */
.L_x_4509:
[----:B------:R-:W2:Y:S02]  /*fd00*/  LDG.E R2, desc[UR36][R2.64] ;  /* 0x0000002402027981 */ /* 0x000ea4000c1e1900 */
[----:B--2---:R-:W-:-:S04]  /*fd10*/  I2FP.F32.U32 R0, R2 ;  /* 0x0000000200007245 */ /* 0x004fc80000201000 */
[----:B------:R-:W-:-:S04]  /*fd20*/  F2FP.F16.F32.PACK_AB R0, RZ, R0 ;  /* 0x00000000ff00723e */ /* 0x000fc800000000ff */
[----:B------:R-:W-:-:S07]  /*fd30*/  PRMT R19, R0, 0x7610, R19 ;  /* 0x0000761000137816 */ /* 0x000fce0000000013 */
.L_x_4486:
        /* <DEDUP_REMOVED lines=20> */
.L_x_4517:
[----:B------:R-:W2:Y:S02]  /*fe80*/  LDG.E.U8 R2, desc[UR36][R2.64] ;  /* 0x0000002402027981 */ /* 0x000ea4000c1e1100 */
[----:B--2---:R-:W-:-:S04]  /*fe90*/  I2FP.F32.U32 R0, R2 ;  /* 0x0000000200007245 */ /* 0x004fc80000201000 */
[----:B------:R-:W-:-:S04]  /*fea0*/  F2FP.F16.F32.PACK_AB R0, RZ, R0 ;  /* 0x00000000ff00723e */ /* 0x000fc800000000ff */
[----:B------:R-:W-:Y:S01]  /*feb0*/  PRMT R5, R0, 0x7610, R5 ;  /* 0x0000761000057816 */ /* 0x000fe20000000005 */
[----:B------:R-:W-:Y:S06]  /*fec0*/  BRA `(.L_x_4519) ;  /* 0x0000000c00b87947 */ /* 0x000fec0003800000 */
.L_x_4516:
        /* <DEDUP_REMOVED lines=11> */
.L_x_4521:
[----:B------:R-:W2:Y:S02]  /*ff80*/  LDG.E R2, desc[UR36][R2.64] ;  /* 0x0000002402027981 */ /* 0x000ea4000c1e1900 */
[----:B--2---:R-:W-:-:S04]  /*ff90*/  I2FP.F32.S32 R0, R2 ;  /* 0x0000000200007245 */ /* 0x004fc80000201400 */
[----:B------:R-:W-:-:S04]  /*ffa0*/  F2FP.F16.F32.PACK_AB R0, RZ, R0 ;  /* 0x00000000ff00723e */ /* 0x000fc800000000ff */
[----:B------:R-:W-:Y:S01]  /*ffb0*/  PRMT R5, R0, 0x7610, R5 ;  /* 0x0000761000057816 */ /* 0x000fe20000000005 */
[----:B------:R-:W-:Y:S06]  /*ffc0*/  BRA `(.L_x_4519) ;  /* 0x0000000c00787947 */ /* 0x000fec0003800000 */
.L_x_4520:
[----:B------:R-:W2:Y:S02]  /*ffd0*/  LDG.E.U16 R2, desc[UR36][R2.64] ;  /* 0x0000002402027981 */ /* 0x000ea4000c1e1500 */
[----:B--2---:R-:W0:Y:S02]  /*ffe0*/  I2F.S16 R0, R2 ;  /* 0x0000000200007306 */ /* 0x004e240000101400 */
[----:B0-----:R-:W-:-:S04]  /*fff0*/  F2FP.F16.F32.PACK_AB R0, RZ, R0 ;  /* 0x00000000ff00723e */ /* 0x001fc800000000ff */
[----:B------:R-:W-:Y:S01]  /*10000*/  PRMT R5, R0, 0x7610, R5 ;  /* 0x0000761000057816 */ /* 0x000fe20000000005 */
[----:B------:R-:W-:Y:S06]  /*10010*/  BRA `(.L_x_4519) ;  /* 0x0000000c00647947 */ /* 0x000fec0003800000 */
.L_x_4515:
        /* <DEDUP_REMOVED lines=9> */
.L_x_4523:
[----:B------:R1:W5:Y:S01]  /*100b0*/  LDG.E.U16 R5, desc[UR36][R2.64] ;  /* 0x0000002402057981 */ /* 0x000362000c1e1500 */
[----:B------:R-:W-:Y:S05]  /*100c0*/  BRA `(.L_x_4519) ;  /* 0x0000000c00387947 */ /* 0x000fea0003800000 */
.L_x_4522:
        /* <DEDUP_REMOVED lines=9> */
.L_x_4525:
[----:B------:R0:W5:Y:S01]  /*10160*/  LDG.E.U16 R5, desc[UR36][R2.64] ;  /* 0x0000002402057981 */ /* 0x000162000c1e1500 */
[----:B------:R-:W-:Y:S05]  /*10170*/  BRA `(.L_x_4519) ;  /* 0x0000000c000c7947 */ /* 0x000fea0003800000 */
.L_x_4524:
        /* <DEDUP_REMOVED lines=9> */
.L_x_4514:
        /* <DEDUP_REMOVED lines=14> */
.L_x_4528:
        /* <DEDUP_REMOVED lines=9> */
.L_x_4527:
        /* <DEDUP_REMOVED lines=27> */
.L_x_4530:
        /* <DEDUP_REMOVED lines=15> */
.L_x_4529:
[----:B------:R-:W2:Y:S02]  /*10620*/  LDG.E.U16 R0, desc[UR36][R2.64] ;  /* 0x0000002402007981 */ /* 0x000ea4000c1e1500 */
[----:B--2---:R-:W-:-:S05]  /*10630*/  IMAD.U32 R0, R0, 0x10000, RZ ;  /* 0x0001000000007824 */ /* 0x004fca00078e00ff */
[----:B------:R-:W-:-:S04]  /*10640*/  F2FP.F16.F32.PACK_AB R0, RZ, R0 ;  /* 0x00000000ff00723e */ /* 0x000fc800000000ff */
[----:B------:R-:W-:Y:S01]  /*10650*/  PRMT R5, R0, 0x7610, R5 ;  /* 0x0000761000057816 */ /* 0x000fe20000000005 */
[----:B------:R-:W-:Y:S06]  /*10660*/  BRA `(.L_x_4519) ;  /* 0x0000000400d07947 */ /* 0x000fec0003800000 */
.L_x_4526:
        /* <DEDUP_REMOVED lines=13> */
.L_x_4533:
        /* <DEDUP_REMOVED lines=21> */
.L_x_4537:
[----:B------:R-:W-:Y:S05]  /*10890*/  BSYNC B1 ;  /* 0x0000000000017941 */ /* 0x000fea0003800000 */
.L_x_4536:
[----:B------:R-:W-:Y:S01]  /*108a0*/  LEA R3, R0, 0x3b800000, 0x17 ;  /* 0x3b80000000037811 */ /* 0x000fe200078eb8ff */
[----:B------:R-:W-:-:S05]  /*108b0*/  IMAD.SHL.U32 R0, R2, 0x100000, RZ ;  /* 0x0010000002007824 */ /* 0x000fca00078e00ff */
[----:B------:R-:W-:-:S07]  /*108c0*/  LOP3.LUT R0, R3, R0, R4, 0xfe, !PT ;  /* 0x0000000003007212 */ /* 0x000fce00078efe04 */
.L_x_4535:
[----:B------:R-:W-:Y:S05]  /*108d0*/  BSYNC B0 ;  /* 0x0000000000007941 */ /* 0x000fea0003800000 */
.L_x_4534:
[----:B------:R-:W-:-:S04]  /*108e0*/  F2FP.F16.F32.PACK_AB R0, RZ, R0 ;  /* 0x00000000ff00723e */ /* 0x000fc800000000ff */
[----:B------:R-:W-:Y:S01]  /*108f0*/  PRMT R5, R0, 0x7610, R5 ;  /* 0x0000761000057816 */ /* 0x000fe20000000005 */
[----:B------:R-:W-:Y:S06]  /*10900*/  BRA `(.L_x_4519) ;  /* 0x0000000400287947 */ /* 0x000fec0003800000 */
.L_x_4532:
        /* <DEDUP_REMOVED lines=21> */
.L_x_4541:
[----:B------:R-:W-:Y:S05]  /*10a60*/  BSYNC B1 ;  /* 0x0000000000017941 */ /* 0x000fea0003800000 */
.L_x_4540:
[----:B------:R-:W-:Y:S01]  /*10a70*/  LEA R3, R0, 0x37800000, 0x17 ;  /* 0x3780000000037811 */ /* 0x000fe200078eb8ff */
[----:B------:R-:W-:-:S05]  /*10a80*/  IMAD.SHL.U32 R0, R2, 0x200000, RZ ;  /* 0x0020000002007824 */ /* 0x000fca00078e00ff */
[----:B------:R-:W-:-:S07]  /*10a90*/  LOP3.LUT R0, R3, R0, R4, 0xfe, !PT ;  /* 0x0000000003007212 */ /* 0x000fce00078efe04 */
.L_x_4539:
[----:B------:R-:W-:Y:S05]  /*10aa0*/  BSYNC B0 ;  /* 0x0000000000007941 */ /* 0x000fea0003800000 */
.L_x_4538:
[----:B------:R-:W-:-:S04]  /*10ab0*/  F2FP.F16.F32.PACK_AB R0, RZ, R0 ;  /* 0x00000000ff00723e */ /* 0x000fc800000000ff */
[----:B------:R-:W-:Y:S01]  /*10ac0*/  PRMT R5, R0, 0x7610, R5 ;  /* 0x0000761000057816 */ /* 0x000fe20000000005 */
[----:B------:R-:W-:Y:S06]  /*10ad0*/  BRA `(.L_x_4519) ;  /* 0x0000000000b47947 */ /* 0x000fec0003800000 */
.L_x_4531:
        /* <DEDUP_REMOVED lines=14> */
.L_x_4545:
[----:B------:R-:W-:Y:S05]  /*10bc0*/  BSYNC B0 ;  /* 0x0000000000007941 */ /* 0x000fea0003800000 */
.L_x_4544:
[----:B------:R-:W-:-:S04]  /*10bd0*/  F2FP.F16.F32.PACK_AB R0, RZ, R0 ;  /* 0x00000000ff00723e */ /* 0x000fc800000000ff */
[----:B------:R-:W-:Y:S01]  /*10be0*/  PRMT R5, R0, 0x7610, R5 ;  /* 0x0000761000057816 */ /* 0x000fe20000000005 */
[----:B------:R-:W-:Y:S06]  /*10bf0*/  BRA `(.L_x_4519) ;  /* 0x00000000006c7947 */ /* 0x000fec0003800000 */
.L_x_4518:
        /* <DEDUP_REMOVED lines=16> */
.L_x_4546:
[----:B------:R-:W-:Y:S01]  /*10d00*/  PRMT R5, RZ, 0x7610, R5 ;  /* 0x00007610ff057816 */ /* 0x000fe20000000005 */
[----:B------:R-:W-:Y:S06]  /*10d10*/  BRA `(.L_x_4519) ;  /* 0x0000000000247947 */ /* 0x000fec0003800000 */
.L_x_4543:
[----:B------:R-:W2:Y:S02]  /*10d20*/  LDG.E.64 R2, desc[UR36][R2.64] ;  /* 0x0000002402027981 */ /* 0x000ea4000c1e1b00 */
[----:B--2---:R-:W0:Y:S02]  /*10d30*/  I2F.U64 R0, R2 ;  /* 0x0000000200007312 */ /* 0x004e240000301000 */
[----:B0-----:R-:W-:-:S04]  /*10d40*/  F2FP.F16.F32.PACK_AB R0, RZ, R0 ;  /* 0x00000000ff00723e */ /* 0x001fc800000000ff */
[----:B------:R-:W-:Y:S01]  /*10d50*/  PRMT R5, R0, 0x7610, R5 ;  /* 0x0000761000057816 */ /* 0x000fe20000000005 */
[----:B------:R-:W-:Y:S06]  /*10d60*/  BRA `(.L_x_4519) ;  /* 0x0000000000107947 */ /* 0x000fec0003800000 */
.L_x_4542:
[----:B------:R-:W2:Y:S02]  /*10d70*/  LDG.E R2, desc[UR36][R2.64] ;  /* 0x0000002402027981 */ /* 0x000ea4000c1e1900 */
[----:B--2---:R-:W-:-:S04]  /*10d80*/  I2FP.F32.U32 R0, R2 ;  /* 0x0000000200007245 */ /* 0x004fc80000201000 */
[----:B------:R-:W-:-:S04]  /*10d90*/  F2FP.F16.F32.PACK_AB R0, RZ, R0 ;  /* 0x00000000ff00723e */ /* 0x000fc800000000ff */
[----:B------:R-:W-:-:S07]  /*10da0*/  PRMT R5, R0, 0x7610, R5 ;  /* 0x0000761000057816 */ /* 0x000fce0000000005 */
.L_x_4519:
        /* <DEDUP_REMOVED lines=19> */
[----:B0-----:R-:W-:Y:S01]  /*10ee0*/  STG.E.U8 desc[UR36][R16.64], R5 ;  /* 0x0000000510007986 */ /* 0x001fe2000c101124 */
[----:B------:R-:W-:Y:S05]  /*10ef0*/  EXIT ;  /* 0x000000000000794d */ /* 0x000fea0003800000 */
.L_x_4550:
[----:B------:R-:W-:-:S06]  /*10f00*/  HADD2.F32 R3, -RZ, R5.H0_H0 ;  /* 0x20000005ff037230 */ /* 0x000fcc0000004100 */
[----:B------:R-:W0:Y:S02]  /*10f10*/  F2I.S64.TRUNC R2, R3 ;  /* 0x0000000300027311 */ /* 0x000e24000020d900 */
[----:B0-----:R-:W-:Y:S01]  /*10f20*/  STG.E.U8 desc[UR36][R16.64], R2 ;  /* 0x0000000210007986 */ /* 0x001fe2000c101124 */
[----:B------:R-:W-:Y:S05]  /*10f30*/  EXIT ;  /* 0x000000000000794d */ /* 0x000fea0003800000 */
.L_x_4549:
        /* <DEDUP_REMOVED lines=8> */
[----:B0-----:R-:W-:Y:S01]  /*10fc0*/  STG.E.64 desc[UR36][R16.64], R2 ;  /* 0x0000000210007986 */ /* 0x001fe2000c101b24 */
[----:B------:R-:W-:Y:S05]  /*10fd0*/  EXIT ;  /* 0x000000000000794d */ /* 0x000fea0003800000 */
.L_x_4553:
[----:B------:R-:W-:-:S06]  /*10fe0*/  HADD2.F32 R5, -RZ, R5.H0_H0 ;  /* 0x20000005ff057230 */ /* 0x000fcc0000004100 */
[----:B------:R-:W0:Y:S02]  /*10ff0*/  F2I.FTZ.TRUNC.NTZ R5, R5 ;  /* 0x0000000500057305 */ /* 0x000e24000021f100 */
[----:B0-----:R-:W-:Y:S01]  /*11000*/  STG.E desc[UR36][R16.64], R5 ;  /* 0x0000000510007986 */ /* 0x001fe2000c101924 */
[----:B------:R-:W-:Y:S05]  /*11010*/  EXIT ;  /* 0x000000000000794d */ /* 0x000fea0003800000 */
.L_x_4552:
[----:B------:R-:W-:-:S06]  /*11020*/  HADD2.F32 R5, -RZ, R5.H0_H0 ;  /* 0x20000005ff057230 */ /* 0x000fcc0000004100 */
[----:B------:R-:W0:Y:S02]  /*11030*/  F2I.FTZ.TRUNC.NTZ R5, R5 ;  /* 0x0000000500057305 */ /* 0x000e24000021f100 */
[----:B0-----:R-:W-:Y:S01]  /*11040*/  STG.E.U16 desc[UR36][R16.64], R5 ;  /* 0x0000000510007986 */ /* 0x001fe2000c101524 */
[----:B------:R-:W-:Y:S05]  /*11050*/  EXIT ;  /* 0x000000000000794d */ /* 0x000fea0003800000 */
.L_x_4548:
[----:B------:R-:W-:-:S13]  /*11060*/  ISETP.GT.AND P0, PT, R0, 0x6, PT ;  /* 0x000000060000780c */ /* 0x000fda0003f04270 */
[----:B------:R-:W-:Y:S05]  /*11070*/  @P0 BRA `(.L_x_4554) ;  /* 0x0000000000240947 */ /* 0x000fea0003800000 */
[----:B------:R-:W-:-:S13]  /*11080*/  ISETP.NE.AND P0, PT, R0, 0x5, PT ;  /* 0x000000050000780c */ /* 0x000fda0003f05270 */
[----:B------:R-:W-:Y:S05]  /*11090*/  @!P0 BRA `(.L_x_4555) ;  /* 0x0000000000148947 */ /* 0x000fea0003800000 */
[----:B------:R-:W-:-:S13]  /*110a0*/  ISETP.NE.AND P0, PT, R0, 0x6, PT ;  /* 0x000000060000780c */ /* 0x000fda0003f05270 */
[----:B------:R-:W-:Y:S05]  /*110b0*/  @P0 BRA `(.L_x_4551) ;  /* 0x0000000800c40947 */ /* 0x000fea0003800000 */
[----:B------:R-:W-:-:S05]  /*110c0*/  HADD2.F32 R5, -RZ, R5.H0_H0 ;  /* 0x20000005ff057230 */ /* 0x000fca0000004100 */
[----:B------:R-:W-:Y:S01]  /*110d0*/  STG.E desc[UR36][R16.64], R5 ;  /* 0x0000000510007986 */ /* 0x000fe2000c101924 */
[----:B------:R-:W-:Y:S05]  /*110e0*/  EXIT ;  /* 0x000000000000794d */ /* 0x000fea0003800000 */
.L_x_4555:
[----:B------:R-:W-:Y:S01]  /*110f0*/  STG.E.U16 desc[UR36][R16.64], R5 ;  /* 0x0000000510007986 */ /* 0x000fe2000c101524 */
[----:B------:R-:W-:Y:S05]  /*11100*/  EXIT ;  /* 0x000000000000794d */ /* 0x000fea0003800000 */
.L_x_4554:
        /* <DEDUP_REMOVED lines=8> */
[----:B------:R-:W-:Y:S01]  /*11190*/  STG.E.64 desc[UR36][R16.64], R2 ;  /* 0x0000000210007986 */ /* 0x000fe2000c101b24 */
[----:B------:R-:W-:Y:S05]  /*111a0*/  EXIT ;  /* 0x000000000000794d */ /* 0x000fea0003800000 */
.L_x_4557:
[----:B------:R-:W-:-:S05]  /*111b0*/  HADD2.F32 R0, -RZ, R5.H0_H0 ;  /* 0x20000005ff007230 */ /* 0x000fca0000004100 */
[----:B------:R-:W-:-:S04]  /*111c0*/  F2FP.F16.F32.PACK_AB R0, RZ, R0 ;  /* 0x00000000ff00723e */ /* 0x000fc800000000ff */
[----:B------:R-:W-:-:S05]  /*111d0*/  PRMT R0, R0, 0x5410, RZ ;  /* 0x0000541000007816 */ /* 0x000fca00000000ff */
[----:B------:R-:W-:Y:S01]  /*111e0*/  STG.E desc[UR36][R16.64], R0 ;  /* 0x0000000010007986 */ /* 0x000fe2000c101924 */
[----:B------:R-:W-:Y:S05]  /*111f0*/  EXIT ;  /* 0x000000000000794d */ /* 0x000fea0003800000 */
.L_x_4556:
[----:B------:R-:W-:-:S05]  /*11200*/  HADD2.F32 R2, -RZ, R5.H0_H0 ;  /* 0x20000005ff027230 */ /* 0x000fca0000004100 */
[----:B------:R-:W-:-:S06]  /*11210*/  FMUL.FTZ R2, R2, 1 ;  /* 0x3f80000002027820 */ /* 0x000fcc0000410000 */
[----:B------:R-:W0:Y:S02]  /*11220*/  F2F.F64.F32 R2, R2 ;  /* 0x0000000200027310 */ /* 0x000e240000201800 */
[----:B0-----:R-:W-:Y:S01]  /*11230*/  STG.E.64 desc[UR36][R16.64], R2 ;  /* 0x0000000210007986 */ /* 0x001fe2000c101b24 */
[----:B------:R-:W-:Y:S05]  /*11240*/  EXIT ;  /* 0x000000000000794d */ /* 0x000fea0003800000 */
.L_x_4547:
        /* <DEDUP_REMOVED lines=11> */
[----:B------:R-:W-:Y:S01]  /*11300*/  STG.E.U8 desc[UR36][R16.64], R3 ;  /* 0x0000000310007986 */ /* 0x000fe2000c101124 */
[----:B------:R-:W-:Y:S05]  /*11310*/  EXIT ;  /* 0x000000000000794d */ /* 0x000fea0003800000 */
.L_x_4560:
[----:B------:R-:W-:Y:S01]  /*11320*/  HADD2.F32 R5, -RZ, R5.H0_H0 ;  /* 0x20000005ff057230 */ /* 0x000fe20000004100 */
[----:B------:R-:W-:-:S04]  /*11330*/  CS2R R6, SRZ ;  /* 0x0000000000067805 */ /* 0x000fc8000001ff00 */
[----:B------:R-:W-:-:S06]  /*11340*/  FMUL.FTZ R5, R5, 1 ;  /* 0x3f80000005057820 */ /* 0x000fcc0000410000 */
[----:B------:R-:W0:Y:S02]  /*11350*/  F2F.F64.F32 R4, R5 ;  /* 0x0000000500047310 */ /* 0x000e240000201800 */
[----:B0-----:R-:W-:Y:S01]  /*11360*/  STG.E.128 desc[UR36][R16.64], R4 ;  /* 0x0000000410007986 */ /* 0x001fe2000c101d24 */
[----:B------:R-:W-:Y:S05]  /*11370*/  EXIT ;  /* 0x000000000000794d */ /* 0x000fea0003800000 */
.L_x_4559:
        /* <DEDUP_REMOVED lines=21> */
.L_x_4564:
[----:B------:R-:W-:Y:S05]  /*114d0*/  BSYNC B0 ;  /* 0x0000000000007941 */ /* 0x000fea0003800000 */
.L_x_4563:
[----:B------:R-:W-:-:S05]  /*114e0*/  LOP3.LUT R3, R0, R3, RZ, 0xfc, !PT ;  /* 0x0000000300037212 */ /* 0x000fca00078efcff */
[----:B------:R-:W-:Y:S01]  /*114f0*/  STG.E.U8 desc[UR36][R16.64], R3 ;  /* 0x0000000310007986 */ /* 0x000fe2000c101124 */
[----:B------:R-:W-:Y:S05]  /*11500*/  EXIT ;  /* 0x000000000000794d */ /* 0x000fea0003800000 */
.L_x_4562:
        /* <DEDUP_REMOVED lines=13> */
.L_x_4566:
[----:B------:R-:W-:Y:S01]  /*115e0*/  IMAD.MOV.U32 R0, RZ, RZ, 0x7f ;  /* 0x0000007fff007424 */ /* 0x000fe200078e00ff */
[----:B------:R-:W-:-:S04]  /*115f0*/  ISETP.GT.U32.AND P0, PT, R2, 0x7f800000, PT ;  /* 0x7f8000000200780c */ /* 0x000fc80003f04070 */
[----:B------:R-:W-:-:S09]  /*11600*/  SEL R0, R0, 0x7c, P0 ;  /* 0x0000007c00007807 */ /* 0x000fd20000000000 */
.L_x_4567:
[----:B------:R-:W-:Y:S05]  /*11610*/  BSYNC B0 ;  /* 0x0000000000007941 */ /* 0x000fea0003800000 */
.L_x_4565:
[----:B------:R-:W-:-:S04]  /*11620*/  LOP3.LUT R2, R5, 0x80000000, RZ, 0xc0, !PT ;  /* 0x8000000005027812 */ /* 0x000fc800078ec0ff */
[----:B------:R-:W-:-:S04]  /*11630*/  SHF.R.U32.HI R3, RZ, 0x18, R2 ;  /* 0x00000018ff037819 */ /* 0x000fc80000011602 */
[----:B------:R-:W-:-:S05]  /*11640*/  LOP3.LUT R3, R0, R3, RZ, 0xfc, !PT ;  /* 0x0000000300037212 */ /* 0x000fca00078efcff */
[----:B------:R-:W-:Y:S01]  /*11650*/  STG.E.U8 desc[UR36][R16.64], R3 ;  /* 0x0000000310007986 */ /* 0x000fe2000c101124 */
[----:B------:R-:W-:Y:S05]  /*11660*/  EXIT ;  /* 0x000000000000794d */ /* 0x000fea0003800000 */
.L_x_4561:
[----:B------:R-:W-:-:S05]  /*11670*/  HADD2.F32 R0, -RZ, R5.H0_H0 ;  /* 0x20000005ff007230 */ /* 0x000fca0000004100 */
[----:B------:R-:W-:-:S05]  /*11680*/  F2FP.BF16.F32.PACK_AB R0, RZ, R0 ;  /* 0x00000000ff00723e */ /* 0x000fca00000010ff */
[----:B------:R-:W-:Y:S01]  /*11690*/  STG.E.U16 desc[UR36][R16.64], R0 ;  /* 0x0000000010007986 */ /* 0x000fe2000c101524 */
[----:B------:R-:W-:Y:S05]  /*116a0*/  EXIT ;  /* 0x000000000000794d */ /* 0x000fea0003800000 */
.L_x_4558:
        /* <DEDUP_REMOVED lines=10> */
[----:B0-----:R-:W-:Y:S01]  /*11750*/  STG.E.U16 desc[UR36][R16.64], R3 ;  /* 0x0000000310007986 */ /* 0x001fe2000c101524 */
[----:B------:R-:W-:Y:S05]  /*11760*/  EXIT ;  /* 0x000000000000794d */ /* 0x000fea0003800000 */
.L_x_4570:
        /* <DEDUP_REMOVED lines=17> */
.L_x_4573:
[----:B------:R-:W-:-:S04]  /*11880*/  LOP3.LUT R2, R5, 0x80000000, RZ, 0xc0, !PT ;  /* 0x8000000005027812 */ /* 0x000fc800078ec0ff */
[----:B------:R-:W-:-:S04]  /*11890*/  SHF.R.U32.HI R3, RZ, 0x18, R2 ;  /* 0x00000018ff037819 */ /* 0x000fc80000011602 */
[----:B------:R-:W-:-:S04]  /*118a0*/  LOP3.LUT R0, R0, R3, RZ, 0xfc, !PT ;  /* 0x0000000300007212 */ /* 0x000fc800078efcff */
[----:B------:R-:W-:-:S07]  /*118b0*/  PRMT R8, R0, 0x7610, R8 ;  /* 0x0000761000087816 */ /* 0x000fce0000000008 */
.L_x_4572:
[----:B------:R-:W-:Y:S05]  /*118c0*/  BSYNC B0 ;  /* 0x0000000000007941 */ /* 0x000fea0003800000 */
.L_x_4571:
[----:B------:R-:W-:Y:S01]  /*118d0*/  STG.E.U8 desc[UR36][R16.64], R8 ;  /* 0x0000000810007986 */ /* 0x000fe2000c101124 */
[----:B------:R-:W-:Y:S05]  /*118e0*/  EXIT ;  /* 0x000000000000794d */ /* 0x000fea0003800000 */
.L_x_4569:
        /* <DEDUP_REMOVED lines=17> */
.L_x_4576:
[----:B------:R-:W-:-:S04]  /*11a00*/  LOP3.LUT R2, R5, 0x80000000, RZ, 0xc0, !PT ;  /* 0x8000000005027812 */ /* 0x000fc800078ec0ff */
[----:B------:R-:W-:-:S04]  /*11a10*/  SHF.R.U32.HI R3, RZ, 0x18, R2 ;  /* 0x00000018ff037819 */ /* 0x000fc80000011602 */
[----:B------:R-:W-:-:S04]  /*11a20*/  LOP3.LUT R0, R0, R3, RZ, 0xfc, !PT ;  /* 0x0000000300007212 */ /* 0x000fc800078efcff */
[----:B------:R-:W-:-:S07]  /*11a30*/  PRMT R8, R0, 0x7610, R8 ;  /* 0x0000761000087816 */ /* 0x000fce0000000008 */
.L_x_4575:
[----:B------:R-:W-:Y:S05]  /*11a40*/  BSYNC B0 ;  /* 0x0000000000007941 */ /* 0x000fea0003800000 */
.L_x_4574:
[----:B------:R-:W-:Y:S01]  /*11a50*/  STG.E.U8 desc[UR36][R16.64], R8 ;  /* 0x0000000810007986 */ /* 0x000fe2000c101124 */
[----:B------:R-:W-:Y:S05]  /*11a60*/  EXIT ;  /* 0x000000000000794d */ /* 0x000fea0003800000 */
.L_x_4568:
        /* <DEDUP_REMOVED lines=22> */
.L_x_4551:
        /* <DEDUP_REMOVED lines=16> */
.L_x_4579:
[----:B------:R-:W-:Y:S05]  /*11cd0*/  EXIT ;  /* 0x000000000000794d */ /* 0x000fea0003800000 */
.L_x_4578:
[----:B------:R-:W-:-:S06]  /*11ce0*/  HADD2.F32 R2, -RZ, R5.H0_H0 ;  /* 0x20000005ff027230 */ /* 0x000fcc0000004100 */
[----:B------:R-:W0:Y:S02]  /*11cf0*/  F2I.U64.TRUNC R2, R2 ;  /* 0x0000000200027311 */ /* 0x000e24000020d800 */
[----:B0-----:R-:W-:Y:S01]  /*11d00*/  STG.E.64 desc[UR36][R16.64], R2 ;  /* 0x0000000210007986 */ /* 0x001fe2000c101b24 */
[----:B------:R-:W-:Y:S05]  /*11d10*/  EXIT ;  /* 0x000000000000794d */ /* 0x000fea0003800000 */
.L_x_4577:
[----:B------:R-:W-:-:S06]  /*11d20*/  HADD2.F32 R5, -RZ, R5.H0_H0 ;  /* 0x20000005ff057230 */ /* 0x000fcc0000004100 */
[----:B------:R-:W0:Y:S02]  /*11d30*/  F2I.FTZ.U32.TRUNC.NTZ R5, R5 ;  /* 0x0000000500057305 */ /* 0x000e24000021f000 */
[----:B0-----:R-:W-:Y:S01]  /*11d40*/  STG.E desc[UR36][R16.64], R5 ;  /* 0x0000000510007986 */ /* 0x001fe2000c101924 */
[----:B------:R-:W-:Y:S05]  /*11d50*/  EXIT ;  /* 0x000000000000794d */ /* 0x000fea0003800000 */
.L_x_4580:
        /* <DEDUP_REMOVED lines=10> */
.L_x_32057:


//--------------------- .text._ZN2at6native27unrolled_elementwise_kernelINS0_13BinaryFunctorIN3c104HalfES4_S4_ZZZNS0_21heaviside_kernel_cudaERNS_18TensorIteratorBaseEENKUlvE_clEvENKUlvE6_clEvEUlS4_S4_E_EESt5arrayIPcLm3EELi4E23TrivialOffsetCalculatorILi2EjESE_ILi1EjENS0_6memory12LoadWithCastILi2EEENSH_13StoreWithCastILi1EEEEEviT_T0_T2_T3_T4_T5_ --------------------------
	.section	.text._ZN2at6native27unrolled_elementwise_kernelINS0_13BinaryFunctorIN3c104HalfES4_S4_ZZZNS0_21heaviside_kernel_cudaERNS_18TensorIteratorBaseEENKUlvE_clEvENKUlvE6_clEvEUlS4_S4_E_EESt5arrayIPcLm3EELi4E23TrivialOffsetCalculatorILi2EjESE_ILi1EjENS0_6memory12LoadWithCastILi2EEENSH_13StoreWithCastILi1EEEEEviT_T0_T2_T3_T4_T5_,"ax",@progbits
	.align	128
        .global         _ZN2at6native27unrolled_elementwise_kernelINS0_13BinaryFunctorIN3c104HalfES4_S4_ZZZNS0_21heaviside_kernel_cudaERNS_18TensorIteratorBaseEENKUlvE_clEvENKUlvE6_clEvEUlS4_S4_E_EESt5arrayIPcLm3EELi4E23TrivialOffsetCalculatorILi2EjESE_ILi1EjENS0_6memory12LoadWithCastILi2EEENSH_13StoreWithCastILi1EEEEEviT_T0_T2_T3_T4_T5_
        .type           _ZN2at6native27unrolled_elementwise_kernelINS0_13BinaryFunctorIN3c104HalfES4_S4_ZZZNS0_21heaviside_kernel_cudaERNS_18TensorIteratorBaseEENKUlvE_clEvENKUlvE6_clEvEUlS4_S4_E_EESt5arrayIPcLm3EELi4E23TrivialOffsetCalculatorILi2EjESE_ILi1EjENS0_6memory12LoadWithCastILi2EEENSH_13StoreWithCastILi1EEEEEviT_T0_T2_T3_T4_T5_,@function
        .size           _ZN2at6native27unrolled_elementwise_kernelINS0_13BinaryFunctorIN3c104HalfES4_S4_ZZZNS0_21heaviside_kernel_cudaERNS_18TensorIteratorBaseEENKUlvE_clEvENKUlvE6_clEvEUlS4_S4_E_EESt5arrayIPcLm3EELi4E23TrivialOffsetCalculatorILi2EjESE_ILi1EjENS0_6memory12LoadWithCastILi2EEENSH_13StoreWithCastILi1EEEEEviT_T0_T2_T3_T4_T5_,(.L_x_32058 - _ZN2at6native27unrolled_elementwise_kernelINS0_13BinaryFunctorIN3c104HalfES4_S4_ZZZNS0_21heaviside_kernel_cudaERNS_18TensorIteratorBaseEENKUlvE_clEvENKUlvE6_clEvEUlS4_S4_E_EESt5arrayIPcLm3EELi4E23TrivialOffsetCalculatorILi2EjESE_ILi1EjENS0_6memory12LoadWithCastILi2EEENSH_13StoreWithCastILi1EEEEEviT_T0_T2_T3_T4_T5_)
        .other          _ZN2at6native27unrolled_elementwise_kernelINS0_13BinaryFunctorIN3c104HalfES4_S4_ZZZNS0_21heaviside_kernel_cudaERNS_18TensorIteratorBaseEENKUlvE_clEvENKUlvE6_clEvEUlS4_S4_E_EESt5arrayIPcLm3EELi4E23TrivialOffsetCalculatorILi2EjESE_ILi1EjENS0_6memory12LoadWithCastILi2EEENSH_13StoreWithCastILi1EEEEEviT_T0_T2_T3_T4_T5_,@"STO_CUDA_ENTRY STV_DEFAULT"
_ZN2at6native27unrolled_elementwise_kernelINS0_13BinaryFunctorIN3c104HalfES4_S4_ZZZNS0_21heaviside_kernel_cudaERNS_18TensorIteratorBaseEENKUlvE_clEvENKUlvE6_clEvEUlS4_S4_E_EESt5arrayIPcLm3EELi4E23TrivialOffsetCalculatorILi2EjESE_ILi1EjENS0_6memory12LoadWithCastILi2EEENSH_13StoreWithCastILi1EEEEEviT_T0_T2_T3_T4_T5_:
.text._ZN2at6native27unrolled_elementwise_kernelINS0_13BinaryFunctorIN3c104HalfES4_S4_ZZZNS0_21heaviside_kernel_cudaERNS_18TensorIteratorBaseEENKUlvE_clEvENKUlvE6_clEvEUlS4_S4_E_EESt5arrayIPcLm3EELi4E23TrivialOffsetCalculatorILi2EjESE_ILi1EjENS0_6memory12LoadWithCastILi2EEENSH_13StoreWithCastILi1EEEEEviT_T0_T2_T3_T4_T5_:
        /* <DEDUP_REMOVED lines=36> */
.L_x_4586:
[----:B------:R-:W2:Y:S02]  /*0240*/  LDG.E.U8 R4, desc[UR36][R4.64] ;  /* 0x0000002404047981 */ /* 0x000ea4000c1e1100 */
[----:B--2---:R-:W-:-:S04]  /*0250*/  I2FP.F32.U32 R0, R4 ;  /* 0x0000000400007245 */ /* 0x004fc80000201000 */
[----:B------:R-:W-:-:S04]  /*0260*/  F2FP.F16.F32.PACK_AB R0, RZ, R0 ;  /* 0x00000000ff00723e */ /* 0x000fc800000000ff */
[----:B------:R-:W-:Y:S01]  /*0270*/  PRMT R25, R0, 0x7610, R25 ;  /* 0x0000761000197816 */ /* 0x000fe20000000019 */
[----:B------:R-:W-:Y:S06]  /*0280*/  BRA `(.L_x_4588) ;  /* 0x0000000c00bc7947 */ /* 0x000fec0003800000 */
.L_x_4585:
        /* <DEDUP_REMOVED lines=11> */
.L_x_4590:
[----:B------:R-:W2:Y:S02]  /*0340*/  LDG.E R4, desc[UR36][R4.64] ;  /* 0x0000002404047981 */ /* 0x000ea4000c1e1900 */
[----:B--2---:R-:W-:-:S04]  /*0350*/  I2FP.F32.S32 R0, R4 ;  /* 0x0000000400007245 */ /* 0x004fc80000201400 */
[----:B------:R-:W-:-:S04]  /*0360*/  F2FP.F16.F32.PACK_AB R0, RZ, R0 ;  /* 0x00000000ff00723e */ /* 0x000fc800000000ff */
[----:B------:R-:W-:Y:S01]  /*0370*/  PRMT R25, R0, 0x7610, R25 ;  /* 0x0000761000197816 */ /* 0x000fe20000000019 */
[----:B------:R-:W-:Y:S06]  /*0380*/  BRA `(.L_x_4588) ;  /* 0x0000000c007c7947 */ /* 0x000fec0003800000 */
.L_x_4589:
[----:B------:R-:W2:Y:S02]  /*0390*/  LDG.E.U16 R4, desc[UR36][R4.64] ;  /* 0x0000002404047981 */ /* 0x000ea4000c1e1500 */
[----:B--2---:R-:W0:Y:S02]  /*03a0*/  I2F.S16 R0, R4 ;  /* 0x0000000400007306 */ /* 0x004e240000101400 */
[----:B0-----:R-:W-:-:S04]  /*03b0*/  F2FP.F16.F32.PACK_AB R0, RZ, R0 ;  /* 0x00000000ff00723e */ /* 0x001fc800000000ff */
[----:B------:R-:W-:Y:S01]  /*03c0*/  PRMT R25, R0, 0x7610, R25 ;  /* 0x0000761000197816 */ /* 0x000fe20000000019 */
[----:B------:R-:W-:Y:S06]  /*03d0*/  BRA `(.L_x_4588) ;  /* 0x0000000c00687947 */ /* 0x000fec0003800000 */
.L_x_4584:
        /* <DEDUP_REMOVED lines=9> */
.L_x_4592:
[----:B------:R1:W5:Y:S01]  /*0470*/  LDG.E.U16 R25, desc[UR36][R4.64] ;  /* 0x0000002404197981 */ /* 0x000362000c1e1500 */
[----:B------:R-:W-:Y:S05]  /*0480*/  BRA `(.L_x_4588) ;  /* 0x0000000c003c7947 */ /* 0x000fea0003800000 */
.L_x_4591:
        /* <DEDUP_REMOVED lines=9> */
.L_x_4594:
[----:B------:R0:W5:Y:S01]  /*0520*/  LDG.E.U16 R25, desc[UR36][R4.64] ;  /* 0x0000002404197981 */ /* 0x000162000c1e1500 */
[----:B------:R-:W-:Y:S05]  /*0530*/  BRA `(.L_x_4588) ;  /* 0x0000000c00107947 */ /* 0x000fea0003800000 */
.L_x_4593:
        /* <DEDUP_REMOVED lines=9> */
.L_x_4583:
        /* <DEDUP_REMOVED lines=14> */
.L_x_4597:
        /* <DEDUP_REMOVED lines=9> */
.L_x_4596:
        /* <DEDUP_REMOVED lines=28> */
.L_x_4599:
        /* <DEDUP_REMOVED lines=12> */
[----:B------:R-:W-:-:S04]  /*09c0*/  F2FP.F16.F32.PACK_AB R0, RZ, R0 ;  /* 0x00000000ff00723e */ /* 0x000fc800000000ff */
[----:B------:R-:W-:Y:S01]  /*09d0*/  PRMT R25, R0, 0x7610, R25 ;  /* 0x0000761000197816 */ /* 0x000fe20000000019 */
[----:B------:R-:W-:Y:S06]  /*09e0*/  BRA `(.L_x_4588) ;  /* 0x0000000400e47947 */ /* 0x000fec0003800000 */
.L_x_4598:
[----:B------:R-:W2:Y:S02]  /*09f0*/  LDG.E.U16 R0, desc[UR36][R4.64] ;  /* 0x0000002404007981 */ /* 0x000ea4000c1e1500 */
[----:B--2---:R-:W-:-:S05]  /*0a00*/  IMAD.U32 R0, R0, 0x10000, RZ ;  /* 0x0001000000007824 */ /* 0x004fca00078e00ff */
[----:B------:R-:W-:-:S04]  /*0a10*/  F2FP.F16.F32.PACK_AB R0, RZ, R0 ;  /* 0x00000000ff00723e */ /* 0x000fc800000000ff */
[----:B------:R-:W-:Y:S01]  /*0a20*/  PRMT R25, R0, 0x7610, R25 ;  /* 0x0000761000197816 */ /* 0x000fe20000000019 */
[----:B------:R-:W-:Y:S06]  /*0a30*/  BRA `(.L_x_4588) ;  /* 0x0000000400d07947 */ /* 0x000fec0003800000 */
.L_x_4595:
        /* <DEDUP_REMOVED lines=13> */
.L_x_4602:
        /* <DEDUP_REMOVED lines=21> */
.L_x_4606:
[----:B------:R-:W-:Y:S05]  /*0c60*/  BSYNC B1 ;  /* 0x0000000000017941 */ /* 0x000fea0003800000 */
.L_x_4605:
[----:B------:R-:W-:Y:S01]  /*0c70*/  LEA R5, R0, 0x3b800000, 0x17 ;  /* 0x3b80000000057811 */ /* 0x000fe200078eb8ff */
[----:B------:R-:W-:-:S05]  /*0c80*/  IMAD.SHL.U32 R0, R3, 0x100000, RZ ;  /* 0x0010000003007824 */ /* 0x000fca00078e00ff */
[----:B------:R-:W-:-:S07]  /*0c90*/  LOP3.LUT R0, R5, R0, R6, 0xfe, !PT ;  /* 0x0000000005007212 */ /* 0x000fce00078efe06 */
.L_x_4604:
[----:B------:R-:W-:Y:S05]  /*0ca0*/  BSYNC B0 ;  /* 0x0000000000007941 */ /* 0x000fea0003800000 */
.L_x_4603:
[----:B------:R-:W-:-:S04]  /*0cb0*/  F2FP.F16.F32.PACK_AB R0, RZ, R0 ;  /* 0x00000000ff00723e */ /* 0x000fc800000000ff */
[----:B------:R-:W-:Y:S01]  /*0cc0*/  PRMT R25, R0, 0x7610, R25 ;  /* 0x0000761000197816 */ /* 0x000fe20000000019 */
[----:B------:R-:W-:Y:S06]  /*0cd0*/  BRA `(.L_x_4588) ;  /* 0x0000000400287947 */ /* 0x000fec0003800000 */
.L_x_4601:
        /* <DEDUP_REMOVED lines=21> */
.L_x_4610:
[----:B------:R-:W-:Y:S05]  /*0e30*/  BSYNC B1 ;  /* 0x0000000000017941 */ /* 0x000fea0003800000 */
.L_x_4609:
[----:B------:R-:W-:Y:S01]  /*0e40*/  LEA R5, R0, 0x37800000, 0x17 ;  /* 0x3780000000057811 */ /* 0x000fe200078eb8ff */
[----:B------:R-:W-:-:S05]  /*0e50*/  IMAD.SHL.U32 R0, R3, 0x200000, RZ ;  /* 0x0020000003007824 */ /* 0x000fca00078e00ff */
[----:B------:R-:W-:-:S07]  /*0e60*/  LOP3.LUT R0, R5, R0, R6, 0xfe, !PT ;  /* 0x0000000005007212 */ /* 0x000fce00078efe06 */
.L_x_4608:
[----:B------:R-:W-:Y:S05]  /*0e70*/  BSYNC B0 ;  /* 0x0000000000007941 */ /* 0x000fea0003800000 */
.L_x_4607:
[----:B------:R-:W-:-:S04]  /*0e80*/  F2FP.F16.F32.PACK_AB R0, RZ, R0 ;  /* 0x00000000ff00723e */ /* 0x000fc800000000ff */
[----:B------:R-:W-:Y:S01]  /*0e90*/  PRMT R25, R0, 0x7610, R25 ;  /* 0x0000761000197816 */ /* 0x000fe20000000019 */
[----:B------:R-:W-:Y:S06]  /*0ea0*/  BRA `(.L_x_4588) ;  /* 0x0000000000b47947 */ /* 0x000fec0003800000 */
.L_x_4600:
        /* <DEDUP_REMOVED lines=14> */
.L_x_4614:
[----:B------:R-:W-:Y:S05]  /*0f90*/  BSYNC B0 ;  /* 0x0000000000007941 */ /* 0x000fea0003800000 */
.L_x_4613:
[----:B------:R-:W-:-:S04]  /*0fa0*/  F2FP.F16.F32.PACK_AB R0, RZ, R0 ;  /* 0x00000000ff00723e */ /* 0x000fc800000000ff */
[----:B------:R-:W-:Y:S01]  /*0fb0*/  PRMT R25, R0, 0x7610, R25 ;  /* 0x0000761000197816 */ /* 0x000fe20000000019 */
[----:B------:R-:W-:Y:S06]  /*0fc0*/  BRA `(.L_x_4588) ;  /* 0x00000000006c7947 */ /* 0x000fec0003800000 */
.L_x_4587:
        /* <DEDUP_REMOVED lines=16> */
.L_x_4615:
[----:B------:R-:W-:Y:S01]  /*10d0*/  PRMT R25, RZ, 0x7610, R25 ;  /* 0x00007610ff197816 */ /* 0x000fe20000000019 */
[----:B------:R-:W-:Y:S06]  /*10e0*/  BRA `(.L_x_4588) ;  /* 0x0000000000247947 */ /* 0x000fec0003800000 */
.L_x_4612:
[----:B------:R-:W2:Y:S02]  /*10f0*/  LDG.E.64 R4, desc[UR36][R4.64] ;  /* 0x0000002404047981 */ /* 0x000ea4000c1e1b00 */
[----:B--2---:R-:W0:Y:S02]  /*1100*/  I2F.U64 R0, R4 ;  /* 0x0000000400007312 */ /* 0x004e240000301000 */
[----:B0-----:R-:W-:-:S04]  /*1110*/  F2FP.F16.F32.PACK_AB R0, RZ, R0 ;  /* 0x00000000ff00723e */ /* 0x001fc800000000ff */
[----:B------:R-:W-:Y:S01]  /*1120*/  PRMT R25, R0, 0x7610, R25 ;  /* 0x0000761000197816 */ /* 0x000fe20000000019 */
[----:B------:R-:W-:Y:S06]  /*1130*/  BRA `(.L_x_4588) ;  /* 0x0000000000107947 */ /* 0x000fec0003800000 */
.L_x_4611:
[----:B------:R-:W2:Y:S02]  /*1140*/  LDG.E R4, desc[UR36][R4.64] ;  /* 0x0000002404047981 */ /* 0x000ea4000c1e1900 */
[----:B--2---:R-:W-:-:S04]  /*1150*/  I2FP.F32.U32 R0, R4 ;  /* 0x0000000400007245 */ /* 0x004fc80000201000 */
[----:B------:R-:W-:-:S04]  /*1160*/  F2FP.F16.F32.PACK_AB R0, RZ, R0 ;  /* 0x00000000ff00723e */ /* 0x000fc800000000ff */
[----:B------:R-:W-:-:S07]  /*1170*/  PRMT R25, R0, 0x7610, R25 ;  /* 0x0000761000197816 */ /* 0x000fce0000000019 */
.L_x_4588:
[----:B01----:R-:W0:Y:S01]  /*1180*/  LDC.64 R4, c[0x0][0x228] ;  /* 0x00008a00ff047b82 */ /* 0x003e220000000a00 */
        /* <DEDUP_REMOVED lines=20> */
.L_x_4619:
[----:B------:R-:W2:Y:S02]  /*12d0*/  LDG.E.U8 R4, desc[UR36][R4.64] ;  /* 0x0000002404047981 */ /* 0x000ea4000c1e1100 */
[----:B--2---:R-:W-:-:S04]  /*12e0*/  I2FP.F32.U32 R0, R4 ;  /* 0x0000000400007245 */ /* 0x004fc80000201000 */
[----:B------:R-:W-:-:S04]  /*12f0*/  F2FP.F16.F32.PACK_AB R0, RZ, R0 ;  /* 0x00000000ff00723e */ /* 0x000fc800000000ff */
[----:B------:R-:W-:Y:S01]  /*1300*/  PRMT R24, R0, 0x7610, R24 ;  /* 0x0000761000187816 */ /* 0x000fe20000000018 */
[----:B------:R-:W-:Y:S06]  /*1310*/  BRA `(.L_x_4621) ;  /* 0x0000000c00bc7947 */ /* 0x000fec0003800000 */
.L_x_4618:
        /* <DEDUP_REMOVED lines=11> */
.L_x_4623:
[----:B------:R-:W2:Y:S02]  /*13d0*/  LDG.E R4, desc[UR36][R4.64] ;  /* 0x0000002404047981 */ /* 0x000ea4000c1e1900 */
[----:B--2---:R-:W-:-:S04]  /*13e0*/  I2FP.F32.S32 R0, R4 ;  /* 0x0000000400007245 */ /* 0x004fc80000201400 */
[----:B------:R-:W-:-:S04]  /*13f0*/  F2FP.F16.F32.PACK_AB R0, RZ, R0 ;  /* 0x00000000ff00723e */ /* 0x000fc800000000ff */
[----:B------:R-:W-:Y:S01]  /*1400*/  PRMT R24, R0, 0x7610, R24 ;  /* 0x0000761000187816 */ /* 0x000fe20000000018 */
[----:B------:R-:W-:Y:S06]  /*1410*/  BRA `(.L_x_4621) ;  /* 0x0000000c007c7947 */ /* 0x000fec0003800000 */
.L_x_4622:
[----:B------:R-:W2:Y:S02]  /*1420*/  LDG.E.U16 R4, desc[UR36][R4.64] ;  /* 0x0000002404047981 */ /* 0x000ea4000c1e1500 */
[----:B--2---:R-:W0:Y:S02]  /*1430*/  I2F.S16 R0, R4 ;  /* 0x0000000400007306 */ /* 0x004e240000101400 */
[----:B0-----:R-:W-:-:S04]  /*1440*/  F2FP.F16.F32.PACK_AB R0, RZ, R0 ;  /* 0x00000000ff00723e */ /* 0x001fc800000000ff */
[----:B------:R-:W-:Y:S01]  /*1450*/  PRMT R24, R0, 0x7610, R24 ;  /* 0x0000761000187816 */ /* 0x000fe20000000018 */
[----:B------:R-:W-:Y:S06]  /*1460*/  BRA `(.L_x_4621) ;  /* 0x0000000c00687947 */ /* 0x000fec0003800000 */
.L_x_4617:
        /* <DEDUP_REMOVED lines=9> */
.L_x_4625:
[----:B------:R1:W5:Y:S01]  /*1500*/  LDG.E.U16 R24, desc[UR36][R4.64] ;  /* 0x0000002404187981 */ /* 0x000362000c1e1500 */
[----:B------:R-:W-:Y:S05]  /*1510*/  BRA `(.L_x_4621) ;  /* 0x0000000c003c7947 */ /* 0x000fea0003800000 */
.L_x_4624:
        /* <DEDUP_REMOVED lines=9> */
.L_x_4627:
[----:B------:R0:W5:Y:S01]  /*15b0*/  LDG.E.U16 R24, desc[UR36][R4.64] ;  /* 0x0000002404187981 */ /* 0x000162000c1e1500 */
[----:B------:R-:W-:Y:S05]  /*15c0*/  BRA `(.L_x_4621) ;  /* 0x0000000c00107947 */ /* 0x000fea0003800000 */
.L_x_4626:
        /* <DEDUP_REMOVED lines=9> */
.L_x_4616:
        /* <DEDUP_REMOVED lines=14> */
.L_x_4630:
        /* <DEDUP_REMOVED lines=9> */
.L_x_4629:
        /* <DEDUP_REMOVED lines=28> */
.L_x_4632:
        /* <DEDUP_REMOVED lines=15> */
.L_x_4631:
[----:B------:R-:W2:Y:S02]  /*1a80*/  LDG.E.U16 R0, desc[UR36][R4.64] ;  /* 0x0000002404007981 */ /* 0x000ea4000c1e1500 */
[----:B--2---:R-:W-:-:S05]  /*1a90*/  IMAD.U32 R0, R0, 0x10000, RZ ;  /* 0x0001000000007824 */ /* 0x004fca00078e00ff */
[----:B------:R-:W-:-:S04]  /*1aa0*/  F2FP.F16.F32.PACK_AB R0, RZ, R0 ;  /* 0x00000000ff00723e */ /* 0x000fc800000000ff */
[----:B------:R-:W-:Y:S01]  /*1ab0*/  PRMT R24, R0, 0x7610, R24 ;  /* 0x0000761000187816 */ /* 0x000fe20000000018 */
[----:B------:R-:W-:Y:S06]  /*1ac0*/  BRA `(.L_x_4621) ;  /* 0x0000000400d07947 */ /* 0x000fec0003800000 */
.L_x_4628:
        /* <DEDUP_REMOVED lines=13> */
.L_x_4635:
        /* <DEDUP_REMOVED lines=21> */
.L_x_4639:
[----:B------:R-:W-:Y:S05]  /*1cf0*/  BSYNC B1 ;  /* 0x0000000000017941 */ /* 0x000fea0003800000 */
.L_x_4638:
[----:B------:R-:W-:Y:S01]  /*1d00*/  LEA R5, R0, 0x3b800000, 0x17 ;  /* 0x3b80000000057811 */ /* 0x000fe200078eb8ff */
[----:B------:R-:W-:-:S05]  /*1d10*/  IMAD.SHL.U32 R0, R3, 0x100000, RZ ;  /* 0x0010000003007824 */ /* 0x000fca00078e00ff */
[----:B------:R-:W-:-:S07]  /*1d20*/  LOP3.LUT R0, R5, R0, R6, 0xfe, !PT ;  /* 0x0000000005007212 */ /* 0x000fce00078efe06 */
.L_x_4637:
[----:B------:R-:W-:Y:S05]  /*1d30*/  BSYNC B0 ;  /* 0x0000000000007941 */ /* 0x000fea0003800000 */
.L_x_4636:
[----:B------:R-:W-:-:S04]  /*1d40*/  F2FP.F16.F32.PACK_AB R0, RZ, R0 ;  /* 0x00000000ff00723e */ /* 0x000fc800000000ff */
[----:B------:R-:W-:Y:S01]  /*1d50*/  PRMT R24, R0, 0x7610, R24 ;  /* 0x0000761000187816 */ /* 0x000fe20000000018 */
[----:B------:R-:W-:Y:S06]  /*1d60*/  BRA `(.L_x_4621) ;  /* 0x0000000400287947 */ /* 0x000fec0003800000 */
.L_x_4634:
        /* <DEDUP_REMOVED lines=21> */
.L_x_4643:
[----:B------:R-:W-:Y:S05]  /*1ec0*/  BSYNC B1 ;  /* 0x0000000000017941 */ /* 0x000fea0003800000 */
.L_x_4642:
[----:B------:R-:W-:Y:S01]  /*1ed0*/  LEA R5, R0, 0x37800000, 0x17 ;  /* 0x3780000000057811 */ /* 0x000fe200078eb8ff */
[----:B------:R-:W-:-:S05]  /*1ee0*/  IMAD.SHL.U32 R0, R3, 0x200000, RZ ;  /* 0x0020000003007824 */ /* 0x000fca00078e00ff */
[----:B------:R-:W-:-:S07]  /*1ef0*/  LOP3.LUT R0, R5, R0, R6, 0xfe, !PT ;  /* 0x0000000005007212 */ /* 0x000fce00078efe06 */
.L_x_4641:
[----:B------:R-:W-:Y:S05]  /*1f00*/  BSYNC B0 ;  /* 0x0000000000007941 */ /* 0x000fea0003800000 */
.L_x_4640:
[----:B------:R-:W-:-:S04]  /*1f10*/  F2FP.F16.F32.PACK_AB R0, RZ, R0 ;  /* 0x00000000ff00723e */ /* 0x000fc800000000ff */
[----:B------:R-:W-:Y:S01]  /*1f20*/  PRMT R24, R0, 0x7610, R24 ;  /* 0x0000761000187816 */ /* 0x000fe20000000018 */
[----:B------:R-:W-:Y:S06]  /*1f30*/  BRA `(.L_x_4621) ;  /* 0x0000000000b47947 */ /* 0x000fec0003800000 */
.L_x_4633:
        /* <DEDUP_REMOVED lines=14> */
.L_x_4647:
[----:B------:R-:W-:Y:S05]  /*2020*/  BSYNC B0 ;  /* 0x0000000000007941 */ /* 0x000fea0003800000 */
.L_x_4646:
[----:B------:R-:W-:-:S04]  /*2030*/  F2FP.F16.F32.PACK_AB R0, RZ, R0 ;  /* 0x00000000ff00723e */ /* 0x000fc800000000ff */
[----:B------:R-:W-:Y:S01]  /*2040*/  PRMT R24, R0, 0x7610, R24 ;  /* 0x0000761000187816 */ /* 0x000fe20000000018 */
[----:B------:R-:W-:Y:S06]  /*2050*/  BRA `(.L_x_4621) ;  /* 0x00000000006c7947 */ /* 0x000fec0003800000 */
.L_x_4620:
        /* <DEDUP_REMOVED lines=16> */
.L_x_4648:
[----:B------:R-:W-:Y:S01]  /*2160*/  PRMT R24, RZ, 0x7610, R24 ;  /* 0x00007610ff187816 */ /* 0x000fe20000000018 */
[----:B------:R-:W-:Y:S06]  /*2170*/  BRA `(.L_x_4621) ;  /* 0x0000000000247947 */ /* 0x000fec0003800000 */
.L_x_4645:
[----:B------:R-:W2:Y:S02]  /*2180*/  LDG.E.64 R4, desc[UR36][R4.64] ;  /* 0x0000002404047981 */ /* 0x000ea4000c1e1b00 */
[----:B--2---:R-:W0:Y:S02]  /*2190*/  I2F.U64 R0, R4 ;  /* 0x0000000400007312 */ /* 0x004e240000301000 */
[----:B0-----:R-:W-:-:S04]  /*21a0*/  F2FP.F16.F32.PACK_AB R0, RZ, R0 ;  /* 0x00000000ff00723e */ /* 0x001fc800000000ff */
[----:B------:R-:W-:Y:S01]  /*21b0*/  PRMT R24, R0, 0x7610, R24 ;  /* 0x0000761000187816 */ /* 0x000fe20000000018 */
[----:B------:R-:W-:Y:S06]  /*21c0*/  BRA `(.L_x_4621) ;  /* 0x0000000000107947 */ /* 0x000fec0003800000 */
.L_x_4644:
[----:B------:R-:W2:Y:S02]  /*21d0*/  LDG.E R4, desc[UR36][R4.64] ;  /* 0x0000002404047981 */ /* 0x000ea4000c1e1900 */
[----:B--2---:R-:W-:-:S04]  /*21e0*/  I2FP.F32.U32 R0, R4 ;  /* 0x0000000400007245 */ /* 0x004fc80000201000 */
[----:B------:R-:W-:-:S04]  /*21f0*/  F2FP.F16.F32.PACK_AB R0, RZ, R0 ;  /* 0x00000000ff00723e */ /* 0x000fc800000000ff */
[----:B------:R-:W-:-:S07]  /*2200*/  PRMT R24, R0, 0x7610, R24 ;  /* 0x0000761000187816 */ /* 0x000fce0000000018 */
.L_x_4621:
[----:B------:R-:W-:-:S07]  /*2210*/  VIADD R29, R29, 0x80 ;  /* 0x000000801d1d7836 */ /* 0x000fce0000000000 */
.L_x_4582:
[----:B------:R-:W-:Y:S05]  /*2220*/  BSYNC B6 ;  /* 0x0000000000067941 */ /* 0x000fea0003800000 */
.L_x_4581:
[----:B------:R-:W-:Y:S01]  /*2230*/  ISETP.GE.AND P0, PT, R29, R16, PT ;  /* 0x000000101d00720c */ /* 0x000fe20003f06270 */
[----:B------:R-:W-:Y:S01]  /*2240*/  BSSY B6, `(.L_x_4649) ;  /* 0x0000218000067945 */ /* 0x000fe20003800000 */
[----:B------:R-:W-:-:S11]  /*2250*/  PRMT R22, RZ, 0x7610, R22 ;  /* 0x00007610ff167816 */ /* 0x000fd60000000016 */
[----:B------:R-:W-:Y:S05]  /*2260*/  @P0 BRA `(.L_x_4650) ;  /* 0x0000002000540947 */ /* 0x000fea0003800000 */
[----:B01----:R-:W0:Y:S01]  /*2270*/  LDC.64 R4, c[0x0][0x220] ;  /* 0x00008800ff047b82 */ /* 0x003e220000000a00 */
        /* <DEDUP_REMOVED lines=21> */
.L_x_4654:
[----:B------:R-:W2:Y:S02]  /*23d0*/  LDG.E.U8 R4, desc[UR36][R4.64] ;  /* 0x0000002404047981 */ /* 0x000ea4000c1e1100 */
[----:B--2---:R-:W-:-:S04]  /*23e0*/  I2FP.F32.U32 R0, R4 ;  /* 0x0000000400007245 */ /* 0x004fc80000201000 */
[----:B------:R-:W-:-:S04]  /*23f0*/  F2FP.F16.F32.PACK_AB R0, RZ, R0 ;  /* 0x00000000ff00723e */ /* 0x000fc800000000ff */
[----:B------:R-:W-:Y:S01]  /*2400*/  PRMT R23, R0, 0x7610, R23 ;  /* 0x0000761000177816 */ /* 0x000fe20000000017 */
[----:B------:R-:W-:Y:S06]  /*2410*/  BRA `(.L_x_4656) ;  /* 0x0000000c00c07947 */ /* 0x000fec0003800000 */
.L_x_4653:
        /* <DEDUP_REMOVED lines=11> */
.L_x_4658:
[----:B------:R-:W2:Y:S02]  /*24d0*/  LDG.E R4, desc[UR36][R4.64] ;  /* 0x0000002404047981 */ /* 0x000ea4000c1e1900 */
[----:B--2---:R-:W-:-:S04]  /*24e0*/  I2FP.F32.S32 R0, R4 ;  /* 0x0000000400007245 */ /* 0x004fc80000201400 */
[----:B------:R-:W-:-:S04]  /*24f0*/  F2FP.F16.F32.PACK_AB R0, RZ, R0 ;  /* 0x00000000ff00723e */ /* 0x000fc800000000ff */
[----:B------:R-:W-:Y:S01]  /*2500*/  PRMT R23, R0, 0x7610, R23 ;  /* 0x0000761000177816 */ /* 0x000fe20000000017 */
[----:B------:R-:W-:Y:S06]  /*2510*/  BRA `(.L_x_4656) ;  /* 0x0000000c00807947 */ /* 0x000fec0003800000 */
.L_x_4657:
[----:B------:R-:W2:Y:S02]  /*2520*/  LDG.E.U16 R4, desc[UR36][R4.64] ;  /* 0x0000002404047981 */ /* 0x000ea4000c1e1500 */
[----:B--2---:R-:W0:Y:S02]  /*2530*/  I2F.S16 R0, R4 ;  /* 0x0000000400007306 */ /* 0x004e240000101400 */
[----:B0-----:R-:W-:-:S04]  /*2540*/  F2FP.F16.F32.PACK_AB R0, RZ, R0 ;  /* 0x00000000ff00723e */ /* 0x001fc800000000ff */
[----:B------:R-:W-:Y:S01]  /*2550*/  PRMT R23, R0, 0x7610, R23 ;  /* 0x0000761000177816 */ /* 0x000fe20000000017 */
[----:B------:R-:W-:Y:S06]  /*2560*/  BRA `(.L_x_4656) ;  /* 0x0000000c006c7947 */ /* 0x000fec0003800000 */
.L_x_4652:
        /* <DEDUP_REMOVED lines=9> */
.L_x_4660:
[----:B------:R1:W5:Y:S01]  /*2600*/  LDG.E.U16 R23, desc[UR36][R4.64] ;  /* 0x0000002404177981 */ /* 0x000362000c1e1500 */
[----:B------:R-:W-:Y:S05]  /*2610*/  BRA `(.L_x_4656) ;  /* 0x0000000c00407947 */ /* 0x000fea0003800000 */
.L_x_4659:
        /* <DEDUP_REMOVED lines=9> */
.L_x_4662:
[----:B------:R0:W5:Y:S01]  /*26b0*/  LDG.E.U16 R23, desc[UR36][R4.64] ;  /* 0x0000002404177981 */ /* 0x000162000c1e1500 */
[----:B------:R-:W-:Y:S05]  /*26c0*/  BRA `(.L_x_4656) ;  /* 0x0000000c00147947 */ /* 0x000fea0003800000 */
.L_x_4661:
        /* <DEDUP_REMOVED lines=9> */
.L_x_4651:
        /* <DEDUP_REMOVED lines=14> */
.L_x_4665:
        /* <DEDUP_REMOVED lines=9> */
.L_x_4664:
        /* <DEDUP_REMOVED lines=28> */
.L_x_4667:
        /* <DEDUP_REMOVED lines=16> */
.L_x_4666:
[----:B------:R-:W2:Y:S02]  /*2b90*/  LDG.E.U16 R0, desc[UR36][R4.64] ;  /* 0x0000002404007981 */ /* 0x000ea4000c1e1500 */
[----:B--2---:R-:W-:-:S05]  /*2ba0*/  IMAD.U32 R0, R0, 0x10000, RZ ;  /* 0x0001000000007824 */ /* 0x004fca00078e00ff */
[----:B------:R-:W-:-:S04]  /*2bb0*/  F2FP.F16.F32.PACK_AB R0, RZ, R0 ;  /* 0x00000000ff00723e */ /* 0x000fc800000000ff */
[----:B------:R-:W-:Y:S01]  /*2bc0*/  PRMT R23, R0, 0x7610, R23 ;  /* 0x0000761000177816 */ /* 0x000fe20000000017 */
[----:B------:R-:W-:Y:S06]  /*2bd0*/  BRA `(.L_x_4656) ;  /* 0x0000000400d07947 */ /* 0x000fec0003800000 */
.L_x_4663:
        /* <DEDUP_REMOVED lines=13> */
.L_x_4670:
        /* <DEDUP_REMOVED lines=21> */
.L_x_4674:
[----:B------:R-:W-:Y:S05]  /*2e00*/  BSYNC B1 ;  /* 0x0000000000017941 */ /* 0x000fea0003800000 */
.L_x_4673:
[----:B------:R-:W-:Y:S01]  /*2e10*/  LEA R5, R0, 0x3b800000, 0x17 ;  /* 0x3b80000000057811 */ /* 0x000fe200078eb8ff */
[----:B------:R-:W-:-:S05]  /*2e20*/  IMAD.SHL.U32 R0, R3, 0x100000, RZ ;  /* 0x0010000003007824 */ /* 0x000fca00078e00ff */
[----:B------:R-:W-:-:S07]  /*2e30*/  LOP3.LUT R0, R5, R0, R6, 0xfe, !PT ;  /* 0x0000000005007212 */ /* 0x000fce00078efe06 */
.L_x_4672:
[----:B------:R-:W-:Y:S05]  /*2e40*/  BSYNC B0 ;  /* 0x0000000000007941 */ /* 0x000fea0003800000 */
.L_x_4671:
[----:B------:R-:W-:-:S04]  /*2e50*/  F2FP.F16.F32.PACK_AB R0, RZ, R0 ;  /* 0x00000000ff00723e */ /* 0x000fc800000000ff */
[----:B------:R-:W-:Y:S01]  /*2e60*/  PRMT R23, R0, 0x7610, R23 ;  /* 0x0000761000177816 */ /* 0x000fe20000000017 */
[----:B------:R-:W-:Y:S06]  /*2e70*/  BRA `(.L_x_4656) ;  /* 0x0000000400287947 */ /* 0x000fec0003800000 */
.L_x_4669:
        /* <DEDUP_REMOVED lines=21> */
.L_x_4678:
[----:B------:R-:W-:Y:S05]  /*2fd0*/  BSYNC B1 ;  /* 0x0000000000017941 */ /* 0x000fea0003800000 */
.L_x_4677:
[----:B------:R-:W-:Y:S01]  /*2fe0*/  LEA R5, R0, 0x37800000, 0x17 ;  /* 0x3780000000057811 */ /* 0x000fe200078eb8ff */
[----:B------:R-:W-:-:S05]  /*2ff0*/  IMAD.SHL.U32 R0, R3, 0x200000, RZ ;  /* 0x0020000003007824 */ /* 0x000fca00078e00ff */
[----:B------:R-:W-:-:S07]  /*3000*/  LOP3.LUT R0, R5, R0, R6, 0xfe, !PT ;  /* 0x0000000005007212 */ /* 0x000fce00078efe06 */
.L_x_4676:
[----:B------:R-:W-:Y:S05]  /*3010*/  BSYNC B0 ;  /* 0x0000000000007941 */ /* 0x000fea0003800000 */
.L_x_4675:
[----:B------:R-:W-:-:S04]  /*3020*/  F2FP.F16.F32.PACK_AB R0, RZ, R0 ;  /* 0x00000000ff00723e */ /* 0x000fc800000000ff */
[----:B------:R-:W-:Y:S01]  /*3030*/  PRMT R23, R0, 0x7610, R23 ;  /* 0x0000761000177816 */ /* 0x000fe20000000017 */
[----:B------:R-:W-:Y:S06]  /*3040*/  BRA `(.L_x_4656) ;  /* 0x0000000000b47947 */ /* 0x000fec0003800000 */
.L_x_4668:
        /* <DEDUP_REMOVED lines=14> */
.L_x_4682:
[----:B------:R-:W-:Y:S05]  /*3130*/  BSYNC B0 ;  /* 0x0000000000007941 */ /* 0x000fea0003800000 */
.L_x_4681:
[----:B------:R-:W-:-:S04]  /*3140*/  F2FP.F16.F32.PACK_AB R0, RZ, R0 ;  /* 0x00000000ff00723e */ /* 0x000fc800000000ff */
[----:B------:R-:W-:Y:S01]  /*3150*/  PRMT R23, R0, 0x7610, R23 ;  /* 0x0000761000177816 */ /* 0x000fe20000000017 */
[----:B------:R-:W-:Y:S06]  /*3160*/  BRA `(.L_x_4656) ;  /* 0x00000000006c7947 */ /* 0x000fec0003800000 */
.L_x_4655:
        /* <DEDUP_REMOVED lines=16> */
.L_x_4683:
[----:B------:R-:W-:Y:S01]  /*3270*/  PRMT R23, RZ, 0x7610, R23 ;  /* 0x00007610ff177816 */ /* 0x000fe20000000017 */
[----:B------:R-:W-:Y:S06]  /*3280*/  BRA `(.L_x_4656) ;  /* 0x0000000000247947 */ /* 0x000fec0003800000 */
.L_x_4680:
[----:B------:R-:W2:Y:S02]  /*3290*/  LDG.E.64 R4, desc[UR36][R4.64] ;  /* 0x0000002404047981 */ /* 0x000ea4000c1e1b00 */
[----:B--2---:R-:W0:Y:S02]  /*32a0*/  I2F.U64 R0, R4 ;  /* 0x0000000400007312 */ /* 0x004e240000301000 */
[----:B0-----:R-:W-:-:S04]  /*32b0*/  F2FP.F16.F32.PACK_AB R0, RZ, R0 ;  /* 0x00000000ff00723e */ /* 0x001fc800000000ff */
[----:B------:R-:W-:Y:S01]  /*32c0*/  PRMT R23, R0, 0x7610, R23 ;  /* 0x0000761000177816 */ /* 0x000fe20000000017 */
[----:B------:R-:W-:Y:S06]  /*32d0*/  BRA `(.L_x_4656) ;  /* 0x0000000000107947 */ /* 0x000fec0003800000 */
.L_x_4679:
[----:B------:R-:W2:Y:S02]  /*32e0*/  LDG.E R4, desc[UR36][R4.64] ;  /* 0x0000002404047981 */ /* 0x000ea4000c1e1900 */
[----:B--2---:R-:W-:-:S04]  /*32f0*/  I2FP.F32.U32 R0, R4 ;  /* 0x0000000400007245 */ /* 0x004fc80000201000 */
[----:B------:R-:W-:-:S04]  /*3300*/  F2FP.F16.F32.PACK_AB R0, RZ, R0 ;  /* 0x00000000ff00723e */ /* 0x000fc800000000ff */
[----:B------:R-:W-:-:S07]  /*3310*/  PRMT R23, R0, 0x7610, R23 ;  /* 0x0000761000177816 */ /* 0x000fce0000000017 */
.L_x_4656:
        /* <DEDUP_REMOVED lines=21> */
.L_x_4687:
[----:B------:R-:W2:Y:S02]  /*3470*/  LDG.E.U8 R4, desc[UR36][R4.64] ;  /* 0x0000002404047981 */ /* 0x000ea4000c1e1100 */
[----:B--2---:R-:W-:-:S04]  /*3480*/  I2FP.F32.U32 R0, R4 ;  /* 0x0000000400007245 */ /* 0x004fc80000201000 */
[----:B------:R-:W-:-:S04]  /*3490*/  F2FP.F16.F32.PACK_AB R0, RZ, R0 ;  /* 0x00000000ff00723e */ /* 0x000fc800000000ff */
[----:B------:R-:W-:Y:S01]  /*34a0*/  PRMT R22, R0, 0x7610, R22 ;  /* 0x0000761000167816 */ /* 0x000fe20000000016 */
[----:B------:R-:W-:Y:S06]  /*34b0*/  BRA `(.L_x_4689) ;  /* 0x0000000c00bc7947 */ /* 0x000fec0003800000 */
.L_x_4686:
        /* <DEDUP_REMOVED lines=11> */
.L_x_4691:
[----:B------:R-:W2:Y:S02]  /*3570*/  LDG.E R4, desc[UR36][R4.64] ;  /* 0x0000002404047981 */ /* 0x000ea4000c1e1900 */
[----:B--2---:R-:W-:-:S04]  /*3580*/  I2FP.F32.S32 R0, R4 ;  /* 0x0000000400007245 */ /* 0x004fc80000201400 */
[----:B------:R-:W-:-:S04]  /*3590*/  F2FP.F16.F32.PACK_AB R0, RZ, R0 ;  /* 0x00000000ff00723e */ /* 0x000fc800000000ff */
[----:B------:R-:W-:Y:S01]  /*35a0*/  PRMT R22, R0, 0x7610, R22 ;  /* 0x0000761000167816 */ /* 0x000fe20000000016 */
[----:B------:R-:W-:Y:S06]  /*35b0*/  BRA `(.L_x_4689) ;  /* 0x0000000c007c7947 */ /* 0x000fec0003800000 */
.L_x_4690:
[----:B------:R-:W2:Y:S02]  /*35c0*/  LDG.E.U16 R4, desc[UR36][R4.64] ;  /* 0x0000002404047981 */ /* 0x000ea4000c1e1500 */
[----:B--2---:R-:W0:Y:S02]  /*35d0*/  I2F.S16 R0, R4 ;  /* 0x0000000400007306 */ /* 0x004e240000101400 */
[----:B0-----:R-:W-:-:S04]  /*35e0*/  F2FP.F16.F32.PACK_AB R0, RZ, R0 ;  /* 0x00000000ff00723e */ /* 0x001fc800000000ff */
[----:B------:R-:W-:Y:S01]  /*35f0*/  PRMT R22, R0, 0x7610, R22 ;  /* 0x0000761000167816 */ /* 0x000fe20000000016 */
[----:B------:R-:W-:Y:S06]  /*3600*/  BRA `(.L_x_4689) ;  /* 0x0000000c00687947 */ /* 0x000fec0003800000 */
.L_x_4685:
        /* <DEDUP_REMOVED lines=9> */
.L_x_4693:
[----:B------:R1:W5:Y:S01]  /*36a0*/  LDG.E.U16 R22, desc[UR36][R4.64] ;  /* 0x0000002404167981 */ /* 0x000362000c1e1500 */
[----:B------:R-:W-:Y:S05]  /*36b0*/  BRA `(.L_x_4689) ;  /* 0x0000000c003c7947 */ /* 0x000fea0003800000 */
.L_x_4692:
        /* <DEDUP_REMOVED lines=9> */
.L_x_4695:
[----:B------:R0:W5:Y:S01]  /*3750*/  LDG.E.U16 R22, desc[UR36][R4.64] ;  /* 0x0000002404167981 */ /* 0x000162000c1e1500 */
[----:B------:R-:W-:Y:S05]  /*3760*/  BRA `(.L_x_4689) ;  /* 0x0000000c00107947 */ /* 0x000fea0003800000 */
.L_x_4694:
        /* <DEDUP_REMOVED lines=9> */
.L_x_4684:
        /* <DEDUP_REMOVED lines=14> */
.L_x_4698:
        /* <DEDUP_REMOVED lines=9> */
.L_x_4697:
        /* <DEDUP_REMOVED lines=28> */
.L_x_4700:
        /* <DEDUP_REMOVED lines=15> */
.L_x_4699:
[----:B------:R-:W2:Y:S02]  /*3c20*/  LDG.E.U16 R0, desc[UR36][R4.64] ;  /* 0x0000002404007981 */ /* 0x000ea4000c1e1500 */
[----:B--2---:R-:W-:-:S05]  /*3c30*/  IMAD.U32 R0, R0, 0x10000, RZ ;  /* 0x0001000000007824 */ /* 0x004fca00078e00ff */
[----:B------:R-:W-:-:S04]  /*3c40*/  F2FP.F16.F32.PACK_AB R0, RZ, R0 ;  /* 0x00000000ff00723e */ /* 0x000fc800000000ff */
[----:B------:R-:W-:Y:S01]  /*3c50*/  PRMT R22, R0, 0x7610, R22 ;  /* 0x0000761000167816 */ /* 0x000fe20000000016 */
[----:B------:R-:W-:Y:S06]  /*3c60*/  BRA `(.L_x_4689) ;  /* 0x0000000400d07947 */ /* 0x000fec0003800000 */
.L_x_4696:
        /* <DEDUP_REMOVED lines=13> */
.L_x_4703:
        /* <DEDUP_REMOVED lines=21> */
.L_x_4707:
[----:B------:R-:W-:Y:S05]  /*3e90*/  BSYNC B1 ;  /* 0x0000000000017941 */ /* 0x000fea0003800000 */
.L_x_4706:
[----:B------:R-:W-:Y:S01]  /*3ea0*/  LEA R5, R0, 0x3b800000, 0x17 ;  /* 0x3b80000000057811 */ /* 0x000fe200078eb8ff */
[----:B------:R-:W-:-:S05]  /*3eb0*/  IMAD.SHL.U32 R0, R3, 0x100000, RZ ;  /* 0x0010000003007824 */ /* 0x000fca00078e00ff */
[----:B------:R-:W-:-:S07]  /*3ec0*/  LOP3.LUT R0, R5, R0, R6, 0xfe, !PT ;  /* 0x0000000005007212 */ /* 0x000fce00078efe06 */
.L_x_4705:
[----:B------:R-:W-:Y:S05]  /*3ed0*/  BSYNC B0 ;  /* 0x0000000000007941 */ /* 0x000fea0003800000 */
.L_x_4704:
[----:B------:R-:W-:-:S04]  /*3ee0*/  F2FP.F16.F32.PACK_AB R0, RZ, R0 ;  /* 0x00000000ff00723e */ /* 0x000fc800000000ff */
[----:B------:R-:W-:Y:S01]  /*3ef0*/  PRMT R22, R0, 0x7610, R22 ;  /* 0x0000761000167816 */ /* 0x000fe20000000016 */
[----:B------:R-:W-:Y:S06]  /*3f00*/  BRA `(.L_x_4689) ;  /* 0x0000000400287947 */ /* 0x000fec0003800000 */
.L_x_4702:
        /* <DEDUP_REMOVED lines=21> */
.L_x_4711:
[----:B------:R-:W-:Y:S05]  /*4060*/  BSYNC B1 ;  /* 0x0000000000017941 */ /* 0x000fea0003800000 */
.L_x_4710:
[----:B------:R-:W-:Y:S01]  /*4070*/  LEA R5, R0, 0x37800000, 0x17 ;  /* 0x3780000000057811 */ /* 0x000fe200078eb8ff */
[----:B------:R-:W-:-:S05]  /*4080*/  IMAD.SHL.U32 R0, R3, 0x200000, RZ ;  /* 0x0020000003007824 */ /* 0x000fca00078e00ff */
[----:B------:R-:W-:-:S07]  /*4090*/  LOP3.LUT R0, R5, R0, R6, 0xfe, !PT ;  /* 0x0000000005007212 */ /* 0x000fce00078efe06 */
.L_x_4709:
[----:B------:R-:W-:Y:S05]  /*40a0*/  BSYNC B0 ;  /* 0x0000000000007941 */ /* 0x000fea0003800000 */
.L_x_4708:
[----:B------:R-:W-:-:S04]  /*40b0*/  F2FP.F16.F32.PACK_AB R0, RZ, R0 ;  /* 0x00000000ff00723e */ /* 0x000fc800000000ff */
[----:B------:R-:W-:Y:S01]  /*40c0*/  PRMT R22, R0, 0x7610, R22 ;  /* 0x0000761000167816 */ /* 0x000fe20000000016 */
[----:B------:R-:W-:Y:S06]  /*40d0*/  BRA `(.L_x_4689) ;  /* 0x0000000000b47947 */ /* 0x000fec0003800000 */
.L_x_4701:
        /* <DEDUP_REMOVED lines=14> */
.L_x_4715:
[----:B------:R-:W-:Y:S05]  /*41c0*/  BSYNC B0 ;  /* 0x0000000000007941 */ /* 0x000fea0003800000 */
.L_x_4714:
[----:B------:R-:W-:-:S04]  /*41d0*/  F2FP.F16.F32.PACK_AB R0, RZ, R0 ;  /* 0x00000000ff00723e */ /* 0x000fc800000000ff */
[----:B------:R-:W-:Y:S01]  /*41e0*/  PRMT R22, R0, 0x7610, R22 ;  /* 0x0000761000167816 */ /* 0x000fe20000000016 */
[----:B------:R-:W-:Y:S06]  /*41f0*/  BRA `(.L_x_4689) ;  /* 0x00000000006c7947 */ /* 0x000fec0003800000 */
.L_x_4688:
        /* <DEDUP_REMOVED lines=16> */
.L_x_4716:
[----:B------:R-:W-:Y:S01]  /*4300*/  PRMT R22, RZ, 0x7610, R22 ;  /* 0x00007610ff167816 */ /* 0x000fe20000000016 */
[----:B------:R-:W-:Y:S06]  /*4310*/  BRA `(.L_x_4689) ;  /* 0x0000000000247947 */ /* 0x000fec0003800000 */
.L_x_4713:
[----:B------:R-:W2:Y:S02]  /*4320*/  LDG.E.64 R4, desc[UR36][R4.64] ;  /* 0x0000002404047981 */ /* 0x000ea4000c1e1b00 */
[----:B--2---:R-:W0:Y:S02]  /*4330*/  I2F.U64 R0, R4 ;  /* 0x0000000400007312 */ /* 0x004e240000301000 */
[----:B0-----:R-:W-:-:S04]  /*4340*/  F2FP.F16.F32.PACK_AB R0, RZ, R0 ;  /* 0x00000000ff00723e */ /* 0x001fc800000000ff */
[----:B------:R-:W-:Y:S01]  /*4350*/  PRMT R22, R0, 0x7610, R22 ;  /* 0x0000761000167816 */ /* 0x000fe20000000016 */
[----:B------:R-:W-:Y:S06]  /*4360*/  BRA `(.L_x_4689) ;  /* 0x0000000000107947 */ /* 0x000fec0003800000 */
.L_x_4712:
[----:B------:R-:W2:Y:S02]  /*4370*/  LDG.E R4, desc[UR36][R4.64] ;  /* 0x0000002404047981 */ /* 0x000ea4000c1e1900 */
[----:B--2---:R-:W-:-:S04]  /*4380*/  I2FP.F32.U32 R0, R4 ;  /* 0x0000000400007245 */ /* 0x004fc80000201000 */
[----:B------:R-:W-:-:S04]  /*4390*/  F2FP.F16.F32.PACK_AB R0, RZ, R0 ;  /* 0x00000000ff00723e */ /* 0x000fc800000000ff */
[----:B------:R-:W-:-:S07]  /*43a0*/  PRMT R22, R0, 0x7610, R22 ;  /* 0x0000761000167816 */ /* 0x000fce0000000016 */
.L_x_4689:
[----:B------:R-:W-:-:S07]  /*43b0*/  VIADD R29, R29, 0x80 ;  /* 0x000000801d1d7836 */ /* 0x000fce0000000000 */
.L_x_4650:
[----:B------:R-:W-:Y:S05]  /*43c0*/  BSYNC B6 ;  /* 0x0000000000067941 */ /* 0x000fea0003800000 */
.L_x_4649:
[----:B------:R-:W-:Y:S01]  /*43d0*/  ISETP.GE.AND P0, PT, R29, R16, PT ;  /* 0x000000101d00720c */ /* 0x000fe20003f06270 */
[----:B------:R-:W-:Y:S01]  /*43e0*/  BSSY B6, `(.L_x_4717) ;  /* 0x000021a000067945 */ /* 0x000fe20003800000 */
[----:B------:R-:W-:Y:S02]  /*43f0*/  PRMT R26, RZ, 0x7610, R26 ;  /* 0x00007610ff1a7816 */ /* 0x000fe4000000001a */
[----:B------:R-:W-:Y:S02]  /*4400*/  PRMT R27, RZ, 0x7610, R27 ;  /* 0x00007610ff1b7816 */ /* 0x000fe4000000001b */
[----:B------:R-:W-:-:S07]  /*4410*/  PRMT R17, RZ, 0x7610, R17 ;  /* 0x00007610ff117816 */ /* 0x000fce0000000011 */
        /* <DEDUP_REMOVED lines=23> */
.L_x_4722:
[----:B------:R-:W2:Y:S02]  /*4590*/  LDG.E.U8 R4, desc[UR36][R4.64] ;  /* 0x0000002404047981 */ /* 0x000ea4000c1e1100 */
[----:B--2---:R-:W-:-:S04]  /*45a0*/  I2FP.F32.U32 R0, R4 ;  /* 0x0000000400007245 */ /* 0x004fc80000201000 */
[----:B------:R-:W-:-:S04]  /*45b0*/  F2FP.F16.F32.PACK_AB R0, RZ, R0 ;  /* 0x00000000ff00723e */ /* 0x000fc800000000ff */
[----:B------:R-:W-:Y:S01]  /*45c0*/  PRMT R27, R0, 0x7610, R27 ;  /* 0x00007610001b7816 */ /* 0x000fe2000000001b */
[----:B------:R-:W-:Y:S06]  /*45d0*/  BRA `(.L_x_4724) ;  /* 0x0000000c00bc7947 */ /* 0x000fec0003800000 */
.L_x_4721:
        /* <DEDUP_REMOVED lines=11> */
.L_x_4726:
[----:B------:R-:W2:Y:S02]  /*4690*/  LDG.E R4, desc[UR36][R4.64] ;  /* 0x0000002404047981 */ /* 0x000ea4000c1e1900 */
[----:B--2---:R-:W-:-:S04]  /*46a0*/  I2FP.F32.S32 R0, R4 ;  /* 0x0000000400007245 */ /* 0x004fc80000201400 */
[----:B------:R-:W-:-:S04]  /*46b0*/  F2FP.F16.F32.PACK_AB R0, RZ, R0 ;  /* 0x00000000ff00723e */ /* 0x000fc800000000ff */
[----:B------:R-:W-:Y:S01]  /*46c0*/  PRMT R27, R0, 0x7610, R27 ;  /* 0x00007610001b7816 */ /* 0x000fe2000000001b */
[----:B------:R-:W-:Y:S06]  /*46d0*/  BRA `(.L_x_4724) ;  /* 0x0000000c007c7947 */ /* 0x000fec0003800000 */
.L_x_4725:
[----:B------:R-:W2:Y:S02]  /*46e0*/  LDG.E.U16 R4, desc[UR36][R4.64] ;  /* 0x0000002404047981 */ /* 0x000ea4000c1e1500 */
[----:B--2---:R-:W0:Y:S02]  /*46f0*/  I2F.S16 R0, R4 ;  /* 0x0000000400007306 */ /* 0x004e240000101400 */
[----:B0-----:R-:W-:-:S04]  /*4700*/  F2FP.F16.F32.PACK_AB R0, RZ, R0 ;  /* 0x00000000ff00723e */ /* 0x001fc800000000ff */
[----:B------:R-:W-:Y:S01]  /*4710*/  PRMT R27, R0, 0x7610, R27 ;  /* 0x00007610001b7816 */ /* 0x000fe2000000001b */
[----:B------:R-:W-:Y:S06]  /*4720*/  BRA `(.L_x_4724) ;  /* 0x0000000c00687947 */ /* 0x000fec0003800000 */
.L_x_4720:
        /* <DEDUP_REMOVED lines=9> */
.L_x_4728:
[----:B------:R1:W5:Y:S01]  /*47c0*/  LDG.E.U16 R27, desc[UR36][R4.64] ;  /* 0x00000024041b7981 */ /* 0x000362000c1e1500 */
[----:B------:R-:W-:Y:S05]  /*47d0*/  BRA `(.L_x_4724) ;  /* 0x0000000c003c7947 */ /* 0x000fea0003800000 */
.L_x_4727:
        /* <DEDUP_REMOVED lines=9> */
.L_x_4730:
[----:B------:R0:W5:Y:S01]  /*4870*/  LDG.E.U16 R27, desc[UR36][R4.64] ;  /* 0x00000024041b7981 */ /* 0x000162000c1e1500 */
[----:B------:R-:W-:Y:S05]  /*4880*/  BRA `(.L_x_4724) ;  /* 0x0000000c00107947 */ /* 0x000fea0003800000 */
.L_x_4729:
        /* <DEDUP_REMOVED lines=9> */
.L_x_4719:
        /* <DEDUP_REMOVED lines=14> */
.L_x_4733:
        /* <DEDUP_REMOVED lines=9> */
.L_x_4732:
        /* <DEDUP_REMOVED lines=28> */
.L_x_4735:
        /* <DEDUP_REMOVED lines=15> */
.L_x_4734:
[----:B------:R-:W2:Y:S02]  /*4d40*/  LDG.E.U16 R0, desc[UR36][R4.64] ;  /* 0x0000002404007981 */ /* 0x000ea4000c1e1500 */
[----:B--2---:R-:W-:-:S05]  /*4d50*/  IMAD.U32 R0, R0, 0x10000, RZ ;  /* 0x0001000000007824 */ /* 0x004fca00078e00ff */
[----:B------:R-:W-:-:S04]  /*4d60*/  F2FP.F16.F32.PACK_AB R0, RZ, R0 ;  /* 0x00000000ff00723e */ /* 0x000fc800000000ff */
[----:B------:R-:W-:Y:S01]  /*4d70*/  PRMT R27, R0, 0x7610, R27 ;  /* 0x00007610001b7816 */ /* 0x000fe2000000001b */
[----:B------:R-:W-:Y:S06]  /*4d80*/  BRA `(.L_x_4724) ;  /* 0x0000000400d07947 */ /* 0x000fec0003800000 */
.L_x_4731:
        /* <DEDUP_REMOVED lines=13> */
.L_x_4738:
        /* <DEDUP_REMOVED lines=21> */
.L_x_4742:
[----:B------:R-:W-:Y:S05]  /*4fb0*/  BSYNC B1 ;  /* 0x0000000000017941 */ /* 0x000fea0003800000 */
.L_x_4741:
[----:B------:R-:W-:Y:S01]  /*4fc0*/  LEA R5, R0, 0x3b800000, 0x17 ;  /* 0x3b80000000057811 */ /* 0x000fe200078eb8ff */
[----:B------:R-:W-:-:S05]  /*4fd0*/  IMAD.SHL.U32 R0, R3, 0x100000, RZ ;  /* 0x0010000003007824 */ /* 0x000fca00078e00ff */
[----:B------:R-:W-:-:S07]  /*4fe0*/  LOP3.LUT R0, R5, R0, R6, 0xfe, !PT ;  /* 0x0000000005007212 */ /* 0x000fce00078efe06 */
.L_x_4740:
[----:B------:R-:W-:Y:S05]  /*4ff0*/  BSYNC B0 ;  /* 0x0000000000007941 */ /* 0x000fea0003800000 */
.L_x_4739:
[----:B------:R-:W-:-:S04]  /*5000*/  F2FP.F16.F32.PACK_AB R0, RZ, R0 ;  /* 0x00000000ff00723e */ /* 0x000fc800000000ff */
[----:B------:R-:W-:Y:S01]  /*5010*/  PRMT R27, R0, 0x7610, R27 ;  /* 0x00007610001b7816 */ /* 0x000fe2000000001b */
[----:B------:R-:W-:Y:S06]  /*5020*/  BRA `(.L_x_4724) ;  /* 0x0000000400287947 */ /* 0x000fec0003800000 */
.L_x_4737:
        /* <DEDUP_REMOVED lines=21> */
.L_x_4746:
[----:B------:R-:W-:Y:S05]  /*5180*/  BSYNC B1 ;  /* 0x0000000000017941 */ /* 0x000fea0003800000 */
.L_x_4745:
[----:B------:R-:W-:Y:S01]  /*5190*/  LEA R5, R0, 0x37800000, 0x17 ;  /* 0x3780000000057811 */ /* 0x000fe200078eb8ff */
[----:B------:R-:W-:-:S05]  /*51a0*/  IMAD.SHL.U32 R0, R3, 0x200000, RZ ;  /* 0x0020000003007824 */ /* 0x000fca00078e00ff */
[----:B------:R-:W-:-:S07]  /*51b0*/  LOP3.LUT R0, R5, R0, R6, 0xfe, !PT ;  /* 0x0000000005007212 */ /* 0x000fce00078efe06 */
.L_x_4744:
[----:B------:R-:W-:Y:S05]  /*51c0*/  BSYNC B0 ;  /* 0x0000000000007941 */ /* 0x000fea0003800000 */
.L_x_4743:
[----:B------:R-:W-:-:S04]  /*51d0*/  F2FP.F16.F32.PACK_AB R0, RZ, R0 ;  /* 0x00000000ff00723e */ /* 0x000fc800000000ff */
[----:B------:R-:W-:Y:S01]  /*51e0*/  PRMT R27, R0, 0x7610, R27 ;  /* 0x00007610001b7816 */ /* 0x000fe2000000001b */
[----:B------:R-:W-:Y:S06]  /*51f0*/  BRA `(.L_x_4724) ;  /* 0x0000000000b47947 */ /* 0x000fec0003800000 */
.L_x_4736:
        /* <DEDUP_REMOVED lines=14> */
.L_x_4750:
[----:B------:R-:W-:Y:S05]  /*52e0*/  BSYNC B0 ;  /* 0x0000000000007941 */ /* 0x000fea0003800000 */
.L_x_4749:
[----:B------:R-:W-:-:S04]  /*52f0*/  F2FP.F16.F32.PACK_AB R0, RZ, R0 ;  /* 0x00000000ff00723e */ /* 0x000fc800000000ff */
[----:B------:R-:W-:Y:S01]  /*5300*/  PRMT R27, R0, 0x7610, R27 ;  /* 0x00007610001b7816 */ /* 0x000fe2000000001b */
[----:B------:R-:W-:Y:S06]  /*5310*/  BRA `(.L_x_4724) ;  /* 0x00000000006c7947 */ /* 0x000fec0003800000 */
.L_x_4723:
        /* <DEDUP_REMOVED lines=16> */
.L_x_4751:
[----:B------:R-:W-:Y:S01]  /*5420*/  PRMT R27, RZ, 0x7610, R27 ;  /* 0x00007610ff1b7816 */ /* 0x000fe2000000001b */
[----:B------:R-:W-:Y:S06]  /*5430*/  BRA `(.L_x_4724) ;  /* 0x0000000000247947 */ /* 0x000fec0003800000 */
.L_x_4748:
[----:B------:R-:W2:Y:S02]  /*5440*/  LDG.E.64 R4, desc[UR36][R4.64] ;  /* 0x0000002404047981 */ /* 0x000ea4000c1e1b00 */
[----:B--2---:R-:W0:Y:S02]  /*5450*/  I2F.U64 R0, R4 ;  /* 0x0000000400007312 */ /* 0x004e240000301000 */
[----:B0-----:R-:W-:-:S04]  /*5460*/  F2FP.F16.F32.PACK_AB R0, RZ, R0 ;  /* 0x00000000ff00723e */ /* 0x001fc800000000ff */
[----:B------:R-:W-:Y:S01]  /*5470*/  PRMT R27, R0, 0x7610, R27 ;  /* 0x00007610001b7816 */ /* 0x000fe2000000001b */
[----:B------:R-:W-:Y:S06]  /*5480*/  BRA `(.L_x_4724) ;  /* 0x0000000000107947 */ /* 0x000fec0003800000 */
.L_x_4747:
[----:B------:R-:W2:Y:S02]  /*5490*/  LDG.E R4, desc[UR36][R4.64] ;  /* 0x0000002404047981 */ /* 0x000ea4000c1e1900 */
[----:B--2---:R-:W-:-:S04]  /*54a0*/  I2FP.F32.U32 R0, R4 ;  /* 0x0000000400007245 */ /* 0x004fc80000201000 */
[----:B------:R-:W-:-:S04]  /*54b0*/  F2FP.F16.F32.PACK_AB R0, RZ, R0 ;  /* 0x00000000ff00723e */ /* 0x000fc800000000ff */
[----:B------:R-:W-:-:S07]  /*54c0*/  PRMT R27, R0, 0x7610, R27 ;  /* 0x00007610001b7816 */ /* 0x000fce000000001b */
.L_x_4724:
[----:B------:R-:W2:Y:S01]  /*54d0*/  LDC.U8 R3, c[0x0][0x235] ;  /* 0x00008d40ff037b82 */ /* 0x000ea20000000000 */
[----:B------:R-:W-:Y:S02]  /*54e0*/  ULDC UR4, c[0x0][0x23c] ;  /* 0x00008f0000047ab9 */ /* 0x000fe40000000800 */
[----:B------:R-:W-:-:S05]  /*54f0*/  IMAD R17, R17, UR4, RZ ;  /* 0x0000000411117c24 */ /* 0x000fca000f8e02ff */
[----:B01----:R-:W0:Y:S01]  /*5500*/  LDC.64 R4, c[0x0][0x228] ;  /* 0x00008a00ff047b82 */ /* 0x003e220000000a00 */
[----:B--2---:R-:W-:-:S04]  /*5510*/  PRMT R0, R3, 0x9910, RZ ;  /* 0x0000991003007816 */ /* 0x004fc800000000ff */
        /* <DEDUP_REMOVED lines=17> */
.L_x_4755:
[----:B------:R-:W2:Y:S02]  /*5630*/  LDG.E.U8 R4, desc[UR36][R4.64] ;  /* 0x0000002404047981 */ /* 0x000ea4000c1e1100 */
[----:B--2---:R-:W-:-:S04]  /*5640*/  I2FP.F32.U32 R0, R4 ;  /* 0x0000000400007245 */ /* 0x004fc80000201000 */
[----:B------:R-:W-:-:S04]  /*5650*/  F2FP.F16.F32.PACK_AB R0, RZ, R0 ;  /* 0x00000000ff00723e */ /* 0x000fc800000000ff */
[----:B------:R-:W-:Y:S01]  /*5660*/  PRMT R17, R0, 0x7610, R17 ;  /* 0x0000761000117816 */ /* 0x000fe20000000011 */
[----:B------:R-:W-:Y:S06]  /*5670*/  BRA `(.L_x_4757) ;  /* 0x0000000c00bc7947 */ /* 0x000fec0003800000 */
.L_x_4754:
        /* <DEDUP_REMOVED lines=11> */
.L_x_4759:
[----:B------:R-:W2:Y:S02]  /*5730*/  LDG.E R4, desc[UR36][R4.64] ;  /* 0x0000002404047981 */ /* 0x000ea4000c1e1900 */
[----:B--2---:R-:W-:-:S04]  /*5740*/  I2FP.F32.S32 R0, R4 ;  /* 0x0000000400007245 */ /* 0x004fc80000201400 */
[----:B------:R-:W-:-:S04]  /*5750*/  F2FP.F16.F32.PACK_AB R0, RZ, R0 ;  /* 0x00000000ff00723e */ /* 0x000fc800000000ff */
[----:B------:R-:W-:Y:S01]  /*5760*/  PRMT R17, R0, 0x7610, R17 ;  /* 0x0000761000117816 */ /* 0x000fe20000000011 */
[----:B------:R-:W-:Y:S06]  /*5770*/  BRA `(.L_x_4757) ;  /* 0x0000000c007c7947 */ /* 0x000fec0003800000 */
.L_x_4758:
[----:B------:R-:W2:Y:S02]  /*5780*/  LDG.E.U16 R4, desc[UR36][R4.64] ;  /* 0x0000002404047981 */ /* 0x000ea4000c1e1500 */
[----:B--2---:R-:W0:Y:S02]  /*5790*/  I2F.S16 R0, R4 ;  /* 0x0000000400007306 */ /* 0x004e240000101400 */
[----:B0-----:R-:W-:-:S04]  /*57a0*/  F2FP.F16.F32.PACK_AB R0, RZ, R0 ;  /* 0x00000000ff00723e */ /* 0x001fc800000000ff */
[----:B------:R-:W-:Y:S01]  /*57b0*/  PRMT R17, R0, 0x7610, R17 ;  /* 0x0000761000117816 */ /* 0x000fe20000000011 */
[----:B------:R-:W-:Y:S06]  /*57c0*/  BRA `(.L_x_4757) ;  /* 0x0000000c00687947 */ /* 0x000fec0003800000 */
.L_x_4753:
        /* <DEDUP_REMOVED lines=9> */
.L_x_4761:
[----:B------:R1:W5:Y:S01]  /*5860*/  LDG.E.U16 R17, desc[UR36][R4.64] ;  /* 0x0000002404117981 */ /* 0x000362000c1e1500 */
[----:B------:R-:W-:Y:S05]  /*5870*/  BRA `(.L_x_4757) ;  /* 0x0000000c003c7947 */ /* 0x000fea0003800000 */
.L_x_4760:
        /* <DEDUP_REMOVED lines=9> */
.L_x_4763:
[----:B------:R0:W5:Y:S01]  /*5910*/  LDG.E.U16 R17, desc[UR36][R4.64] ;  /* 0x0000002404117981 */ /* 0x000162000c1e1500 */
[----:B------:R-:W-:Y:S05]  /*5920*/  BRA `(.L_x_4757) ;  /* 0x0000000c00107947 */ /* 0x000fea0003800000 */
.L_x_4762:
        /* <DEDUP_REMOVED lines=9> */
.L_x_4752:
        /* <DEDUP_REMOVED lines=14> */
.L_x_4766:
        /* <DEDUP_REMOVED lines=9> */
.L_x_4765:
        /* <DEDUP_REMOVED lines=28> */
.L_x_4768:
        /* <DEDUP_REMOVED lines=15> */
.L_x_4767:
[----:B------:R-:W2:Y:S02]  /*5de0*/  LDG.E.U16 R0, desc[UR36][R4.64] ;  /* 0x0000002404007981 */ /* 0x000ea4000c1e1500 */
[----:B--2---:R-:W-:-:S05]  /*5df0*/  IMAD.U32 R0, R0, 0x10000, RZ ;  /* 0x0001000000007824 */ /* 0x004fca00078e00ff */
[----:B------:R-:W-:-:S04]  /*5e00*/  F2FP.F16.F32.PACK_AB R0, RZ, R0 ;  /* 0x00000000ff00723e */ /* 0x000fc800000000ff */
[----:B------:R-:W-:Y:S01]  /*5e10*/  PRMT R17, R0, 0x7610, R17 ;  /* 0x0000761000117816 */ /* 0x000fe20000000011 */
[----:B------:R-:W-:Y:S06]  /*5e20*/  BRA `(.L_x_4757) ;  /* 0x0000000400d07947 */ /* 0x000fec0003800000 */
.L_x_4764:
        /* <DEDUP_REMOVED lines=13> */
.L_x_4771:
        /* <DEDUP_REMOVED lines=21> */
.L_x_4775:
[----:B------:R-:W-:Y:S05]  /*6050*/  BSYNC B1 ;  /* 0x0000000000017941 */ /* 0x000fea0003800000 */
.L_x_4774:
[----:B------:R-:W-:Y:S01]  /*6060*/  LEA R5, R0, 0x3b800000, 0x17 ;  /* 0x3b80000000057811 */ /* 0x000fe200078eb8ff */
[----:B------:R-:W-:-:S05]  /*6070*/  IMAD.SHL.U32 R0, R3, 0x100000, RZ ;  /* 0x0010000003007824 */ /* 0x000fca00078e00ff */
[----:B------:R-:W-:-:S07]  /*6080*/  LOP3.LUT R0, R5, R0, R6, 0xfe, !PT ;  /* 0x0000000005007212 */ /* 0x000fce00078efe06 */
.L_x_4773:
[----:B------:R-:W-:Y:S05]  /*6090*/  BSYNC B0 ;  /* 0x0000000000007941 */ /* 0x000fea0003800000 */
.L_x_4772:
[----:B------:R-:W-:-:S04]  /*60a0*/  F2FP.F16.F32.PACK_AB R0, RZ, R0 ;  /* 0x00000000ff00723e */ /* 0x000fc800000000ff */
[----:B------:R-:W-:Y:S01]  /*60b0*/  PRMT R17, R0, 0x7610, R17 ;  /* 0x0000761000117816 */ /* 0x000fe20000000011 */
[----:B------:R-:W-:Y:S06]  /*60c0*/  BRA `(.L_x_4757) ;  /* 0x0000000400287947 */ /* 0x000fec0003800000 */
.L_x_4770:
        /* <DEDUP_REMOVED lines=21> */
.L_x_4779:
[----:B------:R-:W-:Y:S05]  /*6220*/  BSYNC B1 ;  /* 0x0000000000017941 */ /* 0x000fea0003800000 */
.L_x_4778:
[----:B------:R-:W-:Y:S01]  /*6230*/  LEA R5, R0, 0x37800000, 0x17 ;  /* 0x3780000000057811 */ /* 0x000fe200078eb8ff */
[----:B------:R-:W-:-:S05]  /*6240*/  IMAD.SHL.U32 R0, R3, 0x200000, RZ ;  /* 0x0020000003007824 */ /* 0x000fca00078e00ff */
[----:B------:R-:W-:-:S07]  /*6250*/  LOP3.LUT R0, R5, R0, R6, 0xfe, !PT ;  /* 0x0000000005007212 */ /* 0x000fce00078efe06 */
.L_x_4777:
[----:B------:R-:W-:Y:S05]  /*6260*/  BSYNC B0 ;  /* 0x0000000000007941 */ /* 0x000fea0003800000 */
.L_x_4776:
[----:B------:R-:W-:-:S04]  /*6270*/  F2FP.F16.F32.PACK_AB R0, RZ, R0 ;  /* 0x00000000ff00723e */ /* 0x000fc800000000ff */
[----:B------:R-:W-:Y:S01]  /*6280*/  PRMT R17, R0, 0x7610, R17 ;  /* 0x0000761000117816 */ /* 0x000fe20000000011 */
[----:B------:R-:W-:Y:S06]  /*6290*/  BRA `(.L_x_4757) ;  /* 0x0000000000b47947 */ /* 0x000fec0003800000 */
.L_x_4769:
        /* <DEDUP_REMOVED lines=14> */
.L_x_4783:
[----:B------:R-:W-:Y:S05]  /*6380*/  BSYNC B0 ;  /* 0x0000000000007941 */ /* 0x000fea0003800000 */
.L_x_4782:
[----:B------:R-:W-:-:S04]  /*6390*/  F2FP.F16.F32.PACK_AB R0, RZ, R0 ;  /* 0x00000000ff00723e */ /* 0x000fc800000000ff */
[----:B------:R-:W-:Y:S01]  /*63a0*/  PRMT R17, R0, 0x7610, R17 ;  /* 0x0000761000117816 */ /* 0x000fe20000000011 */
[----:B------:R-:W-:Y:S06]  /*63b0*/  BRA `(.L_x_4757) ;  /* 0x00000000006c7947 */ /* 0x000fec0003800000 */
.L_x_4756:
        /* <DEDUP_REMOVED lines=16> */
.L_x_4784:
[----:B------:R-:W-:Y:S01]  /*64c0*/  PRMT R17, RZ, 0x7610, R17 ;  /* 0x00007610ff117816 */ /* 0x000fe20000000011 */
[----:B------:R-:W-:Y:S06]  /*64d0*/  BRA `(.L_x_4757) ;  /* 0x0000000000247947 */ /* 0x000fec0003800000 */
.L_x_4781:
[----:B------:R-:W2:Y:S02]  /*64e0*/  LDG.E.64 R4, desc[UR36][R4.64] ;  /* 0x0000002404047981 */ /* 0x000ea4000c1e1b00 */
[----:B--2---:R-:W0:Y:S02]  /*64f0*/  I2F.U64 R0, R4 ;  /* 0x0000000400007312 */ /* 0x004e240000301000 */
[----:B0-----:R-:W-:-:S04]  /*6500*/  F2FP.F16.F32.PACK_AB R0, RZ, R0 ;  /* 0x00000000ff00723e */ /* 0x001fc800000000ff */
[----:B------:R-:W-:Y:S01]  /*6510*/  PRMT R17, R0, 0x7610, R17 ;  /* 0x0000761000117816 */ /* 0x000fe20000000011 */
[----:B------:R-:W-:Y:S06]  /*6520*/  BRA `(.L_x_4757) ;  /* 0x0000000000107947 */ /* 0x000fec0003800000 */
.L_x_4780:
[----:B------:R-:W2:Y:S02]  /*6530*/  LDG.E R4, desc[UR36][R4.64] ;  /* 0x0000002404047981 */ /* 0x000ea4000c1e1900 */
[----:B--2---:R-:W-:-:S04]  /*6540*/  I2FP.F32.U32 R0, R4 ;  /* 0x0000000400007245 */ /* 0x004fc80000201000 */
[----:B------:R-:W-:-:S04]  /*6550*/  F2FP.F16.F32.PACK_AB R0, RZ, R0 ;  /* 0x00000000ff00723e */ /* 0x000fc800000000ff */
[----:B------:R-:W-:-:S07]  /*6560*/  PRMT R17, R0, 0x7610, R17 ;  /* 0x0000761000117816 */ /* 0x000fce0000000011 */
.L_x_4757:
[----:B------:R-:W-:-:S07]  /*6570*/  VIADD R29, R29, 0x80 ;  /* 0x000000801d1d7836 */ /* 0x000fce0000000000 */
.L_x_4718:
[----:B------:R-:W-:Y:S05]  /*6580*/  BSYNC B6 ;  /* 0x0000000000067941 */ /* 0x000fea0003800000 */
.L_x_4717:
        /* <DEDUP_REMOVED lines=26> */
.L_x_4790:
[----:B------:R-:W2:Y:S02]  /*6730*/  LDG.E.U8 R4, desc[UR36][R4.64] ;  /* 0x0000002404047981 */ /* 0x000ea4000c1e1100 */
[----:B--2---:R-:W-:-:S04]  /*6740*/  I2FP.F32.U32 R0, R4 ;  /* 0x0000000400007245 */ /* 0x004fc80000201000 */
[----:B------:R-:W-:-:S04]  /*6750*/  F2FP.F16.F32.PACK_AB R0, RZ, R0 ;  /* 0x00000000ff00723e */ /* 0x000fc800000000ff */
[----:B------:R-:W-:Y:S01]  /*6760*/  PRMT R26, R0, 0x7610, R26 ;  /* 0x00007610001a7816 */ /* 0x000fe2000000001a */
[----:B------:R-:W-:Y:S06]  /*6770*/  BRA `(.L_x_4792) ;  /* 0x0000000c00bc7947 */ /* 0x000fec0003800000 */
.L_x_4789:
        /* <DEDUP_REMOVED lines=11> */
.L_x_4794:
[----:B------:R-:W2:Y:S02]  /*6830*/  LDG.E R4, desc[UR36][R4.64] ;  /* 0x0000002404047981 */ /* 0x000ea4000c1e1900 */
[----:B--2---:R-:W-:-:S04]  /*6840*/  I2FP.F32.S32 R0, R4 ;  /* 0x0000000400007245 */ /* 0x004fc80000201400 */
[----:B------:R-:W-:-:S04]  /*6850*/  F2FP.F16.F32.PACK_AB R0, RZ, R0 ;  /* 0x00000000ff00723e */ /* 0x000fc800000000ff */
[----:B------:R-:W-:Y:S01]  /*6860*/  PRMT R26, R0, 0x7610, R26 ;  /* 0x00007610001a7816 */ /* 0x000fe2000000001a */
[----:B------:R-:W-:Y:S06]  /*6870*/  BRA `(.L_x_4792) ;  /* 0x0000000c007c7947 */ /* 0x000fec0003800000 */
.L_x_4793:
[----:B------:R-:W2:Y:S02]  /*6880*/  LDG.E.U16 R4, desc[UR36][R4.64] ;  /* 0x0000002404047981 */ /* 0x000ea4000c1e1500 */
[----:B--2---:R-:W0:Y:S02]  /*6890*/  I2F.S16 R0, R4 ;  /* 0x0000000400007306 */ /* 0x004e240000101400 */
[----:B0-----:R-:W-:-:S04]  /*68a0*/  F2FP.F16.F32.PACK_AB R0, RZ, R0 ;  /* 0x00000000ff00723e */ /* 0x001fc800000000ff */
[----:B------:R-:W-:Y:S01]  /*68b0*/  PRMT R26, R0, 0x7610, R26 ;  /* 0x00007610001a7816 */ /* 0x000fe2000000001a */
[----:B------:R-:W-:Y:S06]  /*68c0*/  BRA `(.L_x_4792) ;  /* 0x0000000c00687947 */ /* 0x000fec0003800000 */
.L_x_4788:
        /* <DEDUP_REMOVED lines=9> */
.L_x_4796:
[----:B------:R0:W5:Y:S01]  /*6960*/  LDG.E.U16 R26, desc[UR36][R4.64] ;  /* 0x00000024041a7981 */ /* 0x000162000c1e1500 */
[----:B------:R-:W-:Y:S05]  /*6970*/  BRA `(.L_x_4792) ;  /* 0x0000000c003c7947 */ /* 0x000fea0003800000 */
.L_x_4795:
        /* <DEDUP_REMOVED lines=9> */
.L_x_4798:
[----:B------:R1:W5:Y:S01]  /*6a10*/  LDG.E.U16 R26, desc[UR36][R4.64] ;  /* 0x00000024041a7981 */ /* 0x000362000c1e1500 */
[----:B------:R-:W-:Y:S05]  /*6a20*/  BRA `(.L_x_4792) ;  /* 0x0000000c00107947 */ /* 0x000fea0003800000 */
.L_x_4797:
        /* <DEDUP_REMOVED lines=9> */
.L_x_4787:
        /* <DEDUP_REMOVED lines=14> */
.L_x_4801:
        /* <DEDUP_REMOVED lines=9> */
.L_x_4800:
        /* <DEDUP_REMOVED lines=28> */
.L_x_4803:
        /* <DEDUP_REMOVED lines=15> */
.L_x_4802:
[----:B------:R-:W2:Y:S02]  /*6ee0*/  LDG.E.U16 R0, desc[UR36][R4.64] ;  /* 0x0000002404007981 */ /* 0x000ea4000c1e1500 */
[----:B--2---:R-:W-:-:S05]  /*6ef0*/  IMAD.U32 R0, R0, 0x10000, RZ ;  /* 0x0001000000007824 */ /* 0x004fca00078e00ff */
[----:B------:R-:W-:-:S04]  /*6f00*/  F2FP.F16.F32.PACK_AB R0, RZ, R0 ;  /* 0x00000000ff00723e */ /* 0x000fc800000000ff */
[----:B------:R-:W-:Y:S01]  /*6f10*/  PRMT R26, R0, 0x7610, R26 ;  /* 0x00007610001a7816 */ /* 0x000fe2000000001a */
[----:B------:R-:W-:Y:S06]  /*6f20*/  BRA `(.L_x_4792) ;  /* 0x0000000400d07947 */ /* 0x000fec0003800000 */
.L_x_4799:
        /* <DEDUP_REMOVED lines=13> */
.L_x_4806:
        /* <DEDUP_REMOVED lines=21> */
.L_x_4810:
[----:B------:R-:W-:Y:S05]  /*7150*/  BSYNC B1 ;  /* 0x0000000000017941 */ /* 0x000fea0003800000 */
.L_x_4809:
[----:B------:R-:W-:Y:S01]  /*7160*/  LEA R5, R0, 0x3b800000, 0x17 ;  /* 0x3b80000000057811 */ /* 0x000fe200078eb8ff */
[----:B------:R-:W-:-:S05]  /*7170*/  IMAD.SHL.U32 R0, R3, 0x100000, RZ ;  /* 0x0010000003007824 */ /* 0x000fca00078e00ff */
[----:B------:R-:W-:-:S07]  /*7180*/  LOP3.LUT R0, R5, R0, R6, 0xfe, !PT ;  /* 0x0000000005007212 */ /* 0x000fce00078efe06 */
.L_x_4808:
[----:B------:R-:W-:Y:S05]  /*7190*/  BSYNC B0 ;  /* 0x0000000000007941 */ /* 0x000fea0003800000 */
.L_x_4807:
[----:B------:R-:W-:-:S04]  /*71a0*/  F2FP.F16.F32.PACK_AB R0, RZ, R0 ;  /* 0x00000000ff00723e */ /* 0x000fc800000000ff */
[----:B------:R-:W-:Y:S01]  /*71b0*/  PRMT R26, R0, 0x7610, R26 ;  /* 0x00007610001a7816 */ /* 0x000fe2000000001a */
[----:B------:R-:W-:Y:S06]  /*71c0*/  BRA `(.L_x_4792) ;  /* 0x0000000400287947 */ /* 0x000fec0003800000 */
.L_x_4805:
        /* <DEDUP_REMOVED lines=21> */
.L_x_4814:
[----:B------:R-:W-:Y:S05]  /*7320*/  BSYNC B1 ;  /* 0x0000000000017941 */ /* 0x000fea0003800000 */
.L_x_4813:
[----:B------:R-:W-:Y:S01]  /*7330*/  LEA R5, R0, 0x37800000, 0x17 ;  /* 0x3780000000057811 */ /* 0x000fe200078eb8ff */
[----:B------:R-:W-:-:S05]  /*7340*/  IMAD.SHL.U32 R0, R3, 0x200000, RZ ;  /* 0x0020000003007824 */ /* 0x000fca00078e00ff */
[----:B------:R-:W-:-:S07]  /*7350*/  LOP3.LUT R0, R5, R0, R6, 0xfe, !PT ;  /* 0x0000000005007212 */ /* 0x000fce00078efe06 */
.L_x_4812:
[----:B------:R-:W-:Y:S05]  /*7360*/  BSYNC B0 ;  /* 0x0000000000007941 */ /* 0x000fea0003800000 */
.L_x_4811:
[----:B------:R-:W-:-:S04]  /*7370*/  F2FP.F16.F32.PACK_AB R0, RZ, R0 ;  /* 0x00000000ff00723e */ /* 0x000fc800000000ff */
[----:B------:R-:W-:Y:S01]  /*7380*/  PRMT R26, R0, 0x7610, R26 ;  /* 0x00007610001a7816 */ /* 0x000fe2000000001a */
[----:B------:R-:W-:Y:S06]  /*7390*/  BRA `(.L_x_4792) ;  /* 0x0000000000b47947 */ /* 0x000fec0003800000 */
.L_x_4804:
        /* <DEDUP_REMOVED lines=14> */
.L_x_4818:
[----:B------:R-:W-:Y:S05]  /*7480*/  BSYNC B0 ;  /* 0x0000000000007941 */ /* 0x000fea0003800000 */
.L_x_4817:
[----:B------:R-:W-:-:S04]  /*7490*/  F2FP.F16.F32.PACK_AB R0, RZ, R0 ;  /* 0x00000000ff00723e */ /* 0x000fc800000000ff */
[----:B------:R-:W-:Y:S01]  /*74a0*/  PRMT R26, R0, 0x7610, R26 ;  /* 0x00007610001a7816 */ /* 0x000fe2000000001a */
[----:B------:R-:W-:Y:S06]  /*74b0*/  BRA `(.L_x_4792) ;  /* 0x00000000006c7947 */ /* 0x000fec0003800000 */
.L_x_4791:
        /* <DEDUP_REMOVED lines=16> */
.L_x_4819:
[----:B------:R-:W-:Y:S01]  /*75c0*/  PRMT R26, RZ, 0x7610, R26 ;  /* 0x00007610ff1a7816 */ /* 0x000fe2000000001a */
[----:B------:R-:W-:Y:S06]  /*75d0*/  BRA `(.L_x_4792) ;  /* 0x0000000000247947 */ /* 0x000fec0003800000 */
.L_x_4816:
[----:B------:R-:W2:Y:S02]  /*75e0*/  LDG.E.64 R4, desc[UR36][R4.64] ;  /* 0x0000002404047981 */ /* 0x000ea4000c1e1b00 */
[----:B--2---:R-:W0:Y:S02]  /*75f0*/  I2F.U64 R0, R4 ;  /* 0x0000000400007312 */ /* 0x004e240000301000 */
[----:B0-----:R-:W-:-:S04]  /*7600*/  F2FP.F16.F32.PACK_AB R0, RZ, R0 ;  /* 0x00000000ff00723e */ /* 0x001fc800000000ff */
[----:B------:R-:W-:Y:S01]  /*7610*/  PRMT R26, R0, 0x7610, R26 ;  /* 0x00007610001a7816 */ /* 0x000fe2000000001a */
[----:B------:R-:W-:Y:S06]  /*7620*/  BRA `(.L_x_4792) ;  /* 0x0000000000107947 */ /* 0x000fec0003800000 */
.L_x_4815:
[----:B------:R-:W2:Y:S02]  /*7630*/  LDG.E R4, desc[UR36][R4.64] ;  /* 0x0000002404047981 */ /* 0x000ea4000c1e1900 */
[----:B--2---:R-:W-:-:S04]  /*7640*/  I2FP.F32.U32 R0, R4 ;  /* 0x0000000400007245 */ /* 0x004fc80000201000 */
[----:B------:R-:W-:-:S04]  /*7650*/  F2FP.F16.F32.PACK_AB R0, RZ, R0 ;  /* 0x00000000ff00723e */ /* 0x000fc800000000ff */
[----:B------:R-:W-:-:S07]  /*7660*/  PRMT R26, R0, 0x7610, R26 ;  /* 0x00007610001a7816 */ /* 0x000fce000000001a */
.L_x_4792:
        /* <DEDUP_REMOVED lines=22> */
.L_x_4823:
[----:B------:R-:W2:Y:S02]  /*77d0*/  LDG.E.U8 R4, desc[UR36][R4.64] ;  /* 0x0000002404047981 */ /* 0x000ea4000c1e1100 */
[----:B--2---:R-:W-:-:S04]  /*77e0*/  I2FP.F32.U32 R0, R4 ;  /* 0x0000000400007245 */ /* 0x004fc80000201000 */
[----:B------:R-:W-:-:S04]  /*77f0*/  F2FP.F16.F32.PACK_AB R0, RZ, R0 ;  /* 0x00000000ff00723e */ /* 0x000fc800000000ff */
[----:B------:R-:W-:Y:S01]  /*7800*/  PRMT R18, R0, 0x7610, R18 ;  /* 0x0000761000127816 */ /* 0x000fe20000000012 */
[----:B------:R-:W-:Y:S06]  /*7810*/  BRA `(.L_x_4786) ;  /* 0x0000000c00bc7947 */ /* 0x000fec0003800000 */
.L_x_4822:
        /* <DEDUP_REMOVED lines=11> */
.L_x_4826:
[----:B------:R-:W2:Y:S02]  /*78d0*/  LDG.E R4, desc[UR36][R4.64] ;  /* 0x0000002404047981 */ /* 0x000ea4000c1e1900 */
[----:B--2---:R-:W-:-:S04]  /*78e0*/  I2FP.F32.S32 R0, R4 ;  /* 0x0000000400007245 */ /* 0x004fc80000201400 */
[----:B------:R-:W-:-:S04]  /*78f0*/  F2FP.F16.F32.PACK_AB R0, RZ, R0 ;  /* 0x00000000ff00723e */ /* 0x000fc800000000ff */
[----:B------:R-:W-:Y:S01]  /*7900*/  PRMT R18, R0, 0x7610, R18 ;  /* 0x0000761000127816 */ /* 0x000fe20000000012 */
[----:B------:R-:W-:Y:S06]  /*7910*/  BRA `(.L_x_4786) ;  /* 0x0000000c007c7947 */ /* 0x000fec0003800000 */
.L_x_4825:
[----:B------:R-:W2:Y:S02]  /*7920*/  LDG.E.U16 R4, desc[UR36][R4.64] ;  /* 0x0000002404047981 */ /* 0x000ea4000c1e1500 */
[----:B--2---:R-:W0:Y:S02]  /*7930*/  I2F.S16 R0, R4 ;  /* 0x0000000400007306 */ /* 0x004e240000101400 */
[----:B0-----:R-:W-:-:S04]  /*7940*/  F2FP.F16.F32.PACK_AB R0, RZ, R0 ;  /* 0x00000000ff00723e */ /* 0x001fc800000000ff */
[----:B------:R-:W-:Y:S01]  /*7950*/  PRMT R18, R0, 0x7610, R18 ;  /* 0x0000761000127816 */ /* 0x000fe20000000012 */
[----:B------:R-:W-:Y:S06]  /*7960*/  BRA `(.L_x_4786) ;  /* 0x0000000c00687947 */ /* 0x000fec0003800000 */
.L_x_4821:
        /* <DEDUP_REMOVED lines=9> */
.L_x_4828:
[----:B------:R2:W5:Y:S01]  /*7a00*/  LDG.E.U16 R18, desc[UR36][R4.64] ;  /* 0x0000002404127981 */ /* 0x000562000c1e1500 */
[----:B------:R-:W-:Y:S05]  /*7a10*/  BRA `(.L_x_4786) ;  /* 0x0000000c003c7947 */ /* 0x000fea0003800000 */
.L_x_4827:
        /* <DEDUP_REMOVED lines=9> */
.L_x_4830:
[----:B------:R3:W5:Y:S01]  /*7ab0*/  LDG.E.U16 R18, desc[UR36][R4.64] ;  /* 0x0000002404127981 */ /* 0x000762000c1e1500 */
[----:B------:R-:W-:Y:S05]  /*7ac0*/  BRA `(.L_x_4786) ;  /* 0x0000000c00107947 */ /* 0x000fea0003800000 */
.L_x_4829:
        /* <DEDUP_REMOVED lines=9> */
.L_x_4820:
        /* <DEDUP_REMOVED lines=14> */
.L_x_4833:
        /* <DEDUP_REMOVED lines=9> */
.L_x_4832:
        /* <DEDUP_REMOVED lines=28> */
.L_x_4835:
        /* <DEDUP_REMOVED lines=15> */
.L_x_4834:
[----:B------:R-:W2:Y:S02]  /*7f80*/  LDG.E.U16 R0, desc[UR36][R4.64] ;  /* 0x0000002404007981 */ /* 0x000ea4000c1e1500 */
[----:B--2---:R-:W-:-:S05]  /*7f90*/  IMAD.U32 R0, R0, 0x10000, RZ ;  /* 0x0001000000007824 */ /* 0x004fca00078e00ff */
[----:B------:R-:W-:-:S04]  /*7fa0*/  F2FP.F16.F32.PACK_AB R0, RZ, R0 ;  /* 0x00000000ff00723e */ /* 0x000fc800000000ff */
[----:B------:R-:W-:Y:S01]  /*7fb0*/  PRMT R18, R0, 0x7610, R18 ;  /* 0x0000761000127816 */ /* 0x000fe20000000012 */
[----:B------:R-:W-:Y:S06]  /*7fc0*/  BRA `(.L_x_4786) ;  /* 0x0000000400d07947 */ /* 0x000fec0003800000 */
.L_x_4831:
        /* <DEDUP_REMOVED lines=13> */
.L_x_4838:
        /* <DEDUP_REMOVED lines=21> */
.L_x_4842:
[----:B------:R-:W-:Y:S05]  /*81f0*/  BSYNC B1 ;  /* 0x0000000000017941 */ /* 0x000fea0003800000 */
.L_x_4841:
[----:B------:R-:W-:Y:S01]  /*8200*/  LEA R5, R0, 0x3b800000, 0x17 ;  /* 0x3b80000000057811 */ /* 0x000fe200078eb8ff */
[----:B------:R-:W-:-:S05]  /*8210*/  IMAD.SHL.U32 R0, R3, 0x100000, RZ ;  /* 0x0010000003007824 */ /* 0x000fca00078e00ff */
[----:B------:R-:W-:-:S07]  /*8220*/  LOP3.LUT R0, R5, R0, R6, 0xfe, !PT ;  /* 0x0000000005007212 */ /* 0x000fce00078efe06 */
.L_x_4840:
[----:B------:R-:W-:Y:S05]  /*8230*/  BSYNC B0 ;  /* 0x0000000000007941 */ /* 0x000fea0003800000 */
.L_x_4839:
[----:B------:R-:W-:-:S04]  /*8240*/  F2FP.F16.F32.PACK_AB R0, RZ, R0 ;  /* 0x00000000ff00723e */ /* 0x000fc800000000ff */
[----:B------:R-:W-:Y:S01]  /*8250*/  PRMT R18, R0, 0x7610, R18 ;  /* 0x0000761000127816 */ /* 0x000fe20000000012 */
[----:B------:R-:W-:Y:S06]  /*8260*/  BRA `(.L_x_4786) ;  /* 0x0000000400287947 */ /* 0x000fec0003800000 */
.L_x_4837:
        /* <DEDUP_REMOVED lines=21> */
.L_x_4846:
[----:B------:R-:W-:Y:S05]  /*83c0*/  BSYNC B1 ;  /* 0x0000000000017941 */ /* 0x000fea0003800000 */
.L_x_4845:
[----:B------:R-:W-:Y:S01]  /*83d0*/  LEA R5, R0, 0x37800000, 0x17 ;  /* 0x3780000000057811 */ /* 0x000fe200078eb8ff */
[----:B------:R-:W-:-:S05]  /*83e0*/  IMAD.SHL.U32 R0, R3, 0x200000, RZ ;  /* 0x0020000003007824 */ /* 0x000fca00078e00ff */
[----:B------:R-:W-:-:S07]  /*83f0*/  LOP3.LUT R0, R5, R0, R6, 0xfe, !PT ;  /* 0x0000000005007212 */ /* 0x000fce00078efe06 */
.L_x_4844:
[----:B------:R-:W-:Y:S05]  /*8400*/  BSYNC B0 ;  /* 0x0000000000007941 */ /* 0x000fea0003800000 */
.L_x_4843:
[----:B------:R-:W-:-:S04]  /*8410*/  F2FP.F16.F32.PACK_AB R0, RZ, R0 ;  /* 0x00000000ff00723e */ /* 0x000fc800000000ff */
[----:B------:R-:W-:Y:S01]  /*8420*/  PRMT R18, R0, 0x7610, R18 ;  /* 0x0000761000127816 */ /* 0x000fe20000000012 */
[----:B------:R-:W-:Y:S06]  /*8430*/  BRA `(.L_x_4786) ;  /* 0x0000000000b47947 */ /* 0x000fec0003800000 */
.L_x_4836:
        /* <DEDUP_REMOVED lines=14> */
.L_x_4850:
[----:B------:R-:W-:Y:S05]  /*8520*/  BSYNC B0 ;  /* 0x0000000000007941 */ /* 0x000fea0003800000 */
.L_x_4849:
[----:B------:R-:W-:-:S04]  /*8530*/  F2FP.F16.F32.PACK_AB R0, RZ, R0 ;  /* 0x00000000ff00723e */ /* 0x000fc800000000ff */
[----:B------:R-:W-:Y:S01]  /*8540*/  PRMT R18, R0, 0x7610, R18 ;  /* 0x0000761000127816 */ /* 0x000fe20000000012 */
[----:B------:R-:W-:Y:S06]  /*8550*/  BRA `(.L_x_4786) ;  /* 0x00000000006c7947 */ /* 0x000fec0003800000 */
.L_x_4824:
        /* <DEDUP_REMOVED lines=16> */
.L_x_4851:
[----:B------:R-:W-:Y:S01]  /*8660*/  PRMT R18, RZ, 0x7610, R18 ;  /* 0x00007610ff127816 */ /* 0x000fe20000000012 */
[----:B------:R-:W-:Y:S06]  /*8670*/  BRA `(.L_x_4786) ;  /* 0x0000000000247947 */ /* 0x000fec0003800000 */
.L_x_4848:
[----:B------:R-:W2:Y:S02]  /*8680*/  LDG.E.64 R4, desc[UR36][R4.64] ;  /* 0x0000002404047981 */ /* 0x000ea4000c1e1b00 */
[----:B--2---:R-:W0:Y:S02]  /*8690*/  I2F.U64 R0, R4 ;  /* 0x0000000400007312 */ /* 0x004e240000301000 */
[----:B0-----:R-:W-:-:S04]  /*86a0*/  F2FP.F16.F32.PACK_AB R0, RZ, R0 ;  /* 0x00000000ff00723e */ /* 0x001fc800000000ff */
[----:B------:R-:W-:Y:S01]  /*86b0*/  PRMT R18, R0, 0x7610, R18 ;  /* 0x0000761000127816 */ /* 0x000fe20000000012 */
[----:B------:R-:W-:Y:S06]  /*86c0*/  BRA `(.L_x_4786) ;  /* 0x0000000000107947 */ /* 0x000fec0003800000 */
.L_x_4847:
[----:B------:R-:W2:Y:S02]  /*86d0*/  LDG.E R4, desc[UR36][R4.64] ;  /* 0x0000002404047981 */ /* 0x000ea4000c1e1900 */
[----:B--2---:R-:W-:-:S04]  /*86e0*/  I2FP.F32.U32 R0, R4 ;  /* 0x0000000400007245 */ /* 0x004fc80000201000 */
[----:B------:R-:W-:-:S04]  /*86f0*/  F2FP.F16.F32.PACK_AB R0, RZ, R0 ;  /* 0x00000000ff00723e */ /* 0x000fc800000000ff */
[----:B------:R-:W-:-:S07]  /*8700*/  PRMT R18, R0, 0x7610, R18 ;  /* 0x0000761000127816 */ /* 0x000fce0000000012 */
.L_x_4786:
[----:B------:R-:W-:Y:S05]  /*8710*/  BSYNC B6 ;  /* 0x0000000000067941 */ /* 0x000fea0003800000 */
.L_x_4785:
[----:B------:R-:W4:Y:S01]  /*8720*/  S2R R11, SR_TID.X ;  /* 0x00000000000b7919 */ /* 0x000f220000002100 */
[----:B-----5:R-:W-:Y:S01]  /*8730*/  HADD2.F32 R3, -RZ, R23.H0_H0 ;  /* 0x20000017ff037230 */ /* 0x020fe20000004100 */
[----:B------:R-:W0:Y:S01]  /*8740*/  LDC.U8 R19, c[0x0][0x240] ;  /* 0x00009000ff137b82 */ /* 0x000e220000000000 */
[----:B------:R-:W-:Y:S01]  /*8750*/  HADD2.F32 R0, -RZ, R25.H0_H0 ;  /* 0x20000019ff007230 */ /* 0x000fe20000004100 */
[----:B------:R-:W-:Y:S01]  /*8760*/  BSSY B6, `(.L_x_4852) ;  /* 0x000012e000067945 */ /* 0x000fe20003800000 */
[----:B------:R-:W-:Y:S01]  /*8770*/  HADD2.F32 R27, -RZ, R27.H0_H0 ;  /* 0x2000001bff1b7230 */ /* 0x000fe20000004100 */
[----:B------:R-:W-:Y:S01]  /*8780*/  FSETP.NEU.FTZ.AND P0, PT, R3, RZ, PT ;  /* 0x000000ff0300720b */ /* 0x000fe20003f1d000 */
[----:B------:R-:W-:Y:S01]  /*8790*/  HADD2.F32 R26, -RZ, R26.H0_H0 ;  /* 0x2000001aff1a7230 */ /* 0x000fe20000004100 */
[----:B------:R-:W-:Y:S02]  /*87a0*/  FSETP.NEU.FTZ.AND P2, PT, R0, RZ, PT ;  /* 0x000000ff0000720b */ /* 0x000fe40003f5d000 */
[----:B------:R-:W-:-:S02]  /*87b0*/  FSETP.NEU.FTZ.AND P3, PT, R27, RZ, PT ;  /* 0x000000ff1b00720b */ /* 0x000fc40003f7d000 */
[----:B------:R-:W-:Y:S01]  /*87c0*/  FSETP.NEU.FTZ.AND P1, PT, R26, RZ, PT ;  /* 0x000000ff1a00720b */ /* 0x000fe20003f3d000 */
[----:B----4-:R-:W-:Y:S01]  /*87d0*/  IMAD.MOV.U32 R23, RZ, RZ, R11 ;  /* 0x000000ffff177224 */ /* 0x010fe200078e000b */
[CC--:B------:R-:W-:Y:S02]  /*87e0*/  ISETP.GE.OR P2, PT, R11.reuse, R16.reuse, !P2 ;  /* 0x000000100b00720c */ /* 0x0c0fe40005746670 */
[-C--:B------:R-:W-:Y:S01]  /*87f0*/  ISETP.GE.AND P4, PT, R11, R16.reuse, PT ;  /* 0x000000100b00720c */ /* 0x080fe20003f86270 */
[C---:B0123--:R-:W-:Y:S02]  /*8800*/  VIADD R5, R23.reuse, 0x100 ;  /* 0x0000010017057836 */ /* 0x04ffe40000000000 */
[C---:B------:R-:W-:Y:S02]  /*8810*/  VIADD R7, R23.reuse, 0x180 ;  /* 0x0000018017077836 */ /* 0x040fe40000000000 */
[----:B------:R-:W-:Y:S01]  /*8820*/  VIADD R25, R23, 0x80 ;  /* 0x0000008017197836 */ /* 0x000fe20000000000 */
[----:B------:R-:W-:-:S02]  /*8830*/  ISETP.GE.OR P3, PT, R5, R16, !P3 ;  /* 0x000000100500720c */ /* 0x000fc40005f66670 */
[-C--:B------:R-:W-:Y:S02]  /*8840*/  ISETP.GE.OR P1, PT, R7, R16.reuse, !P1 ;  /* 0x000000100700720c */ /* 0x080fe40004f26670 */
[----:B------:R-:W-:Y:S02]  /*8850*/  ISETP.GE.OR P0, PT, R25, R16, !P0 ;  /* 0x000000101900720c */ /* 0x000fe40004706670 */
[----:B------:R-:W-:-:S04]  /*8860*/  @!P2 FSET.BF.GT.FTZ.AND R0, R0, RZ, PT ;  /* 0x000000ff0000a20a */ /* 0x000fc80003814000 */
[----:B------:R-:W-:-:S03]  /*8870*/  @!P2 F2FP.F16.F32.PACK_AB R0, RZ, R0 ;  /* 0x00000000ff00a23e */ /* 0x000fc600000000ff */
[----:B------:R-:W-:Y:S02]  /*8880*/  @!P3 FSET.BF.GT.FTZ.AND R27, R27, RZ, PT ;  /* 0x000000ff1b1bb20a */ /* 0x000fe40003814000 */
[----:B------:R-:W-:Y:S02]  /*8890*/  @!P1 FSET.BF.GT.FTZ.AND R26, R26, RZ, PT ;  /* 0x000000ff1a1a920a */ /* 0x000fe40003814000 */
[----:B------:R-:W-:Y:S02]  /*88a0*/  @!P0 FSET.BF.GT.FTZ.AND R3, R3, RZ, PT ;  /* 0x000000ff0303820a */ /* 0x000fe40003814000 */
[----:B------:R-:W-:Y:S02]  /*88b0*/  @!P3 F2FP.F16.F32.PACK_AB R27, RZ, R27 ;  /* 0x0000001bff1bb23e */ /* 0x000fe400000000ff */
[----:B------:R-:W-:Y:S02]  /*88c0*/  @!P1 F2FP.F16.F32.PACK_AB R26, RZ, R26 ;  /* 0x0000001aff1a923e */ /* 0x000fe400000000ff */
[----:B------:R-:W-:-:S02]  /*88d0*/  @!P0 F2FP.F16.F32.PACK_AB R3, RZ, R3 ;  /* 0x00000003ff03823e */ /* 0x000fc400000000ff */
[----:B------:R-:W-:Y:S02]  /*88e0*/  @!P2 PRMT R24, R0, 0x7610, R24 ;  /* 0x000076100018a816 */ /* 0x000fe40000000018 */
[----:B------:R-:W-:Y:S02]  /*88f0*/  @!P3 PRMT R17, R27, 0x7610, R17 ;  /* 0x000076101b11b816 */ /* 0x000fe40000000011 */
[----:B------:R-:W-:Y:S02]  /*8900*/  @!P1 PRMT R18, R26, 0x7610, R18 ;  /* 0x000076101a129816 */ /* 0x000fe40000000012 */
[----:B------:R-:W-:Y:S01]  /*8910*/  @!P0 PRMT R22, R3, 0x7610, R22 ;  /* 0x0000761003168816 */ /* 0x000fe20000000016 */
[----:B------:R-:W-:Y:S06]  /*8920*/  @P4 BRA `(.L_x_4853) ;  /* 0x0000001000444947 */ /* 0x000fec0003800000 */
        /* <DEDUP_REMOVED lines=18> */
[----:B------:R-:W-:Y:S02]  /*8a50*/  HADD2.F32 R24, -RZ, R24.H0_H0 ;  /* 0x20000018ff187230 */ /* 0x000fe40000004100 */
[----:B------:R-:W-:Y:S02]  /*8a60*/  IMAD.MOV.U32 R23, RZ, RZ, R25 ;  /* 0x000000ffff177224 */ /* 0x000fe400078e0019 */
[----:B------:R-:W0:Y:S02]  /*8a70*/  F2I.FTZ.TRUNC.NTZ R3, R24 ;  /* 0x0000001800037305 */ /* 0x000e24000021f100 */
[----:B0-----:R0:W-:Y:S01]  /*8a80*/  STG.E.U8 desc[UR36][R8.64], R3 ;  /* 0x0000000308007986 */ /* 0x0011e2000c101124 */
[----:B------:R-:W-:Y:S05]  /*8a90*/  BRA `(.L_x_4853) ;  /* 0x0000000c00e87947 */ /* 0x000fea0003800000 */
.L_x_4857:
[----:B------:R-:W-:Y:S02]  /*8aa0*/  HADD2.F32 R5, -RZ, R24.H0_H0 ;  /* 0x20000018ff057230 */ /* 0x000fe40000004100 */
[----:B------:R-:W-:-:S04]  /*8ab0*/  IMAD.MOV.U32 R23, RZ, RZ, R25 ;  /* 0x000000ffff177224 */ /* 0x000fc800078e0019 */
[----:B------:R-:W0:Y:S02]  /*8ac0*/  F2I.S64.TRUNC R4, R5 ;  /* 0x0000000500047311 */ /* 0x000e24000020d900 */
[----:B0-----:R0:W-:Y:S01]  /*8ad0*/  STG.E.U8 desc[UR36][R8.64], R4 ;  /* 0x0000000408007986 */ /* 0x0011e2000c101124 */
[----:B------:R-:W-:Y:S05]  /*8ae0*/  BRA `(.L_x_4853) ;  /* 0x0000000c00d47947 */ /* 0x000fea0003800000 */
.L_x_4856:
[----:B------:R-:W-:-:S13]  /*8af0*/  ISETP.NE.AND P0, PT, R0, 0x2, PT ;  /* 0x000000020000780c */ /* 0x000fda0003f05270 */
[----:B------:R-:W-:Y:S05]  /*8b00*/  @!P0 BRA `(.L_x_4859) ;  /* 0x0000000000388947 */ /* 0x000fea0003800000 */
[----:B------:R-:W-:-:S13]  /*8b10*/  ISETP.NE.AND P0, PT, R0, 0x3, PT ;  /* 0x000000030000780c */ /* 0x000fda0003f05270 */
[----:B------:R-:W-:Y:S05]  /*8b20*/  @!P0 BRA `(.L_x_4860) ;  /* 0x00000000001c8947 */ /* 0x000fea0003800000 */
[----:B------:R-:W-:-:S13]  /*8b30*/  ISETP.NE.AND P0, PT, R0, 0x4, PT ;  /* 0x000000040000780c */ /* 0x000fda0003f05270 */
[----:B------:R-:W-:Y:S05]  /*8b40*/  @P0 BRA `(.L_x_4858) ;  /* 0x0000000c00500947 */ /* 0x000fea0003800000 */
[----:B------:R-:W-:Y:S02]  /*8b50*/  HADD2.F32 R4, -RZ, R24.H0_H0 ;  /* 0x20000018ff047230 */ /* 0x000fe40000004100 */
[----:B------:R-:W-:-:S04]  /*8b60*/  IMAD.MOV.U32 R23, RZ, RZ, R25 ;  /* 0x000000ffff177224 */ /* 0x000fc800078e0019 */
[----:B------:R-:W0:Y:S02]  /*8b70*/  F2I.S64.TRUNC R4, R4 ;  /* 0x0000000400047311 */ /* 0x000e24000020d900 */
[----:B0-----:R0:W-:Y:S01]  /*8b80*/  STG.E.64 desc[UR36][R8.64], R4 ;  /* 0x0000000408007986 */ /* 0x0011e2000c101b24 */
[----:B------:R-:W-:Y:S05]  /*8b90*/  BRA `(.L_x_4853) ;  /* 0x0000000c00a87947 */ /* 0x000fea0003800000 */
.L_x_4860:
[----:B------:R-:W-:Y:S02]  /*8ba0*/  HADD2.F32 R24, -RZ, R24.H0_H0 ;  /* 0x20000018ff187230 */ /* 0x000fe40000004100 */
[----:B------:R-:W-:Y:S02]  /*8bb0*/  IMAD.MOV.U32 R23, RZ, RZ, R25 ;  /* 0x000000ffff177224 */ /* 0x000fe400078e0019 */
[----:B------:R-:W0:Y:S02]  /*8bc0*/  F2I.FTZ.TRUNC.NTZ R3, R24 ;  /* 0x0000001800037305 */ /* 0x000e24000021f100 */
[----:B0-----:R0:W-:Y:S01]  /*8bd0*/  STG.E desc[UR36][R8.64], R3 ;  /* 0x0000000308007986 */ /* 0x0011e2000c101924 */
[----:B------:R-:W-:Y:S05]  /*8be0*/  BRA `(.L_x_4853) ;  /* 0x0000000c00947947 */ /* 0x000fea0003800000 */
.L_x_4859:
[----:B------:R-:W-:Y:S02]  /*8bf0*/  HADD2.F32 R24, -RZ, R24.H0_H0 ;  /* 0x20000018ff187230 */ /* 0x000fe40000004100 */
[----:B------:R-:W-:Y:S02]  /*8c00*/  IMAD.MOV.U32 R23, RZ, RZ, R25 ;  /* 0x000000ffff177224 */ /* 0x000fe400078e0019 */
[----:B------:R-:W0:Y:S02]  /*8c10*/  F2I.FTZ.TRUNC.NTZ R3, R24 ;  /* 0x0000001800037305 */ /* 0x000e24000021f100 */
[----:B0-----:R0:W-:Y:S01]  /*8c20*/  STG.E.U16 desc[UR36][R8.64], R3 ;  /* 0x0000000308007986 */ /* 0x0011e2000c101524 */
[----:B------:R-:W-:Y:S05]  /*8c30*/  BRA `(.L_x_4853) ;  /* 0x0000000c00807947 */ /* 0x000fea0003800000 */
.L_x_4855:
[----:B------:R-:W-:-:S13]  /*8c40*/  ISETP.GT.AND P0, PT, R0, 0x6, PT ;  /* 0x000000060000780c */ /* 0x000fda0003f04270 */
[----:B------:R-:W-:Y:S05]  /*8c50*/  @P0 BRA `(.L_x_4861) ;  /* 0x00000000002c0947 */ /* 0x000fea0003800000 */
[----:B------:R-:W-:-:S13]  /*8c60*/  ISETP.NE.AND P0, PT, R0, 0x5, PT ;  /* 0x000000050000780c */ /* 0x000fda0003f05270 */
[----:B------:R-:W-:Y:S05]  /*8c70*/  @!P0 BRA `(.L_x_4862) ;  /* 0x0000000000188947 */ /* 0x000fea0003800000 */
[----:B------:R-:W-:-:S13]  /*8c80*/  ISETP.NE.AND P0, PT, R0, 0x6, PT ;  /* 0x000000060000780c */ /* 0x000fda0003f05270 */
[----:B------:R-:W-:Y:S05]  /*8c90*/  @P0 BRA `(.L_x_4858) ;  /* 0x0000000800fc0947 */ /* 0x000fea0003800000 */
[----:B------:R-:W-:Y:S02]  /*8ca0*/  HADD2.F32 R3, -RZ, R24.H0_H0 ;  /* 0x20000018ff037230 */ /* 0x000fe40000004100 */
[----:B------:R-:W-:-:S03]  /*8cb0*/  IMAD.MOV.U32 R23, RZ, RZ, R25 ;  /* 0x000000ffff177224 */ /* 0x000fc600078e0019 */
[----:B------:R1:W-:Y:S01]  /*8cc0*/  STG.E desc[UR36][R8.64], R3 ;  /* 0x0000000308007986 */ /* 0x0003e2000c101924 */
[----:B------:R-:W-:Y:S05]  /*8cd0*/  BRA `(.L_x_4853) ;  /* 0x0000000c00587947 */ /* 0x000fea0003800000 */
.L_x_4862:
[----:B------:R0:W-:Y:S01]  /*8ce0*/  STG.E.U16 desc[UR36][R8.64], R24 ;  /* 0x0000001808007986 */ /* 0x0001e2000c101524 */
[----:B------:R-:W-:Y:S01]  /*8cf0*/  IMAD.MOV.U32 R23, RZ, RZ, R25 ;  /* 0x000000ffff177224 */ /* 0x000fe200078e0019 */
[----:B------:R-:W-:Y:S06]  /*8d00*/  BRA `(.L_x_4853) ;  /* 0x0000000c004c7947 */ /* 0x000fec0003800000 */
.L_x_4861:
[----:B------:R-:W-:-:S13]  /*8d10*/  ISETP.NE.AND P0, PT, R0, 0x7, PT ;  /* 0x000000070000780c */ /* 0x000fda0003f05270 */
[----:B------:R-:W-:Y:S05]  /*8d20*/  @!P0 BRA `(.L_x_4863) ;  /* 0x00000000003c8947 */ /* 0x000fea0003800000 */
[----:B------:R-:W-:-:S13]  /*8d30*/  ISETP.NE.AND P0, PT, R0, 0x8, PT ;  /* 0x000000080000780c */ /* 0x000fda0003f05270 */
[----:B------:R-:W-:Y:S05]  /*8d40*/  @!P0 BRA `(.L_x_4864) ;  /* 0x00000000001c8947 */ /* 0x000fea0003800000 */
[----:B------:R-:W-:-:S13]  /*8d50*/  ISETP.NE.AND P0, PT, R0, 0x9, PT ;  /* 0x000000090000780c */ /* 0x000fda0003f05270 */
[----:B------:R-:W-:Y:S05]  /*8d60*/  @P0 BRA `(.L_x_4858) ;  /* 0x0000000800c80947 */ /* 0x000fea0003800000 */
[----:B------:R-:W-:Y:S02]  /*8d70*/  HADD2.F32 R4, -RZ, R24.H0_H0 ;  /* 0x20000018ff047230 */ /* 0x000fe40000004100 */
[----:B------:R-:W-:Y:S02]  /*8d80*/  IMAD.MOV.U32 R5, RZ, RZ, RZ ;  /* 0x000000ffff057224 */ /* 0x000fe400078e00ff */
[----:B------:R-:W-:-:S03]  /*8d90*/  IMAD.MOV.U32 R23, RZ, RZ, R25 ;  /* 0x000000ffff177224 */ /* 0x000fc600078e0019 */
[----:B------:R2:W-:Y:S01]  /*8da0*/  STG.E.64 desc[UR36][R8.64], R4 ;  /* 0x0000000408007986 */ /* 0x0005e2000c101b24 */
[----:B------:R-:W-:Y:S05]  /*8db0*/  BRA `(.L_x_4853) ;  /* 0x0000000c00207947 */ /* 0x000fea0003800000 */
.L_x_4864:
[----:B------:R-:W-:Y:S02]  /*8dc0*/  HADD2.F32 R0, -RZ, R24.H0_H0 ;  /* 0x20000018ff007230 */ /* 0x000fe40000004100 */
[----:B------:R-:W-:-:S03]  /*8dd0*/  IMAD.MOV.U32 R23, RZ, RZ, R25 ;  /* 0x000000ffff177224 */ /* 0x000fc600078e0019 */
[----:B------:R-:W-:-:S04]  /*8de0*/  F2FP.F16.F32.PACK_AB R0, RZ, R0 ;  /* 0x00000000ff00723e */ /* 0x000fc800000000ff */
[----:B------:R-:W-:-:S05]  /*8df0*/  PRMT R0, R0, 0x5410, RZ ;  /* 0x0000541000007816 */ /* 0x000fca00000000ff */
[----:B------:R3:W-:Y:S01]  /*8e00*/  STG.E desc[UR36][R8.64], R0 ;  /* 0x0000000008007986 */ /* 0x0007e2000c101924 */
[----:B------:R-:W-:Y:S05]  /*8e10*/  BRA `(.L_x_4853) ;  /* 0x0000000c00087947 */ /* 0x000fea0003800000 */
.L_x_4863:
[----:B------:R-:W-:Y:S02]  /*8e20*/  HADD2.F32 R4, -RZ, R24.H0_H0 ;  /* 0x20000018ff047230 */ /* 0x000fe40000004100 */
[----:B------:R-:W-:-:S03]  /*8e30*/  IMAD.MOV.U32 R23, RZ, RZ, R25 ;  /* 0x000000ffff177224 */ /* 0x000fc600078e0019 */
[----:B------:R-:W-:-:S06]  /*8e40*/  FMUL.FTZ R4, R4, 1 ;  /* 0x3f80000004047820 */ /* 0x000fcc0000410000 */
[----:B------:R-:W0:Y:S02]  /*8e50*/  F2F.F64.F32 R4, R4 ;  /* 0x0000000400047310 */ /* 0x000e240000201800 */
[----:B0-----:R4:W-:Y:S01]  /*8e60*/  STG.E.64 desc[UR36][R8.64], R4 ;  /* 0x0000000408007986 */ /* 0x0019e2000c101b24 */
[----:B------:R-:W-:Y:S05]  /*8e70*/  BRA `(.L_x_4853) ;  /* 0x0000000800f07947 */ /* 0x000fea0003800000 */
.L_x_4854:
        /* <DEDUP_REMOVED lines=10> */
[----:B------:R-:W-:-:S04]  /*8f20*/  FSETP.NEU.FTZ.AND P0, PT, R24, RZ, PT ;  /* 0x000000ff1800720b */ /* 0x000fc80003f1d000 */
[----:B------:R-:W-:-:S05]  /*8f30*/  SEL R3, RZ, 0x1, !P0 ;  /* 0x00000001ff037807 */ /* 0x000fca0004000000 */
[----:B------:R0:W-:Y:S01]  /*8f40*/  STG.E.U8 desc[UR36][R8.64], R3 ;  /* 0x0000000308007986 */ /* 0x0001e2000c101124 */
[----:B------:R-:W-:Y:S05]  /*8f50*/  BRA `(.L_x_4853) ;  /* 0x0000000800b87947 */ /* 0x000fea0003800000 */
.L_x_4867:
[----:B------:R-:W-:Y:S01]  /*8f60*/  HADD2.F32 R24, -RZ, R24.H0_H0 ;  /* 0x20000018ff187230 */ /* 0x000fe20000004100 */
[----:B------:R-:W-:Y:S01]  /*8f70*/  CS2R R6, SRZ ;  /* 0x0000000000067805 */ /* 0x000fe2000001ff00 */
[----:B------:R-:W-:-:S03]  /*8f80*/  IMAD.MOV.U32 R23, RZ, RZ, R25 ;  /* 0x000000ffff177224 */ /* 0x000fc600078e0019 */
[----:B------:R-:W-:-:S06]  /*8f90*/  FMUL.FTZ R4, R24, 1 ;  /* 0x3f80000018047820 */ /* 0x000fcc0000410000 */
[----:B------:R-:W0:Y:S02]  /*8fa0*/  F2F.F64.F32 R4, R4 ;  /* 0x0000000400047310 */ /* 0x000e240000201800 */
[----:B0-----:R0:W-:Y:S01]  /*8fb0*/  STG.E.128 desc[UR36][R8.64], R4 ;  /* 0x0000000408007986 */ /* 0x0011e2000c101d24 */
[----:B------:R-:W-:Y:S05]  /*8fc0*/  BRA `(.L_x_4853) ;  /* 0x00000008009c7947 */ /* 0x000fea0003800000 */
.L_x_4866:
        /* <DEDUP_REMOVED lines=21> */
.L_x_4871:
[----:B------:R-:W-:Y:S05]  /*9120*/  BSYNC B0 ;  /* 0x0000000000007941 */ /* 0x000fea0003800000 */
.L_x_4870:
[----:B------:R-:W-:Y:S01]  /*9130*/  LOP3.LUT R5, R0, R5, RZ, 0xfc, !PT ;  /* 0x0000000500057212 */ /* 0x000fe200078efcff */
[----:B------:R-:W-:-:S04]  /*9140*/  IMAD.MOV.U32 R23, RZ, RZ, R25 ;  /* 0x000000ffff177224 */ /* 0x000fc800078e0019 */
[----:B------:R0:W-:Y:S01]  /*9150*/  STG.E.U8 desc[UR36][R8.64], R5 ;  /* 0x0000000508007986 */ /* 0x0001e2000c101124 */
[----:B------:R-:W-:Y:S05]  /*9160*/  BRA `(.L_x_4853) ;  /* 0x0000000800347947 */ /* 0x000fea0003800000 */
.L_x_4869:
        /* <DEDUP_REMOVED lines=13> */
.L_x_4873:
[----:B------:R-:W-:Y:S01]  /*9240*/  IMAD.MOV.U32 R0, RZ, RZ, 0x7f ;  /* 0x0000007fff007424 */ /* 0x000fe200078e00ff */
[----:B------:R-:W-:-:S04]  /*9250*/  ISETP.GT.U32.AND P0, PT, R3, 0x7f800000, PT ;  /* 0x7f8000000300780c */ /* 0x000fc80003f04070 */
[----:B------:R-:W-:-:S09]  /*9260*/  SEL R0, R0, 0x7c, P0 ;  /* 0x0000007c00007807 */ /* 0x000fd20000000000 */
.L_x_4874:
[----:B------:R-:W-:Y:S05]  /*9270*/  BSYNC B0 ;  /* 0x0000000000007941 */ /* 0x000fea0003800000 */
.L_x_4872:
[----:B------:R-:W-:Y:S01]  /*9280*/  LOP3.LUT R3, R5, 0x80000000, RZ, 0xc0, !PT ;  /* 0x8000000005037812 */ /* 0x000fe200078ec0ff */
[----:B------:R-:W-:-:S03]  /*9290*/  IMAD.MOV.U32 R23, RZ, RZ, R25 ;  /* 0x000000ffff177224 */ /* 0x000fc600078e0019 */
[----:B------:R-:W-:-:S04]  /*92a0*/  SHF.R.U32.HI R3, RZ, 0x18, R3 ;  /* 0x00000018ff037819 */ /* 0x000fc80000011603 */
[----:B------:R-:W-:-:S05]  /*92b0*/  LOP3.LUT R3, R0, R3, RZ, 0xfc, !PT ;  /* 0x0000000300037212 */ /* 0x000fca00078efcff */
[----:B------:R0:W-:Y:S01]  /*92c0*/  STG.E.U8 desc[UR36][R8.64], R3 ;  /* 0x0000000308007986 */ /* 0x0001e2000c101124 */
[----:B------:R-:W-:Y:S05]  /*92d0*/  BRA `(.L_x_4853) ;  /* 0x0000000400d87947 */ /* 0x000fea0003800000 */
.L_x_4868:
[----:B------:R-:W-:Y:S02]  /*92e0*/  HADD2.F32 R0, -RZ, R24.H0_H0 ;  /* 0x20000018ff007230 */ /* 0x000fe40000004100 */
[----:B------:R-:W-:-:S03]  /*92f0*/  IMAD.MOV.U32 R23, RZ, RZ, R25 ;  /* 0x000000ffff177224 */ /* 0x000fc600078e0019 */
[----:B------:R-:W-:-:S05]  /*9300*/  F2FP.BF16.F32.PACK_AB R0, RZ, R0 ;  /* 0x00000000ff00723e */ /* 0x000fca00000010ff */
[----:B------:R0:W-:Y:S01]  /*9310*/  STG.E.U16 desc[UR36][R8.64], R0 ;  /* 0x0000000008007986 */ /* 0x0001e2000c101524 */
[----:B------:R-:W-:Y:S05]  /*9320*/  BRA `(.L_x_4853) ;  /* 0x0000000400c47947 */ /* 0x000fea0003800000 */
.L_x_4865:
        /* <DEDUP_REMOVED lines=10> */
[----:B------:R-:W0:Y:S02]  /*93d0*/  F2I.FTZ.U32.TRUNC.NTZ R3, R3 ;  /* 0x0000000300037305 */ /* 0x000e24000021f000 */
[----:B0-----:R0:W-:Y:S01]  /*93e0*/  STG.E.U16 desc[UR36][R8.64], R3 ;  /* 0x0000000308007986 */ /* 0x0011e2000c101524 */
[----:B------:R-:W-:Y:S05]  /*93f0*/  BRA `(.L_x_4853) ;  /* 0x0000000400907947 */ /* 0x000fea0003800000 */
.L_x_4877:
        /* <DEDUP_REMOVED lines=17> */
.L_x_4880:
[----:B------:R-:W-:-:S04]  /*9510*/  LOP3.LUT R3, R5, 0x80000000, RZ, 0xc0, !PT ;  /* 0x8000000005037812 */ /* 0x000fc800078ec0ff */
[----:B------:R-:W-:-:S04]  /*9520*/  SHF.R.U32.HI R3, RZ, 0x18, R3 ;  /* 0x00000018ff037819 */ /* 0x000fc80000011603 */
[----:B------:R-:W-:-:S04]  /*9530*/  LOP3.LUT R0, R0, R3, RZ, 0xfc, !PT ;  /* 0x0000000300007212 */ /* 0x000fc800078efcff */
[----:B------:R-:W-:-:S07]  /*9540*/  PRMT R4, R0, 0x7610, R4 ;  /* 0x0000761000047816 */ /* 0x000fce0000000004 */
.L_x_4879:
[----:B------:R-:W-:Y:S05]  /*9550*/  BSYNC B0 ;  /* 0x0000000000007941 */ /* 0x000fea0003800000 */
.L_x_4878:
[----:B------:R0:W-:Y:S01]  /*9560*/  STG.E.U8 desc[UR36][R8.64], R4 ;  /* 0x0000000408007986 */ /* 0x0001e2000c101124 */
[----:B------:R-:W-:Y:S01]  /*9570*/  IMAD.MOV.U32 R23, RZ, RZ, R25 ;  /* 0x000000ffff177224 */ /* 0x000fe200078e0019 */
[----:B------:R-:W-:Y:S06]  /*9580*/  BRA `(.L_x_4853) ;  /* 0x00000004002c7947 */ /* 0x000fec0003800000 */
.L_x_4876:
        /* <DEDUP_REMOVED lines=17> */
.L_x_4883:
[----:B------:R-:W-:-:S04]  /*96a0*/  LOP3.LUT R3, R5, 0x80000000, RZ, 0xc0, !PT ;  /* 0x8000000005037812 */ /* 0x000fc800078ec0ff */
[----:B------:R-:W-:-:S04]  /*96b0*/  SHF.R.U32.HI R3, RZ, 0x18, R3 ;  /* 0x00000018ff037819 */ /* 0x000fc80000011603 */
[----:B------:R-:W-:-:S04]  /*96c0*/  LOP3.LUT R0, R0, R3, RZ, 0xfc, !PT ;  /* 0x0000000300007212 */ /* 0x000fc800078efcff */
[----:B------:R-:W-:-:S07]  /*96d0*/  PRMT R4, R0, 0x7610, R4 ;  /* 0x0000761000047816 */ /* 0x000fce0000000004 */
.L_x_4882:
[----:B------:R-:W-:Y:S05]  /*96e0*/  BSYNC B0 ;  /* 0x0000000000007941 */ /* 0x000fea0003800000 */
.L_x_4881:
[----:B------:R0:W-:Y:S01]  /*96f0*/  STG.E.U8 desc[UR36][R8.64], R4 ;  /* 0x0000000408007986 */ /* 0x0001e2000c101124 */
[----:B------:R-:W-:Y:S01]  /*9700*/  IMAD.MOV.U32 R23, RZ, RZ, R25 ;  /* 0x000000ffff177224 */ /* 0x000fe200078e0019 */
[----:B------:R-:W-:Y:S06]  /*9710*/  BRA `(.L_x_4853) ;  /* 0x0000000000c87947 */ /* 0x000fec0003800000 */
.L_x_4875:
[----:B------:R-:W-:-:S13]  /*9720*/  ISETP.NE.AND P0, PT, R0, 0x1c, PT ;  /* 0x0000001c0000780c */ /* 0x000fda0003f05270 */
[----:B------:R-:W-:Y:S05]  /*9730*/  @!P0 BRA `(.L_x_4884) ;  /* 0x0000000000b08947 */ /* 0x000fea0003800000 */
[----:B------:R-:W-:-:S13]  /*9740*/  ISETP.NE.AND P0, PT, R0, 0x1d, PT ;  /* 0x0000001d0000780c */ /* 0x000fda0003f05270 */
[----:B------:R-:W-:Y:S05]  /*9750*/  @!P0 BRA `(.L_x_4885) ;  /* 0x0000000000948947 */ /* 0x000fea0003800000 */
[----:B------:R-:W-:-:S13]  /*9760*/  ISETP.NE.AND P0, PT, R0, 0x2c, PT ;  /* 0x0000002c0000780c */ /* 0x000fda0003f05270 */
[----:B------:R-:W-:Y:S05]  /*9770*/  @P0 BRA `(.L_x_4858) ;  /* 0x0000000000440947 */ /* 0x000fea0003800000 */
[----:B------:R-:W-:Y:S02]  /*9780*/  HADD2.F32 R24, -RZ, R24.H0_H0 ;  /* 0x20000018ff187230 */ /* 0x000fe40000004100 */
        /* <DEDUP_REMOVED lines=16> */
.L_x_4858:
        /* <DEDUP_REMOVED lines=16> */
.L_x_4886:
[----:B------:R-:W-:Y:S01]  /*9990*/  IMAD.MOV.U32 R23, RZ, RZ, R25 ;  /* 0x000000ffff177224 */ /* 0x000fe200078e0019 */
[----:B------:R-:W-:Y:S06]  /*99a0*/  BRA `(.L_x_4853) ;  /* 0x0000000000247947 */ /* 0x000fec0003800000 */
.L_x_4885:
[----:B------:R-:W-:Y:S02]  /*99b0*/  HADD2.F32 R4, -RZ, R24.H0_H0 ;  /* 0x20000018ff047230 */ /* 0x000fe40000004100 */
[----:B------:R-:W-:-:S04]  /*99c0*/  IMAD.MOV.U32 R23, RZ, RZ, R25 ;  /* 0x000000ffff177224 */ /* 0x000fc800078e0019 */
[----:B------:R-:W0:Y:S02]  /*99d0*/  F2I.U64.TRUNC R4, R4 ;  /* 0x0000000400047311 */ /* 0x000e24000020d800 */
[----:B0-----:R0:W-:Y:S01]  /*99e0*/  STG.E.64 desc[UR36][R8.64], R4 ;  /* 0x0000000408007986 */ /* 0x0011e2000c101b24 */
[----:B------:R-:W-:Y:S05]  /*99f0*/  BRA `(.L_x_4853) ;  /* 0x0000000000107947 */ /* 0x000fea0003800000 */
.L_x_4884:
[----:B------:R-:W-:Y:S02]  /*9a00*/  HADD2.F32 R24, -RZ, R24.H0_H0 ;  /* 0x20000018ff187230 */ /* 0x000fe40000004100 */
[----:B------:R-:W-:Y:S02]  /*9a10*/  IMAD.MOV.U32 R23, RZ, RZ, R25 ;  /* 0x000000ffff177224 */ /* 0x000fe400078e0019 */
[----:B------:R-:W0:Y:S02]  /*9a20*/  F2I.FTZ.U32.TRUNC.NTZ R3, R24 ;  /* 0x0000001800037305 */ /* 0x000e24000021f000 */
[----:B0-----:R0:W-:Y:S03]  /*9a30*/  STG.E desc[UR36][R8.64], R3 ;  /* 0x0000000308007986 */ /* 0x0011e6000c101924 */
.L_x_4853:
[----:B------:R-:W-:Y:S05]  /*9a40*/  BSYNC B6 ;  /* 0x0000000000067941 */ /* 0x000fea0003800000 */
.L_x_4852:
        /* <DEDUP_REMOVED lines=21> */
[----:B------:R-:W-:-:S04]  /*9ba0*/  HADD2.F32 R22, -RZ, R22.H0_H0 ;  /* 0x20000016ff167230 */ /* 0x000fc80000004100 */
[----:B------:R-:W0:Y:S02]  /*9bb0*/  F2I.FTZ.TRUNC.NTZ R3, R22 ;  /* 0x0000001600037305 */ /* 0x000e24000021f100 */
[----:B0-----:R0:W-:Y:S01]  /*9bc0*/  STG.E.U8 desc[UR36][R8.64], R3 ;  /* 0x0000000308007986 */ /* 0x0011e2000c101124 */
[----:B------:R-:W-:Y:S05]  /*9bd0*/  BRA `(.L_x_4894) ;  /* 0x0000000c00947947 */ /* 0x000fea0003800000 */
.L_x_4892:
[----:B------:R-:W-:-:S06]  /*9be0*/  HADD2.F32 R5, -RZ, R22.H0_H0 ;  /* 0x20000016ff057230 */ /* 0x000fcc0000004100 */
[----:B------:R-:W0:Y:S02]  /*9bf0*/  F2I.S64.TRUNC R4, R5 ;  /* 0x0000000500047311 */ /* 0x000e24000020d900 */
[----:B0-----:R0:W-:Y:S01]  /*9c00*/  STG.E.U8 desc[UR36][R8.64], R4 ;  /* 0x0000000408007986 */ /* 0x0011e2000c101124 */
[----:B------:R-:W-:Y:S05]  /*9c10*/  BRA `(.L_x_4894) ;  /* 0x0000000c00847947 */ /* 0x000fea0003800000 */
.L_x_4891:
        /* <DEDUP_REMOVED lines=10> */
.L_x_4896:
[----:B------:R-:W-:-:S04]  /*9cc0*/  HADD2.F32 R22, -RZ, R22.H0_H0 ;  /* 0x20000016ff167230 */ /* 0x000fc80000004100 */
[----:B------:R-:W0:Y:S02]  /*9cd0*/  F2I.FTZ.TRUNC.NTZ R3, R22 ;  /* 0x0000001600037305 */ /* 0x000e24000021f100 */
[----:B0-----:R0:W-:Y:S01]  /*9ce0*/  STG.E desc[UR36][R8.64], R3 ;  /* 0x0000000308007986 */ /* 0x0011e2000c101924 */
[----:B------:R-:W-:Y:S05]  /*9cf0*/  BRA `(.L_x_4894) ;  /* 0x0000000c004c7947 */ /* 0x000fea0003800000 */
.L_x_4895:
[----:B------:R-:W-:-:S04]  /*9d00*/  HADD2.F32 R22, -RZ, R22.H0_H0 ;  /* 0x20000016ff167230 */ /* 0x000fc80000004100 */
[----:B------:R-:W0:Y:S02]  /*9d10*/  F2I.FTZ.TRUNC.NTZ R3, R22 ;  /* 0x0000001600037305 */ /* 0x000e24000021f100 */
[----:B0-----:R0:W-:Y:S01]  /*9d20*/  STG.E.U16 desc[UR36][R8.64], R3 ;  /* 0x0000000308007986 */ /* 0x0011e2000c101524 */
[----:B------:R-:W-:Y:S05]  /*9d30*/  BRA `(.L_x_4894) ;  /* 0x0000000c003c7947 */ /* 0x000fea0003800000 */
.L_x_4890:
        /* <DEDUP_REMOVED lines=9> */
.L_x_4898:
[----:B------:R0:W-:Y:S01]  /*9dd0*/  STG.E.U16 desc[UR36][R8.64], R22 ;  /* 0x0000001608007986 */ /* 0x0001e2000c101524 */
[----:B------:R-:W-:Y:S05]  /*9de0*/  BRA `(.L_x_4894) ;  /* 0x0000000c00107947 */ /* 0x000fea0003800000 */
.L_x_4897:
        /* <DEDUP_REMOVED lines=10> */
.L_x_4900:
[----:B------:R-:W-:-:S05]  /*9e90*/  HADD2.F32 R0, -RZ, R22.H0_H0 ;  /* 0x20000016ff007230 */ /* 0x000fca0000004100 */
[----:B------:R-:W-:-:S04]  /*9ea0*/  F2FP.F16.F32.PACK_AB R0, RZ, R0 ;  /* 0x00000000ff00723e */ /* 0x000fc800000000ff */
[----:B------:R-:W-:-:S05]  /*9eb0*/  PRMT R0, R0, 0x5410, RZ ;  /* 0x0000541000007816 */ /* 0x000fca00000000ff */
[----:B------:R3:W-:Y:S01]  /*9ec0*/  STG.E desc[UR36][R8.64], R0 ;  /* 0x0000000008007986 */ /* 0x0007e2000c101924 */
[----:B------:R-:W-:Y:S05]  /*9ed0*/  BRA `(.L_x_4894) ;  /* 0x0000000800d47947 */ /* 0x000fea0003800000 */
.L_x_4899:
[----:B------:R-:W-:-:S05]  /*9ee0*/  HADD2.F32 R4, -RZ, R22.H0_H0 ;  /* 0x20000016ff047230 */ /* 0x000fca0000004100 */
[----:B------:R-:W-:-:S06]  /*9ef0*/  FMUL.FTZ R4, R4, 1 ;  /* 0x3f80000004047820 */ /* 0x000fcc0000410000 */
[----:B------:R-:W0:Y:S02]  /*9f00*/  F2F.F64.F32 R4, R4 ;  /* 0x0000000400047310 */ /* 0x000e240000201800 */
[----:B0-----:R4:W-:Y:S01]  /*9f10*/  STG.E.64 desc[UR36][R8.64], R4 ;  /* 0x0000000408007986 */ /* 0x0019e2000c101b24 */
[----:B------:R-:W-:Y:S05]  /*9f20*/  BRA `(.L_x_4894) ;  /* 0x0000000800c07947 */ /* 0x000fea0003800000 */
.L_x_4889:
        /* <DEDUP_REMOVED lines=13> */
.L_x_4903:
[----:B------:R-:W-:Y:S01]  /*a000*/  HADD2.F32 R22, -RZ, R22.H0_H0 ;  /* 0x20000016ff167230 */ /* 0x000fe20000004100 */
[----:B------:R-:W-:-:S04]  /*a010*/  CS2R R6, SRZ ;  /* 0x0000000000067805 */ /* 0x000fc8000001ff00 */
[----:B------:R-:W-:-:S06]  /*a020*/  FMUL.FTZ R4, R22, 1 ;  /* 0x3f80000016047820 */ /* 0x000fcc0000410000 */
[----:B------:R-:W0:Y:S02]  /*a030*/  F2F.F64.F32 R4, R4 ;  /* 0x0000000400047310 */ /* 0x000e240000201800 */
[----:B0-----:R0:W-:Y:S01]  /*a040*/  STG.E.128 desc[UR36][R8.64], R4 ;  /* 0x0000000408007986 */ /* 0x0011e2000c101d24 */
[----:B------:R-:W-:Y:S05]  /*a050*/  BRA `(.L_x_4894) ;  /* 0x0000000800747947 */ /* 0x000fea0003800000 */
.L_x_4902:
        /* <DEDUP_REMOVED lines=21> */
.L_x_4907:
[----:B------:R-:W-:Y:S05]  /*a1b0*/  BSYNC B0 ;  /* 0x0000000000007941 */ /* 0x000fea0003800000 */
.L_x_4906:
[----:B------:R-:W-:-:S05]  /*a1c0*/  LOP3.LUT R5, R0, R5, RZ, 0xfc, !PT ;  /* 0x0000000500057212 */ /* 0x000fca00078efcff */
[----:B------:R0:W-:Y:S01]  /*a1d0*/  STG.E.U8 desc[UR36][R8.64], R5 ;  /* 0x0000000508007986 */ /* 0x0001e2000c101124 */
[----:B------:R-:W-:Y:S05]  /*a1e0*/  BRA `(.L_x_4894) ;  /* 0x0000000800107947 */ /* 0x000fea0003800000 */
.L_x_4905:
        /* <DEDUP_REMOVED lines=13> */
.L_x_4909:
[----:B------:R-:W-:Y:S01]  /*a2c0*/  IMAD.MOV.U32 R0, RZ, RZ, 0x7f ;  /* 0x0000007fff007424 */ /* 0x000fe200078e00ff */
[----:B------:R-:W-:-:S04]  /*a2d0*/  ISETP.GT.U32.AND P0, PT, R3, 0x7f800000, PT ;  /* 0x7f8000000300780c */ /* 0x000fc80003f04070 */
[----:B------:R-:W-:-:S09]  /*a2e0*/  SEL R0, R0, 0x7c, P0 ;  /* 0x0000007c00007807 */ /* 0x000fd20000000000 */
.L_x_4910:
[----:B------:R-:W-:Y:S05]  /*a2f0*/  BSYNC B0 ;  /* 0x0000000000007941 */ /* 0x000fea0003800000 */
.L_x_4908:
[----:B------:R-:W-:-:S04]  /*a300*/  LOP3.LUT R3, R5, 0x80000000, RZ, 0xc0, !PT ;  /* 0x8000000005037812 */ /* 0x000fc800078ec0ff */
[----:B------:R-:W-:-:S04]  /*a310*/  SHF.R.U32.HI R3, RZ, 0x18, R3 ;  /* 0x00000018ff037819 */ /* 0x000fc80000011603 */
[----:B------:R-:W-:-:S05]  /*a320*/  LOP3.LUT R3, R0, R3, RZ, 0xfc, !PT ;  /* 0x0000000300037212 */ /* 0x000fca00078efcff */
[----:B------:R0:W-:Y:S01]  /*a330*/  STG.E.U8 desc[UR36][R8.64], R3 ;  /* 0x0000000308007986 */ /* 0x0001e2000c101124 */
[----:B------:R-:W-:Y:S05]  /*a340*/  BRA `(.L_x_4894) ;  /* 0x0000000400b87947 */ /* 0x000fea0003800000 */
.L_x_4904:
[----:B------:R-:W-:-:S05]  /*a350*/  HADD2.F32 R0, -RZ, R22.H0_H0 ;  /* 0x20000016ff007230 */ /* 0x000fca0000004100 */
[----:B------:R-:W-:-:S05]  /*a360*/  F2FP.BF16.F32.PACK_AB R0, RZ, R0 ;  /* 0x00000000ff00723e */ /* 0x000fca00000010ff */
[----:B------:R0:W-:Y:S01]  /*a370*/  STG.E.U16 desc[UR36][R8.64], R0 ;  /* 0x0000000008007986 */ /* 0x0001e2000c101524 */
[----:B------:R-:W-:Y:S05]  /*a380*/  BRA `(.L_x_4894) ;  /* 0x0000000400a87947 */ /* 0x000fea0003800000 */
.L_x_4901:
        /* <DEDUP_REMOVED lines=12> */
.L_x_4913:
        /* <DEDUP_REMOVED lines=17> */
.L_x_4916:
[----:B------:R-:W-:-:S04]  /*a560*/  LOP3.LUT R3, R5, 0x80000000, RZ, 0xc0, !PT ;  /* 0x8000000005037812 */ /* 0x000fc800078ec0ff */
[----:B------:R-:W-:-:S04]  /*a570*/  SHF.R.U32.HI R3, RZ, 0x18, R3 ;  /* 0x00000018ff037819 */ /* 0x000fc80000011603 */
[----:B------:R-:W-:-:S04]  /*a580*/  LOP3.LUT R0, R0, R3, RZ, 0xfc, !PT ;  /* 0x0000000300007212 */ /* 0x000fc800078efcff */
[----:B------:R-:W-:-:S07]  /*a590*/  PRMT R4, R0, 0x7610, R4 ;  /* 0x0000761000047816 */ /* 0x000fce0000000004 */
.L_x_4915:
[----:B------:R-:W-:Y:S05]  /*a5a0*/  BSYNC B0 ;  /* 0x0000000000007941 */ /* 0x000fea0003800000 */
.L_x_4914:
[----:B------:R0:W-:Y:S01]  /*a5b0*/  STG.E.U8 desc[UR36][R8.64], R4 ;  /* 0x0000000408007986 */ /* 0x0001e2000c101124 */
[----:B------:R-:W-:Y:S05]  /*a5c0*/  BRA `(.L_x_4894) ;  /* 0x0000000400187947 */ /* 0x000fea0003800000 */
.L_x_4912:
        /* <DEDUP_REMOVED lines=17> */
.L_x_4919:
[----:B------:R-:W-:-:S04]  /*a6e0*/  LOP3.LUT R3, R5, 0x80000000, RZ, 0xc0, !PT ;  /* 0x8000000005037812 */ /* 0x000fc800078ec0ff */
[----:B------:R-:W-:-:S04]  /*a6f0*/  SHF.R.U32.HI R3, RZ, 0x18, R3 ;  /* 0x00000018ff037819 */ /* 0x000fc80000011603 */
[----:B------:R-:W-:-:S04]  /*a700*/  LOP3.LUT R0, R0, R3, RZ, 0xfc, !PT ;  /* 0x0000000300007212 */ /* 0x000fc800078efcff */
[----:B------:R-:W-:-:S07]  /*a710*/  PRMT R4, R0, 0x7610, R4 ;  /* 0x0000761000047816 */ /* 0x000fce0000000004 */
.L_x_4918:
[----:B------:R-:W-:Y:S05]  /*a720*/  BSYNC B0 ;  /* 0x0000000000007941 */ /* 0x000fea0003800000 */
.L_x_4917:
[----:B------:R0:W-:Y:S01]  /*a730*/  STG.E.U8 desc[UR36][R8.64], R4 ;  /* 0x0000000408007986 */ /* 0x0001e2000c101124 */
[----:B------:R-:W-:Y:S05]  /*a740*/  BRA `(.L_x_4894) ;  /* 0x0000000000b87947 */ /* 0x000fea0003800000 */
.L_x_4911:
[----:B------:R-:W-:-:S13]  /*a750*/  ISETP.NE.AND P0, PT, R0, 0x1c, PT ;  /* 0x0000001c0000780c */ /* 0x000fda0003f05270 */
[----:B------:R-:W-:Y:S05]  /*a760*/  @!P0 BRA `(.L_x_4920) ;  /* 0x0000000000a48947 */ /* 0x000fea0003800000 */
[----:B------:R-:W-:-:S13]  /*a770*/  ISETP.NE.AND P0, PT, R0, 0x1d, PT ;  /* 0x0000001d0000780c */ /* 0x000fda0003f05270 */
[----:B------:R-:W-:Y:S05]  /*a780*/  @!P0 BRA `(.L_x_4921) ;  /* 0x00000000008c8947 */ /* 0x000fea0003800000 */
[----:B------:R-:W-:-:S13]  /*a790*/  ISETP.NE.AND P0, PT, R0, 0x2c, PT ;  /* 0x0000002c0000780c */ /* 0x000fda0003f05270 */
[----:B------:R-:W-:Y:S05]  /*a7a0*/  @P0 BRA `(.L_x_4893) ;  /* 0x0000000000400947 */ /* 0x000fea0003800000 */
[----:B------:R-:W-:-:S05]  /*a7b0*/  HADD2.F32 R22, -RZ, R22.H0_H0 ;  /* 0x20000016ff167230 */ /* 0x000fca0000004100 */
        /* <DEDUP_REMOVED lines=15> */
.L_x_4893:
        /* <DEDUP_REMOVED lines=16> */
.L_x_4922:
[----:B------:R-:W-:Y:S05]  /*a9b0*/  BRA `(.L_x_4894) ;  /* 0x00000000001c7947 */ /* 0x000fea0003800000 */
.L_x_4921:
[----:B------:R-:W-:-:S06]  /*a9c0*/  HADD2.F32 R4, -RZ, R22.H0_H0 ;  /* 0x20000016ff047230 */ /* 0x000fcc0000004100 */
[----:B------:R-:W0:Y:S02]  /*a9d0*/  F2I.U64.TRUNC R4, R4 ;  /* 0x0000000400047311 */ /* 0x000e24000020d800 */
[----:B0-----:R0:W-:Y:S01]  /*a9e0*/  STG.E.64 desc[UR36][R8.64], R4 ;  /* 0x0000000408007986 */ /* 0x0011e2000c101b24 */
[----:B------:R-:W-:Y:S05]  /*a9f0*/  BRA `(.L_x_4894) ;  /* 0x00000000000c7947 */ /* 0x000fea0003800000 */
.L_x_4920:
[----:B------:R-:W-:-:S04]  /*aa00*/  HADD2.F32 R22, -RZ, R22.H0_H0 ;  /* 0x20000016ff167230 */ /* 0x000fc80000004100 */
[----:B------:R-:W0:Y:S02]  /*aa10*/  F2I.FTZ.U32.TRUNC.NTZ R3, R22 ;  /* 0x0000001600037305 */ /* 0x000e24000021f000 */
[----:B0-----:R0:W-:Y:S02]  /*aa20*/  STG.E desc[UR36][R8.64], R3 ;  /* 0x0000000308007986 */ /* 0x0011e4000c101924 */
.L_x_4894:
        /* <DEDUP_REMOVED lines=25> */
.L_x_4926:
[----:B------:R-:W-:-:S06]  /*abc0*/  HADD2.F32 R5, -RZ, R17.H0_H0 ;  /* 0x20000011ff057230 */ /* 0x000fcc0000004100 */
[----:B------:R-:W0:Y:S02]  /*abd0*/  F2I.S64.TRUNC R4, R5 ;  /* 0x0000000500047311 */ /* 0x000e24000020d900 */
[----:B0-----:R0:W-:Y:S01]  /*abe0*/  STG.E.U8 desc[UR36][R8.64], R4 ;  /* 0x0000000408007986 */ /* 0x0011e2000c101124 */
[----:B------:R-:W-:Y:S05]  /*abf0*/  BRA `(.L_x_4928) ;  /* 0x0000000c00847947 */ /* 0x000fea0003800000 */
.L_x_4925:
        /* <DEDUP_REMOVED lines=10> */
.L_x_4930:
[----:B------:R-:W-:-:S06]  /*aca0*/  HADD2.F32 R17, -RZ, R17.H0_H0 ;  /* 0x20000011ff117230 */ /* 0x000fcc0000004100 */
[----:B------:R-:W0:Y:S02]  /*acb0*/  F2I.FTZ.TRUNC.NTZ R17, R17 ;  /* 0x0000001100117305 */ /* 0x000e24000021f100 */
[----:B0-----:R0:W-:Y:S01]  /*acc0*/  STG.E desc[UR36][R8.64], R17 ;  /* 0x0000001108007986 */ /* 0x0011e2000c101924 */
[----:B------:R-:W-:Y:S05]  /*acd0*/  BRA `(.L_x_4928) ;  /* 0x0000000c004c7947 */ /* 0x000fea0003800000 */
.L_x_4929:
[----:B------:R-:W-:-:S06]  /*ace0*/  HADD2.F32 R17, -RZ, R17.H0_H0 ;  /* 0x20000011ff117230 */ /* 0x000fcc0000004100 */
[----:B------:R-:W0:Y:S02]  /*acf0*/  F2I.FTZ.TRUNC.NTZ R17, R17 ;  /* 0x0000001100117305 */ /* 0x000e24000021f100 */
[----:B0-----:R0:W-:Y:S01]  /*ad00*/  STG.E.U16 desc[UR36][R8.64], R17 ;  /* 0x0000001108007986 */ /* 0x0011e2000c101524 */
[----:B------:R-:W-:Y:S05]  /*ad10*/  BRA `(.L_x_4928) ;  /* 0x0000000c003c7947 */ /* 0x000fea0003800000 */
.L_x_4924:
        /* <DEDUP_REMOVED lines=9> */
.L_x_4932:
[----:B------:R4:W-:Y:S01]  /*adb0*/  STG.E.U16 desc[UR36][R8.64], R17 ;  /* 0x0000001108007986 */ /* 0x0009e2000c101524 */
[----:B------:R-:W-:Y:S05]  /*adc0*/  BRA `(.L_x_4928) ;  /* 0x0000000c00107947 */ /* 0x000fea0003800000 */
.L_x_4931:
        /* <DEDUP_REMOVED lines=10> */
.L_x_4934:
[----:B------:R-:W-:-:S05]  /*ae70*/  HADD2.F32 R0, -RZ, R17.H0_H0 ;  /* 0x20000011ff007230 */ /* 0x000fca0000004100 */
[----:B------:R-:W-:-:S04]  /*ae80*/  F2FP.F16.F32.PACK_AB R0, RZ, R0 ;  /* 0x00000000ff00723e */ /* 0x000fc800000000ff */
[----:B------:R-:W-:-:S05]  /*ae90*/  PRMT R0, R0, 0x5410, RZ ;  /* 0x0000541000007816 */ /* 0x000fca00000000ff */
[----:B------:R2:W-:Y:S01]  /*aea0*/  STG.E desc[UR36][R8.64], R0 ;  /* 0x0000000008007986 */ /* 0x0005e2000c101924 */
[----:B------:R-:W-:Y:S05]  /*aeb0*/  BRA `(.L_x_4928) ;  /* 0x0000000800d47947 */ /* 0x000fea0003800000 */
.L_x_4933:
[----:B------:R-:W-:-:S05]  /*aec0*/  HADD2.F32 R4, -RZ, R17.H0_H0 ;  /* 0x20000011ff047230 */ /* 0x000fca0000004100 */
[----:B------:R-:W-:-:S06]  /*aed0*/  FMUL.FTZ R4, R4, 1 ;  /* 0x3f80000004047820 */ /* 0x000fcc0000410000 */
[----:B------:R-:W0:Y:S02]  /*aee0*/  F2F.F64.F32 R4, R4 ;  /* 0x0000000400047310 */ /* 0x000e240000201800 */
[----:B0-----:R0:W-:Y:S01]  /*aef0*/  STG.E.64 desc[UR36][R8.64], R4 ;  /* 0x0000000408007986 */ /* 0x0011e2000c101b24 */
[----:B------:R-:W-:Y:S05]  /*af00*/  BRA `(.L_x_4928) ;  /* 0x0000000800c07947 */ /* 0x000fea0003800000 */
.L_x_4923:
        /* <DEDUP_REMOVED lines=13> */
.L_x_4937:
[----:B------:R-:W-:Y:S01]  /*afe0*/  HADD2.F32 R17, -RZ, R17.H0_H0 ;  /* 0x20000011ff117230 */ /* 0x000fe20000004100 */
[----:B------:R-:W-:-:S04]  /*aff0*/  CS2R R6, SRZ ;  /* 0x0000000000067805 */ /* 0x000fc8000001ff00 */
[----:B------:R-:W-:-:S06]  /*b000*/  FMUL.FTZ R4, R17, 1 ;  /* 0x3f80000011047820 */ /* 0x000fcc0000410000 */
[----:B------:R-:W0:Y:S02]  /*b010*/  F2F.F64.F32 R4, R4 ;  /* 0x0000000400047310 */ /* 0x000e240000201800 */
[----:B0-----:R0:W-:Y:S01]  /*b020*/  STG.E.128 desc[UR36][R8.64], R4 ;  /* 0x0000000408007986 */ /* 0x0011e2000c101d24 */
[----:B------:R-:W-:Y:S05]  /*b030*/  BRA `(.L_x_4928) ;  /* 0x0000000800747947 */ /* 0x000fea0003800000 */
.L_x_4936:
        /* <DEDUP_REMOVED lines=21> */
.L_x_4941:
[----:B------:R-:W-:Y:S05]  /*b190*/  BSYNC B0 ;  /* 0x0000000000007941 */ /* 0x000fea0003800000 */
.L_x_4940:
[----:B------:R-:W-:-:S05]  /*b1a0*/  LOP3.LUT R5, R0, R5, RZ, 0xfc, !PT ;  /* 0x0000000500057212 */ /* 0x000fca00078efcff */
[----:B------:R0:W-:Y:S01]  /*b1b0*/  STG.E.U8 desc[UR36][R8.64], R5 ;  /* 0x0000000508007986 */ /* 0x0001e2000c101124 */
[----:B------:R-:W-:Y:S05]  /*b1c0*/  BRA `(.L_x_4928) ;  /* 0x0000000800107947 */ /* 0x000fea0003800000 */
.L_x_4939:
        /* <DEDUP_REMOVED lines=13> */
.L_x_4943:
[----:B------:R-:W-:Y:S01]  /*b2a0*/  IMAD.MOV.U32 R0, RZ, RZ, 0x7f ;  /* 0x0000007fff007424 */ /* 0x000fe200078e00ff */
[----:B------:R-:W-:-:S04]  /*b2b0*/  ISETP.GT.U32.AND P0, PT, R3, 0x7f800000, PT ;  /* 0x7f8000000300780c */ /* 0x000fc80003f04070 */
[----:B------:R-:W-:-:S09]  /*b2c0*/  SEL R0, R0, 0x7c, P0 ;  /* 0x0000007c00007807 */ /* 0x000fd20000000000 */
.L_x_4944:
[----:B------:R-:W-:Y:S05]  /*b2d0*/  BSYNC B0 ;  /* 0x0000000000007941 */ /* 0x000fea0003800000 */
.L_x_4942:
[----:B------:R-:W-:-:S04]  /*b2e0*/  LOP3.LUT R3, R17, 0x80000000, RZ, 0xc0, !PT ;  /* 0x8000000011037812 */ /* 0x000fc800078ec0ff */
[----:B------:R-:W-:-:S04]  /*b2f0*/  SHF.R.U32.HI R3, RZ, 0x18, R3 ;  /* 0x00000018ff037819 */ /* 0x000fc80000011603 */
[----:B------:R-:W-:-:S05]  /*b300*/  LOP3.LUT R3, R0, R3, RZ, 0xfc, !PT ;  /* 0x0000000300037212 */ /* 0x000fca00078efcff */
[----:B------:R0:W-:Y:S01]  /*b310*/  STG.E.U8 desc[UR36][R8.64], R3 ;  /* 0x0000000308007986 */ /* 0x0001e2000c101124 */
[----:B------:R-:W-:Y:S05]  /*b320*/  BRA `(.L_x_4928) ;  /* 0x0000000400b87947 */ /* 0x000fea0003800000 */
.L_x_4938:
[----:B------:R-:W-:-:S05]  /*b330*/  HADD2.F32 R0, -RZ, R17.H0_H0 ;  /* 0x20000011ff007230 */ /* 0x000fca0000004100 */
[----:B------:R-:W-:-:S05]  /*b340*/  F2FP.BF16.F32.PACK_AB R0, RZ, R0 ;  /* 0x00000000ff00723e */ /* 0x000fca00000010ff */
[----:B------:R0:W-:Y:S01]  /*b350*/  STG.E.U16 desc[UR36][R8.64], R0 ;  /* 0x0000000008007986 */ /* 0x0001e2000c101524 */
[----:B------:R-:W-:Y:S05]  /*b360*/  BRA `(.L_x_4928) ;  /* 0x0000000400a87947 */ /* 0x000fea0003800000 */
.L_x_4935:
        /* <DEDUP_REMOVED lines=12> */
.L_x_4947:
        /* <DEDUP_REMOVED lines=17> */
.L_x_4950:
[----:B------:R-:W-:-:S04]  /*b540*/  LOP3.LUT R3, R17, 0x80000000, RZ, 0xc0, !PT ;  /* 0x8000000011037812 */ /* 0x000fc800078ec0ff */
[----:B------:R-:W-:-:S04]  /*b550*/  SHF.R.U32.HI R3, RZ, 0x18, R3 ;  /* 0x00000018ff037819 */ /* 0x000fc80000011603 */
[----:B------:R-:W-:-:S04]  /*b560*/  LOP3.LUT R0, R0, R3, RZ, 0xfc, !PT ;  /* 0x0000000300007212 */ /* 0x000fc800078efcff */
[----:B------:R-:W-:-:S07]  /*b570*/  PRMT R4, R0, 0x7610, R4 ;  /* 0x0000761000047816 */ /* 0x000fce0000000004 */
.L_x_4949:
[----:B------:R-:W-:Y:S05]  /*b580*/  BSYNC B0 ;  /* 0x0000000000007941 */ /* 0x000fea0003800000 */
.L_x_4948:
[----:B------:R0:W-:Y:S01]  /*b590*/  STG.E.U8 desc[UR36][R8.64], R4 ;  /* 0x0000000408007986 */ /* 0x0001e2000c101124 */
[----:B------:R-:W-:Y:S05]  /*b5a0*/  BRA `(.L_x_4928) ;  /* 0x0000000400187947 */ /* 0x000fea0003800000 */
.L_x_4946:
        /* <DEDUP_REMOVED lines=17> */
.L_x_4953:
[----:B------:R-:W-:-:S04]  /*b6c0*/  LOP3.LUT R3, R17, 0x80000000, RZ, 0xc0, !PT ;  /* 0x8000000011037812 */ /* 0x000fc800078ec0ff */
[----:B------:R-:W-:-:S04]  /*b6d0*/  SHF.R.U32.HI R3, RZ, 0x18, R3 ;  /* 0x00000018ff037819 */ /* 0x000fc80000011603 */
[----:B------:R-:W-:-:S04]  /*b6e0*/  LOP3.LUT R0, R0, R3, RZ, 0xfc, !PT ;  /* 0x0000000300007212 */ /* 0x000fc800078efcff */
[----:B------:R-:W-:-:S07]  /*b6f0*/  PRMT R4, R0, 0x7610, R4 ;  /* 0x0000761000047816 */ /* 0x000fce0000000004 */
.L_x_4952:
[----:B------:R-:W-:Y:S05]  /*b700*/  BSYNC B0 ;  /* 0x0000000000007941 */ /* 0x000fea0003800000 */
.L_x_4951:
[----:B------:R0:W-:Y:S01]  /*b710*/  STG.E.U8 desc[UR36][R8.64], R4 ;  /* 0x0000000408007986 */ /* 0x0001e2000c101124 */
[----:B------:R-:W-:Y:S05]  /*b720*/  BRA `(.L_x_4928) ;  /* 0x0000000000b87947 */ /* 0x000fea0003800000 */
.L_x_4945:
        /* <DEDUP_REMOVED lines=22> */
.L_x_4927:
        /* <DEDUP_REMOVED lines=16> */
.L_x_4956:
[----:B------:R-:W-:Y:S05]  /*b990*/  BRA `(.L_x_4928) ;  /* 0x00000000001c7947 */ /* 0x000fea0003800000 */
.L_x_4955:
[----:B------:R-:W-:-:S06]  /*b9a0*/  HADD2.F32 R4, -RZ, R17.H0_H0 ;  /* 0x20000011ff047230 */ /* 0x000fcc0000004100 */
[----:B------:R-:W0:Y:S02]  /*b9b0*/  F2I.U64.TRUNC R4, R4 ;  /* 0x0000000400047311 */ /* 0x000e24000020d800 */
[----:B0-----:R0:W-:Y:S01]  /*b9c0*/  STG.E.64 desc[UR36][R8.64], R4 ;  /* 0x0000000408007986 */ /* 0x0011e2000c101b24 */
[----:B------:R-:W-:Y:S05]  /*b9d0*/  BRA `(.L_x_4928) ;  /* 0x00000000000c7947 */ /* 0x000fea0003800000 */
.L_x_4954:
[----:B------:R-:W-:-:S06]  /*b9e0*/  HADD2.F32 R17, -RZ, R17.H0_H0 ;  /* 0x20000011ff117230 */ /* 0x000fcc0000004100 */
[----:B------:R-:W0:Y:S02]  /*b9f0*/  F2I.FTZ.U32.TRUNC.NTZ R17, R17 ;  /* 0x0000001100117305 */ /* 0x000e24000021f000 */
[----:B0-----:R0:W-:Y:S02]  /*ba00*/  STG.E desc[UR36][R8.64], R17 ;  /* 0x0000001108007986 */ /* 0x0011e4000c101924 */
.L_x_4928:
[----:B------:R-:W-:-:S07]  /*ba10*/  VIADD R23, R23, 0x80 ;  /* 0x0000008017177836 */ /* 0x000fce0000000000 */
.L_x_4888:
[----:B------:R-:W-:Y:S05]  /*ba20*/  BSYNC B6 ;  /* 0x0000000000067941 */ /* 0x000fea0003800000 */
.L_x_4887:
[----:B------:R-:W-:-:S13]  /*ba30*/  ISETP.GE.AND P0, PT, R23, R16, PT ;  /* 0x000000101700720c */ /* 0x000fda0003f06270 */
[----:B------:R-:W-:Y:S05]  /*ba40*/  @P0 EXIT ;  /* 0x000000000000094d */ /* 0x000fea0003800000 */
[----:B012-4-:R-:W0:Y:S01]  /*ba50*/  LDC.64 R4, c[0x0][0x218] ;  /* 0x00008600ff047b82 */ /* 0x017e220000000a00 */
[----:B---3--:R-:W-:Y:S01]  /*ba60*/  PRMT R0, R19, 0x9910, RZ ;  /* 0x0000991013007816 */ /* 0x008fe200000000ff */
        /* <DEDUP_REMOVED lines=17> */
[----:B0-----:R-:W-:Y:S01]  /*bb80*/  STG.E.U8 desc[UR36][R2.64], R5 ;  /* 0x0000000502007986 */ /* 0x001fe2000c101124 */
[----:B------:R-:W-:Y:S05]  /*bb90*/  EXIT ;  /* 0x000000000000794d */ /* 0x000fea0003800000 */
.L_x_4960:
[----:B------:R-:W-:-:S06]  /*bba0*/  HADD2.F32 R5, -RZ, R18.H0_H0 ;  /* 0x20000012ff057230 */ /* 0x000fcc0000004100 */
[----:B------:R-:W0:Y:S02]  /*bbb0*/  F2I.S64.TRUNC R4, R5 ;  /* 0x0000000500047311 */ /* 0x000e24000020d900 */
[----:B0-----:R-:W-:Y:S01]  /*bbc0*/  STG.E.U8 desc[UR36][R2.64], R4 ;  /* 0x0000000402007986 */ /* 0x001fe2000c101124 */
[----:B------:R-:W-:Y:S05]  /*bbd0*/  EXIT ;  /* 0x000000000000794d */ /* 0x000fea0003800000 */
.L_x_4959:
        /* <DEDUP_REMOVED lines=10> */
.L_x_4963:
[----:B------:R-:W-:-:S04]  /*bc80*/  HADD2.F32 R18, -RZ, R18.H0_H0 ;  /* 0x20000012ff127230 */ /* 0x000fc80000004100 */
[----:B------:R-:W0:Y:S02]  /*bc90*/  F2I.FTZ.TRUNC.NTZ R5, R18 ;  /* 0x0000001200057305 */ /* 0x000e24000021f100 */
[----:B0-----:R-:W-:Y:S01]  /*bca0*/  STG.E desc[UR36][R2.64], R5 ;  /* 0x0000000502007986 */ /* 0x001fe2000c101924 */
[----:B------:R-:W-:Y:S05]  /*bcb0*/  EXIT ;  /* 0x000000000000794d */ /* 0x000fea0003800000 */
.L_x_4962:
[----:B------:R-:W-:-:S04]  /*bcc0*/  HADD2.F32 R18, -RZ, R18.H0_H0 ;  /* 0x20000012ff127230 */ /* 0x000fc80000004100 */
[----:B------:R-:W0:Y:S02]  /*bcd0*/  F2I.FTZ.TRUNC.NTZ R5, R18 ;  /* 0x0000001200057305 */ /* 0x000e24000021f100 */
[----:B0-----:R-:W-:Y:S01]  /*bce0*/  STG.E.U16 desc[UR36][R2.64], R5 ;  /* 0x0000000502007986 */ /* 0x001fe2000c101524 */
[----:B------:R-:W-:Y:S05]  /*bcf0*/  EXIT ;  /* 0x000000000000794d */ /* 0x000fea0003800000 */
.L_x_4958:
        /* <DEDUP_REMOVED lines=9> */
.L_x_4965:
[----:B------:R-:W-:Y:S01]  /*bd90*/  STG.E.U16 desc[UR36][R2.64], R18 ;  /* 0x0000001202007986 */ /* 0x000fe2000c101524 */
[----:B------:R-:W-:Y:S05]  /*bda0*/  EXIT ;  /* 0x000000000000794d */ /* 0x000fea0003800000 */
.L_x_4964:
        /* <DEDUP_REMOVED lines=10> */
.L_x_4967:
[----:B------:R-:W-:-:S05]  /*be50*/  HADD2.F32 R0, -RZ, R18.H0_H0 ;  /* 0x20000012ff007230 */ /* 0x000fca0000004100 */
[----:B------:R-:W-:-:S04]  /*be60*/  F2FP.F16.F32.PACK_AB R0, RZ, R0 ;  /* 0x00000000ff00723e */ /* 0x000fc800000000ff */
[----:B------:R-:W-:-:S05]  /*be70*/  PRMT R0, R0, 0x5410, RZ ;  /* 0x0000541000007816 */ /* 0x000fca00000000ff */
[----:B------:R-:W-:Y:S01]  /*be80*/  STG.E desc[UR36][R2.64], R0 ;  /* 0x0000000002007986 */ /* 0x000fe2000c101924 */
[----:B------:R-:W-:Y:S05]  /*be90*/  EXIT ;  /* 0x000000000000794d */ /* 0x000fea0003800000 */
.L_x_4966:
[----:B------:R-:W-:-:S05]  /*bea0*/  HADD2.F32 R4, -RZ, R18.H0_H0 ;  /* 0x20000012ff047230 */ /* 0x000fca0000004100 */
[----:B------:R-:W-:-:S06]  /*beb0*/  FMUL.FTZ R4, R4, 1 ;  /* 0x3f80000004047820 */ /* 0x000fcc0000410000 */
[----:B------:R-:W0:Y:S02]  /*bec0*/  F2F.F64.F32 R4, R4 ;  /* 0x0000000400047310 */ /* 0x000e240000201800 */
[----:B0-----:R-:W-:Y:S01]  /*bed0*/  STG.E.64 desc[UR36][R2.64], R4 ;  /* 0x0000000402007986 */ /* 0x001fe2000c101b24 */
[----:B------:R-:W-:Y:S05]  /*bee0*/  EXIT ;  /* 0x000000000000794d */ /* 0x000fea0003800000 */
.L_x_4957:
        /* <DEDUP_REMOVED lines=13> */
.L_x_4970:
[----:B------:R-:W-:Y:S01]  /*bfc0*/  HADD2.F32 R18, -RZ, R18.H0_H0 ;  /* 0x20000012ff127230 */ /* 0x000fe20000004100 */
[----:B------:R-:W-:-:S04]  /*bfd0*/  CS2R R6, SRZ ;  /* 0x0000000000067805 */ /* 0x000fc8000001ff00 */
[----:B------:R-:W-:-:S06]  /*bfe0*/  FMUL.FTZ R4, R18, 1 ;  /* 0x3f80000012047820 */ /* 0x000fcc0000410000 */
[----:B------:R-:W0:Y:S02]  /*bff0*/  F2F.F64.F32 R4, R4 ;  /* 0x0000000400047310 */ /* 0x000e240000201800 */
[----:B0-----:R-:W-:Y:S01]  /*c000*/  STG.E.128 desc[UR36][R2.64], R4 ;  /* 0x0000000402007986 */ /* 0x001fe2000c101d24 */
[----:B------:R-:W-:Y:S05]  /*c010*/  EXIT ;  /* 0x000000000000794d */ /* 0x000fea0003800000 */
.L_x_4969:
        /* <DEDUP_REMOVED lines=21> */
.L_x_4974:
[----:B------:R-:W-:Y:S05]  /*c170*/  BSYNC B0 ;  /* 0x0000000000007941 */ /* 0x000fea0003800000 */
.L_x_4973:
[----:B------:R-:W-:-:S05]  /*c180*/  LOP3.LUT R5, R0, R5, RZ, 0xfc, !PT ;  /* 0x0000000500057212 */ /* 0x000fca00078efcff */
[----:B------:R-:W-:Y:S01]  /*c190*/  STG.E.U8 desc[UR36][R2.64], R5 ;  /* 0x0000000502007986 */ /* 0x000fe2000c101124 */
[----:B------:R-:W-:Y:S05]  /*c1a0*/  EXIT ;  /* 0x000000000000794d */ /* 0x000fea0003800000 */
.L_x_4972:
        /* <DEDUP_REMOVED lines=13> */
.L_x_4976:
[----:B------:R-:W-:Y:S01]  /*c280*/  IMAD.MOV.U32 R0, RZ, RZ, 0x7f ;  /* 0x0000007fff007424 */ /* 0x000fe200078e00ff */
[----:B------:R-:W-:-:S04]  /*c290*/  ISETP.GT.U32.AND P0, PT, R4, 0x7f800000, PT ;  /* 0x7f8000000400780c */ /* 0x000fc80003f04070 */
[----:B------:R-:W-:-:S09]  /*c2a0*/  SEL R0, R0, 0x7c, P0 ;  /* 0x0000007c00007807 */ /* 0x000fd20000000000 */
.L_x_4977:
[----:B------:R-:W-:Y:S05]  /*c2b0*/  BSYNC B0 ;  /* 0x0000000000007941 */ /* 0x000fea0003800000 */
.L_x_4975:
[----:B------:R-:W-:-:S04]  /*c2c0*/  LOP3.LUT R4, R5, 0x80000000, RZ, 0xc0, !PT ;  /* 0x8000000005047812 */ /* 0x000fc800078ec0ff */
[----:B------:R-:W-:-:S04]  /*c2d0*/  SHF.R.U32.HI R5, RZ, 0x18, R4 ;  /* 0x00000018ff057819 */ /* 0x000fc80000011604 */
[----:B------:R-:W-:-:S05]  /*c2e0*/  LOP3.LUT R5, R0, R5, RZ, 0xfc, !PT ;  /* 0x0000000500057212 */ /* 0x000fca00078efcff */
[----:B------:R-:W-:Y:S01]  /*c2f0*/  STG.E.U8 desc[UR36][R2.64], R5 ;  /* 0x0000000502007986 */ /* 0x000fe2000c101124 */
[----:B------:R-:W-:Y:S05]  /*c300*/  EXIT ;  /* 0x000000000000794d */ /* 0x000fea0003800000 */
.L_x_4971:
[----:B------:R-:W-:-:S05]  /*c310*/  HADD2.F32 R0, -RZ, R18.H0_H0 ;  /* 0x20000012ff007230 */ /* 0x000fca0000004100 */
[----:B------:R-:W-:-:S05]  /*c320*/  F2FP.BF16.F32.PACK_AB R0, RZ, R0 ;  /* 0x00000000ff00723e */ /* 0x000fca00000010ff */
[----:B------:R-:W-:Y:S01]  /*c330*/  STG.E.U16 desc[UR36][R2.64], R0 ;  /* 0x0000000002007986 */ /* 0x000fe2000c101524 */
[----:B------:R-:W-:Y:S05]  /*c340*/  EXIT ;  /* 0x000000000000794d */ /* 0x000fea0003800000 */
.L_x_4968:
        /* <DEDUP_REMOVED lines=12> */
.L_x_4980:
        /* <DEDUP_REMOVED lines=17> */
.L_x_4983:
[----:B------:R-:W-:-:S04]  /*c520*/  LOP3.LUT R0, R7, 0x80000000, RZ, 0xc0, !PT ;  /* 0x8000000007007812 */ /* 0x000fc800078ec0ff */
[----:B------:R-:W-:-:S04]  /*c530*/  SHF.R.U32.HI R5, RZ, 0x18, R0 ;  /* 0x00000018ff057819 */ /* 0x000fc80000011600 */
[----:B------:R-:W-:-:S04]  /*c540*/  LOP3.LUT R4, R4, R5, RZ, 0xfc, !PT ;  /* 0x0000000504047212 */ /* 0x000fc800078efcff */
[----:B------:R-:W-:-:S07]  /*c550*/  PRMT R0, R4, 0x7610, R0 ;  /* 0x0000761004007816 */ /* 0x000fce0000000000 */
.L_x_4982:
[----:B------:R-:W-:Y:S05]  /*c560*/  BSYNC B0 ;  /* 0x0000000000007941 */ /* 0x000fea0003800000 */
.L_x_4981:
[----:B------:R-:W-:Y:S01]  /*c570*/  STG.E.U8 desc[UR36][R2.64], R0 ;  /* 0x0000000002007986 */ /* 0x000fe2000c101124 */
[----:B------:R-:W-:Y:S05]  /*c580*/  EXIT ;  /* 0x000000000000794d */ /* 0x000fea0003800000 */
.L_x_4979:
        /* <DEDUP_REMOVED lines=17> */
.L_x_4986:
[----:B------:R-:W-:-:S04]  /*c6a0*/  LOP3.LUT R0, R7, 0x80000000, RZ, 0xc0, !PT ;  /* 0x8000000007007812 */ /* 0x000fc800078ec0ff */
[----:B------:R-:W-:-:S04]  /*c6b0*/  SHF.R.U32.HI R5, RZ, 0x18, R0 ;  /* 0x00000018ff057819 */ /* 0x000fc80000011600 */
[----:B------:R-:W-:-:S04]  /*c6c0*/  LOP3.LUT R4, R4, R5, RZ, 0xfc, !PT ;  /* 0x0000000504047212 */ /* 0x000fc800078efcff */
[----:B------:R-:W-:-:S07]  /*c6d0*/  PRMT R0, R4, 0x7610, R0 ;  /* 0x0000761004007816 */ /* 0x000fce0000000000 */
.L_x_4985:
[----:B------:R-:W-:Y:S05]  /*c6e0*/  BSYNC B0 ;  /* 0x0000000000007941 */ /* 0x000fea0003800000 */
.L_x_4984:
[----:B------:R-:W-:Y:S01]  /*c6f0*/  STG.E.U8 desc[UR36][R2.64], R0 ;  /* 0x0000000002007986 */ /* 0x000fe2000c101124 */
[----:B------:R-:W-:Y:S05]  /*c700*/  EXIT ;  /* 0x000000000000794d */ /* 0x000fea0003800000 */
.L_x_4978:
        /* <DEDUP_REMOVED lines=22> */
.L_x_4961:
        /* <DEDUP_REMOVED lines=16> */
.L_x_4989:
[----:B------:R-:W-:Y:S05]  /*c970*/  EXIT ;  /* 0x000000000000794d */ /* 0x000fea0003800000 */
.L_x_4988:
[----:B------:R-:W-:-:S06]  /*c980*/  HADD2.F32 R4, -RZ, R18.H0_H0 ;  /* 0x20000012ff047230 */ /* 0x000fcc0000004100 */
[----:B------:R-:W0:Y:S02]  /*c990*/  F2I.U64.TRUNC R4, R4 ;  /* 0x0000000400047311 */ /* 0x000e24000020d800 */
[----:B0-----:R-:W-:Y:S01]  /*c9a0*/  STG.E.64 desc[UR36][R2.64], R4 ;  /* 0x0000000402007986 */ /* 0x001fe2000c101b24 */
[----:B------:R-:W-:Y:S05]  /*c9b0*/  EXIT ;  /* 0x000000000000794d */ /* 0x000fea0003800000 */
.L_x_4987:
[----:B------:R-:W-:-:S04]  /*c9c0*/  HADD2.F32 R18, -RZ, R18.H0_H0 ;  /* 0x20000012ff127230 */ /* 0x000fc80000004100 */
[----:B------:R-:W0:Y:S02]  /*c9d0*/  F2I.FTZ.U32.TRUNC.NTZ R5, R18 ;  /* 0x0000001200057305 */ /* 0x000e24000021f000 */
[----:B0-----:R-:W-:Y:S01]  /*c9e0*/  STG.E desc[UR36][R2.64], R5 ;  /* 0x0000000502007986 */ /* 0x001fe2000c101924 */
[----:B------:R-:W-:Y:S05]  /*c9f0*/  EXIT ;  /* 0x000000000000794d */ /* 0x000fea0003800000 */
.L_x_4990:
        /* <DEDUP_REMOVED lines=16> */
.L_x_32058:


//--------------------- .text._ZN2at6native18elementwise_kernelILi128ELi4EZNS0_22gpu_kernel_impl_nocastINS0_13BinaryFunctorIN3c104HalfES5_S5_ZZZNS0_21heaviside_kernel_cudaERNS_18TensorIteratorBaseEENKUlvE_clEvENKUlvE6_clEvEUlS5_S5_E_EEEEvS7_RKT_EUliE_EEviT1_ --------------------------
	.section	.text._ZN2at6native18elementwise_kernelILi128ELi4EZNS0_22gpu_kernel_impl_nocastINS0_13BinaryFunctorIN3c104HalfES5_S5_ZZZNS0_21heaviside_kernel_cudaERNS_18TensorIteratorBaseEENKUlvE_clEvENKUlvE6_clEvEUlS5_S5_E_EEEEvS7_RKT_EUliE_EEviT1_,"ax",@progbits
	.align	128
        .global         _ZN2at6native18elementwise_kernelILi128ELi4EZNS0_22gpu_kernel_impl_nocastINS0_13BinaryFunctorIN3c104HalfES5_S5_ZZZNS0_21heaviside_kernel_cudaERNS_18TensorIteratorBaseEENKUlvE_clEvENKUlvE6_clEvEUlS5_S5_E_EEEEvS7_RKT_EUliE_EEviT1_
        .type           _ZN2at6native18elementwise_kernelILi128ELi4EZNS0_22gpu_kernel_impl_nocastINS0_13BinaryFunctorIN3c104HalfES5_S5_ZZZNS0_21heaviside_kernel_cudaERNS_18TensorIteratorBaseEENKUlvE_clEvENKUlvE6_clEvEUlS5_S5_E_EEEEvS7_RKT_EUliE_EEviT1_,@function
        .size           _ZN2at6native18elementwise_kernelILi128ELi4EZNS0_22gpu_kernel_impl_nocastINS0_13BinaryFunctorIN3c104HalfES5_S5_ZZZNS0_21heaviside_kernel_cudaERNS_18TensorIteratorBaseEENKUlvE_clEvENKUlvE6_clEvEUlS5_S5_E_EEEEvS7_RKT_EUliE_EEviT1_,(.L_x_32059 - _ZN2at6native18elementwise_kernelILi128ELi4EZNS0_22gpu_kernel_impl_nocastINS0_13BinaryFunctorIN3c104HalfES5_S5_ZZZNS0_21heaviside_kernel_cudaERNS_18TensorIteratorBaseEENKUlvE_clEvENKUlvE6_clEvEUlS5_S5_E_EEEEvS7_RKT_EUliE_EEviT1_)
        .other          _ZN2at6native18elementwise_kernelILi128ELi4EZNS0_22gpu_kernel_impl_nocastINS0_13BinaryFunctorIN3c104HalfES5_S5_ZZZNS0_21heaviside_kernel_cudaERNS_18TensorIteratorBaseEENKUlvE_clEvENKUlvE6_clEvEUlS5_S5_E_EEEEvS7_RKT_EUliE_EEviT1_,@"STO_CUDA_ENTRY STV_DEFAULT"
_ZN2at6native18elementwise_kernelILi128ELi4EZNS0_22gpu_kernel_impl_nocastINS0_13BinaryFunctorIN3c104HalfES5_S5_ZZZNS0_21heaviside_kernel_cudaERNS_18TensorIteratorBaseEENKUlvE_clEvENKUlvE6_clEvEUlS5_S5_E_EEEEvS7_RKT_EUliE_EEviT1_:
.text._ZN2at6native18elementwise_kernelILi128ELi4EZNS0_22gpu_kernel_impl_nocastINS0_13BinaryFunctorIN3c104HalfES5_S5_ZZZNS0_21heaviside_kernel_cudaERNS_18TensorIteratorBaseEENKUlvE_clEvENKUlvE6_clEvEUlS5_S5_E_EEEEvS7_RKT_EUliE_EEviT1_:
        /* <DEDUP_REMOVED lines=363> */
.L_x_4993:
        /* <DEDUP_REMOVED lines=11> */
[----:B------:R-:W-:Y:S01]  /*1760*/  IADD3.X R5, RZ, UR9, RZ, P1, !PT ;  /* 0x00000009ff057c10 */ /* 0x000fe20008ffe4ff */
[----:B--2---:R-:W-:-:S05]  /*1770*/  HADD2.F32 R0, -RZ, R6.H0_H0 ;  /* 0x20000006ff007230 */ /* 0x004fca0000004100 */
[----:B------:R-:W-:-:S13]  /*1780*/  FSETP.NEU.FTZ.AND P0, PT, R0, RZ, PT ;  /* 0x000000ff0000720b */ /* 0x000fda0003f1d000 */
[----:B------:R-:W-:-:S04]  /*1790*/  @P0 FSET.BF.GT.FTZ.AND R0, R0, RZ, PT ;  /* 0x000000ff0000020a */ /* 0x000fc80003814000 */
[----:B------:R-:W-:-:S04]  /*17a0*/  @P0 F2FP.F16.F32.PACK_AB R0, RZ, R0 ;  /* 0x00000000ff00023e */ /* 0x000fc800000000ff */
[----:B---3--:R-:W-:-:S05]  /*17b0*/  @P0 PRMT R11, R0, 0x7610, R11 ;  /* 0x00007610000b0816 */ /* 0x008fca000000000b */
[----:B------:R0:W-:Y:S02]  /*17c0*/  STG.E.U16 desc[UR4][R4.64], R11 ;  /* 0x0000000b04007986 */ /* 0x0001e4000c101504 */
.L_x_4992:
[----:B------:R-:W-:Y:S05]  /*17d0*/  BSYNC B0 ;  /* 0x0000000000007941 */ /* 0x000fea0003800000 */
.L_x_4991:
        /* <DEDUP_REMOVED lines=356> */
.L_x_4996:
        /* <DEDUP_REMOVED lines=373> */
.L_x_4997:
        /* <DEDUP_REMOVED lines=18> */
.L_x_4995:
[----:B------:R-:W-:Y:S05]  /*4690*/  BSYNC B0 ;  /* 0x0000000000007941 */ /* 0x000fea0003800000 */
.L_x_4994:
        /* <DEDUP_REMOVED lines=355> */
.L_x_4998:
        /* <DEDUP_REMOVED lines=10> */
[----:B------:R-:W-:Y:S01]  /*5d70*/  IADD3.X R5, RZ, UR7, RZ, P1, !PT ;  /* 0x00000007ff057c10 */ /* 0x000fe20008ffe4ff */
[----:B--2---:R-:W-:-:S05]  /*5d80*/  HADD2.F32 R0, -RZ, R2.H0_H0 ;  /* 0x20000002ff007230 */ /* 0x004fca0000004100 */
[----:B------:R-:W-:-:S13]  /*5d90*/  FSETP.NEU.FTZ.AND P0, PT, R0, RZ, PT ;  /* 0x000000ff0000720b */ /* 0x000fda0003f1d000 */
[----:B------:R-:W-:-:S04]  /*5da0*/  @P0 FSET.BF.GT.FTZ.AND R0, R0, RZ, PT ;  /* 0x000000ff0000020a */ /* 0x000fc80003814000 */
[----:B------:R-:W-:-:S04]  /*5db0*/  @P0 F2FP.F16.F32.PACK_AB R0, RZ, R0 ;  /* 0x00000000ff00023e */ /* 0x000fc800000000ff */
[----:B---3--:R-:W-:-:S05]  /*5dc0*/  @P0 PRMT R9, R0, 0x7610, R9 ;  /* 0x0000761000090816 */ /* 0x008fca0000000009 */
[----:B------:R-:W-:Y:S01]  /*5dd0*/  STG.E.U16 desc[UR4][R4.64], R9 ;  /* 0x0000000904007986 */ /* 0x000fe2000c101504 */
[----:B------:R-:W-:Y:S05]  /*5de0*/  EXIT ;  /* 0x000000000000794d */ /* 0x000fea0003800000 */
.L_x_4999:
        /* <DEDUP_REMOVED lines=9> */
.L_x_32059:


//--------------------- .text._ZN2at6native27unrolled_elementwise_kernelINS0_13BinaryFunctorIN3c104HalfES4_S4_ZZZNS0_21heaviside_kernel_cudaERNS_18TensorIteratorBaseEENKUlvE_clEvENKUlvE6_clEvEUlS4_S4_E_EESt5arrayIPcLm3EELi4E23TrivialOffsetCalculatorILi2EjESE_ILi1EjENS0_6memory15LoadWithoutCastENSH_16StoreWithoutCastEEEviT_T0_T2_T3_T4_T5_ --------------------------
	.section	.text._ZN2at6native27unrolled_elementwise_kernelINS0_13BinaryFunctorIN3c104HalfES4_S4_ZZZNS0_21heaviside_kernel_cudaERNS_18TensorIteratorBaseEENKUlvE_clEvENKUlvE6_clEvEUlS4_S4_E_EESt5arrayIPcLm3EELi4E23TrivialOffsetCalculatorILi2EjESE_ILi1EjENS0_6memory15LoadWithoutCastENSH_16StoreWithoutCastEEEviT_T0_T2_T3_T4_T5_,"ax",@progbits
	.align	128
        .global         _ZN2at6native27unrolled_elementwise_kernelINS0_13BinaryFunctorIN3c104HalfES4_S4_ZZZNS0_21heaviside_kernel_cudaERNS_18TensorIteratorBaseEENKUlvE_clEvENKUlvE6_clEvEUlS4_S4_E_EESt5arrayIPcLm3EELi4E23TrivialOffsetCalculatorILi2EjESE_ILi1EjENS0_6memory15LoadWithoutCastENSH_16StoreWithoutCastEEEviT_T0_T2_T3_T4_T5_
        .type           _ZN2at6native27unrolled_elementwise_kernelINS0_13BinaryFunctorIN3c104HalfES4_S4_ZZZNS0_21heaviside_kernel_cudaERNS_18TensorIteratorBaseEENKUlvE_clEvENKUlvE6_clEvEUlS4_S4_E_EESt5arrayIPcLm3EELi4E23TrivialOffsetCalculatorILi2EjESE_ILi1EjENS0_6memory15LoadWithoutCastENSH_16StoreWithoutCastEEEviT_T0_T2_T3_T4_T5_,@function
        .size           _ZN2at6native27unrolled_elementwise_kernelINS0_13BinaryFunctorIN3c104HalfES4_S4_ZZZNS0_21heaviside_kernel_cudaERNS_18TensorIteratorBaseEENKUlvE_clEvENKUlvE6_clEvEUlS4_S4_E_EESt5arrayIPcLm3EELi4E23TrivialOffsetCalculatorILi2EjESE_ILi1EjENS0_6memory15LoadWithoutCastENSH_16StoreWithoutCastEEEviT_T0_T2_T3_T4_T5_,(.L_x_32060 - _ZN2at6native27unrolled_elementwise_kernelINS0_13BinaryFunctorIN3c104HalfES4_S4_ZZZNS0_21heaviside_kernel_cudaERNS_18TensorIteratorBaseEENKUlvE_clEvENKUlvE6_clEvEUlS4_S4_E_EESt5arrayIPcLm3EELi4E23TrivialOffsetCalculatorILi2EjESE_ILi1EjENS0_6memory15LoadWithoutCastENSH_16StoreWithoutCastEEEviT_T0_T2_T3_T4_T5_)
        .other          _ZN2at6native27unrolled_elementwise_kernelINS0_13BinaryFunctorIN3c104HalfES4_S4_ZZZNS0_21heaviside_kernel_cudaERNS_18TensorIteratorBaseEENKUlvE_clEvENKUlvE6_clEvEUlS4_S4_E_EESt5arrayIPcLm3EELi4E23TrivialOffsetCalculatorILi2EjESE_ILi1EjENS0_6memory15LoadWithoutCastENSH_16StoreWithoutCastEEEviT_T0_T2_T3_T4_T5_,@"STO_CUDA_ENTRY STV_DEFAULT"
_ZN2at6native27unrolled_elementwise_kernelINS0_13BinaryFunctorIN3c104HalfES4_S4_ZZZNS0_21heaviside_kernel_cudaERNS_18TensorIteratorBaseEENKUlvE_clEvENKUlvE6_clEvEUlS4_S4_E_EESt5arrayIPcLm3EELi4E23TrivialOffsetCalculatorILi2EjESE_ILi1EjENS0_6memory15LoadWithoutCastENSH_16StoreWithoutCastEEEviT_T0_T2_T3_T4_T5_:
.text._ZN2at6native27unrolled_elementwise_kernelINS0_13BinaryFunctorIN3c104HalfES4_S4_ZZZNS0_21heaviside_kernel_cudaERNS_18TensorIteratorBaseEENKUlvE_clEvENKUlvE6_clEvEUlS4_S4_E_EESt5arrayIPcLm3EELi4E23TrivialOffsetCalculatorILi2EjESE_ILi1EjENS0_6memory15LoadWithoutCastENSH_16StoreWithoutCastEEEviT_T0_T2_T3_T4_T5_:
        /* <DEDUP_REMOVED lines=51> */
[----:B------:R-:W-:-:S05]  /*0330*/  IMAD.MOV.U32 R7, RZ, RZ, R17 ;  /* 0x000000ffff077224 */ /* 0x000fca00078e0011 */
[C---:B-1----:R-:W-:Y:S01]  /*0340*/  IADD3 R13, R7.reuse, 0x100, RZ ;  /* 0x00000100070d7810 */ /* 0x042fe20007ffe0ff */
[C---:B------:R-:W-:Y:S02]  /*0350*/  VIADD R15, R7.reuse, 0x80 ;  /* 0x00000080070f7836 */ /* 0x040fe40000000000 */
[----:B0-----:R-:W-:Y:S02]  /*0360*/  VIADD R11, R7, 0x180 ;  /* 0x00000180070b7836 */ /* 0x001fe40000000000 */
[----:B------:R-:W-:Y:S01]  /*0370*/  @!P3 IMAD.MOV.U32 R7, RZ, RZ, R15 ;  /* 0x000000ffff07b224 */ /* 0x000fe200078e000f */
[----:B------:R-:W-:Y:S01]  /*0380*/  BSSY B0, `(.L_x_5000) ;  /* 0x0000022000007945 */ /* 0x000fe20003800000 */
[----:B---3--:R-:W-:-:S05]  /*0390*/  HADD2.F32 R16, -RZ, R16.H0_H0 ;  /* 0x20000010ff107230 */ /* 0x008fca0000004100 */
[----:B------:R-:W-:-:S04]  /*03a0*/  FSETP.NEU.FTZ.AND P1, PT, R16, RZ, PT ;  /* 0x000000ff1000720b */ /* 0x000fc80003f3d000 */
[----:B------:R-:W-:-:S13]  /*03b0*/  ISETP.GE.OR P1, PT, R17, R14, !P1 ;  /* 0x0000000e1100720c */ /* 0x000fda0004f26670 */
[----:B------:R-:W-:Y:S01]  /*03c0*/  @!P1 FSET.BF.GT.FTZ.AND R16, R16, RZ, PT ;  /* 0x000000ff1010920a */ /* 0x000fe20003814000 */
[----:B------:R-:W-:-:S03]  /*03d0*/  HADD2.F32 R18, -RZ, R18.H0_H0 ;  /* 0x20000012ff127230 */ /* 0x000fc60000004100 */
[----:B------:R-:W-:Y:S01]  /*03e0*/  @!P1 F2FP.F16.F32.PACK_AB R16, RZ, R16 ;  /* 0x00000010ff10923e */ /* 0x000fe200000000ff */
[----:B----4-:R-:W-:-:S05]  /*03f0*/  HADD2.F32 R19, -RZ, R19.H0_H0 ;  /* 0x20000013ff137230 */ /* 0x010fca0000004100 */
        /* <DEDUP_REMOVED lines=11> */
[----:B------:R-:W-:Y:S02]  /*04b0*/  @!P2 F2FP.F16.F32.PACK_AB R19, RZ, R19 ;  /* 0x00000013ff13a23e */ /* 0x000fe400000000ff */
[----:B------:R-:W-:Y:S02]  /*04c0*/  @!P0 F2FP.F16.F32.PACK_AB R18, RZ, R18 ;  /* 0x00000012ff12823e */ /* 0x000fe400000000ff */
        /* <DEDUP_REMOVED lines=13> */
.L_x_5001:
[----:B------:R-:W-:Y:S05]  /*05a0*/  BSYNC B0 ;  /* 0x0000000000007941 */ /* 0x000fea0003800000 */
.L_x_5000:
[----:B------:R-:W-:Y:S01]  /*05b0*/  ISETP.GE.AND P1, PT, R7, R14, PT ;  /* 0x0000000e0700720c */ /* 0x000fe20003f26270 */
[----:B-----5:R-:W-:-:S05]  /*05c0*/  HADD2.F32 R4, -RZ, R4.H0_H0 ;  /* 0x20000004ff047230 */ /* 0x020fca0000004100 */
[----:B------:R-:W-:-:S07]  /*05d0*/  FSETP.NEU.FTZ.AND P0, PT, R4, RZ, PT ;  /* 0x000000ff0400720b */ /* 0x000fce0003f1d000 */
[----:B------:R-:W-:Y:S06]  /*05e0*/  @P1 EXIT ;  /* 0x000000000000194d */ /* 0x000fec0003800000 */
[----:B0-----:R-:W0:Y:S01]  /*05f0*/  LDC.64 R2, c[0x0][0x218] ;  /* 0x00008600ff027b82 */ /* 0x001e220000000a00 */
[----:B------:R-:W-:Y:S01]  /*0600*/  ISETP.GE.OR P0, PT, R11, R14, !P0 ;  /* 0x0000000e0b00720c */ /* 0x000fe20004706670 */
[----:B------:R-:W-:-:S12]  /*0610*/  IMAD R7, R0, 0x200, R7 ;  /* 0x0000020000077824 */ /* 0x000fd800078e0207 */
[----:B------:R-:W-:-:S04]  /*0620*/  @!P0 FSET.BF.GT.FTZ.AND R4, R4, RZ, PT ;  /* 0x000000ff0404820a */ /* 0x000fc80003814000 */
[----:B------:R-:W-:-:S04]  /*0630*/  @!P0 F2FP.F16.F32.PACK_AB R4, RZ, R4 ;  /* 0x00000004ff04823e */ /* 0x000fc800000000ff */
[----:B------:R-:W-:Y:S01]  /*0640*/  @!P0 PRMT R5, R4, 0x7610, R5 ;  /* 0x0000761004058816 */ /* 0x000fe20000000005 */
[----:B0-----:R-:W-:-:S05]  /*0650*/  IMAD.WIDE.U32 R2, R7, 0x2, R2 ;  /* 0x0000000207027825 */ /* 0x001fca00078e0002 */
[----:B------:R-:W-:Y:S01]  /*0660*/  STG.E.U16 desc[UR4][R2.64], R5 ;  /* 0x0000000502007986 */ /* 0x000fe2000c101504 */
[----:B------:R-:W-:Y:S05]  /*0670*/  EXIT ;  /* 0x000000000000794d */ /* 0x000fea0003800000 */
.L_x_5002:
        /* <DEDUP_REMOVED lines=16> */
.L_x_32060:


//--------------------- .text._ZN2at6native29vectorized_elementwise_kernelILi2ENS0_13BinaryFunctorIN3c104HalfES4_S4_ZZZNS0_21heaviside_kernel_cudaERNS_18TensorIteratorBaseEENKUlvE_clEvENKUlvE6_clEvEUlS4_S4_E_EESt5arrayIPcLm3EEEEviT0_T1_ --------------------------
	.section	.text._ZN2at6native29vectorized_elementwise_kernelILi2ENS0_13BinaryFunctorIN3c104HalfES4_S4_ZZZNS0_21heaviside_kernel_cudaERNS_18TensorIteratorBaseEENKUlvE_clEvENKUlvE6_clEvEUlS4_S4_E_EESt5arrayIPcLm3EEEEviT0_T1_,"ax",@progbits
	.align	128
        .global         _ZN2at6native29vectorized_elementwise_kernelILi2ENS0_13BinaryFunctorIN3c104HalfES4_S4_ZZZNS0_21heaviside_kernel_cudaERNS_18TensorIteratorBaseEENKUlvE_clEvENKUlvE6_clEvEUlS4_S4_E_EESt5arrayIPcLm3EEEEviT0_T1_
        .type           _ZN2at6native29vectorized_elementwise_kernelILi2ENS0_13BinaryFunctorIN3c104HalfES4_S4_ZZZNS0_21heaviside_kernel_cudaERNS_18TensorIteratorBaseEENKUlvE_clEvENKUlvE6_clEvEUlS4_S4_E_EESt5arrayIPcLm3EEEEviT0_T1_,@function
        .size           _ZN2at6native29vectorized_elementwise_kernelILi2ENS0_13BinaryFunctorIN3c104HalfES4_S4_ZZZNS0_21heaviside_kernel_cudaERNS_18TensorIteratorBaseEENKUlvE_clEvENKUlvE6_clEvEUlS4_S4_E_EESt5arrayIPcLm3EEEEviT0_T1_,(.L_x_32061 - _ZN2at6native29vectorized_elementwise_kernelILi2ENS0_13BinaryFunctorIN3c104HalfES4_S4_ZZZNS0_21heaviside_kernel_cudaERNS_18TensorIteratorBaseEENKUlvE_clEvENKUlvE6_clEvEUlS4_S4_E_EESt5arrayIPcLm3EEEEviT0_T1_)
        .other          _ZN2at6native29vectorized_elementwise_kernelILi2ENS0_13BinaryFunctorIN3c104HalfES4_S4_ZZZNS0_21heaviside_kernel_cudaERNS_18TensorIteratorBaseEENKUlvE_clEvENKUlvE6_clEvEUlS4_S4_E_EESt5arrayIPcLm3EEEEviT0_T1_,@"STO_CUDA_ENTRY STV_DEFAULT"
_ZN2at6native29vectorized_elementwise_kernelILi2ENS0_13BinaryFunctorIN3c104HalfES4_S4_ZZZNS0_21heaviside_kernel_cudaERNS_18TensorIteratorBaseEENKUlvE_clEvENKUlvE6_clEvEUlS4_S4_E_EESt5arrayIPcLm3EEEEviT0_T1_:
.text._ZN2at6native29vectorized_elementwise_kernelILi2ENS0_13BinaryFunctorIN3c104HalfES4_S4_ZZZNS0_21heaviside_kernel_cudaERNS_18TensorIteratorBaseEENKUlvE_clEvENKUlvE6_clEvEUlS4_S4_E_EESt5arrayIPcLm3EEEEviT0_T1_:
        /* <DEDUP_REMOVED lines=19> */
[----:B------:R-:W5:Y:S04]  /*0130*/  LDG.E R17, desc[UR4][R8.64] ;  /* 0x0000000408117981 */ /* 0x000f68000c1e1900 */
[----:B------:R-:W5:Y:S04]  /*0140*/  LDG.E R16, desc[UR4][R6.64+0x600] ;  /* 0x0006000406107981 */ /* 0x000f68000c1e1900 */
[----:B------:R-:W5:Y:S04]  /*0150*/  LDG.E R5, desc[UR4][R8.64+0x200] ;  /* 0x0002000408057981 */ /* 0x000f68000c1e1900 */
[----:B------:R-:W5:Y:S04]  /*0160*/  LDG.E R0, desc[UR4][R8.64+0x400] ;  /* 0x0004000408007981 */ /* 0x000f68000c1e1900 */
[----:B------:R0:W5:Y:S01]  /*0170*/  LDG.E R4, desc[UR4][R8.64+0x600] ;  /* 0x0006000408047981 */ /* 0x000162000c1e1900 */
[----:B---3--:R-:W-:-:S04]  /*0180*/  IMAD.WIDE.U32 R2, R3, 0x2, R10 ;  /* 0x0000000203027825 */ /* 0x008fc800078e000a */
[----:B------:R-:W-:-:S04]  /*0190*/  IMAD.WIDE R2, R19, 0x4, R2 ;  /* 0x0000000413027825 */ /* 0x000fc800078e0202 */
[--C-:B----4-:R-:W-:Y:S02]  /*01a0*/  HADD2.F32 R12, -RZ, R13.reuse.H0_H0 ;  /* 0x2000000dff0c7230 */ /* 0x110fe40000004100 */
[----:B------:R-:W-:-:S03]  /*01b0*/  HADD2.F32 R13, -RZ, R13.H1_H1 ;  /* 0x3000000dff0d7230 */ /* 0x000fc60000004100 */
[----:B------:R-:W-:Y:S02]  /*01c0*/  FSETP.NEU.FTZ.AND P0, PT, R12, RZ, PT ;  /* 0x000000ff0c00720b */ /* 0x000fe40003f1d000 */
[----:B------:R-:W-:Y:S01]  /*01d0*/  FSETP.NEU.FTZ.AND P1, PT, R13, RZ, PT ;  /* 0x000000ff0d00720b */ /* 0x000fe20003f3d000 */
[--C-:B--2---:R-:W-:Y:S02]  /*01e0*/  HADD2.F32 R10, -RZ, R14.reuse.H0_H0 ;  /* 0x2000000eff0a7230 */ /* 0x104fe40000004100 */
[----:B0-----:R-:W-:Y:S01]  /*01f0*/  HADD2.F32 R9, -RZ, R14.H1_H1 ;  /* 0x3000000eff097230 */ /* 0x001fe20000004100 */
[C---:B-----5:R-:W-:Y:S02]  /*0200*/  PRMT R6, R17.reuse, 0x7610, R6 ;  /* 0x0000761011067816 */ /* 0x060fe40000000006 */
[----:B------:R-:W-:-:S05]  /*0210*/  PRMT R7, R17, 0x7632, R7 ;  /* 0x0000763211077816 */ /* 0x000fca0000000007 */
[----:B------:R-:W-:Y:S02]  /*0220*/  @P0 FSET.BF.GT.FTZ.AND R12, R12, RZ, PT ;  /* 0x000000ff0c0c020a */ /* 0x000fe40003814000 */
[----:B------:R-:W-:Y:S01]  /*0230*/  @P1 FSET.BF.GT.FTZ.AND R13, R13, RZ, PT ;  /* 0x000000ff0d0d120a */ /* 0x000fe20003814000 */
[--C-:B------:R-:W-:Y:S01]  /*0240*/  HADD2.F32 R11, -RZ, R15.reuse.H0_H0 ;  /* 0x2000000fff0b7230 */ /* 0x100fe20000004100 */
[----:B------:R-:W-:Y:S01]  /*0250*/  @P0 F2FP.F16.F32.PACK_AB R6, RZ, R12 ;  /* 0x0000000cff06023e */ /* 0x000fe200000000ff */
[----:B------:R-:W-:Y:S01]  /*0260*/  HADD2.F32 R12, -RZ, R15.H1_H1 ;  /* 0x3000000fff0c7230 */ /* 0x000fe20000004100 */
[----:B------:R-:W-:Y:S01]  /*0270*/  @P1 F2FP.F16.F32.PACK_AB R7, RZ, R13 ;  /* 0x0000000dff07123e */ /* 0x000fe200000000ff */
[--C-:B------:R-:W-:Y:S02]  /*0280*/  HADD2.F32 R13, -RZ, R16.reuse.H0_H0 ;  /* 0x20000010ff0d7230 */ /* 0x100fe40000004100 */
[----:B------:R-:W-:Y:S01]  /*0290*/  HADD2.F32 R14, -RZ, R16.H1_H1 ;  /* 0x30000010ff0e7230 */ /* 0x000fe20000004100 */
[----:B------:R-:W-:-:S02]  /*02a0*/  FSETP.NEU.FTZ.AND P0, PT, R10, RZ, PT ;  /* 0x000000ff0a00720b */ /* 0x000fc40003f1d000 */
[----:B------:R-:W-:Y:S02]  /*02b0*/  FSETP.NEU.FTZ.AND P2, PT, R9, RZ, PT ;  /* 0x000000ff0900720b */ /* 0x000fe40003f5d000 */
[----:B------:R-:W-:Y:S02]  /*02c0*/  FSETP.NEU.FTZ.AND P1, PT, R11, RZ, PT ;  /* 0x000000ff0b00720b */ /* 0x000fe40003f3d000 */
[----:B------:R-:W-:Y:S02]  /*02d0*/  FSETP.NEU.FTZ.AND P3, PT, R12, RZ, PT ;  /* 0x000000ff0c00720b */ /* 0x000fe40003f7d000 */
        /* <DEDUP_REMOVED lines=8> */
[--C-:B------:R-:W-:Y:S02]  /*0360*/  PRMT R15, R6, 0x5410, R7.reuse ;  /* 0x00005410060f7816 */ /* 0x100fe40000000007 */
[----:B------:R-:W-:Y:S02]  /*0370*/  PRMT R8, R5, 0x7632, R8 ;  /* 0x0000763205087816 */ /* 0x000fe40000000008 */
[----:B------:R-:W-:Y:S02]  /*0380*/  PRMT R6, R0, 0x7632, R6 ;  /* 0x0000763200067816 */ /* 0x000fe40000000006 */
[----:B------:R-:W-:Y:S02]  /*0390*/  PRMT R7, R4, 0x7632, R7 ;  /* 0x0000763204077816 */ /* 0x000fe40000000007 */
[----:B------:R-:W-:Y:S02]  /*03a0*/  @P0 F2FP.F16.F32.PACK_AB R5, RZ, R10 ;  /* 0x0000000aff05023e */ /* 0x000fe400000000ff */
[----:B------:R-:W-:-:S02]  /*03b0*/  @P2 F2FP.F16.F32.PACK_AB R8, RZ, R9 ;  /* 0x00000009ff08223e */ /* 0x000fc400000000ff */
[----:B------:R-:W-:Y:S02]  /*03c0*/  @P1 F2FP.F16.F32.PACK_AB R0, RZ, R11 ;  /* 0x0000000bff00123e */ /* 0x000fe400000000ff */
[----:B------:R-:W-:Y:S02]  /*03d0*/  @P3 F2FP.F16.F32.PACK_AB R6, RZ, R12 ;  /* 0x0000000cff06323e */ /* 0x000fe400000000ff */
[----:B------:R-:W-:Y:S02]  /*03e0*/  @P5 F2FP.F16.F32.PACK_AB R7, RZ, R14 ;  /* 0x0000000eff07523e */ /* 0x000fe400000000ff */
[----:B------:R-:W-:Y:S02]  /*03f0*/  @P4 F2FP.F16.F32.PACK_AB R4, RZ, R13 ;  /* 0x0000000dff04423e */ /* 0x000fe400000000ff */
        /* <DEDUP_REMOVED lines=8> */
.L_x_5003:
        /* <DEDUP_REMOVED lines=97> */
[----:B----4-:R-:W-:-:S05]  /*0a90*/  HADD2.F32 R18, -RZ, R18.H0_H0 ;  /* 0x20000012ff127230 */ /* 0x010fca0000004100 */
[----:B------:R-:W-:-:S04]  /*0aa0*/  FSETP.NEU.FTZ.AND P0, PT, R18, RZ, PT ;  /* 0x000000ff1200720b */ /* 0x000fc80003f1d000 */
[----:B------:R-:W-:-:S13]  /*0ab0*/  ISETP.GE.OR P0, PT, R21, R4, !P0 ;  /* 0x000000041500720c */ /* 0x000fda0004706670 */
[----:B------:R-:W-:-:S04]  /*0ac0*/  @!P0 FSET.BF.GT.FTZ.AND R18, R18, RZ, PT ;  /* 0x000000ff1212820a */ /* 0x000fc80003814000 */
[----:B------:R-:W-:Y:S01]  /*0ad0*/  @!P0 F2FP.F16.F32.PACK_AB R18, RZ, R18 ;  /* 0x00000012ff12823e */ /* 0x000fe200000000ff */
[----:B--2---:R-:W-:-:S05]  /*0ae0*/  HADD2.F32 R20, -RZ, R20.H0_H0 ;  /* 0x20000014ff147230 */ /* 0x004fca0000004100 */
[----:B------:R-:W-:-:S04]  /*0af0*/  FSETP.NEU.FTZ.AND P1, PT, R20, RZ, PT ;  /* 0x000000ff1400720b */ /* 0x000fc80003f3d000 */
[----:B------:R-:W-:-:S13]  /*0b00*/  ISETP.GE.OR P1, PT, R29, R4, !P1 ;  /* 0x000000041d00720c */ /* 0x000fda0004f26670 */
[----:B------:R-:W-:-:S04]  /*0b10*/  @!P1 FSET.BF.GT.FTZ.AND R20, R20, RZ, PT ;  /* 0x000000ff1414920a */ /* 0x000fc80003814000 */
[----:B------:R-:W-:Y:S01]  /*0b20*/  @!P1 F2FP.F16.F32.PACK_AB R20, RZ, R20 ;  /* 0x00000014ff14923e */ /* 0x000fe200000000ff */
[----:B-----5:R-:W-:-:S03]  /*0b30*/  HADD2.F32 R9, -RZ, R9.H0_H0 ;  /* 0x20000009ff097230 */ /* 0x020fc60000004100 */
[----:B------:R-:W-:Y:S02]  /*0b40*/  @!P1 PRMT R5, R20, 0x7610, R5 ;  /* 0x0000761014059816 */ /* 0x000fe40000000005 */
[----:B------:R-:W-:Y:S01]  /*0b50*/  FSETP.NEU.FTZ.AND P1, PT, R9, RZ, PT ;  /* 0x000000ff0900720b */ /* 0x000fe20003f3d000 */
[----:B------:R-:W-:-:S03]  /*0b60*/  HADD2.F32 R19, -RZ, R19.H0_H0 ;  /* 0x20000013ff137230 */ /* 0x000fc60000004100 */
[----:B------:R-:W-:Y:S02]  /*0b70*/  ISETP.GE.OR P1, PT, R15, R4, !P1 ;  /* 0x000000040f00720c */ /* 0x000fe40004f26670 */
[----:B------:R-:W-:Y:S01]  /*0b80*/  FSETP.NEU.FTZ.AND P2, PT, R19, RZ, PT ;  /* 0x000000ff1300720b */ /* 0x000fe20003f5d000 */
[----:B------:R-:W-:-:S03]  /*0b90*/  VIADD R15, R21, 0x300 ;  /* 0x00000300150f7836 */ /* 0x000fc60000000000 */
[----:B------:R-:W-:Y:S01]  /*0ba0*/  ISETP.GE.OR P2, PT, R13, R4, !P2 ;  /* 0x000000040d00720c */ /* 0x000fe20005746670 */
[----:B------:R-:W-:-:S06]  /*0bb0*/  VIADD R13, R21, 0x280 ;  /* 0x00000280150d7836 */ /* 0x000fcc0000000000 */
[----:B------:R-:W-:Y:S01]  /*0bc0*/  @!P1 FSET.BF.GT.FTZ.AND R9, R9, RZ, PT ;  /* 0x000000ff0909920a */ /* 0x000fe20003814000 */
[----:B------:R-:W-:Y:S01]  /*0bd0*/  HADD2.F32 R22, -RZ, R22.H0_H0 ;  /* 0x20000016ff167230 */ /* 0x000fe20000004100 */
[----:B---3--:R-:W-:-:S04]  /*0be0*/  @!P0 PRMT R23, R18, 0x7610, R23 ;  /* 0x0000761012178816 */ /* 0x008fc80000000017 */
[----:B------:R-:W-:-:S04]  /*0bf0*/  FSETP.NEU.FTZ.AND P0, PT, R22, RZ, PT ;  /* 0x000000ff1600720b */ /* 0x000fc80003f1d000 */
[----:B------:R-:W-:Y:S01]  /*0c00*/  ISETP.GE.OR P0, PT, R17, R4, !P0 ;  /* 0x000000041100720c */ /* 0x000fe20004706670 */
[----:B------:R-:W-:Y:S02]  /*0c10*/  VIADD R17, R21, 0x380 ;  /* 0x0000038015117836 */ /* 0x000fe40000000000 */
[----:B------:R-:W-:Y:S02]  /*0c20*/  HADD2.F32 R25, -RZ, R25.H0_H0 ;  /* 0x20000019ff197230 */ /* 0x000fe40000004100 */
[----:B------:R-:W-:Y:S02]  /*0c30*/  HADD2.F32 R2, -RZ, R2.H0_H0 ;  /* 0x20000002ff027230 */ /* 0x000fe40000004100 */
[----:B------:R-:W-:-:S03]  /*0c40*/  HADD2.F32 R0, -RZ, R0.H0_H0 ;  /* 0x20000000ff007230 */ /* 0x000fc60000004100 */
        /* <DEDUP_REMOVED lines=8> */
[----:B------:R-:W-:-:S04]  /*0cd0*/  @!P1 F2FP.F16.F32.PACK_AB R9, RZ, R9 ;  /* 0x00000009ff09923e */ /* 0x000fc800000000ff */
        /* <DEDUP_REMOVED lines=8> */
[----:B------:R-:W-:Y:S02]  /*0d60*/  @!P2 F2FP.F16.F32.PACK_AB R19, RZ, R19 ;  /* 0x00000013ff13a23e */ /* 0x000fe400000000ff */
[----:B------:R-:W-:Y:S02]  /*0d70*/  @!P0 F2FP.F16.F32.PACK_AB R22, RZ, R22 ;  /* 0x00000016ff16823e */ /* 0x000fe400000000ff */
[----:B------:R-:W-:Y:S02]  /*0d80*/  @!P4 F2FP.F16.F32.PACK_AB R2, RZ, R2 ;  /* 0x00000002ff02c23e */ /* 0x000fe400000000ff */
[----:B------:R-:W-:Y:S02]  /*0d90*/  @!P5 F2FP.F16.F32.PACK_AB R0, RZ, R0 ;  /* 0x00000000ff00d23e */ /* 0x000fe400000000ff */
[----:B------:R-:W-:-:S02]  /*0da0*/  @!P3 F2FP.F16.F32.PACK_AB R25, RZ, R25 ;  /* 0x00000019ff19b23e */ /* 0x000fc400000000ff */
        /* <DEDUP_REMOVED lines=18> */
.L_x_5006:
[----:B------:R-:W-:-:S13]  /*0ed0*/  ISETP.GE.AND P0, PT, R21, R4, PT ;  /* 0x000000041500720c */ /* 0x000fda0003f06270 */
[----:B------:R-:W-:Y:S05]  /*0ee0*/  @P0 BRA `(.L_x_5008) ;  /* 0x0000000000300947 */ /* 0x000fea0003800000 */
[----:B0-----:R-:W0:Y:S01]  /*0ef0*/  LDC.64 R10, c[0x0][0x218] ;  /* 0x00008600ff0a7b82 */ /* 0x001e220000000a00 */
[----:B------:R-:W-:Y:S02]  /*0f00*/  IMAD.IADD R5, R3, 0x1, R21 ;  /* 0x0000000103057824 */ /* 0x000fe400078e0215 */
[----:B------:R-:W-:Y:S02]  /*0f10*/  VIADD R21, R21, 0x80 ;  /* 0x0000008015157836 */ /* 0x000fe40000000000 */
[----:B0-----:R-:W-:-:S05]  /*0f20*/  IMAD.WIDE.U32 R10, R5, 0x2, R10 ;  /* 0x00000002050a7825 */ /* 0x001fca00078e000a */
[----:B------:R1:W-:Y:S02]  /*0f30*/  STG.E.U16 desc[UR4][R10.64], R7 ;  /* 0x000000070a007986 */ /* 0x0003e4000c101504 */
.L_x_5007:
[----:B------:R-:W-:-:S13]  /*0f40*/  ISETP.GE.AND P0, PT, R21, R4, PT ;  /* 0x000000041500720c */ /* 0x000fda0003f06270 */
[----:B------:R-:W-:Y:S05]  /*0f50*/  @P0 BRA `(.L_x_5009) ;  /* 0x0000000000340947 */ /* 0x000fea0003800000 */
[----:B-1----:R-:W1:Y:S01]  /*0f60*/  LDC.64 R6, c[0x0][0x218] ;  /* 0x00008600ff067b82 */ /* 0x002e620000000a00 */
[----:B0-----:R-:W-:Y:S02]  /*0f70*/  IMAD.IADD R5, R3, 0x1, R21 ;  /* 0x0000000103057824 */ /* 0x001fe400078e0215 */
[----:B------:R-:W-:Y:S02]  /*0f80*/  VIADD R21, R21, 0x80 ;  /* 0x0000008015157836 */ /* 0x000fe40000000000 */
[----:B-1----:R-:W-:-:S05]  /*0f90*/  IMAD.WIDE.U32 R6, R5, 0x2, R6 ;  /* 0x0000000205067825 */ /* 0x002fca00078e0006 */
[----:B------:R1:W-:Y:S02]  /*0fa0*/  STG.E.U16 desc[UR4][R6.64], R8 ;  /* 0x0000000806007986 */ /* 0x0003e4000c101504 */
.L_x_5008:
        /* <DEDUP_REMOVED lines=8> */
.L_x_5009:
[----:B------:R-:W-:Y:S05]  /*1030*/  BSYNC B1 ;  /* 0x0000000000017941 */ /* 0x000fea0003800000 */
.L_x_5005:
[----:B------:R-:W-:-:S13]  /*1040*/  ISETP.GE.AND P0, PT, R21, R4, PT ;  /* 0x000000041500720c */ /* 0x000fda0003f06270 */
[----:B-12---:R-:W1:Y:S01]  /*1050*/  @!P0 LDC.64 R6, c[0x0][0x218] ;  /* 0x00008600ff068b82 */ /* 0x006e620000000a00 */
[----:B0-----:R-:W-:Y:S02]  /*1060*/  @!P0 IMAD.IADD R5, R3, 0x1, R21 ;  /* 0x0000000103058824 */ /* 0x001fe400078e0215 */
[----:B------:R-:W-:Y:S02]  /*1070*/  @!P0 VIADD R21, R21, 0x80 ;  /* 0x0000008015158836 */ /* 0x000fe40000000000 */
[----:B-1----:R-:W-:-:S05]  /*1080*/  @!P0 IMAD.WIDE.U32 R6, R5, 0x2, R6 ;  /* 0x0000000205068825 */ /* 0x002fca00078e0006 */
[----:B------:R2:W-:Y:S02]  /*1090*/  @!P0 STG.E.U16 desc[UR4][R6.64], R26 ;  /* 0x0000001a06008986 */ /* 0x0005e4000c101504 */
.L_x_5010:
[----:B------:R-:W-:Y:S05]  /*10a0*/  BSYNC B0 ;  /* 0x0000000000007941 */ /* 0x000fea0003800000 */
.L_x_5004:
        /* <DEDUP_REMOVED lines=8> */
.L_x_5011:
        /* <DEDUP_REMOVED lines=13> */
.L_x_32061:


//--------------------- .text._ZN2at6native29vectorized_elementwise_kernelILi4ENS0_13BinaryFunctorIN3c104HalfES4_S4_ZZZNS0_21heaviside_kernel_cudaERNS_18TensorIteratorBaseEENKUlvE_clEvENKUlvE6_clEvEUlS4_S4_E_EESt5arrayIPcLm3EEEEviT0_T1_ --------------------------
	.section	.text._ZN2at6native29vectorized_elementwise_kernelILi4ENS0_13BinaryFunctorIN3c104HalfES4_S4_ZZZNS0_21heaviside_kernel_cudaERNS_18TensorIteratorBaseEENKUlvE_clEvENKUlvE6_clEvEUlS4_S4_E_EESt5arrayIPcLm3EEEEviT0_T1_,"ax",@progbits
	.align	128
        .global         _ZN2at6native29vectorized_elementwise_kernelILi4ENS0_13BinaryFunctorIN3c104HalfES4_S4_ZZZNS0_21heaviside_kernel_cudaERNS_18TensorIteratorBaseEENKUlvE_clEvENKUlvE6_clEvEUlS4_S4_E_EESt5arrayIPcLm3EEEEviT0_T1_
        .type           _ZN2at6native29vectorized_elementwise_kernelILi4ENS0_13BinaryFunctorIN3c104HalfES4_S4_ZZZNS0_21heaviside_kernel_cudaERNS_18TensorIteratorBaseEENKUlvE_clEvENKUlvE6_clEvEUlS4_S4_E_EESt5arrayIPcLm3EEEEviT0_T1_,@function
        .size           _ZN2at6native29vectorized_elementwise_kernelILi4ENS0_13BinaryFunctorIN3c104HalfES4_S4_ZZZNS0_21heaviside_kernel_cudaERNS_18TensorIteratorBaseEENKUlvE_clEvENKUlvE6_clEvEUlS4_S4_E_EESt5arrayIPcLm3EEEEviT0_T1_,(.L_x_32062 - _ZN2at6native29vectorized_elementwise_kernelILi4ENS0_13BinaryFunctorIN3c104HalfES4_S4_ZZZNS0_21heaviside_kernel_cudaERNS_18TensorIteratorBaseEENKUlvE_clEvENKUlvE6_clEvEUlS4_S4_E_EESt5arrayIPcLm3EEEEviT0_T1_)
        .other          _ZN2at6native29vectorized_elementwise_kernelILi4ENS0_13BinaryFunctorIN3c104HalfES4_S4_ZZZNS0_21heaviside_kernel_cudaERNS_18TensorIteratorBaseEENKUlvE_clEvENKUlvE6_clEvEUlS4_S4_E_EESt5arrayIPcLm3EEEEviT0_T1_,@"STO_CUDA_ENTRY STV_DEFAULT"
_ZN2at6native29vectorized_elementwise_kernelILi4ENS0_13BinaryFunctorIN3c104HalfES4_S4_ZZZNS0_21heaviside_kernel_cudaERNS_18TensorIteratorBaseEENKUlvE_clEvENKUlvE6_clEvEUlS4_S4_E_EESt5arrayIPcLm3EEEEviT0_T1_:
.text._ZN2at6native29vectorized_elementwise_kernelILi4ENS0_13BinaryFunctorIN3c104HalfES4_S4_ZZZNS0_21heaviside_kernel_cudaERNS_18TensorIteratorBaseEENKUlvE_clEvENKUlvE6_clEvEUlS4_S4_E_EESt5arrayIPcLm3EEEEviT0_T1_:
        /* <DEDUP_REMOVED lines=14> */
[----:B------:R-:W2:Y:S01]  /*00e0*/  LDG.E.64 R10, desc[UR4][R14.64] ;  /* 0x000000040e0a7981 */ /* 0x000ea2000c1e1b00 */
[----:B------:R-:W0:Y:S03]  /*00f0*/  LDC.64 R6, c[0x0][0x218] ;  /* 0x00008600ff067b82 */ /* 0x000e260000000a00 */
[----:B------:R-:W3:Y:S01]  /*0100*/  LDG.E.64 R8, desc[UR4][R14.64+0x400] ;  /* 0x000400040e087981 */ /* 0x000ee2000c1e1b00 */
[----:B------:R-:W-:-:S05]  /*0110*/  IMAD.WIDE.U32 R16, R0, 0x8, R4 ;  /* 0x0000000800107825 */ /* 0x000fca00078e0004 */
[----:B------:R-:W4:Y:S04]  /*0120*/  LDG.E.64 R12, desc[UR4][R16.64] ;  /* 0x00000004100c7981 */ /* 0x000f28000c1e1b00 */
[----:B------:R-:W5:Y:S01]  /*0130*/  LDG.E.64 R4, desc[UR4][R16.64+0x400] ;  /* 0x0004000410047981 */ /* 0x000f62000c1e1b00 */
[----:B0-----:R-:W-:-:S04]  /*0140*/  IMAD.WIDE.U32 R6, R3, 0x2, R6 ;  /* 0x0000000203067825 */ /* 0x001fc800078e0006 */
[----:B------:R-:W-:-:S04]  /*0150*/  IMAD.WIDE R6, R0, 0x8, R6 ;  /* 0x0000000800067825 */ /* 0x000fc800078e0206 */
[----:B--2---:R-:W-:-:S05]  /*0160*/  HADD2.F32 R20, -RZ, R11.H0_H0 ;  /* 0x2000000bff147230 */ /* 0x004fca0000004100 */
[----:B------:R-:W-:Y:S01]  /*0170*/  FSETP.NEU.FTZ.AND P3, PT, R20, RZ, PT ;  /* 0x000000ff1400720b */ /* 0x000fe20003f7d000 */
[--C-:B------:R-:W-:Y:S02]  /*0180*/  HADD2.F32 R18, -RZ, R10.reuse.H0_H0 ;  /* 0x2000000aff127230 */ /* 0x100fe40000004100 */
[----:B------:R-:W-:Y:S01]  /*0190*/  HADD2.F32 R19, -RZ, R10.H1_H1 ;  /* 0x3000000aff137230 */ /* 0x000fe20000004100 */
[C---:B----4-:R-:W-:Y:S01]  /*01a0*/  PRMT R10, R13.reuse, 0x7610, R10 ;  /* 0x000076100d0a7816 */ /* 0x050fe2000000000a */
[--C-:B---3--:R-:W-:Y:S01]  /*01b0*/  HADD2.F32 R15, -RZ, R8.reuse.H1_H1 ;  /* 0x30000008ff0f7230 */ /* 0x108fe20000004100 */
[----:B------:R-:W-:Y:S01]  /*01c0*/  PRMT R2, R13, 0x7632, R2 ;  /* 0x000076320d027816 */ /* 0x000fe20000000002 */
[----:B------:R-:W-:Y:S02]  /*01d0*/  HADD2.F32 R13, -RZ, R8.H0_H0 ;  /* 0x20000008ff0d7230 */ /* 0x000fe40000004100 */
[----:B------:R-:W-:Y:S02]  /*01e0*/  HADD2.F32 R8, -RZ, R9.H0_H0 ;  /* 0x20000009ff087230 */ /* 0x000fe40000004100 */
[----:B------:R-:W-:-:S02]  /*01f0*/  HADD2.F32 R21, -RZ, R11.H1_H1 ;  /* 0x3000000bff157230 */ /* 0x000fc40000004100 */
[----:B------:R-:W-:Y:S01]  /*0200*/  @P3 FSET.BF.GT.FTZ.AND R20, R20, RZ, PT ;  /* 0x000000ff1414320a */ /* 0x000fe20003814000 */
[----:B------:R-:W-:Y:S01]  /*0210*/  HADD2.F32 R9, -RZ, R9.H1_H1 ;  /* 0x30000009ff097230 */ /* 0x000fe20000004100 */
[----:B------:R-:W-:Y:S02]  /*0220*/  FSETP.NEU.FTZ.AND P1, PT, R19, RZ, PT ;  /* 0x000000ff1300720b */ /* 0x000fe40003f3d000 */
[----:B------:R-:W-:Y:S02]  /*0230*/  @P3 F2FP.F16.F32.PACK_AB R10, RZ, R20 ;  /* 0x00000014ff0a323e */ /* 0x000fe400000000ff */
[----:B------:R-:W-:Y:S02]  /*0240*/  FSETP.NEU.FTZ.AND P2, PT, R21, RZ, PT ;  /* 0x000000ff1500720b */ /* 0x000fe40003f5d000 */
[----:B------:R-:W-:Y:S02]  /*0250*/  FSETP.NEU.FTZ.AND P0, PT, R18, RZ, PT ;  /* 0x000000ff1200720b */ /* 0x000fe40003f1d000 */
[----:B------:R-:W-:-:S02]  /*0260*/  FSETP.NEU.FTZ.AND P3, PT, R13, RZ, PT ;  /* 0x000000ff0d00720b */ /* 0x000fc40003f7d000 */
[----:B------:R-:W-:Y:S02]  /*0270*/  FSETP.NEU.FTZ.AND P4, PT, R15, RZ, PT ;  /* 0x000000ff0f00720b */ /* 0x000fe40003f9d000 */
[----:B------:R-:W-:Y:S02]  /*0280*/  FSETP.NEU.FTZ.AND P5, PT, R8, RZ, PT ;  /* 0x000000ff0800720b */ /* 0x000fe40003fbd000 */
[----:B------:R-:W-:Y:S02]  /*0290*/  FSETP.NEU.FTZ.AND P6, PT, R9, RZ, PT ;  /* 0x000000ff0900720b */ /* 0x000fe40003fdd000 */
[----:B------:R-:W-:Y:S02]  /*02a0*/  @P1 FSET.BF.GT.FTZ.AND R19, R19, RZ, PT ;  /* 0x000000ff1313120a */ /* 0x000fe40003814000 */
[----:B------:R-:W-:Y:S02]  /*02b0*/  @P2 FSET.BF.GT.FTZ.AND R21, R21, RZ, PT ;  /* 0x000000ff1515220a */ /* 0x000fe40003814000 */
[----:B------:R-:W-:-:S02]  /*02c0*/  @P0 FSET.BF.GT.FTZ.AND R18, R18, RZ, PT ;  /* 0x000000ff1212020a */ /* 0x000fc40003814000 */
[----:B------:R-:W-:Y:S02]  /*02d0*/  @P3 FSET.BF.GT.FTZ.AND R13, R13, RZ, PT ;  /* 0x000000ff0d0d320a */ /* 0x000fe40003814000 */
[----:B------:R-:W-:Y:S02]  /*02e0*/  @P4 FSET.BF.GT.FTZ.AND R15, R15, RZ, PT ;  /* 0x000000ff0f0f420a */ /* 0x000fe40003814000 */
[----:B------:R-:W-:Y:S02]  /*02f0*/  @P5 FSET.BF.GT.FTZ.AND R8, R8, RZ, PT ;  /* 0x000000ff0808520a */ /* 0x000fe40003814000 */
[----:B------:R-:W-:Y:S02]  /*0300*/  @P6 FSET.BF.GT.FTZ.AND R9, R9, RZ, PT ;  /* 0x000000ff0909620a */ /* 0x000fe40003814000 */
[----:B------:R-:W-:Y:S02]  /*0310*/  PRMT R11, R12, 0x7610, R11 ;  /* 0x000076100c0b7816 */ /* 0x000fe4000000000b */
[----:B-----5:R-:W-:-:S02]  /*0320*/  PRMT R3, R4, 0x7610, R3 ;  /* 0x0000761004037816 */ /* 0x020fc40000000003 */
[----:B------:R-:W-:Y:S02]  /*0330*/  PRMT R12, R12, 0x7632, R12 ;  /* 0x000076320c0c7816 */ /* 0x000fe4000000000c */
[----:B------:R-:W-:Y:S02]  /*0340*/  PRMT R4, R4, 0x7632, R4 ;  /* 0x0000763204047816 */ /* 0x000fe40000000004 */
[----:B------:R-:W-:Y:S02]  /*0350*/  PRMT R14, R5, 0x7632, R14 ;  /* 0x00007632050e7816 */ /* 0x000fe4000000000e */
[----:B------:R-:W-:Y:S02]  /*0360*/  @P2 F2FP.F16.F32.PACK_AB R2, RZ, R21 ;  /* 0x00000015ff02223e */ /* 0x000fe400000000ff */
        /* <DEDUP_REMOVED lines=8> */
[----:B------:R-:W-:Y:S02]  /*03f0*/  PRMT R4, R3, 0x5410, R4 ;  /* 0x0000541003047816 */ /* 0x000fe40000000004 */
[----:B------:R-:W-:Y:S01]  /*0400*/  PRMT R5, R5, 0x5410, R14 ;  /* 0x0000541005057816 */ /* 0x000fe2000000000e */
[----:B------:R-:W-:Y:S04]  /*0410*/  STG.E.64 desc[UR4][R6.64], R12 ;  /* 0x0000000c06007986 */ /* 0x000fe8000c101b04 */
[----:B------:R-:W-:Y:S01]  /*0420*/  STG.E.64 desc[UR4][R6.64+0x400], R4 ;  /* 0x0004000406007986 */ /* 0x000fe2000c101b04 */
[----:B------:R-:W-:Y:S05]  /*0430*/  EXIT ;  /* 0x000000000000794d */ /* 0x000fea0003800000 */
.L_x_5012:
        /* <DEDUP_REMOVED lines=165> */
.L_x_5015:
[----:B------:R-:W-:-:S13]  /*0e90*/  ISETP.GE.AND P0, PT, R21, R4, PT ;  /* 0x000000041500720c */ /* 0x000fda0003f06270 */
[----:B------:R-:W-:Y:S05]  /*0ea0*/  @P0 BRA `(.L_x_5017) ;  /* 0x0000000000300947 */ /* 0x000fea0003800000 */
[----:B0-----:R-:W0:Y:S01]  /*0eb0*/  LDC.64 R10, c[0x0][0x218] ;  /* 0x00008600ff0a7b82 */ /* 0x001e220000000a00 */
[----:B------:R-:W-:Y:S02]  /*0ec0*/  IMAD.IADD R5, R3, 0x1, R21 ;  /* 0x0000000103057824 */ /* 0x000fe400078e0215 */
[----:B------:R-:W-:Y:S02]  /*0ed0*/  VIADD R21, R21, 0x80 ;  /* 0x0000008015157836 */ /* 0x000fe40000000000 */
[----:B0-----:R-:W-:-:S05]  /*0ee0*/  IMAD.WIDE.U32 R10, R5, 0x2, R10 ;  /* 0x00000002050a7825 */ /* 0x001fca00078e000a */
[----:B------:R1:W-:Y:S02]  /*0ef0*/  STG.E.U16 desc[UR4][R10.64], R7 ;  /* 0x000000070a007986 */ /* 0x0003e4000c101504 */
.L_x_5016:
[----:B------:R-:W-:-:S13]  /*0f00*/  ISETP.GE.AND P0, PT, R21, R4, PT ;  /* 0x000000041500720c */ /* 0x000fda0003f06270 */
[----:B------:R-:W-:Y:S05]  /*0f10*/  @P0 BRA `(.L_x_5018) ;  /* 0x0000000000340947 */ /* 0x000fea0003800000 */
[----:B-1----:R-:W1:Y:S01]  /*0f20*/  LDC.64 R6, c[0x0][0x218] ;  /* 0x00008600ff067b82 */ /* 0x002e620000000a00 */
[----:B0-----:R-:W-:Y:S02]  /*0f30*/  IMAD.IADD R5, R3, 0x1, R21 ;  /* 0x0000000103057824 */ /* 0x001fe400078e0215 */
[----:B------:R-:W-:Y:S02]  /*0f40*/  VIADD R21, R21, 0x80 ;  /* 0x0000008015157836 */ /* 0x000fe40000000000 */
[----:B-1----:R-:W-:-:S05]  /*0f50*/  IMAD.WIDE.U32 R6, R5, 0x2, R6 ;  /* 0x0000000205067825 */ /* 0x002fca00078e0006 */
[----:B------:R1:W-:Y:S02]  /*0f60*/  STG.E.U16 desc[UR4][R6.64], R8 ;  /* 0x0000000806007986 */ /* 0x0003e4000c101504 */
.L_x_5017:
        /* <DEDUP_REMOVED lines=8> */
.L_x_5018:
[----:B------:R-:W-:Y:S05]  /*0ff0*/  BSYNC B1 ;  /* 0x0000000000017941 */ /* 0x000fea0003800000 */
.L_x_5014:
[----:B------:R-:W-:-:S13]  /*1000*/  ISETP.GE.AND P0, PT, R21, R4, PT ;  /* 0x000000041500720c */ /* 0x000fda0003f06270 */
[----:B-12---:R-:W1:Y:S01]  /*1010*/  @!P0 LDC.64 R6, c[0x0][0x218] ;  /* 0x00008600ff068b82 */ /* 0x006e620000000a00 */
[----:B0-----:R-:W-:Y:S02]  /*1020*/  @!P0 IMAD.IADD R5, R3, 0x1, R21 ;  /* 0x0000000103058824 */ /* 0x001fe400078e0215 */
[----:B------:R-:W-:Y:S02]  /*1030*/  @!P0 VIADD R21, R21, 0x80 ;  /* 0x0000008015158836 */ /* 0x000fe40000000000 */
[----:B-1----:R-:W-:-:S05]  /*1040*/  @!P0 IMAD.WIDE.U32 R6, R5, 0x2, R6 ;  /* 0x0000000205068825 */ /* 0x002fca00078e0006 */
[----:B------:R2:W-:Y:S02]  /*1050*/  @!P0 STG.E.U16 desc[UR4][R6.64], R26 ;  /* 0x0000001a06008986 */ /* 0x0005e4000c101504 */
.L_x_5019:
[----:B------:R-:W-:Y:S05]  /*1060*/  BSYNC B0 ;  /* 0x0000000000007941 */ /* 0x000fea0003800000 */
.L_x_5013:
        /* <DEDUP_REMOVED lines=8> */
.L_x_5020:
        /* <DEDUP_REMOVED lines=9> */
.L_x_32062:


//--------------------- .text._ZN2at6native29vectorized_elementwise_kernelILi8ENS0_13BinaryFunctorIN3c104HalfES4_S4_ZZZNS0_21heaviside_kernel_cudaERNS_18TensorIteratorBaseEENKUlvE_clEvENKUlvE6_clEvEUlS4_S4_E_EESt5arrayIPcLm3EEEEviT0_T1_ --------------------------
	.section	.text._ZN2at6native29vectorized_elementwise_kernelILi8ENS0_13BinaryFunctorIN3c104HalfES4_S4_ZZZNS0_21heaviside_kernel_cudaERNS_18TensorIteratorBaseEENKUlvE_clEvENKUlvE6_clEvEUlS4_S4_E_EESt5arrayIPcLm3EEEEviT0_T1_,"ax",@progbits
	.align	128
        .global         _ZN2at6native29vectorized_elementwise_kernelILi8ENS0_13BinaryFunctorIN3c104HalfES4_S4_ZZZNS0_21heaviside_kernel_cudaERNS_18TensorIteratorBaseEENKUlvE_clEvENKUlvE6_clEvEUlS4_S4_E_EESt5arrayIPcLm3EEEEviT0_T1_
        .type           _ZN2at6native29vectorized_elementwise_kernelILi8ENS0_13BinaryFunctorIN3c104HalfES4_S4_ZZZNS0_21heaviside_kernel_cudaERNS_18TensorIteratorBaseEENKUlvE_clEvENKUlvE6_clEvEUlS4_S4_E_EESt5arrayIPcLm3EEEEviT0_T1_,@function
        .size           _ZN2at6native29vectorized_elementwise_kernelILi8ENS0_13BinaryFunctorIN3c104HalfES4_S4_ZZZNS0_21heaviside_kernel_cudaERNS_18TensorIteratorBaseEENKUlvE_clEvENKUlvE6_clEvEUlS4_S4_E_EESt5arrayIPcLm3EEEEviT0_T1_,(.L_x_32063 - _ZN2at6native29vectorized_elementwise_kernelILi8ENS0_13BinaryFunctorIN3c104HalfES4_S4_ZZZNS0_21heaviside_kernel_cudaERNS_18TensorIteratorBaseEENKUlvE_clEvENKUlvE6_clEvEUlS4_S4_E_EESt5arrayIPcLm3EEEEviT0_T1_)
        .other          _ZN2at6native29vectorized_elementwise_kernelILi8ENS0_13BinaryFunctorIN3c104HalfES4_S4_ZZZNS0_21heaviside_kernel_cudaERNS_18TensorIteratorBaseEENKUlvE_clEvENKUlvE6_clEvEUlS4_S4_E_EESt5arrayIPcLm3EEEEviT0_T1_,@"STO_CUDA_ENTRY STV_DEFAULT"
_ZN2at6native29vectorized_elementwise_kernelILi8ENS0_13BinaryFunctorIN3c104HalfES4_S4_ZZZNS0_21heaviside_kernel_cudaERNS_18TensorIteratorBaseEENKUlvE_clEvENKUlvE6_clEvEUlS4_S4_E_EESt5arrayIPcLm3EEEEviT0_T1_:
.text._ZN2at6native29vectorized_elementwise_kernelILi8ENS0_13BinaryFunctorIN3c104HalfES4_S4_ZZZNS0_21heaviside_kernel_cudaERNS_18TensorIteratorBaseEENKUlvE_clEvENKUlvE6_clEvEUlS4_S4_E_EESt5arrayIPcLm3EEEEviT0_T1_:
        /* <DEDUP_REMOVED lines=20> */
[--C-:B----4-:R-:W-:Y:S02]  /*0140*/  HADD2.F32 R12, -RZ, R8.reuse.H0_H0 ;  /* 0x20000008ff0c7230 */ /* 0x110fe40000004100 */
[----:B------:R-:W-:Y:S02]  /*0150*/  HADD2.F32 R14, -RZ, R8.H1_H1 ;  /* 0x30000008ff0e7230 */ /* 0x000fe40000004100 */
[----:B------:R-:W-:Y:S01]  /*0160*/  HADD2.F32 R8, -RZ, R11.H0_H0 ;  /* 0x2000000bff087230 */ /* 0x000fe20000004100 */
[----:B------:R-:W-:Y:S01]  /*0170*/  FSETP.NEU.FTZ.AND P3, PT, R12, RZ, PT ;  /* 0x000000ff0c00720b */ /* 0x000fe20003f7d000 */
[--C-:B------:R-:W-:Y:S01]  /*0180*/  HADD2.F32 R15, -RZ, R9.reuse.H0_H0 ;  /* 0x20000009ff0f7230 */ /* 0x100fe20000004100 */
[----:B------:R-:W-:Y:S01]  /*0190*/  FSETP.NEU.FTZ.AND P2, PT, R14, RZ, PT ;  /* 0x000000ff0e00720b */ /* 0x000fe20003f5d000 */
[----:B------:R-:W-:Y:S01]  /*01a0*/  HADD2.F32 R16, -RZ, R9.H1_H1 ;  /* 0x30000009ff107230 */ /* 0x000fe20000004100 */
[----:B------:R-:W-:Y:S01]  /*01b0*/  FSETP.NEU.FTZ.AND P5, PT, R8, RZ, PT ;  /* 0x000000ff0800720b */ /* 0x000fe20003fbd000 */
[--C-:B------:R-:W-:Y:S01]  /*01c0*/  HADD2.F32 R17, -RZ, R10.reuse.H0_H0 ;  /* 0x2000000aff117230 */ /* 0x100fe20000004100 */
[----:B------:R-:W-:Y:S01]  /*01d0*/  FSETP.NEU.FTZ.AND P1, PT, R15, RZ, PT ;  /* 0x000000ff0f00720b */ /* 0x000fe20003f3d000 */
[----:B------:R-:W-:Y:S01]  /*01e0*/  HADD2.F32 R18, -RZ, R10.H1_H1 ;  /* 0x3000000aff127230 */ /* 0x000fe20000004100 */
[----:B--2---:R-:W-:Y:S01]  /*01f0*/  PRMT R0, R4, 0x7610, R0 ;  /* 0x0000761004007816 */ /* 0x004fe20000000000 */
[----:B------:R-:W-:Y:S01]  /*0200*/  HADD2.F32 R11, -RZ, R11.H1_H1 ;  /* 0x3000000bff0b7230 */ /* 0x000fe20000004100 */
[----:B------:R-:W-:-:S02]  /*0210*/  FSETP.NEU.FTZ.AND P0, PT, R16, RZ, PT ;  /* 0x000000ff1000720b */ /* 0x000fc40003f1d000 */
[----:B------:R-:W-:Y:S02]  /*0220*/  FSETP.NEU.FTZ.AND P4, PT, R18, RZ, PT ;  /* 0x000000ff1200720b */ /* 0x000fe40003f9d000 */
[----:B------:R-:W-:Y:S02]  /*0230*/  @P3 FSET.BF.GT.FTZ.AND R12, R12, RZ, PT ;  /* 0x000000ff0c0c320a */ /* 0x000fe40003814000 */
[----:B------:R-:W-:Y:S02]  /*0240*/  FSETP.NEU.FTZ.AND P6, PT, R11, RZ, PT ;  /* 0x000000ff0b00720b */ /* 0x000fe40003fdd000 */
[----:B------:R-:W-:Y:S02]  /*0250*/  @P3 F2FP.F16.F32.PACK_AB R0, RZ, R12 ;  /* 0x0000000cff00323e */ /* 0x000fe400000000ff */
[----:B------:R-:W-:Y:S02]  /*0260*/  FSETP.NEU.FTZ.AND P3, PT, R17, RZ, PT ;  /* 0x000000ff1100720b */ /* 0x000fe40003f7d000 */
[----:B------:R-:W-:-:S02]  /*0270*/  @P2 FSET.BF.GT.FTZ.AND R14, R14, RZ, PT ;  /* 0x000000ff0e0e220a */ /* 0x000fc40003814000 */
[----:B------:R-:W-:Y:S02]  /*0280*/  @P1 FSET.BF.GT.FTZ.AND R15, R15, RZ, PT ;  /* 0x000000ff0f0f120a */ /* 0x000fe40003814000 */
[----:B------:R-:W-:Y:S02]  /*0290*/  @P0 FSET.BF.GT.FTZ.AND R16, R16, RZ, PT ;  /* 0x000000ff1010020a */ /* 0x000fe40003814000 */
[----:B------:R-:W-:Y:S02]  /*02a0*/  @P4 FSET.BF.GT.FTZ.AND R18, R18, RZ, PT ;  /* 0x000000ff1212420a */ /* 0x000fe40003814000 */
[----:B------:R-:W-:Y:S02]  /*02b0*/  @P5 FSET.BF.GT.FTZ.AND R8, R8, RZ, PT ;  /* 0x000000ff0808520a */ /* 0x000fe40003814000 */
[----:B------:R-:W-:Y:S02]  /*02c0*/  @P6 FSET.BF.GT.FTZ.AND R11, R11, RZ, PT ;  /* 0x000000ff0b0b620a */ /* 0x000fe40003814000 */
[----:B------:R-:W-:-:S02]  /*02d0*/  @P3 FSET.BF.GT.FTZ.AND R17, R17, RZ, PT ;  /* 0x000000ff1111320a */ /* 0x000fc40003814000 */
[C---:B------:R-:W-:Y:S02]  /*02e0*/  PRMT R9, R5.reuse, 0x7610, R9 ;  /* 0x0000761005097816 */ /* 0x040fe40000000009 */
[----:B------:R-:W-:Y:S02]  /*02f0*/  PRMT R4, R4, 0x7632, R4 ;  /* 0x0000763204047816 */ /* 0x000fe40000000004 */
[----:B------:R-:W-:Y:S02]  /*0300*/  PRMT R5, R5, 0x7632, R5 ;  /* 0x0000763205057816 */ /* 0x000fe40000000005 */
[----:B------:R-:W-:Y:S02]  /*0310*/  PRMT R10, R6, 0x7632, R10 ;  /* 0x00007632060a7816 */ /* 0x000fe4000000000a */
[----:B------:R-:W-:Y:S02]  /*0320*/  PRMT R12, R7, 0x7632, R12 ;  /* 0x00007632070c7816 */ /* 0x000fe4000000000c */
[----:B------:R-:W-:-:S02]  /*0330*/  @P2 F2FP.F16.F32.PACK_AB R4, RZ, R14 ;  /* 0x0000000eff04223e */ /* 0x000fc400000000ff */
[----:B------:R-:W-:Y:S02]  /*0340*/  @P1 F2FP.F16.F32.PACK_AB R9, RZ, R15 ;  /* 0x0000000fff09123e */ /* 0x000fe400000000ff */
[----:B------:R-:W-:Y:S02]  /*0350*/  @P0 F2FP.F16.F32.PACK_AB R5, RZ, R16 ;  /* 0x00000010ff05023e */ /* 0x000fe400000000ff */
[----:B------:R-:W-:Y:S02]  /*0360*/  @P3 F2FP.F16.F32.PACK_AB R6, RZ, R17 ;  /* 0x00000011ff06323e */ /* 0x000fe400000000ff */
[----:B------:R-:W-:Y:S02]  /*0370*/  @P4 F2FP.F16.F32.PACK_AB R10, RZ, R18 ;  /* 0x00000012ff0a423e */ /* 0x000fe400000000ff */
[----:B------:R-:W-:Y:S02]  /*0380*/  @P5 F2FP.F16.F32.PACK_AB R7, RZ, R8 ;  /* 0x00000008ff07523e */ /* 0x000fe400000000ff */
[----:B------:R-:W-:-:S02]  /*0390*/  @P6 F2FP.F16.F32.PACK_AB R12, RZ, R11 ;  /* 0x0000000bff0c623e */ /* 0x000fc400000000ff */
[----:B------:R-:W-:Y:S02]  /*03a0*/  PRMT R4, R0, 0x5410, R4 ;  /* 0x0000541000047816 */ /* 0x000fe40000000004 */
[----:B------:R-:W-:Y:S02]  /*03b0*/  PRMT R5, R9, 0x5410, R5 ;  /* 0x0000541009057816 */ /* 0x000fe40000000005 */
[----:B------:R-:W-:Y:S02]  /*03c0*/  PRMT R6, R6, 0x5410, R10 ;  /* 0x0000541006067816 */ /* 0x000fe4000000000a */
[----:B------:R-:W-:-:S05]  /*03d0*/  PRMT R7, R7, 0x5410, R12 ;  /* 0x0000541007077816 */ /* 0x000fca000000000c */
[----:B------:R-:W-:Y:S01]  /*03e0*/  STG.E.128 desc[UR4][R2.64], R4 ;  /* 0x0000000402007986 */ /* 0x000fe2000c101d04 */
[----:B------:R-:W-:Y:S05]  /*03f0*/  EXIT ;  /* 0x000000000000794d */ /* 0x000fea0003800000 */
.L_x_5021:
        /* <DEDUP_REMOVED lines=165> */
.L_x_5024:
[----:B------:R-:W-:-:S13]  /*0e50*/  ISETP.GE.AND P0, PT, R21, R4, PT ;  /* 0x000000041500720c */ /* 0x000fda0003f06270 */
[----:B------:R-:W-:Y:S05]  /*0e60*/  @P0 BRA `(.L_x_5026) ;  /* 0x0000000000300947 */ /* 0x000fea0003800000 */
[----:B0-----:R-:W0:Y:S01]  /*0e70*/  LDC.64 R10, c[0x0][0x218] ;  /* 0x00008600ff0a7b82 */ /* 0x001e220000000a00 */
[----:B------:R-:W-:Y:S02]  /*0e80*/  IMAD.IADD R5, R3, 0x1, R21 ;  /* 0x0000000103057824 */ /* 0x000fe400078e0215 */
[----:B------:R-:W-:Y:S02]  /*0e90*/  VIADD R21, R21, 0x80 ;  /* 0x0000008015157836 */ /* 0x000fe40000000000 */
[----:B0-----:R-:W-:-:S05]  /*0ea0*/  IMAD.WIDE.U32 R10, R5, 0x2, R10 ;  /* 0x00000002050a7825 */ /* 0x001fca00078e000a */
[----:B------:R1:W-:Y:S02]  /*0eb0*/  STG.E.U16 desc[UR4][R10.64], R7 ;  /* 0x000000070a007986 */ /* 0x0003e4000c101504 */
.L_x_5025:
[----:B------:R-:W-:-:S13]  /*0ec0*/  ISETP.GE.AND P0, PT, R21, R4, PT ;  /* 0x000000041500720c */ /* 0x000fda0003f06270 */
[----:B------:R-:W-:Y:S05]  /*0ed0*/  @P0 BRA `(.L_x_5027) ;  /* 0x0000000000340947 */ /* 0x000fea0003800000 */
[----:B-1----:R-:W1:Y:S01]  /*0ee0*/  LDC.64 R6, c[0x0][0x218] ;  /* 0x00008600ff067b82 */ /* 0x002e620000000a00 */
[----:B0-----:R-:W-:Y:S02]  /*0ef0*/  IMAD.IADD R5, R3, 0x1, R21 ;  /* 0x0000000103057824 */ /* 0x001fe400078e0215 */
[----:B------:R-:W-:Y:S02]  /*0f00*/  VIADD R21, R21, 0x80 ;  /* 0x0000008015157836 */ /* 0x000fe40000000000 */
[----:B-1----:R-:W-:-:S05]  /*0f10*/  IMAD.WIDE.U32 R6, R5, 0x2, R6 ;  /* 0x0000000205067825 */ /* 0x002fca00078e0006 */
[----:B------:R1:W-:Y:S02]  /*0f20*/  STG.E.U16 desc[UR4][R6.64], R8 ;  /* 0x0000000806007986 */ /* 0x0003e4000c101504 */
.L_x_5026:
        /* <DEDUP_REMOVED lines=8> */
.L_x_5027:
[----:B------:R-:W-:Y:S05]  /*0fb0*/  BSYNC B1 ;  /* 0x0000000000017941 */ /* 0x000fea0003800000 */
.L_x_5023:
[----:B------:R-:W-:-:S13]  /*0fc0*/  ISETP.GE.AND P0, PT, R21, R4, PT ;  /* 0x000000041500720c */ /* 0x000fda0003f06270 */
[----:B-12---:R-:W1:Y:S01]  /*0fd0*/  @!P0 LDC.64 R6, c[0x0][0x218] ;  /* 0x00008600ff068b82 */ /* 0x006e620000000a00 */
[----:B0-----:R-:W-:Y:S02]  /*0fe0*/  @!P0 IMAD.IADD R5, R3, 0x1, R21 ;  /* 0x0000000103058824 */ /* 0x001fe400078e0215 */
[----:B------:R-:W-:Y:S02]  /*0ff0*/  @!P0 VIADD R21, R21, 0x80 ;  /* 0x0000008015158836 */ /* 0x000fe40000000000 */
[----:B-1----:R-:W-:-:S05]  /*1000*/  @!P0 IMAD.WIDE.U32 R6, R5, 0x2, R6 ;  /* 0x0000000205068825 */ /* 0x002fca00078e0006 */
[----:B------:R2:W-:Y:S02]  /*1010*/  @!P0 STG.E.U16 desc[UR4][R6.64], R26 ;  /* 0x0000001a06008986 */ /* 0x0005e4000c101504 */
.L_x_5028:
[----:B------:R-:W-:Y:S05]  /*1020*/  BSYNC B0 ;  /* 0x0000000000007941 */ /* 0x000fea0003800000 */
.L_x_5022:
        /* <DEDUP_REMOVED lines=8> */
.L_x_5029:
        /* <DEDUP_REMOVED lines=13> */
.L_x_32063:


//--------------------- .text._ZN2at6native18elementwise_kernelILi128ELi4EZNS0_15gpu_kernel_implINS0_13BUnaryFunctorIN3c104HalfES5_S5_ZZZNS0_21heaviside_kernel_cudaERNS_18TensorIteratorBaseEENKUlvE_clEvENKUlvE6_clEvEUlS5_S5_E_EEEEvS7_RKT_EUliE_EEviT1_ --------------------------
	.section	.text._ZN2at6native18elementwise_kernelILi128ELi4EZNS0_15gpu_kernel_implINS0_13BUnaryFunctorIN3c104HalfES5_S5_ZZZNS0_21heaviside_kernel_cudaERNS_18TensorIteratorBaseEENKUlvE_clEvENKUlvE6_clEvEUlS5_S5_E_EEEEvS7_RKT_EUliE_EEviT1_,"ax",@progbits
	.align	128
        .global         _ZN2at6native18elementwise_kernelILi128ELi4EZNS0_15gpu_kernel_implINS0_13BUnaryFunctorIN3c104HalfES5_S5_ZZZNS0_21heaviside_kernel_cudaERNS_18TensorIteratorBaseEENKUlvE_clEvENKUlvE6_clEvEUlS5_S5_E_EEEEvS7_RKT_EUliE_EEviT1_
        .type           _ZN2at6native18elementwise_kernelILi128ELi4EZNS0_15gpu_kernel_implINS0_13BUnaryFunctorIN3c104HalfES5_S5_ZZZNS0_21heaviside_kernel_cudaERNS_18TensorIteratorBaseEENKUlvE_clEvENKUlvE6_clEvEUlS5_S5_E_EEEEvS7_RKT_EUliE_EEviT1_,@function
        .size           _ZN2at6native18elementwise_kernelILi128ELi4EZNS0_15gpu_kernel_implINS0_13BUnaryFunctorIN3c104HalfES5_S5_ZZZNS0_21heaviside_kernel_cudaERNS_18TensorIteratorBaseEENKUlvE_clEvENKUlvE6_clEvEUlS5_S5_E_EEEEvS7_RKT_EUliE_EEviT1_,(.L_x_32064 - _ZN2at6native18elementwise_kernelILi128ELi4EZNS0_15gpu_kernel_implINS0_13BUnaryFunctorIN3c104HalfES5_S5_ZZZNS0_21heaviside_kernel_cudaERNS_18TensorIteratorBaseEENKUlvE_clEvENKUlvE6_clEvEUlS5_S5_E_EEEEvS7_RKT_EUliE_EEviT1_)
        .other          _ZN2at6native18elementwise_kernelILi128ELi4EZNS0_15gpu_kernel_implINS0_13BUnaryFunctorIN3c104HalfES5_S5_ZZZNS0_21heaviside_kernel_cudaERNS_18TensorIteratorBaseEENKUlvE_clEvENKUlvE6_clEvEUlS5_S5_E_EEEEvS7_RKT_EUliE_EEviT1_,@"STO_CUDA_ENTRY STV_DEFAULT"
_ZN2at6native18elementwise_kernelILi128ELi4EZNS0_15gpu_kernel_implINS0_13BUnaryFunctorIN3c104HalfES5_S5_ZZZNS0_21heaviside_kernel_cudaERNS_18TensorIteratorBaseEENKUlvE_clEvENKUlvE6_clEvEUlS5_S5_E_EEEEvS7_RKT_EUliE_EEviT1_:
.text._ZN2at6native18elementwise_kernelILi128ELi4EZNS0_15gpu_kernel_implINS0_13BUnaryFunctorIN3c104HalfES5_S5_ZZZNS0_21heaviside_kernel_cudaERNS_18TensorIteratorBaseEENKUlvE_clEvENKUlvE6_clEvEUlS5_S5_E_EEEEvS7_RKT_EUliE_EEviT1_:
        /* <DEDUP_REMOVED lines=313> */
.L_x_5032:
        /* <DEDUP_REMOVED lines=20> */
[----:B0-----:R-:W-:Y:S01]  /*14d0*/  F2FP.F16.F32.PACK_AB R0, RZ, R0 ;  /* 0x00000000ff00723e */ /* 0x001fe200000000ff */
[----:B------:R-:W-:Y:S06]  /*14e0*/  BRA `(.L_x_5038) ;  /* 0x0000000c00987947 */ /* 0x000fec0003800000 */
.L_x_5036:
[----:B------:R-:W2:Y:S02]  /*14f0*/  LDG.E.U8 R2, desc[UR36][R2.64] ;  /* 0x0000002402027981 */ /* 0x000ea4000c1e1100 */
[----:B--2---:R-:W-:-:S04]  /*1500*/  I2FP.F32.U32 R0, R2 ;  /* 0x0000000200007245 */ /* 0x004fc80000201000 */
[----:B------:R-:W-:Y:S01]  /*1510*/  F2FP.F16.F32.PACK_AB R0, RZ, R0 ;  /* 0x00000000ff00723e */ /* 0x000fe200000000ff */
[----:B------:R-:W-:Y:S06]  /*1520*/  BRA `(.L_x_5038) ;  /* 0x0000000c00887947 */ /* 0x000fec0003800000 */
.L_x_5035:
        /* <DEDUP_REMOVED lines=8> */
[----:B0-----:R-:W-:Y:S01]  /*15b0*/  F2FP.F16.F32.PACK_AB R0, RZ, R0 ;  /* 0x00000000ff00723e */ /* 0x001fe200000000ff */
[----:B------:R-:W-:Y:S06]  /*15c0*/  BRA `(.L_x_5038) ;  /* 0x0000000c00607947 */ /* 0x000fec0003800000 */
.L_x_5040:
[----:B------:R-:W2:Y:S02]  /*15d0*/  LDG.E R2, desc[UR36][R2.64] ;  /* 0x0000002402027981 */ /* 0x000ea4000c1e1900 */
[----:B--2---:R-:W-:-:S04]  /*15e0*/  I2FP.F32.S32 R0, R2 ;  /* 0x0000000200007245 */ /* 0x004fc80000201400 */
[----:B------:R-:W-:Y:S01]  /*15f0*/  F2FP.F16.F32.PACK_AB R0, RZ, R0 ;  /* 0x00000000ff00723e */ /* 0x000fe200000000ff */
[----:B------:R-:W-:Y:S06]  /*1600*/  BRA `(.L_x_5038) ;  /* 0x0000000c00507947 */ /* 0x000fec0003800000 */
.L_x_5039:
[----:B------:R-:W2:Y:S02]  /*1610*/  LDG.E.U16 R2, desc[UR36][R2.64] ;  /* 0x0000002402027981 */ /* 0x000ea4000c1e1500 */
[----:B--2---:R-:W0:Y:S02]  /*1620*/  I2F.S16 R0, R2 ;  /* 0x0000000200007306 */ /* 0x004e240000101400 */
[----:B0-----:R-:W-:Y:S01]  /*1630*/  F2FP.F16.F32.PACK_AB R0, RZ, R0 ;  /* 0x00000000ff00723e */ /* 0x001fe200000000ff */
[----:B------:R-:W-:Y:S06]  /*1640*/  BRA `(.L_x_5038) ;  /* 0x0000000c00407947 */ /* 0x000fec0003800000 */
.L_x_5034:
        /* <DEDUP_REMOVED lines=9> */
.L_x_5042:
[----:B------:R0:W5:Y:S01]  /*16e0*/  LDG.E.U16 R0, desc[UR36][R2.64] ;  /* 0x0000002402007981 */ /* 0x000162000c1e1500 */
[----:B------:R-:W-:Y:S05]  /*16f0*/  BRA `(.L_x_5038) ;  /* 0x0000000c00147947 */ /* 0x000fea0003800000 */
.L_x_5041:
        /* <DEDUP_REMOVED lines=9> */
.L_x_5044:
[----:B------:R1:W5:Y:S01]  /*1790*/  LDG.E.U16 R0, desc[UR36][R2.64] ;  /* 0x0000002402007981 */ /* 0x000362000c1e1500 */
[----:B------:R-:W-:Y:S05]  /*17a0*/  BRA `(.L_x_5038) ;  /* 0x0000000800e87947 */ /* 0x000fea0003800000 */
.L_x_5043:
[----:B------:R-:W2:Y:S01]  /*17b0*/  LDG.E.64 R2, desc[UR36][R2.64] ;  /* 0x0000002402027981 */ /* 0x000ea2000c1e1b00 */
[----:B------:R-:W-:Y:S01]  /*17c0*/  UMOV UR4, 0xf0000000 ;  /* 0xf000000000047882 */ /* 0x000fe20000000000 */
[----:B------:R-:W-:Y:S01]  /*17d0*/  UMOV UR5, 0x380fffff ;  /* 0x380fffff00057882 */ /* 0x000fe20000000000 */
[----:B--2---:R-:W0:Y:S01]  /*17e0*/  F2F.F32.F64 R0, R2 ;  /* 0x0000000200007310 */ /* 0x004e220000301000 */
[----:B------:R-:W-:-:S14]  /*17f0*/  DSETP.GEU.AND P0, PT, |R2|, UR4, PT ;  /* 0x0000000402007e2a */ /* 0x000fdc000bf0e200 */
[----:B0-----:R-:W-:-:S05]  /*1800*/  @!P0 FMUL R0, R0, 1.175494350822287508e-38 ;  /* 0x0080000000008820 */ /* 0x001fca0000400000 */
[----:B------:R-:W-:Y:S01]  /*1810*/  F2FP.F16.F32.PACK_AB R0, RZ, R0 ;  /* 0x00000000ff00723e */ /* 0x000fe200000000ff */
[----:B------:R-:W-:Y:S06]  /*1820*/  BRA `(.L_x_5038) ;  /* 0x0000000800c87947 */ /* 0x000fec0003800000 */
.L_x_5033:
        /* <DEDUP_REMOVED lines=11> */
[----:B------:R-:W-:Y:S01]  /*18e0*/  F2FP.F16.F32.PACK_AB R0, RZ, R0 ;  /* 0x00000000ff00723e */ /* 0x000fe200000000ff */
[----:B------:R-:W-:Y:S06]  /*18f0*/  BRA `(.L_x_5038) ;  /* 0x0000000800947947 */ /* 0x000fec0003800000 */
.L_x_5047:
        /* <DEDUP_REMOVED lines=8> */
.L_x_5046:
        /* <DEDUP_REMOVED lines=28> */
.L_x_5049:
        /* <DEDUP_REMOVED lines=15> */
.L_x_5048:
[----:B------:R-:W2:Y:S02]  /*1c30*/  LDG.E.U16 R0, desc[UR36][R2.64] ;  /* 0x0000002402007981 */ /* 0x000ea4000c1e1500 */
[----:B--2---:R-:W-:-:S05]  /*1c40*/  IMAD.U32 R0, R0, 0x10000, RZ ;  /* 0x0001000000007824 */ /* 0x004fca00078e00ff */
[----:B------:R-:W-:Y:S01]  /*1c50*/  F2FP.F16.F32.PACK_AB R0, RZ, R0 ;  /* 0x00000000ff00723e */ /* 0x000fe200000000ff */
[----:B------:R-:W-:Y:S06]  /*1c60*/  BRA `(.L_x_5038) ;  /* 0x0000000400b87947 */ /* 0x000fec0003800000 */
.L_x_5045:
        /* <DEDUP_REMOVED lines=10> */
[----:B------:R-:W-:Y:S01]  /*1d10*/  F2FP.F16.F32.PACK_AB R0, RZ, R0 ;  /* 0x00000000ff00723e */ /* 0x000fe200000000ff */
[----:B------:R-:W-:Y:S06]  /*1d20*/  BRA `(.L_x_5038) ;  /* 0x0000000400887947 */ /* 0x000fec0003800000 */
.L_x_5052:
        /* <DEDUP_REMOVED lines=21> */
.L_x_5056:
[----:B------:R-:W-:Y:S05]  /*1e80*/  BSYNC B1 ;  /* 0x0000000000017941 */ /* 0x000fea0003800000 */
.L_x_5055:
[----:B------:R-:W-:Y:S01]  /*1e90*/  LEA R3, R0, 0x3b800000, 0x17 ;  /* 0x3b80000000037811 */ /* 0x000fe200078eb8ff */
[----:B------:R-:W-:-:S05]  /*1ea0*/  IMAD.SHL.U32 R0, R2, 0x100000, RZ ;  /* 0x0010000002007824 */ /* 0x000fca00078e00ff */
[----:B------:R-:W-:-:S07]  /*1eb0*/  LOP3.LUT R0, R3, R0, R4, 0xfe, !PT ;  /* 0x0000000003007212 */ /* 0x000fce00078efe04 */
.L_x_5054:
[----:B------:R-:W-:Y:S05]  /*1ec0*/  BSYNC B0 ;  /* 0x0000000000007941 */ /* 0x000fea0003800000 */
.L_x_5053:
[----:B------:R-:W-:Y:S01]  /*1ed0*/  F2FP.F16.F32.PACK_AB R0, RZ, R0 ;  /* 0x00000000ff00723e */ /* 0x000fe200000000ff */
[----:B------:R-:W-:Y:S06]  /*1ee0*/  BRA `(.L_x_5038) ;  /* 0x0000000400187947 */ /* 0x000fec0003800000 */
.L_x_5051:
        /* <DEDUP_REMOVED lines=21> */
.L_x_5060:
[----:B------:R-:W-:Y:S05]  /*2040*/  BSYNC B1 ;  /* 0x0000000000017941 */ /* 0x000fea0003800000 */
.L_x_5059:
[----:B------:R-:W-:Y:S01]  /*2050*/  LEA R3, R0, 0x37800000, 0x17 ;  /* 0x3780000000037811 */ /* 0x000fe200078eb8ff */
[----:B------:R-:W-:-:S05]  /*2060*/  IMAD.SHL.U32 R0, R2, 0x200000, RZ ;  /* 0x0020000002007824 */ /* 0x000fca00078e00ff */
[----:B------:R-:W-:-:S07]  /*2070*/  LOP3.LUT R0, R3, R0, R4, 0xfe, !PT ;  /* 0x0000000003007212 */ /* 0x000fce00078efe04 */
.L_x_5058:
[----:B------:R-:W-:Y:S05]  /*2080*/  BSYNC B0 ;  /* 0x0000000000007941 */ /* 0x000fea0003800000 */
.L_x_5057:
[----:B------:R-:W-:Y:S01]  /*2090*/  F2FP.F16.F32.PACK_AB R0, RZ, R0 ;  /* 0x00000000ff00723e */ /* 0x000fe200000000ff */
[----:B------:R-:W-:Y:S06]  /*20a0*/  BRA `(.L_x_5038) ;  /* 0x0000000000a87947 */ /* 0x000fec0003800000 */
.L_x_5050:
        /* <DEDUP_REMOVED lines=14> */
.L_x_5064:
[----:B------:R-:W-:Y:S05]  /*2190*/  BSYNC B0 ;  /* 0x0000000000007941 */ /* 0x000fea0003800000 */
.L_x_5063:
[----:B------:R-:W-:Y:S01]  /*21a0*/  F2FP.F16.F32.PACK_AB R0, RZ, R0 ;  /* 0x00000000ff00723e */ /* 0x000fe200000000ff */
[----:B------:R-:W-:Y:S06]  /*21b0*/  BRA `(.L_x_5038) ;  /* 0x0000000000647947 */ /* 0x000fec0003800000 */
.L_x_5037:
        /* <DEDUP_REMOVED lines=16> */
.L_x_5065:
[----:B------:R-:W-:Y:S01]  /*22c0*/  PRMT R0, RZ, 0x7610, R0 ;  /* 0x00007610ff007816 */ /* 0x000fe20000000000 */
[----:B------:R-:W-:Y:S06]  /*22d0*/  BRA `(.L_x_5038) ;  /* 0x00000000001c7947 */ /* 0x000fec0003800000 */
.L_x_5062:
[----:B------:R-:W2:Y:S02]  /*22e0*/  LDG.E.64 R2, desc[UR36][R2.64] ;  /* 0x0000002402027981 */ /* 0x000ea4000c1e1b00 */
[----:B--2---:R-:W0:Y:S02]  /*22f0*/  I2F.U64 R0, R2 ;  /* 0x0000000200007312 */ /* 0x004e240000301000 */
[----:B0-----:R-:W-:Y:S01]  /*2300*/  F2FP.F16.F32.PACK_AB R0, RZ, R0 ;  /* 0x00000000ff00723e */ /* 0x001fe200000000ff */
[----:B------:R-:W-:Y:S06]  /*2310*/  BRA `(.L_x_5038) ;  /* 0x00000000000c7947 */ /* 0x000fec0003800000 */
.L_x_5061:
[----:B------:R-:W2:Y:S02]  /*2320*/  LDG.E R2, desc[UR36][R2.64] ;  /* 0x0000002402027981 */ /* 0x000ea4000c1e1900 */
[----:B--2---:R-:W-:-:S04]  /*2330*/  I2FP.F32.U32 R0, R2 ;  /* 0x0000000200007245 */ /* 0x004fc80000201000 */
[----:B------:R-:W-:-:S07]  /*2340*/  F2FP.F16.F32.PACK_AB R0, RZ, R0 ;  /* 0x00000000ff00723e */ /* 0x000fce00000000ff */
.L_x_5038:
[----:B------:R-:W2:Y:S01]  /*2350*/  LDC.U8 R4, c[0x0][0x424] ;  /* 0x00010900ff047b82 */ /* 0x000ea20000000000 */
[----:B-----5:R-:W-:Y:S01]  /*2360*/  HADD2.F32 R0, -RZ, R0.H0_H0 ;  /* 0x20000000ff007230 */ /* 0x020fe20000004100 */
[----:B------:R-:W-:Y:S02]  /*2370*/  ULDC.U16 UR4, c[0x0][0x422] ;  /* 0x0001088000047ab9 */ /* 0x000fe40000000400 */
[----:B01----:R-:W-:Y:S02]  /*2380*/  IMAD.U32 R3, RZ, RZ, UR4 ;  /* 0x00000004ff037e24 */ /* 0x003fe4000f8e00ff */
[----:B------:R-:W-:-:S13]  /*2390*/  FSETP.NEU.FTZ.AND P0, PT, R0, RZ, PT ;  /* 0x000000ff0000720b */ /* 0x000fda0003f1d000 */
[----:B------:R-:W-:-:S04]  /*23a0*/  @P0 FSET.BF.GT.FTZ.AND R0, R0, RZ, PT ;  /* 0x000000ff0000020a */ /* 0x000fc80003814000 */
[----:B------:R-:W-:Y:S02]  /*23b0*/  @P0 F2FP.F16.F32.PACK_AB R0, RZ, R0 ;  /* 0x00000000ff00023e */ /* 0x000fe400000000ff */
[----:B--2---:R-:W-:Y:S02]  /*23c0*/  PRMT R2, R4, 0x9910, RZ ;  /* 0x0000991004027816 */ /* 0x004fe400000000ff */
        /* <DEDUP_REMOVED lines=15> */
.L_x_5069:
[----:B------:R-:W-:-:S06]  /*24c0*/  HADD2.F32 R3, -RZ, R3.H0_H0 ;  /* 0x20000003ff037230 */ /* 0x000fcc0000004100 */
[----:B------:R-:W0:Y:S02]  /*24d0*/  F2I.S64.TRUNC R2, R3 ;  /* 0x0000000300027311 */ /* 0x000e24000020d900 */
[----:B0-----:R3:W-:Y:S01]  /*24e0*/  STG.E.U8 desc[UR36][R16.64], R2 ;  /* 0x0000000210007986 */ /* 0x0017e2000c101124 */
[----:B------:R-:W-:Y:S05]  /*24f0*/  BRA `(.L_x_5071) ;  /* 0x0000000c00847947 */ /* 0x000fea0003800000 */
.L_x_5068:
        /* <DEDUP_REMOVED lines=10> */
.L_x_5073:
[----:B------:R-:W-:-:S06]  /*25a0*/  HADD2.F32 R3, -RZ, R3.H0_H0 ;  /* 0x20000003ff037230 */ /* 0x000fcc0000004100 */
[----:B------:R-:W0:Y:S02]  /*25b0*/  F2I.FTZ.TRUNC.NTZ R3, R3 ;  /* 0x0000000300037305 */ /* 0x000e24000021f100 */
[----:B0-----:R1:W-:Y:S01]  /*25c0*/  STG.E desc[UR36][R16.64], R3 ;  /* 0x0000000310007986 */ /* 0x0013e2000c101924 */
[----:B------:R-:W-:Y:S05]  /*25d0*/  BRA `(.L_x_5071) ;  /* 0x0000000c004c7947 */ /* 0x000fea0003800000 */
.L_x_5072:
[----:B------:R-:W-:-:S06]  /*25e0*/  HADD2.F32 R3, -RZ, R3.H0_H0 ;  /* 0x20000003ff037230 */ /* 0x000fcc0000004100 */
[----:B------:R-:W0:Y:S02]  /*25f0*/  F2I.FTZ.TRUNC.NTZ R3, R3 ;  /* 0x0000000300037305 */ /* 0x000e24000021f100 */
[----:B0-----:R2:W-:Y:S01]  /*2600*/  STG.E.U16 desc[UR36][R16.64], R3 ;  /* 0x0000000310007986 */ /* 0x0015e2000c101524 */
[----:B------:R-:W-:Y:S05]  /*2610*/  BRA `(.L_x_5071) ;  /* 0x0000000c003c7947 */ /* 0x000fea0003800000 */
.L_x_5067:
        /* <DEDUP_REMOVED lines=9> */
.L_x_5075:
[----:B------:R0:W-:Y:S01]  /*26b0*/  STG.E.U16 desc[UR36][R16.64], R3 ;  /* 0x0000000310007986 */ /* 0x0001e2000c101524 */
[----:B------:R-:W-:Y:S05]  /*26c0*/  BRA `(.L_x_5071) ;  /* 0x0000000c00107947 */ /* 0x000fea0003800000 */
.L_x_5074:
        /* <DEDUP_REMOVED lines=10> */
.L_x_5077:
[----:B------:R-:W-:-:S05]  /*2770*/  HADD2.F32 R0, -RZ, R3.H0_H0 ;  /* 0x20000003ff007230 */ /* 0x000fca0000004100 */
[----:B------:R-:W-:-:S04]  /*2780*/  F2FP.F16.F32.PACK_AB R0, RZ, R0 ;  /* 0x00000000ff00723e */ /* 0x000fc800000000ff */
[----:B------:R-:W-:-:S05]  /*2790*/  PRMT R0, R0, 0x5410, RZ ;  /* 0x0000541000007816 */ /* 0x000fca00000000ff */
[----:B------:R0:W-:Y:S01]  /*27a0*/  STG.E desc[UR36][R16.64], R0 ;  /* 0x0000000010007986 */ /* 0x0001e2000c101924 */
[----:B------:R-:W-:Y:S05]  /*27b0*/  BRA `(.L_x_5071) ;  /* 0x0000000800d47947 */ /* 0x000fea0003800000 */
.L_x_5076:
[----:B------:R-:W-:-:S05]  /*27c0*/  HADD2.F32 R2, -RZ, R3.H0_H0 ;  /* 0x20000003ff027230 */ /* 0x000fca0000004100 */
[----:B------:R-:W-:-:S06]  /*27d0*/  FMUL.FTZ R2, R2, 1 ;  /* 0x3f80000002027820 */ /* 0x000fcc0000410000 */
[----:B------:R-:W0:Y:S02]  /*27e0*/  F2F.F64.F32 R2, R2 ;  /* 0x0000000200027310 */ /* 0x000e240000201800 */
[----:B0-----:R0:W-:Y:S01]  /*27f0*/  STG.E.64 desc[UR36][R16.64], R2 ;  /* 0x0000000210007986 */ /* 0x0011e2000c101b24 */
[----:B------:R-:W-:Y:S05]  /*2800*/  BRA `(.L_x_5071) ;  /* 0x0000000800c07947 */ /* 0x000fea0003800000 */
.L_x_5066:
        /* <DEDUP_REMOVED lines=13> */
.L_x_5080:
[----:B------:R-:W-:Y:S01]  /*28e0*/  HADD2.F32 R3, -RZ, R3.H0_H0 ;  /* 0x20000003ff037230 */ /* 0x000fe20000004100 */
[----:B------:R-:W-:-:S04]  /*28f0*/  CS2R R6, SRZ ;  /* 0x0000000000067805 */ /* 0x000fc8000001ff00 */
[----:B------:R-:W-:-:S04]  /*2900*/  FMUL.FTZ R3, R3, 1 ;  /* 0x3f80000003037820 */ /* 0x000fc80000410000 */
[----:B------:R-:W0:Y:S02]  /*2910*/  F2F.F64.F32 R4, R3 ;  /* 0x0000000300047310 */ /* 0x000e240000201800 */
[----:B0-----:R0:W-:Y:S01]  /*2920*/  STG.E.128 desc[UR36][R16.64], R4 ;  /* 0x0000000410007986 */ /* 0x0011e2000c101d24 */
[----:B------:R-:W-:Y:S05]  /*2930*/  BRA `(.L_x_5071) ;  /* 0x0000000800747947 */ /* 0x000fea0003800000 */
.L_x_5079:
        /* <DEDUP_REMOVED lines=21> */
.L_x_5084:
[----:B------:R-:W-:Y:S05]  /*2a90*/  BSYNC B0 ;  /* 0x0000000000007941 */ /* 0x000fea0003800000 */
.L_x_5083:
[----:B------:R-:W-:-:S05]  /*2aa0*/  LOP3.LUT R3, R0, R3, RZ, 0xfc, !PT ;  /* 0x0000000300037212 */ /* 0x000fca00078efcff */
[----:B------:R0:W-:Y:S01]  /*2ab0*/  STG.E.U8 desc[UR36][R16.64], R3 ;  /* 0x0000000310007986 */ /* 0x0001e2000c101124 */
[----:B------:R-:W-:Y:S05]  /*2ac0*/  BRA `(.L_x_5071) ;  /* 0x0000000800107947 */ /* 0x000fea0003800000 */
.L_x_5082:
        /* <DEDUP_REMOVED lines=13> */
.L_x_5086:
[----:B------:R-:W-:Y:S01]  /*2ba0*/  IMAD.MOV.U32 R0, RZ, RZ, 0x7f ;  /* 0x0000007fff007424 */ /* 0x000fe200078e00ff */
[----:B------:R-:W-:-:S04]  /*2bb0*/  ISETP.GT.U32.AND P0, PT, R2, 0x7f800000, PT ;  /* 0x7f8000000200780c */ /* 0x000fc80003f04070 */
[----:B------:R-:W-:-:S09]  /*2bc0*/  SEL R0, R0, 0x7c, P0 ;  /* 0x0000007c00007807 */ /* 0x000fd20000000000 */
.L_x_5087:
[----:B------:R-:W-:Y:S05]  /*2bd0*/  BSYNC B0 ;  /* 0x0000000000007941 */ /* 0x000fea0003800000 */
.L_x_5085:
[----:B------:R-:W-:-:S04]  /*2be0*/  LOP3.LUT R2, R3, 0x80000000, RZ, 0xc0, !PT ;  /* 0x8000000003027812 */ /* 0x000fc800078ec0ff */
[----:B------:R-:W-:-:S04]  /*2bf0*/  SHF.R.U32.HI R3, RZ, 0x18, R2 ;  /* 0x00000018ff037819 */ /* 0x000fc80000011602 */
[----:B------:R-:W-:-:S05]  /*2c00*/  LOP3.LUT R3, R0, R3, RZ, 0xfc, !PT ;  /* 0x0000000300037212 */ /* 0x000fca00078efcff */
[----:B------:R0:W-:Y:S01]  /*2c10*/  STG.E.U8 desc[UR36][R16.64], R3 ;  /* 0x0000000310007986 */ /* 0x0001e2000c101124 */
[----:B------:R-:W-:Y:S05]  /*2c20*/  BRA `(.L_x_5071) ;  /* 0x0000000400b87947 */ /* 0x000fea0003800000 */
.L_x_5081:
[----:B------:R-:W-:-:S05]  /*2c30*/  HADD2.F32 R0, -RZ, R3.H0_H0 ;  /* 0x20000003ff007230 */ /* 0x000fca0000004100 */
[----:B------:R-:W-:-:S05]  /*2c40*/  F2FP.BF16.F32.PACK_AB R0, RZ, R0 ;  /* 0x00000000ff00723e */ /* 0x000fca00000010ff */
[----:B------:R0:W-:Y:S01]  /*2c50*/  STG.E.U16 desc[UR36][R16.64], R0 ;  /* 0x0000000010007986 */ /* 0x0001e2000c101524 */
[----:B------:R-:W-:Y:S05]  /*2c60*/  BRA `(.L_x_5071) ;  /* 0x0000000400a87947 */ /* 0x000fea0003800000 */
.L_x_5078:
        /* <DEDUP_REMOVED lines=12> */
.L_x_5090:
        /* <DEDUP_REMOVED lines=17> */
.L_x_5093:
[----:B------:R-:W-:-:S04]  /*2e40*/  LOP3.LUT R2, R3, 0x80000000, RZ, 0xc0, !PT ;  /* 0x8000000003027812 */ /* 0x000fc800078ec0ff */
[----:B------:R-:W-:-:S04]  /*2e50*/  SHF.R.U32.HI R3, RZ, 0x18, R2 ;  /* 0x00000018ff037819 */ /* 0x000fc80000011602 */
[----:B------:R-:W-:-:S04]  /*2e60*/  LOP3.LUT R0, R0, R3, RZ, 0xfc, !PT ;  /* 0x0000000300007212 */ /* 0x000fc800078efcff */
[----:B------:R-:W-:-:S07]  /*2e70*/  PRMT R8, R0, 0x7610, R8 ;  /* 0x0000761000087816 */ /* 0x000fce0000000008 */
.L_x_5092:
[----:B------:R-:W-:Y:S05]  /*2e80*/  BSYNC B0 ;  /* 0x0000000000007941 */ /* 0x000fea0003800000 */
.L_x_5091:
[----:B------:R0:W-:Y:S01]  /*2e90*/  STG.E.U8 desc[UR36][R16.64], R8 ;  /* 0x0000000810007986 */ /* 0x0001e2000c101124 */
[----:B------:R-:W-:Y:S05]  /*2ea0*/  BRA `(.L_x_5071) ;  /* 0x0000000400187947 */ /* 0x000fea0003800000 */
.L_x_5089:
        /* <DEDUP_REMOVED lines=17> */
.L_x_5096:
[----:B------:R-:W-:-:S04]  /*2fc0*/  LOP3.LUT R2, R3, 0x80000000, RZ, 0xc0, !PT ;  /* 0x8000000003027812 */ /* 0x000fc800078ec0ff */
[----:B------:R-:W-:-:S04]  /*2fd0*/  SHF.R.U32.HI R3, RZ, 0x18, R2 ;  /* 0x00000018ff037819 */ /* 0x000fc80000011602 */
[----:B------:R-:W-:-:S04]  /*2fe0*/  LOP3.LUT R0, R0, R3, RZ, 0xfc, !PT ;  /* 0x0000000300007212 */ /* 0x000fc800078efcff */
[----:B------:R-:W-:-:S07]  /*2ff0*/  PRMT R8, R0, 0x7610, R8 ;  /* 0x0000761000087816 */ /* 0x000fce0000000008 */
.L_x_5095:
[----:B------:R-:W-:Y:S05]  /*3000*/  BSYNC B0 ;  /* 0x0000000000007941 */ /* 0x000fea0003800000 */
.L_x_5094:
[----:B------:R0:W-:Y:S01]  /*3010*/  STG.E.U8 desc[UR36][R16.64], R8 ;  /* 0x0000000810007986 */ /* 0x0001e2000c101124 */
[----:B------:R-:W-:Y:S05]  /*3020*/  BRA `(.L_x_5071) ;  /* 0x0000000000b87947 */ /* 0x000fea0003800000 */
.L_x_5088:
        /* <DEDUP_REMOVED lines=22> */
.L_x_5070:
        /* <DEDUP_REMOVED lines=16> */
.L_x_5099:
[----:B------:R-:W-:Y:S05]  /*3290*/  BRA `(.L_x_5071) ;  /* 0x00000000001c7947 */ /* 0x000fea0003800000 */
.L_x_5098:
[----:B------:R-:W-:-:S06]  /*32a0*/  HADD2.F32 R3, -RZ, R3.H0_H0 ;  /* 0x20000003ff037230 */ /* 0x000fcc0000004100 */
[----:B------:R-:W0:Y:S02]  /*32b0*/  F2I.U64.TRUNC R2, R3 ;  /* 0x0000000300027311 */ /* 0x000e24000020d800 */
[----:B0-----:R0:W-:Y:S01]  /*32c0*/  STG.E.64 desc[UR36][R16.64], R2 ;  /* 0x0000000210007986 */ /* 0x0011e2000c101b24 */
[----:B------:R-:W-:Y:S05]  /*32d0*/  BRA `(.L_x_5071) ;  /* 0x00000000000c7947 */ /* 0x000fea0003800000 */
.L_x_5097:
[----:B------:R-:W-:-:S06]  /*32e0*/  HADD2.F32 R3, -RZ, R3.H0_H0 ;  /* 0x20000003ff037230 */ /* 0x000fcc0000004100 */
[----:B------:R-:W0:Y:S02]  /*32f0*/  F2I.FTZ.U32.TRUNC.NTZ R3, R3 ;  /* 0x0000000300037305 */ /* 0x000e24000021f000 */
[----:B0-----:R0:W-:Y:S02]  /*3300*/  STG.E desc[UR36][R16.64], R3 ;  /* 0x0000000310007986 */ /* 0x0011e4000c101924 */
.L_x_5071:
[----:B------:R-:W-:-:S04]  /*3310*/  IMAD R18, R23, 0x200, R18 ;  /* 0x0000020017127824 */ /* 0x000fc800078e0212 */
[----:B------:R-:W-:-:S07]  /*3320*/  VIADD R19, R18, 0x80 ;  /* 0x0000008012137836 */ /* 0x000fce0000000000 */
.L_x_5031:
[----:B------:R-:W-:Y:S05]  /*3330*/  BSYNC B6 ;  /* 0x0000000000067941 */ /* 0x000fea0003800000 */
.L_x_5030:
        /* <DEDUP_REMOVED lines=307> */
.L_x_5102:
        /* <DEDUP_REMOVED lines=22> */
.L_x_5106:
[----:B------:R-:W2:Y:S02]  /*47d0*/  LDG.E.U8 R2, desc[UR36][R2.64] ;  /* 0x0000002402027981 */ /* 0x000ea4000c1e1100 */
[----:B--2---:R-:W-:-:S04]  /*47e0*/  I2FP.F32.U32 R0, R2 ;  /* 0x0000000200007245 */ /* 0x004fc80000201000 */
[----:B------:R-:W-:Y:S01]  /*47f0*/  F2FP.F16.F32.PACK_AB R0, RZ, R0 ;  /* 0x00000000ff00723e */ /* 0x000fe200000000ff */
[----:B------:R-:W-:Y:S06]  /*4800*/  BRA `(.L_x_5108) ;  /* 0x0000000c00887947 */ /* 0x000fec0003800000 */
.L_x_5105:
        /* <DEDUP_REMOVED lines=10> */
.L_x_5110:
[----:B------:R-:W2:Y:S02]  /*48b0*/  LDG.E R2, desc[UR36][R2.64] ;  /* 0x0000002402027981 */ /* 0x000ea4000c1e1900 */
[----:B--2---:R-:W-:-:S04]  /*48c0*/  I2FP.F32.S32 R0, R2 ;  /* 0x0000000200007245 */ /* 0x004fc80000201400 */
[----:B------:R-:W-:Y:S01]  /*48d0*/  F2FP.F16.F32.PACK_AB R0, RZ, R0 ;  /* 0x00000000ff00723e */ /* 0x000fe200000000ff */
[----:B------:R-:W-:Y:S06]  /*48e0*/  BRA `(.L_x_5108) ;  /* 0x0000000c00507947 */ /* 0x000fec0003800000 */
.L_x_5109:
[----:B------:R-:W2:Y:S02]  /*48f0*/  LDG.E.U16 R2, desc[UR36][R2.64] ;  /* 0x0000002402027981 */ /* 0x000ea4000c1e1500 */
[----:B--2---:R-:W0:Y:S02]  /*4900*/  I2F.S16 R0, R2 ;  /* 0x0000000200007306 */ /* 0x004e240000101400 */
[----:B0-----:R-:W-:Y:S01]  /*4910*/  F2FP.F16.F32.PACK_AB R0, RZ, R0 ;  /* 0x00000000ff00723e */ /* 0x001fe200000000ff */
[----:B------:R-:W-:Y:S06]  /*4920*/  BRA `(.L_x_5108) ;  /* 0x0000000c00407947 */ /* 0x000fec0003800000 */
.L_x_5104:
        /* <DEDUP_REMOVED lines=9> */
.L_x_5112:
[----:B------:R0:W5:Y:S01]  /*49c0*/  LDG.E.U16 R0, desc[UR36][R2.64] ;  /* 0x0000002402007981 */ /* 0x000162000c1e1500 */
[----:B------:R-:W-:Y:S05]  /*49d0*/  BRA `(.L_x_5108) ;  /* 0x0000000c00147947 */ /* 0x000fea0003800000 */
.L_x_5111:
        /* <DEDUP_REMOVED lines=9> */
.L_x_5114:
[----:B------:R1:W5:Y:S01]  /*4a70*/  LDG.E.U16 R0, desc[UR36][R2.64] ;  /* 0x0000002402007981 */ /* 0x000362000c1e1500 */
[----:B------:R-:W-:Y:S05]  /*4a80*/  BRA `(.L_x_5108) ;  /* 0x0000000800e87947 */ /* 0x000fea0003800000 */
.L_x_5113:
        /* <DEDUP_REMOVED lines=8> */
.L_x_5103:
        /* <DEDUP_REMOVED lines=13> */
.L_x_5117:
        /* <DEDUP_REMOVED lines=8> */
.L_x_5116:
        /* <DEDUP_REMOVED lines=28> */
.L_x_5119:
        /* <DEDUP_REMOVED lines=15> */
.L_x_5118:
[----:B------:R-:W2:Y:S02]  /*4f10*/  LDG.E.U16 R0, desc[UR36][R2.64] ;  /* 0x0000002402007981 */ /* 0x000ea4000c1e1500 */
[----:B--2---:R-:W-:-:S05]  /*4f20*/  IMAD.U32 R0, R0, 0x10000, RZ ;  /* 0x0001000000007824 */ /* 0x004fca00078e00ff */
[----:B------:R-:W-:Y:S01]  /*4f30*/  F2FP.F16.F32.PACK_AB R0, RZ, R0 ;  /* 0x00000000ff00723e */ /* 0x000fe200000000ff */
[----:B------:R-:W-:Y:S06]  /*4f40*/  BRA `(.L_x_5108) ;  /* 0x0000000400b87947 */ /* 0x000fec0003800000 */
.L_x_5115:
        /* <DEDUP_REMOVED lines=12> */
.L_x_5122:
        /* <DEDUP_REMOVED lines=21> */
.L_x_5126:
[----:B------:R-:W-:Y:S05]  /*5160*/  BSYNC B1 ;  /* 0x0000000000017941 */ /* 0x000fea0003800000 */
.L_x_5125:
[----:B------:R-:W-:Y:S01]  /*5170*/  LEA R3, R0, 0x3b800000, 0x17 ;  /* 0x3b80000000037811 */ /* 0x000fe200078eb8ff */
[----:B------:R-:W-:-:S05]  /*5180*/  IMAD.SHL.U32 R0, R2, 0x100000, RZ ;  /* 0x0010000002007824 */ /* 0x000fca00078e00ff */
[----:B------:R-:W-:-:S07]  /*5190*/  LOP3.LUT R0, R3, R0, R4, 0xfe, !PT ;  /* 0x0000000003007212 */ /* 0x000fce00078efe04 */
.L_x_5124:
[----:B------:R-:W-:Y:S05]  /*51a0*/  BSYNC B0 ;  /* 0x0000000000007941 */ /* 0x000fea0003800000 */
.L_x_5123:
[----:B------:R-:W-:Y:S01]  /*51b0*/  F2FP.F16.F32.PACK_AB R0, RZ, R0 ;  /* 0x00000000ff00723e */ /* 0x000fe200000000ff */
[----:B------:R-:W-:Y:S06]  /*51c0*/  BRA `(.L_x_5108) ;  /* 0x0000000400187947 */ /* 0x000fec0003800000 */
.L_x_5121:
        /* <DEDUP_REMOVED lines=21> */
.L_x_5130:
[----:B------:R-:W-:Y:S05]  /*5320*/  BSYNC B1 ;  /* 0x0000000000017941 */ /* 0x000fea0003800000 */
.L_x_5129:
[----:B------:R-:W-:Y:S01]  /*5330*/  LEA R3, R0, 0x37800000, 0x17 ;  /* 0x3780000000037811 */ /* 0x000fe200078eb8ff */
[----:B------:R-:W-:-:S05]  /*5340*/  IMAD.SHL.U32 R0, R2, 0x200000, RZ ;  /* 0x0020000002007824 */ /* 0x000fca00078e00ff */
[----:B------:R-:W-:-:S07]  /*5350*/  LOP3.LUT R0, R3, R0, R4, 0xfe, !PT ;  /* 0x0000000003007212 */ /* 0x000fce00078efe04 */
.L_x_5128:
[----:B------:R-:W-:Y:S05]  /*5360*/  BSYNC B0 ;  /* 0x0000000000007941 */ /* 0x000fea0003800000 */
.L_x_5127:
[----:B------:R-:W-:Y:S01]  /*5370*/  F2FP.F16.F32.PACK_AB R0, RZ, R0 ;  /* 0x00000000ff00723e */ /* 0x000fe200000000ff */
[----:B------:R-:W-:Y:S06]  /*5380*/  BRA `(.L_x_5108) ;  /* 0x0000000000a87947 */ /* 0x000fec0003800000 */
.L_x_5120:
        /* <DEDUP_REMOVED lines=14> */
.L_x_5134:
[----:B------:R-:W-:Y:S05]  /*5470*/  BSYNC B0 ;  /* 0x0000000000007941 */ /* 0x000fea0003800000 */
.L_x_5133:
[----:B------:R-:W-:Y:S01]  /*5480*/  F2FP.F16.F32.PACK_AB R0, RZ, R0 ;  /* 0x00000000ff00723e */ /* 0x000fe200000000ff */
[----:B------:R-:W-:Y:S06]  /*5490*/  BRA `(.L_x_5108) ;  /* 0x0000000000647947 */ /* 0x000fec0003800000 */
.L_x_5107:
        /* <DEDUP_REMOVED lines=16> */
.L_x_5135:
[----:B------:R-:W-:Y:S01]  /*55a0*/  PRMT R0, RZ, 0x7610, R0 ;  /* 0x00007610ff007816 */ /* 0x000fe20000000000 */
[----:B------:R-:W-:Y:S06]  /*55b0*/  BRA `(.L_x_5108) ;  /* 0x00000000001c7947 */ /* 0x000fec0003800000 */
.L_x_5132:
[----:B------:R-:W2:Y:S02]  /*55c0*/  LDG.E.64 R2, desc[UR36][R2.64] ;  /* 0x0000002402027981 */ /* 0x000ea4000c1e1b00 */
[----:B--2---:R-:W0:Y:S02]  /*55d0*/  I2F.U64 R0, R2 ;  /* 0x0000000200007312 */ /* 0x004e240000301000 */
[----:B0-----:R-:W-:Y:S01]  /*55e0*/  F2FP.F16.F32.PACK_AB R0, RZ, R0 ;  /* 0x00000000ff00723e */ /* 0x001fe200000000ff */
[----:B------:R-:W-:Y:S06]  /*55f0*/  BRA `(.L_x_5108) ;  /* 0x00000000000c7947 */ /* 0x000fec0003800000 */
.L_x_5131:
[----:B------:R-:W2:Y:S02]  /*5600*/  LDG.E R2, desc[UR36][R2.64] ;  /* 0x0000002402027981 */ /* 0x000ea4000c1e1900 */
[----:B--2---:R-:W-:-:S04]  /*5610*/  I2FP.F32.U32 R0, R2 ;  /* 0x0000000200007245 */ /* 0x004fc80000201000 */
[----:B------:R-:W-:-:S07]  /*5620*/  F2FP.F16.F32.PACK_AB R0, RZ, R0 ;  /* 0x00000000ff00723e */ /* 0x000fce00000000ff */
.L_x_5108:
        /* <DEDUP_REMOVED lines=23> */
.L_x_5139:
[----:B------:R-:W-:-:S06]  /*57a0*/  HADD2.F32 R3, -RZ, R3.H0_H0 ;  /* 0x20000003ff037230 */ /* 0x000fcc0000004100 */
[----:B------:R-:W0:Y:S02]  /*57b0*/  F2I.S64.TRUNC R2, R3 ;  /* 0x0000000300027311 */ /* 0x000e24000020d900 */
[----:B0-----:R0:W-:Y:S01]  /*57c0*/  STG.E.U8 desc[UR36][R16.64], R2 ;  /* 0x0000000210007986 */ /* 0x0011e2000c101124 */
[----:B------:R-:W-:Y:S05]  /*57d0*/  BRA `(.L_x_5141) ;  /* 0x0000000c00847947 */ /* 0x000fea0003800000 */
.L_x_5138:
        /* <DEDUP_REMOVED lines=10> */
.L_x_5143:
[----:B------:R-:W-:-:S06]  /*5880*/  HADD2.F32 R3, -RZ, R3.H0_H0 ;  /* 0x20000003ff037230 */ /* 0x000fcc0000004100 */
[----:B------:R-:W0:Y:S02]  /*5890*/  F2I.FTZ.TRUNC.NTZ R3, R3 ;  /* 0x0000000300037305 */ /* 0x000e24000021f100 */
[----:B0-----:R0:W-:Y:S01]  /*58a0*/  STG.E desc[UR36][R16.64], R3 ;  /* 0x0000000310007986 */ /* 0x0011e2000c101924 */
[----:B------:R-:W-:Y:S05]  /*58b0*/  BRA `(.L_x_5141) ;  /* 0x0000000c004c7947 */ /* 0x000fea0003800000 */
.L_x_5142:
[----:B------:R-:W-:-:S06]  /*58c0*/  HADD2.F32 R3, -RZ, R3.H0_H0 ;  /* 0x20000003ff037230 */ /* 0x000fcc0000004100 */
[----:B------:R-:W0:Y:S02]  /*58d0*/  F2I.FTZ.TRUNC.NTZ R3, R3 ;  /* 0x0000000300037305 */ /* 0x000e24000021f100 */
[----:B0-----:R0:W-:Y:S01]  /*58e0*/  STG.E.U16 desc[UR36][R16.64], R3 ;  /* 0x0000000310007986 */ /* 0x0011e2000c101524 */
[----:B------:R-:W-:Y:S05]  /*58f0*/  BRA `(.L_x_5141) ;  /* 0x0000000c003c7947 */ /* 0x000fea0003800000 */
.L_x_5137:
        /* <DEDUP_REMOVED lines=9> */
.L_x_5145:
[----:B------:R0:W-:Y:S01]  /*5990*/  STG.E.U16 desc[UR36][R16.64], R3 ;  /* 0x0000000310007986 */ /* 0x0001e2000c101524 */
[----:B------:R-:W-:Y:S05]  /*59a0*/  BRA `(.L_x_5141) ;  /* 0x0000000c00107947 */ /* 0x000fea0003800000 */
.L_x_5144:
        /* <DEDUP_REMOVED lines=10> */
.L_x_5147:
[----:B------:R-:W-:-:S05]  /*5a50*/  HADD2.F32 R0, -RZ, R3.H0_H0 ;  /* 0x20000003ff007230 */ /* 0x000fca0000004100 */
[----:B------:R-:W-:-:S04]  /*5a60*/  F2FP.F16.F32.PACK_AB R0, RZ, R0 ;  /* 0x00000000ff00723e */ /* 0x000fc800000000ff */
[----:B------:R-:W-:-:S05]  /*5a70*/  PRMT R0, R0, 0x5410, RZ ;  /* 0x0000541000007816 */ /* 0x000fca00000000ff */
[----:B------:R0:W-:Y:S01]  /*5a80*/  STG.E desc[UR36][R16.64], R0 ;  /* 0x0000000010007986 */ /* 0x0001e2000c101924 */
[----:B------:R-:W-:Y:S05]  /*5a90*/  BRA `(.L_x_5141) ;  /* 0x0000000800d47947 */ /* 0x000fea0003800000 */
.L_x_5146:
[----:B------:R-:W-:-:S05]  /*5aa0*/  HADD2.F32 R2, -RZ, R3.H0_H0 ;  /* 0x20000003ff027230 */ /* 0x000fca0000004100 */
[----:B------:R-:W-:-:S06]  /*5ab0*/  FMUL.FTZ R2, R2, 1 ;  /* 0x3f80000002027820 */ /* 0x000fcc0000410000 */
[----:B------:R-:W0:Y:S02]  /*5ac0*/  F2F.F64.F32 R2, R2 ;  /* 0x0000000200027310 */ /* 0x000e240000201800 */
[----:B0-----:R0:W-:Y:S01]  /*5ad0*/  STG.E.64 desc[UR36][R16.64], R2 ;  /* 0x0000000210007986 */ /* 0x0011e2000c101b24 */
[----:B------:R-:W-:Y:S05]  /*5ae0*/  BRA `(.L_x_5141) ;  /* 0x0000000800c07947 */ /* 0x000fea0003800000 */
.L_x_5136:
        /* <DEDUP_REMOVED lines=13> */
.L_x_5150:
[----:B------:R-:W-:Y:S01]  /*5bc0*/  HADD2.F32 R3, -RZ, R3.H0_H0 ;  /* 0x20000003ff037230 */ /* 0x000fe20000004100 */
[----:B------:R-:W-:-:S04]  /*5bd0*/  CS2R R6, SRZ ;  /* 0x0000000000067805 */ /* 0x000fc8000001ff00 */
[----:B------:R-:W-:-:S04]  /*5be0*/  FMUL.FTZ R3, R3, 1 ;  /* 0x3f80000003037820 */ /* 0x000fc80000410000 */
[----:B------:R-:W0:Y:S02]  /*5bf0*/  F2F.F64.F32 R4, R3 ;  /* 0x0000000300047310 */ /* 0x000e240000201800 */
[----:B0-----:R0:W-:Y:S01]  /*5c00*/  STG.E.128 desc[UR36][R16.64], R4 ;  /* 0x0000000410007986 */ /* 0x0011e2000c101d24 */
[----:B------:R-:W-:Y:S05]  /*5c10*/  BRA `(.L_x_5141) ;  /* 0x0000000800747947 */ /* 0x000fea0003800000 */
.L_x_5149:
        /* <DEDUP_REMOVED lines=21> */
.L_x_5154:
[----:B------:R-:W-:Y:S05]  /*5d70*/  BSYNC B0 ;  /* 0x0000000000007941 */ /* 0x000fea0003800000 */
.L_x_5153:
[----:B------:R-:W-:-:S05]  /*5d80*/  LOP3.LUT R3, R0, R3, RZ, 0xfc, !PT ;  /* 0x0000000300037212 */ /* 0x000fca00078efcff */
[----:B------:R0:W-:Y:S01]  /*5d90*/  STG.E.U8 desc[UR36][R16.64], R3 ;  /* 0x0000000310007986 */ /* 0x0001e2000c101124 */
[----:B------:R-:W-:Y:S05]  /*5da0*/  BRA `(.L_x_5141) ;  /* 0x0000000800107947 */ /* 0x000fea0003800000 */
.L_x_5152:
        /* <DEDUP_REMOVED lines=13> */
.L_x_5156:
[----:B------:R-:W-:Y:S01]  /*5e80*/  IMAD.MOV.U32 R0, RZ, RZ, 0x7f ;  /* 0x0000007fff007424 */ /* 0x000fe200078e00ff */
[----:B------:R-:W-:-:S04]  /*5e90*/  ISETP.GT.U32.AND P0, PT, R2, 0x7f800000, PT ;  /* 0x7f8000000200780c */ /* 0x000fc80003f04070 */
[----:B------:R-:W-:-:S09]  /*5ea0*/  SEL R0, R0, 0x7c, P0 ;  /* 0x0000007c00007807 */ /* 0x000fd20000000000 */
.L_x_5157:
[----:B------:R-:W-:Y:S05]  /*5eb0*/  BSYNC B0 ;  /* 0x0000000000007941 */ /* 0x000fea0003800000 */
.L_x_5155:
[----:B------:R-:W-:-:S04]  /*5ec0*/  LOP3.LUT R2, R3, 0x80000000, RZ, 0xc0, !PT ;  /* 0x8000000003027812 */ /* 0x000fc800078ec0ff */
[----:B------:R-:W-:-:S04]  /*5ed0*/  SHF.R.U32.HI R3, RZ, 0x18, R2 ;  /* 0x00000018ff037819 */ /* 0x000fc80000011602 */
[----:B------:R-:W-:-:S05]  /*5ee0*/  LOP3.LUT R3, R0, R3, RZ, 0xfc, !PT ;  /* 0x0000000300037212 */ /* 0x000fca00078efcff */
[----:B------:R0:W-:Y:S01]  /*5ef0*/  STG.E.U8 desc[UR36][R16.64], R3 ;  /* 0x0000000310007986 */ /* 0x0001e2000c101124 */
[----:B------:R-:W-:Y:S05]  /*5f00*/  BRA `(.L_x_5141) ;  /* 0x0000000400b87947 */ /* 0x000fea0003800000 */
.L_x_5151:
[----:B------:R-:W-:-:S05]  /*5f10*/  HADD2.F32 R0, -RZ, R3.H0_H0 ;  /* 0x20000003ff007230 */ /* 0x000fca0000004100 */
[----:B------:R-:W-:-:S05]  /*5f20*/  F2FP.BF16.F32.PACK_AB R0, RZ, R0 ;  /* 0x00000000ff00723e */ /* 0x000fca00000010ff */
[----:B------:R0:W-:Y:S01]  /*5f30*/  STG.E.U16 desc[UR36][R16.64], R0 ;  /* 0x0000000010007986 */ /* 0x0001e2000c101524 */
[----:B------:R-:W-:Y:S05]  /*5f40*/  BRA `(.L_x_5141) ;  /* 0x0000000400a87947 */ /* 0x000fea0003800000 */
.L_x_5148:
        /* <DEDUP_REMOVED lines=12> */
.L_x_5160:
        /* <DEDUP_REMOVED lines=17> */
.L_x_5163:
[----:B------:R-:W-:-:S04]  /*6120*/  LOP3.LUT R2, R3, 0x80000000, RZ, 0xc0, !PT ;  /* 0x8000000003027812 */ /* 0x000fc800078ec0ff */
[----:B------:R-:W-:-:S04]  /*6130*/  SHF.R.U32.HI R3, RZ, 0x18, R2 ;  /* 0x00000018ff037819 */ /* 0x000fc80000011602 */
[----:B------:R-:W-:-:S04]  /*6140*/  LOP3.LUT R0, R0, R3, RZ, 0xfc, !PT ;  /* 0x0000000300007212 */ /* 0x000fc800078efcff */
[----:B------:R-:W-:-:S07]  /*6150*/  PRMT R8, R0, 0x7610, R8 ;  /* 0x0000761000087816 */ /* 0x000fce0000000008 */
.L_x_5162:
[----:B------:R-:W-:Y:S05]  /*6160*/  BSYNC B0 ;  /* 0x0000000000007941 */ /* 0x000fea0003800000 */
.L_x_5161:
[----:B------:R3:W-:Y:S01]  /*6170*/  STG.E.U8 desc[UR36][R16.64], R8 ;  /* 0x0000000810007986 */ /* 0x0007e2000c101124 */
[----:B------:R-:W-:Y:S05]  /*6180*/  BRA `(.L_x_5141) ;  /* 0x0000000400187947 */ /* 0x000fea0003800000 */
.L_x_5159:
        /* <DEDUP_REMOVED lines=17> */
.L_x_5166:
[----:B------:R-:W-:-:S04]  /*62a0*/  LOP3.LUT R2, R3, 0x80000000, RZ, 0xc0, !PT ;  /* 0x8000000003027812 */ /* 0x000fc800078ec0ff */
[----:B------:R-:W-:-:S04]  /*62b0*/  SHF.R.U32.HI R3, RZ, 0x18, R2 ;  /* 0x00000018ff037819 */ /* 0x000fc80000011602 */
[----:B------:R-:W-:-:S04]  /*62c0*/  LOP3.LUT R0, R0, R3, RZ, 0xfc, !PT ;  /* 0x0000000300007212 */ /* 0x000fc800078efcff */
[----:B------:R-:W-:-:S07]  /*62d0*/  PRMT R8, R0, 0x7610, R8 ;  /* 0x0000761000087816 */ /* 0x000fce0000000008 */
.L_x_5165:
[----:B------:R-:W-:Y:S05]  /*62e0*/  BSYNC B0 ;  /* 0x0000000000007941 */ /* 0x000fea0003800000 */
.L_x_5164:
[----:B------:R0:W-:Y:S01]  /*62f0*/  STG.E.U8 desc[UR36][R16.64], R8 ;  /* 0x0000000810007986 */ /* 0x0001e2000c101124 */
[----:B------:R-:W-:Y:S05]  /*6300*/  BRA `(.L_x_5141) ;  /* 0x0000000000b87947 */ /* 0x000fea0003800000 */
.L_x_5158:
        /* <DEDUP_REMOVED lines=22> */
.L_x_5140:
        /* <DEDUP_REMOVED lines=16> */
.L_x_5169:
[----:B------:R-:W-:Y:S05]  /*6570*/  BRA `(.L_x_5141) ;  /* 0x00000000001c7947 */ /* 0x000fea0003800000 */
.L_x_5168:
[----:B------:R-:W-:-:S06]  /*6580*/  HADD2.F32 R3, -RZ, R3.H0_H0 ;  /* 0x20000003ff037230 */ /* 0x000fcc0000004100 */
[----:B------:R-:W0:Y:S02]  /*6590*/  F2I.U64.TRUNC R2, R3 ;  /* 0x0000000300027311 */ /* 0x000e24000020d800 */
[----:B0-----:R2:W-:Y:S01]  /*65a0*/  STG.E.64 desc[UR36][R16.64], R2 ;  /* 0x0000000210007986 */ /* 0x0015e2000c101b24 */
[----:B------:R-:W-:Y:S05]  /*65b0*/  BRA `(.L_x_5141) ;  /* 0x00000000000c7947 */ /* 0x000fea0003800000 */
.L_x_5167:
[----:B------:R-:W-:-:S06]  /*65c0*/  HADD2.F32 R3, -RZ, R3.H0_H0 ;  /* 0x20000003ff037230 */ /* 0x000fcc0000004100 */
[----:B------:R-:W0:Y:S02]  /*65d0*/  F2I.FTZ.U32.TRUNC.NTZ R3, R3 ;  /* 0x0000000300037305 */ /* 0x000e24000021f000 */
[----:B0-----:R0:W-:Y:S02]  /*65e0*/  STG.E desc[UR36][R16.64], R3 ;  /* 0x0000000310007986 */ /* 0x0011e4000c101924 */
.L_x_5141:
[----:B------:R-:W-:-:S07]  /*65f0*/  VIADD R19, R19, 0x80 ;  /* 0x0000008013137836 */ /* 0x000fce0000000000 */
.L_x_5101:
[----:B------:R-:W-:Y:S05]  /*6600*/  BSYNC B6 ;  /* 0x0000000000067941 */ /* 0x000fea0003800000 */
.L_x_5100:
        /* <DEDUP_REMOVED lines=307> */
.L_x_5172:
        /* <DEDUP_REMOVED lines=22> */
.L_x_5176:
[----:B------:R-:W2:Y:S02]  /*7aa0*/  LDG.E.U8 R2, desc[UR36][R2.64] ;  /* 0x0000002402027981 */ /* 0x000ea4000c1e1100 */
[----:B--2---:R-:W-:-:S04]  /*7ab0*/  I2FP.F32.U32 R0, R2 ;  /* 0x0000000200007245 */ /* 0x004fc80000201000 */
[----:B------:R-:W-:Y:S01]  /*7ac0*/  F2FP.F16.F32.PACK_AB R0, RZ, R0 ;  /* 0x00000000ff00723e */ /* 0x000fe200000000ff */
[----:B------:R-:W-:Y:S06]  /*7ad0*/  BRA `(.L_x_5178) ;  /* 0x0000000c00887947 */ /* 0x000fec0003800000 */
.L_x_5175:
        /* <DEDUP_REMOVED lines=10> */
.L_x_5180:
[----:B------:R-:W2:Y:S02]  /*7b80*/  LDG.E R2, desc[UR36][R2.64] ;  /* 0x0000002402027981 */ /* 0x000ea4000c1e1900 */
[----:B--2---:R-:W-:-:S04]  /*7b90*/  I2FP.F32.S32 R0, R2 ;  /* 0x0000000200007245 */ /* 0x004fc80000201400 */
[----:B------:R-:W-:Y:S01]  /*7ba0*/  F2FP.F16.F32.PACK_AB R0, RZ, R0 ;  /* 0x00000000ff00723e */ /* 0x000fe200000000ff */
[----:B------:R-:W-:Y:S06]  /*7bb0*/  BRA `(.L_x_5178) ;  /* 0x0000000c00507947 */ /* 0x000fec0003800000 */
.L_x_5179:
[----:B------:R-:W2:Y:S02]  /*7bc0*/  LDG.E.U16 R2, desc[UR36][R2.64] ;  /* 0x0000002402027981 */ /* 0x000ea4000c1e1500 */
[----:B--2---:R-:W0:Y:S02]  /*7bd0*/  I2F.S16 R0, R2 ;  /* 0x0000000200007306 */ /* 0x004e240000101400 */
[----:B0-----:R-:W-:Y:S01]  /*7be0*/  F2FP.F16.F32.PACK_AB R0, RZ, R0 ;  /* 0x00000000ff00723e */ /* 0x001fe200000000ff */
[----:B------:R-:W-:Y:S06]  /*7bf0*/  BRA `(.L_x_5178) ;  /* 0x0000000c00407947 */ /* 0x000fec0003800000 */
.L_x_5174:
        /* <DEDUP_REMOVED lines=9> */
.L_x_5182:
[----:B------:R1:W5:Y:S01]  /*7c90*/  LDG.E.U16 R0, desc[UR36][R2.64] ;  /* 0x0000002402007981 */ /* 0x000362000c1e1500 */
[----:B------:R-:W-:Y:S05]  /*7ca0*/  BRA `(.L_x_5178) ;  /* 0x0000000c00147947 */ /* 0x000fea0003800000 */
.L_x_5181:
        /* <DEDUP_REMOVED lines=9> */
.L_x_5184:
[----:B------:R0:W5:Y:S01]  /*7d40*/  LDG.E.U16 R0, desc[UR36][R2.64] ;  /* 0x0000002402007981 */ /* 0x000162000c1e1500 */
[----:B------:R-:W-:Y:S05]  /*7d50*/  BRA `(.L_x_5178) ;  /* 0x0000000800e87947 */ /* 0x000fea0003800000 */
.L_x_5183:
        /* <DEDUP_REMOVED lines=8> */
.L_x_5173:
        /* <DEDUP_REMOVED lines=13> */
.L_x_5187:
        /* <DEDUP_REMOVED lines=8> */
.L_x_5186:
        /* <DEDUP_REMOVED lines=28> */
.L_x_5189:
        /* <DEDUP_REMOVED lines=15> */
.L_x_5188:
[----:B------:R-:W2:Y:S02]  /*81e0*/  LDG.E.U16 R0, desc[UR36][R2.64] ;  /* 0x0000002402007981 */ /* 0x000ea4000c1e1500 */
[----:B--2---:R-:W-:-:S05]  /*81f0*/  IMAD.U32 R0, R0, 0x10000, RZ ;  /* 0x0001000000007824 */ /* 0x004fca00078e00ff */
[----:B------:R-:W-:Y:S01]  /*8200*/  F2FP.F16.F32.PACK_AB R0, RZ, R0 ;  /* 0x00000000ff00723e */ /* 0x000fe200000000ff */
[----:B------:R-:W-:Y:S06]  /*8210*/  BRA `(.L_x_5178) ;  /* 0x0000000400b87947 */ /* 0x000fec0003800000 */
.L_x_5185:
        /* <DEDUP_REMOVED lines=12> */
.L_x_5192:
        /* <DEDUP_REMOVED lines=21> */
.L_x_5196:
[----:B------:R-:W-:Y:S05]  /*8430*/  BSYNC B1 ;  /* 0x0000000000017941 */ /* 0x000fea0003800000 */
.L_x_5195:
[----:B------:R-:W-:Y:S01]  /*8440*/  LEA R3, R0, 0x3b800000, 0x17 ;  /* 0x3b80000000037811 */ /* 0x000fe200078eb8ff */
[----:B------:R-:W-:-:S05]  /*8450*/  IMAD.SHL.U32 R0, R2, 0x100000, RZ ;  /* 0x0010000002007824 */ /* 0x000fca00078e00ff */
[----:B------:R-:W-:-:S07]  /*8460*/  LOP3.LUT R0, R3, R0, R4, 0xfe, !PT ;  /* 0x0000000003007212 */ /* 0x000fce00078efe04 */
.L_x_5194:
[----:B------:R-:W-:Y:S05]  /*8470*/  BSYNC B0 ;  /* 0x0000000000007941 */ /* 0x000fea0003800000 */
.L_x_5193:
[----:B------:R-:W-:Y:S01]  /*8480*/  F2FP.F16.F32.PACK_AB R0, RZ, R0 ;  /* 0x00000000ff00723e */ /* 0x000fe200000000ff */
[----:B------:R-:W-:Y:S06]  /*8490*/  BRA `(.L_x_5178) ;  /* 0x0000000400187947 */ /* 0x000fec0003800000 */
.L_x_5191:
        /* <DEDUP_REMOVED lines=21> */
.L_x_5200:
[----:B------:R-:W-:Y:S05]  /*85f0*/  BSYNC B1 ;  /* 0x0000000000017941 */ /* 0x000fea0003800000 */
.L_x_5199:
[----:B------:R-:W-:Y:S01]  /*8600*/  LEA R3, R0, 0x37800000, 0x17 ;  /* 0x3780000000037811 */ /* 0x000fe200078eb8ff */
[----:B------:R-:W-:-:S05]  /*8610*/  IMAD.SHL.U32 R0, R2, 0x200000, RZ ;  /* 0x0020000002007824 */ /* 0x000fca00078e00ff */
[----:B------:R-:W-:-:S07]  /*8620*/  LOP3.LUT R0, R3, R0, R4, 0xfe, !PT ;  /* 0x0000000003007212 */ /* 0x000fce00078efe04 */
.L_x_5198:
[----:B------:R-:W-:Y:S05]  /*8630*/  BSYNC B0 ;  /* 0x0000000000007941 */ /* 0x000fea0003800000 */
.L_x_5197:
[----:B------:R-:W-:Y:S01]  /*8640*/  F2FP.F16.F32.PACK_AB R0, RZ, R0 ;  /* 0x00000000ff00723e */ /* 0x000fe200000000ff */
[----:B------:R-:W-:Y:S06]  /*8650*/  BRA `(.L_x_5178) ;  /* 0x0000000000a87947 */ /* 0x000fec0003800000 */
.L_x_5190:
        /* <DEDUP_REMOVED lines=14> */
.L_x_5204:
[----:B------:R-:W-:Y:S05]  /*8740*/  BSYNC B0 ;  /* 0x0000000000007941 */ /* 0x000fea0003800000 */
.L_x_5203:
[----:B------:R-:W-:Y:S01]  /*8750*/  F2FP.F16.F32.PACK_AB R0, RZ, R0 ;  /* 0x00000000ff00723e */ /* 0x000fe200000000ff */
[----:B------:R-:W-:Y:S06]  /*8760*/  BRA `(.L_x_5178) ;  /* 0x0000000000647947 */ /* 0x000fec0003800000 */
.L_x_5177:
        /* <DEDUP_REMOVED lines=16> */
.L_x_5205:
[----:B------:R-:W-:Y:S01]  /*8870*/  PRMT R0, RZ, 0x7610, R0 ;  /* 0x00007610ff007816 */ /* 0x000fe20000000000 */
[----:B------:R-:W-:Y:S06]  /*8880*/  BRA `(.L_x_5178) ;  /* 0x00000000001c7947 */ /* 0x000fec0003800000 */
.L_x_5202:
[----:B------:R-:W2:Y:S02]  /*8890*/  LDG.E.64 R2, desc[UR36][R2.64] ;  /* 0x0000002402027981 */ /* 0x000ea4000c1e1b00 */
[----:B--2---:R-:W0:Y:S02]  /*88a0*/  I2F.U64 R0, R2 ;  /* 0x0000000200007312 */ /* 0x004e240000301000 */
[----:B0-----:R-:W-:Y:S01]  /*88b0*/  F2FP.F16.F32.PACK_AB R0, RZ, R0 ;  /* 0x00000000ff00723e */ /* 0x001fe200000000ff */
[----:B------:R-:W-:Y:S06]  /*88c0*/  BRA `(.L_x_5178) ;  /* 0x00000000000c7947 */ /* 0x000fec0003800000 */
.L_x_5201:
[----:B------:R-:W2:Y:S02]  /*88d0*/  LDG.E R2, desc[UR36][R2.64] ;  /* 0x0000002402027981 */ /* 0x000ea4000c1e1900 */
[----:B--2---:R-:W-:-:S04]  /*88e0*/  I2FP.F32.U32 R0, R2 ;  /* 0x0000000200007245 */ /* 0x004fc80000201000 */
[----:B------:R-:W-:-:S07]  /*88f0*/  F2FP.F16.F32.PACK_AB R0, RZ, R0 ;  /* 0x00000000ff00723e */ /* 0x000fce00000000ff */
.L_x_5178:
        /* <DEDUP_REMOVED lines=23> */
.L_x_5209:
[----:B------:R-:W-:-:S06]  /*8a70*/  HADD2.F32 R3, -RZ, R3.H0_H0 ;  /* 0x20000003ff037230 */ /* 0x000fcc0000004100 */
[----:B------:R-:W0:Y:S02]  /*8a80*/  F2I.S64.TRUNC R2, R3 ;  /* 0x0000000300027311 */ /* 0x000e24000020d900 */
[----:B0-----:R3:W-:Y:S01]  /*8a90*/  STG.E.U8 desc[UR36][R16.64], R2 ;  /* 0x0000000210007986 */ /* 0x0017e2000c101124 */
[----:B------:R-:W-:Y:S05]  /*8aa0*/  BRA `(.L_x_5211) ;  /* 0x0000000c00847947 */ /* 0x000fea0003800000 */
.L_x_5208:
        /* <DEDUP_REMOVED lines=10> */
.L_x_5213:
[----:B------:R-:W-:-:S06]  /*8b50*/  HADD2.F32 R3, -RZ, R3.H0_H0 ;  /* 0x20000003ff037230 */ /* 0x000fcc0000004100 */
[----:B------:R-:W0:Y:S02]  /*8b60*/  F2I.FTZ.TRUNC.NTZ R3, R3 ;  /* 0x0000000300037305 */ /* 0x000e24000021f100 */
[----:B0-----:R2:W-:Y:S01]  /*8b70*/  STG.E desc[UR36][R16.64], R3 ;  /* 0x0000000310007986 */ /* 0x0015e2000c101924 */
[----:B------:R-:W-:Y:S05]  /*8b80*/  BRA `(.L_x_5211) ;  /* 0x0000000c004c7947 */ /* 0x000fea0003800000 */
.L_x_5212:
[----:B------:R-:W-:-:S06]  /*8b90*/  HADD2.F32 R3, -RZ, R3.H0_H0 ;  /* 0x20000003ff037230 */ /* 0x000fcc0000004100 */
[----:B------:R-:W0:Y:S02]  /*8ba0*/  F2I.FTZ.TRUNC.NTZ R3, R3 ;  /* 0x0000000300037305 */ /* 0x000e24000021f100 */
[----:B0-----:R0:W-:Y:S01]  /*8bb0*/  STG.E.U16 desc[UR36][R16.64], R3 ;  /* 0x0000000310007986 */ /* 0x0011e2000c101524 */
[----:B------:R-:W-:Y:S05]  /*8bc0*/  BRA `(.L_x_5211) ;  /* 0x0000000c003c7947 */ /* 0x000fea0003800000 */
.L_x_5207:
        /* <DEDUP_REMOVED lines=9> */
.L_x_5215:
[----:B------:R0:W-:Y:S01]  /*8c60*/  STG.E.U16 desc[UR36][R16.64], R3 ;  /* 0x0000000310007986 */ /* 0x0001e2000c101524 */
[----:B------:R-:W-:Y:S05]  /*8c70*/  BRA `(.L_x_5211) ;  /* 0x0000000c00107947 */ /* 0x000fea0003800000 */
.L_x_5214:
        /* <DEDUP_REMOVED lines=10> */
.L_x_5217:
[----:B------:R-:W-:-:S05]  /*8d20*/  HADD2.F32 R0, -RZ, R3.H0_H0 ;  /* 0x20000003ff007230 */ /* 0x000fca0000004100 */
[----:B------:R-:W-:-:S04]  /*8d30*/  F2FP.F16.F32.PACK_AB R0, RZ, R0 ;  /* 0x00000000ff00723e */ /* 0x000fc800000000ff */
[----:B------:R-:W-:-:S05]  /*8d40*/  PRMT R0, R0, 0x5410, RZ ;  /* 0x0000541000007816 */ /* 0x000fca00000000ff */
[----:B------:R0:W-:Y:S01]  /*8d50*/  STG.E desc[UR36][R16.64], R0 ;  /* 0x0000000010007986 */ /* 0x0001e2000c101924 */
[----:B------:R-:W-:Y:S05]  /*8d60*/  BRA `(.L_x_5211) ;  /* 0x0000000800d47947 */ /* 0x000fea0003800000 */
.L_x_5216:
[----:B------:R-:W-:-:S05]  /*8d70*/  HADD2.F32 R2, -RZ, R3.H0_H0 ;  /* 0x20000003ff027230 */ /* 0x000fca0000004100 */
[----:B------:R-:W-:-:S06]  /*8d80*/  FMUL.FTZ R2, R2, 1 ;  /* 0x3f80000002027820 */ /* 0x000fcc0000410000 */
[----:B------:R-:W0:Y:S02]  /*8d90*/  F2F.F64.F32 R2, R2 ;  /* 0x0000000200027310 */ /* 0x000e240000201800 */
[----:B0-----:R0:W-:Y:S01]  /*8da0*/  STG.E.64 desc[UR36][R16.64], R2 ;  /* 0x0000000210007986 */ /* 0x0011e2000c101b24 */
[----:B------:R-:W-:Y:S05]  /*8db0*/  BRA `(.L_x_5211) ;  /* 0x0000000800c07947 */ /* 0x000fea0003800000 */
.L_x_5206:
        /* <DEDUP_REMOVED lines=13> */
.L_x_5220:
[----:B------:R-:W-:Y:S01]  /*8e90*/  HADD2.F32 R3, -RZ, R3.H0_H0 ;  /* 0x20000003ff037230 */ /* 0x000fe20000004100 */
[----:B------:R-:W-:-:S04]  /*8ea0*/  CS2R R6, SRZ ;  /* 0x0000000000067805 */ /* 0x000fc8000001ff00 */
[----:B------:R-:W-:-:S04]  /*8eb0*/  FMUL.FTZ R3, R3, 1 ;  /* 0x3f80000003037820 */ /* 0x000fc80000410000 */
[----:B------:R-:W0:Y:S02]  /*8ec0*/  F2F.F64.F32 R4, R3 ;  /* 0x0000000300047310 */ /* 0x000e240000201800 */
[----:B0-----:R0:W-:Y:S01]  /*8ed0*/  STG.E.128 desc[UR36][R16.64], R4 ;  /* 0x0000000410007986 */ /* 0x0011e2000c101d24 */
[----:B------:R-:W-:Y:S05]  /*8ee0*/  BRA `(.L_x_5211) ;  /* 0x0000000800747947 */ /* 0x000fea0003800000 */
.L_x_5219:
        /* <DEDUP_REMOVED lines=21> */
.L_x_5224:
[----:B------:R-:W-:Y:S05]  /*9040*/  BSYNC B0 ;  /* 0x0000000000007941 */ /* 0x000fea0003800000 */
.L_x_5223:
[----:B------:R-:W-:-:S05]  /*9050*/  LOP3.LUT R3, R0, R3, RZ, 0xfc, !PT ;  /* 0x0000000300037212 */ /* 0x000fca00078efcff */
[----:B------:R0:W-:Y:S01]  /*9060*/  STG.E.U8 desc[UR36][R16.64], R3 ;  /* 0x0000000310007986 */ /* 0x0001e2000c101124 */
[----:B------:R-:W-:Y:S05]  /*9070*/  BRA `(.L_x_5211) ;  /* 0x0000000800107947 */ /* 0x000fea0003800000 */
.L_x_5222:
        /* <DEDUP_REMOVED lines=13> */
.L_x_5226:
[----:B------:R-:W-:Y:S01]  /*9150*/  IMAD.MOV.U32 R0, RZ, RZ, 0x7f ;  /* 0x0000007fff007424 */ /* 0x000fe200078e00ff */
[----:B------:R-:W-:-:S04]  /*9160*/  ISETP.GT.U32.AND P0, PT, R2, 0x7f800000, PT ;  /* 0x7f8000000200780c */ /* 0x000fc80003f04070 */
[----:B------:R-:W-:-:S09]  /*9170*/  SEL R0, R0, 0x7c, P0 ;  /* 0x0000007c00007807 */ /* 0x000fd20000000000 */
.L_x_5227:
[----:B------:R-:W-:Y:S05]  /*9180*/  BSYNC B0 ;  /* 0x0000000000007941 */ /* 0x000fea0003800000 */
.L_x_5225:
[----:B------:R-:W-:-:S04]  /*9190*/  LOP3.LUT R2, R3, 0x80000000, RZ, 0xc0, !PT ;  /* 0x8000000003027812 */ /* 0x000fc800078ec0ff */
[----:B------:R-:W-:-:S04]  /*91a0*/  SHF.R.U32.HI R3, RZ, 0x18, R2 ;  /* 0x00000018ff037819 */ /* 0x000fc80000011602 */
[----:B------:R-:W-:-:S05]  /*91b0*/  LOP3.LUT R3, R0, R3, RZ, 0xfc, !PT ;  /* 0x0000000300037212 */ /* 0x000fca00078efcff */
[----:B------:R0:W-:Y:S01]  /*91c0*/  STG.E.U8 desc[UR36][R16.64], R3 ;  /* 0x0000000310007986 */ /* 0x0001e2000c101124 */
[----:B------:R-:W-:Y:S05]  /*91d0*/  BRA `(.L_x_5211) ;  /* 0x0000000400b87947 */ /* 0x000fea0003800000 */
.L_x_5221:
[----:B------:R-:W-:-:S05]  /*91e0*/  HADD2.F32 R0, -RZ, R3.H0_H0 ;  /* 0x20000003ff007230 */ /* 0x000fca0000004100 */
[----:B------:R-:W-:-:S05]  /*91f0*/  F2FP.BF16.F32.PACK_AB R0, RZ, R0 ;  /* 0x00000000ff00723e */ /* 0x000fca00000010ff */
[----:B------:R0:W-:Y:S01]  /*9200*/  STG.E.U16 desc[UR36][R16.64], R0 ;  /* 0x0000000010007986 */ /* 0x0001e2000c101524 */
[----:B------:R-:W-:Y:S05]  /*9210*/  BRA `(.L_x_5211) ;  /* 0x0000000400a87947 */ /* 0x000fea0003800000 */
.L_x_5218:
        /* <DEDUP_REMOVED lines=12> */
.L_x_5230:
        /* <DEDUP_REMOVED lines=17> */
.L_x_5233:
[----:B------:R-:W-:-:S04]  /*93f0*/  LOP3.LUT R2, R3, 0x80000000, RZ, 0xc0, !PT ;  /* 0x8000000003027812 */ /* 0x000fc800078ec0ff */
[----:B------:R-:W-:-:S04]  /*9400*/  SHF.R.U32.HI R3, RZ, 0x18, R2 ;  /* 0x00000018ff037819 */ /* 0x000fc80000011602 */
[----:B------:R-:W-:-:S04]  /*9410*/  LOP3.LUT R0, R0, R3, RZ, 0xfc, !PT ;  /* 0x0000000300007212 */ /* 0x000fc800078efcff */
[----:B------:R-:W-:-:S07]  /*9420*/  PRMT R8, R0, 0x7610, R8 ;  /* 0x0000761000087816 */ /* 0x000fce0000000008 */
.L_x_5232:
[----:B------:R-:W-:Y:S05]  /*9430*/  BSYNC B0 ;  /* 0x0000000000007941 */ /* 0x000fea0003800000 */
.L_x_5231:
[----:B------:R0:W-:Y:S01]  /*9440*/  STG.E.U8 desc[UR36][R16.64], R8 ;  /* 0x0000000810007986 */ /* 0x0001e2000c101124 */
[----:B------:R-:W-:Y:S05]  /*9450*/  BRA `(.L_x_5211) ;  /* 0x0000000400187947 */ /* 0x000fea0003800000 */
.L_x_5229:
        /* <DEDUP_REMOVED lines=17> */
.L_x_5236:
[----:B------:R-:W-:-:S04]  /*9570*/  LOP3.LUT R2, R3, 0x80000000, RZ, 0xc0, !PT ;  /* 0x8000000003027812 */ /* 0x000fc800078ec0ff */
[----:B------:R-:W-:-:S04]  /*9580*/  SHF.R.U32.HI R3, RZ, 0x18, R2 ;  /* 0x00000018ff037819 */ /* 0x000fc80000011602 */
[----:B------:R-:W-:-:S04]  /*9590*/  LOP3.LUT R0, R0, R3, RZ, 0xfc, !PT ;  /* 0x0000000300007212 */ /* 0x000fc800078efcff */
[----:B------:R-:W-:-:S07]  /*95a0*/  PRMT R8, R0, 0x7610, R8 ;  /* 0x0000761000087816 */ /* 0x000fce0000000008 */
.L_x_5235:
[----:B------:R-:W-:Y:S05]  /*95b0*/  BSYNC B0 ;  /* 0x0000000000007941 */ /* 0x000fea0003800000 */
.L_x_5234:
[----:B------:R0:W-:Y:S01]  /*95c0*/  STG.E.U8 desc[UR36][R16.64], R8 ;  /* 0x0000000810007986 */ /* 0x0001e2000c101124 */
[----:B------:R-:W-:Y:S05]  /*95d0*/  BRA `(.L_x_5211) ;  /* 0x0000000000b87947 */ /* 0x000fea0003800000 */
.L_x_5228:
        /* <DEDUP_REMOVED lines=22> */
.L_x_5210:
        /* <DEDUP_REMOVED lines=16> */
.L_x_5239:
[----:B------:R-:W-:Y:S05]  /*9840*/  BRA `(.L_x_5211) ;  /* 0x00000000001c7947 */ /* 0x000fea0003800000 */
.L_x_5238:
[----:B------:R-:W-:-:S06]  /*9850*/  HADD2.F32 R3, -RZ, R3.H0_H0 ;  /* 0x20000003ff037230 */ /* 0x000fcc0000004100 */
[----:B------:R-:W0:Y:S02]  /*9860*/  F2I.U64.TRUNC R2, R3 ;  /* 0x0000000300027311 */ /* 0x000e24000020d800 */
[----:B0-----:R0:W-:Y:S01]  /*9870*/  STG.E.64 desc[UR36][R16.64], R2 ;  /* 0x0000000210007986 */ /* 0x0011e2000c101b24 */
[----:B------:R-:W-:Y:S05]  /*9880*/  BRA `(.L_x_5211) ;  /* 0x00000000000c7947 */ /* 0x000fea0003800000 */
.L_x_5237:
[----:B------:R-:W-:-:S06]  /*9890*/  HADD2.F32 R3, -RZ, R3.H0_H0 ;  /* 0x20000003ff037230 */ /* 0x000fcc0000004100 */
[----:B------:R-:W0:Y:S02]  /*98a0*/  F2I.FTZ.U32.TRUNC.NTZ R3, R3 ;  /* 0x0000000300037305 */ /* 0x000e24000021f000 */
[----:B0-----:R0:W-:Y:S02]  /*98b0*/  STG.E desc[UR36][R16.64], R3 ;  /* 0x0000000310007986 */ /* 0x0011e4000c101924 */
.L_x_5211:
[----:B------:R-:W-:-:S07]  /*98c0*/  VIADD R19, R19, 0x80 ;  /* 0x0000008013137836 */ /* 0x000fce0000000000 */
.L_x_5171:
[----:B------:R-:W-:Y:S05]  /*98d0*/  BSYNC B6 ;  /* 0x0000000000067941 */ /* 0x000fea0003800000 */
.L_x_5170:
        /* <DEDUP_REMOVED lines=306> */
.L_x_5240:
        /* <DEDUP_REMOVED lines=22> */
.L_x_5244:
[----:B------:R-:W2:Y:S02]  /*ad60*/  LDG.E.U8 R2, desc[UR36][R2.64] ;  /* 0x0000002402027981 */ /* 0x000ea4000c1e1100 */
[----:B--2---:R-:W-:-:S04]  /*ad70*/  I2FP.F32.U32 R0, R2 ;  /* 0x0000000200007245 */ /* 0x004fc80000201000 */
[----:B------:R-:W-:Y:S01]  /*ad80*/  F2FP.F16.F32.PACK_AB R0, RZ, R0 ;  /* 0x00000000ff00723e */ /* 0x000fe200000000ff */
[----:B------:R-:W-:Y:S06]  /*ad90*/  BRA `(.L_x_5246) ;  /* 0x0000000c00887947 */ /* 0x000fec0003800000 */
.L_x_5243:
        /* <DEDUP_REMOVED lines=10> */
.L_x_5248:
[----:B------:R-:W2:Y:S02]  /*ae40*/  LDG.E R2, desc[UR36][R2.64] ;  /* 0x0000002402027981 */ /* 0x000ea4000c1e1900 */
[----:B--2---:R-:W-:-:S04]  /*ae50*/  I2FP.F32.S32 R0, R2 ;  /* 0x0000000200007245 */ /* 0x004fc80000201400 */
[----:B------:R-:W-:Y:S01]  /*ae60*/  F2FP.F16.F32.PACK_AB R0, RZ, R0 ;  /* 0x00000000ff00723e */ /* 0x000fe200000000ff */
[----:B------:R-:W-:Y:S06]  /*ae70*/  BRA `(.L_x_5246) ;  /* 0x0000000c00507947 */ /* 0x000fec0003800000 */
.L_x_5247:
[----:B------:R-:W2:Y:S02]  /*ae80*/  LDG.E.U16 R2, desc[UR36][R2.64] ;  /* 0x0000002402027981 */ /* 0x000ea4000c1e1500 */
[----:B--2---:R-:W0:Y:S02]  /*ae90*/  I2F.S16 R0, R2 ;  /* 0x0000000200007306 */ /* 0x004e240000101400 */
[----:B0-----:R-:W-:Y:S01]  /*aea0*/  F2FP.F16.F32.PACK_AB R0, RZ, R0 ;  /* 0x00000000ff00723e */ /* 0x001fe200000000ff */
[----:B------:R-:W-:Y:S06]  /*aeb0*/  BRA `(.L_x_5246) ;  /* 0x0000000c00407947 */ /* 0x000fec0003800000 */
.L_x_5242:
        /* <DEDUP_REMOVED lines=9> */
.L_x_5250:
[----:B------:R1:W5:Y:S01]  /*af50*/  LDG.E.U16 R0, desc[UR36][R2.64] ;  /* 0x0000002402007981 */ /* 0x000362000c1e1500 */
[----:B------:R-:W-:Y:S05]  /*af60*/  BRA `(.L_x_5246) ;  /* 0x0000000c00147947 */ /* 0x000fea0003800000 */
.L_x_5249:
        /* <DEDUP_REMOVED lines=9> */
.L_x_5252:
[----:B------:R0:W5:Y:S01]  /*b000*/  LDG.E.U16 R0, desc[UR36][R2.64] ;  /* 0x0000002402007981 */ /* 0x000162000c1e1500 */
[----:B------:R-:W-:Y:S05]  /*b010*/  BRA `(.L_x_5246) ;  /* 0x0000000800e87947 */ /* 0x000fea0003800000 */
.L_x_5251:
        /* <DEDUP_REMOVED lines=8> */
.L_x_5241:
        /* <DEDUP_REMOVED lines=13> */
.L_x_5255:
        /* <DEDUP_REMOVED lines=8> */
.L_x_5254:
        /* <DEDUP_REMOVED lines=28> */
.L_x_5257:
        /* <DEDUP_REMOVED lines=15> */
.L_x_5256:
[----:B------:R-:W2:Y:S02]  /*b4a0*/  LDG.E.U16 R0, desc[UR36][R2.64] ;  /* 0x0000002402007981 */ /* 0x000ea4000c1e1500 */
[----:B--2---:R-:W-:-:S05]  /*b4b0*/  IMAD.U32 R0, R0, 0x10000, RZ ;  /* 0x0001000000007824 */ /* 0x004fca00078e00ff */
[----:B------:R-:W-:Y:S01]  /*b4c0*/  F2FP.F16.F32.PACK_AB R0, RZ, R0 ;  /* 0x00000000ff00723e */ /* 0x000fe200000000ff */
[----:B------:R-:W-:Y:S06]  /*b4d0*/  BRA `(.L_x_5246) ;  /* 0x0000000400b87947 */ /* 0x000fec0003800000 */
.L_x_5253:
        /* <DEDUP_REMOVED lines=12> */
.L_x_5260:
        /* <DEDUP_REMOVED lines=21> */
.L_x_5264:
[----:B------:R-:W-:Y:S05]  /*b6f0*/  BSYNC B1 ;  /* 0x0000000000017941 */ /* 0x000fea0003800000 */
.L_x_5263:
[----:B------:R-:W-:Y:S01]  /*b700*/  LEA R3, R0, 0x3b800000, 0x17 ;  /* 0x3b80000000037811 */ /* 0x000fe200078eb8ff */
[----:B------:R-:W-:-:S05]  /*b710*/  IMAD.SHL.U32 R0, R2, 0x100000, RZ ;  /* 0x0010000002007824 */ /* 0x000fca00078e00ff */
[----:B------:R-:W-:-:S07]  /*b720*/  LOP3.LUT R0, R3, R0, R4, 0xfe, !PT ;  /* 0x0000000003007212 */ /* 0x000fce00078efe04 */
.L_x_5262:
[----:B------:R-:W-:Y:S05]  /*b730*/  BSYNC B0 ;  /* 0x0000000000007941 */ /* 0x000fea0003800000 */
.L_x_5261:
[----:B------:R-:W-:Y:S01]  /*b740*/  F2FP.F16.F32.PACK_AB R0, RZ, R0 ;  /* 0x00000000ff00723e */ /* 0x000fe200000000ff */
[----:B------:R-:W-:Y:S06]  /*b750*/  BRA `(.L_x_5246) ;  /* 0x0000000400187947 */ /* 0x000fec0003800000 */
.L_x_5259:
        /* <DEDUP_REMOVED lines=21> */
.L_x_5268:
[----:B------:R-:W-:Y:S05]  /*b8b0*/  BSYNC B1 ;  /* 0x0000000000017941 */ /* 0x000fea0003800000 */
.L_x_5267:
[----:B------:R-:W-:Y:S01]  /*b8c0*/  LEA R3, R0, 0x37800000, 0x17 ;  /* 0x3780000000037811 */ /* 0x000fe200078eb8ff */
[----:B------:R-:W-:-:S05]  /*b8d0*/  IMAD.SHL.U32 R0, R2, 0x200000, RZ ;  /* 0x0020000002007824 */ /* 0x000fca00078e00ff */
[----:B------:R-:W-:-:S07]  /*b8e0*/  LOP3.LUT R0, R3, R0, R4, 0xfe, !PT ;  /* 0x0000000003007212 */ /* 0x000fce00078efe04 */
.L_x_5266:
[----:B------:R-:W-:Y:S05]  /*b8f0*/  BSYNC B0 ;  /* 0x0000000000007941 */ /* 0x000fea0003800000 */
.L_x_5265:
[----:B------:R-:W-:Y:S01]  /*b900*/  F2FP.F16.F32.PACK_AB R0, RZ, R0 ;  /* 0x00000000ff00723e */ /* 0x000fe200000000ff */
[----:B------:R-:W-:Y:S06]  /*b910*/  BRA `(.L_x_5246) ;  /* 0x0000000000a87947 */ /* 0x000fec0003800000 */
.L_x_5258:
        /* <DEDUP_REMOVED lines=14> */
.L_x_5272:
[----:B------:R-:W-:Y:S05]  /*ba00*/  BSYNC B0 ;  /* 0x0000000000007941 */ /* 0x000fea0003800000 */
.L_x_5271:
[----:B------:R-:W-:Y:S01]  /*ba10*/  F2FP.F16.F32.PACK_AB R0, RZ, R0 ;  /* 0x00000000ff00723e */ /* 0x000fe200000000ff */
[----:B------:R-:W-:Y:S06]  /*ba20*/  BRA `(.L_x_5246) ;  /* 0x0000000000647947 */ /* 0x000fec0003800000 */
.L_x_5245:
        /* <DEDUP_REMOVED lines=16> */
.L_x_5273:
[----:B------:R-:W-:Y:S01]  /*bb30*/  PRMT R0, RZ, 0x7610, R0 ;  /* 0x00007610ff007816 */ /* 0x000fe20000000000 */
[----:B------:R-:W-:Y:S06]  /*bb40*/  BRA `(.L_x_5246) ;  /* 0x00000000001c7947 */ /* 0x000fec0003800000 */
.L_x_5270:
[----:B------:R-:W2:Y:S02]  /*bb50*/  LDG.E.64 R2, desc[UR36][R2.64] ;  /* 0x0000002402027981 */ /* 0x000ea4000c1e1b00 */
[----:B--2---:R-:W0:Y:S02]  /*bb60*/  I2F.U64 R0, R2 ;  /* 0x0000000200007312 */ /* 0x004e240000301000 */
[----:B0-----:R-:W-:Y:S01]  /*bb70*/  F2FP.F16.F32.PACK_AB R0, RZ, R0 ;  /* 0x00000000ff00723e */ /* 0x001fe200000000ff */
[----:B------:R-:W-:Y:S06]  /*bb80*/  BRA `(.L_x_5246) ;  /* 0x00000000000c7947 */ /* 0x000fec0003800000 */
.L_x_5269:
[----:B------:R-:W2:Y:S02]  /*bb90*/  LDG.E R2, desc[UR36][R2.64] ;  /* 0x0000002402027981 */ /* 0x000ea4000c1e1900 */
[----:B--2---:R-:W-:-:S04]  /*bba0*/  I2FP.F32.U32 R0, R2 ;  /* 0x0000000200007245 */ /* 0x004fc80000201000 */
[----:B------:R-:W-:-:S07]  /*bbb0*/  F2FP.F16.F32.PACK_AB R0, RZ, R0 ;  /* 0x00000000ff00723e */ /* 0x000fce00000000ff */
.L_x_5246:
        /* <DEDUP_REMOVED lines=23> */
.L_x_5277:
[----:B------:R-:W-:-:S06]  /*bd30*/  HADD2.F32 R3, -RZ, R3.H0_H0 ;  /* 0x20000003ff037230 */ /* 0x000fcc0000004100 */
[----:B------:R-:W0:Y:S02]  /*bd40*/  F2I.S64.TRUNC R2, R3 ;  /* 0x0000000300027311 */ /* 0x000e24000020d900 */
[----:B0-----:R-:W-:Y:S01]  /*bd50*/  STG.E.U8 desc[UR36][R16.64], R2 ;  /* 0x0000000210007986 */ /* 0x001fe2000c101124 */
[----:B------:R-:W-:Y:S05]  /*bd60*/  EXIT ;  /* 0x000000000000794d */ /* 0x000fea0003800000 */
.L_x_5276:
        /* <DEDUP_REMOVED lines=10> */
.L_x_5280:
[----:B------:R-:W-:-:S06]  /*be10*/  HADD2.F32 R3, -RZ, R3.H0_H0 ;  /* 0x20000003ff037230 */ /* 0x000fcc0000004100 */
[----:B------:R-:W0:Y:S02]  /*be20*/  F2I.FTZ.TRUNC.NTZ R3, R3 ;  /* 0x0000000300037305 */ /* 0x000e24000021f100 */
[----:B0-----:R-:W-:Y:S01]  /*be30*/  STG.E desc[UR36][R16.64], R3 ;  /* 0x0000000310007986 */ /* 0x001fe2000c101924 */
[----:B------:R-:W-:Y:S05]  /*be40*/  EXIT ;  /* 0x000000000000794d */ /* 0x000fea0003800000 */
.L_x_5279:
[----:B------:R-:W-:-:S06]  /*be50*/  HADD2.F32 R3, -RZ, R3.H0_H0 ;  /* 0x20000003ff037230 */ /* 0x000fcc0000004100 */
[----:B------:R-:W0:Y:S02]  /*be60*/  F2I.FTZ.TRUNC.NTZ R3, R3 ;  /* 0x0000000300037305 */ /* 0x000e24000021f100 */
[----:B0-----:R-:W-:Y:S01]  /*be70*/  STG.E.U16 desc[UR36][R16.64], R3 ;  /* 0x0000000310007986 */ /* 0x001fe2000c101524 */
[----:B------:R-:W-:Y:S05]  /*be80*/  EXIT ;  /* 0x000000000000794d */ /* 0x000fea0003800000 */
.L_x_5275:
        /* <DEDUP_REMOVED lines=9> */
.L_x_5282:
[----:B------:R-:W-:Y:S01]  /*bf20*/  STG.E.U16 desc[UR36][R16.64], R3 ;  /* 0x0000000310007986 */ /* 0x000fe2000c101524 */
[----:B------:R-:W-:Y:S05]  /*bf30*/  EXIT ;  /* 0x000000000000794d */ /* 0x000fea0003800000 */
.L_x_5281:
        /* <DEDUP_REMOVED lines=10> */
.L_x_5284:
[----:B------:R-:W-:-:S05]  /*bfe0*/  HADD2.F32 R0, -RZ, R3.H0_H0 ;  /* 0x20000003ff007230 */ /* 0x000fca0000004100 */
[----:B------:R-:W-:-:S04]  /*bff0*/  F2FP.F16.F32.PACK_AB R0, RZ, R0 ;  /* 0x00000000ff00723e */ /* 0x000fc800000000ff */
[----:B------:R-:W-:-:S05]  /*c000*/  PRMT R0, R0, 0x5410, RZ ;  /* 0x0000541000007816 */ /* 0x000fca00000000ff */
[----:B------:R-:W-:Y:S01]  /*c010*/  STG.E desc[UR36][R16.64], R0 ;  /* 0x0000000010007986 */ /* 0x000fe2000c101924 */
[----:B------:R-:W-:Y:S05]  /*c020*/  EXIT ;  /* 0x000000000000794d */ /* 0x000fea0003800000 */
.L_x_5283:
[----:B------:R-:W-:-:S05]  /*c030*/  HADD2.F32 R2, -RZ, R3.H0_H0 ;  /* 0x20000003ff027230 */ /* 0x000fca0000004100 */
[----:B------:R-:W-:-:S06]  /*c040*/  FMUL.FTZ R2, R2, 1 ;  /* 0x3f80000002027820 */ /* 0x000fcc0000410000 */
[----:B------:R-:W0:Y:S02]  /*c050*/  F2F.F64.F32 R2, R2 ;  /* 0x0000000200027310 */ /* 0x000e240000201800 */
[----:B0-----:R-:W-:Y:S01]  /*c060*/  STG.E.64 desc[UR36][R16.64], R2 ;  /* 0x0000000210007986 */ /* 0x001fe2000c101b24 */
[----:B------:R-:W-:Y:S05]  /*c070*/  EXIT ;  /* 0x000000000000794d */ /* 0x000fea0003800000 */
.L_x_5274:
        /* <DEDUP_REMOVED lines=13> */
.L_x_5287:
[----:B------:R-:W-:Y:S01]  /*c150*/  HADD2.F32 R3, -RZ, R3.H0_H0 ;  /* 0x20000003ff037230 */ /* 0x000fe20000004100 */
[----:B------:R-:W-:-:S04]  /*c160*/  CS2R R6, SRZ ;  /* 0x0000000000067805 */ /* 0x000fc8000001ff00 */
[----:B------:R-:W-:-:S04]  /*c170*/  FMUL.FTZ R3, R3, 1 ;  /* 0x3f80000003037820 */ /* 0x000fc80000410000 */
[----:B------:R-:W0:Y:S02]  /*c180*/  F2F.F64.F32 R4, R3 ;  /* 0x0000000300047310 */ /* 0x000e240000201800 */
[----:B0-----:R-:W-:Y:S01]  /*c190*/  STG.E.128 desc[UR36][R16.64], R4 ;  /* 0x0000000410007986 */ /* 0x001fe2000c101d24 */
[----:B------:R-:W-:Y:S05]  /*c1a0*/  EXIT ;  /* 0x000000000000794d */ /* 0x000fea0003800000 */
.L_x_5286:
        /* <DEDUP_REMOVED lines=21> */
.L_x_5291:
[----:B------:R-:W-:Y:S05]  /*c300*/  BSYNC B0 ;  /* 0x0000000000007941 */ /* 0x000fea0003800000 */
.L_x_5290:
[----:B------:R-:W-:-:S05]  /*c310*/  LOP3.LUT R3, R0, R3, RZ, 0xfc, !PT ;  /* 0x0000000300037212 */ /* 0x000fca00078efcff */
[----:B------:R-:W-:Y:S01]  /*c320*/  STG.E.U8 desc[UR36][R16.64], R3 ;  /* 0x0000000310007986 */ /* 0x000fe2000c101124 */
[----:B------:R-:W-:Y:S05]  /*c330*/  EXIT ;  /* 0x000000000000794d */ /* 0x000fea0003800000 */
.L_x_5289:
        /* <DEDUP_REMOVED lines=13> */
.L_x_5293:
[----:B------:R-:W-:Y:S01]  /*c410*/  IMAD.MOV.U32 R0, RZ, RZ, 0x7f ;  /* 0x0000007fff007424 */ /* 0x000fe200078e00ff */
[----:B------:R-:W-:-:S04]  /*c420*/  ISETP.GT.U32.AND P0, PT, R2, 0x7f800000, PT ;  /* 0x7f8000000200780c */ /* 0x000fc80003f04070 */
[----:B------:R-:W-:-:S09]  /*c430*/  SEL R0, R0, 0x7c, P0 ;  /* 0x0000007c00007807 */ /* 0x000fd20000000000 */
.L_x_5294:
[----:B------:R-:W-:Y:S05]  /*c440*/  BSYNC B0 ;  /* 0x0000000000007941 */ /* 0x000fea0003800000 */
.L_x_5292:
[----:B------:R-:W-:-:S04]  /*c450*/  LOP3.LUT R2, R3, 0x80000000, RZ, 0xc0, !PT ;  /* 0x8000000003027812 */ /* 0x000fc800078ec0ff */
[----:B------:R-:W-:-:S04]  /*c460*/  SHF.R.U32.HI R3, RZ, 0x18, R2 ;  /* 0x00000018ff037819 */ /* 0x000fc80000011602 */
[----:B------:R-:W-:-:S05]  /*c470*/  LOP3.LUT R3, R0, R3, RZ, 0xfc, !PT ;  /* 0x0000000300037212 */ /* 0x000fca00078efcff */
[----:B------:R-:W-:Y:S01]  /*c480*/  STG.E.U8 desc[UR36][R16.64], R3 ;  /* 0x0000000310007986 */ /* 0x000fe2000c101124 */
[----:B------:R-:W-:Y:S05]  /*c490*/  EXIT ;  /* 0x000000000000794d */ /* 0x000fea0003800000 */
.L_x_5288:
[----:B------:R-:W-:-:S05]  /*c4a0*/  HADD2.F32 R0, -RZ, R3.H0_H0 ;  /* 0x20000003ff007230 */ /* 0x000fca0000004100 */
[----:B------:R-:W-:-:S05]  /*c4b0*/  F2FP.BF16.F32.PACK_AB R0, RZ, R0 ;  /* 0x00000000ff00723e */ /* 0x000fca00000010ff */
[----:B------:R-:W-:Y:S01]  /*c4c0*/  STG.E.U16 desc[UR36][R16.64], R0 ;  /* 0x0000000010007986 */ /* 0x000fe2000c101524 */
[----:B------:R-:W-:Y:S05]  /*c4d0*/  EXIT ;  /* 0x000000000000794d */ /* 0x000fea0003800000 */
.L_x_5285:
        /* <DEDUP_REMOVED lines=12> */
.L_x_5297:
        /* <DEDUP_REMOVED lines=17> */
.L_x_5300:
[----:B------:R-:W-:-:S04]  /*c6b0*/  LOP3.LUT R2, R3, 0x80000000, RZ, 0xc0, !PT ;  /* 0x8000000003027812 */ /* 0x000fc800078ec0ff */
[----:B------:R-:W-:-:S04]  /*c6c0*/  SHF.R.U32.HI R3, RZ, 0x18, R2 ;  /* 0x00000018ff037819 */ /* 0x000fc80000011602 */
[----:B------:R-:W-:-:S04]  /*c6d0*/  LOP3.LUT R0, R0, R3, RZ, 0xfc, !PT ;  /* 0x0000000300007212 */ /* 0x000fc800078efcff */
[----:B------:R-:W-:-:S07]  /*c6e0*/  PRMT R8, R0, 0x7610, R8 ;  /* 0x0000761000087816 */ /* 0x000fce0000000008 */
.L_x_5299:
[----:B------:R-:W-:Y:S05]  /*c6f0*/  BSYNC B0 ;  /* 0x0000000000007941 */ /* 0x000fea0003800000 */
.L_x_5298:
[----:B------:R-:W-:Y:S01]  /*c700*/  STG.E.U8 desc[UR36][R16.64], R8 ;  /* 0x0000000810007986 */ /* 0x000fe2000c101124 */
[----:B------:R-:W-:Y:S05]  /*c710*/  EXIT ;  /* 0x000000000000794d */ /* 0x000fea0003800000 */
.L_x_5296:
        /* <DEDUP_REMOVED lines=17> */
.L_x_5303:
[----:B------:R-:W-:-:S04]  /*c830*/  LOP3.LUT R2, R3, 0x80000000, RZ, 0xc0, !PT ;  /* 0x8000000003027812 */ /* 0x000fc800078ec0ff */
[----:B------:R-:W-:-:S04]  /*c840*/  SHF.R.U32.HI R3, RZ, 0x18, R2 ;  /* 0x00000018ff037819 */ /* 0x000fc80000011602 */
[----:B------:R-:W-:-:S04]  /*c850*/  LOP3.LUT R0, R0, R3, RZ, 0xfc, !PT ;  /* 0x0000000300007212 */ /* 0x000fc800078efcff */
[----:B------:R-:W-:-:S07]  /*c860*/  PRMT R8, R0, 0x7610, R8 ;  /* 0x0000761000087816 */ /* 0x000fce0000000008 */
.L_x_5302:
[----:B------:R-:W-:Y:S05]  /*c870*/  BSYNC B0 ;  /* 0x0000000000007941 */ /* 0x000fea0003800000 */
.L_x_5301:
[----:B------:R-:W-:Y:S01]  /*c880*/  STG.E.U8 desc[UR36][R16.64], R8 ;  /* 0x0000000810007986 */ /* 0x000fe2000c101124 */
[----:B------:R-:W-:Y:S05]  /*c890*/  EXIT ;  /* 0x000000000000794d */ /* 0x000fea0003800000 */
.L_x_5295:
        /* <DEDUP_REMOVED lines=22> */
.L_x_5278:
        /* <DEDUP_REMOVED lines=16> */
.L_x_5306:
[----:B------:R-:W-:Y:S05]  /*cb00*/  EXIT ;  /* 0x000000000000794d */ /* 0x000fea0003800000 */
.L_x_5305:
[----:B------:R-:W-:-:S06]  /*cb10*/  HADD2.F32 R3, -RZ, R3.H0_H0 ;  /* 0x20000003ff037230 */ /* 0x000fcc0000004100 */
[----:B------:R-:W0:Y:S02]  /*cb20*/  F2I.U64.TRUNC R2, R3 ;  /* 0x0000000300027311 */ /* 0x000e24000020d800 */
[----:B0-----:R-:W-:Y:S01]  /*cb30*/  STG.E.64 desc[UR36][R16.64], R2 ;  /* 0x0000000210007986 */ /* 0x001fe2000c101b24 */
[----:B------:R-:W-:Y:S05]  /*cb40*/  EXIT ;  /* 0x000000000000794d */ /* 0x000fea0003800000 */
.L_x_5304:
[----:B------:R-:W-:-:S06]  /*cb50*/  HADD2.F32 R3, -RZ, R3.H0_H0 ;  /* 0x20000003ff037230 */ /* 0x000fcc0000004100 */
[----:B------:R-:W0:Y:S02]  /*cb60*/  F2I.FTZ.U32.TRUNC.NTZ R3, R3 ;  /* 0x0000000300037305 */ /* 0x000e24000021f000 */
[----:B0-----:R-:W-:Y:S01]  /*cb70*/  STG.E desc[UR36][R16.64], R3 ;  /* 0x0000000310007986 */ /* 0x001fe2000c101924 */
[----:B------:R-:W-:Y:S05]  /*cb80*/  EXIT ;  /* 0x000000000000794d */ /* 0x000fea0003800000 */
.L_x_5307:
        /* <DEDUP_REMOVED lines=15> */
.L_x_32064:


//--------------------- .text._ZN2at6native27unrolled_elementwise_kernelINS0_13BUnaryFunctorIN3c104HalfES4_S4_ZZZNS0_21heaviside_kernel_cudaERNS_18TensorIteratorBaseEENKUlvE_clEvENKUlvE6_clEvEUlS4_S4_E_EESt5arrayIPcLm2EELi4E23TrivialOffsetCalculatorILi1EjESF_NS0_6memory12LoadWithCastILi1EEENSG_13StoreWithCastILi1EEEEEviT_T0_T2_T3_T4_T5_ --------------------------
	.section	.text._ZN2at6native27unrolled_elementwise_kernelINS0_13BUnaryFunctorIN3c104HalfES4_S4_ZZZNS0_21heaviside_kernel_cudaERNS_18TensorIteratorBaseEENKUlvE_clEvENKUlvE6_clEvEUlS4_S4_E_EESt5arrayIPcLm2EELi4E23TrivialOffsetCalculatorILi1EjESF_NS0_6memory12LoadWithCastILi1EEENSG_13StoreWithCastILi1EEEEEviT_T0_T2_T3_T4_T5_,"ax",@progbits
	.align	128
        .global         _ZN2at6native27unrolled_elementwise_kernelINS0_13BUnaryFunctorIN3c104HalfES4_S4_ZZZNS0_21heaviside_kernel_cudaERNS_18TensorIteratorBaseEENKUlvE_clEvENKUlvE6_clEvEUlS4_S4_E_EESt5arrayIPcLm2EELi4E23TrivialOffsetCalculatorILi1EjESF_NS0_6memory12LoadWithCastILi1EEENSG_13StoreWithCastILi1EEEEEviT_T0_T2_T3_T4_T5_
        .type           _ZN2at6native27unrolled_elementwise_kernelINS0_13BUnaryFunctorIN3c104HalfES4_S4_ZZZNS0_21heaviside_kernel_cudaERNS_18TensorIteratorBaseEENKUlvE_clEvENKUlvE6_clEvEUlS4_S4_E_EESt5arrayIPcLm2EELi4E23TrivialOffsetCalculatorILi1EjESF_NS0_6memory12LoadWithCastILi1EEENSG_13StoreWithCastILi1EEEEEviT_T0_T2_T3_T4_T5_,@function
        .size           _ZN2at6native27unrolled_elementwise_kernelINS0_13BUnaryFunctorIN3c104HalfES4_S4_ZZZNS0_21heaviside_kernel_cudaERNS_18TensorIteratorBaseEENKUlvE_clEvENKUlvE6_clEvEUlS4_S4_E_EESt5arrayIPcLm2EELi4E23TrivialOffsetCalculatorILi1EjESF_NS0_6memory12LoadWithCastILi1EEENSG_13StoreWithCastILi1EEEEEviT_T0_T2_T3_T4_T5_,(.L_x_32065 - _ZN2at6native27unrolled_elementwise_kernelINS0_13BUnaryFunctorIN3c104HalfES4_S4_ZZZNS0_21heaviside_kernel_cudaERNS_18TensorIteratorBaseEENKUlvE_clEvENKUlvE6_clEvEUlS4_S4_E_EESt5arrayIPcLm2EELi4E23TrivialOffsetCalculatorILi1EjESF_NS0_6memory12LoadWithCastILi1EEENSG_13StoreWithCastILi1EEEEEviT_T0_T2_T3_T4_T5_)
        .other          _ZN2at6native27unrolled_elementwise_kernelINS0_13BUnaryFunctorIN3c104HalfES4_S4_ZZZNS0_21heaviside_kernel_cudaERNS_18TensorIteratorBaseEENKUlvE_clEvENKUlvE6_clEvEUlS4_S4_E_EESt5arrayIPcLm2EELi4E23TrivialOffsetCalculatorILi1EjESF_NS0_6memory12LoadWithCastILi1EEENSG_13StoreWithCastILi1EEEEEviT_T0_T2_T3_T4_T5_,@"STO_CUDA_ENTRY STV_DEFAULT"
_ZN2at6native27unrolled_elementwise_kernelINS0_13BUnaryFunctorIN3c104HalfES4_S4_ZZZNS0_21heaviside_kernel_cudaERNS_18TensorIteratorBaseEENKUlvE_clEvENKUlvE6_clEvEUlS4_S4_E_EESt5arrayIPcLm2EELi4E23TrivialOffsetCalculatorILi1EjESF_NS0_6memory12LoadWithCastILi1EEENSG_13StoreWithCastILi1EEEEEviT_T0_T2_T3_T4_T5_:
.text._ZN2at6native27unrolled_elementwise_kernelINS0_13BUnaryFunctorIN3c104HalfES4_S4_ZZZNS0_21heaviside_kernel_cudaERNS_18TensorIteratorBaseEENKUlvE_clEvENKUlvE6_clEvEUlS4_S4_E_EESt5arrayIPcLm2EELi4E23TrivialOffsetCalculatorILi1EjESF_NS0_6memory12LoadWithCastILi1EEENSG_13StoreWithCastILi1EEEEEviT_T0_T2_T3_T4_T5_:
        /* <DEDUP_REMOVED lines=36> */
.L_x_5313:
[----:B------:R-:W2:Y:S02]  /*0240*/  LDG.E.U8 R4, desc[UR36][R4.64] ;  /* 0x0000002404047981 */ /* 0x000ea4000c1e1100 */
[----:B--2---:R-:W-:-:S04]  /*0250*/  I2FP.F32.U32 R0, R4 ;  /* 0x0000000400007245 */ /* 0x004fc80000201000 */
[----:B------:R-:W-:-:S04]  /*0260*/  F2FP.F16.F32.PACK_AB R0, RZ, R0 ;  /* 0x00000000ff00723e */ /* 0x000fc800000000ff */
[----:B------:R-:W-:Y:S01]  /*0270*/  PRMT R22, R0, 0x7610, R22 ;  /* 0x0000761000167816 */ /* 0x000fe20000000016 */
[----:B------:R-:W-:Y:S06]  /*0280*/  BRA `(.L_x_5315) ;  /* 0x0000000c00c07947 */ /* 0x000fec0003800000 */
.L_x_5312:
        /* <DEDUP_REMOVED lines=11> */
.L_x_5317:
[----:B------:R-:W2:Y:S02]  /*0340*/  LDG.E R4, desc[UR36][R4.64] ;  /* 0x0000002404047981 */ /* 0x000ea4000c1e1900 */
[----:B--2---:R-:W-:-:S04]  /*0350*/  I2FP.F32.S32 R0, R4 ;  /* 0x0000000400007245 */ /* 0x004fc80000201400 */
[----:B------:R-:W-:-:S04]  /*0360*/  F2FP.F16.F32.PACK_AB R0, RZ, R0 ;  /* 0x00000000ff00723e */ /* 0x000fc800000000ff */
[----:B------:R-:W-:Y:S01]  /*0370*/  PRMT R22, R0, 0x7610, R22 ;  /* 0x0000761000167816 */ /* 0x000fe20000000016 */
[----:B------:R-:W-:Y:S06]  /*0380*/  BRA `(.L_x_5315) ;  /* 0x0000000c00807947 */ /* 0x000fec0003800000 */
.L_x_5316:
[----:B------:R-:W2:Y:S02]  /*0390*/  LDG.E.U16 R4, desc[UR36][R4.64] ;  /* 0x0000002404047981 */ /* 0x000ea4000c1e1500 */
[----:B--2---:R-:W0:Y:S02]  /*03a0*/  I2F.S16 R0, R4 ;  /* 0x0000000400007306 */ /* 0x004e240000101400 */
[----:B0-----:R-:W-:-:S04]  /*03b0*/  F2FP.F16.F32.PACK_AB R0, RZ, R0 ;  /* 0x00000000ff00723e */ /* 0x001fc800000000ff */
[----:B------:R-:W-:Y:S01]  /*03c0*/  PRMT R22, R0, 0x7610, R22 ;  /* 0x0000761000167816 */ /* 0x000fe20000000016 */
[----:B------:R-:W-:Y:S06]  /*03d0*/  BRA `(.L_x_5315) ;  /* 0x0000000c006c7947 */ /* 0x000fec0003800000 */
.L_x_5311:
        /* <DEDUP_REMOVED lines=9> */
.L_x_5319:
[----:B------:R1:W5:Y:S01]  /*0470*/  LDG.E.U16 R22, desc[UR36][R4.64] ;  /* 0x0000002404167981 */ /* 0x000362000c1e1500 */
[----:B------:R-:W-:Y:S05]  /*0480*/  BRA `(.L_x_5315) ;  /* 0x0000000c00407947 */ /* 0x000fea0003800000 */
.L_x_5318:
        /* <DEDUP_REMOVED lines=9> */
.L_x_5321:
[----:B------:R0:W5:Y:S01]  /*0520*/  LDG.E.U16 R22, desc[UR36][R4.64] ;  /* 0x0000002404167981 */ /* 0x000162000c1e1500 */
[----:B------:R-:W-:Y:S05]  /*0530*/  BRA `(.L_x_5315) ;  /* 0x0000000c00147947 */ /* 0x000fea0003800000 */
.L_x_5320:
        /* <DEDUP_REMOVED lines=9> */
.L_x_5310:
        /* <DEDUP_REMOVED lines=14> */
.L_x_5324:
        /* <DEDUP_REMOVED lines=9> */
.L_x_5323:
        /* <DEDUP_REMOVED lines=28> */
.L_x_5326:
        /* <DEDUP_REMOVED lines=16> */
.L_x_5325:
[----:B------:R-:W2:Y:S02]  /*0a00*/  LDG.E.U16 R0, desc[UR36][R4.64] ;  /* 0x0000002404007981 */ /* 0x000ea4000c1e1500 */
[----:B--2---:R-:W-:-:S05]  /*0a10*/  IMAD.U32 R0, R0, 0x10000, RZ ;  /* 0x0001000000007824 */ /* 0x004fca00078e00ff */
[----:B------:R-:W-:-:S04]  /*0a20*/  F2FP.F16.F32.PACK_AB R0, RZ, R0 ;  /* 0x00000000ff00723e */ /* 0x000fc800000000ff */
[----:B------:R-:W-:Y:S01]  /*0a30*/  PRMT R22, R0, 0x7610, R22 ;  /* 0x0000761000167816 */ /* 0x000fe20000000016 */
[----:B------:R-:W-:Y:S06]  /*0a40*/  BRA `(.L_x_5315) ;  /* 0x0000000400d07947 */ /* 0x000fec0003800000 */
.L_x_5322:
        /* <DEDUP_REMOVED lines=13> */
.L_x_5329:
        /* <DEDUP_REMOVED lines=21> */
.L_x_5333:
[----:B------:R-:W-:Y:S05]  /*0c70*/  BSYNC B1 ;  /* 0x0000000000017941 */ /* 0x000fea0003800000 */
.L_x_5332:
[----:B------:R-:W-:Y:S01]  /*0c80*/  LEA R5, R0, 0x3b800000, 0x17 ;  /* 0x3b80000000057811 */ /* 0x000fe200078eb8ff */
[----:B------:R-:W-:-:S05]  /*0c90*/  IMAD.SHL.U32 R0, R3, 0x100000, RZ ;  /* 0x0010000003007824 */ /* 0x000fca00078e00ff */
[----:B------:R-:W-:-:S07]  /*0ca0*/  LOP3.LUT R0, R5, R0, R6, 0xfe, !PT ;  /* 0x0000000005007212 */ /* 0x000fce00078efe06 */
.L_x_5331:
[----:B------:R-:W-:Y:S05]  /*0cb0*/  BSYNC B0 ;  /* 0x0000000000007941 */ /* 0x000fea0003800000 */
.L_x_5330:
[----:B------:R-:W-:-:S04]  /*0cc0*/  F2FP.F16.F32.PACK_AB R0, RZ, R0 ;  /* 0x00000000ff00723e */ /* 0x000fc800000000ff */
[----:B------:R-:W-:Y:S01]  /*0cd0*/  PRMT R22, R0, 0x7610, R22 ;  /* 0x0000761000167816 */ /* 0x000fe20000000016 */
[----:B------:R-:W-:Y:S06]  /*0ce0*/  BRA `(.L_x_5315) ;  /* 0x0000000400287947 */ /* 0x000fec0003800000 */
.L_x_5328:
        /* <DEDUP_REMOVED lines=21> */
.L_x_5337:
[----:B------:R-:W-:Y:S05]  /*0e40*/  BSYNC B1 ;  /* 0x0000000000017941 */ /* 0x000fea0003800000 */
.L_x_5336:
[----:B------:R-:W-:Y:S01]  /*0e50*/  LEA R5, R0, 0x37800000, 0x17 ;  /* 0x3780000000057811 */ /* 0x000fe200078eb8ff */
[----:B------:R-:W-:-:S05]  /*0e60*/  IMAD.SHL.U32 R0, R3, 0x200000, RZ ;  /* 0x0020000003007824 */ /* 0x000fca00078e00ff */
[----:B------:R-:W-:-:S07]  /*0e70*/  LOP3.LUT R0, R5, R0, R6, 0xfe, !PT ;  /* 0x0000000005007212 */ /* 0x000fce00078efe06 */
.L_x_5335:
[----:B------:R-:W-:Y:S05]  /*0e80*/  BSYNC B0 ;  /* 0x0000000000007941 */ /* 0x000fea0003800000 */
.L_x_5334:
[----:B------:R-:W-:-:S04]  /*0e90*/  F2FP.F16.F32.PACK_AB R0, RZ, R0 ;  /* 0x00000000ff00723e */ /* 0x000fc800000000ff */
[----:B------:R-:W-:Y:S01]  /*0ea0*/  PRMT R22, R0, 0x7610, R22 ;  /* 0x0000761000167816 */ /* 0x000fe20000000016 */
[----:B------:R-:W-:Y:S06]  /*0eb0*/  BRA `(.L_x_5315) ;  /* 0x0000000000b47947 */ /* 0x000fec0003800000 */
.L_x_5327:
        /* <DEDUP_REMOVED lines=14> */
.L_x_5341:
[----:B------:R-:W-:Y:S05]  /*0fa0*/  BSYNC B0 ;  /* 0x0000000000007941 */ /* 0x000fea0003800000 */
.L_x_5340:
[----:B------:R-:W-:-:S04]  /*0fb0*/  F2FP.F16.F32.PACK_AB R0, RZ, R0 ;  /* 0x00000000ff00723e */ /* 0x000fc800000000ff */
[----:B------:R-:W-:Y:S01]  /*0fc0*/  PRMT R22, R0, 0x7610, R22 ;  /* 0x0000761000167816 */ /* 0x000fe20000000016 */
[----:B------:R-:W-:Y:S06]  /*0fd0*/  BRA `(.L_x_5315) ;  /* 0x00000000006c7947 */ /* 0x000fec0003800000 */
.L_x_5314:
        /* <DEDUP_REMOVED lines=16> */
.L_x_5342:
[----:B------:R-:W-:Y:S01]  /*10e0*/  PRMT R22, RZ, 0x7610, R22 ;  /* 0x00007610ff167816 */ /* 0x000fe20000000016 */
[----:B------:R-:W-:Y:S06]  /*10f0*/  BRA `(.L_x_5315) ;  /* 0x0000000000247947 */ /* 0x000fec0003800000 */
.L_x_5339:
[----:B------:R-:W2:Y:S02]  /*1100*/  LDG.E.64 R4, desc[UR36][R4.64] ;  /* 0x0000002404047981 */ /* 0x000ea4000c1e1b00 */
[----:B--2---:R-:W0:Y:S02]  /*1110*/  I2F.U64 R0, R4 ;  /* 0x0000000400007312 */ /* 0x004e240000301000 */
[----:B0-----:R-:W-:-:S04]  /*1120*/  F2FP.F16.F32.PACK_AB R0, RZ, R0 ;  /* 0x00000000ff00723e */ /* 0x001fc800000000ff */
[----:B------:R-:W-:Y:S01]  /*1130*/  PRMT R22, R0, 0x7610, R22 ;  /* 0x0000761000167816 */ /* 0x000fe20000000016 */
[----:B------:R-:W-:Y:S06]  /*1140*/  BRA `(.L_x_5315) ;  /* 0x0000000000107947 */ /* 0x000fec0003800000 */
.L_x_5338:
[----:B------:R-:W2:Y:S02]  /*1150*/  LDG.E R4, desc[UR36][R4.64] ;  /* 0x0000002404047981 */ /* 0x000ea4000c1e1900 */
[----:B--2---:R-:W-:-:S04]  /*1160*/  I2FP.F32.U32 R0, R4 ;  /* 0x0000000400007245 */ /* 0x004fc80000201000 */
[----:B------:R-:W-:-:S04]  /*1170*/  F2FP.F16.F32.PACK_AB R0, RZ, R0 ;  /* 0x00000000ff00723e */ /* 0x000fc800000000ff */
[----:B------:R-:W-:-:S07]  /*1180*/  PRMT R22, R0, 0x7610, R22 ;  /* 0x0000761000167816 */ /* 0x000fce0000000016 */
.L_x_5315:
[----:B------:R-:W2:Y:S02]  /*1190*/  S2R R23, SR_TID.X ;  /* 0x0000000000177919 */ /* 0x000ea40000002100 */
[----:B--2---:R-:W-:-:S07]  /*11a0*/  VIADD R23, R23, 0x80 ;  /* 0x0000008017177836 */ /* 0x004fce0000000000 */
.L_x_5309:
[----:B------:R-:W-:Y:S05]  /*11b0*/  BSYNC B6 ;  /* 0x0000000000067941 */ /* 0x000fea0003800000 */
.L_x_5308:
[----:B------:R-:W-:Y:S01]  /*11c0*/  ISETP.GE.AND P0, PT, R23, R16, PT ;  /* 0x000000101700720c */ /* 0x000fe20003f06270 */
[----:B------:R-:W-:-:S12]  /*11d0*/  BSSY B6, `(.L_x_5343) ;  /* 0x000010e000067945 */ /* 0x000fd80003800000 */
[----:B------:R-:W-:Y:S05]  /*11e0*/  @P0 BRA `(.L_x_5344) ;  /* 0x0000001000300947 */ /* 0x000fea0003800000 */
[----:B01----:R-:W0:Y:S01]  /*11f0*/  LDC.64 R4, c[0x0][0x220] ;  /* 0x00008800ff047b82 */ /* 0x003e220000000a00 */
        /* <DEDUP_REMOVED lines=22> */
.L_x_5348:
[----:B------:R-:W2:Y:S02]  /*1360*/  LDG.E.U8 R4, desc[UR36][R4.64] ;  /* 0x0000002404047981 */ /* 0x000ea4000c1e1100 */
[----:B--2---:R-:W-:-:S04]  /*1370*/  I2FP.F32.U32 R0, R4 ;  /* 0x0000000400007245 */ /* 0x004fc80000201000 */
[----:B------:R-:W-:-:S04]  /*1380*/  F2FP.F16.F32.PACK_AB R0, RZ, R0 ;  /* 0x00000000ff00723e */ /* 0x000fc800000000ff */
[----:B------:R-:W-:Y:S01]  /*1390*/  PRMT R19, R0, 0x7610, R19 ;  /* 0x0000761000137816 */ /* 0x000fe20000000013 */
[----:B------:R-:W-:Y:S06]  /*13a0*/  BRA `(.L_x_5350) ;  /* 0x0000000c00bc7947 */ /* 0x000fec0003800000 */
.L_x_5347:
        /* <DEDUP_REMOVED lines=11> */
.L_x_5352:
[----:B------:R-:W2:Y:S02]  /*1460*/  LDG.E R4, desc[UR36][R4.64] ;  /* 0x0000002404047981 */ /* 0x000ea4000c1e1900 */
[----:B--2---:R-:W-:-:S04]  /*1470*/  I2FP.F32.S32 R0, R4 ;  /* 0x0000000400007245 */ /* 0x004fc80000201400 */
[----:B------:R-:W-:-:S04]  /*1480*/  F2FP.F16.F32.PACK_AB R0, RZ, R0 ;  /* 0x00000000ff00723e */ /* 0x000fc800000000ff */
[----:B------:R-:W-:Y:S01]  /*1490*/  PRMT R19, R0, 0x7610, R19 ;  /* 0x0000761000137816 */ /* 0x000fe20000000013 */
[----:B------:R-:W-:Y:S06]  /*14a0*/  BRA `(.L_x_5350) ;  /* 0x0000000c007c7947 */ /* 0x000fec0003800000 */
.L_x_5351:
[----:B------:R-:W2:Y:S02]  /*14b0*/  LDG.E.U16 R4, desc[UR36][R4.64] ;  /* 0x0000002404047981 */ /* 0x000ea4000c1e1500 */
[----:B--2---:R-:W0:Y:S02]  /*14c0*/  I2F.S16 R0, R4 ;  /* 0x0000000400007306 */ /* 0x004e240000101400 */
[----:B0-----:R-:W-:-:S04]  /*14d0*/  F2FP.F16.F32.PACK_AB R0, RZ, R0 ;  /* 0x00000000ff00723e */ /* 0x001fc800000000ff */
[----:B------:R-:W-:Y:S01]  /*14e0*/  PRMT R19, R0, 0x7610, R19 ;  /* 0x0000761000137816 */ /* 0x000fe20000000013 */
[----:B------:R-:W-:Y:S06]  /*14f0*/  BRA `(.L_x_5350) ;  /* 0x0000000c00687947 */ /* 0x000fec0003800000 */
.L_x_5346:
        /* <DEDUP_REMOVED lines=9> */
.L_x_5354:
[----:B------:R0:W5:Y:S01]  /*1590*/  LDG.E.U16 R19, desc[UR36][R4.64] ;  /* 0x0000002404137981 */ /* 0x000162000c1e1500 */
[----:B------:R-:W-:Y:S05]  /*15a0*/  BRA `(.L_x_5350) ;  /* 0x0000000c003c7947 */ /* 0x000fea0003800000 */
.L_x_5353:
        /* <DEDUP_REMOVED lines=9> */
.L_x_5356:
[----:B------:R1:W5:Y:S01]  /*1640*/  LDG.E.U16 R19, desc[UR36][R4.64] ;  /* 0x0000002404137981 */ /* 0x000362000c1e1500 */
[----:B------:R-:W-:Y:S05]  /*1650*/  BRA `(.L_x_5350) ;  /* 0x0000000c00107947 */ /* 0x000fea0003800000 */
.L_x_5355:
        /* <DEDUP_REMOVED lines=9> */
.L_x_5345:
        /* <DEDUP_REMOVED lines=14> */
.L_x_5359:
        /* <DEDUP_REMOVED lines=9> */
.L_x_5358:
        /* <DEDUP_REMOVED lines=28> */
.L_x_5361:
        /* <DEDUP_REMOVED lines=15> */
.L_x_5360:
[----:B------:R-:W2:Y:S02]  /*1b10*/  LDG.E.U16 R0, desc[UR36][R4.64] ;  /* 0x0000002404007981 */ /* 0x000ea4000c1e1500 */
[----:B--2---:R-:W-:-:S05]  /*1b20*/  IMAD.U32 R0, R0, 0x10000, RZ ;  /* 0x0001000000007824 */ /* 0x004fca00078e00ff */
[----:B------:R-:W-:-:S04]  /*1b30*/  F2FP.F16.F32.PACK_AB R0, RZ, R0 ;  /* 0x00000000ff00723e */ /* 0x000fc800000000ff */
[----:B------:R-:W-:Y:S01]  /*1b40*/  PRMT R19, R0, 0x7610, R19 ;  /* 0x0000761000137816 */ /* 0x000fe20000000013 */
[----:B------:R-:W-:Y:S06]  /*1b50*/  BRA `(.L_x_5350) ;  /* 0x0000000400d07947 */ /* 0x000fec0003800000 */
.L_x_5357:
        /* <DEDUP_REMOVED lines=13> */
.L_x_5364:
        /* <DEDUP_REMOVED lines=21> */
.L_x_5368:
[----:B------:R-:W-:Y:S05]  /*1d80*/  BSYNC B1 ;  /* 0x0000000000017941 */ /* 0x000fea0003800000 */
.L_x_5367:
[----:B------:R-:W-:Y:S01]  /*1d90*/  LEA R5, R0, 0x3b800000, 0x17 ;  /* 0x3b80000000057811 */ /* 0x000fe200078eb8ff */
[----:B------:R-:W-:-:S05]  /*1da0*/  IMAD.SHL.U32 R0, R3, 0x100000, RZ ;  /* 0x0010000003007824 */ /* 0x000fca00078e00ff */
[----:B------:R-:W-:-:S07]  /*1db0*/  LOP3.LUT R0, R5, R0, R6, 0xfe, !PT ;  /* 0x0000000005007212 */ /* 0x000fce00078efe06 */
.L_x_5366:
[----:B------:R-:W-:Y:S05]  /*1dc0*/  BSYNC B0 ;  /* 0x0000000000007941 */ /* 0x000fea0003800000 */
.L_x_5365:
[----:B------:R-:W-:-:S04]  /*1dd0*/  F2FP.F16.F32.PACK_AB R0, RZ, R0 ;  /* 0x00000000ff00723e */ /* 0x000fc800000000ff */
[----:B------:R-:W-:Y:S01]  /*1de0*/  PRMT R19, R0, 0x7610, R19 ;  /* 0x0000761000137816 */ /* 0x000fe20000000013 */
[----:B------:R-:W-:Y:S06]  /*1df0*/  BRA `(.L_x_5350) ;  /* 0x0000000400287947 */ /* 0x000fec0003800000 */
.L_x_5363:
        /* <DEDUP_REMOVED lines=21> */
.L_x_5372:
[----:B------:R-:W-:Y:S05]  /*1f50*/  BSYNC B1 ;  /* 0x0000000000017941 */ /* 0x000fea0003800000 */
.L_x_5371:
[----:B------:R-:W-:Y:S01]  /*1f60*/  LEA R5, R0, 0x37800000, 0x17 ;  /* 0x3780000000057811 */ /* 0x000fe200078eb8ff */
[----:B------:R-:W-:-:S05]  /*1f70*/  IMAD.SHL.U32 R0, R3, 0x200000, RZ ;  /* 0x0020000003007824 */ /* 0x000fca00078e00ff */
[----:B------:R-:W-:-:S07]  /*1f80*/  LOP3.LUT R0, R5, R0, R6, 0xfe, !PT ;  /* 0x0000000005007212 */ /* 0x000fce00078efe06 */
.L_x_5370:
[----:B------:R-:W-:Y:S05]  /*1f90*/  BSYNC B0 ;  /* 0x0000000000007941 */ /* 0x000fea0003800000 */
.L_x_5369:
[----:B------:R-:W-:-:S04]  /*1fa0*/  F2FP.F16.F32.PACK_AB R0, RZ, R0 ;  /* 0x00000000ff00723e */ /* 0x000fc800000000ff */
[----:B------:R-:W-:Y:S01]  /*1fb0*/  PRMT R19, R0, 0x7610, R19 ;  /* 0x0000761000137816 */ /* 0x000fe20000000013 */
[----:B------:R-:W-:Y:S06]  /*1fc0*/  BRA `(.L_x_5350) ;  /* 0x0000000000b47947 */ /* 0x000fec0003800000 */
.L_x_5362:
        /* <DEDUP_REMOVED lines=14> */
.L_x_5376:
[----:B------:R-:W-:Y:S05]  /*20b0*/  BSYNC B0 ;  /* 0x0000000000007941 */ /* 0x000fea0003800000 */
.L_x_5375:
[----:B------:R-:W-:-:S04]  /*20c0*/  F2FP.F16.F32.PACK_AB R0, RZ, R0 ;  /* 0x00000000ff00723e */ /* 0x000fc800000000ff */
[----:B------:R-:W-:Y:S01]  /*20d0*/  PRMT R19, R0, 0x7610, R19 ;  /* 0x0000761000137816 */ /* 0x000fe20000000013 */
[----:B------:R-:W-:Y:S06]  /*20e0*/  BRA `(.L_x_5350) ;  /* 0x00000000006c7947 */ /* 0x000fec0003800000 */
.L_x_5349:
        /* <DEDUP_REMOVED lines=16> */
.L_x_5377:
[----:B------:R-:W-:Y:S01]  /*21f0*/  PRMT R19, RZ, 0x7610, R19 ;  /* 0x00007610ff137816 */ /* 0x000fe20000000013 */
[----:B------:R-:W-:Y:S06]  /*2200*/  BRA `(.L_x_5350) ;  /* 0x0000000000247947 */ /* 0x000fec0003800000 */
.L_x_5374:
[----:B------:R-:W2:Y:S02]  /*2210*/  LDG.E.64 R4, desc[UR36][R4.64] ;  /* 0x0000002404047981 */ /* 0x000ea4000c1e1b00 */
[----:B--2---:R-:W0:Y:S02]  /*2220*/  I2F.U64 R0, R4 ;  /* 0x0000000400007312 */ /* 0x004e240000301000 */
[----:B0-----:R-:W-:-:S04]  /*2230*/  F2FP.F16.F32.PACK_AB R0, RZ, R0 ;  /* 0x00000000ff00723e */ /* 0x001fc800000000ff */
[----:B------:R-:W-:Y:S01]  /*2240*/  PRMT R19, R0, 0x7610, R19 ;  /* 0x0000761000137816 */ /* 0x000fe20000000013 */
[----:B------:R-:W-:Y:S06]  /*2250*/  BRA `(.L_x_5350) ;  /* 0x0000000000107947 */ /* 0x000fec0003800000 */
.L_x_5373:
[----:B------:R-:W2:Y:S02]  /*2260*/  LDG.E R4, desc[UR36][R4.64] ;  /* 0x0000002404047981 */ /* 0x000ea4000c1e1900 */
[----:B--2---:R-:W-:-:S04]  /*2270*/  I2FP.F32.U32 R0, R4 ;  /* 0x0000000400007245 */ /* 0x004fc80000201000 */
[----:B------:R-:W-:-:S04]  /*2280*/  F2FP.F16.F32.PACK_AB R0, RZ, R0 ;  /* 0x00000000ff00723e */ /* 0x000fc800000000ff */
[----:B------:R-:W-:-:S07]  /*2290*/  PRMT R19, R0, 0x7610, R19 ;  /* 0x0000761000137816 */ /* 0x000fce0000000013 */
.L_x_5350:
[----:B------:R-:W-:-:S07]  /*22a0*/  VIADD R23, R23, 0x80 ;  /* 0x0000008017177836 */ /* 0x000fce0000000000 */
.L_x_5344:
[----:B------:R-:W-:Y:S05]  /*22b0*/  BSYNC B6 ;  /* 0x0000000000067941 */ /* 0x000fea0003800000 */
.L_x_5343:
[----:B------:R-:W-:Y:S01]  /*22c0*/  ISETP.GE.AND P0, PT, R23, R16, PT ;  /* 0x000000101700720c */ /* 0x000fe20003f06270 */
[----:B------:R-:W-:Y:S01]  /*22d0*/  BSSY B6, `(.L_x_5378) ;  /* 0x0000110000067945 */ /* 0x000fe20003800000 */
[----:B------:R-:W-:Y:S02]  /*22e0*/  PRMT R25, RZ, 0x7610, R25 ;  /* 0x00007610ff197816 */ /* 0x000fe40000000019 */
[----:B------:R-:W-:-:S09]  /*22f0*/  PRMT R24, RZ, 0x7610, R24 ;  /* 0x00007610ff187816 */ /* 0x000fd20000000018 */
        /* <DEDUP_REMOVED lines=24> */
.L_x_5383:
[----:B------:R-:W2:Y:S02]  /*2480*/  LDG.E.U8 R4, desc[UR36][R4.64] ;  /* 0x0000002404047981 */ /* 0x000ea4000c1e1100 */
[----:B--2---:R-:W-:-:S04]  /*2490*/  I2FP.F32.U32 R0, R4 ;  /* 0x0000000400007245 */ /* 0x004fc80000201000 */
[----:B------:R-:W-:-:S04]  /*24a0*/  F2FP.F16.F32.PACK_AB R0, RZ, R0 ;  /* 0x00000000ff00723e */ /* 0x000fc800000000ff */
[----:B------:R-:W-:Y:S01]  /*24b0*/  PRMT R24, R0, 0x7610, R24 ;  /* 0x0000761000187816 */ /* 0x000fe20000000018 */
[----:B------:R-:W-:Y:S06]  /*24c0*/  BRA `(.L_x_5385) ;  /* 0x0000000c00bc7947 */ /* 0x000fec0003800000 */
.L_x_5382:
        /* <DEDUP_REMOVED lines=11> */
.L_x_5387:
[----:B------:R-:W2:Y:S02]  /*2580*/  LDG.E R4, desc[UR36][R4.64] ;  /* 0x0000002404047981 */ /* 0x000ea4000c1e1900 */
[----:B--2---:R-:W-:-:S04]  /*2590*/  I2FP.F32.S32 R0, R4 ;  /* 0x0000000400007245 */ /* 0x004fc80000201400 */
[----:B------:R-:W-:-:S04]  /*25a0*/  F2FP.F16.F32.PACK_AB R0, RZ, R0 ;  /* 0x00000000ff00723e */ /* 0x000fc800000000ff */
[----:B------:R-:W-:Y:S01]  /*25b0*/  PRMT R24, R0, 0x7610, R24 ;  /* 0x0000761000187816 */ /* 0x000fe20000000018 */
[----:B------:R-:W-:Y:S06]  /*25c0*/  BRA `(.L_x_5385) ;  /* 0x0000000c007c7947 */ /* 0x000fec0003800000 */
.L_x_5386:
[----:B------:R-:W2:Y:S02]  /*25d0*/  LDG.E.U16 R4, desc[UR36][R4.64] ;  /* 0x0000002404047981 */ /* 0x000ea4000c1e1500 */
[----:B--2---:R-:W0:Y:S02]  /*25e0*/  I2F.S16 R0, R4 ;  /* 0x0000000400007306 */ /* 0x004e240000101400 */
[----:B0-----:R-:W-:-:S04]  /*25f0*/  F2FP.F16.F32.PACK_AB R0, RZ, R0 ;  /* 0x00000000ff00723e */ /* 0x001fc800000000ff */
[----:B------:R-:W-:Y:S01]  /*2600*/  PRMT R24, R0, 0x7610, R24 ;  /* 0x0000761000187816 */ /* 0x000fe20000000018 */
[----:B------:R-:W-:Y:S06]  /*2610*/  BRA `(.L_x_5385) ;  /* 0x0000000c00687947 */ /* 0x000fec0003800000 */
.L_x_5381:
        /* <DEDUP_REMOVED lines=9> */
.L_x_5389:
[----:B------:R0:W5:Y:S01]  /*26b0*/  LDG.E.U16 R24, desc[UR36][R4.64] ;  /* 0x0000002404187981 */ /* 0x000162000c1e1500 */
[----:B------:R-:W-:Y:S05]  /*26c0*/  BRA `(.L_x_5385) ;  /* 0x0000000c003c7947 */ /* 0x000fea0003800000 */
.L_x_5388:
        /* <DEDUP_REMOVED lines=9> */
.L_x_5391:
[----:B------:R1:W5:Y:S01]  /*2760*/  LDG.E.U16 R24, desc[UR36][R4.64] ;  /* 0x0000002404187981 */ /* 0x000362000c1e1500 */
[----:B------:R-:W-:Y:S05]  /*2770*/  BRA `(.L_x_5385) ;  /* 0x0000000c00107947 */ /* 0x000fea0003800000 */
.L_x_5390:
        /* <DEDUP_REMOVED lines=9> */
.L_x_5380:
        /* <DEDUP_REMOVED lines=14> */
.L_x_5394:
        /* <DEDUP_REMOVED lines=9> */
.L_x_5393:
        /* <DEDUP_REMOVED lines=28> */
.L_x_5396:
        /* <DEDUP_REMOVED lines=15> */
.L_x_5395:
[----:B------:R-:W2:Y:S02]  /*2c30*/  LDG.E.U16 R0, desc[UR36][R4.64] ;  /* 0x0000002404007981 */ /* 0x000ea4000c1e1500 */
[----:B--2---:R-:W-:-:S05]  /*2c40*/  IMAD.U32 R0, R0, 0x10000, RZ ;  /* 0x0001000000007824 */ /* 0x004fca00078e00ff */
[----:B------:R-:W-:-:S04]  /*2c50*/  F2FP.F16.F32.PACK_AB R0, RZ, R0 ;  /* 0x00000000ff00723e */ /* 0x000fc800000000ff */
[----:B------:R-:W-:Y:S01]  /*2c60*/  PRMT R24, R0, 0x7610, R24 ;  /* 0x0000761000187816 */ /* 0x000fe20000000018 */
[----:B------:R-:W-:Y:S06]  /*2c70*/  BRA `(.L_x_5385) ;  /* 0x0000000400d07947 */ /* 0x000fec0003800000 */
.L_x_5392:
        /* <DEDUP_REMOVED lines=13> */
.L_x_5399:
        /* <DEDUP_REMOVED lines=21> */
.L_x_5403:
[----:B------:R-:W-:Y:S05]  /*2ea0*/  BSYNC B1 ;  /* 0x0000000000017941 */ /* 0x000fea0003800000 */
.L_x_5402:
[----:B------:R-:W-:Y:S01]  /*2eb0*/  LEA R5, R0, 0x3b800000, 0x17 ;  /* 0x3b80000000057811 */ /* 0x000fe200078eb8ff */
[----:B------:R-:W-:-:S05]  /*2ec0*/  IMAD.SHL.U32 R0, R3, 0x100000, RZ ;  /* 0x0010000003007824 */ /* 0x000fca00078e00ff */
[----:B------:R-:W-:-:S07]  /*2ed0*/  LOP3.LUT R0, R5, R0, R6, 0xfe, !PT ;  /* 0x0000000005007212 */ /* 0x000fce00078efe06 */
.L_x_5401:
[----:B------:R-:W-:Y:S05]  /*2ee0*/  BSYNC B0 ;  /* 0x0000000000007941 */ /* 0x000fea0003800000 */
.L_x_5400:
[----:B------:R-:W-:-:S04]  /*2ef0*/  F2FP.F16.F32.PACK_AB R0, RZ, R0 ;  /* 0x00000000ff00723e */ /* 0x000fc800000000ff */
[----:B------:R-:W-:Y:S01]  /*2f00*/  PRMT R24, R0, 0x7610, R24 ;  /* 0x0000761000187816 */ /* 0x000fe20000000018 */
[----:B------:R-:W-:Y:S06]  /*2f10*/  BRA `(.L_x_5385) ;  /* 0x0000000400287947 */ /* 0x000fec0003800000 */
.L_x_5398:
        /* <DEDUP_REMOVED lines=21> */
.L_x_5407:
[----:B------:R-:W-:Y:S05]  /*3070*/  BSYNC B1 ;  /* 0x0000000000017941 */ /* 0x000fea0003800000 */
.L_x_5406:
[----:B------:R-:W-:Y:S01]  /*3080*/  LEA R5, R0, 0x37800000, 0x17 ;  /* 0x3780000000057811 */ /* 0x000fe200078eb8ff */
[----:B------:R-:W-:-:S05]  /*3090*/  IMAD.SHL.U32 R0, R3, 0x200000, RZ ;  /* 0x0020000003007824 */ /* 0x000fca00078e00ff */
[----:B------:R-:W-:-:S07]  /*30a0*/  LOP3.LUT R0, R5, R0, R6, 0xfe, !PT ;  /* 0x0000000005007212 */ /* 0x000fce00078efe06 */
.L_x_5405:
[----:B------:R-:W-:Y:S05]  /*30b0*/  BSYNC B0 ;  /* 0x0000000000007941 */ /* 0x000fea0003800000 */
.L_x_5404:
[----:B------:R-:W-:-:S04]  /*30c0*/  F2FP.F16.F32.PACK_AB R0, RZ, R0 ;  /* 0x00000000ff00723e */ /* 0x000fc800000000ff */
[----:B------:R-:W-:Y:S01]  /*30d0*/  PRMT R24, R0, 0x7610, R24 ;  /* 0x0000761000187816 */ /* 0x000fe20000000018 */
[----:B------:R-:W-:Y:S06]  /*30e0*/  BRA `(.L_x_5385) ;  /* 0x0000000000b47947 */ /* 0x000fec0003800000 */
.L_x_5397:
        /* <DEDUP_REMOVED lines=14> */
.L_x_5411:
[----:B------:R-:W-:Y:S05]  /*31d0*/  BSYNC B0 ;  /* 0x0000000000007941 */ /* 0x000fea0003800000 */
.L_x_5410:
[----:B------:R-:W-:-:S04]  /*31e0*/  F2FP.F16.F32.PACK_AB R0, RZ, R0 ;  /* 0x00000000ff00723e */ /* 0x000fc800000000ff */
[----:B------:R-:W-:Y:S01]  /*31f0*/  PRMT R24, R0, 0x7610, R24 ;  /* 0x0000761000187816 */ /* 0x000fe20000000018 */
[----:B------:R-:W-:Y:S06]  /*3200*/  BRA `(.L_x_5385) ;  /* 0x00000000006c7947 */ /* 0x000fec0003800000 */
.L_x_5384:
        /* <DEDUP_REMOVED lines=16> */
.L_x_5412:
[----:B------:R-:W-:Y:S01]  /*3310*/  PRMT R24, RZ, 0x7610, R24 ;  /* 0x00007610ff187816 */ /* 0x000fe20000000018 */
[----:B------:R-:W-:Y:S06]  /*3320*/  BRA `(.L_x_5385) ;  /* 0x0000000000247947 */ /* 0x000fec0003800000 */
.L_x_5409:
[----:B------:R-:W2:Y:S02]  /*3330*/  LDG.E.64 R4, desc[UR36][R4.64] ;  /* 0x0000002404047981 */ /* 0x000ea4000c1e1b00 */
[----:B--2---:R-:W0:Y:S02]  /*3340*/  I2F.U64 R0, R4 ;  /* 0x0000000400007312 */ /* 0x004e240000301000 */
[----:B0-----:R-:W-:-:S04]  /*3350*/  F2FP.F16.F32.PACK_AB R0, RZ, R0 ;  /* 0x00000000ff00723e */ /* 0x001fc800000000ff */
[----:B------:R-:W-:Y:S01]  /*3360*/  PRMT R24, R0, 0x7610, R24 ;  /* 0x0000761000187816 */ /* 0x000fe20000000018 */
[----:B------:R-:W-:Y:S06]  /*3370*/  BRA `(.L_x_5385) ;  /* 0x0000000000107947 */ /* 0x000fec0003800000 */
.L_x_5408:
[----:B------:R-:W2:Y:S02]  /*3380*/  LDG.E R4, desc[UR36][R4.64] ;  /* 0x0000002404047981 */ /* 0x000ea4000c1e1900 */
[----:B--2---:R-:W-:-:S04]  /*3390*/  I2FP.F32.U32 R0, R4 ;  /* 0x0000000400007245 */ /* 0x004fc80000201000 */
[----:B------:R-:W-:-:S04]  /*33a0*/  F2FP.F16.F32.PACK_AB R0, RZ, R0 ;  /* 0x00000000ff00723e */ /* 0x000fc800000000ff */
[----:B------:R-:W-:-:S07]  /*33b0*/  PRMT R24, R0, 0x7610, R24 ;  /* 0x0000761000187816 */ /* 0x000fce0000000018 */
.L_x_5385:
[----:B------:R-:W-:-:S07]  /*33c0*/  VIADD R23, R23, 0x80 ;  /* 0x0000008017177836 */ /* 0x000fce0000000000 */
.L_x_5379:
[----:B------:R-:W-:Y:S05]  /*33d0*/  BSYNC B6 ;  /* 0x0000000000067941 */ /* 0x000fea0003800000 */
.L_x_5378:
[----:B------:R-:W-:Y:S01]  /*33e0*/  ISETP.GE.AND P0, PT, R23, R16, PT ;  /* 0x000000101700720c */ /* 0x000fe20003f06270 */
[----:B------:R-:W-:-:S12]  /*33f0*/  BSSY B6, `(.L_x_5413) ;  /* 0x000010c000067945 */ /* 0x000fd80003800000 */
        /* <DEDUP_REMOVED lines=23> */
.L_x_5418:
[----:B------:R-:W2:Y:S02]  /*3570*/  LDG.E.U8 R4, desc[UR36][R4.64] ;  /* 0x0000002404047981 */ /* 0x000ea4000c1e1100 */
[----:B--2---:R-:W-:-:S04]  /*3580*/  I2FP.F32.U32 R0, R4 ;  /* 0x0000000400007245 */ /* 0x004fc80000201000 */
[----:B------:R-:W-:-:S04]  /*3590*/  F2FP.F16.F32.PACK_AB R0, RZ, R0 ;  /* 0x00000000ff00723e */ /* 0x000fc800000000ff */
[----:B------:R-:W-:Y:S01]  /*35a0*/  PRMT R25, R0, 0x7610, R25 ;  /* 0x0000761000197816 */ /* 0x000fe20000000019 */
[----:B------:R-:W-:Y:S06]  /*35b0*/  BRA `(.L_x_5414) ;  /* 0x0000000c00bc7947 */ /* 0x000fec0003800000 */
.L_x_5417:
        /* <DEDUP_REMOVED lines=11> */
.L_x_5421:
[----:B------:R-:W2:Y:S02]  /*3670*/  LDG.E R4, desc[UR36][R4.64] ;  /* 0x0000002404047981 */ /* 0x000ea4000c1e1900 */
[----:B--2---:R-:W-:-:S04]  /*3680*/  I2FP.F32.S32 R0, R4 ;  /* 0x0000000400007245 */ /* 0x004fc80000201400 */
[----:B------:R-:W-:-:S04]  /*3690*/  F2FP.F16.F32.PACK_AB R0, RZ, R0 ;  /* 0x00000000ff00723e */ /* 0x000fc800000000ff */
[----:B------:R-:W-:Y:S01]  /*36a0*/  PRMT R25, R0, 0x7610, R25 ;  /* 0x0000761000197816 */ /* 0x000fe20000000019 */
[----:B------:R-:W-:Y:S06]  /*36b0*/  BRA `(.L_x_5414) ;  /* 0x0000000c007c7947 */ /* 0x000fec0003800000 */
.L_x_5420:
[----:B------:R-:W2:Y:S02]  /*36c0*/  LDG.E.U16 R4, desc[UR36][R4.64] ;  /* 0x0000002404047981 */ /* 0x000ea4000c1e1500 */
[----:B--2---:R-:W0:Y:S02]  /*36d0*/  I2F.S16 R0, R4 ;  /* 0x0000000400007306 */ /* 0x004e240000101400 */
[----:B0-----:R-:W-:-:S04]  /*36e0*/  F2FP.F16.F32.PACK_AB R0, RZ, R0 ;  /* 0x00000000ff00723e */ /* 0x001fc800000000ff */
[----:B------:R-:W-:Y:S01]  /*36f0*/  PRMT R25, R0, 0x7610, R25 ;  /* 0x0000761000197816 */ /* 0x000fe20000000019 */
[----:B------:R-:W-:Y:S06]  /*3700*/  BRA `(.L_x_5414) ;  /* 0x0000000c00687947 */ /* 0x000fec0003800000 */
.L_x_5416:
        /* <DEDUP_REMOVED lines=9> */
.L_x_5423:
[----:B------:R2:W5:Y:S01]  /*37a0*/  LDG.E.U16 R25, desc[UR36][R4.64] ;  /* 0x0000002404197981 */ /* 0x000562000c1e1500 */
[----:B------:R-:W-:Y:S05]  /*37b0*/  BRA `(.L_x_5414) ;  /* 0x0000000c003c7947 */ /* 0x000fea0003800000 */
.L_x_5422:
        /* <DEDUP_REMOVED lines=9> */
.L_x_5425:
[----:B------:R3:W5:Y:S01]  /*3850*/  LDG.E.U16 R25, desc[UR36][R4.64] ;  /* 0x0000002404197981 */ /* 0x000762000c1e1500 */
[----:B------:R-:W-:Y:S05]  /*3860*/  BRA `(.L_x_5414) ;  /* 0x0000000c00107947 */ /* 0x000fea0003800000 */
.L_x_5424:
        /* <DEDUP_REMOVED lines=9> */
.L_x_5415:
        /* <DEDUP_REMOVED lines=14> */
.L_x_5428:
        /* <DEDUP_REMOVED lines=9> */
.L_x_5427:
        /* <DEDUP_REMOVED lines=28> */
.L_x_5430:
        /* <DEDUP_REMOVED lines=15> */
.L_x_5429:
[----:B------:R-:W2:Y:S02]  /*3d20*/  LDG.E.U16 R0, desc[UR36][R4.64] ;  /* 0x0000002404007981 */ /* 0x000ea4000c1e1500 */
[----:B--2---:R-:W-:-:S05]  /*3d30*/  IMAD.U32 R0, R0, 0x10000, RZ ;  /* 0x0001000000007824 */ /* 0x004fca00078e00ff */
[----:B------:R-:W-:-:S04]  /*3d40*/  F2FP.F16.F32.PACK_AB R0, RZ, R0 ;  /* 0x00000000ff00723e */ /* 0x000fc800000000ff */
[----:B------:R-:W-:Y:S01]  /*3d50*/  PRMT R25, R0, 0x7610, R25 ;  /* 0x0000761000197816 */ /* 0x000fe20000000019 */
[----:B------:R-:W-:Y:S06]  /*3d60*/  BRA `(.L_x_5414) ;  /* 0x0000000400d07947 */ /* 0x000fec0003800000 */
.L_x_5426:
        /* <DEDUP_REMOVED lines=13> */
.L_x_5433:
        /* <DEDUP_REMOVED lines=21> */
.L_x_5437:
[----:B------:R-:W-:Y:S05]  /*3f90*/  BSYNC B1 ;  /* 0x0000000000017941 */ /* 0x000fea0003800000 */
.L_x_5436:
[----:B------:R-:W-:Y:S01]  /*3fa0*/  LEA R5, R0, 0x3b800000, 0x17 ;  /* 0x3b80000000057811 */ /* 0x000fe200078eb8ff */
[----:B------:R-:W-:-:S05]  /*3fb0*/  IMAD.SHL.U32 R0, R3, 0x100000, RZ ;  /* 0x0010000003007824 */ /* 0x000fca00078e00ff */
[----:B------:R-:W-:-:S07]  /*3fc0*/  LOP3.LUT R0, R5, R0, R6, 0xfe, !PT ;  /* 0x0000000005007212 */ /* 0x000fce00078efe06 */
.L_x_5435:
[----:B------:R-:W-:Y:S05]  /*3fd0*/  BSYNC B0 ;  /* 0x0000000000007941 */ /* 0x000fea0003800000 */
.L_x_5434:
[----:B------:R-:W-:-:S04]  /*3fe0*/  F2FP.F16.F32.PACK_AB R0, RZ, R0 ;  /* 0x00000000ff00723e */ /* 0x000fc800000000ff */
[----:B------:R-:W-:Y:S01]  /*3ff0*/  PRMT R25, R0, 0x7610, R25 ;  /* 0x0000761000197816 */ /* 0x000fe20000000019 */
[----:B------:R-:W-:Y:S06]  /*4000*/  BRA `(.L_x_5414) ;  /* 0x0000000400287947 */ /* 0x000fec0003800000 */
.L_x_5432:
        /* <DEDUP_REMOVED lines=21> */
.L_x_5441:
[----:B------:R-:W-:Y:S05]  /*4160*/  BSYNC B1 ;  /* 0x0000000000017941 */ /* 0x000fea0003800000 */
.L_x_5440:
[----:B------:R-:W-:Y:S01]  /*4170*/  LEA R5, R0, 0x37800000, 0x17 ;  /* 0x3780000000057811 */ /* 0x000fe200078eb8ff */
[----:B------:R-:W-:-:S05]  /*4180*/  IMAD.SHL.U32 R0, R3, 0x200000, RZ ;  /* 0x0020000003007824 */ /* 0x000fca00078e00ff */
[----:B------:R-:W-:-:S07]  /*4190*/  LOP3.LUT R0, R5, R0, R6, 0xfe, !PT ;  /* 0x0000000005007212 */ /* 0x000fce00078efe06 */
.L_x_5439:
[----:B------:R-:W-:Y:S05]  /*41a0*/  BSYNC B0 ;  /* 0x0000000000007941 */ /* 0x000fea0003800000 */
.L_x_5438:
[----:B------:R-:W-:-:S04]  /*41b0*/  F2FP.F16.F32.PACK_AB R0, RZ, R0 ;  /* 0x00000000ff00723e */ /* 0x000fc800000000ff */
[----:B------:R-:W-:Y:S01]  /*41c0*/  PRMT R25, R0, 0x7610, R25 ;  /* 0x0000761000197816 */ /* 0x000fe20000000019 */
[----:B------:R-:W-:Y:S06]  /*41d0*/  BRA `(.L_x_5414) ;  /* 0x0000000000b47947 */ /* 0x000fec0003800000 */
.L_x_5431:
        /* <DEDUP_REMOVED lines=14> */
.L_x_5445:
[----:B------:R-:W-:Y:S05]  /*42c0*/  BSYNC B0 ;  /* 0x0000000000007941 */ /* 0x000fea0003800000 */
.L_x_5444:
[----:B------:R-:W-:-:S04]  /*42d0*/  F2FP.F16.F32.PACK_AB R0, RZ, R0 ;  /* 0x00000000ff00723e */ /* 0x000fc800000000ff */
[----:B------:R-:W-:Y:S01]  /*42e0*/  PRMT R25, R0, 0x7610, R25 ;  /* 0x0000761000197816 */ /* 0x000fe20000000019 */
[----:B------:R-:W-:Y:S06]  /*42f0*/  BRA `(.L_x_5414) ;  /* 0x00000000006c7947 */ /* 0x000fec0003800000 */
.L_x_5419:
        /* <DEDUP_REMOVED lines=16> */
.L_x_5446:
[----:B------:R-:W-:Y:S01]  /*4400*/  PRMT R25, RZ, 0x7610, R25 ;  /* 0x00007610ff197816 */ /* 0x000fe20000000019 */
[----:B------:R-:W-:Y:S06]  /*4410*/  BRA `(.L_x_5414) ;  /* 0x0000000000247947 */ /* 0x000fec0003800000 */
.L_x_5443:
[----:B------:R-:W2:Y:S02]  /*4420*/  LDG.E.64 R4, desc[UR36][R4.64] ;  /* 0x0000002404047981 */ /* 0x000ea4000c1e1b00 */
[----:B--2---:R-:W0:Y:S02]  /*4430*/  I2F.U64 R0, R4 ;  /* 0x0000000400007312 */ /* 0x004e240000301000 */
[----:B0-----:R-:W-:-:S04]  /*4440*/  F2FP.F16.F32.PACK_AB R0, RZ, R0 ;  /* 0x00000000ff00723e */ /* 0x001fc800000000ff */
[----:B------:R-:W-:Y:S01]  /*4450*/  PRMT R25, R0, 0x7610, R25 ;  /* 0x0000761000197816 */ /* 0x000fe20000000019 */
[----:B------:R-:W-:Y:S06]  /*4460*/  BRA `(.L_x_5414) ;  /* 0x0000000000107947 */ /* 0x000fec0003800000 */
.L_x_5442:
[----:B------:R-:W2:Y:S02]  /*4470*/  LDG.E R4, desc[UR36][R4.64] ;  /* 0x0000002404047981 */ /* 0x000ea4000c1e1900 */
[----:B--2---:R-:W-:-:S04]  /*4480*/  I2FP.F32.U32 R0, R4 ;  /* 0x0000000400007245 */ /* 0x004fc80000201000 */
[----:B------:R-:W-:-:S04]  /*4490*/  F2FP.F16.F32.PACK_AB R0, RZ, R0 ;  /* 0x00000000ff00723e */ /* 0x000fc800000000ff */
[----:B------:R-:W-:-:S07]  /*44a0*/  PRMT R25, R0, 0x7610, R25 ;  /* 0x0000761000197816 */ /* 0x000fce0000000019 */
.L_x_5414:
[----:B------:R-:W-:Y:S05]  /*44b0*/  BSYNC B6 ;  /* 0x0000000000067941 */ /* 0x000fea0003800000 */
.L_x_5413:
[----:B0123--:R-:W0:Y:S01]  /*44c0*/  S2R R5, SR_TID.X ;  /* 0x0000000000057919 */ /* 0x00fe220000002100 */
[----:B-----5:R-:W-:Y:S01]  /*44d0*/  HADD2.F32 R0, -RZ, R25.H0_H0 ;  /* 0x20000019ff007230 */ /* 0x020fe20000004100 */
        /* <DEDUP_REMOVED lines=12> */
[----:B------:R-:W-:Y:S01]  /*45a0*/  @!P0 F2FP.F16.F32.PACK_AB R0, RZ, R0 ;  /* 0x00000000ff00823e */ /* 0x000fe200000000ff */
[----:B-1----:R-:W-:Y:S06]  /*45b0*/  @P2 BRA `(.L_x_5448) ;  /* 0x00000000001c2947 */ /* 0x002fec0003800000 */
[----:B------:R-:W-:Y:S01]  /*45c0*/  HADD2.F32 R22, -RZ, R22.H0_H0 ;  /* 0x20000016ff167230 */ /* 0x000fe20000004100 */
[----:B------:R-:W-:Y:S02]  /*45d0*/  ULDC.U16 UR4, c[0x0][0x216] ;  /* 0x0000858000047ab9 */ /* 0x000fe40000000400 */
[----:B------:R-:W-:Y:S02]  /*45e0*/  IMAD.U32 R3, RZ, RZ, UR4 ;  /* 0x00000004ff037e24 */ /* 0x000fe4000f8e00ff */
[----:B------:R-:W-:-:S13]  /*45f0*/  FSETP.NEU.FTZ.AND P3, PT, R22, RZ, PT ;  /* 0x000000ff1600720b */ /* 0x000fda0003f7d000 */
[----:B------:R-:W-:-:S04]  /*4600*/  @P3 FSET.BF.GT.FTZ.AND R22, R22, RZ, PT ;  /* 0x000000ff1616320a */ /* 0x000fc80003814000 */
[----:B------:R-:W-:-:S04]  /*4610*/  @P3 F2FP.F16.F32.PACK_AB R22, RZ, R22 ;  /* 0x00000016ff16323e */ /* 0x000fc800000000ff */
[----:B------:R-:W-:-:S07]  /*4620*/  @P3 PRMT R3, R22, 0x7610, R3 ;  /* 0x0000761016033816 */ /* 0x000fce0000000003 */
.L_x_5448:
[----:B------:R-:W-:Y:S05]  /*4630*/  BSYNC B0 ;  /* 0x0000000000007941 */ /* 0x000fea0003800000 */
.L_x_5447:
[----:B------:R-:W-:Y:S04]  /*4640*/  BSSY B0, `(.L_x_5449) ;  /* 0x0000009000007945 */ /* 0x000fe80003800000 */
[----:B------:R-:W-:Y:S05]  /*4650*/  @P4 BRA `(.L_x_5450) ;  /* 0x00000000001c4947 */ /* 0x000fea0003800000 */
[----:B------:R-:W-:Y:S01]  /*4660*/  HADD2.F32 R19, -RZ, R19.H0_H0 ;  /* 0x20000013ff137230 */ /* 0x000fe20000004100 */
[----:B------:R-:W-:Y:S02]  /*4670*/  ULDC.U16 UR4, c[0x0][0x216] ;  /* 0x0000858000047ab9 */ /* 0x000fe40000000400 */
[----:B------:R-:W-:Y:S02]  /*4680*/  IMAD.U32 R22, RZ, RZ, UR4 ;  /* 0x00000004ff167e24 */ /* 0x000fe4000f8e00ff */
[----:B------:R-:W-:-:S13]  /*4690*/  FSETP.NEU.FTZ.AND P3, PT, R19, RZ, PT ;  /* 0x000000ff1300720b */ /* 0x000fda0003f7d000 */
[----:B------:R-:W-:-:S04]  /*46a0*/  @P3 FSET.BF.GT.FTZ.AND R19, R19, RZ, PT ;  /* 0x000000ff1313320a */ /* 0x000fc80003814000 */
[----:B------:R-:W-:-:S04]  /*46b0*/  @P3 F2FP.F16.F32.PACK_AB R19, RZ, R19 ;  /* 0x00000013ff13323e */ /* 0x000fc800000000ff */
[----:B------:R-:W-:-:S07]  /*46c0*/  @P3 PRMT R22, R19, 0x7610, R22 ;  /* 0x0000761013163816 */ /* 0x000fce0000000016 */
.L_x_5450:
[----:B------:R-:W-:Y:S05]  /*46d0*/  BSYNC B0 ;  /* 0x0000000000007941 */ /* 0x000fea0003800000 */
.L_x_5449:
        /* <DEDUP_REMOVED lines=9> */
.L_x_5452:
[----:B------:R-:W-:Y:S05]  /*4770*/  BSYNC B0 ;  /* 0x0000000000007941 */ /* 0x000fea0003800000 */
.L_x_5451:
        /* <DEDUP_REMOVED lines=22> */
[----:B------:R-:W-:-:S04]  /*48e0*/  IMAD.MOV.U32 R25, RZ, RZ, R23 ;  /* 0x000000ffff197224 */ /* 0x000fc800078e0017 */
[----:B------:R-:W0:Y:S02]  /*48f0*/  F2I.FTZ.TRUNC.NTZ R3, R3 ;  /* 0x0000000300037305 */ /* 0x000e24000021f100 */
[----:B0-----:R0:W-:Y:S01]  /*4900*/  STG.E.U8 desc[UR36][R8.64], R3 ;  /* 0x0000000308007986 */ /* 0x0011e2000c101124 */
[----:B------:R-:W-:Y:S05]  /*4910*/  BRA `(.L_x_5454) ;  /* 0x0000000c00e87947 */ /* 0x000fea0003800000 */
.L_x_5458:
[----:B------:R-:W-:Y:S02]  /*4920*/  HADD2.F32 R5, -RZ, R3.H0_H0 ;  /* 0x20000003ff057230 */ /* 0x000fe40000004100 */
[----:B------:R-:W-:-:S04]  /*4930*/  IMAD.MOV.U32 R25, RZ, RZ, R23 ;  /* 0x000000ffff197224 */ /* 0x000fc800078e0017 */
[----:B------:R-:W0:Y:S02]  /*4940*/  F2I.S64.TRUNC R4, R5 ;  /* 0x0000000500047311 */ /* 0x000e24000020d900 */
[----:B0-----:R0:W-:Y:S01]  /*4950*/  STG.E.U8 desc[UR36][R8.64], R4 ;  /* 0x0000000408007986 */ /* 0x0011e2000c101124 */
[----:B------:R-:W-:Y:S05]  /*4960*/  BRA `(.L_x_5454) ;  /* 0x0000000c00d47947 */ /* 0x000fea0003800000 */
.L_x_5457:
        /* <DEDUP_REMOVED lines=11> */
.L_x_5461:
[----:B------:R-:W-:Y:S02]  /*4a20*/  HADD2.F32 R3, -RZ, R3.H0_H0 ;  /* 0x20000003ff037230 */ /* 0x000fe40000004100 */
[----:B------:R-:W-:-:S04]  /*4a30*/  IMAD.MOV.U32 R25, RZ, RZ, R23 ;  /* 0x000000ffff197224 */ /* 0x000fc800078e0017 */
[----:B------:R-:W0:Y:S02]  /*4a40*/  F2I.FTZ.TRUNC.NTZ R3, R3 ;  /* 0x0000000300037305 */ /* 0x000e24000021f100 */
[----:B0-----:R0:W-:Y:S01]  /*4a50*/  STG.E desc[UR36][R8.64], R3 ;  /* 0x0000000308007986 */ /* 0x0011e2000c101924 */
[----:B------:R-:W-:Y:S05]  /*4a60*/  BRA `(.L_x_5454) ;  /* 0x0000000c00947947 */ /* 0x000fea0003800000 */
.L_x_5460:
[----:B------:R-:W-:Y:S02]  /*4a70*/  HADD2.F32 R3, -RZ, R3.H0_H0 ;  /* 0x20000003ff037230 */ /* 0x000fe40000004100 */
[----:B------:R-:W-:-:S04]  /*4a80*/  IMAD.MOV.U32 R25, RZ, RZ, R23 ;  /* 0x000000ffff197224 */ /* 0x000fc800078e0017 */
[----:B------:R-:W0:Y:S02]  /*4a90*/  F2I.FTZ.TRUNC.NTZ R3, R3 ;  /* 0x0000000300037305 */ /* 0x000e24000021f100 */
[----:B0-----:R0:W-:Y:S01]  /*4aa0*/  STG.E.U16 desc[UR36][R8.64], R3 ;  /* 0x0000000308007986 */ /* 0x0011e2000c101524 */
[----:B------:R-:W-:Y:S05]  /*4ab0*/  BRA `(.L_x_5454) ;  /* 0x0000000c00807947 */ /* 0x000fea0003800000 */
.L_x_5456:
        /* <DEDUP_REMOVED lines=10> */
.L_x_5463:
[----:B------:R0:W-:Y:S01]  /*4b60*/  STG.E.U16 desc[UR36][R8.64], R3 ;  /* 0x0000000308007986 */ /* 0x0001e2000c101524 */
[----:B------:R-:W-:Y:S01]  /*4b70*/  IMAD.MOV.U32 R25, RZ, RZ, R23 ;  /* 0x000000ffff197224 */ /* 0x000fe200078e0017 */
[----:B------:R-:W-:Y:S06]  /*4b80*/  BRA `(.L_x_5454) ;  /* 0x0000000c004c7947 */ /* 0x000fec0003800000 */
.L_x_5462:
        /* <DEDUP_REMOVED lines=11> */
.L_x_5465:
[----:B------:R-:W-:Y:S02]  /*4c40*/  HADD2.F32 R0, -RZ, R3.H0_H0 ;  /* 0x20000003ff007230 */ /* 0x000fe40000004100 */
[----:B------:R-:W-:-:S03]  /*4c50*/  IMAD.MOV.U32 R25, RZ, RZ, R23 ;  /* 0x000000ffff197224 */ /* 0x000fc600078e0017 */
[----:B------:R-:W-:-:S04]  /*4c60*/  F2FP.F16.F32.PACK_AB R0, RZ, R0 ;  /* 0x00000000ff00723e */ /* 0x000fc800000000ff */
[----:B------:R-:W-:-:S05]  /*4c70*/  PRMT R0, R0, 0x5410, RZ ;  /* 0x0000541000007816 */ /* 0x000fca00000000ff */
[----:B------:R0:W-:Y:S01]  /*4c80*/  STG.E desc[UR36][R8.64], R0 ;  /* 0x0000000008007986 */ /* 0x0001e2000c101924 */
[----:B------:R-:W-:Y:S05]  /*4c90*/  BRA `(.L_x_5454) ;  /* 0x0000000c00087947 */ /* 0x000fea0003800000 */
.L_x_5464:
[----:B------:R-:W-:Y:S02]  /*4ca0*/  HADD2.F32 R4, -RZ, R3.H0_H0 ;  /* 0x20000003ff047230 */ /* 0x000fe40000004100 */
[----:B------:R-:W-:-:S03]  /*4cb0*/  IMAD.MOV.U32 R25, RZ, RZ, R23 ;  /* 0x000000ffff197224 */ /* 0x000fc600078e0017 */
[----:B------:R-:W-:-:S06]  /*4cc0*/  FMUL.FTZ R4, R4, 1 ;  /* 0x3f80000004047820 */ /* 0x000fcc0000410000 */
[----:B------:R-:W0:Y:S02]  /*4cd0*/  F2F.F64.F32 R4, R4 ;  /* 0x0000000400047310 */ /* 0x000e240000201800 */
[----:B0-----:R0:W-:Y:S01]  /*4ce0*/  STG.E.64 desc[UR36][R8.64], R4 ;  /* 0x0000000408007986 */ /* 0x0011e2000c101b24 */
[----:B------:R-:W-:Y:S05]  /*4cf0*/  BRA `(.L_x_5454) ;  /* 0x0000000800f07947 */ /* 0x000fea0003800000 */
.L_x_5455:
        /* <DEDUP_REMOVED lines=14> */
.L_x_5468:
[----:B------:R-:W-:Y:S01]  /*4de0*/  HADD2.F32 R3, -RZ, R3.H0_H0 ;  /* 0x20000003ff037230 */ /* 0x000fe20000004100 */
[----:B------:R-:W-:Y:S01]  /*4df0*/  CS2R R6, SRZ ;  /* 0x0000000000067805 */ /* 0x000fe2000001ff00 */
[----:B------:R-:W-:-:S03]  /*4e00*/  IMAD.MOV.U32 R25, RZ, RZ, R23 ;  /* 0x000000ffff197224 */ /* 0x000fc600078e0017 */
[----:B------:R-:W-:-:S04]  /*4e10*/  FMUL.FTZ R3, R3, 1 ;  /* 0x3f80000003037820 */ /* 0x000fc80000410000 */
[----:B------:R-:W0:Y:S02]  /*4e20*/  F2F.F64.F32 R4, R3 ;  /* 0x0000000300047310 */ /* 0x000e240000201800 */
[----:B0-----:R0:W-:Y:S01]  /*4e30*/  STG.E.128 desc[UR36][R8.64], R4 ;  /* 0x0000000408007986 */ /* 0x0011e2000c101d24 */
[----:B------:R-:W-:Y:S05]  /*4e40*/  BRA `(.L_x_5454) ;  /* 0x00000008009c7947 */ /* 0x000fea0003800000 */
.L_x_5467:
        /* <DEDUP_REMOVED lines=21> */
.L_x_5472:
[----:B------:R-:W-:Y:S05]  /*4fa0*/  BSYNC B0 ;  /* 0x0000000000007941 */ /* 0x000fea0003800000 */
.L_x_5471:
[----:B------:R-:W-:Y:S01]  /*4fb0*/  LOP3.LUT R5, R0, R5, RZ, 0xfc, !PT ;  /* 0x0000000500057212 */ /* 0x000fe200078efcff */
[----:B------:R-:W-:-:S04]  /*4fc0*/  IMAD.MOV.U32 R25, RZ, RZ, R23 ;  /* 0x000000ffff197224 */ /* 0x000fc800078e0017 */
[----:B------:R0:W-:Y:S01]  /*4fd0*/  STG.E.U8 desc[UR36][R8.64], R5 ;  /* 0x0000000508007986 */ /* 0x0001e2000c101124 */
[----:B------:R-:W-:Y:S05]  /*4fe0*/  BRA `(.L_x_5454) ;  /* 0x0000000800347947 */ /* 0x000fea0003800000 */
.L_x_5470:
        /* <DEDUP_REMOVED lines=13> */
.L_x_5474:
[----:B------:R-:W-:Y:S01]  /*50c0*/  IMAD.MOV.U32 R0, RZ, RZ, 0x7f ;  /* 0x0000007fff007424 */ /* 0x000fe200078e00ff */
[----:B------:R-:W-:-:S04]  /*50d0*/  ISETP.GT.U32.AND P0, PT, R3, 0x7f800000, PT ;  /* 0x7f8000000300780c */ /* 0x000fc80003f04070 */
[----:B------:R-:W-:-:S09]  /*50e0*/  SEL R0, R0, 0x7c, P0 ;  /* 0x0000007c00007807 */ /* 0x000fd20000000000 */
.L_x_5475:
[----:B------:R-:W-:Y:S05]  /*50f0*/  BSYNC B0 ;  /* 0x0000000000007941 */ /* 0x000fea0003800000 */
.L_x_5473:
[----:B------:R-:W-:Y:S01]  /*5100*/  LOP3.LUT R3, R5, 0x80000000, RZ, 0xc0, !PT ;  /* 0x8000000005037812 */ /* 0x000fe200078ec0ff */
[----:B------:R-:W-:-:S03]  /*5110*/  IMAD.MOV.U32 R25, RZ, RZ, R23 ;  /* 0x000000ffff197224 */ /* 0x000fc600078e0017 */
[----:B------:R-:W-:-:S04]  /*5120*/  SHF.R.U32.HI R3, RZ, 0x18, R3 ;  /* 0x00000018ff037819 */ /* 0x000fc80000011603 */
[----:B------:R-:W-:-:S05]  /*5130*/  LOP3.LUT R3, R0, R3, RZ, 0xfc, !PT ;  /* 0x0000000300037212 */ /* 0x000fca00078efcff */
[----:B------:R0:W-:Y:S01]  /*5140*/  STG.E.U8 desc[UR36][R8.64], R3 ;  /* 0x0000000308007986 */ /* 0x0001e2000c101124 */
[----:B------:R-:W-:Y:S05]  /*5150*/  BRA `(.L_x_5454) ;  /* 0x0000000400d87947 */ /* 0x000fea0003800000 */
.L_x_5469:
[----:B------:R-:W-:Y:S02]  /*5160*/  HADD2.F32 R0, -RZ, R3.H0_H0 ;  /* 0x20000003ff007230 */ /* 0x000fe40000004100 */
[----:B------:R-:W-:-:S03]  /*5170*/  IMAD.MOV.U32 R25, RZ, RZ, R23 ;  /* 0x000000ffff197224 */ /* 0x000fc600078e0017 */
[----:B------:R-:W-:-:S05]  /*5180*/  F2FP.BF16.F32.PACK_AB R0, RZ, R0 ;  /* 0x00000000ff00723e */ /* 0x000fca00000010ff */
[----:B------:R0:W-:Y:S01]  /*5190*/  STG.E.U16 desc[UR36][R8.64], R0 ;  /* 0x0000000008007986 */ /* 0x0001e2000c101524 */
[----:B------:R-:W-:Y:S05]  /*51a0*/  BRA `(.L_x_5454) ;  /* 0x0000000400c47947 */ /* 0x000fea0003800000 */
.L_x_5466:
        /* <DEDUP_REMOVED lines=13> */
.L_x_5478:
        /* <DEDUP_REMOVED lines=17> */
.L_x_5481:
[----:B------:R-:W-:-:S04]  /*5390*/  LOP3.LUT R3, R5, 0x80000000, RZ, 0xc0, !PT ;  /* 0x8000000005037812 */ /* 0x000fc800078ec0ff */
[----:B------:R-:W-:-:S04]  /*53a0*/  SHF.R.U32.HI R3, RZ, 0x18, R3 ;  /* 0x00000018ff037819 */ /* 0x000fc80000011603 */
[----:B------:R-:W-:-:S04]  /*53b0*/  LOP3.LUT R0, R0, R3, RZ, 0xfc, !PT ;  /* 0x0000000300007212 */ /* 0x000fc800078efcff */
[----:B------:R-:W-:-:S07]  /*53c0*/  PRMT R4, R0, 0x7610, R4 ;  /* 0x0000761000047816 */ /* 0x000fce0000000004 */
.L_x_5480:
[----:B------:R-:W-:Y:S05]  /*53d0*/  BSYNC B0 ;  /* 0x0000000000007941 */ /* 0x000fea0003800000 */
.L_x_5479:
[----:B------:R3:W-:Y:S01]  /*53e0*/  STG.E.U8 desc[UR36][R8.64], R4 ;  /* 0x0000000408007986 */ /* 0x0007e2000c101124 */
[----:B------:R-:W-:Y:S01]  /*53f0*/  IMAD.MOV.U32 R25, RZ, RZ, R23 ;  /* 0x000000ffff197224 */ /* 0x000fe200078e0017 */
[----:B------:R-:W-:Y:S06]  /*5400*/  BRA `(.L_x_5454) ;  /* 0x00000004002c7947 */ /* 0x000fec0003800000 */
.L_x_5477:
        /* <DEDUP_REMOVED lines=17> */
.L_x_5484:
[----:B------:R-:W-:-:S04]  /*5520*/  LOP3.LUT R3, R5, 0x80000000, RZ, 0xc0, !PT ;  /* 0x8000000005037812 */ /* 0x000fc800078ec0ff */
[----:B------:R-:W-:-:S04]  /*5530*/  SHF.R.U32.HI R3, RZ, 0x18, R3 ;  /* 0x00000018ff037819 */ /* 0x000fc80000011603 */
[----:B------:R-:W-:-:S04]  /*5540*/  LOP3.LUT R0, R0, R3, RZ, 0xfc, !PT ;  /* 0x0000000300007212 */ /* 0x000fc800078efcff */
[----:B------:R-:W-:-:S07]  /*5550*/  PRMT R4, R0, 0x7610, R4 ;  /* 0x0000761000047816 */ /* 0x000fce0000000004 */
.L_x_5483:
[----:B------:R-:W-:Y:S05]  /*5560*/  BSYNC B0 ;  /* 0x0000000000007941 */ /* 0x000fea0003800000 */
.L_x_5482:
[----:B------:R0:W-:Y:S01]  /*5570*/  STG.E.U8 desc[UR36][R8.64], R4 ;  /* 0x0000000408007986 */ /* 0x0001e2000c101124 */
[----:B------:R-:W-:Y:S01]  /*5580*/  IMAD.MOV.U32 R25, RZ, RZ, R23 ;  /* 0x000000ffff197224 */ /* 0x000fe200078e0017 */
[----:B------:R-:W-:Y:S06]  /*5590*/  BRA `(.L_x_5454) ;  /* 0x0000000000c87947 */ /* 0x000fec0003800000 */
.L_x_5476:
        /* <DEDUP_REMOVED lines=23> */
.L_x_5459:
        /* <DEDUP_REMOVED lines=16> */
.L_x_5487:
[----:B------:R-:W-:Y:S01]  /*5810*/  IMAD.MOV.U32 R25, RZ, RZ, R23 ;  /* 0x000000ffff197224 */ /* 0x000fe200078e0017 */
[----:B------:R-:W-:Y:S06]  /*5820*/  BRA `(.L_x_5454) ;  /* 0x0000000000247947 */ /* 0x000fec0003800000 */
.L_x_5486:
[----:B------:R-:W-:Y:S02]  /*5830*/  HADD2.F32 R4, -RZ, R3.H0_H0 ;  /* 0x20000003ff047230 */ /* 0x000fe40000004100 */
[----:B------:R-:W-:-:S04]  /*5840*/  IMAD.MOV.U32 R25, RZ, RZ, R23 ;  /* 0x000000ffff197224 */ /* 0x000fc800078e0017 */
[----:B------:R-:W0:Y:S02]  /*5850*/  F2I.U64.TRUNC R4, R4 ;  /* 0x0000000400047311 */ /* 0x000e24000020d800 */
[----:B0-----:R1:W-:Y:S01]  /*5860*/  STG.E.64 desc[UR36][R8.64], R4 ;  /* 0x0000000408007986 */ /* 0x0013e2000c101b24 */
[----:B------:R-:W-:Y:S05]  /*5870*/  BRA `(.L_x_5454) ;  /* 0x0000000000107947 */ /* 0x000fea0003800000 */
.L_x_5485:
[----:B------:R-:W-:Y:S02]  /*5880*/  HADD2.F32 R3, -RZ, R3.H0_H0 ;  /* 0x20000003ff037230 */ /* 0x000fe40000004100 */
[----:B------:R-:W-:-:S04]  /*5890*/  IMAD.MOV.U32 R25, RZ, RZ, R23 ;  /* 0x000000ffff197224 */ /* 0x000fc800078e0017 */
[----:B------:R-:W0:Y:S02]  /*58a0*/  F2I.FTZ.U32.TRUNC.NTZ R3, R3 ;  /* 0x0000000300037305 */ /* 0x000e24000021f000 */
[----:B0-----:R0:W-:Y:S02]  /*58b0*/  STG.E desc[UR36][R8.64], R3 ;  /* 0x0000000308007986 */ /* 0x0011e4000c101924 */
.L_x_5454:
[----:B------:R-:W-:Y:S05]  /*58c0*/  BSYNC B6 ;  /* 0x0000000000067941 */ /* 0x000fea0003800000 */
.L_x_5453:
        /* <DEDUP_REMOVED lines=25> */
.L_x_5493:
[----:B------:R-:W-:-:S06]  /*5a60*/  HADD2.F32 R5, -RZ, R22.H0_H0 ;  /* 0x20000016ff057230 */ /* 0x000fcc0000004100 */
[----:B------:R-:W0:Y:S02]  /*5a70*/  F2I.S64.TRUNC R4, R5 ;  /* 0x0000000500047311 */ /* 0x000e24000020d900 */
[----:B0-----:R0:W-:Y:S01]  /*5a80*/  STG.E.U8 desc[UR36][R8.64], R4 ;  /* 0x0000000408007986 */ /* 0x0011e2000c101124 */
[----:B------:R-:W-:Y:S05]  /*5a90*/  BRA `(.L_x_5495) ;  /* 0x0000000c00847947 */ /* 0x000fea0003800000 */
.L_x_5492:
        /* <DEDUP_REMOVED lines=10> */
.L_x_5497:
[----:B------:R-:W-:-:S04]  /*5b40*/  HADD2.F32 R22, -RZ, R22.H0_H0 ;  /* 0x20000016ff167230 */ /* 0x000fc80000004100 */
[----:B------:R-:W0:Y:S02]  /*5b50*/  F2I.FTZ.TRUNC.NTZ R3, R22 ;  /* 0x0000001600037305 */ /* 0x000e24000021f100 */
[----:B0-----:R0:W-:Y:S01]  /*5b60*/  STG.E desc[UR36][R8.64], R3 ;  /* 0x0000000308007986 */ /* 0x0011e2000c101924 */
[----:B------:R-:W-:Y:S05]  /*5b70*/  BRA `(.L_x_5495) ;  /* 0x0000000c004c7947 */ /* 0x000fea0003800000 */
.L_x_5496:
[----:B------:R-:W-:-:S04]  /*5b80*/  HADD2.F32 R22, -RZ, R22.H0_H0 ;  /* 0x20000016ff167230 */ /* 0x000fc80000004100 */
[----:B------:R-:W0:Y:S02]  /*5b90*/  F2I.FTZ.TRUNC.NTZ R3, R22 ;  /* 0x0000001600037305 */ /* 0x000e24000021f100 */
[----:B0-----:R0:W-:Y:S01]  /*5ba0*/  STG.E.U16 desc[UR36][R8.64], R3 ;  /* 0x0000000308007986 */ /* 0x0011e2000c101524 */
[----:B------:R-:W-:Y:S05]  /*5bb0*/  BRA `(.L_x_5495) ;  /* 0x0000000c003c7947 */ /* 0x000fea0003800000 */
.L_x_5491:
        /* <DEDUP_REMOVED lines=9> */
.L_x_5499:
[----:B------:R0:W-:Y:S01]  /*5c50*/  STG.E.U16 desc[UR36][R8.64], R22 ;  /* 0x0000001608007986 */ /* 0x0001e2000c101524 */
[----:B------:R-:W-:Y:S05]  /*5c60*/  BRA `(.L_x_5495) ;  /* 0x0000000c00107947 */ /* 0x000fea0003800000 */
.L_x_5498:
        /* <DEDUP_REMOVED lines=10> */
.L_x_5501:
[----:B------:R-:W-:-:S05]  /*5d10*/  HADD2.F32 R0, -RZ, R22.H0_H0 ;  /* 0x20000016ff007230 */ /* 0x000fca0000004100 */
[----:B------:R-:W-:-:S04]  /*5d20*/  F2FP.F16.F32.PACK_AB R0, RZ, R0 ;  /* 0x00000000ff00723e */ /* 0x000fc800000000ff */
[----:B------:R-:W-:-:S05]  /*5d30*/  PRMT R0, R0, 0x5410, RZ ;  /* 0x0000541000007816 */ /* 0x000fca00000000ff */
[----:B------:R0:W-:Y:S01]  /*5d40*/  STG.E desc[UR36][R8.64], R0 ;  /* 0x0000000008007986 */ /* 0x0001e2000c101924 */
[----:B------:R-:W-:Y:S05]  /*5d50*/  BRA `(.L_x_5495) ;  /* 0x0000000800d47947 */ /* 0x000fea0003800000 */
.L_x_5500:
[----:B------:R-:W-:-:S05]  /*5d60*/  HADD2.F32 R4, -RZ, R22.H0_H0 ;  /* 0x20000016ff047230 */ /* 0x000fca0000004100 */
[----:B------:R-:W-:-:S06]  /*5d70*/  FMUL.FTZ R4, R4, 1 ;  /* 0x3f80000004047820 */ /* 0x000fcc0000410000 */
[----:B------:R-:W0:Y:S02]  /*5d80*/  F2F.F64.F32 R4, R4 ;  /* 0x0000000400047310 */ /* 0x000e240000201800 */
[----:B0-----:R0:W-:Y:S01]  /*5d90*/  STG.E.64 desc[UR36][R8.64], R4 ;  /* 0x0000000408007986 */ /* 0x0011e2000c101b24 */
[----:B------:R-:W-:Y:S05]  /*5da0*/  BRA `(.L_x_5495) ;  /* 0x0000000800c07947 */ /* 0x000fea0003800000 */
.L_x_5490:
        /* <DEDUP_REMOVED lines=13> */
.L_x_5504:
[----:B------:R-:W-:Y:S01]  /*5e80*/  HADD2.F32 R22, -RZ, R22.H0_H0 ;  /* 0x20000016ff167230 */ /* 0x000fe20000004100 */
[----:B------:R-:W-:-:S04]  /*5e90*/  CS2R R6, SRZ ;  /* 0x0000000000067805 */ /* 0x000fc8000001ff00 */
[----:B------:R-:W-:-:S06]  /*5ea0*/  FMUL.FTZ R4, R22, 1 ;  /* 0x3f80000016047820 */ /* 0x000fcc0000410000 */
[----:B------:R-:W0:Y:S02]  /*5eb0*/  F2F.F64.F32 R4, R4 ;  /* 0x0000000400047310 */ /* 0x000e240000201800 */
[----:B0-----:R0:W-:Y:S01]  /*5ec0*/  STG.E.128 desc[UR36][R8.64], R4 ;  /* 0x0000000408007986 */ /* 0x0011e2000c101d24 */
[----:B------:R-:W-:Y:S05]  /*5ed0*/  BRA `(.L_x_5495) ;  /* 0x0000000800747947 */ /* 0x000fea0003800000 */
.L_x_5503:
        /* <DEDUP_REMOVED lines=21> */
.L_x_5508:
[----:B------:R-:W-:Y:S05]  /*6030*/  BSYNC B0 ;  /* 0x0000000000007941 */ /* 0x000fea0003800000 */
.L_x_5507:
[----:B------:R-:W-:-:S05]  /*6040*/  LOP3.LUT R5, R0, R5, RZ, 0xfc, !PT ;  /* 0x0000000500057212 */ /* 0x000fca00078efcff */
[----:B------:R0:W-:Y:S01]  /*6050*/  STG.E.U8 desc[UR36][R8.64], R5 ;  /* 0x0000000508007986 */ /* 0x0001e2000c101124 */
[----:B------:R-:W-:Y:S05]  /*6060*/  BRA `(.L_x_5495) ;  /* 0x0000000800107947 */ /* 0x000fea0003800000 */
.L_x_5506:
        /* <DEDUP_REMOVED lines=13> */
.L_x_5510:
[----:B------:R-:W-:Y:S01]  /*6140*/  IMAD.MOV.U32 R0, RZ, RZ, 0x7f ;  /* 0x0000007fff007424 */ /* 0x000fe200078e00ff */
[----:B------:R-:W-:-:S04]  /*6150*/  ISETP.GT.U32.AND P0, PT, R3, 0x7f800000, PT ;  /* 0x7f8000000300780c */ /* 0x000fc80003f04070 */
[----:B------:R-:W-:-:S09]  /*6160*/  SEL R0, R0, 0x7c, P0 ;  /* 0x0000007c00007807 */ /* 0x000fd20000000000 */
.L_x_5511:
[----:B------:R-:W-:Y:S05]  /*6170*/  BSYNC B0 ;  /* 0x0000000000007941 */ /* 0x000fea0003800000 */
.L_x_5509:
[----:B------:R-:W-:-:S04]  /*6180*/  LOP3.LUT R3, R5, 0x80000000, RZ, 0xc0, !PT ;  /* 0x8000000005037812 */ /* 0x000fc800078ec0ff */
[----:B------:R-:W-:-:S04]  /*6190*/  SHF.R.U32.HI R3, RZ, 0x18, R3 ;  /* 0x00000018ff037819 */ /* 0x000fc80000011603 */
[----:B------:R-:W-:-:S05]  /*61a0*/  LOP3.LUT R3, R0, R3, RZ, 0xfc, !PT ;  /* 0x0000000300037212 */ /* 0x000fca00078efcff */
[----:B------:R0:W-:Y:S01]  /*61b0*/  STG.E.U8 desc[UR36][R8.64], R3 ;  /* 0x0000000308007986 */ /* 0x0001e2000c101124 */
[----:B------:R-:W-:Y:S05]  /*61c0*/  BRA `(.L_x_5495) ;  /* 0x0000000400b87947 */ /* 0x000fea0003800000 */
.L_x_5505:
[----:B------:R-:W-:-:S05]  /*61d0*/  HADD2.F32 R0, -RZ, R22.H0_H0 ;  /* 0x20000016ff007230 */ /* 0x000fca0000004100 */
[----:B------:R-:W-:-:S05]  /*61e0*/  F2FP.BF16.F32.PACK_AB R0, RZ, R0 ;  /* 0x00000000ff00723e */ /* 0x000fca00000010ff */
[----:B------:R0:W-:Y:S01]  /*61f0*/  STG.E.U16 desc[UR36][R8.64], R0 ;  /* 0x0000000008007986 */ /* 0x0001e2000c101524 */
[----:B------:R-:W-:Y:S05]  /*6200*/  BRA `(.L_x_5495) ;  /* 0x0000000400a87947 */ /* 0x000fea0003800000 */
.L_x_5502:
        /* <DEDUP_REMOVED lines=12> */
.L_x_5514:
        /* <DEDUP_REMOVED lines=17> */
.L_x_5517:
[----:B------:R-:W-:-:S04]  /*63e0*/  LOP3.LUT R3, R5, 0x80000000, RZ, 0xc0, !PT ;  /* 0x8000000005037812 */ /* 0x000fc800078ec0ff */
[----:B------:R-:W-:-:S04]  /*63f0*/  SHF.R.U32.HI R3, RZ, 0x18, R3 ;  /* 0x00000018ff037819 */ /* 0x000fc80000011603 */
[----:B------:R-:W-:-:S04]  /*6400*/  LOP3.LUT R0, R0, R3, RZ, 0xfc, !PT ;  /* 0x0000000300007212 */ /* 0x000fc800078efcff */
[----:B------:R-:W-:-:S07]  /*6410*/  PRMT R4, R0, 0x7610, R4 ;  /* 0x0000761000047816 */ /* 0x000fce0000000004 */
.L_x_5516:
[----:B------:R-:W-:Y:S05]  /*6420*/  BSYNC B0 ;  /* 0x0000000000007941 */ /* 0x000fea0003800000 */
.L_x_5515:
[----:B------:R3:W-:Y:S01]  /*6430*/  STG.E.U8 desc[UR36][R8.64], R4 ;  /* 0x0000000408007986 */ /* 0x0007e2000c101124 */
[----:B------:R-:W-:Y:S05]  /*6440*/  BRA `(.L_x_5495) ;  /* 0x0000000400187947 */ /* 0x000fea0003800000 */
.L_x_5513:
        /* <DEDUP_REMOVED lines=17> */
.L_x_5520:
[----:B------:R-:W-:-:S04]  /*6560*/  LOP3.LUT R3, R5, 0x80000000, RZ, 0xc0, !PT ;  /* 0x8000000005037812 */ /* 0x000fc800078ec0ff */
[----:B------:R-:W-:-:S04]  /*6570*/  SHF.R.U32.HI R3, RZ, 0x18, R3 ;  /* 0x00000018ff037819 */ /* 0x000fc80000011603 */
[----:B------:R-:W-:-:S04]  /*6580*/  LOP3.LUT R0, R0, R3, RZ, 0xfc, !PT ;  /* 0x0000000300007212 */ /* 0x000fc800078efcff */
[----:B------:R-:W-:-:S07]  /*6590*/  PRMT R4, R0, 0x7610, R4 ;  /* 0x0000761000047816 */ /* 0x000fce0000000004 */
.L_x_5519:
[----:B------:R-:W-:Y:S05]  /*65a0*/  BSYNC B0 ;  /* 0x0000000000007941 */ /* 0x000fea0003800000 */
.L_x_5518:
[----:B------:R0:W-:Y:S01]  /*65b0*/  STG.E.U8 desc[UR36][R8.64], R4 ;  /* 0x0000000408007986 */ /* 0x0001e2000c101124 */
[----:B------:R-:W-:Y:S05]  /*65c0*/  BRA `(.L_x_5495) ;  /* 0x0000000000b87947 */ /* 0x000fea0003800000 */
.L_x_5512:
        /* <DEDUP_REMOVED lines=22> */
.L_x_5494:
        /* <DEDUP_REMOVED lines=16> */
.L_x_5523:
[----:B------:R-:W-:Y:S05]  /*6830*/  BRA `(.L_x_5495) ;  /* 0x00000000001c7947 */ /* 0x000fea0003800000 */
.L_x_5522:
[----:B------:R-:W-:-:S06]  /*6840*/  HADD2.F32 R4, -RZ, R22.H0_H0 ;  /* 0x20000016ff047230 */ /* 0x000fcc0000004100 */
[----:B------:R-:W0:Y:S02]  /*6850*/  F2I.U64.TRUNC R4, R4 ;  /* 0x0000000400047311 */ /* 0x000e24000020d800 */
[----:B0-----:R1:W-:Y:S01]  /*6860*/  STG.E.64 desc[UR36][R8.64], R4 ;  /* 0x0000000408007986 */ /* 0x0013e2000c101b24 */
[----:B------:R-:W-:Y:S05]  /*6870*/  BRA `(.L_x_5495) ;  /* 0x00000000000c7947 */ /* 0x000fea0003800000 */
.L_x_5521:
[----:B------:R-:W-:-:S04]  /*6880*/  HADD2.F32 R22, -RZ, R22.H0_H0 ;  /* 0x20000016ff167230 */ /* 0x000fc80000004100 */
[----:B------:R-:W0:Y:S02]  /*6890*/  F2I.FTZ.U32.TRUNC.NTZ R3, R22 ;  /* 0x0000001600037305 */ /* 0x000e24000021f000 */
[----:B0-----:R0:W-:Y:S02]  /*68a0*/  STG.E desc[UR36][R8.64], R3 ;  /* 0x0000000308007986 */ /* 0x0011e4000c101924 */
.L_x_5495:
        /* <DEDUP_REMOVED lines=25> */
.L_x_5527:
[----:B------:R-:W-:-:S06]  /*6a40*/  HADD2.F32 R5, -RZ, R19.H0_H0 ;  /* 0x20000013ff057230 */ /* 0x000fcc0000004100 */
[----:B------:R-:W0:Y:S02]  /*6a50*/  F2I.S64.TRUNC R4, R5 ;  /* 0x0000000500047311 */ /* 0x000e24000020d900 */
[----:B0-----:R0:W-:Y:S01]  /*6a60*/  STG.E.U8 desc[UR36][R8.64], R4 ;  /* 0x0000000408007986 */ /* 0x0011e2000c101124 */
[----:B------:R-:W-:Y:S05]  /*6a70*/  BRA `(.L_x_5529) ;  /* 0x0000000c00847947 */ /* 0x000fea0003800000 */
.L_x_5526:
        /* <DEDUP_REMOVED lines=10> */
.L_x_5531:
[----:B------:R-:W-:-:S06]  /*6b20*/  HADD2.F32 R19, -RZ, R19.H0_H0 ;  /* 0x20000013ff137230 */ /* 0x000fcc0000004100 */
[----:B------:R-:W0:Y:S02]  /*6b30*/  F2I.FTZ.TRUNC.NTZ R19, R19 ;  /* 0x0000001300137305 */ /* 0x000e24000021f100 */
[----:B0-----:R0:W-:Y:S01]  /*6b40*/  STG.E desc[UR36][R8.64], R19 ;  /* 0x0000001308007986 */ /* 0x0011e2000c101924 */
[----:B------:R-:W-:Y:S05]  /*6b50*/  BRA `(.L_x_5529) ;  /* 0x0000000c004c7947 */ /* 0x000fea0003800000 */
.L_x_5530:
[----:B------:R-:W-:-:S06]  /*6b60*/  HADD2.F32 R19, -RZ, R19.H0_H0 ;  /* 0x20000013ff137230 */ /* 0x000fcc0000004100 */
[----:B------:R-:W0:Y:S02]  /*6b70*/  F2I.FTZ.TRUNC.NTZ R19, R19 ;  /* 0x0000001300137305 */ /* 0x000e24000021f100 */
[----:B0-----:R0:W-:Y:S01]  /*6b80*/  STG.E.U16 desc[UR36][R8.64], R19 ;  /* 0x0000001308007986 */ /* 0x0011e2000c101524 */
[----:B------:R-:W-:Y:S05]  /*6b90*/  BRA `(.L_x_5529) ;  /* 0x0000000c003c7947 */ /* 0x000fea0003800000 */
.L_x_5525:
        /* <DEDUP_REMOVED lines=9> */
.L_x_5533:
[----:B------:R0:W-:Y:S01]  /*6c30*/  STG.E.U16 desc[UR36][R8.64], R19 ;  /* 0x0000001308007986 */ /* 0x0001e2000c101524 */
[----:B------:R-:W-:Y:S05]  /*6c40*/  BRA `(.L_x_5529) ;  /* 0x0000000c00107947 */ /* 0x000fea0003800000 */
.L_x_5532:
        /* <DEDUP_REMOVED lines=10> */
.L_x_5535:
[----:B------:R-:W-:-:S05]  /*6cf0*/  HADD2.F32 R0, -RZ, R19.H0_H0 ;  /* 0x20000013ff007230 */ /* 0x000fca0000004100 */
[----:B------:R-:W-:-:S04]  /*6d00*/  F2FP.F16.F32.PACK_AB R0, RZ, R0 ;  /* 0x00000000ff00723e */ /* 0x000fc800000000ff */
[----:B------:R-:W-:-:S05]  /*6d10*/  PRMT R0, R0, 0x5410, RZ ;  /* 0x0000541000007816 */ /* 0x000fca00000000ff */
[----:B------:R0:W-:Y:S01]  /*6d20*/  STG.E desc[UR36][R8.64], R0 ;  /* 0x0000000008007986 */ /* 0x0001e2000c101924 */
[----:B------:R-:W-:Y:S05]  /*6d30*/  BRA `(.L_x_5529) ;  /* 0x0000000800d47947 */ /* 0x000fea0003800000 */
.L_x_5534:
[----:B------:R-:W-:-:S05]  /*6d40*/  HADD2.F32 R4, -RZ, R19.H0_H0 ;  /* 0x20000013ff047230 */ /* 0x000fca0000004100 */
[----:B------:R-:W-:-:S06]  /*6d50*/  FMUL.FTZ R4, R4, 1 ;  /* 0x3f80000004047820 */ /* 0x000fcc0000410000 */
[----:B------:R-:W0:Y:S02]  /*6d60*/  F2F.F64.F32 R4, R4 ;  /* 0x0000000400047310 */ /* 0x000e240000201800 */
[----:B0-----:R0:W-:Y:S01]  /*6d70*/  STG.E.64 desc[UR36][R8.64], R4 ;  /* 0x0000000408007986 */ /* 0x0011e2000c101b24 */
[----:B------:R-:W-:Y:S05]  /*6d80*/  BRA `(.L_x_5529) ;  /* 0x0000000800c07947 */ /* 0x000fea0003800000 */
.L_x_5524:
        /* <DEDUP_REMOVED lines=13> */
.L_x_5538:
[----:B------:R-:W-:Y:S01]  /*6e60*/  HADD2.F32 R19, -RZ, R19.H0_H0 ;  /* 0x20000013ff137230 */ /* 0x000fe20000004100 */
[----:B------:R-:W-:-:S04]  /*6e70*/  CS2R R6, SRZ ;  /* 0x0000000000067805 */ /* 0x000fc8000001ff00 */
[----:B------:R-:W-:-:S06]  /*6e80*/  FMUL.FTZ R4, R19, 1 ;  /* 0x3f80000013047820 */ /* 0x000fcc0000410000 */
[----:B------:R-:W0:Y:S02]  /*6e90*/  F2F.F64.F32 R4, R4 ;  /* 0x0000000400047310 */ /* 0x000e240000201800 */
[----:B0-----:R0:W-:Y:S01]  /*6ea0*/  STG.E.128 desc[UR36][R8.64], R4 ;  /* 0x0000000408007986 */ /* 0x0011e2000c101d24 */
[----:B------:R-:W-:Y:S05]  /*6eb0*/  BRA `(.L_x_5529) ;  /* 0x0000000800747947 */ /* 0x000fea0003800000 */
.L_x_5537:
        /* <DEDUP_REMOVED lines=21> */
.L_x_5542:
[----:B------:R-:W-:Y:S05]  /*7010*/  BSYNC B0 ;  /* 0x0000000000007941 */ /* 0x000fea0003800000 */
.L_x_5541:
[----:B------:R-:W-:-:S05]  /*7020*/  LOP3.LUT R5, R0, R5, RZ, 0xfc, !PT ;  /* 0x0000000500057212 */ /* 0x000fca00078efcff */
[----:B------:R0:W-:Y:S01]  /*7030*/  STG.E.U8 desc[UR36][R8.64], R5 ;  /* 0x0000000508007986 */ /* 0x0001e2000c101124 */
[----:B------:R-:W-:Y:S05]  /*7040*/  BRA `(.L_x_5529) ;  /* 0x0000000800107947 */ /* 0x000fea0003800000 */
.L_x_5540:
        /* <DEDUP_REMOVED lines=13> */
.L_x_5544:
[----:B------:R-:W-:Y:S01]  /*7120*/  IMAD.MOV.U32 R0, RZ, RZ, 0x7f ;  /* 0x0000007fff007424 */ /* 0x000fe200078e00ff */
[----:B------:R-:W-:-:S04]  /*7130*/  ISETP.GT.U32.AND P0, PT, R3, 0x7f800000, PT ;  /* 0x7f8000000300780c */ /* 0x000fc80003f04070 */
[----:B------:R-:W-:-:S09]  /*7140*/  SEL R0, R0, 0x7c, P0 ;  /* 0x0000007c00007807 */ /* 0x000fd20000000000 */
.L_x_5545:
[----:B------:R-:W-:Y:S05]  /*7150*/  BSYNC B0 ;  /* 0x0000000000007941 */ /* 0x000fea0003800000 */
.L_x_5543:
[----:B------:R-:W-:-:S04]  /*7160*/  LOP3.LUT R3, R19, 0x80000000, RZ, 0xc0, !PT ;  /* 0x8000000013037812 */ /* 0x000fc800078ec0ff */
[----:B------:R-:W-:-:S04]  /*7170*/  SHF.R.U32.HI R3, RZ, 0x18, R3 ;  /* 0x00000018ff037819 */ /* 0x000fc80000011603 */
[----:B------:R-:W-:-:S05]  /*7180*/  LOP3.LUT R3, R0, R3, RZ, 0xfc, !PT ;  /* 0x0000000300037212 */ /* 0x000fca00078efcff */
[----:B------:R0:W-:Y:S01]  /*7190*/  STG.E.U8 desc[UR36][R8.64], R3 ;  /* 0x0000000308007986 */ /* 0x0001e2000c101124 */
[----:B------:R-:W-:Y:S05]  /*71a0*/  BRA `(.L_x_5529) ;  /* 0x0000000400b87947 */ /* 0x000fea0003800000 */
.L_x_5539:
[----:B------:R-:W-:-:S05]  /*71b0*/  HADD2.F32 R0, -RZ, R19.H0_H0 ;  /* 0x20000013ff007230 */ /* 0x000fca0000004100 */
[----:B------:R-:W-:-:S05]  /*71c0*/  F2FP.BF16.F32.PACK_AB R0, RZ, R0 ;  /* 0x00000000ff00723e */ /* 0x000fca00000010ff */
[----:B------:R0:W-:Y:S01]  /*71d0*/  STG.E.U16 desc[UR36][R8.64], R0 ;  /* 0x0000000008007986 */ /* 0x0001e2000c101524 */
[----:B------:R-:W-:Y:S05]  /*71e0*/  BRA `(.L_x_5529) ;  /* 0x0000000400a87947 */ /* 0x000fea0003800000 */
.L_x_5536:
        /* <DEDUP_REMOVED lines=12> */
.L_x_5548:
        /* <DEDUP_REMOVED lines=17> */
.L_x_5551:
[----:B------:R-:W-:-:S04]  /*73c0*/  LOP3.LUT R3, R19, 0x80000000, RZ, 0xc0, !PT ;  /* 0x8000000013037812 */ /* 0x000fc800078ec0ff */
[----:B------:R-:W-:-:S04]  /*73d0*/  SHF.R.U32.HI R3, RZ, 0x18, R3 ;  /* 0x00000018ff037819 */ /* 0x000fc80000011603 */
[----:B------:R-:W-:-:S04]  /*73e0*/  LOP3.LUT R0, R0, R3, RZ, 0xfc, !PT ;  /* 0x0000000300007212 */ /* 0x000fc800078efcff */
[----:B------:R-:W-:-:S07]  /*73f0*/  PRMT R4, R0, 0x7610, R4 ;  /* 0x0000761000047816 */ /* 0x000fce0000000004 */
.L_x_5550:
[----:B------:R-:W-:Y:S05]  /*7400*/  BSYNC B0 ;  /* 0x0000000000007941 */ /* 0x000fea0003800000 */
.L_x_5549:
[----:B------:R3:W-:Y:S01]  /*7410*/  STG.E.U8 desc[UR36][R8.64], R4 ;  /* 0x0000000408007986 */ /* 0x0007e2000c101124 */
[----:B------:R-:W-:Y:S05]  /*7420*/  BRA `(.L_x_5529) ;  /* 0x0000000400187947 */ /* 0x000fea0003800000 */
.L_x_5547:
        /* <DEDUP_REMOVED lines=17> */
.L_x_5554:
[----:B------:R-:W-:-:S04]  /*7540*/  LOP3.LUT R3, R19, 0x80000000, RZ, 0xc0, !PT ;  /* 0x8000000013037812 */ /* 0x000fc800078ec0ff */
[----:B------:R-:W-:-:S04]  /*7550*/  SHF.R.U32.HI R3, RZ, 0x18, R3 ;  /* 0x00000018ff037819 */ /* 0x000fc80000011603 */
[----:B------:R-:W-:-:S04]  /*7560*/  LOP3.LUT R0, R0, R3, RZ, 0xfc, !PT ;  /* 0x0000000300007212 */ /* 0x000fc800078efcff */
[----:B------:R-:W-:-:S07]  /*7570*/  PRMT R4, R0, 0x7610, R4 ;  /* 0x0000761000047816 */ /* 0x000fce0000000004 */
.L_x_5553:
[----:B------:R-:W-:Y:S05]  /*7580*/  BSYNC B0 ;  /* 0x0000000000007941 */ /* 0x000fea0003800000 */
.L_x_5552:
[----:B------:R0:W-:Y:S01]  /*7590*/  STG.E.U8 desc[UR36][R8.64], R4 ;  /* 0x0000000408007986 */ /* 0x0001e2000c101124 */
[----:B------:R-:W-:Y:S05]  /*75a0*/  BRA `(.L_x_5529) ;  /* 0x0000000000b87947 */ /* 0x000fea0003800000 */
.L_x_5546:
        /* <DEDUP_REMOVED lines=22> */
.L_x_5528:
        /* <DEDUP_REMOVED lines=16> */
.L_x_5557:
[----:B------:R-:W-:Y:S05]  /*7810*/  BRA `(.L_x_5529) ;  /* 0x00000000001c7947 */ /* 0x000fea0003800000 */
.L_x_5556:
[----:B------:R-:W-:-:S06]  /*7820*/  HADD2.F32 R4, -RZ, R19.H0_H0 ;  /* 0x20000013ff047230 */ /* 0x000fcc0000004100 */
[----:B------:R-:W0:Y:S02]  /*7830*/  F2I.U64.TRUNC R4, R4 ;  /* 0x0000000400047311 */ /* 0x000e24000020d800 */
[----:B0-----:R0:W-:Y:S01]  /*7840*/  STG.E.64 desc[UR36][R8.64], R4 ;  /* 0x0000000408007986 */ /* 0x0011e2000c101b24 */
[----:B------:R-:W-:Y:S05]  /*7850*/  BRA `(.L_x_5529) ;  /* 0x00000000000c7947 */ /* 0x000fea0003800000 */
.L_x_5555:
[----:B------:R-:W-:-:S06]  /*7860*/  HADD2.F32 R19, -RZ, R19.H0_H0 ;  /* 0x20000013ff137230 */ /* 0x000fcc0000004100 */
[----:B------:R-:W0:Y:S02]  /*7870*/  F2I.FTZ.U32.TRUNC.NTZ R19, R19 ;  /* 0x0000001300137305 */ /* 0x000e24000021f000 */
[----:B0-----:R2:W-:Y:S02]  /*7880*/  STG.E desc[UR36][R8.64], R19 ;  /* 0x0000001308007986 */ /* 0x0015e4000c101924 */
.L_x_5529:
[----:B------:R-:W-:-:S07]  /*7890*/  VIADD R25, R25, 0x80 ;  /* 0x0000008019197836 */ /* 0x000fce0000000000 */
.L_x_5489:
[----:B------:R-:W-:Y:S05]  /*78a0*/  BSYNC B6 ;  /* 0x0000000000067941 */ /* 0x000fea0003800000 */
.L_x_5488:
        /* <DEDUP_REMOVED lines=23> */
.L_x_5561:
[----:B------:R-:W-:-:S06]  /*7a20*/  HADD2.F32 R5, -RZ, R17.H0_H0 ;  /* 0x20000011ff057230 */ /* 0x000fcc0000004100 */
[----:B------:R-:W0:Y:S02]  /*7a30*/  F2I.S64.TRUNC R4, R5 ;  /* 0x0000000500047311 */ /* 0x000e24000020d900 */
[----:B0-----:R-:W-:Y:S01]  /*7a40*/  STG.E.U8 desc[UR36][R2.64], R4 ;  /* 0x0000000402007986 */ /* 0x001fe2000c101124 */
[----:B------:R-:W-:Y:S05]  /*7a50*/  EXIT ;  /* 0x000000000000794d */ /* 0x000fea0003800000 */
.L_x_5560:
        /* <DEDUP_REMOVED lines=10> */
.L_x_5564:
[----:B------:R-:W-:-:S06]  /*7b00*/  HADD2.F32 R17, -RZ, R17.H0_H0 ;  /* 0x20000011ff117230 */ /* 0x000fcc0000004100 */
[----:B------:R-:W0:Y:S02]  /*7b10*/  F2I.FTZ.TRUNC.NTZ R17, R17 ;  /* 0x0000001100117305 */ /* 0x000e24000021f100 */
[----:B0-----:R-:W-:Y:S01]  /*7b20*/  STG.E desc[UR36][R2.64], R17 ;  /* 0x0000001102007986 */ /* 0x001fe2000c101924 */
[----:B------:R-:W-:Y:S05]  /*7b30*/  EXIT ;  /* 0x000000000000794d */ /* 0x000fea0003800000 */
.L_x_5563:
[----:B------:R-:W-:-:S06]  /*7b40*/  HADD2.F32 R17, -RZ, R17.H0_H0 ;  /* 0x20000011ff117230 */ /* 0x000fcc0000004100 */
[----:B------:R-:W0:Y:S02]  /*7b50*/  F2I.FTZ.TRUNC.NTZ R17, R17 ;  /* 0x0000001100117305 */ /* 0x000e24000021f100 */
[----:B0-----:R-:W-:Y:S01]  /*7b60*/  STG.E.U16 desc[UR36][R2.64], R17 ;  /* 0x0000001102007986 */ /* 0x001fe2000c101524 */
[----:B------:R-:W-:Y:S05]  /*7b70*/  EXIT ;  /* 0x000000000000794d */ /* 0x000fea0003800000 */
.L_x_5559:
        /* <DEDUP_REMOVED lines=9> */
.L_x_5566:
[----:B------:R-:W-:Y:S01]  /*7c10*/  STG.E.U16 desc[UR36][R2.64], R17 ;  /* 0x0000001102007986 */ /* 0x000fe2000c101524 */
[----:B------:R-:W-:Y:S05]  /*7c20*/  EXIT ;  /* 0x000000000000794d */ /* 0x000fea0003800000 */
.L_x_5565:
        /* <DEDUP_REMOVED lines=10> */
.L_x_5568:
[----:B------:R-:W-:-:S05]  /*7cd0*/  HADD2.F32 R0, -RZ, R17.H0_H0 ;  /* 0x20000011ff007230 */ /* 0x000fca0000004100 */
[----:B------:R-:W-:-:S04]  /*7ce0*/  F2FP.F16.F32.PACK_AB R0, RZ, R0 ;  /* 0x00000000ff00723e */ /* 0x000fc800000000ff */
[----:B------:R-:W-:-:S05]  /*7cf0*/  PRMT R0, R0, 0x5410, RZ ;  /* 0x0000541000007816 */ /* 0x000fca00000000ff */
[----:B------:R-:W-:Y:S01]  /*7d00*/  STG.E desc[UR36][R2.64], R0 ;  /* 0x0000000002007986 */ /* 0x000fe2000c101924 */
[----:B------:R-:W-:Y:S05]  /*7d10*/  EXIT ;  /* 0x000000000000794d */ /* 0x000fea0003800000 */
.L_x_5567:
[----:B------:R-:W-:-:S05]  /*7d20*/  HADD2.F32 R4, -RZ, R17.H0_H0 ;  /* 0x20000011ff047230 */ /* 0x000fca0000004100 */
[----:B------:R-:W-:-:S06]  /*7d30*/  FMUL.FTZ R4, R4, 1 ;  /* 0x3f80000004047820 */ /* 0x000fcc0000410000 */
[----:B------:R-:W0:Y:S02]  /*7d40*/  F2F.F64.F32 R4, R4 ;  /* 0x0000000400047310 */ /* 0x000e240000201800 */
[----:B0-----:R-:W-:Y:S01]  /*7d50*/  STG.E.64 desc[UR36][R2.64], R4 ;  /* 0x0000000402007986 */ /* 0x001fe2000c101b24 */
[----:B------:R-:W-:Y:S05]  /*7d60*/  EXIT ;  /* 0x000000000000794d */ /* 0x000fea0003800000 */
.L_x_5558:
        /* <DEDUP_REMOVED lines=13> */
.L_x_5571:
[----:B------:R-:W-:Y:S01]  /*7e40*/  HADD2.F32 R17, -RZ, R17.H0_H0 ;  /* 0x20000011ff117230 */ /* 0x000fe20000004100 */
[----:B------:R-:W-:-:S04]  /*7e50*/  CS2R R6, SRZ ;  /* 0x0000000000067805 */ /* 0x000fc8000001ff00 */
[----:B------:R-:W-:-:S06]  /*7e60*/  FMUL.FTZ R4, R17, 1 ;  /* 0x3f80000011047820 */ /* 0x000fcc0000410000 */
[----:B------:R-:W0:Y:S02]  /*7e70*/  F2F.F64.F32 R4, R4 ;  /* 0x0000000400047310 */ /* 0x000e240000201800 */
[----:B0-----:R-:W-:Y:S01]  /*7e80*/  STG.E.128 desc[UR36][R2.64], R4 ;  /* 0x0000000402007986 */ /* 0x001fe2000c101d24 */
[----:B------:R-:W-:Y:S05]  /*7e90*/  EXIT ;  /* 0x000000000000794d */ /* 0x000fea0003800000 */
.L_x_5570:
        /* <DEDUP_REMOVED lines=21> */
.L_x_5575:
[----:B------:R-:W-:Y:S05]  /*7ff0*/  BSYNC B0 ;  /* 0x0000000000007941 */ /* 0x000fea0003800000 */
.L_x_5574:
[----:B------:R-:W-:-:S05]  /*8000*/  LOP3.LUT R5, R0, R5, RZ, 0xfc, !PT ;  /* 0x0000000500057212 */ /* 0x000fca00078efcff */
[----:B------:R-:W-:Y:S01]  /*8010*/  STG.E.U8 desc[UR36][R2.64], R5 ;  /* 0x0000000502007986 */ /* 0x000fe2000c101124 */
[----:B------:R-:W-:Y:S05]  /*8020*/  EXIT ;  /* 0x000000000000794d */ /* 0x000fea0003800000 */
.L_x_5573:
        /* <DEDUP_REMOVED lines=13> */
.L_x_5577:
[----:B------:R-:W-:Y:S01]  /*8100*/  IMAD.MOV.U32 R0, RZ, RZ, 0x7f ;  /* 0x0000007fff007424 */ /* 0x000fe200078e00ff */
[----:B------:R-:W-:-:S04]  /*8110*/  ISETP.GT.U32.AND P0, PT, R4, 0x7f800000, PT ;  /* 0x7f8000000400780c */ /* 0x000fc80003f04070 */
[----:B------:R-:W-:-:S09]  /*8120*/  SEL R0, R0, 0x7c, P0 ;  /* 0x0000007c00007807 */ /* 0x000fd20000000000 */
.L_x_5578:
[----:B------:R-:W-:Y:S05]  /*8130*/  BSYNC B0 ;  /* 0x0000000000007941 */ /* 0x000fea0003800000 */
.L_x_5576:
[----:B------:R-:W-:-:S04]  /*8140*/  LOP3.LUT R4, R17, 0x80000000, RZ, 0xc0, !PT ;  /* 0x8000000011047812 */ /* 0x000fc800078ec0ff */
[----:B------:R-:W-:-:S04]  /*8150*/  SHF.R.U32.HI R5, RZ, 0x18, R4 ;  /* 0x00000018ff057819 */ /* 0x000fc80000011604 */
[----:B------:R-:W-:-:S05]  /*8160*/  LOP3.LUT R5, R0, R5, RZ, 0xfc, !PT ;  /* 0x0000000500057212 */ /* 0x000fca00078efcff */
[----:B------:R-:W-:Y:S01]  /*8170*/  STG.E.U8 desc[UR36][R2.64], R5 ;  /* 0x0000000502007986 */ /* 0x000fe2000c101124 */
[----:B------:R-:W-:Y:S05]  /*8180*/  EXIT ;  /* 0x000000000000794d */ /* 0x000fea0003800000 */
.L_x_5572:
[----:B------:R-:W-:-:S05]  /*8190*/  HADD2.F32 R0, -RZ, R17.H0_H0 ;  /* 0x20000011ff007230 */ /* 0x000fca0000004100 */
[----:B------:R-:W-:-:S05]  /*81a0*/  F2FP.BF16.F32.PACK_AB R0, RZ, R0 ;  /* 0x00000000ff00723e */ /* 0x000fca00000010ff */
[----:B------:R-:W-:Y:S01]  /*81b0*/  STG.E.U16 desc[UR36][R2.64], R0 ;  /* 0x0000000002007986 */ /* 0x000fe2000c101524 */
[----:B------:R-:W-:Y:S05]  /*81c0*/  EXIT ;  /* 0x000000000000794d */ /* 0x000fea0003800000 */
.L_x_5569:
        /* <DEDUP_REMOVED lines=12> */
.L_x_5581:
        /* <DEDUP_REMOVED lines=17> */
.L_x_5584:
[----:B------:R-:W-:-:S04]  /*83a0*/  LOP3.LUT R0, R17, 0x80000000, RZ, 0xc0, !PT ;  /* 0x8000000011007812 */ /* 0x000fc800078ec0ff */
[----:B------:R-:W-:-:S04]  /*83b0*/  SHF.R.U32.HI R5, RZ, 0x18, R0 ;  /* 0x00000018ff057819 */ /* 0x000fc80000011600 */
[----:B------:R-:W-:-:S04]  /*83c0*/  LOP3.LUT R4, R4, R5, RZ, 0xfc, !PT ;  /* 0x0000000504047212 */ /* 0x000fc800078efcff */
[----:B------:R-:W-:-:S07]  /*83d0*/  PRMT R0, R4, 0x7610, R0 ;  /* 0x0000761004007816 */ /* 0x000fce0000000000 */
.L_x_5583:
[----:B------:R-:W-:Y:S05]  /*83e0*/  BSYNC B0 ;  /* 0x0000000000007941 */ /* 0x000fea0003800000 */
.L_x_5582:
[----:B------:R-:W-:Y:S01]  /*83f0*/  STG.E.U8 desc[UR36][R2.64], R0 ;  /* 0x0000000002007986 */ /* 0x000fe2000c101124 */
[----:B------:R-:W-:Y:S05]  /*8400*/  EXIT ;  /* 0x000000000000794d */ /* 0x000fea0003800000 */
.L_x_5580:
        /* <DEDUP_REMOVED lines=17> */
.L_x_5587:
[----:B------:R-:W-:-:S04]  /*8520*/  LOP3.LUT R0, R17, 0x80000000, RZ, 0xc0, !PT ;  /* 0x8000000011007812 */ /* 0x000fc800078ec0ff */
[----:B------:R-:W-:-:S04]  /*8530*/  SHF.R.U32.HI R5, RZ, 0x18, R0 ;  /* 0x00000018ff057819 */ /* 0x000fc80000011600 */
[----:B------:R-:W-:-:S04]  /*8540*/  LOP3.LUT R4, R4, R5, RZ, 0xfc, !PT ;  /* 0x0000000504047212 */ /* 0x000fc800078efcff */
[----:B------:R-:W-:-:S07]  /*8550*/  PRMT R0, R4, 0x7610, R0 ;  /* 0x0000761004007816 */ /* 0x000fce0000000000 */
.L_x_5586:
[----:B------:R-:W-:Y:S05]  /*8560*/  BSYNC B0 ;  /* 0x0000000000007941 */ /* 0x000fea0003800000 */
.L_x_5585:
[----:B------:R-:W-:Y:S01]  /*8570*/  STG.E.U8 desc[UR36][R2.64], R0 ;  /* 0x0000000002007986 */ /* 0x000fe2000c101124 */
[----:B------:R-:W-:Y:S05]  /*8580*/  EXIT ;  /* 0x000000000000794d */ /* 0x000fea0003800000 */
.L_x_5579:
        /* <DEDUP_REMOVED lines=22> */
.L_x_5562:
        /* <DEDUP_REMOVED lines=16> */
.L_x_5590:
[----:B------:R-:W-:Y:S05]  /*87f0*/  EXIT ;  /* 0x000000000000794d */ /* 0x000fea0003800000 */
.L_x_5589:
[----:B------:R-:W-:-:S06]  /*8800*/  HADD2.F32 R4, -RZ, R17.H0_H0 ;  /* 0x20000011ff047230 */ /* 0x000fcc0000004100 */
[----:B------:R-:W0:Y:S02]  /*8810*/  F2I.U64.TRUNC R4, R4 ;  /* 0x0000000400047311 */ /* 0x000e24000020d800 */
[----:B0-----:R-:W-:Y:S01]  /*8820*/  STG.E.64 desc[UR36][R2.64], R4 ;  /* 0x0000000402007986 */ /* 0x001fe2000c101b24 */
[----:B------:R-:W-:Y:S05]  /*8830*/  EXIT ;  /* 0x000000000000794d */ /* 0x000fea0003800000 */
.L_x_5588:
[----:B------:R-:W-:-:S06]  /*8840*/  HADD2.F32 R17, -RZ, R17.H0_H0 ;  /* 0x20000011ff117230 */ /* 0x000fcc0000004100 */
[----:B------:R-:W0:Y:S02]  /*8850*/  F2I.FTZ.U32.TRUNC.NTZ R17, R17 ;  /* 0x0000001100117305 */ /* 0x000e24000021f000 */
[----:B0-----:R-:W-:Y:S01]  /*8860*/  STG.E desc[UR36][R2.64], R17 ;  /* 0x0000001102007986 */ /* 0x001fe2000c101924 */
[----:B------:R-:W-:Y:S05]  /*8870*/  EXIT ;  /* 0x000000000000794d */ /* 0x000fea0003800000 */
.L_x_5591:
        /* <DEDUP_REMOVED lines=16> */
.L_x_32065:


//--------------------- .text._ZN2at6native18elementwise_kernelILi128ELi4EZNS0_22gpu_kernel_impl_nocastINS0_13BUnaryFunctorIN3c104HalfES5_S5_ZZZNS0_21heaviside_kernel_cudaERNS_18TensorIteratorBaseEENKUlvE_clEvENKUlvE6_clEvEUlS5_S5_E_EEEEvS7_RKT_EUliE_EEviT1_ --------------------------
	.section	.text._ZN2at6native18elementwise_kernelILi128ELi4EZNS0_22gpu_kernel_impl_nocastINS0_13BUnaryFunctorIN3c104HalfES5_S5_ZZZNS0_21heaviside_kernel_cudaERNS_18TensorIteratorBaseEENKUlvE_clEvENKUlvE6_clEvEUlS5_S5_E_EEEEvS7_RKT_EUliE_EEviT1_,"ax",@progbits
	.align	128
        .global         _ZN2at6native18elementwise_kernelILi128ELi4EZNS0_22gpu_kernel_impl_nocastINS0_13BUnaryFunctorIN3c104HalfES5_S5_ZZZNS0_21heaviside_kernel_cudaERNS_18TensorIteratorBaseEENKUlvE_clEvENKUlvE6_clEvEUlS5_S5_E_EEEEvS7_RKT_EUliE_EEviT1_
        .type           _ZN2at6native18elementwise_kernelILi128ELi4EZNS0_22gpu_kernel_impl_nocastINS0_13BUnaryFunctorIN3c104HalfES5_S5_ZZZNS0_21heaviside_kernel_cudaERNS_18TensorIteratorBaseEENKUlvE_clEvENKUlvE6_clEvEUlS5_S5_E_EEEEvS7_RKT_EUliE_EEviT1_,@function
        .size           _ZN2at6native18elementwise_kernelILi128ELi4EZNS0_22gpu_kernel_impl_nocastINS0_13BUnaryFunctorIN3c104HalfES5_S5_ZZZNS0_21heaviside_kernel_cudaERNS_18TensorIteratorBaseEENKUlvE_clEvENKUlvE6_clEvEUlS5_S5_E_EEEEvS7_RKT_EUliE_EEviT1_,(.L_x_32066 - _ZN2at6native18elementwise_kernelILi128ELi4EZNS0_22gpu_kernel_impl_nocastINS0_13BUnaryFunctorIN3c104HalfES5_S5_ZZZNS0_21heaviside_kernel_cudaERNS_18TensorIteratorBaseEENKUlvE_clEvENKUlvE6_clEvEUlS5_S5_E_EEEEvS7_RKT_EUliE_EEviT1_)
        .other          _ZN2at6native18elementwise_kernelILi128ELi4EZNS0_22gpu_kernel_impl_nocastINS0_13BUnaryFunctorIN3c104HalfES5_S5_ZZZNS0_21heaviside_kernel_cudaERNS_18TensorIteratorBaseEENKUlvE_clEvENKUlvE6_clEvEUlS5_S5_E_EEEEvS7_RKT_EUliE_EEviT1_,@"STO_CUDA_ENTRY STV_DEFAULT"
_ZN2at6native18elementwise_kernelILi128ELi4EZNS0_22gpu_kernel_impl_nocastINS0_13BUnaryFunctorIN3c104HalfES5_S5_ZZZNS0_21heaviside_kernel_cudaERNS_18TensorIteratorBaseEENKUlvE_clEvENKUlvE6_clEvEUlS5_S5_E_EEEEvS7_RKT_EUliE_EEviT1_:
.text._ZN2at6native18elementwise_kernelILi128ELi4EZNS0_22gpu_kernel_impl_nocastINS0_13BUnaryFunctorIN3c104HalfES5_S5_ZZZNS0_21heaviside_kernel_cudaERNS_18TensorIteratorBaseEENKUlvE_clEvENKUlvE6_clEvEUlS5_S5_E_EEEEvS7_RKT_EUliE_EEviT1_:
        /* <DEDUP_REMOVED lines=301> */
[----:B------:R-:W-:-:S03]  /*12d0*/  @P0 MOV R10, RZ ;  /* 0x000000ff000a0202 */ /* 0x000fc60000000f00 */
[----:B------:R-:W1:Y:S01]  /*12e0*/  @P0 LDC R15, c[0x0][0x33c] ;  /* 0x0000cf00ff0f0b82 */ /* 0x000e620000000800 */
[----:B------:R-:W-:-:S04]  /*12f0*/  IMAD.MOV R6, RZ, RZ, -R11 ;  /* 0x000000ffff067224 */ /* 0x000fc800078e0a0b */
[----:B------:R-:W-:-:S03]  /*1300*/  IMAD R6, R6, UR10, R7 ;  /* 0x0000000a06067c24 */ /* 0x000fc6000f8e0207 */
        /* <DEDUP_REMOVED lines=9> */
.L_x_5594:
        /* <DEDUP_REMOVED lines=8> */
[----:B------:R-:W-:Y:S01]  /*1420*/  IADD3.X R5, RZ, UR9, RZ, P1, !PT ;  /* 0x00000009ff057c10 */ /* 0x000fe20008ffe4ff */
[----:B--2---:R-:W-:-:S05]  /*1430*/  HADD2.F32 R2, -RZ, R2.H0_H0 ;  /* 0x20000002ff027230 */ /* 0x004fca0000004100 */
[----:B------:R-:W-:-:S13]  /*1440*/  FSETP.NEU.FTZ.AND P0, PT, R2, RZ, PT ;  /* 0x000000ff0200720b */ /* 0x000fda0003f1d000 */
[----:B------:R-:W-:-:S04]  /*1450*/  @P0 FSET.BF.GT.FTZ.AND R2, R2, RZ, PT ;  /* 0x000000ff0202020a */ /* 0x000fc80003814000 */
[----:B------:R-:W-:-:S04]  /*1460*/  @P0 F2FP.F16.F32.PACK_AB R2, RZ, R2 ;  /* 0x00000002ff02023e */ /* 0x000fc800000000ff */
[----:B------:R-:W-:-:S05]  /*1470*/  @P0 PRMT R9, R2, 0x7610, R9 ;  /* 0x0000761002090816 */ /* 0x000fca0000000009 */
[----:B------:R0:W-:Y:S02]  /*1480*/  STG.E.U16 desc[UR4][R4.64], R9 ;  /* 0x0000000904007986 */ /* 0x0001e4000c101504 */
.L_x_5593:
[----:B------:R-:W-:Y:S05]  /*1490*/  BSYNC B0 ;  /* 0x0000000000007941 */ /* 0x000fea0003800000 */
.L_x_5592:
        /* <DEDUP_REMOVED lines=305> */
.L_x_5597:
        /* <DEDUP_REMOVED lines=13> */
[----:B------:R-:W-:Y:S02]  /*2880*/  @P0 PRMT R9, R2, 0x7610, R9 ;  /* 0x0000761002090816 */ /* 0x000fe40000000009 */
[----:B------:R-:W-:-:S03]  /*2890*/  ISETP.GE.AND P0, PT, R3, UR6, PT ;  /* 0x0000000603007c0c */ /* 0x000fc6000bf06270 */
[----:B------:R1:W-:Y:S10]  /*28a0*/  STG.E.U16 desc[UR4][R4.64], R9 ;  /* 0x0000000904007986 */ /* 0x0003f4000c101504 */
[----:B------:R-:W-:Y:S05]  /*28b0*/  @P0 BRA `(.L_x_5596) ;  /* 0x0000001000f40947 */ /* 0x000fea0003800000 */
[----:B-1----:R-:W0:Y:S01]  /*28c0*/  LDC R4, c[0x0][0x218] ;  /* 0x00008600ff047b82 */ /* 0x002e220000000800 */
[----:B------:R-:W-:Y:S01]  /*28d0*/  MOV R2, RZ ;  /* 0x000000ff00027202 */ /* 0x000fe20000000f00 */
[----:B------:R-:W-:Y:S01]  /*28e0*/  IMAD.MOV.U32 R5, RZ, RZ, RZ ;  /* 0x000000ffff057224 */ /* 0x000fe200078e00ff */
        /* <DEDUP_REMOVED lines=299> */
.L_x_5598:
        /* <DEDUP_REMOVED lines=8> */
[----:B------:R-:W-:Y:S01]  /*3c20*/  IADD3.X R5, RZ, UR9, RZ, P1, !PT ;  /* 0x00000009ff057c10 */ /* 0x000fe20008ffe4ff */
[----:B--2---:R-:W-:-:S05]  /*3c30*/  HADD2.F32 R2, -RZ, R2.H0_H0 ;  /* 0x20000002ff027230 */ /* 0x004fca0000004100 */
[----:B------:R-:W-:-:S13]  /*3c40*/  FSETP.NEU.FTZ.AND P0, PT, R2, RZ, PT ;  /* 0x000000ff0200720b */ /* 0x000fda0003f1d000 */
[----:B------:R-:W-:-:S04]  /*3c50*/  @P0 FSET.BF.GT.FTZ.AND R2, R2, RZ, PT ;  /* 0x000000ff0202020a */ /* 0x000fc80003814000 */
[----:B------:R-:W-:-:S04]  /*3c60*/  @P0 F2FP.F16.F32.PACK_AB R2, RZ, R2 ;  /* 0x00000002ff02023e */ /* 0x000fc800000000ff */
[----:B------:R-:W-:-:S05]  /*3c70*/  @P0 PRMT R9, R2, 0x7610, R9 ;  /* 0x0000761002090816 */ /* 0x000fca0000000009 */
[----:B------:R2:W-:Y:S02]  /*3c80*/  STG.E.U16 desc[UR4][R4.64], R9 ;  /* 0x0000000904007986 */ /* 0x0005e4000c101504 */
.L_x_5596:
[----:B------:R-:W-:Y:S05]  /*3c90*/  BSYNC B0 ;  /* 0x0000000000007941 */ /* 0x000fea0003800000 */
.L_x_5595:
        /* <DEDUP_REMOVED lines=304> */
.L_x_5599:
[----:B------:R-:W-:Y:S02]  /*4fa0*/  ULDC.64 UR6, c[0x0][0x418] ;  /* 0x0001060000067ab9 */ /* 0x000fe40000000a00 */
[----:B------:R-:W-:-:S04]  /*4fb0*/  IADD3 R2, P0, R2, UR6, RZ ;  /* 0x0000000602027c10 */ /* 0x000fc8000ff1e0ff */
[----:B------:R-:W-:Y:S01]  /*4fc0*/  IADD3.X R3, RZ, UR7, RZ, P0, !PT ;  /* 0x00000007ff037c10 */ /* 0x000fe200087fe4ff */
[----:B------:R-:W-:-:S04]  /*4fd0*/  ULDC.64 UR6, c[0x0][0x410] ;  /* 0x0001040000067ab9 */ /* 0x000fc80000000a00 */
[----:B------:R-:W2:Y:S02]  /*4fe0*/  LDG.E.U16 R2, desc[UR4][R2.64] ;  /* 0x0000000402027981 */ /* 0x000ea4000c1e1500 */
[----:B--2---:R-:W-:-:S05]  /*4ff0*/  HADD2.F32 R4, -RZ, R2.H0_H0 ;  /* 0x20000002ff047230 */ /* 0x004fca0000004100 */
[----:B------:R-:W-:-:S13]  /*5000*/  FSETP.NEU.FTZ.AND P0, PT, R4, RZ, PT ;  /* 0x000000ff0400720b */ /* 0x000fda0003f1d000 */
[----:B------:R-:W-:Y:S02]  /*5010*/  @P0 FSET.BF.GT.FTZ.AND R6, R4, RZ, PT ;  /* 0x000000ff0406020a */ /* 0x000fe40003814000 */
[----:B------:R-:W-:Y:S02]  /*5020*/  IADD3 R4, P1, R5, UR6, RZ ;  /* 0x0000000605047c10 */ /* 0x000fe4000ff3e0ff */
[----:B------:R-:W-:Y:S02]  /*5030*/  @P0 F2FP.F16.F32.PACK_AB R6, RZ, R6 ;  /* 0x00000006ff06023e */ /* 0x000fe400000000ff */
[----:B------:R-:W-:Y:S02]  /*5040*/  IADD3.X R5, RZ, UR7, RZ, P1, !PT ;  /* 0x00000007ff057c10 */ /* 0x000fe40008ffe4ff */
[----:B------:R-:W-:-:S05]  /*5050*/  @P0 PRMT R0, R6, 0x7610, R0 ;  /* 0x0000761006000816 */ /* 0x000fca0000000000 */
[----:B------:R-:W-:Y:S01]  /*5060*/  STG.E.U16 desc[UR4][R4.64], R0 ;  /* 0x0000000004007986 */ /* 0x000fe2000c101504 */
[----:B------:R-:W-:Y:S05]  /*5070*/  EXIT ;  /* 0x000000000000794d */ /* 0x000fea0003800000 */
.L_x_5600:
        /* <DEDUP_REMOVED lines=16> */
.L_x_32066:


//--------------------- .text._ZN2at6native27unrolled_elementwise_kernelINS0_13BUnaryFunctorIN3c104HalfES4_S4_ZZZNS0_21heaviside_kernel_cudaERNS_18TensorIteratorBaseEENKUlvE_clEvENKUlvE6_clEvEUlS4_S4_E_EESt5arrayIPcLm2EELi4E23TrivialOffsetCalculatorILi1EjESF_NS0_6memory15LoadWithoutCastENSG_16StoreWithoutCastEEEviT_T0_T2_T3_T4_T5_ --------------------------
	.section	.text._ZN2at6native27unrolled_elementwise_kernelINS0_13BUnaryFunctorIN3c104HalfES4_S4_ZZZNS0_21heaviside_kernel_cudaERNS_18TensorIteratorBaseEENKUlvE_clEvENKUlvE6_clEvEUlS4_S4_E_EESt5arrayIPcLm2EELi4E23TrivialOffsetCalculatorILi1EjESF_NS0_6memory15LoadWithoutCastENSG_16StoreWithoutCastEEEviT_T0_T2_T3_T4_T5_,"ax",@progbits
	.align	128
        .global         _ZN2at6native27unrolled_elementwise_kernelINS0_13BUnaryFunctorIN3c104HalfES4_S4_ZZZNS0_21heaviside_kernel_cudaERNS_18TensorIteratorBaseEENKUlvE_clEvENKUlvE6_clEvEUlS4_S4_E_EESt5arrayIPcLm2EELi4E23TrivialOffsetCalculatorILi1EjESF_NS0_6memory15LoadWithoutCastENSG_16StoreWithoutCastEEEviT_T0_T2_T3_T4_T5_
        .type           _ZN2at6native27unrolled_elementwise_kernelINS0_13BUnaryFunctorIN3c104HalfES4_S4_ZZZNS0_21heaviside_kernel_cudaERNS_18TensorIteratorBaseEENKUlvE_clEvENKUlvE6_clEvEUlS4_S4_E_EESt5arrayIPcLm2EELi4E23TrivialOffsetCalculatorILi1EjESF_NS0_6memory15LoadWithoutCastENSG_16StoreWithoutCastEEEviT_T0_T2_T3_T4_T5_,@function
        .size           _ZN2at6native27unrolled_elementwise_kernelINS0_13BUnaryFunctorIN3c104HalfES4_S4_ZZZNS0_21heaviside_kernel_cudaERNS_18TensorIteratorBaseEENKUlvE_clEvENKUlvE6_clEvEUlS4_S4_E_EESt5arrayIPcLm2EELi4E23TrivialOffsetCalculatorILi1EjESF_NS0_6memory15LoadWithoutCastENSG_16StoreWithoutCastEEEviT_T0_T2_T3_T4_T5_,(.L_x_32067 - _ZN2at6native27unrolled_elementwise_kernelINS0_13BUnaryFunctorIN3c104HalfES4_S4_ZZZNS0_21heaviside_kernel_cudaERNS_18TensorIteratorBaseEENKUlvE_clEvENKUlvE6_clEvEUlS4_S4_E_EESt5arrayIPcLm2EELi4E23TrivialOffsetCalculatorILi1EjESF_NS0_6memory15LoadWithoutCastENSG_16StoreWithoutCastEEEviT_T0_T2_T3_T4_T5_)
        .other          _ZN2at6native27unrolled_elementwise_kernelINS0_13BUnaryFunctorIN3c104HalfES4_S4_ZZZNS0_21heaviside_kernel_cudaERNS_18TensorIteratorBaseEENKUlvE_clEvENKUlvE6_clEvEUlS4_S4_E_EESt5arrayIPcLm2EELi4E23TrivialOffsetCalculatorILi1EjESF_NS0_6memory15LoadWithoutCastENSG_16StoreWithoutCastEEEviT_T0_T2_T3_T4_T5_,@"STO_CUDA_ENTRY STV_DEFAULT"
_ZN2at6native27unrolled_elementwise_kernelINS0_13BUnaryFunctorIN3c104HalfES4_S4_ZZZNS0_21heaviside_kernel_cudaERNS_18TensorIteratorBaseEENKUlvE_clEvENKUlvE6_clEvEUlS4_S4_E_EESt5arrayIPcLm2EELi4E23TrivialOffsetCalculatorILi1EjESF_NS0_6memory15LoadWithoutCastENSG_16StoreWithoutCastEEEviT_T0_T2_T3_T4_T5_:
.text._ZN2at6native27unrolled_elementwise_kernelINS0_13BUnaryFunctorIN3c104HalfES4_S4_ZZZNS0_21heaviside_kernel_cudaERNS_18TensorIteratorBaseEENKUlvE_clEvENKUlvE6_clEvEUlS4_S4_E_EESt5arrayIPcLm2EELi4E23TrivialOffsetCalculatorILi1EjESF_NS0_6memory15LoadWithoutCastENSG_16StoreWithoutCastEEEviT_T0_T2_T3_T4_T5_:
        /* <DEDUP_REMOVED lines=19> */
[----:B------:R-:W-:Y:S01]  /*0130*/  @!P3 LEA R17, R0, R3, 0x9 ;  /* 0x000000030011b211 */ /* 0x000fe200078e48ff */
[----:B0-----:R-:W-:-:S04]  /*0140*/  @!P0 IMAD.WIDE.U32 R12, R19, 0x2, R12 ;  /* 0x00000002130c8825 */ /* 0x001fc800078e000c */
[----:B------:R-:W-:Y:S01]  /*0150*/  @!P3 VIADD R3, R3, 0x80 ;  /* 0x000000800303b836 */ /* 0x000fe20000000000 */
[----:B------:R-:W5:Y:S01]  /*0160*/  @!P0 LDG.E.U16 R18, desc[UR4][R12.64] ;  /* 0x000000040c128981 */ /* 0x000f62000c1e1500 */
[----:B-1----:R-:W-:Y:S01]  /*0170*/  @!P1 IMAD.WIDE.U32 R8, R9, 0x2, R6 ;  /* 0x0000000209089825 */ /* 0x002fe200078e0006 */
[----:B------:R-:W-:Y:S02]  /*0180*/  PRMT R6, RZ, 0x7610, R6 ;  /* 0x00007610ff067816 */ /* 0x000fe40000000006 */
[----:B------:R-:W-:Y:S01]  /*0190*/  ISETP.GE.AND P2, PT, R3, R2, PT ;  /* 0x000000020300720c */ /* 0x000fe20003f46270 */
[----:B--2---:R-:W-:-:S12]  /*01a0*/  @!P3 IMAD.WIDE.U32 R16, R17, 0x2, R10 ;  /* 0x000000021110b825 */ /* 0x004fd800078e000a */
[----:B------:R-:W0:Y:S01]  /*01b0*/  @!P2 LDC.64 R14, c[0x0][0x220] ;  /* 0x00008800ff0eab82 */ /* 0x000e220000000a00 */
[----:B------:R1:W5:Y:S01]  /*01c0*/  @!P1 LDG.E.U16 R6, desc[UR4][R8.64] ;  /* 0x0000000408069981 */ /* 0x000362000c1e1500 */
[----:B------:R-:W-:-:S03]  /*01d0*/  @!P2 IMAD R3, R0, 0x200, R3 ;  /* 0x000002000003a824 */ /* 0x000fc600078e0203 */
[----:B------:R2:W5:Y:S03]  /*01e0*/  @!P3 LDG.E.U16 R4, desc[UR4][R16.64] ;  /* 0x000000041004b981 */ /* 0x000566000c1e1500 */
[----:B------:R-:W3:Y:S01]  /*01f0*/  @!P0 LDC.64 R10, c[0x0][0x218] ;  /* 0x00008600ff0a8b82 */ /* 0x000ee20000000a00 */
[----:B------:R-:W-:Y:S01]  /*0200*/  IMAD.MOV.U32 R7, RZ, RZ, R5 ;  /* 0x000000ffff077224 */ /* 0x000fe200078e0005 */
[----:B------:R-:W-:-:S03]  /*0210*/  ULDC.U16 UR6, c[0x0][0x216] ;  /* 0x0000858000067ab9 */ /* 0x000fc60000000400 */
[C---:B------:R-:W-:Y:S01]  /*0220*/  VIADD R19, R7.reuse, 0x80 ;  /* 0x0000008007137836 */ /* 0x040fe20000000000 */
[C---:B------:R-:W-:Y:S01]  /*0230*/  IADD3 R21, R7.reuse, 0x100, RZ ;  /* 0x0000010007157810 */ /* 0x040fe20007ffe0ff */
[----:B-1----:R-:W-:Y:S02]  /*0240*/  VIADD R9, R7, 0x180 ;  /* 0x0000018007097836 */ /* 0x002fe40000000000 */
[----:B------:R-:W-:Y:S01]  /*0250*/  @!P0 VIADD R7, R5, 0x80 ;  /* 0x0000008005078836 */ /* 0x000fe20000000000 */
[----:B------:R-:W-:Y:S01]  /*0260*/  BSSY B0, `(.L_x_5601) ;  /* 0x000000f000007945 */ /* 0x000fe20003800000 */
[----:B0-----:R-:W-:Y:S01]  /*0270*/  @!P2 IMAD.WIDE.U32 R14, R3, 0x2, R14 ;  /* 0x00000002030ea825 */ /* 0x001fe200078e000e */
[----:B------:R-:W-:Y:S02]  /*0280*/  PRMT R3, RZ, 0x7610, R3 ;  /* 0x00007610ff037816 */ /* 0x000fe40000000003 */
[-C--:B------:R-:W-:Y:S01]  /*0290*/  ISETP.GE.AND P4, PT, R19, R2.reuse, PT ;  /* 0x000000021300720c */ /* 0x080fe20003f86270 */
[----:B------:R-:W-:Y:S01]  /*02a0*/  @!P0 IMAD R5, R0, 0x200, R5 ;  /* 0x0000020000058824 */ /* 0x000fe200078e0205 */
[----:B------:R-:W-:-:S02]  /*02b0*/  ISETP.GE.AND P1, PT, R21, R2, PT ;  /* 0x000000021500720c */ /* 0x000fc40003f26270 */
[----:B------:R2:W5:Y:S01]  /*02c0*/  @!P2 LDG.E.U16 R3, desc[UR4][R14.64] ;  /* 0x000000040e03a981 */ /* 0x000562000c1e1500 */
[----:B------:R-:W-:Y:S01]  /*02d0*/  ISETP.GE.AND P2, PT, R7, R2, PT ;  /* 0x000000020700720c */ /* 0x000fe20003f46270 */
[----:B---3--:R-:W-:-:S12]  /*02e0*/  @P0 BRA `(.L_x_5602) ;  /* 0x0000000000180947 */ /* 0x008fd80003800000 */
[----:B-----5:R-:W-:Y:S02]  /*02f0*/  HADD2.F32 R18, -RZ, R18.H0_H0 ;  /* 0x20000012ff127230 */ /* 0x020fe40000004100 */
[----:B------:R-:W-:-:S03]  /*0300*/  IMAD.U32 R13, RZ, RZ, UR6 ;  /* 0x00000006ff0d7e24 */ /* 0x000fc6000f8e00ff */
[----:B------:R-:W-:-:S13]  /*0310*/  FSETP.NEU.FTZ.AND P3, PT, R18, RZ, PT ;  /* 0x000000ff1200720b */ /* 0x000fda0003f7d000 */
[----:B------:R-:W-:-:S04]  /*0320*/  @P3 FSET.BF.GT.FTZ.AND R18, R18, RZ, PT ;  /* 0x000000ff1212320a */ /* 0x000fc80003814000 */
[----:B------:R-:W-:-:S04]  /*0330*/  @P3 F2FP.F16.F32.PACK_AB R18, RZ, R18 ;  /* 0x00000012ff12323e */ /* 0x000fc800000000ff */
[----:B------:R-:W-:-:S07]  /*0340*/  @P3 PRMT R13, R18, 0x7610, R13 ;  /* 0x00007610120d3816 */ /* 0x000fce000000000d */
.L_x_5602:
[----:B------:R-:W-:Y:S05]  /*0350*/  BSYNC B0 ;  /* 0x0000000000007941 */ /* 0x000fea0003800000 */
.L_x_5601:
[----:B------:R-:W-:Y:S01]  /*0360*/  BSSY B0, `(.L_x_5603) ;  /* 0x000000a000007945 */ /* 0x000fe20003800000 */
[----:B------:R-:W-:Y:S01]  /*0370*/  @!P0 IMAD.WIDE.U32 R10, R5, 0x2, R10 ;  /* 0x00000002050a8825 */ /* 0x000fe200078e000a */
[----:B------:R-:W-:Y:S02]  /*0380*/  MOV R5, UR6 ;  /* 0x0000000600057c02 */ /* 0x000fe40008000f00 */
[----:B------:R-:W-:Y:S05]  /*0390*/  @P4 BRA `(.L_x_5604) ;  /* 0x0000000000184947 */ /* 0x000fea0003800000 */
[----:B-----5:R-:W-:Y:S02]  /*03a0*/  HADD2.F32 R6, -RZ, R6.H0_H0 ;  /* 0x20000006ff067230 */ /* 0x020fe40000004100 */
[----:B--2---:R-:W-:-:S03]  /*03b0*/  IMAD.U32 R15, RZ, RZ, UR6 ;  /* 0x00000006ff0f7e24 */ /* 0x004fc6000f8e00ff */
[----:B------:R-:W-:-:S13]  /*03c0*/  FSETP.NEU.FTZ.AND P3, PT, R6, RZ, PT ;  /* 0x000000ff0600720b */ /* 0x000fda0003f7d000 */
[----:B------:R-:W-:-:S04]  /*03d0*/  @P3 FSET.BF.GT.FTZ.AND R6, R6, RZ, PT ;  /* 0x000000ff0606320a */ /* 0x000fc80003814000 */
[----:B------:R-:W-:-:S04]  /*03e0*/  @P3 F2FP.F16.F32.PACK_AB R6, RZ, R6 ;  /* 0x00000006ff06323e */ /* 0x000fc800000000ff */
[----:B------:R-:W-:-:S07]  /*03f0*/  @P3 PRMT R15, R6, 0x7610, R15 ;  /* 0x00007610060f3816 */ /* 0x000fce000000000f */
.L_x_5604:
[----:B------:R-:W-:Y:S05]  /*0400*/  BSYNC B0 ;  /* 0x0000000000007941 */ /* 0x000fea0003800000 */
.L_x_5603:
[----:B------:R-:W-:Y:S04]  /*0410*/  BSSY B0, `(.L_x_5605) ;  /* 0x0000008000007945 */ /* 0x000fe80003800000 */
[----:B------:R-:W-:Y:S05]  /*0420*/  @P1 BRA `(.L_x_5606) ;  /* 0x0000000000181947 */ /* 0x000fea0003800000 */
[----:B-----5:R-:W-:Y:S02]  /*0430*/  HADD2.F32 R4, -RZ, R4.H0_H0 ;  /* 0x20000004ff047230 */ /* 0x020fe40000004100 */
[----:B--2---:R-:W-:-:S03]  /*0440*/  IMAD.U32 R17, RZ, RZ, UR6 ;  /* 0x00000006ff117e24 */ /* 0x004fc6000f8e00ff */
[----:B------:R-:W-:-:S13]  /*0450*/  FSETP.NEU.FTZ.AND P1, PT, R4, RZ, PT ;  /* 0x000000ff0400720b */ /* 0x000fda0003f3d000 */
[----:B------:R-:W-:-:S04]  /*0460*/  @P1 FSET.BF.GT.FTZ.AND R4, R4, RZ, PT ;  /* 0x000000ff0404120a */ /* 0x000fc80003814000 */
[----:B------:R-:W-:-:S04]  /*0470*/  @P1 F2FP.F16.F32.PACK_AB R4, RZ, R4 ;  /* 0x00000004ff04123e */ /* 0x000fc800000000ff */
[----:B------:R-:W-:-:S07]  /*0480*/  @P1 PRMT R17, R4, 0x7610, R17 ;  /* 0x0000761004111816 */ /* 0x000fce0000000011 */
.L_x_5606:
[----:B------:R-:W-:Y:S05]  /*0490*/  BSYNC B0 ;  /* 0x0000000000007941 */ /* 0x000fea0003800000 */
.L_x_5605:
        /* <DEDUP_REMOVED lines=13> */
.L_x_5608:
[----:B------:R-:W-:Y:S05]  /*0570*/  BSYNC B0 ;  /* 0x0000000000007941 */ /* 0x000fea0003800000 */
.L_x_5607:
[----:B------:R-:W-:Y:S01]  /*0580*/  ISETP.GE.AND P1, PT, R7, R2, PT ;  /* 0x000000020700720c */ /* 0x000fe20003f26270 */
[----:B-----5:R-:W-:-:S05]  /*0590*/  HADD2.F32 R3, -RZ, R3.H0_H0 ;  /* 0x20000003ff037230 */ /* 0x020fca0000004100 */
[----:B------:R-:W-:-:S07]  /*05a0*/  FSETP.NEU.FTZ.AND P0, PT, R3, RZ, PT ;  /* 0x000000ff0300720b */ /* 0x000fce0003f1d000 */
[----:B------:R-:W-:Y:S06]  /*05b0*/  @P1 EXIT ;  /* 0x000000000000194d */ /* 0x000fec0003800000 */
[----:B01----:R-:W0:Y:S01]  /*05c0*/  LDC.64 R10, c[0x0][0x218] ;  /* 0x00008600ff0a7b82 */ /* 0x003e220000000a00 */
[----:B------:R-:W-:-:S13]  /*05d0*/  ISETP.GE.OR P0, PT, R9, R2, !P0 ;  /* 0x000000020900720c */ /* 0x000fda0004706670 */
[----:B------:R-:W-:-:S04]  /*05e0*/  @!P0 FSET.BF.GT.FTZ.AND R3, R3, RZ, PT ;  /* 0x000000ff0303820a */ /* 0x000fc80003814000 */
[----:B------:R-:W-:Y:S01]  /*05f0*/  @!P0 F2FP.F16.F32.PACK_AB R2, RZ, R3 ;  /* 0x00000003ff02823e */ /* 0x000fe200000000ff */
[----:B------:R-:W-:-:S03]  /*0600*/  IMAD R3, R0, 0x200, R7 ;  /* 0x0000020000037824 */ /* 0x000fc600078e0207 */
[----:B------:R-:W-:Y:S01]  /*0610*/  @!P0 PRMT R5, R2, 0x7610, R5 ;  /* 0x0000761002058816 */ /* 0x000fe20000000005 */
[----:B0-----:R-:W-:-:S05]  /*0620*/  IMAD.WIDE.U32 R2, R3, 0x2, R10 ;  /* 0x0000000203027825 */ /* 0x001fca00078e000a */
[----:B------:R-:W-:Y:S01]  /*0630*/  STG.E.U16 desc[UR4][R2.64], R5 ;  /* 0x0000000502007986 */ /* 0x000fe2000c101504 */
[----:B------:R-:W-:Y:S05]  /*0640*/  EXIT ;  /* 0x000000000000794d */ /* 0x000fea0003800000 */
.L_x_5609:
        /* <DEDUP_REMOVED lines=11> */
.L_x_32067:


//--------------------- .text._ZN2at6native29vectorized_elementwise_kernelILi2ENS0_13BUnaryFunctorIN3c104HalfES4_S4_ZZZNS0_21heaviside_kernel_cudaERNS_18TensorIteratorBaseEENKUlvE_clEvENKUlvE6_clEvEUlS4_S4_E_EESt5arrayIPcLm2EEEEviT0_T1_ --------------------------
	.section	.text._ZN2at6native29vectorized_elementwise_kernelILi2ENS0_13BUnaryFunctorIN3c104HalfES4_S4_ZZZNS0_21heaviside_kernel_cudaERNS_18TensorIteratorBaseEENKUlvE_clEvENKUlvE6_clEvEUlS4_S4_E_EESt5arrayIPcLm2EEEEviT0_T1_,"ax",@progbits
	.align	128
        .global         _ZN2at6native29vectorized_elementwise_kernelILi2ENS0_13BUnaryFunctorIN3c104HalfES4_S4_ZZZNS0_21heaviside_kernel_cudaERNS_18TensorIteratorBaseEENKUlvE_clEvENKUlvE6_clEvEUlS4_S4_E_EESt5arrayIPcLm2EEEEviT0_T1_
        .type           _ZN2at6native29vectorized_elementwise_kernelILi2ENS0_13BUnaryFunctorIN3c104HalfES4_S4_ZZZNS0_21heaviside_kernel_cudaERNS_18TensorIteratorBaseEENKUlvE_clEvENKUlvE6_clEvEUlS4_S4_E_EESt5arrayIPcLm2EEEEviT0_T1_,@function
        .size           _ZN2at6native29vectorized_elementwise_kernelILi2ENS0_13BUnaryFunctorIN3c104HalfES4_S4_ZZZNS0_21heaviside_kernel_cudaERNS_18TensorIteratorBaseEENKUlvE_clEvENKUlvE6_clEvEUlS4_S4_E_EESt5arrayIPcLm2EEEEviT0_T1_,(.L_x_32068 - _ZN2at6native29vectorized_elementwise_kernelILi2ENS0_13BUnaryFunctorIN3c104HalfES4_S4_ZZZNS0_21heaviside_kernel_cudaERNS_18TensorIteratorBaseEENKUlvE_clEvENKUlvE6_clEvEUlS4_S4_E_EESt5arrayIPcLm2EEEEviT0_T1_)
        .other          _ZN2at6native29vectorized_elementwise_kernelILi2ENS0_13BUnaryFunctorIN3c104HalfES4_S4_ZZZNS0_21heaviside_kernel_cudaERNS_18TensorIteratorBaseEENKUlvE_clEvENKUlvE6_clEvEUlS4_S4_E_EESt5arrayIPcLm2EEEEviT0_T1_,@"STO_CUDA_ENTRY STV_DEFAULT"
_ZN2at6native29vectorized_elementwise_kernelILi2ENS0_13BUnaryFunctorIN3c104HalfES4_S4_ZZZNS0_21heaviside_kernel_cudaERNS_18TensorIteratorBaseEENKUlvE_clEvENKUlvE6_clEvEUlS4_S4_E_EESt5arrayIPcLm2EEEEviT0_T1_:
.text._ZN2at6native29vectorized_elementwise_kernelILi2ENS0_13BUnaryFunctorIN3c104HalfES4_S4_ZZZNS0_21heaviside_kernel_cudaERNS_18TensorIteratorBaseEENKUlvE_clEvENKUlvE6_clEvEUlS4_S4_E_EESt5arrayIPcLm2EEEEviT0_T1_:
        /* <DEDUP_REMOVED lines=18> */
[----:B--2---:R-:W-:-:S02]  /*0120*/  HADD2.F32 R4, -RZ, R5.H0_H0 ;  /* 0x20000005ff047230 */ /* 0x004fc40000004100 */
[----:B------:R-:W-:Y:S02]  /*0130*/  HADD2.F32 R5, -RZ, R5.H1_H1 ;  /* 0x30000005ff057230 */ /* 0x000fe40000004100 */
[--C-:B---3--:R-:W-:Y:S01]  /*0140*/  HADD2.F32 R6, -RZ, R7.reuse.H0_H0 ;  /* 0x20000007ff067230 */ /* 0x108fe20000004100 */
[----:B------:R-:W-:Y:S01]  /*0150*/  FSETP.NEU.FTZ.AND P3, PT, R4, RZ, PT ;  /* 0x000000ff0400720b */ /* 0x000fe20003f7d000 */
[----:B------:R-:W-:Y:S01]  /*0160*/  HADD2.F32 R7, -RZ, R7.H1_H1 ;  /* 0x30000007ff077230 */ /* 0x000fe20000004100 */
[----:B------:R-:W-:Y:S01]  /*0170*/  FSETP.NEU.FTZ.AND P2, PT, R5, RZ, PT ;  /* 0x000000ff0500720b */ /* 0x000fe20003f5d000 */
[--C-:B----4-:R-:W-:Y:S01]  /*0180*/  HADD2.F32 R8, -RZ, R9.reuse.H0_H0 ;  /* 0x20000009ff087230 */ /* 0x110fe20000004100 */
[----:B------:R-:W-:Y:S01]  /*0190*/  FSETP.NEU.FTZ.AND P1, PT, R6, RZ, PT ;  /* 0x000000ff0600720b */ /* 0x000fe20003f3d000 */
[----:B------:R-:W-:Y:S01]  /*01a0*/  HADD2.F32 R9, -RZ, R9.H1_H1 ;  /* 0x30000009ff097230 */ /* 0x000fe20000004100 */
[----:B------:R-:W-:Y:S01]  /*01b0*/  FSETP.NEU.FTZ.AND P0, PT, R7, RZ, PT ;  /* 0x000000ff0700720b */ /* 0x000fe20003f1d000 */
[----:B-----5:R-:W-:-:S02]  /*01c0*/  HADD2.F32 R11, -RZ, R13.H0_H0 ;  /* 0x2000000dff0b7230 */ /* 0x020fc40000004100 */
[----:B------:R-:W-:Y:S01]  /*01d0*/  HADD2.F32 R13, -RZ, R13.H1_H1 ;  /* 0x3000000dff0d7230 */ /* 0x000fe20000004100 */
[----:B------:R-:W-:Y:S02]  /*01e0*/  FSETP.NEU.FTZ.AND P4, PT, R9, RZ, PT ;  /* 0x000000ff0900720b */ /* 0x000fe40003f9d000 */
[----:B------:R-:W-:Y:S02]  /*01f0*/  FSETP.NEU.FTZ.AND P5, PT, R11, RZ, PT ;  /* 0x000000ff0b00720b */ /* 0x000fe40003fbd000 */
[----:B------:R-:W-:Y:S02]  /*0200*/  @P3 FSET.BF.GT.FTZ.AND R4, R4, RZ, PT ;  /* 0x000000ff0404320a */ /* 0x000fe40003814000 */
[----:B------:R-:W-:Y:S02]  /*0210*/  FSETP.NEU.FTZ.AND P6, PT, R13, RZ, PT ;  /* 0x000000ff0d00720b */ /* 0x000fe40003fdd000 */
[----:B------:R-:W-:Y:S01]  /*0220*/  @P3 F2FP.F16.F32.PACK_AB R3, RZ, R4 ;  /* 0x00000004ff03323e */ /* 0x000fe200000000ff */
[----:B------:R-:W-:Y:S01]  /*0230*/  IMAD.U32 R4, RZ, RZ, UR6 ;  /* 0x00000006ff047e24 */ /* 0x000fe2000f8e00ff */
[----:B------:R-:W-:-:S02]  /*0240*/  @P1 FSET.BF.GT.FTZ.AND R6, R6, RZ, PT ;  /* 0x000000ff0606120a */ /* 0x000fc40003814000 */
[----:B------:R-:W-:Y:S02]  /*0250*/  @P0 FSET.BF.GT.FTZ.AND R7, R7, RZ, PT ;  /* 0x000000ff0707020a */ /* 0x000fe40003814000 */
[----:B------:R-:W-:Y:S02]  /*0260*/  @P3 PRMT R4, R3, 0x7610, R4 ;  /* 0x0000761003043816 */ /* 0x000fe40000000004 */
[----:B------:R-:W0:Y:S01]  /*0270*/  LDC.64 R2, c[0x0][0x218] ;  /* 0x00008600ff027b82 */ /* 0x000e220000000a00 */
[----:B------:R-:W-:Y:S02]  /*0280*/  FSETP.NEU.FTZ.AND P3, PT, R8, RZ, PT ;  /* 0x000000ff0800720b */ /* 0x000fe40003f7d000 */
[----:B------:R-:W-:Y:S02]  /*0290*/  @P2 FSET.BF.GT.FTZ.AND R5, R5, RZ, PT ;  /* 0x000000ff0505220a */ /* 0x000fe40003814000 */
[----:B------:R-:W-:Y:S01]  /*02a0*/  @P1 F2FP.F16.F32.PACK_AB R15, RZ, R6 ;  /* 0x00000006ff0f123e */ /* 0x000fe200000000ff */
[----:B------:R-:W-:Y:S01]  /*02b0*/  IMAD.U32 R6, RZ, RZ, UR6 ;  /* 0x00000006ff067e24 */ /* 0x000fe2000f8e00ff */
[----:B------:R-:W-:Y:S01]  /*02c0*/  @P0 F2FP.F16.F32.PACK_AB R16, RZ, R7 ;  /* 0x00000007ff10023e */ /* 0x000fe200000000ff */
[----:B------:R-:W-:Y:S01]  /*02d0*/  IMAD.U32 R7, RZ, RZ, UR6 ;  /* 0x00000006ff077e24 */ /* 0x000fe2000f8e00ff */
[----:B------:R-:W-:Y:S01]  /*02e0*/  @P2 F2FP.F16.F32.PACK_AB R14, RZ, R5 ;  /* 0x00000005ff0e223e */ /* 0x000fe200000000ff */
[----:B------:R-:W-:Y:S01]  /*02f0*/  IMAD.U32 R5, RZ, RZ, UR6 ;  /* 0x00000006ff057e24 */ /* 0x000fe2000f8e00ff */
[----:B------:R-:W-:-:S02]  /*0300*/  @P4 FSET.BF.GT.FTZ.AND R9, R9, RZ, PT ;  /* 0x000000ff0909420a */ /* 0x000fc40003814000 */
[----:B------:R-:W-:Y:S02]  /*0310*/  @P5 FSET.BF.GT.FTZ.AND R11, R11, RZ, PT ;  /* 0x000000ff0b0b520a */ /* 0x000fe40003814000 */
[----:B------:R-:W-:Y:S02]  /*0320*/  @P3 FSET.BF.GT.FTZ.AND R8, R8, RZ, PT ;  /* 0x000000ff0808320a */ /* 0x000fe40003814000 */
[----:B------:R-:W-:Y:S02]  /*0330*/  @P6 FSET.BF.GT.FTZ.AND R13, R13, RZ, PT ;  /* 0x000000ff0d0d620a */ /* 0x000fe40003814000 */
[----:B------:R-:W-:Y:S02]  /*0340*/  @P2 PRMT R7, R14, 0x7610, R7 ;  /* 0x000076100e072816 */ /* 0x000fe40000000007 */
[----:B------:R-:W-:Y:S02]  /*0350*/  @P1 PRMT R6, R15, 0x7610, R6 ;  /* 0x000076100f061816 */ /* 0x000fe40000000006 */
[----:B------:R-:W-:Y:S01]  /*0360*/  @P4 F2FP.F16.F32.PACK_AB R14, RZ, R9 ;  /* 0x00000009ff0e423e */ /* 0x000fe200000000ff */
[----:B0-----:R-:W-:Y:S01]  /*0370*/  IMAD.WIDE.U32 R2, R10, 0x2, R2 ;  /* 0x000000020a027825 */ /* 0x001fe200078e0002 */
[----:B------:R-:W-:-:S02]  /*0380*/  @P3 F2FP.F16.F32.PACK_AB R10, RZ, R8 ;  /* 0x00000008ff0a323e */ /* 0x000fc400000000ff */
[----:B------:R-:W-:Y:S01]  /*0390*/  @P5 F2FP.F16.F32.PACK_AB R15, RZ, R11 ;  /* 0x0000000bff0f523e */ /* 0x000fe200000000ff */
[----:B------:R-:W-:Y:S01]  /*03a0*/  IMAD.U32 R8, RZ, RZ, UR6 ;  /* 0x00000006ff087e24 */ /* 0x000fe2000f8e00ff */
[----:B------:R-:W-:Y:S01]  /*03b0*/  @P6 F2FP.F16.F32.PACK_AB R13, RZ, R13 ;  /* 0x0000000dff0d623e */ /* 0x000fe200000000ff */
[----:B------:R-:W-:Y:S01]  /*03c0*/  IMAD.U32 R9, RZ, RZ, UR6 ;  /* 0x00000006ff097e24 */ /* 0x000fe2000f8e00ff */
[----:B------:R-:W-:Y:S01]  /*03d0*/  @P0 PRMT R5, R16, 0x7610, R5 ;  /* 0x0000761010050816 */ /* 0x000fe20000000005 */
[----:B------:R-:W-:Y:S01]  /*03e0*/  IMAD.U32 R11, RZ, RZ, UR6 ;  /* 0x00000006ff0b7e24 */ /* 0x000fe2000f8e00ff */
[----:B------:R-:W-:Y:S01]  /*03f0*/  @P3 PRMT R8, R10, 0x7610, R8 ;  /* 0x000076100a083816 */ /* 0x000fe20000000008 */
[----:B------:R-:W-:Y:S01]  /*0400*/  IMAD.WIDE R2, R0, 0x4, R2 ;  /* 0x0000000400027825 */ /* 0x000fe200078e0202 */
[----:B------:R-:W-:Y:S02]  /*0410*/  @P4 PRMT R9, R14, 0x7610, R9 ;  /* 0x000076100e094816 */ /* 0x000fe40000000009 */
[----:B------:R-:W-:-:S02]  /*0420*/  @P5 PRMT R11, R15, 0x7610, R11 ;  /* 0x000076100f0b5816 */ /* 0x000fc4000000000b */
[----:B------:R-:W-:Y:S02]  /*0430*/  @P6 PRMT R12, R13, 0x7610, R12 ;  /* 0x000076100d0c6816 */ /* 0x000fe4000000000c */
[----:B------:R-:W-:Y:S02]  /*0440*/  PRMT R7, R4, 0x5410, R7 ;  /* 0x0000541004077816 */ /* 0x000fe40000000007 */
[----:B------:R-:W-:Y:S02]  /*0450*/  PRMT R5, R6, 0x5410, R5 ;  /* 0x0000541006057816 */ /* 0x000fe40000000005 */
[----:B------:R-:W-:Y:S01]  /*0460*/  PRMT R9, R8, 0x5410, R9 ;  /* 0x0000541008097816 */ /* 0x000fe20000000009 */
[----:B------:R-:W-:Y:S01]  /*0470*/  STG.E desc[UR4][R2.64], R7 ;  /* 0x0000000702007986 */ /* 0x000fe2000c101904 */
[----:B------:R-:W-:-:S03]  /*0480*/  PRMT R11, R11, 0x5410, R12 ;  /* 0x000054100b0b7816 */ /* 0x000fc6000000000c */
[----:B------:R-:W-:Y:S04]  /*0490*/  STG.E desc[UR4][R2.64+0x200], R5 ;  /* 0x0002000502007986 */ /* 0x000fe8000c101904 */
[----:B------:R-:W-:Y:S04]  /*04a0*/  STG.E desc[UR4][R2.64+0x400], R9 ;  /* 0x0004000902007986 */ /* 0x000fe8000c101904 */
[----:B------:R-:W-:Y:S01]  /*04b0*/  STG.E desc[UR4][R2.64+0x600], R11 ;  /* 0x0006000b02007986 */ /* 0x000fe2000c101904 */
[----:B------:R-:W-:Y:S05]  /*04c0*/  EXIT ;  /* 0x000000000000794d */ /* 0x000fea0003800000 */
.L_x_5610:
        /* <DEDUP_REMOVED lines=69> */
[----:B------:R-:W-:Y:S01]  /*0920*/  HADD2.F32 R22, -RZ, R22.H0_H0 ;  /* 0x20000016ff167230 */ /* 0x000fe20000004100 */
[----:B0-----:R-:W-:Y:S11]  /*0930*/  @P6 BRA `(.L_x_5612) ;  /* 0x0000000000186947 */ /* 0x001ff60003800000 */
[----:B-----5:R-:W-:Y:S02]  /*0940*/  HADD2.F32 R14, -RZ, R14.H0_H0 ;  /* 0x2000000eff0e7230 */ /* 0x020fe40000004100 */
[----:B------:R-:W-:-:S03]  /*0950*/  IMAD.U32 R17, RZ, RZ, UR6 ;  /* 0x00000006ff117e24 */ /* 0x000fc6000f8e00ff */
[----:B------:R-:W-:-:S13]  /*0960*/  FSETP.NEU.FTZ.AND P0, PT, R14, RZ, PT ;  /* 0x000000ff0e00720b */ /* 0x000fda0003f1d000 */
[----:B------:R-:W-:-:S04]  /*0970*/  @P0 FSET.BF.GT.FTZ.AND R14, R14, RZ, PT ;  /* 0x000000ff0e0e020a */ /* 0x000fc80003814000 */
[----:B------:R-:W-:-:S04]  /*0980*/  @P0 F2FP.F16.F32.PACK_AB R14, RZ, R14 ;  /* 0x0000000eff0e023e */ /* 0x000fc800000000ff */
[----:B------:R-:W-:-:S07]  /*0990*/  @P0 PRMT R17, R14, 0x7610, R17 ;  /* 0x000076100e110816 */ /* 0x000fce0000000011 */
.L_x_5612:
[----:B------:R-:W-:Y:S05]  /*09a0*/  BSYNC B0 ;  /* 0x0000000000007941 */ /* 0x000fea0003800000 */
.L_x_5611:
[----:B------:R-:W-:Y:S01]  /*09b0*/  BSSY B0, `(.L_x_5613) ;  /* 0x000000b000007945 */ /* 0x000fe20003800000 */
[----:B------:R-:W-:Y:S01]  /*09c0*/  FSETP.NEU.FTZ.AND P0, PT, R22, RZ, PT ;  /* 0x000000ff1600720b */ /* 0x000fe20003f1d000 */
[C---:B------:R-:W-:Y:S02]  /*09d0*/  VIADD R4, R13.reuse, 0x300 ;  /* 0x000003000d047836 */ /* 0x040fe40000000000 */
[----:B------:R-:W-:Y:S01]  /*09e0*/  VIADD R6, R13, 0x380 ;  /* 0x000003800d067836 */ /* 0x000fe20000000000 */
[----:B------:R-:W-:Y:S09]  /*09f0*/  @P1 BRA `(.L_x_5614) ;  /* 0x0000000000181947 */ /* 0x000ff20003800000 */
[----:B-----5:R-:W-:Y:S02]  /*0a00*/  HADD2.F32 R9, -RZ, R9.H0_H0 ;  /* 0x20000009ff097230 */ /* 0x020fe40000004100 */
[----:B------:R-:W-:-:S03]  /*0a10*/  IMAD.U32 R7, RZ, RZ, UR6 ;  /* 0x00000006ff077e24 */ /* 0x000fc6000f8e00ff */
[----:B------:R-:W-:-:S13]  /*0a20*/  FSETP.NEU.FTZ.AND P1, PT, R9, RZ, PT ;  /* 0x000000ff0900720b */ /* 0x000fda0003f3d000 */
[----:B------:R-:W-:-:S04]  /*0a30*/  @P1 FSET.BF.GT.FTZ.AND R9, R9, RZ, PT ;  /* 0x000000ff0909120a */ /* 0x000fc80003814000 */
[----:B------:R-:W-:-:S04]  /*0a40*/  @P1 F2FP.F16.F32.PACK_AB R9, RZ, R9 ;  /* 0x00000009ff09123e */ /* 0x000fc800000000ff */
[----:B------:R-:W-:-:S07]  /*0a50*/  @P1 PRMT R7, R9, 0x7610, R7 ;  /* 0x0000761009071816 */ /* 0x000fce0000000007 */
.L_x_5614:
[----:B------:R-:W-:Y:S05]  /*0a60*/  BSYNC B0 ;  /* 0x0000000000007941 */ /* 0x000fea0003800000 */
.L_x_5613:
[----:B------:R-:W-:Y:S01]  /*0a70*/  @!P6 IMAD.IADD R5, R10, 0x1, R13 ;  /* 0x000000010a05e824 */ /* 0x000fe200078e020d */
[----:B------:R-:W-:Y:S01]  /*0a80*/  BSSY B0, `(.L_x_5615) ;  /* 0x000000b000007945 */ /* 0x000fe20003800000 */
[-C--:B------:R-:W-:Y:S02]  /*0a90*/  ISETP.GE.AND P1, PT, R4, R11.reuse, PT ;  /* 0x0000000b0400720c */ /* 0x080fe40003f26270 */
[----:B------:R-:W-:Y:S01]  /*0aa0*/  ISETP.GE.OR P0, PT, R6, R11, !P0 ;  /* 0x0000000b0600720c */ /* 0x000fe20004706670 */
[----:B------:R-:W-:Y:S01]  /*0ab0*/  @!P6 IMAD.WIDE.U32 R2, R5, 0x2, R2 ;  /* 0x000000020502e825 */ /* 0x000fe200078e0002 */
[----:B------:R-:W-:Y:S11]  /*0ac0*/  @P5 BRA `(.L_x_5616) ;  /* 0x0000000000185947 */ /* 0x000ff60003800000 */
[----:B-----5:R-:W-:-:S05]  /*0ad0*/  HADD2.F32 R8, -RZ, R8.H0_H0 ;  /* 0x20000008ff087230 */ /* 0x020fca0000004100 */
[----:B------:R-:W-:-:S13]  /*0ae0*/  FSETP.NEU.FTZ.AND P5, PT, R8, RZ, PT ;  /* 0x000000ff0800720b */ /* 0x000fda0003fbd000 */
[----:B------:R-:W-:Y:S01]  /*0af0*/  @P5 FSET.BF.GT.FTZ.AND R4, R8, RZ, PT ;  /* 0x000000ff0804520a */ /* 0x000fe20003814000 */
[----:B------:R-:W-:-:S03]  /*0b00*/  IMAD.U32 R8, RZ, RZ, UR6 ;  /* 0x00000006ff087e24 */ /* 0x000fc6000f8e00ff */
[----:B------:R-:W-:-:S04]  /*0b10*/  @P5 F2FP.F16.F32.PACK_AB R4, RZ, R4 ;  /* 0x00000004ff04523e */ /* 0x000fc800000000ff */
[----:B------:R-:W-:-:S07]  /*0b20*/  @P5 PRMT R8, R4, 0x7610, R8 ;  /* 0x0000761004085816 */ /* 0x000fce0000000008 */
.L_x_5616:
[----:B------:R-:W-:Y:S05]  /*0b30*/  BSYNC B0 ;  /* 0x0000000000007941 */ /* 0x000fea0003800000 */
.L_x_5615:
[----:B------:R-:W-:Y:S04]  /*0b40*/  BSSY B0, `(.L_x_5617) ;  /* 0x0000008000007945 */ /* 0x000fe80003800000 */
[----:B------:R-:W-:Y:S05]  /*0b50*/  @P4 BRA `(.L_x_5618) ;  /* 0x0000000000184947 */ /* 0x000fea0003800000 */
[----:B-----5:R-:W-:-:S05]  /*0b60*/  HADD2.F32 R0, -RZ, R0.H0_H0 ;  /* 0x20000000ff007230 */ /* 0x020fca0000004100 */
[----:B------:R-:W-:-:S13]  /*0b70*/  FSETP.NEU.FTZ.AND P4, PT, R0, RZ, PT ;  /* 0x000000ff0000720b */ /* 0x000fda0003f9d000 */
[----:B------:R-:W-:Y:S01]  /*0b80*/  @P4 FSET.BF.GT.FTZ.AND R4, R0, RZ, PT ;  /* 0x000000ff0004420a */ /* 0x000fe20003814000 */
[----:B------:R-:W-:-:S03]  /*0b90*/  IMAD.U32 R0, RZ, RZ, UR6 ;  /* 0x00000006ff007e24 */ /* 0x000fc6000f8e00ff */
[----:B------:R-:W-:-:S04]  /*0ba0*/  @P4 F2FP.F16.F32.PACK_AB R4, RZ, R4 ;  /* 0x00000004ff04423e */ /* 0x000fc800000000ff */
[----:B------:R-:W-:-:S07]  /*0bb0*/  @P4 PRMT R0, R4, 0x7610, R0 ;  /* 0x0000761004004816 */ /* 0x000fce0000000000 */
.L_x_5618:
[----:B------:R-:W-:Y:S05]  /*0bc0*/  BSYNC B0 ;  /* 0x0000000000007941 */ /* 0x000fea0003800000 */
.L_x_5617:
[----:B------:R-:W-:Y:S04]  /*0bd0*/  BSSY B0, `(.L_x_5619) ;  /* 0x0000008000007945 */ /* 0x000fe80003800000 */
[----:B------:R-:W-:Y:S05]  /*0be0*/  @P3 BRA `(.L_x_5620) ;  /* 0x0000000000183947 */ /* 0x000fea0003800000 */
[----:B-----5:R-:W-:Y:S02]  /*0bf0*/  HADD2.F32 R20, -RZ, R20.H0_H0 ;  /* 0x20000014ff147230 */ /* 0x020fe40000004100 */
[----:B------:R-:W-:-:S03]  /*0c00*/  IMAD.U32 R5, RZ, RZ, UR6 ;  /* 0x00000006ff057e24 */ /* 0x000fc6000f8e00ff */
[----:B------:R-:W-:-:S13]  /*0c10*/  FSETP.NEU.FTZ.AND P3, PT, R20, RZ, PT ;  /* 0x000000ff1400720b */ /* 0x000fda0003f7d000 */
[----:B------:R-:W-:-:S04]  /*0c20*/  @P3 FSET.BF.GT.FTZ.AND R20, R20, RZ, PT ;  /* 0x000000ff1414320a */ /* 0x000fc80003814000 */
[----:B------:R-:W-:-:S04]  /*0c30*/  @P3 F2FP.F16.F32.PACK_AB R20, RZ, R20 ;  /* 0x00000014ff14323e */ /* 0x000fc800000000ff */
[----:B------:R-:W-:-:S07]  /*0c40*/  @P3 PRMT R5, R20, 0x7610, R5 ;  /* 0x0000761014053816 */ /* 0x000fce0000000005 */
.L_x_5620:
[----:B------:R-:W-:Y:S05]  /*0c50*/  BSYNC B0 ;  /* 0x0000000000007941 */ /* 0x000fea0003800000 */
.L_x_5619:
        /* <DEDUP_REMOVED lines=8> */
.L_x_5622:
[----:B------:R-:W-:Y:S05]  /*0ce0*/  BSYNC B0 ;  /* 0x0000000000007941 */ /* 0x000fea0003800000 */
.L_x_5621:
        /* <DEDUP_REMOVED lines=8> */
.L_x_5624:
[----:B------:R-:W-:Y:S05]  /*0d70*/  BSYNC B0 ;  /* 0x0000000000007941 */ /* 0x000fea0003800000 */
.L_x_5623:
[----:B------:R0:W-:Y:S01]  /*0d80*/  @!P6 STG.E.U16 desc[UR4][R2.64], R17 ;  /* 0x000000110200e986 */ /* 0x0001e2000c101504 */
[----:B------:R-:W-:Y:S01]  /*0d90*/  @!P6 VIADD R13, R13, 0x80 ;  /* 0x000000800d0de836 */ /* 0x000fe20000000000 */
[----:B------:R-:W-:Y:S01]  /*0da0*/  @!P0 FSET.BF.GT.FTZ.AND R22, R22, RZ, PT ;  /* 0x000000ff1616820a */ /* 0x000fe20003814000 */
[----:B------:R-:W-:Y:S04]  /*0db0*/  BSSY B0, `(.L_x_5625) ;  /* 0x000002f000007945 */ /* 0x000fe80003800000 */
[----:B------:R-:W-:Y:S01]  /*0dc0*/  BSSY B1, `(.L_x_5626) ;  /* 0x0000027000017945 */ /* 0x000fe20003800000 */
[----:B------:R-:W-:Y:S02]  /*0dd0*/  ISETP.GE.AND P1, PT, R13, R11, PT ;  /* 0x0000000b0d00720c */ /* 0x000fe40003f26270 */
[----:B------:R-:W-:-:S04]  /*0de0*/  @!P0 F2FP.F16.F32.PACK_AB R22, RZ, R22 ;  /* 0x00000016ff16823e */ /* 0x000fc800000000ff */
        /* <DEDUP_REMOVED lines=14> */
.L_x_5627:
[----:B------:R-:W-:-:S13]  /*0ed0*/  ISETP.GE.AND P0, PT, R13, R11, PT ;  /* 0x0000000b0d00720c */ /* 0x000fda0003f06270 */
[----:B------:R-:W-:Y:S05]  /*0ee0*/  @P0 BRA `(.L_x_5629) ;  /* 0x0000000000300947 */ /* 0x000fea0003800000 */
[----:B0-----:R-:W0:Y:S01]  /*0ef0*/  LDC.64 R2, c[0x0][0x218] ;  /* 0x00008600ff027b82 */ /* 0x001e220000000a00 */
[----:B------:R-:W-:Y:S02]  /*0f00*/  IMAD.IADD R7, R10, 0x1, R13 ;  /* 0x000000010a077824 */ /* 0x000fe400078e020d */
[----:B------:R-:W-:Y:S02]  /*0f10*/  VIADD R13, R13, 0x80 ;  /* 0x000000800d0d7836 */ /* 0x000fe40000000000 */
[----:B0-----:R-:W-:-:S05]  /*0f20*/  IMAD.WIDE.U32 R2, R7, 0x2, R2 ;  /* 0x0000000207027825 */ /* 0x001fca00078e0002 */
[----:B-----5:R1:W-:Y:S02]  /*0f30*/  STG.E.U16 desc[UR4][R2.64], R0 ;  /* 0x0000000002007986 */ /* 0x0203e4000c101504 */
.L_x_5628:
[----:B------:R-:W-:-:S13]  /*0f40*/  ISETP.GE.AND P0, PT, R13, R11, PT ;  /* 0x0000000b0d00720c */ /* 0x000fda0003f06270 */
[----:B------:R-:W-:Y:S05]  /*0f50*/  @P0 BRA `(.L_x_5630) ;  /* 0x0000000000340947 */ /* 0x000fea0003800000 */
[----:B01----:R-:W0:Y:S01]  /*0f60*/  LDC.64 R2, c[0x0][0x218] ;  /* 0x00008600ff027b82 */ /* 0x003e220000000a00 */
[----:B------:R-:W-:Y:S02]  /*0f70*/  IMAD.IADD R7, R10, 0x1, R13 ;  /* 0x000000010a077824 */ /* 0x000fe400078e020d */
[----:B------:R-:W-:Y:S02]  /*0f80*/  VIADD R13, R13, 0x80 ;  /* 0x000000800d0d7836 */ /* 0x000fe40000000000 */
[----:B0-----:R-:W-:-:S05]  /*0f90*/  IMAD.WIDE.U32 R2, R7, 0x2, R2 ;  /* 0x0000000207027825 */ /* 0x001fca00078e0002 */
[----:B------:R1:W-:Y:S02]  /*0fa0*/  STG.E.U16 desc[UR4][R2.64], R5 ;  /* 0x0000000502007986 */ /* 0x0003e4000c101504 */
.L_x_5629:
        /* <DEDUP_REMOVED lines=8> */
.L_x_5630:
[----:B------:R-:W-:Y:S05]  /*1030*/  BSYNC B1 ;  /* 0x0000000000017941 */ /* 0x000fea0003800000 */
.L_x_5626:
[----:B------:R-:W-:-:S13]  /*1040*/  ISETP.GE.AND P0, PT, R13, R11, PT ;  /* 0x0000000b0d00720c */ /* 0x000fda0003f06270 */
[----:B012---:R-:W0:Y:S01]  /*1050*/  @!P0 LDC.64 R2, c[0x0][0x218] ;  /* 0x00008600ff028b82 */ /* 0x007e220000000a00 */
[----:B------:R-:W-:Y:S02]  /*1060*/  @!P0 IMAD.IADD R5, R10, 0x1, R13 ;  /* 0x000000010a058824 */ /* 0x000fe400078e020d */
[----:B------:R-:W-:Y:S02]  /*1070*/  @!P0 VIADD R13, R13, 0x80 ;  /* 0x000000800d0d8836 */ /* 0x000fe40000000000 */
[----:B0-----:R-:W-:-:S05]  /*1080*/  @!P0 IMAD.WIDE.U32 R2, R5, 0x2, R2 ;  /* 0x0000000205028825 */ /* 0x001fca00078e0002 */
[----:B------:R2:W-:Y:S02]  /*1090*/  @!P0 STG.E.U16 desc[UR4][R2.64], R6 ;  /* 0x0000000602008986 */ /* 0x0005e4000c101504 */
.L_x_5631:
[----:B------:R-:W-:Y:S05]  /*10a0*/  BSYNC B0 ;  /* 0x0000000000007941 */ /* 0x000fea0003800000 */
.L_x_5625:
        /* <DEDUP_REMOVED lines=8> */
.L_x_5632:
        /* <DEDUP_REMOVED lines=13> */
.L_x_32068:


//--------------------- .text._ZN2at6native29vectorized_elementwise_kernelILi4ENS0_13BUnaryFunctorIN3c104HalfES4_S4_ZZZNS0_21heaviside_kernel_cudaERNS_18TensorIteratorBaseEENKUlvE_clEvENKUlvE6_clEvEUlS4_S4_E_EESt5arrayIPcLm2EEEEviT0_T1_ --------------------------
	.section	.text._ZN2at6native29vectorized_elementwise_kernelILi4ENS0_13BUnaryFunctorIN3c104HalfES4_S4_ZZZNS0_21heaviside_kernel_cudaERNS_18TensorIteratorBaseEENKUlvE_clEvENKUlvE6_clEvEUlS4_S4_E_EESt5arrayIPcLm2EEEEviT0_T1_,"ax",@progbits
	.align	128
        .global         _ZN2at6native29vectorized_elementwise_kernelILi4ENS0_13BUnaryFunctorIN3c104HalfES4_S4_ZZZNS0_21heaviside_kernel_cudaERNS_18TensorIteratorBaseEENKUlvE_clEvENKUlvE6_clEvEUlS4_S4_E_EESt5arrayIPcLm2EEEEviT0_T1_
        .type           _ZN2at6native29vectorized_elementwise_kernelILi4ENS0_13BUnaryFunctorIN3c104HalfES4_S4_ZZZNS0_21heaviside_kernel_cudaERNS_18TensorIteratorBaseEENKUlvE_clEvENKUlvE6_clEvEUlS4_S4_E_EESt5arrayIPcLm2EEEEviT0_T1_,@function
        .size           _ZN2at6native29vectorized_elementwise_kernelILi4ENS0_13BUnaryFunctorIN3c104HalfES4_S4_ZZZNS0_21heaviside_kernel_cudaERNS_18TensorIteratorBaseEENKUlvE_clEvENKUlvE6_clEvEUlS4_S4_E_EESt5arrayIPcLm2EEEEviT0_T1_,(.L_x_32069 - _ZN2at6native29vectorized_elementwise_kernelILi4ENS0_13BUnaryFunctorIN3c104HalfES4_S4_ZZZNS0_21heaviside_kernel_cudaERNS_18TensorIteratorBaseEENKUlvE_clEvENKUlvE6_clEvEUlS4_S4_E_EESt5arrayIPcLm2EEEEviT0_T1_)
        .other          _ZN2at6native29vectorized_elementwise_kernelILi4ENS0_13BUnaryFunctorIN3c104HalfES4_S4_ZZZNS0_21heaviside_kernel_cudaERNS_18TensorIteratorBaseEENKUlvE_clEvENKUlvE6_clEvEUlS4_S4_E_EESt5arrayIPcLm2EEEEviT0_T1_,@"STO_CUDA_ENTRY STV_DEFAULT"
_ZN2at6native29vectorized_elementwise_kernelILi4ENS0_13BUnaryFunctorIN3c104HalfES4_S4_ZZZNS0_21heaviside_kernel_cudaERNS_18TensorIteratorBaseEENKUlvE_clEvENKUlvE6_clEvEUlS4_S4_E_EESt5arrayIPcLm2EEEEviT0_T1_:
.text._ZN2at6native29vectorized_elementwise_kernelILi4ENS0_13BUnaryFunctorIN3c104HalfES4_S4_ZZZNS0_21heaviside_kernel_cudaERNS_18TensorIteratorBaseEENKUlvE_clEvENKUlvE6_clEvEUlS4_S4_E_EESt5arrayIPcLm2EEEEviT0_T1_:
        /* <DEDUP_REMOVED lines=16> */
[--C-:B--2---:R-:W-:Y:S02]  /*0100*/  HADD2.F32 R6, -RZ, R8.reuse.H0_H0 ;  /* 0x20000008ff067230 */ /* 0x104fe40000004100 */
[----:B------:R-:W-:Y:S02]  /*0110*/  HADD2.F32 R7, -RZ, R8.H1_H1 ;  /* 0x30000008ff077230 */ /* 0x000fe40000004100 */
[--C-:B------:R-:W-:Y:S01]  /*0120*/  HADD2.F32 R8, -RZ, R9.reuse.H0_H0 ;  /* 0x20000009ff087230 */ /* 0x100fe20000004100 */
[----:B------:R-:W-:Y:S01]  /*0130*/  FSETP.NEU.FTZ.AND P3, PT, R6, RZ, PT ;  /* 0x000000ff0600720b */ /* 0x000fe20003f7d000 */
[----:B------:R-:W-:Y:S01]  /*0140*/  HADD2.F32 R9, -RZ, R9.H1_H1 ;  /* 0x30000009ff097230 */ /* 0x000fe20000004100 */
[----:B------:R-:W-:Y:S01]  /*0150*/  FSETP.NEU.FTZ.AND P2, PT, R7, RZ, PT ;  /* 0x000000ff0700720b */ /* 0x000fe20003f5d000 */
[--C-:B---3--:R-:W-:Y:S01]  /*0160*/  HADD2.F32 R11, -RZ, R4.reuse.H0_H0 ;  /* 0x20000004ff0b7230 */ /* 0x108fe20000004100 */
[----:B------:R-:W-:Y:S01]  /*0170*/  FSETP.NEU.FTZ.AND P1, PT, R8, RZ, PT ;  /* 0x000000ff0800720b */ /* 0x000fe20003f3d000 */
[----:B------:R-:W-:Y:S01]  /*0180*/  HADD2.F32 R13, -RZ, R4.H1_H1 ;  /* 0x30000004ff0d7230 */ /* 0x000fe20000004100 */
[----:B------:R-:W-:Y:S01]  /*0190*/  FSETP.NEU.FTZ.AND P0, PT, R9, RZ, PT ;  /* 0x000000ff0900720b */ /* 0x000fe20003f1d000 */
[----:B------:R-:W-:-:S02]  /*01a0*/  HADD2.F32 R14, -RZ, R5.H0_H0 ;  /* 0x20000005ff0e7230 */ /* 0x000fc40000004100 */
[----:B------:R-:W-:Y:S01]  /*01b0*/  HADD2.F32 R15, -RZ, R5.H1_H1 ;  /* 0x30000005ff0f7230 */ /* 0x000fe20000004100 */
[----:B------:R-:W-:Y:S01]  /*01c0*/  FSETP.NEU.FTZ.AND P4, PT, R13, RZ, PT ;  /* 0x000000ff0d00720b */ /* 0x000fe20003f9d000 */
[----:B------:R-:W-:Y:S01]  /*01d0*/  IMAD.U32 R5, RZ, RZ, UR6 ;  /* 0x00000006ff057e24 */ /* 0x000fe2000f8e00ff */
[----:B------:R-:W-:Y:S01]  /*01e0*/  FSETP.NEU.FTZ.AND P5, PT, R14, RZ, PT ;  /* 0x000000ff0e00720b */ /* 0x000fe20003fbd000 */
[----:B------:R-:W-:Y:S01]  /*01f0*/  IMAD.U32 R4, RZ, RZ, UR6 ;  /* 0x00000006ff047e24 */ /* 0x000fe2000f8e00ff */
        /* <DEDUP_REMOVED lines=10> */
[----:B------:R-:W-:Y:S02]  /*02a0*/  @P1 F2FP.F16.F32.PACK_AB R8, RZ, R8 ;  /* 0x00000008ff08123e */ /* 0x000fe400000000ff */
[----:B------:R-:W-:-:S02]  /*02b0*/  @P0 F2FP.F16.F32.PACK_AB R9, RZ, R9 ;  /* 0x00000009ff09023e */ /* 0x000fc400000000ff */
[----:B------:R-:W-:Y:S02]  /*02c0*/  @P4 FSET.BF.GT.FTZ.AND R13, R13, RZ, PT ;  /* 0x000000ff0d0d420a */ /* 0x000fe40003814000 */
[----:B------:R-:W-:Y:S02]  /*02d0*/  @P5 FSET.BF.GT.FTZ.AND R14, R14, RZ, PT ;  /* 0x000000ff0e0e520a */ /* 0x000fe40003814000 */
[----:B------:R-:W-:Y:S02]  /*02e0*/  @P6 FSET.BF.GT.FTZ.AND R15, R15, RZ, PT ;  /* 0x000000ff0f0f620a */ /* 0x000fe40003814000 */
[----:B------:R-:W-:Y:S02]  /*02f0*/  @P3 FSET.BF.GT.FTZ.AND R11, R11, RZ, PT ;  /* 0x000000ff0b0b320a */ /* 0x000fe40003814000 */
[----:B------:R-:W-:Y:S01]  /*0300*/  @P2 F2FP.F16.F32.PACK_AB R16, RZ, R7 ;  /* 0x00000007ff10223e */ /* 0x000fe200000000ff */
[----:B------:R-:W-:Y:S01]  /*0310*/  IMAD.U32 R7, RZ, RZ, UR6 ;  /* 0x00000006ff077e24 */ /* 0x000fe2000f8e00ff */
[----:B------:R-:W-:Y:S01]  /*0320*/  @P1 PRMT R5, R8, 0x7610, R5 ;  /* 0x0000761008051816 */ /* 0x000fe20000000005 */
[----:B------:R-:W-:Y:S01]  /*0330*/  IMAD.U32 R8, RZ, RZ, UR6 ;  /* 0x00000006ff087e24 */ /* 0x000fe2000f8e00ff */
[----:B------:R-:W-:Y:S01]  /*0340*/  @P0 PRMT R4, R9, 0x7610, R4 ;  /* 0x0000761009040816 */ /* 0x000fe20000000004 */
[----:B------:R-:W-:Y:S01]  /*0350*/  IMAD.U32 R9, RZ, RZ, UR6 ;  /* 0x00000006ff097e24 */ /* 0x000fe2000f8e00ff */
[----:B------:R-:W-:Y:S01]  /*0360*/  @P4 F2FP.F16.F32.PACK_AB R13, RZ, R13 ;  /* 0x0000000dff0d423e */ /* 0x000fe200000000ff */
[----:B0-----:R-:W-:Y:S01]  /*0370*/  IMAD.WIDE.U32 R2, R10, 0x2, R2 ;  /* 0x000000020a027825 */ /* 0x001fe200078e0002 */
[----:B------:R-:W-:-:S02]  /*0380*/  @P3 F2FP.F16.F32.PACK_AB R10, RZ, R11 ;  /* 0x0000000bff0a323e */ /* 0x000fc400000000ff */
[----:B------:R-:W-:Y:S01]  /*0390*/  @P5 F2FP.F16.F32.PACK_AB R14, RZ, R14 ;  /* 0x0000000eff0e523e */ /* 0x000fe200000000ff */
[----:B------:R-:W-:Y:S01]  /*03a0*/  IMAD.U32 R11, RZ, RZ, UR6 ;  /* 0x00000006ff0b7e24 */ /* 0x000fe2000f8e00ff */
[----:B------:R-:W-:Y:S01]  /*03b0*/  @P6 F2FP.F16.F32.PACK_AB R15, RZ, R15 ;  /* 0x0000000fff0f623e */ /* 0x000fe200000000ff */
[----:B------:R-:W-:Y:S01]  /*03c0*/  IMAD.WIDE R2, R0, 0x8, R2 ;  /* 0x0000000800027825 */ /* 0x000fe200078e0202 */
[----:B------:R-:W-:Y:S02]  /*03d0*/  @P2 PRMT R7, R16, 0x7610, R7 ;  /* 0x0000761010072816 */ /* 0x000fe40000000007 */
[----:B------:R-:W-:Y:S02]  /*03e0*/  @P3 PRMT R8, R10, 0x7610, R8 ;  /* 0x000076100a083816 */ /* 0x000fe40000000008 */
[----:B------:R-:W-:Y:S02]  /*03f0*/  @P4 PRMT R9, R13, 0x7610, R9 ;  /* 0x000076100d094816 */ /* 0x000fe40000000009 */
[----:B------:R-:W-:-:S02]  /*0400*/  @P5 PRMT R11, R14, 0x7610, R11 ;  /* 0x000076100e0b5816 */ /* 0x000fc4000000000b */
        /* <DEDUP_REMOVED lines=8> */
.L_x_5633:
        /* <DEDUP_REMOVED lines=77> */
.L_x_5635:
[----:B------:R-:W-:Y:S05]  /*0960*/  BSYNC B0 ;  /* 0x0000000000007941 */ /* 0x000fea0003800000 */
.L_x_5634:
        /* <DEDUP_REMOVED lines=11> */
.L_x_5637:
[----:B------:R-:W-:Y:S05]  /*0a20*/  BSYNC B0 ;  /* 0x0000000000007941 */ /* 0x000fea0003800000 */
.L_x_5636:
        /* <DEDUP_REMOVED lines=12> */
.L_x_5639:
[----:B------:R-:W-:Y:S05]  /*0af0*/  BSYNC B0 ;  /* 0x0000000000007941 */ /* 0x000fea0003800000 */
.L_x_5638:
        /* <DEDUP_REMOVED lines=8> */
.L_x_5641:
[----:B------:R-:W-:Y:S05]  /*0b80*/  BSYNC B0 ;  /* 0x0000000000007941 */ /* 0x000fea0003800000 */
.L_x_5640:
        /* <DEDUP_REMOVED lines=8> */
.L_x_5643:
[----:B------:R-:W-:Y:S05]  /*0c10*/  BSYNC B0 ;  /* 0x0000000000007941 */ /* 0x000fea0003800000 */
.L_x_5642:
        /* <DEDUP_REMOVED lines=8> */
.L_x_5645:
[----:B------:R-:W-:Y:S05]  /*0ca0*/  BSYNC B0 ;  /* 0x0000000000007941 */ /* 0x000fea0003800000 */
.L_x_5644:
        /* <DEDUP_REMOVED lines=8> */
.L_x_5647:
[----:B------:R-:W-:Y:S05]  /*0d30*/  BSYNC B0 ;  /* 0x0000000000007941 */ /* 0x000fea0003800000 */
.L_x_5646:
        /* <DEDUP_REMOVED lines=21> */
.L_x_5650:
[----:B------:R-:W-:-:S13]  /*0e90*/  ISETP.GE.AND P0, PT, R13, R11, PT ;  /* 0x0000000b0d00720c */ /* 0x000fda0003f06270 */
[----:B------:R-:W-:Y:S05]  /*0ea0*/  @P0 BRA `(.L_x_5652) ;  /* 0x0000000000300947 */ /* 0x000fea0003800000 */
[----:B0-----:R-:W0:Y:S01]  /*0eb0*/  LDC.64 R2, c[0x0][0x218] ;  /* 0x00008600ff027b82 */ /* 0x001e220000000a00 */
[----:B------:R-:W-:Y:S02]  /*0ec0*/  IMAD.IADD R7, R10, 0x1, R13 ;  /* 0x000000010a077824 */ /* 0x000fe400078e020d */
[----:B------:R-:W-:Y:S02]  /*0ed0*/  VIADD R13, R13, 0x80 ;  /* 0x000000800d0d7836 */ /* 0x000fe40000000000 */
[----:B0-----:R-:W-:-:S05]  /*0ee0*/  IMAD.WIDE.U32 R2, R7, 0x2, R2 ;  /* 0x0000000207027825 */ /* 0x001fca00078e0002 */
[----:B-----5:R1:W-:Y:S02]  /*0ef0*/  STG.E.U16 desc[UR4][R2.64], R0 ;  /* 0x0000000002007986 */ /* 0x0203e4000c101504 */
.L_x_5651:
[----:B------:R-:W-:-:S13]  /*0f00*/  ISETP.GE.AND P0, PT, R13, R11, PT ;  /* 0x0000000b0d00720c */ /* 0x000fda0003f06270 */
[----:B------:R-:W-:Y:S05]  /*0f10*/  @P0 BRA `(.L_x_5653) ;  /* 0x0000000000340947 */ /* 0x000fea0003800000 */
[----:B01----:R-:W0:Y:S01]  /*0f20*/  LDC.64 R2, c[0x0][0x218] ;  /* 0x00008600ff027b82 */ /* 0x003e220000000a00 */
[----:B------:R-:W-:Y:S02]  /*0f30*/  IMAD.IADD R7, R10, 0x1, R13 ;  /* 0x000000010a077824 */ /* 0x000fe400078e020d */
[----:B------:R-:W-:Y:S02]  /*0f40*/  VIADD R13, R13, 0x80 ;  /* 0x000000800d0d7836 */ /* 0x000fe40000000000 */
[----:B0-----:R-:W-:-:S05]  /*0f50*/  IMAD.WIDE.U32 R2, R7, 0x2, R2 ;  /* 0x0000000207027825 */ /* 0x001fca00078e0002 */
[----:B------:R1:W-:Y:S02]  /*0f60*/  STG.E.U16 desc[UR4][R2.64], R5 ;  /* 0x0000000502007986 */ /* 0x0003e4000c101504 */
.L_x_5652:
        /* <DEDUP_REMOVED lines=8> */
.L_x_5653:
[----:B------:R-:W-:Y:S05]  /*0ff0*/  BSYNC B1 ;  /* 0x0000000000017941 */ /* 0x000fea0003800000 */
.L_x_5649:
[----:B------:R-:W-:-:S13]  /*1000*/  ISETP.GE.AND P0, PT, R13, R11, PT ;  /* 0x0000000b0d00720c */ /* 0x000fda0003f06270 */
[----:B012---:R-:W0:Y:S01]  /*1010*/  @!P0 LDC.64 R2, c[0x0][0x218] ;  /* 0x00008600ff028b82 */ /* 0x007e220000000a00 */
[----:B------:R-:W-:Y:S02]  /*1020*/  @!P0 IMAD.IADD R5, R10, 0x1, R13 ;  /* 0x000000010a058824 */ /* 0x000fe400078e020d */
[----:B------:R-:W-:Y:S02]  /*1030*/  @!P0 VIADD R13, R13, 0x80 ;  /* 0x000000800d0d8836 */ /* 0x000fe40000000000 */
[----:B0-----:R-:W-:-:S05]  /*1040*/  @!P0 IMAD.WIDE.U32 R2, R5, 0x2, R2 ;  /* 0x0000000205028825 */ /* 0x001fca00078e0002 */
[----:B------:R2:W-:Y:S02]  /*1050*/  @!P0 STG.E.U16 desc[UR4][R2.64], R6 ;  /* 0x0000000602008986 */ /* 0x0005e4000c101504 */
.L_x_5654:
[----:B------:R-:W-:Y:S05]  /*1060*/  BSYNC B0 ;  /* 0x0000000000007941 */ /* 0x000fea0003800000 */
.L_x_5648:
        /* <DEDUP_REMOVED lines=8> */
.L_x_5655:
        /* <DEDUP_REMOVED lines=9> */
.L_x_32069:


//--------------------- .text._ZN2at6native29vectorized_elementwise_kernelILi8ENS0_13BUnaryFunctorIN3c104HalfES4_S4_ZZZNS0_21heaviside_kernel_cudaERNS_18TensorIteratorBaseEENKUlvE_clEvENKUlvE6_clEvEUlS4_S4_E_EESt5arrayIPcLm2EEEEviT0_T1_ --------------------------
	.section	.text._ZN2at6native29vectorized_elementwise_kernelILi8ENS0_13BUnaryFunctorIN3c104HalfES4_S4_ZZZNS0_21heaviside_kernel_cudaERNS_18TensorIteratorBaseEENKUlvE_clEvENKUlvE6_clEvEUlS4_S4_E_EESt5arrayIPcLm2EEEEviT0_T1_,"ax",@progbits
	.align	128
        .global         _ZN2at6native29vectorized_elementwise_kernelILi8ENS0_13BUnaryFunctorIN3c104HalfES4_S4_ZZZNS0_21heaviside_kernel_cudaERNS_18TensorIteratorBaseEENKUlvE_clEvENKUlvE6_clEvEUlS4_S4_E_EESt5arrayIPcLm2EEEEviT0_T1_
        .type           _ZN2at6native29vectorized_elementwise_kernelILi8ENS0_13BUnaryFunctorIN3c104HalfES4_S4_ZZZNS0_21heaviside_kernel_cudaERNS_18TensorIteratorBaseEENKUlvE_clEvENKUlvE6_clEvEUlS4_S4_E_EESt5arrayIPcLm2EEEEviT0_T1_,@function
        .size           _ZN2at6native29vectorized_elementwise_kernelILi8ENS0_13BUnaryFunctorIN3c104HalfES4_S4_ZZZNS0_21heaviside_kernel_cudaERNS_18TensorIteratorBaseEENKUlvE_clEvENKUlvE6_clEvEUlS4_S4_E_EESt5arrayIPcLm2EEEEviT0_T1_,(.L_x_32070 - _ZN2at6native29vectorized_elementwise_kernelILi8ENS0_13BUnaryFunctorIN3c104HalfES4_S4_ZZZNS0_21heaviside_kernel_cudaERNS_18TensorIteratorBaseEENKUlvE_clEvENKUlvE6_clEvEUlS4_S4_E_EESt5arrayIPcLm2EEEEviT0_T1_)
        .other          _ZN2at6native29vectorized_elementwise_kernelILi8ENS0_13BUnaryFunctorIN3c104HalfES4_S4_ZZZNS0_21heaviside_kernel_cudaERNS_18TensorIteratorBaseEENKUlvE_clEvENKUlvE6_clEvEUlS4_S4_E_EESt5arrayIPcLm2EEEEviT0_T1_,@"STO_CUDA_ENTRY STV_DEFAULT"
_ZN2at6native29vectorized_elementwise_kernelILi8ENS0_13BUnaryFunctorIN3c104HalfES4_S4_ZZZNS0_21heaviside_kernel_cudaERNS_18TensorIteratorBaseEENKUlvE_clEvENKUlvE6_clEvEUlS4_S4_E_EESt5arrayIPcLm2EEEEviT0_T1_:
.text._ZN2at6native29vectorized_elementwise_kernelILi8ENS0_13BUnaryFunctorIN3c104HalfES4_S4_ZZZNS0_21heaviside_kernel_cudaERNS_18TensorIteratorBaseEENKUlvE_clEvENKUlvE6_clEvEUlS4_S4_E_EESt5arrayIPcLm2EEEEviT0_T1_:
        /* <DEDUP_REMOVED lines=18> */
[--C-:B--2---:R-:W-:Y:S02]  /*0120*/  HADD2.F32 R8, -RZ, R4.reuse.H0_H0 ;  /* 0x20000004ff087230 */ /* 0x104fe40000004100 */
[----:B------:R-:W-:Y:S02]  /*0130*/  HADD2.F32 R9, -RZ, R4.H1_H1 ;  /* 0x30000004ff097230 */ /* 0x000fe40000004100 */
[--C-:B------:R-:W-:Y:S01]  /*0140*/  HADD2.F32 R11, -RZ, R5.reuse.H0_H0 ;  /* 0x20000005ff0b7230 */ /* 0x100fe20000004100 */
[----:B------:R-:W-:Y:S01]  /*0150*/  FSETP.NEU.FTZ.AND P3, PT, R8, RZ, PT ;  /* 0x000000ff0800720b */ /* 0x000fe20003f7d000 */
[----:B------:R-:W-:Y:S01]  /*0160*/  HADD2.F32 R5, -RZ, R5.H1_H1 ;  /* 0x30000005ff057230 */ /* 0x000fe20000004100 */
[----:B------:R-:W-:Y:S01]  /*0170*/  FSETP.NEU.FTZ.AND P2, PT, R9, RZ, PT ;  /* 0x000000ff0900720b */ /* 0x000fe20003f5d000 */
[----:B------:R-:W-:Y:S01]  /*0180*/  IMAD.U32 R4, RZ, RZ, UR6 ;  /* 0x00000006ff047e24 */ /* 0x000fe2000f8e00ff */
[----:B------:R-:W-:Y:S01]  /*0190*/  FSETP.NEU.FTZ.AND P1, PT, R11, RZ, PT ;  /* 0x000000ff0b00720b */ /* 0x000fe20003f3d000 */
[--C-:B------:R-:W-:Y:S01]  /*01a0*/  HADD2.F32 R13, -RZ, R6.reuse.H0_H0 ;  /* 0x20000006ff0d7230 */ /* 0x100fe20000004100 */
[----:B------:R-:W-:Y:S01]  /*01b0*/  FSETP.NEU.FTZ.AND P0, PT, R5, RZ, PT ;  /* 0x000000ff0500720b */ /* 0x000fe20003f1d000 */
[----:B------:R-:W-:-:S02]  /*01c0*/  HADD2.F32 R14, -RZ, R6.H1_H1 ;  /* 0x30000006ff0e7230 */ /* 0x000fc40000004100 */
[--C-:B------:R-:W-:Y:S02]  /*01d0*/  HADD2.F32 R15, -RZ, R7.reuse.H0_H0 ;  /* 0x20000007ff0f7230 */ /* 0x100fe40000004100 */
[----:B------:R-:W-:Y:S01]  /*01e0*/  IMAD.U32 R6, RZ, RZ, UR6 ;  /* 0x00000006ff067e24 */ /* 0x000fe2000f8e00ff */
[----:B------:R-:W-:Y:S02]  /*01f0*/  FSETP.NEU.FTZ.AND P4, PT, R14, RZ, PT ;  /* 0x000000ff0e00720b */ /* 0x000fe40003f9d000 */
[----:B------:R-:W-:Y:S02]  /*0200*/  @P3 FSET.BF.GT.FTZ.AND R8, R8, RZ, PT ;  /* 0x000000ff0808320a */ /* 0x000fe40003814000 */
[----:B------:R-:W-:Y:S02]  /*0210*/  FSETP.NEU.FTZ.AND P5, PT, R15, RZ, PT ;  /* 0x000000ff0f00720b */ /* 0x000fe40003fbd000 */
[----:B------:R-:W-:Y:S01]  /*0220*/  @P3 F2FP.F16.F32.PACK_AB R16, RZ, R8 ;  /* 0x00000008ff10323e */ /* 0x000fe200000000ff */
[----:B------:R-:W-:Y:S01]  /*0230*/  HADD2.F32 R8, -RZ, R7.H1_H1 ;  /* 0x30000007ff087230 */ /* 0x000fe20000004100 */
[----:B------:R-:W-:Y:S01]  /*0240*/  @P2 FSET.BF.GT.FTZ.AND R9, R9, RZ, PT ;  /* 0x000000ff0909220a */ /* 0x000fe20003814000 */
[----:B------:R-:W-:Y:S01]  /*0250*/  IMAD.U32 R7, RZ, RZ, UR6 ;  /* 0x00000006ff077e24 */ /* 0x000fe2000f8e00ff */
[----:B------:R-:W-:-:S02]  /*0260*/  @P3 PRMT R4, R16, 0x7610, R4 ;  /* 0x0000761010043816 */ /* 0x000fc40000000004 */
[----:B------:R-:W-:Y:S02]  /*0270*/  FSETP.NEU.FTZ.AND P3, PT, R13, RZ, PT ;  /* 0x000000ff0d00720b */ /* 0x000fe40003f7d000 */
[----:B------:R-:W-:Y:S02]  /*0280*/  FSETP.NEU.FTZ.AND P6, PT, R8, RZ, PT ;  /* 0x000000ff0800720b */ /* 0x000fe40003fdd000 */
[----:B------:R-:W-:Y:S02]  /*0290*/  @P1 FSET.BF.GT.FTZ.AND R11, R11, RZ, PT ;  /* 0x000000ff0b0b120a */ /* 0x000fe40003814000 */
[----:B------:R-:W-:Y:S02]  /*02a0*/  @P0 FSET.BF.GT.FTZ.AND R5, R5, RZ, PT ;  /* 0x000000ff0505020a */ /* 0x000fe40003814000 */
[----:B------:R-:W-:Y:S02]  /*02b0*/  @P2 F2FP.F16.F32.PACK_AB R9, RZ, R9 ;  /* 0x00000009ff09223e */ /* 0x000fe400000000ff */
[----:B------:R-:W-:-:S02]  /*02c0*/  @P1 F2FP.F16.F32.PACK_AB R11, RZ, R11 ;  /* 0x0000000bff0b123e */ /* 0x000fc400000000ff */
[----:B------:R-:W-:Y:S02]  /*02d0*/  @P4 FSET.BF.GT.FTZ.AND R14, R14, RZ, PT ;  /* 0x000000ff0e0e420a */ /* 0x000fe40003814000 */
[----:B------:R-:W-:Y:S02]  /*02e0*/  @P3 FSET.BF.GT.FTZ.AND R13, R13, RZ, PT ;  /* 0x000000ff0d0d320a */ /* 0x000fe40003814000 */
[----:B------:R-:W-:Y:S02]  /*02f0*/  @P5 FSET.BF.GT.FTZ.AND R15, R15, RZ, PT ;  /* 0x000000ff0f0f520a */ /* 0x000fe40003814000 */
[----:B------:R-:W-:Y:S01]  /*0300*/  @P6 FSET.BF.GT.FTZ.AND R10, R8, RZ, PT ;  /* 0x000000ff080a620a */ /* 0x000fe20003814000 */
[----:B------:R-:W-:Y:S01]  /*0310*/  IMAD.U32 R8, RZ, RZ, UR6 ;  /* 0x00000006ff087e24 */ /* 0x000fe2000f8e00ff */
[----:B------:R-:W-:Y:S01]  /*0320*/  @P0 F2FP.F16.F32.PACK_AB R16, RZ, R5 ;  /* 0x00000005ff10023e */ /* 0x000fe200000000ff */
[----:B------:R-:W-:Y:S01]  /*0330*/  IMAD.U32 R5, RZ, RZ, UR6 ;  /* 0x00000006ff057e24 */ /* 0x000fe2000f8e00ff */
[----:B------:R-:W-:Y:S01]  /*0340*/  @P2 PRMT R7, R9, 0x7610, R7 ;  /* 0x0000761009072816 */ /* 0x000fe20000000007 */
[----:B------:R-:W-:Y:S01]  /*0350*/  IMAD.U32 R9, RZ, RZ, UR6 ;  /* 0x00000006ff097e24 */ /* 0x000fe2000f8e00ff */
[----:B------:R-:W-:Y:S01]  /*0360*/  @P1 PRMT R6, R11, 0x7610, R6 ;  /* 0x000076100b061816 */ /* 0x000fe20000000006 */
[----:B------:R-:W-:Y:S01]  /*0370*/  IMAD.U32 R11, RZ, RZ, UR6 ;  /* 0x00000006ff0b7e24 */ /* 0x000fe2000f8e00ff */
[----:B------:R-:W-:-:S02]  /*0380*/  @P3 F2FP.F16.F32.PACK_AB R13, RZ, R13 ;  /* 0x0000000dff0d323e */ /* 0x000fc400000000ff */
[----:B------:R-:W-:Y:S02]  /*0390*/  @P4 F2FP.F16.F32.PACK_AB R14, RZ, R14 ;  /* 0x0000000eff0e423e */ /* 0x000fe400000000ff */
[----:B------:R-:W-:Y:S02]  /*03a0*/  @P5 F2FP.F16.F32.PACK_AB R15, RZ, R15 ;  /* 0x0000000fff0f523e */ /* 0x000fe400000000ff */
[----:B------:R-:W-:Y:S02]  /*03b0*/  @P6 F2FP.F16.F32.PACK_AB R10, RZ, R10 ;  /* 0x0000000aff0a623e */ /* 0x000fe400000000ff */
[----:B------:R-:W-:Y:S02]  /*03c0*/  @P0 PRMT R5, R16, 0x7610, R5 ;  /* 0x0000761010050816 */ /* 0x000fe40000000005 */
[----:B------:R-:W-:Y:S02]  /*03d0*/  @P3 PRMT R8, R13, 0x7610, R8 ;  /* 0x000076100d083816 */ /* 0x000fe40000000008 */
[----:B------:R-:W-:-:S02]  /*03e0*/  @P4 PRMT R9, R14, 0x7610, R9 ;  /* 0x000076100e094816 */ /* 0x000fc40000000009 */
[----:B------:R-:W-:Y:S02]  /*03f0*/  @P5 PRMT R11, R15, 0x7610, R11 ;  /* 0x000076100f0b5816 */ /* 0x000fe4000000000b */
[----:B------:R-:W-:Y:S02]  /*0400*/  @P6 PRMT R12, R10, 0x7610, R12 ;  /* 0x000076100a0c6816 */ /* 0x000fe4000000000c */
[----:B------:R-:W-:Y:S02]  /*0410*/  PRMT R4, R4, 0x5410, R7 ;  /* 0x0000541004047816 */ /* 0x000fe40000000007 */
[----:B------:R-:W-:Y:S02]  /*0420*/  PRMT R5, R6, 0x5410, R5 ;  /* 0x0000541006057816 */ /* 0x000fe40000000005 */
[----:B------:R-:W-:Y:S02]  /*0430*/  PRMT R6, R8, 0x5410, R9 ;  /* 0x0000541008067816 */ /* 0x000fe40000000009 */
[----:B------:R-:W-:-:S05]  /*0440*/  PRMT R7, R11, 0x5410, R12 ;  /* 0x000054100b077816 */ /* 0x000fca000000000c */
[----:B------:R-:W-:Y:S01]  /*0450*/  STG.E.128 desc[UR4][R2.64], R4 ;  /* 0x0000000402007986 */ /* 0x000fe2000c101d04 */
[----:B------:R-:W-:Y:S05]  /*0460*/  EXIT ;  /* 0x000000000000794d */ /* 0x000fea0003800000 */
.L_x_5656:
        /* <DEDUP_REMOVED lines=77> */
.L_x_5658:
[----:B------:R-:W-:Y:S05]  /*0940*/  BSYNC B0 ;  /* 0x0000000000007941 */ /* 0x000fea0003800000 */
.L_x_5657:
        /* <DEDUP_REMOVED lines=11> */
.L_x_5660:
[----:B------:R-:W-:Y:S05]  /*0a00*/  BSYNC B0 ;  /* 0x0000000000007941 */ /* 0x000fea0003800000 */
.L_x_5659:
        /* <DEDUP_REMOVED lines=12> */
.L_x_5662:
[----:B------:R-:W-:Y:S05]  /*0ad0*/  BSYNC B0 ;  /* 0x0000000000007941 */ /* 0x000fea0003800000 */
.L_x_5661:
        /* <DEDUP_REMOVED lines=8> */
.L_x_5664:
[----:B------:R-:W-:Y:S05]  /*0b60*/  BSYNC B0 ;  /* 0x0000000000007941 */ /* 0x000fea0003800000 */
.L_x_5663:
        /* <DEDUP_REMOVED lines=8> */
.L_x_5666:
[----:B------:R-:W-:Y:S05]  /*0bf0*/  BSYNC B0 ;  /* 0x0000000000007941 */ /* 0x000fea0003800000 */
.L_x_5665:
        /* <DEDUP_REMOVED lines=8> */
.L_x_5668:
[----:B------:R-:W-:Y:S05]  /*0c80*/  BSYNC B0 ;  /* 0x0000000000007941 */ /* 0x000fea0003800000 */
.L_x_5667:
        /* <DEDUP_REMOVED lines=8> */
.L_x_5670:
[----:B------:R-:W-:Y:S05]  /*0d10*/  BSYNC B0 ;  /* 0x0000000000007941 */ /* 0x000fea0003800000 */
.L_x_5669:
        /* <DEDUP_REMOVED lines=21> */
.L_x_5673:
[----:B------:R-:W-:-:S13]  /*0e70*/  ISETP.GE.AND P0, PT, R13, R11, PT ;  /* 0x0000000b0d00720c */ /* 0x000fda0003f06270 */
[----:B------:R-:W-:Y:S05]  /*0e80*/  @P0 BRA `(.L_x_5675) ;  /* 0x0000000000300947 */ /* 0x000fea0003800000 */
[----:B0-----:R-:W0:Y:S01]  /*0e90*/  LDC.64 R2, c[0x0][0x218] ;  /* 0x00008600ff027b82 */ /* 0x001e220000000a00 */
[----:B------:R-:W-:Y:S02]  /*0ea0*/  IMAD.IADD R7, R10, 0x1, R13 ;  /* 0x000000010a077824 */ /* 0x000fe400078e020d */
[----:B------:R-:W-:Y:S02]  /*0eb0*/  VIADD R13, R13, 0x80 ;  /* 0x000000800d0d7836 */ /* 0x000fe40000000000 */
[----:B0-----:R-:W-:-:S05]  /*0ec0*/  IMAD.WIDE.U32 R2, R7, 0x2, R2 ;  /* 0x0000000207027825 */ /* 0x001fca00078e0002 */
[----:B-----5:R1:W-:Y:S02]  /*0ed0*/  STG.E.U16 desc[UR4][R2.64], R0 ;  /* 0x0000000002007986 */ /* 0x0203e4000c101504 */
.L_x_5674:
[----:B------:R-:W-:-:S13]  /*0ee0*/  ISETP.GE.AND P0, PT, R13, R11, PT ;  /* 0x0000000b0d00720c */ /* 0x000fda0003f06270 */
[----:B------:R-:W-:Y:S05]  /*0ef0*/  @P0 BRA `(.L_x_5676) ;  /* 0x0000000000340947 */ /* 0x000fea0003800000 */
[----:B01----:R-:W0:Y:S01]  /*0f00*/  LDC.64 R2, c[0x0][0x218] ;  /* 0x00008600ff027b82 */ /* 0x003e220000000a00 */
[----:B------:R-:W-:Y:S02]  /*0f10*/  IMAD.IADD R7, R10, 0x1, R13 ;  /* 0x000000010a077824 */ /* 0x000fe400078e020d */
[----:B------:R-:W-:Y:S02]  /*0f20*/  VIADD R13, R13, 0x80 ;  /* 0x000000800d0d7836 */ /* 0x000fe40000000000 */
[----:B0-----:R-:W-:-:S05]  /*0f30*/  IMAD.WIDE.U32 R2, R7, 0x2, R2 ;  /* 0x0000000207027825 */ /* 0x001fca00078e0002 */
[----:B------:R1:W-:Y:S02]  /*0f40*/  STG.E.U16 desc[UR4][R2.64], R5 ;  /* 0x0000000502007986 */ /* 0x0003e4000c101504 */
.L_x_5675:
        /* <DEDUP_REMOVED lines=8> */
.L_x_5676:
[----:B------:R-:W-:Y:S05]  /*0fd0*/  BSYNC B1 ;  /* 0x0000000000017941 */ /* 0x000fea0003800000 */
.L_x_5672:
[----:B------:R-:W-:-:S13]  /*0fe0*/  ISETP.GE.AND P0, PT, R13, R11, PT ;  /* 0x0000000b0d00720c */ /* 0x000fda0003f06270 */
[----:B012---:R-:W0:Y:S01]  /*0ff0*/  @!P0 LDC.64 R2, c[0x0][0x218] ;  /* 0x00008600ff028b82 */ /* 0x007e220000000a00 */
[----:B------:R-:W-:Y:S02]  /*1000*/  @!P0 IMAD.IADD R5, R10, 0x1, R13 ;  /* 0x000000010a058824 */ /* 0x000fe400078e020d */
[----:B------:R-:W-:Y:S02]  /*1010*/  @!P0 VIADD R13, R13, 0x80 ;  /* 0x000000800d0d8836 */ /* 0x000fe40000000000 */
[----:B0-----:R-:W-:-:S05]  /*1020*/  @!P0 IMAD.WIDE.U32 R2, R5, 0x2, R2 ;  /* 0x0000000205028825 */ /* 0x001fca00078e0002 */
[----:B------:R2:W-:Y:S02]  /*1030*/  @!P0 STG.E.U16 desc[UR4][R2.64], R6 ;  /* 0x0000000602008986 */ /* 0x0005e4000c101504 */
.L_x_5677:
[----:B------:R-:W-:Y:S05]  /*1040*/  BSYNC B0 ;  /* 0x0000000000007941 */ /* 0x000fea0003800000 */
.L_x_5671:
        /* <DEDUP_REMOVED lines=8> */
.L_x_5678:
        /* <DEDUP_REMOVED lines=11> */
.L_x_32070:


//--------------------- .text._ZN2at6native18elementwise_kernelILi128ELi4EZNS0_15gpu_kernel_implINS0_13AUnaryFunctorIN3c104HalfES5_S5_ZZZNS0_21heaviside_kernel_cudaERNS_18TensorIteratorBaseEENKUlvE_clEvENKUlvE6_clEvEUlS5_S5_E_EEEEvS7_RKT_EUliE_EEviT1_ --------------------------
	.section	.text._ZN2at6native18elementwise_kernelILi128ELi4EZNS0_15gpu_kernel_implINS0_13AUnaryFunctorIN3c104HalfES5_S5_ZZZNS0_21heaviside_kernel_cudaERNS_18TensorIteratorBaseEENKUlvE_clEvENKUlvE6_clEvEUlS5_S5_E_EEEEvS7_RKT_EUliE_EEviT1_,"ax",@progbits
	.align	128
        .global         _ZN2at6native18elementwise_kernelILi128ELi4EZNS0_15gpu_kernel_implINS0_13AUnaryFunctorIN3c104HalfES5_S5_ZZZNS0_21heaviside_kernel_cudaERNS_18TensorIteratorBaseEENKUlvE_clEvENKUlvE6_clEvEUlS5_S5_E_EEEEvS7_RKT_EUliE_EEviT1_
        .type           _ZN2at6native18elementwise_kernelILi128ELi4EZNS0_15gpu_kernel_implINS0_13AUnaryFunctorIN3c104HalfES5_S5_ZZZNS0_21heaviside_kernel_cudaERNS_18TensorIteratorBaseEENKUlvE_clEvENKUlvE6_clEvEUlS5_S5_E_EEEEvS7_RKT_EUliE_EEviT1_,@function
        .size           _ZN2at6native18elementwise_kernelILi128ELi4EZNS0_15gpu_kernel_implINS0_13AUnaryFunctorIN3c104HalfES5_S5_ZZZNS0_21heaviside_kernel_cudaERNS_18TensorIteratorBaseEENKUlvE_clEvENKUlvE6_clEvEUlS5_S5_E_EEEEvS7_RKT_EUliE_EEviT1_,(.L_x_32071 - _ZN2at6native18elementwise_kernelILi128ELi4EZNS0_15gpu_kernel_implINS0_13AUnaryFunctorIN3c104HalfES5_S5_ZZZNS0_21heaviside_kernel_cudaERNS_18TensorIteratorBaseEENKUlvE_clEvENKUlvE6_clEvEUlS5_S5_E_EEEEvS7_RKT_EUliE_EEviT1_)
        .other          _ZN2at6native18elementwise_kernelILi128ELi4EZNS0_15gpu_kernel_implINS0_13AUnaryFunctorIN3c104HalfES5_S5_ZZZNS0_21heaviside_kernel_cudaERNS_18TensorIteratorBaseEENKUlvE_clEvENKUlvE6_clEvEUlS5_S5_E_EEEEvS7_RKT_EUliE_EEviT1_,@"STO_CUDA_ENTRY STV_DEFAULT"
_ZN2at6native18elementwise_kernelILi128ELi4EZNS0_15gpu_kernel_implINS0_13AUnaryFunctorIN3c104HalfES5_S5_ZZZNS0_21heaviside_kernel_cudaERNS_18TensorIteratorBaseEENKUlvE_clEvENKUlvE6_clEvEUlS5_S5_E_EEEEvS7_RKT_EUliE_EEviT1_:
.text._ZN2at6native18elementwise_kernelILi128ELi4EZNS0_15gpu_kernel_implINS0_13AUnaryFunctorIN3c104HalfES5_S5_ZZZNS0_21heaviside_kernel_cudaERNS_18TensorIteratorBaseEENKUlvE_clEvENKUlvE6_clEvEUlS5_S5_E_EEEEvS7_RKT_EUliE_EEviT1_:
        /* <DEDUP_REMOVED lines=313> */
.L_x_5681:
        /* <DEDUP_REMOVED lines=23> */
.L_x_5685:
[----:B------:R-:W2:Y:S02]  /*1500*/  LDG.E.U8 R2, desc[UR36][R2.64] ;  /* 0x0000002402027981 */ /* 0x000ea4000c1e1100 */
[----:B--2---:R-:W-:-:S04]  /*1510*/  I2FP.F32.U32 R0, R2 ;  /* 0x0000000200007245 */ /* 0x004fc80000201000 */
[----:B------:R-:W-:-:S04]  /*1520*/  F2FP.F16.F32.PACK_AB R0, RZ, R0 ;  /* 0x00000000ff00723e */ /* 0x000fc800000000ff */
[----:B------:R-:W-:Y:S01]  /*1530*/  PRMT R5, R0, 0x7610, R5 ;  /* 0x0000761000057816 */ /* 0x000fe20000000005 */
[----:B------:R-:W-:Y:S06]  /*1540*/  BRA `(.L_x_5687) ;  /* 0x0000000c00b87947 */ /* 0x000fec0003800000 */
.L_x_5684:
        /* <DEDUP_REMOVED lines=11> */
.L_x_5689:
[----:B------:R-:W2:Y:S02]  /*1600*/  LDG.E R2, desc[UR36][R2.64] ;  /* 0x0000002402027981 */ /* 0x000ea4000c1e1900 */
[----:B--2---:R-:W-:-:S04]  /*1610*/  I2FP.F32.S32 R0, R2 ;  /* 0x0000000200007245 */ /* 0x004fc80000201400 */
[----:B------:R-:W-:-:S04]  /*1620*/  F2FP.F16.F32.PACK_AB R0, RZ, R0 ;  /* 0x00000000ff00723e */ /* 0x000fc800000000ff */
[----:B------:R-:W-:Y:S01]  /*1630*/  PRMT R5, R0, 0x7610, R5 ;  /* 0x0000761000057816 */ /* 0x000fe20000000005 */
[----:B------:R-:W-:Y:S06]  /*1640*/  BRA `(.L_x_5687) ;  /* 0x0000000c00787947 */ /* 0x000fec0003800000 */
.L_x_5688:
[----:B------:R-:W2:Y:S02]  /*1650*/  LDG.E.U16 R2, desc[UR36][R2.64] ;  /* 0x0000002402027981 */ /* 0x000ea4000c1e1500 */
[----:B--2---:R-:W0:Y:S02]  /*1660*/  I2F.S16 R0, R2 ;  /* 0x0000000200007306 */ /* 0x004e240000101400 */
[----:B0-----:R-:W-:-:S04]  /*1670*/  F2FP.F16.F32.PACK_AB R0, RZ, R0 ;  /* 0x00000000ff00723e */ /* 0x001fc800000000ff */
[----:B------:R-:W-:Y:S01]  /*1680*/  PRMT R5, R0, 0x7610, R5 ;  /* 0x0000761000057816 */ /* 0x000fe20000000005 */
[----:B------:R-:W-:Y:S06]  /*1690*/  BRA `(.L_x_5687) ;  /* 0x0000000c00647947 */ /* 0x000fec0003800000 */
.L_x_5683:
        /* <DEDUP_REMOVED lines=9> */
.L_x_5691:
[----:B------:R0:W5:Y:S01]  /*1730*/  LDG.E.U16 R5, desc[UR36][R2.64] ;  /* 0x0000002402057981 */ /* 0x000162000c1e1500 */
[----:B------:R-:W-:Y:S05]  /*1740*/  BRA `(.L_x_5687) ;  /* 0x0000000c00387947 */ /* 0x000fea0003800000 */
.L_x_5690:
        /* <DEDUP_REMOVED lines=9> */
.L_x_5693:
[----:B------:R1:W5:Y:S01]  /*17e0*/  LDG.E.U16 R5, desc[UR36][R2.64] ;  /* 0x0000002402057981 */ /* 0x000362000c1e1500 */
[----:B------:R-:W-:Y:S05]  /*17f0*/  BRA `(.L_x_5687) ;  /* 0x0000000c000c7947 */ /* 0x000fea0003800000 */
.L_x_5692:
        /* <DEDUP_REMOVED lines=9> */
.L_x_5682:
        /* <DEDUP_REMOVED lines=14> */
.L_x_5696:
        /* <DEDUP_REMOVED lines=9> */
.L_x_5695:
        /* <DEDUP_REMOVED lines=27> */
.L_x_5698:
        /* <DEDUP_REMOVED lines=15> */
.L_x_5697:
[----:B------:R-:W2:Y:S02]  /*1ca0*/  LDG.E.U16 R0, desc[UR36][R2.64] ;  /* 0x0000002402007981 */ /* 0x000ea4000c1e1500 */
[----:B--2---:R-:W-:-:S05]  /*1cb0*/  IMAD.U32 R0, R0, 0x10000, RZ ;  /* 0x0001000000007824 */ /* 0x004fca00078e00ff */
[----:B------:R-:W-:-:S04]  /*1cc0*/  F2FP.F16.F32.PACK_AB R0, RZ, R0 ;  /* 0x00000000ff00723e */ /* 0x000fc800000000ff */
[----:B------:R-:W-:Y:S01]  /*1cd0*/  PRMT R5, R0, 0x7610, R5 ;  /* 0x0000761000057816 */ /* 0x000fe20000000005 */
[----:B------:R-:W-:Y:S06]  /*1ce0*/  BRA `(.L_x_5687) ;  /* 0x0000000400d07947 */ /* 0x000fec0003800000 */
.L_x_5694:
        /* <DEDUP_REMOVED lines=13> */
.L_x_5701:
        /* <DEDUP_REMOVED lines=21> */
.L_x_5705:
[----:B------:R-:W-:Y:S05]  /*1f10*/  BSYNC B1 ;  /* 0x0000000000017941 */ /* 0x000fea0003800000 */
.L_x_5704:
[----:B------:R-:W-:Y:S01]  /*1f20*/  LEA R3, R0, 0x3b800000, 0x17 ;  /* 0x3b80000000037811 */ /* 0x000fe200078eb8ff */
[----:B------:R-:W-:-:S05]  /*1f30*/  IMAD.SHL.U32 R0, R2, 0x100000, RZ ;  /* 0x0010000002007824 */ /* 0x000fca00078e00ff */
[----:B------:R-:W-:-:S07]  /*1f40*/  LOP3.LUT R0, R3, R0, R4, 0xfe, !PT ;  /* 0x0000000003007212 */ /* 0x000fce00078efe04 */
.L_x_5703:
[----:B------:R-:W-:Y:S05]  /*1f50*/  BSYNC B0 ;  /* 0x0000000000007941 */ /* 0x000fea0003800000 */
.L_x_5702:
[----:B------:R-:W-:-:S04]  /*1f60*/  F2FP.F16.F32.PACK_AB R0, RZ, R0 ;  /* 0x00000000ff00723e */ /* 0x000fc800000000ff */
[----:B------:R-:W-:Y:S01]  /*1f70*/  PRMT R5, R0, 0x7610, R5 ;  /* 0x0000761000057816 */ /* 0x000fe20000000005 */
[----:B------:R-:W-:Y:S06]  /*1f80*/  BRA `(.L_x_5687) ;  /* 0x0000000400287947 */ /* 0x000fec0003800000 */
.L_x_5700:
        /* <DEDUP_REMOVED lines=21> */
.L_x_5709:
[----:B------:R-:W-:Y:S05]  /*20e0*/  BSYNC B1 ;  /* 0x0000000000017941 */ /* 0x000fea0003800000 */
.L_x_5708:
[----:B------:R-:W-:Y:S01]  /*20f0*/  LEA R3, R0, 0x37800000, 0x17 ;  /* 0x3780000000037811 */ /* 0x000fe200078eb8ff */
[----:B------:R-:W-:-:S05]  /*2100*/  IMAD.SHL.U32 R0, R2, 0x200000, RZ ;  /* 0x0020000002007824 */ /* 0x000fca00078e00ff */
[----:B------:R-:W-:-:S07]  /*2110*/  LOP3.LUT R0, R3, R0, R4, 0xfe, !PT ;  /* 0x0000000003007212 */ /* 0x000fce00078efe04 */
.L_x_5707:
[----:B------:R-:W-:Y:S05]  /*2120*/  BSYNC B0 ;  /* 0x0000000000007941 */ /* 0x000fea0003800000 */
.L_x_5706:
[----:B------:R-:W-:-:S04]  /*2130*/  F2FP.F16.F32.PACK_AB R0, RZ, R0 ;  /* 0x00000000ff00723e */ /* 0x000fc800000000ff */
[----:B------:R-:W-:Y:S01]  /*2140*/  PRMT R5, R0, 0x7610, R5 ;  /* 0x0000761000057816 */ /* 0x000fe20000000005 */
[----:B------:R-:W-:Y:S06]  /*2150*/  BRA `(.L_x_5687) ;  /* 0x0000000000b47947 */ /* 0x000fec0003800000 */
.L_x_5699:
        /* <DEDUP_REMOVED lines=14> */
.L_x_5713:
[----:B------:R-:W-:Y:S05]  /*2240*/  BSYNC B0 ;  /* 0x0000000000007941 */ /* 0x000fea0003800000 */
.L_x_5712:
[----:B------:R-:W-:-:S04]  /*2250*/  F2FP.F16.F32.PACK_AB R0, RZ, R0 ;  /* 0x00000000ff00723e */ /* 0x000fc800000000ff */
[----:B------:R-:W-:Y:S01]  /*2260*/  PRMT R5, R0, 0x7610, R5 ;  /* 0x0000761000057816 */ /* 0x000fe20000000005 */
[----:B------:R-:W-:Y:S06]  /*2270*/  BRA `(.L_x_5687) ;  /* 0x00000000006c7947 */ /* 0x000fec0003800000 */
.L_x_5686:
        /* <DEDUP_REMOVED lines=16> */
.L_x_5714:
[----:B------:R-:W-:Y:S01]  /*2380*/  PRMT R5, RZ, 0x7610, R5 ;  /* 0x00007610ff057816 */ /* 0x000fe20000000005 */
[----:B------:R-:W-:Y:S06]  /*2390*/  BRA `(.L_x_5687) ;  /* 0x0000000000247947 */ /* 0x000fec0003800000 */
.L_x_5711:
[----:B------:R-:W2:Y:S02]  /*23a0*/  LDG.E.64 R2, desc[UR36][R2.64] ;  /* 0x0000002402027981 */ /* 0x000ea4000c1e1b00 */
[----:B--2---:R-:W0:Y:S02]  /*23b0*/  I2F.U64 R0, R2 ;  /* 0x0000000200007312 */ /* 0x004e240000301000 */
[----:B0-----:R-:W-:-:S04]  /*23c0*/  F2FP.F16.F32.PACK_AB R0, RZ, R0 ;  /* 0x00000000ff00723e */ /* 0x001fc800000000ff */
[----:B------:R-:W-:Y:S01]  /*23d0*/  PRMT R5, R0, 0x7610, R5 ;  /* 0x0000761000057816 */ /* 0x000fe20000000005 */
[----:B------:R-:W-:Y:S06]  /*23e0*/  BRA `(.L_x_5687) ;  /* 0x0000000000107947 */ /* 0x000fec0003800000 */
.L_x_5710:
[----:B------:R-:W2:Y:S02]  /*23f0*/  LDG.E R2, desc[UR36][R2.64] ;  /* 0x0000002402027981 */ /* 0x000ea4000c1e1900 */
[----:B--2---:R-:W-:-:S04]  /*2400*/  I2FP.F32.U32 R0, R2 ;  /* 0x0000000200007245 */ /* 0x004fc80000201000 */
[----:B------:R-:W-:-:S04]  /*2410*/  F2FP.F16.F32.PACK_AB R0, RZ, R0 ;  /* 0x00000000ff00723e */ /* 0x000fc800000000ff */
[----:B------:R-:W-:-:S07]  /*2420*/  PRMT R5, R0, 0x7610, R5 ;  /* 0x0000761000057816 */ /* 0x000fce0000000005 */
.L_x_5687:
[----:B------:R-:W2:Y:S08]  /*2430*/  LDC.U16 R0, c[0x0][0x422] ;  /* 0x00010880ff007b82 */ /* 0x000eb00000000400 */
[----:B01----:R-:W0:Y:S01]  /*2440*/  LDC.U8 R3, c[0x0][0x424] ;  /* 0x00010900ff037b82 */ /* 0x003e220000000000 */
[----:B--2---:R-:W-:-:S05]  /*2450*/  HADD2.F32 R0, -RZ, R0.H0_H0 ;  /* 0x20000000ff007230 */ /* 0x004fca0000004100 */
[----:B------:R-:W-:Y:S02]  /*2460*/  FSETP.NEU.FTZ.AND P0, PT, R0, RZ, PT ;  /* 0x000000ff0000720b */ /* 0x000fe40003f1d000 */
[----:B0-----:R-:W-:-:S04]  /*2470*/  PRMT R2, R3, 0x9910, RZ ;  /* 0x0000991003027816 */ /* 0x001fc800000000ff */
[----:B------:R-:W-:-:S07]  /*2480*/  ISETP.GT.AND P1, PT, R2, 0x9, PT ;  /* 0x000000090200780c */ /* 0x000fce0003f24270 */
[----:B------:R-:W-:-:S04]  /*2490*/  @P0 FSET.BF.GT.FTZ.AND R0, R0, RZ, PT ;  /* 0x000000ff0000020a */ /* 0x000fc80003814000 */
[----:B------:R-:W-:-:S04]  /*24a0*/  @P0 F2FP.F16.F32.PACK_AB R0, RZ, R0 ;  /* 0x00000000ff00023e */ /* 0x000fc800000000ff */
[----:B-----5:R-:W-:Y:S01]  /*24b0*/  @P0 PRMT R5, R0, 0x7610, R5 ;  /* 0x0000761000050816 */ /* 0x020fe20000000005 */
        /* <DEDUP_REMOVED lines=13> */
.L_x_5718:
[----:B------:R-:W-:-:S06]  /*2590*/  HADD2.F32 R3, -RZ, R5.H0_H0 ;  /* 0x20000005ff037230 */ /* 0x000fcc0000004100 */
[----:B------:R-:W0:Y:S02]  /*25a0*/  F2I.S64.TRUNC R2, R3 ;  /* 0x0000000300027311 */ /* 0x000e24000020d900 */
[----:B0-----:R3:W-:Y:S01]  /*25b0*/  STG.E.U8 desc[UR36][R16.64], R2 ;  /* 0x0000000210007986 */ /* 0x0017e2000c101124 */
[----:B------:R-:W-:Y:S05]  /*25c0*/  BRA `(.L_x_5720) ;  /* 0x0000000c00847947 */ /* 0x000fea0003800000 */
.L_x_5717:
        /* <DEDUP_REMOVED lines=10> */
.L_x_5722:
[----:B------:R-:W-:-:S06]  /*2670*/  HADD2.F32 R5, -RZ, R5.H0_H0 ;  /* 0x20000005ff057230 */ /* 0x000fcc0000004100 */
[----:B------:R-:W0:Y:S02]  /*2680*/  F2I.FTZ.TRUNC.NTZ R5, R5 ;  /* 0x0000000500057305 */ /* 0x000e24000021f100 */
[----:B0-----:R1:W-:Y:S01]  /*2690*/  STG.E desc[UR36][R16.64], R5 ;  /* 0x0000000510007986 */ /* 0x0013e2000c101924 */
[----:B------:R-:W-:Y:S05]  /*26a0*/  BRA `(.L_x_5720) ;  /* 0x0000000c004c7947 */ /* 0x000fea0003800000 */
.L_x_5721:
[----:B------:R-:W-:-:S06]  /*26b0*/  HADD2.F32 R5, -RZ, R5.H0_H0 ;  /* 0x20000005ff057230 */ /* 0x000fcc0000004100 */
[----:B------:R-:W0:Y:S02]  /*26c0*/  F2I.FTZ.TRUNC.NTZ R5, R5 ;  /* 0x0000000500057305 */ /* 0x000e24000021f100 */
[----:B0-----:R2:W-:Y:S01]  /*26d0*/  STG.E.U16 desc[UR36][R16.64], R5 ;  /* 0x0000000510007986 */ /* 0x0015e2000c101524 */
[----:B------:R-:W-:Y:S05]  /*26e0*/  BRA `(.L_x_5720) ;  /* 0x0000000c003c7947 */ /* 0x000fea0003800000 */
.L_x_5716:
        /* <DEDUP_REMOVED lines=9> */
.L_x_5724:
[----:B------:R0:W-:Y:S01]  /*2780*/  STG.E.U16 desc[UR36][R16.64], R5 ;  /* 0x0000000510007986 */ /* 0x0001e2000c101524 */
[----:B------:R-:W-:Y:S05]  /*2790*/  BRA `(.L_x_5720) ;  /* 0x0000000c00107947 */ /* 0x000fea0003800000 */
.L_x_5723:
        /* <DEDUP_REMOVED lines=10> */
.L_x_5726:
[----:B------:R-:W-:-:S05]  /*2840*/  HADD2.F32 R0, -RZ, R5.H0_H0 ;  /* 0x20000005ff007230 */ /* 0x000fca0000004100 */
[----:B------:R-:W-:-:S04]  /*2850*/  F2FP.F16.F32.PACK_AB R0, RZ, R0 ;  /* 0x00000000ff00723e */ /* 0x000fc800000000ff */
[----:B------:R-:W-:-:S05]  /*2860*/  PRMT R0, R0, 0x5410, RZ ;  /* 0x0000541000007816 */ /* 0x000fca00000000ff */
[----:B------:R0:W-:Y:S01]  /*2870*/  STG.E desc[UR36][R16.64], R0 ;  /* 0x0000000010007986 */ /* 0x0001e2000c101924 */
[----:B------:R-:W-:Y:S05]  /*2880*/  BRA `(.L_x_5720) ;  /* 0x0000000800d47947 */ /* 0x000fea0003800000 */
.L_x_5725:
[----:B------:R-:W-:-:S05]  /*2890*/  HADD2.F32 R2, -RZ, R5.H0_H0 ;  /* 0x20000005ff027230 */ /* 0x000fca0000004100 */
[----:B------:R-:W-:-:S06]  /*28a0*/  FMUL.FTZ R2, R2, 1 ;  /* 0x3f80000002027820 */ /* 0x000fcc0000410000 */
[----:B------:R-:W0:Y:S02]  /*28b0*/  F2F.F64.F32 R2, R2 ;  /* 0x0000000200027310 */ /* 0x000e240000201800 */
[----:B0-----:R0:W-:Y:S01]  /*28c0*/  STG.E.64 desc[UR36][R16.64], R2 ;  /* 0x0000000210007986 */ /* 0x0011e2000c101b24 */
[----:B------:R-:W-:Y:S05]  /*28d0*/  BRA `(.L_x_5720) ;  /* 0x0000000800c07947 */ /* 0x000fea0003800000 */
.L_x_5715:
        /* <DEDUP_REMOVED lines=13> */
.L_x_5729:
[----:B------:R-:W-:Y:S01]  /*29b0*/  HADD2.F32 R5, -RZ, R5.H0_H0 ;  /* 0x20000005ff057230 */ /* 0x000fe20000004100 */
[----:B------:R-:W-:-:S04]  /*29c0*/  CS2R R6, SRZ ;  /* 0x0000000000067805 */ /* 0x000fc8000001ff00 */
[----:B------:R-:W-:-:S06]  /*29d0*/  FMUL.FTZ R5, R5, 1 ;  /* 0x3f80000005057820 */ /* 0x000fcc0000410000 */
[----:B------:R-:W0:Y:S02]  /*29e0*/  F2F.F64.F32 R4, R5 ;  /* 0x0000000500047310 */ /* 0x000e240000201800 */
[----:B0-----:R0:W-:Y:S01]  /*29f0*/  STG.E.128 desc[UR36][R16.64], R4 ;  /* 0x0000000410007986 */ /* 0x0011e2000c101d24 */
[----:B------:R-:W-:Y:S05]  /*2a00*/  BRA `(.L_x_5720) ;  /* 0x0000000800747947 */ /* 0x000fea0003800000 */
.L_x_5728:
        /* <DEDUP_REMOVED lines=21> */
.L_x_5733:
[----:B------:R-:W-:Y:S05]  /*2b60*/  BSYNC B0 ;  /* 0x0000000000007941 */ /* 0x000fea0003800000 */
.L_x_5732:
[----:B------:R-:W-:-:S05]  /*2b70*/  LOP3.LUT R3, R0, R3, RZ, 0xfc, !PT ;  /* 0x0000000300037212 */ /* 0x000fca00078efcff */
[----:B------:R0:W-:Y:S01]  /*2b80*/  STG.E.U8 desc[UR36][R16.64], R3 ;  /* 0x0000000310007986 */ /* 0x0001e2000c101124 */
[----:B------:R-:W-:Y:S05]  /*2b90*/  BRA `(.L_x_5720) ;  /* 0x0000000800107947 */ /* 0x000fea0003800000 */
.L_x_5731:
        /* <DEDUP_REMOVED lines=13> */
.L_x_5735:
[----:B------:R-:W-:Y:S01]  /*2c70*/  IMAD.MOV.U32 R0, RZ, RZ, 0x7f ;  /* 0x0000007fff007424 */ /* 0x000fe200078e00ff */
[----:B------:R-:W-:-:S04]  /*2c80*/  ISETP.GT.U32.AND P0, PT, R2, 0x7f800000, PT ;  /* 0x7f8000000200780c */ /* 0x000fc80003f04070 */
[----:B------:R-:W-:-:S09]  /*2c90*/  SEL R0, R0, 0x7c, P0 ;  /* 0x0000007c00007807 */ /* 0x000fd20000000000 */
.L_x_5736:
[----:B------:R-:W-:Y:S05]  /*2ca0*/  BSYNC B0 ;  /* 0x0000000000007941 */ /* 0x000fea0003800000 */
.L_x_5734:
[----:B------:R-:W-:-:S04]  /*2cb0*/  LOP3.LUT R2, R5, 0x80000000, RZ, 0xc0, !PT ;  /* 0x8000000005027812 */ /* 0x000fc800078ec0ff */
[----:B------:R-:W-:-:S04]  /*2cc0*/  SHF.R.U32.HI R3, RZ, 0x18, R2 ;  /* 0x00000018ff037819 */ /* 0x000fc80000011602 */
[----:B------:R-:W-:-:S05]  /*2cd0*/  LOP3.LUT R3, R0, R3, RZ, 0xfc, !PT ;  /* 0x0000000300037212 */ /* 0x000fca00078efcff */
[----:B------:R0:W-:Y:S01]  /*2ce0*/  STG.E.U8 desc[UR36][R16.64], R3 ;  /* 0x0000000310007986 */ /* 0x0001e2000c101124 */
[----:B------:R-:W-:Y:S05]  /*2cf0*/  BRA `(.L_x_5720) ;  /* 0x0000000400b87947 */ /* 0x000fea0003800000 */
.L_x_5730:
[----:B------:R-:W-:-:S05]  /*2d00*/  HADD2.F32 R0, -RZ, R5.H0_H0 ;  /* 0x20000005ff007230 */ /* 0x000fca0000004100 */
[----:B------:R-:W-:-:S05]  /*2d10*/  F2FP.BF16.F32.PACK_AB R0, RZ, R0 ;  /* 0x00000000ff00723e */ /* 0x000fca00000010ff */
[----:B------:R0:W-:Y:S01]  /*2d20*/  STG.E.U16 desc[UR36][R16.64], R0 ;  /* 0x0000000010007986 */ /* 0x0001e2000c101524 */
[----:B------:R-:W-:Y:S05]  /*2d30*/  BRA `(.L_x_5720) ;  /* 0x0000000400a87947 */ /* 0x000fea0003800000 */
.L_x_5727:
        /* <DEDUP_REMOVED lines=12> */
.L_x_5739:
        /* <DEDUP_REMOVED lines=17> */
.L_x_5742:
[----:B------:R-:W-:-:S04]  /*2f10*/  LOP3.LUT R2, R5, 0x80000000, RZ, 0xc0, !PT ;  /* 0x8000000005027812 */ /* 0x000fc800078ec0ff */
[----:B------:R-:W-:-:S04]  /*2f20*/  SHF.R.U32.HI R3, RZ, 0x18, R2 ;  /* 0x00000018ff037819 */ /* 0x000fc80000011602 */
[----:B------:R-:W-:-:S04]  /*2f30*/  LOP3.LUT R0, R0, R3, RZ, 0xfc, !PT ;  /* 0x0000000300007212 */ /* 0x000fc800078efcff */
[----:B------:R-:W-:-:S07]  /*2f40*/  PRMT R8, R0, 0x7610, R8 ;  /* 0x0000761000087816 */ /* 0x000fce0000000008 */
.L_x_5741:
[----:B------:R-:W-:Y:S05]  /*2f50*/  BSYNC B0 ;  /* 0x0000000000007941 */ /* 0x000fea0003800000 */
.L_x_5740:
[----:B------:R0:W-:Y:S01]  /*2f60*/  STG.E.U8 desc[UR36][R16.64], R8 ;  /* 0x0000000810007986 */ /* 0x0001e2000c101124 */
[----:B------:R-:W-:Y:S05]  /*2f70*/  BRA `(.L_x_5720) ;  /* 0x0000000400187947 */ /* 0x000fea0003800000 */
.L_x_5738:
        /* <DEDUP_REMOVED lines=17> */
.L_x_5745:
[----:B------:R-:W-:-:S04]  /*3090*/  LOP3.LUT R2, R5, 0x80000000, RZ, 0xc0, !PT ;  /* 0x8000000005027812 */ /* 0x000fc800078ec0ff */
[----:B------:R-:W-:-:S04]  /*30a0*/  SHF.R.U32.HI R3, RZ, 0x18, R2 ;  /* 0x00000018ff037819 */ /* 0x000fc80000011602 */
[----:B------:R-:W-:-:S04]  /*30b0*/  LOP3.LUT R0, R0, R3, RZ, 0xfc, !PT ;  /* 0x0000000300007212 */ /* 0x000fc800078efcff */
[----:B------:R-:W-:-:S07]  /*30c0*/  PRMT R8, R0, 0x7610, R8 ;  /* 0x0000761000087816 */ /* 0x000fce0000000008 */
.L_x_5744:
[----:B------:R-:W-:Y:S05]  /*30d0*/  BSYNC B0 ;  /* 0x0000000000007941 */ /* 0x000fea0003800000 */
.L_x_5743:
[----:B------:R0:W-:Y:S01]  /*30e0*/  STG.E.U8 desc[UR36][R16.64], R8 ;  /* 0x0000000810007986 */ /* 0x0001e2000c101124 */
[----:B------:R-:W-:Y:S05]  /*30f0*/  BRA `(.L_x_5720) ;  /* 0x0000000000b87947 */ /* 0x000fea0003800000 */
.L_x_5737:
        /* <DEDUP_REMOVED lines=22> */
.L_x_5719:
        /* <DEDUP_REMOVED lines=16> */
.L_x_5748:
[----:B------:R-:W-:Y:S05]  /*3360*/  BRA `(.L_x_5720) ;  /* 0x00000000001c7947 */ /* 0x000fea0003800000 */
.L_x_5747:
[----:B------:R-:W-:-:S06]  /*3370*/  HADD2.F32 R2, -RZ, R5.H0_H0 ;  /* 0x20000005ff027230 */ /* 0x000fcc0000004100 */
[----:B------:R-:W0:Y:S02]  /*3380*/  F2I.U64.TRUNC R2, R2 ;  /* 0x0000000200027311 */ /* 0x000e24000020d800 */
[----:B0-----:R0:W-:Y:S01]  /*3390*/  STG.E.64 desc[UR36][R16.64], R2 ;  /* 0x0000000210007986 */ /* 0x0011e2000c101b24 */
[----:B------:R-:W-:Y:S05]  /*33a0*/  BRA `(.L_x_5720) ;  /* 0x00000000000c7947 */ /* 0x000fea0003800000 */
.L_x_5746:
[----:B------:R-:W-:-:S06]  /*33b0*/  HADD2.F32 R5, -RZ, R5.H0_H0 ;  /* 0x20000005ff057230 */ /* 0x000fcc0000004100 */
[----:B------:R-:W0:Y:S02]  /*33c0*/  F2I.FTZ.U32.TRUNC.NTZ R5, R5 ;  /* 0x0000000500057305 */ /* 0x000e24000021f000 */
[----:B0-----:R0:W-:Y:S02]  /*33d0*/  STG.E desc[UR36][R16.64], R5 ;  /* 0x0000000510007986 */ /* 0x0011e4000c101924 */
.L_x_5720:
[----:B------:R-:W-:-:S04]  /*33e0*/  IMAD R18, R23, 0x200, R18 ;  /* 0x0000020017127824 */ /* 0x000fc800078e0212 */
[----:B------:R-:W-:-:S07]  /*33f0*/  VIADD R19, R18, 0x80 ;  /* 0x0000008012137836 */ /* 0x000fce0000000000 */
.L_x_5680:
[----:B------:R-:W-:Y:S05]  /*3400*/  BSYNC B6 ;  /* 0x0000000000067941 */ /* 0x000fea0003800000 */
.L_x_5679:
        /* <DEDUP_REMOVED lines=307> */
.L_x_5751:
        /* <DEDUP_REMOVED lines=23> */
.L_x_5755:
[----:B------:R-:W2:Y:S02]  /*48b0*/  LDG.E.U8 R2, desc[UR36][R2.64] ;  /* 0x0000002402027981 */ /* 0x000ea4000c1e1100 */
[----:B--2---:R-:W-:-:S04]  /*48c0*/  I2FP.F32.U32 R0, R2 ;  /* 0x0000000200007245 */ /* 0x004fc80000201000 */
[----:B------:R-:W-:-:S04]  /*48d0*/  F2FP.F16.F32.PACK_AB R0, RZ, R0 ;  /* 0x00000000ff00723e */ /* 0x000fc800000000ff */
[----:B------:R-:W-:Y:S01]  /*48e0*/  PRMT R5, R0, 0x7610, R5 ;  /* 0x0000761000057816 */ /* 0x000fe20000000005 */
[----:B------:R-:W-:Y:S06]  /*48f0*/  BRA `(.L_x_5757) ;  /* 0x0000000c00b87947 */ /* 0x000fec0003800000 */
.L_x_5754:
        /* <DEDUP_REMOVED lines=11> */
.L_x_5759:
[----:B------:R-:W2:Y:S02]  /*49b0*/  LDG.E R2, desc[UR36][R2.64] ;  /* 0x0000002402027981 */ /* 0x000ea4000c1e1900 */
[----:B--2---:R-:W-:-:S04]  /*49c0*/  I2FP.F32.S32 R0, R2 ;  /* 0x0000000200007245 */ /* 0x004fc80000201400 */
[----:B------:R-:W-:-:S04]  /*49d0*/  F2FP.F16.F32.PACK_AB R0, RZ, R0 ;  /* 0x00000000ff00723e */ /* 0x000fc800000000ff */
[----:B------:R-:W-:Y:S01]  /*49e0*/  PRMT R5, R0, 0x7610, R5 ;  /* 0x0000761000057816 */ /* 0x000fe20000000005 */
[----:B------:R-:W-:Y:S06]  /*49f0*/  BRA `(.L_x_5757) ;  /* 0x0000000c00787947 */ /* 0x000fec0003800000 */
.L_x_5758:
[----:B------:R-:W2:Y:S02]  /*4a00*/  LDG.E.U16 R2, desc[UR36][R2.64] ;  /* 0x0000002402027981 */ /* 0x000ea4000c1e1500 */
[----:B--2---:R-:W0:Y:S02]  /*4a10*/  I2F.S16 R0, R2 ;  /* 0x0000000200007306 */ /* 0x004e240000101400 */
[----:B0-----:R-:W-:-:S04]  /*4a20*/  F2FP.F16.F32.PACK_AB R0, RZ, R0 ;  /* 0x00000000ff00723e */ /* 0x001fc800000000ff */
[----:B------:R-:W-:Y:S01]  /*4a30*/  PRMT R5, R0, 0x7610, R5 ;  /* 0x0000761000057816 */ /* 0x000fe20000000005 */
[----:B------:R-:W-:Y:S06]  /*4a40*/  BRA `(.L_x_5757) ;  /* 0x0000000c00647947 */ /* 0x000fec0003800000 */
.L_x_5753:
        /* <DEDUP_REMOVED lines=9> */
.L_x_5761:
[----:B------:R0:W5:Y:S01]  /*4ae0*/  LDG.E.U16 R5, desc[UR36][R2.64] ;  /* 0x0000002402057981 */ /* 0x000162000c1e1500 */
[----:B------:R-:W-:Y:S05]  /*4af0*/  BRA `(.L_x_5757) ;  /* 0x0000000c00387947 */ /* 0x000fea0003800000 */
.L_x_5760:
        /* <DEDUP_REMOVED lines=9> */
.L_x_5763:
[----:B------:R1:W5:Y:S01]  /*4b90*/  LDG.E.U16 R5, desc[UR36][R2.64] ;  /* 0x0000002402057981 */ /* 0x000362000c1e1500 */
[----:B------:R-:W-:Y:S05]  /*4ba0*/  BRA `(.L_x_5757) ;  /* 0x0000000c000c7947 */ /* 0x000fea0003800000 */
.L_x_5762:
        /* <DEDUP_REMOVED lines=9> */
.L_x_5752:
        /* <DEDUP_REMOVED lines=14> */
.L_x_5766:
        /* <DEDUP_REMOVED lines=9> */
.L_x_5765:
        /* <DEDUP_REMOVED lines=27> */
.L_x_5768:
        /* <DEDUP_REMOVED lines=15> */
.L_x_5767:
[----:B------:R-:W2:Y:S02]  /*5050*/  LDG.E.U16 R0, desc[UR36][R2.64] ;  /* 0x0000002402007981 */ /* 0x000ea4000c1e1500 */
[----:B--2---:R-:W-:-:S05]  /*5060*/  IMAD.U32 R0, R0, 0x10000, RZ ;  /* 0x0001000000007824 */ /* 0x004fca00078e00ff */
[----:B------:R-:W-:-:S04]  /*5070*/  F2FP.F16.F32.PACK_AB R0, RZ, R0 ;  /* 0x00000000ff00723e */ /* 0x000fc800000000ff */
[----:B------:R-:W-:Y:S01]  /*5080*/  PRMT R5, R0, 0x7610, R5 ;  /* 0x0000761000057816 */ /* 0x000fe20000000005 */
[----:B------:R-:W-:Y:S06]  /*5090*/  BRA `(.L_x_5757) ;  /* 0x0000000400d07947 */ /* 0x000fec0003800000 */
.L_x_5764:
        /* <DEDUP_REMOVED lines=13> */
.L_x_5771:
        /* <DEDUP_REMOVED lines=21> */
.L_x_5775:
[----:B------:R-:W-:Y:S05]  /*52c0*/  BSYNC B1 ;  /* 0x0000000000017941 */ /* 0x000fea0003800000 */
.L_x_5774:
[----:B------:R-:W-:Y:S01]  /*52d0*/  LEA R3, R0, 0x3b800000, 0x17 ;  /* 0x3b80000000037811 */ /* 0x000fe200078eb8ff */
[----:B------:R-:W-:-:S05]  /*52e0*/  IMAD.SHL.U32 R0, R2, 0x100000, RZ ;  /* 0x0010000002007824 */ /* 0x000fca00078e00ff */
[----:B------:R-:W-:-:S07]  /*52f0*/  LOP3.LUT R0, R3, R0, R4, 0xfe, !PT ;  /* 0x0000000003007212 */ /* 0x000fce00078efe04 */
.L_x_5773:
[----:B------:R-:W-:Y:S05]  /*5300*/  BSYNC B0 ;  /* 0x0000000000007941 */ /* 0x000fea0003800000 */
.L_x_5772:
[----:B------:R-:W-:-:S04]  /*5310*/  F2FP.F16.F32.PACK_AB R0, RZ, R0 ;  /* 0x00000000ff00723e */ /* 0x000fc800000000ff */
[----:B------:R-:W-:Y:S01]  /*5320*/  PRMT R5, R0, 0x7610, R5 ;  /* 0x0000761000057816 */ /* 0x000fe20000000005 */
[----:B------:R-:W-:Y:S06]  /*5330*/  BRA `(.L_x_5757) ;  /* 0x0000000400287947 */ /* 0x000fec0003800000 */
.L_x_5770:
        /* <DEDUP_REMOVED lines=21> */
.L_x_5779:
[----:B------:R-:W-:Y:S05]  /*5490*/  BSYNC B1 ;  /* 0x0000000000017941 */ /* 0x000fea0003800000 */
.L_x_5778:
[----:B------:R-:W-:Y:S01]  /*54a0*/  LEA R3, R0, 0x37800000, 0x17 ;  /* 0x3780000000037811 */ /* 0x000fe200078eb8ff */
[----:B------:R-:W-:-:S05]  /*54b0*/  IMAD.SHL.U32 R0, R2, 0x200000, RZ ;  /* 0x0020000002007824 */ /* 0x000fca00078e00ff */
[----:B------:R-:W-:-:S07]  /*54c0*/  LOP3.LUT R0, R3, R0, R4, 0xfe, !PT ;  /* 0x0000000003007212 */ /* 0x000fce00078efe04 */
.L_x_5777:
[----:B------:R-:W-:Y:S05]  /*54d0*/  BSYNC B0 ;  /* 0x0000000000007941 */ /* 0x000fea0003800000 */
.L_x_5776:
[----:B------:R-:W-:-:S04]  /*54e0*/  F2FP.F16.F32.PACK_AB R0, RZ, R0 ;  /* 0x00000000ff00723e */ /* 0x000fc800000000ff */
[----:B------:R-:W-:Y:S01]  /*54f0*/  PRMT R5, R0, 0x7610, R5 ;  /* 0x0000761000057816 */ /* 0x000fe20000000005 */
[----:B------:R-:W-:Y:S06]  /*5500*/  BRA `(.L_x_5757) ;  /* 0x0000000000b47947 */ /* 0x000fec0003800000 */
.L_x_5769:
        /* <DEDUP_REMOVED lines=14> */
.L_x_5783:
[----:B------:R-:W-:Y:S05]  /*55f0*/  BSYNC B0 ;  /* 0x0000000000007941 */ /* 0x000fea0003800000 */
.L_x_5782:
[----:B------:R-:W-:-:S04]  /*5600*/  F2FP.F16.F32.PACK_AB R0, RZ, R0 ;  /* 0x00000000ff00723e */ /* 0x000fc800000000ff */
[----:B------:R-:W-:Y:S01]  /*5610*/  PRMT R5, R0, 0x7610, R5 ;  /* 0x0000761000057816 */ /* 0x000fe20000000005 */
[----:B------:R-:W-:Y:S06]  /*5620*/  BRA `(.L_x_5757) ;  /* 0x00000000006c7947 */ /* 0x000fec0003800000 */
.L_x_5756:
        /* <DEDUP_REMOVED lines=16> */
.L_x_5784:
[----:B------:R-:W-:Y:S01]  /*5730*/  PRMT R5, RZ, 0x7610, R5 ;  /* 0x00007610ff057816 */ /* 0x000fe20000000005 */
[----:B------:R-:W-:Y:S06]  /*5740*/  BRA `(.L_x_5757) ;  /* 0x0000000000247947 */ /* 0x000fec0003800000 */
.L_x_5781:
[----:B------:R-:W2:Y:S02]  /*5750*/  LDG.E.64 R2, desc[UR36][R2.64] ;  /* 0x0000002402027981 */ /* 0x000ea4000c1e1b00 */
[----:B--2---:R-:W0:Y:S02]  /*5760*/  I2F.U64 R0, R2 ;  /* 0x0000000200007312 */ /* 0x004e240000301000 */
[----:B0-----:R-:W-:-:S04]  /*5770*/  F2FP.F16.F32.PACK_AB R0, RZ, R0 ;  /* 0x00000000ff00723e */ /* 0x001fc800000000ff */
[----:B------:R-:W-:Y:S01]  /*5780*/  PRMT R5, R0, 0x7610, R5 ;  /* 0x0000761000057816 */ /* 0x000fe20000000005 */
[----:B------:R-:W-:Y:S06]  /*5790*/  BRA `(.L_x_5757) ;  /* 0x0000000000107947 */ /* 0x000fec0003800000 */
.L_x_5780:
[----:B------:R-:W2:Y:S02]  /*57a0*/  LDG.E R2, desc[UR36][R2.64] ;  /* 0x0000002402027981 */ /* 0x000ea4000c1e1900 */
[----:B--2---:R-:W-:-:S04]  /*57b0*/  I2FP.F32.U32 R0, R2 ;  /* 0x0000000200007245 */ /* 0x004fc80000201000 */
[----:B------:R-:W-:-:S04]  /*57c0*/  F2FP.F16.F32.PACK_AB R0, RZ, R0 ;  /* 0x00000000ff00723e */ /* 0x000fc800000000ff */
[----:B------:R-:W-:-:S07]  /*57d0*/  PRMT R5, R0, 0x7610, R5 ;  /* 0x0000761000057816 */ /* 0x000fce0000000005 */
.L_x_5757:
        /* <DEDUP_REMOVED lines=22> */
.L_x_5788:
[----:B------:R-:W-:-:S06]  /*5940*/  HADD2.F32 R3, -RZ, R5.H0_H0 ;  /* 0x20000005ff037230 */ /* 0x000fcc0000004100 */
[----:B------:R-:W0:Y:S02]  /*5950*/  F2I.S64.TRUNC R2, R3 ;  /* 0x0000000300027311 */ /* 0x000e24000020d900 */
[----:B0-----:R0:W-:Y:S01]  /*5960*/  STG.E.U8 desc[UR36][R16.64], R2 ;  /* 0x0000000210007986 */ /* 0x0011e2000c101124 */
[----:B------:R-:W-:Y:S05]  /*5970*/  BRA `(.L_x_5790) ;  /* 0x0000000c00847947 */ /* 0x000fea0003800000 */
.L_x_5787:
        /* <DEDUP_REMOVED lines=10> */
.L_x_5792:
[----:B------:R-:W-:-:S06]  /*5a20*/  HADD2.F32 R5, -RZ, R5.H0_H0 ;  /* 0x20000005ff057230 */ /* 0x000fcc0000004100 */
[----:B------:R-:W0:Y:S02]  /*5a30*/  F2I.FTZ.TRUNC.NTZ R5, R5 ;  /* 0x0000000500057305 */ /* 0x000e24000021f100 */
[----:B0-----:R0:W-:Y:S01]  /*5a40*/  STG.E desc[UR36][R16.64], R5 ;  /* 0x0000000510007986 */ /* 0x0011e2000c101924 */
[----:B------:R-:W-:Y:S05]  /*5a50*/  BRA `(.L_x_5790) ;  /* 0x0000000c004c7947 */ /* 0x000fea0003800000 */
.L_x_5791:
[----:B------:R-:W-:-:S06]  /*5a60*/  HADD2.F32 R5, -RZ, R5.H0_H0 ;  /* 0x20000005ff057230 */ /* 0x000fcc0000004100 */
[----:B------:R-:W0:Y:S02]  /*5a70*/  F2I.FTZ.TRUNC.NTZ R5, R5 ;  /* 0x0000000500057305 */ /* 0x000e24000021f100 */
[----:B0-----:R0:W-:Y:S01]  /*5a80*/  STG.E.U16 desc[UR36][R16.64], R5 ;  /* 0x0000000510007986 */ /* 0x0011e2000c101524 */
[----:B------:R-:W-:Y:S05]  /*5a90*/  BRA `(.L_x_5790) ;  /* 0x0000000c003c7947 */ /* 0x000fea0003800000 */
.L_x_5786:
        /* <DEDUP_REMOVED lines=9> */
.L_x_5794:
[----:B------:R0:W-:Y:S01]  /*5b30*/  STG.E.U16 desc[UR36][R16.64], R5 ;  /* 0x0000000510007986 */ /* 0x0001e2000c101524 */
[----:B------:R-:W-:Y:S05]  /*5b40*/  BRA `(.L_x_5790) ;  /* 0x0000000c00107947 */ /* 0x000fea0003800000 */
.L_x_5793:
        /* <DEDUP_REMOVED lines=10> */
.L_x_5796:
[----:B------:R-:W-:-:S05]  /*5bf0*/  HADD2.F32 R0, -RZ, R5.H0_H0 ;  /* 0x20000005ff007230 */ /* 0x000fca0000004100 */
[----:B------:R-:W-:-:S04]  /*5c00*/  F2FP.F16.F32.PACK_AB R0, RZ, R0 ;  /* 0x00000000ff00723e */ /* 0x000fc800000000ff */
[----:B------:R-:W-:-:S05]  /*5c10*/  PRMT R0, R0, 0x5410, RZ ;  /* 0x0000541000007816 */ /* 0x000fca00000000ff */
[----:B------:R0:W-:Y:S01]  /*5c20*/  STG.E desc[UR36][R16.64], R0 ;  /* 0x0000000010007986 */ /* 0x0001e2000c101924 */
[----:B------:R-:W-:Y:S05]  /*5c30*/  BRA `(.L_x_5790) ;  /* 0x0000000800d47947 */ /* 0x000fea0003800000 */
.L_x_5795:
[----:B------:R-:W-:-:S05]  /*5c40*/  HADD2.F32 R2, -RZ, R5.H0_H0 ;  /* 0x20000005ff027230 */ /* 0x000fca0000004100 */
[----:B------:R-:W-:-:S06]  /*5c50*/  FMUL.FTZ R2, R2, 1 ;  /* 0x3f80000002027820 */ /* 0x000fcc0000410000 */
[----:B------:R-:W0:Y:S02]  /*5c60*/  F2F.F64.F32 R2, R2 ;  /* 0x0000000200027310 */ /* 0x000e240000201800 */
[----:B0-----:R0:W-:Y:S01]  /*5c70*/  STG.E.64 desc[UR36][R16.64], R2 ;  /* 0x0000000210007986 */ /* 0x0011e2000c101b24 */
[----:B------:R-:W-:Y:S05]  /*5c80*/  BRA `(.L_x_5790) ;  /* 0x0000000800c07947 */ /* 0x000fea0003800000 */
.L_x_5785:
        /* <DEDUP_REMOVED lines=13> */
.L_x_5799:
[----:B------:R-:W-:Y:S01]  /*5d60*/  HADD2.F32 R5, -RZ, R5.H0_H0 ;  /* 0x20000005ff057230 */ /* 0x000fe20000004100 */
[----:B------:R-:W-:-:S04]  /*5d70*/  CS2R R6, SRZ ;  /* 0x0000000000067805 */ /* 0x000fc8000001ff00 */
[----:B------:R-:W-:-:S06]  /*5d80*/  FMUL.FTZ R5, R5, 1 ;  /* 0x3f80000005057820 */ /* 0x000fcc0000410000 */
[----:B------:R-:W0:Y:S02]  /*5d90*/  F2F.F64.F32 R4, R5 ;  /* 0x0000000500047310 */ /* 0x000e240000201800 */
[----:B0-----:R0:W-:Y:S01]  /*5da0*/  STG.E.128 desc[UR36][R16.64], R4 ;  /* 0x0000000410007986 */ /* 0x0011e2000c101d24 */
[----:B------:R-:W-:Y:S05]  /*5db0*/  BRA `(.L_x_5790) ;  /* 0x0000000800747947 */ /* 0x000fea0003800000 */
.L_x_5798:
        /* <DEDUP_REMOVED lines=21> */
.L_x_5803:
[----:B------:R-:W-:Y:S05]  /*5f10*/  BSYNC B0 ;  /* 0x0000000000007941 */ /* 0x000fea0003800000 */
.L_x_5802:
[----:B------:R-:W-:-:S05]  /*5f20*/  LOP3.LUT R3, R0, R3, RZ, 0xfc, !PT ;  /* 0x0000000300037212 */ /* 0x000fca00078efcff */
[----:B------:R0:W-:Y:S01]  /*5f30*/  STG.E.U8 desc[UR36][R16.64], R3 ;  /* 0x0000000310007986 */ /* 0x0001e2000c101124 */
[----:B------:R-:W-:Y:S05]  /*5f40*/  BRA `(.L_x_5790) ;  /* 0x0000000800107947 */ /* 0x000fea0003800000 */
.L_x_5801:
        /* <DEDUP_REMOVED lines=13> */
.L_x_5805:
[----:B------:R-:W-:Y:S01]  /*6020*/  IMAD.MOV.U32 R0, RZ, RZ, 0x7f ;  /* 0x0000007fff007424 */ /* 0x000fe200078e00ff */
[----:B------:R-:W-:-:S04]  /*6030*/  ISETP.GT.U32.AND P0, PT, R2, 0x7f800000, PT ;  /* 0x7f8000000200780c */ /* 0x000fc80003f04070 */
[----:B------:R-:W-:-:S09]  /*6040*/  SEL R0, R0, 0x7c, P0 ;  /* 0x0000007c00007807 */ /* 0x000fd20000000000 */
.L_x_5806:
[----:B------:R-:W-:Y:S05]  /*6050*/  BSYNC B0 ;  /* 0x0000000000007941 */ /* 0x000fea0003800000 */
.L_x_5804:
[----:B------:R-:W-:-:S04]  /*6060*/  LOP3.LUT R2, R5, 0x80000000, RZ, 0xc0, !PT ;  /* 0x8000000005027812 */ /* 0x000fc800078ec0ff */
[----:B------:R-:W-:-:S04]  /*6070*/  SHF.R.U32.HI R3, RZ, 0x18, R2 ;  /* 0x00000018ff037819 */ /* 0x000fc80000011602 */
[----:B------:R-:W-:-:S05]  /*6080*/  LOP3.LUT R3, R0, R3, RZ, 0xfc, !PT ;  /* 0x0000000300037212 */ /* 0x000fca00078efcff */
[----:B------:R0:W-:Y:S01]  /*6090*/  STG.E.U8 desc[UR36][R16.64], R3 ;  /* 0x0000000310007986 */ /* 0x0001e2000c101124 */
[----:B------:R-:W-:Y:S05]  /*60a0*/  BRA `(.L_x_5790) ;  /* 0x0000000400b87947 */ /* 0x000fea0003800000 */
.L_x_5800:
[----:B------:R-:W-:-:S05]  /*60b0*/  HADD2.F32 R0, -RZ, R5.H0_H0 ;  /* 0x20000005ff007230 */ /* 0x000fca0000004100 */
[----:B------:R-:W-:-:S05]  /*60c0*/  F2FP.BF16.F32.PACK_AB R0, RZ, R0 ;  /* 0x00000000ff00723e */ /* 0x000fca00000010ff */
[----:B------:R0:W-:Y:S01]  /*60d0*/  STG.E.U16 desc[UR36][R16.64], R0 ;  /* 0x0000000010007986 */ /* 0x0001e2000c101524 */
[----:B------:R-:W-:Y:S05]  /*60e0*/  BRA `(.L_x_5790) ;  /* 0x0000000400a87947 */ /* 0x000fea0003800000 */
.L_x_5797:
        /* <DEDUP_REMOVED lines=12> */
.L_x_5809:
        /* <DEDUP_REMOVED lines=17> */
.L_x_5812:
[----:B------:R-:W-:-:S04]  /*62c0*/  LOP3.LUT R2, R5, 0x80000000, RZ, 0xc0, !PT ;  /* 0x8000000005027812 */ /* 0x000fc800078ec0ff */
[----:B------:R-:W-:-:S04]  /*62d0*/  SHF.R.U32.HI R3, RZ, 0x18, R2 ;  /* 0x00000018ff037819 */ /* 0x000fc80000011602 */
[----:B------:R-:W-:-:S04]  /*62e0*/  LOP3.LUT R0, R0, R3, RZ, 0xfc, !PT ;  /* 0x0000000300007212 */ /* 0x000fc800078efcff */
[----:B------:R-:W-:-:S07]  /*62f0*/  PRMT R8, R0, 0x7610, R8 ;  /* 0x0000761000087816 */ /* 0x000fce0000000008 */
.L_x_5811:
[----:B------:R-:W-:Y:S05]  /*6300*/  BSYNC B0 ;  /* 0x0000000000007941 */ /* 0x000fea0003800000 */
.L_x_5810:
[----:B------:R3:W-:Y:S01]  /*6310*/  STG.E.U8 desc[UR36][R16.64], R8 ;  /* 0x0000000810007986 */ /* 0x0007e2000c101124 */
[----:B------:R-:W-:Y:S05]  /*6320*/  BRA `(.L_x_5790) ;  /* 0x0000000400187947 */ /* 0x000fea0003800000 */
.L_x_5808:
        /* <DEDUP_REMOVED lines=17> */
.L_x_5815:
[----:B------:R-:W-:-:S04]  /*6440*/  LOP3.LUT R2, R5, 0x80000000, RZ, 0xc0, !PT ;  /* 0x8000000005027812 */ /* 0x000fc800078ec0ff */
[----:B------:R-:W-:-:S04]  /*6450*/  SHF.R.U32.HI R3, RZ, 0x18, R2 ;  /* 0x00000018ff037819 */ /* 0x000fc80000011602 */
[----:B------:R-:W-:-:S04]  /*6460*/  LOP3.LUT R0, R0, R3, RZ, 0xfc, !PT ;  /* 0x0000000300007212 */ /* 0x000fc800078efcff */
[----:B------:R-:W-:-:S07]  /*6470*/  PRMT R8, R0, 0x7610, R8 ;  /* 0x0000761000087816 */ /* 0x000fce0000000008 */
.L_x_5814:
[----:B------:R-:W-:Y:S05]  /*6480*/  BSYNC B0 ;  /* 0x0000000000007941 */ /* 0x000fea0003800000 */
.L_x_5813:
[----:B------:R0:W-:Y:S01]  /*6490*/  STG.E.U8 desc[UR36][R16.64], R8 ;  /* 0x0000000810007986 */ /* 0x0001e2000c101124 */
[----:B------:R-:W-:Y:S05]  /*64a0*/  BRA `(.L_x_5790) ;  /* 0x0000000000b87947 */ /* 0x000fea0003800000 */
.L_x_5807:
        /* <DEDUP_REMOVED lines=22> */
.L_x_5789:
        /* <DEDUP_REMOVED lines=16> */
.L_x_5818:
[----:B------:R-:W-:Y:S05]  /*6710*/  BRA `(.L_x_5790) ;  /* 0x00000000001c7947 */ /* 0x000fea0003800000 */
.L_x_5817:
[----:B------:R-:W-:-:S06]  /*6720*/  HADD2.F32 R2, -RZ, R5.H0_H0 ;  /* 0x20000005ff027230 */ /* 0x000fcc0000004100 */
[----:B------:R-:W0:Y:S02]  /*6730*/  F2I.U64.TRUNC R2, R2 ;  /* 0x0000000200027311 */ /* 0x000e24000020d800 */
[----:B0-----:R2:W-:Y:S01]  /*6740*/  STG.E.64 desc[UR36][R16.64], R2 ;  /* 0x0000000210007986 */ /* 0x0015e2000c101b24 */
[----:B------:R-:W-:Y:S05]  /*6750*/  BRA `(.L_x_5790) ;  /* 0x00000000000c7947 */ /* 0x000fea0003800000 */
.L_x_5816:
[----:B------:R-:W-:-:S06]  /*6760*/  HADD2.F32 R5, -RZ, R5.H0_H0 ;  /* 0x20000005ff057230 */ /* 0x000fcc0000004100 */
[----:B------:R-:W0:Y:S02]  /*6770*/  F2I.FTZ.U32.TRUNC.NTZ R5, R5 ;  /* 0x0000000500057305 */ /* 0x000e24000021f000 */
[----:B0-----:R0:W-:Y:S02]  /*6780*/  STG.E desc[UR36][R16.64], R5 ;  /* 0x0000000510007986 */ /* 0x0011e4000c101924 */
.L_x_5790:
[----:B------:R-:W-:-:S07]  /*6790*/  VIADD R19, R19, 0x80 ;  /* 0x0000008013137836 */ /* 0x000fce0000000000 */
.L_x_5750:
[----:B------:R-:W-:Y:S05]  /*67a0*/  BSYNC B6 ;  /* 0x0000000000067941 */ /* 0x000fea0003800000 */
.L_x_5749:
        /* <DEDUP_REMOVED lines=307> */
.L_x_5821:
        /* <DEDUP_REMOVED lines=23> */
.L_x_5825:
[----:B------:R-:W2:Y:S02]  /*7c50*/  LDG.E.U8 R2, desc[UR36][R2.64] ;  /* 0x0000002402027981 */ /* 0x000ea4000c1e1100 */
[----:B--2---:R-:W-:-:S04]  /*7c60*/  I2FP.F32.U32 R0, R2 ;  /* 0x0000000200007245 */ /* 0x004fc80000201000 */
[----:B------:R-:W-:-:S04]  /*7c70*/  F2FP.F16.F32.PACK_AB R0, RZ, R0 ;  /* 0x00000000ff00723e */ /* 0x000fc800000000ff */
[----:B------:R-:W-:Y:S01]  /*7c80*/  PRMT R5, R0, 0x7610, R5 ;  /* 0x0000761000057816 */ /* 0x000fe20000000005 */
[----:B------:R-:W-:Y:S06]  /*7c90*/  BRA `(.L_x_5827) ;  /* 0x0000000c00b87947 */ /* 0x000fec0003800000 */
.L_x_5824:
        /* <DEDUP_REMOVED lines=11> */
.L_x_5829:
[----:B------:R-:W2:Y:S02]  /*7d50*/  LDG.E R2, desc[UR36][R2.64] ;  /* 0x0000002402027981 */ /* 0x000ea4000c1e1900 */
[----:B--2---:R-:W-:-:S04]  /*7d60*/  I2FP.F32.S32 R0, R2 ;  /* 0x0000000200007245 */ /* 0x004fc80000201400 */
[----:B------:R-:W-:-:S04]  /*7d70*/  F2FP.F16.F32.PACK_AB R0, RZ, R0 ;  /* 0x00000000ff00723e */ /* 0x000fc800000000ff */
[----:B------:R-:W-:Y:S01]  /*7d80*/  PRMT R5, R0, 0x7610, R5 ;  /* 0x0000761000057816 */ /* 0x000fe20000000005 */
[----:B------:R-:W-:Y:S06]  /*7d90*/  BRA `(.L_x_5827) ;  /* 0x0000000c00787947 */ /* 0x000fec0003800000 */
.L_x_5828:
[----:B------:R-:W2:Y:S02]  /*7da0*/  LDG.E.U16 R2, desc[UR36][R2.64] ;  /* 0x0000002402027981 */ /* 0x000ea4000c1e1500 */
[----:B--2---:R-:W0:Y:S02]  /*7db0*/  I2F.S16 R0, R2 ;  /* 0x0000000200007306 */ /* 0x004e240000101400 */
[----:B0-----:R-:W-:-:S04]  /*7dc0*/  F2FP.F16.F32.PACK_AB R0, RZ, R0 ;  /* 0x00000000ff00723e */ /* 0x001fc800000000ff */
[----:B------:R-:W-:Y:S01]  /*7dd0*/  PRMT R5, R0, 0x7610, R5 ;  /* 0x0000761000057816 */ /* 0x000fe20000000005 */
[----:B------:R-:W-:Y:S06]  /*7de0*/  BRA `(.L_x_5827) ;  /* 0x0000000c00647947 */ /* 0x000fec0003800000 */
.L_x_5823:
        /* <DEDUP_REMOVED lines=9> */
.L_x_5831:
[----:B------:R1:W5:Y:S01]  /*7e80*/  LDG.E.U16 R5, desc[UR36][R2.64] ;  /* 0x0000002402057981 */ /* 0x000362000c1e1500 */
[----:B------:R-:W-:Y:S05]  /*7e90*/  BRA `(.L_x_5827) ;  /* 0x0000000c00387947 */ /* 0x000fea0003800000 */
.L_x_5830:
        /* <DEDUP_REMOVED lines=9> */
.L_x_5833:
[----:B------:R0:W5:Y:S01]  /*7f30*/  LDG.E.U16 R5, desc[UR36][R2.64] ;  /* 0x0000002402057981 */ /* 0x000162000c1e1500 */
[----:B------:R-:W-:Y:S05]  /*7f40*/  BRA `(.L_x_5827) ;  /* 0x0000000c000c7947 */ /* 0x000fea0003800000 */
.L_x_5832:
        /* <DEDUP_REMOVED lines=9> */
.L_x_5822:
        /* <DEDUP_REMOVED lines=14> */
.L_x_5836:
        /* <DEDUP_REMOVED lines=9> */
.L_x_5835:
        /* <DEDUP_REMOVED lines=27> */
.L_x_5838:
        /* <DEDUP_REMOVED lines=15> */
.L_x_5837:
[----:B------:R-:W2:Y:S02]  /*83f0*/  LDG.E.U16 R0, desc[UR36][R2.64] ;  /* 0x0000002402007981 */ /* 0x000ea4000c1e1500 */
[----:B--2---:R-:W-:-:S05]  /*8400*/  IMAD.U32 R0, R0, 0x10000, RZ ;  /* 0x0001000000007824 */ /* 0x004fca00078e00ff */
[----:B------:R-:W-:-:S04]  /*8410*/  F2FP.F16.F32.PACK_AB R0, RZ, R0 ;  /* 0x00000000ff00723e */ /* 0x000fc800000000ff */
[----:B------:R-:W-:Y:S01]  /*8420*/  PRMT R5, R0, 0x7610, R5 ;  /* 0x0000761000057816 */ /* 0x000fe20000000005 */
[----:B------:R-:W-:Y:S06]  /*8430*/  BRA `(.L_x_5827) ;  /* 0x0000000400d07947 */ /* 0x000fec0003800000 */
.L_x_5834:
        /* <DEDUP_REMOVED lines=13> */
.L_x_5841:
        /* <DEDUP_REMOVED lines=21> */
.L_x_5845:
[----:B------:R-:W-:Y:S05]  /*8660*/  BSYNC B1 ;  /* 0x0000000000017941 */ /* 0x000fea0003800000 */
.L_x_5844:
[----:B------:R-:W-:Y:S01]  /*8670*/  LEA R3, R0, 0x3b800000, 0x17 ;  /* 0x3b80000000037811 */ /* 0x000fe200078eb8ff */
[----:B------:R-:W-:-:S05]  /*8680*/  IMAD.SHL.U32 R0, R2, 0x100000, RZ ;  /* 0x0010000002007824 */ /* 0x000fca00078e00ff */
[----:B------:R-:W-:-:S07]  /*8690*/  LOP3.LUT R0, R3, R0, R4, 0xfe, !PT ;  /* 0x0000000003007212 */ /* 0x000fce00078efe04 */
.L_x_5843:
[----:B------:R-:W-:Y:S05]  /*86a0*/  BSYNC B0 ;  /* 0x0000000000007941 */ /* 0x000fea0003800000 */
.L_x_5842:
[----:B------:R-:W-:-:S04]  /*86b0*/  F2FP.F16.F32.PACK_AB R0, RZ, R0 ;  /* 0x00000000ff00723e */ /* 0x000fc800000000ff */
[----:B------:R-:W-:Y:S01]  /*86c0*/  PRMT R5, R0, 0x7610, R5 ;  /* 0x0000761000057816 */ /* 0x000fe20000000005 */
[----:B------:R-:W-:Y:S06]  /*86d0*/  BRA `(.L_x_5827) ;  /* 0x0000000400287947 */ /* 0x000fec0003800000 */
.L_x_5840:
        /* <DEDUP_REMOVED lines=21> */
.L_x_5849:
[----:B------:R-:W-:Y:S05]  /*8830*/  BSYNC B1 ;  /* 0x0000000000017941 */ /* 0x000fea0003800000 */
.L_x_5848:
[----:B------:R-:W-:Y:S01]  /*8840*/  LEA R3, R0, 0x37800000, 0x17 ;  /* 0x3780000000037811 */ /* 0x000fe200078eb8ff */
[----:B------:R-:W-:-:S05]  /*8850*/  IMAD.SHL.U32 R0, R2, 0x200000, RZ ;  /* 0x0020000002007824 */ /* 0x000fca00078e00ff */
[----:B------:R-:W-:-:S07]  /*8860*/  LOP3.LUT R0, R3, R0, R4, 0xfe, !PT ;  /* 0x0000000003007212 */ /* 0x000fce00078efe04 */
.L_x_5847:
[----:B------:R-:W-:Y:S05]  /*8870*/  BSYNC B0 ;  /* 0x0000000000007941 */ /* 0x000fea0003800000 */
.L_x_5846:
[----:B------:R-:W-:-:S04]  /*8880*/  F2FP.F16.F32.PACK_AB R0, RZ, R0 ;  /* 0x00000000ff00723e */ /* 0x000fc800000000ff */
[----:B------:R-:W-:Y:S01]  /*8890*/  PRMT R5, R0, 0x7610, R5 ;  /* 0x0000761000057816 */ /* 0x000fe20000000005 */
[----:B------:R-:W-:Y:S06]  /*88a0*/  BRA `(.L_x_5827) ;  /* 0x0000000000b47947 */ /* 0x000fec0003800000 */
.L_x_5839:
        /* <DEDUP_REMOVED lines=14> */
.L_x_5853:
[----:B------:R-:W-:Y:S05]  /*8990*/  BSYNC B0 ;  /* 0x0000000000007941 */ /* 0x000fea0003800000 */
.L_x_5852:
[----:B------:R-:W-:-:S04]  /*89a0*/  F2FP.F16.F32.PACK_AB R0, RZ, R0 ;  /* 0x00000000ff00723e */ /* 0x000fc800000000ff */
[----:B------:R-:W-:Y:S01]  /*89b0*/  PRMT R5, R0, 0x7610, R5 ;  /* 0x0000761000057816 */ /* 0x000fe20000000005 */
[----:B------:R-:W-:Y:S06]  /*89c0*/  BRA `(.L_x_5827) ;  /* 0x00000000006c7947 */ /* 0x000fec0003800000 */
.L_x_5826:
        /* <DEDUP_REMOVED lines=16> */
.L_x_5854:
[----:B------:R-:W-:Y:S01]  /*8ad0*/  PRMT R5, RZ, 0x7610, R5 ;  /* 0x00007610ff057816 */ /* 0x000fe20000000005 */
[----:B------:R-:W-:Y:S06]  /*8ae0*/  BRA `(.L_x_5827) ;  /* 0x0000000000247947 */ /* 0x000fec0003800000 */
.L_x_5851:
[----:B------:R-:W2:Y:S02]  /*8af0*/  LDG.E.64 R2, desc[UR36][R2.64] ;  /* 0x0000002402027981 */ /* 0x000ea4000c1e1b00 */
[----:B--2---:R-:W0:Y:S02]  /*8b00*/  I2F.U64 R0, R2 ;  /* 0x0000000200007312 */ /* 0x004e240000301000 */
[----:B0-----:R-:W-:-:S04]  /*8b10*/  F2FP.F16.F32.PACK_AB R0, RZ, R0 ;  /* 0x00000000ff00723e */ /* 0x001fc800000000ff */
[----:B------:R-:W-:Y:S01]  /*8b20*/  PRMT R5, R0, 0x7610, R5 ;  /* 0x0000761000057816 */ /* 0x000fe20000000005 */
[----:B------:R-:W-:Y:S06]  /*8b30*/  BRA `(.L_x_5827) ;  /* 0x0000000000107947 */ /* 0x000fec0003800000 */
.L_x_5850:
[----:B------:R-:W2:Y:S02]  /*8b40*/  LDG.E R2, desc[UR36][R2.64] ;  /* 0x0000002402027981 */ /* 0x000ea4000c1e1900 */
[----:B--2---:R-:W-:-:S04]  /*8b50*/  I2FP.F32.U32 R0, R2 ;  /* 0x0000000200007245 */ /* 0x004fc80000201000 */
[----:B------:R-:W-:-:S04]  /*8b60*/  F2FP.F16.F32.PACK_AB R0, RZ, R0 ;  /* 0x00000000ff00723e */ /* 0x000fc800000000ff */
[----:B------:R-:W-:-:S07]  /*8b70*/  PRMT R5, R0, 0x7610, R5 ;  /* 0x0000761000057816 */ /* 0x000fce0000000005 */
.L_x_5827:
        /* <DEDUP_REMOVED lines=22> */
.L_x_5858:
[----:B------:R-:W-:-:S06]  /*8ce0*/  HADD2.F32 R3, -RZ, R5.H0_H0 ;  /* 0x20000005ff037230 */ /* 0x000fcc0000004100 */
[----:B------:R-:W0:Y:S02]  /*8cf0*/  F2I.S64.TRUNC R2, R3 ;  /* 0x0000000300027311 */ /* 0x000e24000020d900 */
[----:B0-----:R3:W-:Y:S01]  /*8d00*/  STG.E.U8 desc[UR36][R16.64], R2 ;  /* 0x0000000210007986 */ /* 0x0017e2000c101124 */
[----:B------:R-:W-:Y:S05]  /*8d10*/  BRA `(.L_x_5860) ;  /* 0x0000000c00847947 */ /* 0x000fea0003800000 */
.L_x_5857:
        /* <DEDUP_REMOVED lines=10> */
.L_x_5862:
[----:B------:R-:W-:-:S06]  /*8dc0*/  HADD2.F32 R5, -RZ, R5.H0_H0 ;  /* 0x20000005ff057230 */ /* 0x000fcc0000004100 */
[----:B------:R-:W0:Y:S02]  /*8dd0*/  F2I.FTZ.TRUNC.NTZ R5, R5 ;  /* 0x0000000500057305 */ /* 0x000e24000021f100 */
[----:B0-----:R2:W-:Y:S01]  /*8de0*/  STG.E desc[UR36][R16.64], R5 ;  /* 0x0000000510007986 */ /* 0x0015e2000c101924 */
[----:B------:R-:W-:Y:S05]  /*8df0*/  BRA `(.L_x_5860) ;  /* 0x0000000c004c7947 */ /* 0x000fea0003800000 */
.L_x_5861:
[----:B------:R-:W-:-:S06]  /*8e00*/  HADD2.F32 R5, -RZ, R5.H0_H0 ;  /* 0x20000005ff057230 */ /* 0x000fcc0000004100 */
[----:B------:R-:W0:Y:S02]  /*8e10*/  F2I.FTZ.TRUNC.NTZ R5, R5 ;  /* 0x0000000500057305 */ /* 0x000e24000021f100 */
[----:B0-----:R0:W-:Y:S01]  /*8e20*/  STG.E.U16 desc[UR36][R16.64], R5 ;  /* 0x0000000510007986 */ /* 0x0011e2000c101524 */
[----:B------:R-:W-:Y:S05]  /*8e30*/  BRA `(.L_x_5860) ;  /* 0x0000000c003c7947 */ /* 0x000fea0003800000 */
.L_x_5856:
        /* <DEDUP_REMOVED lines=9> */
.L_x_5864:
[----:B------:R0:W-:Y:S01]  /*8ed0*/  STG.E.U16 desc[UR36][R16.64], R5 ;  /* 0x0000000510007986 */ /* 0x0001e2000c101524 */
[----:B------:R-:W-:Y:S05]  /*8ee0*/  BRA `(.L_x_5860) ;  /* 0x0000000c00107947 */ /* 0x000fea0003800000 */
.L_x_5863:
        /* <DEDUP_REMOVED lines=10> */
.L_x_5866:
[----:B------:R-:W-:-:S05]  /*8f90*/  HADD2.F32 R0, -RZ, R5.H0_H0 ;  /* 0x20000005ff007230 */ /* 0x000fca0000004100 */
[----:B------:R-:W-:-:S04]  /*8fa0*/  F2FP.F16.F32.PACK_AB R0, RZ, R0 ;  /* 0x00000000ff00723e */ /* 0x000fc800000000ff */
[----:B------:R-:W-:-:S05]  /*8fb0*/  PRMT R0, R0, 0x5410, RZ ;  /* 0x0000541000007816 */ /* 0x000fca00000000ff */
[----:B------:R0:W-:Y:S01]  /*8fc0*/  STG.E desc[UR36][R16.64], R0 ;  /* 0x0000000010007986 */ /* 0x0001e2000c101924 */
[----:B------:R-:W-:Y:S05]  /*8fd0*/  BRA `(.L_x_5860) ;  /* 0x0000000800d47947 */ /* 0x000fea0003800000 */
.L_x_5865:
[----:B------:R-:W-:-:S05]  /*8fe0*/  HADD2.F32 R2, -RZ, R5.H0_H0 ;  /* 0x20000005ff027230 */ /* 0x000fca0000004100 */
[----:B------:R-:W-:-:S06]  /*8ff0*/  FMUL.FTZ R2, R2, 1 ;  /* 0x3f80000002027820 */ /* 0x000fcc0000410000 */
[----:B------:R-:W0:Y:S02]  /*9000*/  F2F.F64.F32 R2, R2 ;  /* 0x0000000200027310 */ /* 0x000e240000201800 */
[----:B0-----:R0:W-:Y:S01]  /*9010*/  STG.E.64 desc[UR36][R16.64], R2 ;  /* 0x0000000210007986 */ /* 0x0011e2000c101b24 */
[----:B------:R-:W-:Y:S05]  /*9020*/  BRA `(.L_x_5860) ;  /* 0x0000000800c07947 */ /* 0x000fea0003800000 */
.L_x_5855:
        /* <DEDUP_REMOVED lines=13> */
.L_x_5869:
[----:B------:R-:W-:Y:S01]  /*9100*/  HADD2.F32 R5, -RZ, R5.H0_H0 ;  /* 0x20000005ff057230 */ /* 0x000fe20000004100 */
[----:B------:R-:W-:-:S04]  /*9110*/  CS2R R6, SRZ ;  /* 0x0000000000067805 */ /* 0x000fc8000001ff00 */
[----:B------:R-:W-:-:S06]  /*9120*/  FMUL.FTZ R5, R5, 1 ;  /* 0x3f80000005057820 */ /* 0x000fcc0000410000 */
[----:B------:R-:W0:Y:S02]  /*9130*/  F2F.F64.F32 R4, R5 ;  /* 0x0000000500047310 */ /* 0x000e240000201800 */
[----:B0-----:R0:W-:Y:S01]  /*9140*/  STG.E.128 desc[UR36][R16.64], R4 ;  /* 0x0000000410007986 */ /* 0x0011e2000c101d24 */
[----:B------:R-:W-:Y:S05]  /*9150*/  BRA `(.L_x_5860) ;  /* 0x0000000800747947 */ /* 0x000fea0003800000 */
.L_x_5868:
        /* <DEDUP_REMOVED lines=21> */
.L_x_5873:
[----:B------:R-:W-:Y:S05]  /*92b0*/  BSYNC B0 ;  /* 0x0000000000007941 */ /* 0x000fea0003800000 */
.L_x_5872:
[----:B------:R-:W-:-:S05]  /*92c0*/  LOP3.LUT R3, R0, R3, RZ, 0xfc, !PT ;  /* 0x0000000300037212 */ /* 0x000fca00078efcff */
[----:B------:R0:W-:Y:S01]  /*92d0*/  STG.E.U8 desc[UR36][R16.64], R3 ;  /* 0x0000000310007986 */ /* 0x0001e2000c101124 */
[----:B------:R-:W-:Y:S05]  /*92e0*/  BRA `(.L_x_5860) ;  /* 0x0000000800107947 */ /* 0x000fea0003800000 */
.L_x_5871:
        /* <DEDUP_REMOVED lines=13> */
.L_x_5875:
[----:B------:R-:W-:Y:S01]  /*93c0*/  IMAD.MOV.U32 R0, RZ, RZ, 0x7f ;  /* 0x0000007fff007424 */ /* 0x000fe200078e00ff */
[----:B------:R-:W-:-:S04]  /*93d0*/  ISETP.GT.U32.AND P0, PT, R2, 0x7f800000, PT ;  /* 0x7f8000000200780c */ /* 0x000fc80003f04070 */
[----:B------:R-:W-:-:S09]  /*93e0*/  SEL R0, R0, 0x7c, P0 ;  /* 0x0000007c00007807 */ /* 0x000fd20000000000 */
.L_x_5876:
[----:B------:R-:W-:Y:S05]  /*93f0*/  BSYNC B0 ;  /* 0x0000000000007941 */ /* 0x000fea0003800000 */
.L_x_5874:
[----:B------:R-:W-:-:S04]  /*9400*/  LOP3.LUT R2, R5, 0x80000000, RZ, 0xc0, !PT ;  /* 0x8000000005027812 */ /* 0x000fc800078ec0ff */
[----:B------:R-:W-:-:S04]  /*9410*/  SHF.R.U32.HI R3, RZ, 0x18, R2 ;  /* 0x00000018ff037819 */ /* 0x000fc80000011602 */
[----:B------:R-:W-:-:S05]  /*9420*/  LOP3.LUT R3, R0, R3, RZ, 0xfc, !PT ;  /* 0x0000000300037212 */ /* 0x000fca00078efcff */
[----:B------:R0:W-:Y:S01]  /*9430*/  STG.E.U8 desc[UR36][R16.64], R3 ;  /* 0x0000000310007986 */ /* 0x0001e2000c101124 */
[----:B------:R-:W-:Y:S05]  /*9440*/  BRA `(.L_x_5860) ;  /* 0x0000000400b87947 */ /* 0x000fea0003800000 */
.L_x_5870:
[----:B------:R-:W-:-:S05]  /*9450*/  HADD2.F32 R0, -RZ, R5.H0_H0 ;  /* 0x20000005ff007230 */ /* 0x000fca0000004100 */
[----:B------:R-:W-:-:S05]  /*9460*/  F2FP.BF16.F32.PACK_AB R0, RZ, R0 ;  /* 0x00000000ff00723e */ /* 0x000fca00000010ff */
[----:B------:R0:W-:Y:S01]  /*9470*/  STG.E.U16 desc[UR36][R16.64], R0 ;  /* 0x0000000010007986 */ /* 0x0001e2000c101524 */
[----:B------:R-:W-:Y:S05]  /*9480*/  BRA `(.L_x_5860) ;  /* 0x0000000400a87947 */ /* 0x000fea0003800000 */
.L_x_5867:
        /* <DEDUP_REMOVED lines=12> */
.L_x_5879:
        /* <DEDUP_REMOVED lines=17> */
.L_x_5882:
[----:B------:R-:W-:-:S04]  /*9660*/  LOP3.LUT R2, R5, 0x80000000, RZ, 0xc0, !PT ;  /* 0x8000000005027812 */ /* 0x000fc800078ec0ff */
[----:B------:R-:W-:-:S04]  /*9670*/  SHF.R.U32.HI R3, RZ, 0x18, R2 ;  /* 0x00000018ff037819 */ /* 0x000fc80000011602 */
[----:B------:R-:W-:-:S04]  /*9680*/  LOP3.LUT R0, R0, R3, RZ, 0xfc, !PT ;  /* 0x0000000300007212 */ /* 0x000fc800078efcff */
[----:B------:R-:W-:-:S07]  /*9690*/  PRMT R8, R0, 0x7610, R8 ;  /* 0x0000761000087816 */ /* 0x000fce0000000008 */
.L_x_5881:
[----:B------:R-:W-:Y:S05]  /*96a0*/  BSYNC B0 ;  /* 0x0000000000007941 */ /* 0x000fea0003800000 */
.L_x_5880:
[----:B------:R0:W-:Y:S01]  /*96b0*/  STG.E.U8 desc[UR36][R16.64], R8 ;  /* 0x0000000810007986 */ /* 0x0001e2000c101124 */
[----:B------:R-:W-:Y:S05]  /*96c0*/  BRA `(.L_x_5860) ;  /* 0x0000000400187947 */ /* 0x000fea0003800000 */
.L_x_5878:
        /* <DEDUP_REMOVED lines=17> */
.L_x_5885:
[----:B------:R-:W-:-:S04]  /*97e0*/  LOP3.LUT R2, R5, 0x80000000, RZ, 0xc0, !PT ;  /* 0x8000000005027812 */ /* 0x000fc800078ec0ff */
[----:B------:R-:W-:-:S04]  /*97f0*/  SHF.R.U32.HI R3, RZ, 0x18, R2 ;  /* 0x00000018ff037819 */ /* 0x000fc80000011602 */
[----:B------:R-:W-:-:S04]  /*9800*/  LOP3.LUT R0, R0, R3, RZ, 0xfc, !PT ;  /* 0x0000000300007212 */ /* 0x000fc800078efcff */
[----:B------:R-:W-:-:S07]  /*9810*/  PRMT R8, R0, 0x7610, R8 ;  /* 0x0000761000087816 */ /* 0x000fce0000000008 */
.L_x_5884:
[----:B------:R-:W-:Y:S05]  /*9820*/  BSYNC B0 ;  /* 0x0000000000007941 */ /* 0x000fea0003800000 */
.L_x_5883:
[----:B------:R0:W-:Y:S01]  /*9830*/  STG.E.U8 desc[UR36][R16.64], R8 ;  /* 0x0000000810007986 */ /* 0x0001e2000c101124 */
[----:B------:R-:W-:Y:S05]  /*9840*/  BRA `(.L_x_5860) ;  /* 0x0000000000b87947 */ /* 0x000fea0003800000 */
.L_x_5877:
        /* <DEDUP_REMOVED lines=22> */
.L_x_5859:
        /* <DEDUP_REMOVED lines=16> */
.L_x_5888:
[----:B------:R-:W-:Y:S05]  /*9ab0*/  BRA `(.L_x_5860) ;  /* 0x00000000001c7947 */ /* 0x000fea0003800000 */
.L_x_5887:
[----:B------:R-:W-:-:S06]  /*9ac0*/  HADD2.F32 R2, -RZ, R5.H0_H0 ;  /* 0x20000005ff027230 */ /* 0x000fcc0000004100 */
[----:B------:R-:W0:Y:S02]  /*9ad0*/  F2I.U64.TRUNC R2, R2 ;  /* 0x0000000200027311 */ /* 0x000e24000020d800 */
[----:B0-----:R0:W-:Y:S01]  /*9ae0*/  STG.E.64 desc[UR36][R16.64], R2 ;  /* 0x0000000210007986 */ /* 0x0011e2000c101b24 */
[----:B------:R-:W-:Y:S05]  /*9af0*/  BRA `(.L_x_5860) ;  /* 0x00000000000c7947 */ /* 0x000fea0003800000 */
.L_x_5886:
[----:B------:R-:W-:-:S06]  /*9b00*/  HADD2.F32 R5, -RZ, R5.H0_H0 ;  /* 0x20000005ff057230 */ /* 0x000fcc0000004100 */
[----:B------:R-:W0:Y:S02]  /*9b10*/  F2I.FTZ.U32.TRUNC.NTZ R5, R5 ;  /* 0x0000000500057305 */ /* 0x000e24000021f000 */
[----:B0-----:R0:W-:Y:S02]  /*9b20*/  STG.E desc[UR36][R16.64], R5 ;  /* 0x0000000510007986 */ /* 0x0011e4000c101924 */
.L_x_5860:
[----:B------:R-:W-:-:S07]  /*9b30*/  VIADD R19, R19, 0x80 ;  /* 0x0000008013137836 */ /* 0x000fce0000000000 */
.L_x_5820:
[----:B------:R-:W-:Y:S05]  /*9b40*/  BSYNC B6 ;  /* 0x0000000000067941 */ /* 0x000fea0003800000 */
.L_x_5819:
        /* <DEDUP_REMOVED lines=306> */
.L_x_5889:
        /* <DEDUP_REMOVED lines=23> */
.L_x_5893:
[----:B------:R-:W2:Y:S02]  /*afe0*/  LDG.E.U8 R2, desc[UR36][R2.64] ;  /* 0x0000002402027981 */ /* 0x000ea4000c1e1100 */
[----:B--2---:R-:W-:-:S04]  /*aff0*/  I2FP.F32.U32 R0, R2 ;  /* 0x0000000200007245 */ /* 0x004fc80000201000 */
[----:B------:R-:W-:-:S04]  /*b000*/  F2FP.F16.F32.PACK_AB R0, RZ, R0 ;  /* 0x00000000ff00723e */ /* 0x000fc800000000ff */
[----:B------:R-:W-:Y:S01]  /*b010*/  PRMT R5, R0, 0x7610, R5 ;  /* 0x0000761000057816 */ /* 0x000fe20000000005 */
[----:B------:R-:W-:Y:S06]  /*b020*/  BRA `(.L_x_5895) ;  /* 0x0000000c00b87947 */ /* 0x000fec0003800000 */
.L_x_5892:
        /* <DEDUP_REMOVED lines=11> */
.L_x_5897:
[----:B------:R-:W2:Y:S02]  /*b0e0*/  LDG.E R2, desc[UR36][R2.64] ;  /* 0x0000002402027981 */ /* 0x000ea4000c1e1900 */
[----:B--2---:R-:W-:-:S04]  /*b0f0*/  I2FP.F32.S32 R0, R2 ;  /* 0x0000000200007245 */ /* 0x004fc80000201400 */
[----:B------:R-:W-:-:S04]  /*b100*/  F2FP.F16.F32.PACK_AB R0, RZ, R0 ;  /* 0x00000000ff00723e */ /* 0x000fc800000000ff */
[----:B------:R-:W-:Y:S01]  /*b110*/  PRMT R5, R0, 0x7610, R5 ;  /* 0x0000761000057816 */ /* 0x000fe20000000005 */
[----:B------:R-:W-:Y:S06]  /*b120*/  BRA `(.L_x_5895) ;  /* 0x0000000c00787947 */ /* 0x000fec0003800000 */
.L_x_5896:
[----:B------:R-:W2:Y:S02]  /*b130*/  LDG.E.U16 R2, desc[UR36][R2.64] ;  /* 0x0000002402027981 */ /* 0x000ea4000c1e1500 */
[----:B--2---:R-:W0:Y:S02]  /*b140*/  I2F.S16 R0, R2 ;  /* 0x0000000200007306 */ /* 0x004e240000101400 */
[----:B0-----:R-:W-:-:S04]  /*b150*/  F2FP.F16.F32.PACK_AB R0, RZ, R0 ;  /* 0x00000000ff00723e */ /* 0x001fc800000000ff */
[----:B------:R-:W-:Y:S01]  /*b160*/  PRMT R5, R0, 0x7610, R5 ;  /* 0x0000761000057816 */ /* 0x000fe20000000005 */
[----:B------:R-:W-:Y:S06]  /*b170*/  BRA `(.L_x_5895) ;  /* 0x0000000c00647947 */ /* 0x000fec0003800000 */
.L_x_5891:
        /* <DEDUP_REMOVED lines=9> */
.L_x_5899:
[----:B------:R1:W5:Y:S01]  /*b210*/  LDG.E.U16 R5, desc[UR36][R2.64] ;  /* 0x0000002402057981 */ /* 0x000362000c1e1500 */
[----:B------:R-:W-:Y:S05]  /*b220*/  BRA `(.L_x_5895) ;  /* 0x0000000c00387947 */ /* 0x000fea0003800000 */
.L_x_5898:
        /* <DEDUP_REMOVED lines=9> */
.L_x_5901:
[----:B------:R0:W5:Y:S01]  /*b2c0*/  LDG.E.U16 R5, desc[UR36][R2.64] ;  /* 0x0000002402057981 */ /* 0x000162000c1e1500 */
[----:B------:R-:W-:Y:S05]  /*b2d0*/  BRA `(.L_x_5895) ;  /* 0x0000000c000c7947 */ /* 0x000fea0003800000 */
.L_x_5900:
        /* <DEDUP_REMOVED lines=9> */
.L_x_5890:
        /* <DEDUP_REMOVED lines=14> */
.L_x_5904:
        /* <DEDUP_REMOVED lines=9> */
.L_x_5903:
        /* <DEDUP_REMOVED lines=27> */
.L_x_5906:
        /* <DEDUP_REMOVED lines=15> */
.L_x_5905:
[----:B------:R-:W2:Y:S02]  /*b780*/  LDG.E.U16 R0, desc[UR36][R2.64] ;  /* 0x0000002402007981 */ /* 0x000ea4000c1e1500 */
[----:B--2---:R-:W-:-:S05]  /*b790*/  IMAD.U32 R0, R0, 0x10000, RZ ;  /* 0x0001000000007824 */ /* 0x004fca00078e00ff */
[----:B------:R-:W-:-:S04]  /*b7a0*/  F2FP.F16.F32.PACK_AB R0, RZ, R0 ;  /* 0x00000000ff00723e */ /* 0x000fc800000000ff */
[----:B------:R-:W-:Y:S01]  /*b7b0*/  PRMT R5, R0, 0x7610, R5 ;  /* 0x0000761000057816 */ /* 0x000fe20000000005 */
[----:B------:R-:W-:Y:S06]  /*b7c0*/  BRA `(.L_x_5895) ;  /* 0x0000000400d07947 */ /* 0x000fec0003800000 */
.L_x_5902:
        /* <DEDUP_REMOVED lines=13> */
.L_x_5909:
        /* <DEDUP_REMOVED lines=21> */
.L_x_5913:
[----:B------:R-:W-:Y:S05]  /*b9f0*/  BSYNC B1 ;  /* 0x0000000000017941 */ /* 0x000fea0003800000 */
.L_x_5912:
[----:B------:R-:W-:Y:S01]  /*ba00*/  LEA R3, R0, 0x3b800000, 0x17 ;  /* 0x3b80000000037811 */ /* 0x000fe200078eb8ff */
[----:B------:R-:W-:-:S05]  /*ba10*/  IMAD.SHL.U32 R0, R2, 0x100000, RZ ;  /* 0x0010000002007824 */ /* 0x000fca00078e00ff */
[----:B------:R-:W-:-:S07]  /*ba20*/  LOP3.LUT R0, R3, R0, R4, 0xfe, !PT ;  /* 0x0000000003007212 */ /* 0x000fce00078efe04 */
.L_x_5911:
[----:B------:R-:W-:Y:S05]  /*ba30*/  BSYNC B0 ;  /* 0x0000000000007941 */ /* 0x000fea0003800000 */
.L_x_5910:
[----:B------:R-:W-:-:S04]  /*ba40*/  F2FP.F16.F32.PACK_AB R0, RZ, R0 ;  /* 0x00000000ff00723e */ /* 0x000fc800000000ff */
[----:B------:R-:W-:Y:S01]  /*ba50*/  PRMT R5, R0, 0x7610, R5 ;  /* 0x0000761000057816 */ /* 0x000fe20000000005 */
[----:B------:R-:W-:Y:S06]  /*ba60*/  BRA `(.L_x_5895) ;  /* 0x0000000400287947 */ /* 0x000fec0003800000 */
.L_x_5908:
        /* <DEDUP_REMOVED lines=21> */
.L_x_5917:
[----:B------:R-:W-:Y:S05]  /*bbc0*/  BSYNC B1 ;  /* 0x0000000000017941 */ /* 0x000fea0003800000 */
.L_x_5916:
[----:B------:R-:W-:Y:S01]  /*bbd0*/  LEA R3, R0, 0x37800000, 0x17 ;  /* 0x3780000000037811 */ /* 0x000fe200078eb8ff */
[----:B------:R-:W-:-:S05]  /*bbe0*/  IMAD.SHL.U32 R0, R2, 0x200000, RZ ;  /* 0x0020000002007824 */ /* 0x000fca00078e00ff */
[----:B------:R-:W-:-:S07]  /*bbf0*/  LOP3.LUT R0, R3, R0, R4, 0xfe, !PT ;  /* 0x0000000003007212 */ /* 0x000fce00078efe04 */
.L_x_5915:
[----:B------:R-:W-:Y:S05]  /*bc00*/  BSYNC B0 ;  /* 0x0000000000007941 */ /* 0x000fea0003800000 */
.L_x_5914:
[----:B------:R-:W-:-:S04]  /*bc10*/  F2FP.F16.F32.PACK_AB R0, RZ, R0 ;  /* 0x00000000ff00723e */ /* 0x000fc800000000ff */
[----:B------:R-:W-:Y:S01]  /*bc20*/  PRMT R5, R0, 0x7610, R5 ;  /* 0x0000761000057816 */ /* 0x000fe20000000005 */
[----:B------:R-:W-:Y:S06]  /*bc30*/  BRA `(.L_x_5895) ;  /* 0x0000000000b47947 */ /* 0x000fec0003800000 */
.L_x_5907:
        /* <DEDUP_REMOVED lines=14> */
.L_x_5921:
[----:B------:R-:W-:Y:S05]  /*bd20*/  BSYNC B0 ;  /* 0x0000000000007941 */ /* 0x000fea0003800000 */
.L_x_5920:
[----:B------:R-:W-:-:S04]  /*bd30*/  F2FP.F16.F32.PACK_AB R0, RZ, R0 ;  /* 0x00000000ff00723e */ /* 0x000fc800000000ff */
[----:B------:R-:W-:Y:S01]  /*bd40*/  PRMT R5, R0, 0x7610, R5 ;  /* 0x0000761000057816 */ /* 0x000fe20000000005 */
[----:B------:R-:W-:Y:S06]  /*bd50*/  BRA `(.L_x_5895) ;  /* 0x00000000006c7947 */ /* 0x000fec0003800000 */
.L_x_5894:
        /* <DEDUP_REMOVED lines=16> */
.L_x_5922:
[----:B------:R-:W-:Y:S01]  /*be60*/  PRMT R5, RZ, 0x7610, R5 ;  /* 0x00007610ff057816 */ /* 0x000fe20000000005 */
[----:B------:R-:W-:Y:S06]  /*be70*/  BRA `(.L_x_5895) ;  /* 0x0000000000247947 */ /* 0x000fec0003800000 */
.L_x_5919:
[----:B------:R-:W2:Y:S02]  /*be80*/  LDG.E.64 R2, desc[UR36][R2.64] ;  /* 0x0000002402027981 */ /* 0x000ea4000c1e1b00 */
[----:B--2---:R-:W0:Y:S02]  /*be90*/  I2F.U64 R0, R2 ;  /* 0x0000000200007312 */ /* 0x004e240000301000 */
[----:B0-----:R-:W-:-:S04]  /*bea0*/  F2FP.F16.F32.PACK_AB R0, RZ, R0 ;  /* 0x00000000ff00723e */ /* 0x001fc800000000ff */
[----:B------:R-:W-:Y:S01]  /*beb0*/  PRMT R5, R0, 0x7610, R5 ;  /* 0x0000761000057816 */ /* 0x000fe20000000005 */
[----:B------:R-:W-:Y:S06]  /*bec0*/  BRA `(.L_x_5895) ;  /* 0x0000000000107947 */ /* 0x000fec0003800000 */
.L_x_5918:
[----:B------:R-:W2:Y:S02]  /*bed0*/  LDG.E R2, desc[UR36][R2.64] ;  /* 0x0000002402027981 */ /* 0x000ea4000c1e1900 */
[----:B--2---:R-:W-:-:S04]  /*bee0*/  I2FP.F32.U32 R0, R2 ;  /* 0x0000000200007245 */ /* 0x004fc80000201000 */
[----:B------:R-:W-:-:S04]  /*bef0*/  F2FP.F16.F32.PACK_AB R0, RZ, R0 ;  /* 0x00000000ff00723e */ /* 0x000fc800000000ff */
[----:B------:R-:W-:-:S07]  /*bf00*/  PRMT R5, R0, 0x7610, R5 ;  /* 0x0000761000057816 */ /* 0x000fce0000000005 */
.L_x_5895:
        /* <DEDUP_REMOVED lines=22> */
.L_x_5926:
[----:B------:R-:W-:-:S06]  /*c070*/  HADD2.F32 R3, -RZ, R5.H0_H0 ;  /* 0x20000005ff037230 */ /* 0x000fcc0000004100 */
[----:B------:R-:W0:Y:S02]  /*c080*/  F2I.S64.TRUNC R2, R3 ;  /* 0x0000000300027311 */ /* 0x000e24000020d900 */
[----:B0-----:R-:W-:Y:S01]  /*c090*/  STG.E.U8 desc[UR36][R16.64], R2 ;  /* 0x0000000210007986 */ /* 0x001fe2000c101124 */
[----:B------:R-:W-:Y:S05]  /*c0a0*/  EXIT ;  /* 0x000000000000794d */ /* 0x000fea0003800000 */
.L_x_5925:
        /* <DEDUP_REMOVED lines=10> */
.L_x_5929:
[----:B------:R-:W-:-:S06]  /*c150*/  HADD2.F32 R5, -RZ, R5.H0_H0 ;  /* 0x20000005ff057230 */ /* 0x000fcc0000004100 */
[----:B------:R-:W0:Y:S02]  /*c160*/  F2I.FTZ.TRUNC.NTZ R5, R5 ;  /* 0x0000000500057305 */ /* 0x000e24000021f100 */
[----:B0-----:R-:W-:Y:S01]  /*c170*/  STG.E desc[UR36][R16.64], R5 ;  /* 0x0000000510007986 */ /* 0x001fe2000c101924 */
[----:B------:R-:W-:Y:S05]  /*c180*/  EXIT ;  /* 0x000000000000794d */ /* 0x000fea0003800000 */
.L_x_5928:
[----:B------:R-:W-:-:S06]  /*c190*/  HADD2.F32 R5, -RZ, R5.H0_H0 ;  /* 0x20000005ff057230 */ /* 0x000fcc0000004100 */
[----:B------:R-:W0:Y:S02]  /*c1a0*/  F2I.FTZ.TRUNC.NTZ R5, R5 ;  /* 0x0000000500057305 */ /* 0x000e24000021f100 */
[----:B0-----:R-:W-:Y:S01]  /*c1b0*/  STG.E.U16 desc[UR36][R16.64], R5 ;  /* 0x0000000510007986 */ /* 0x001fe2000c101524 */
[----:B------:R-:W-:Y:S05]  /*c1c0*/  EXIT ;  /* 0x000000000000794d */ /* 0x000fea0003800000 */
.L_x_5924:
        /* <DEDUP_REMOVED lines=9> */
.L_x_5931:
[----:B------:R-:W-:Y:S01]  /*c260*/  STG.E.U16 desc[UR36][R16.64], R5 ;  /* 0x0000000510007986 */ /* 0x000fe2000c101524 */
[----:B------:R-:W-:Y:S05]  /*c270*/  EXIT ;  /* 0x000000000000794d */ /* 0x000fea0003800000 */
.L_x_5930:
        /* <DEDUP_REMOVED lines=10> */
.L_x_5933:
[----:B------:R-:W-:-:S05]  /*c320*/  HADD2.F32 R0, -RZ, R5.H0_H0 ;  /* 0x20000005ff007230 */ /* 0x000fca0000004100 */
[----:B------:R-:W-:-:S04]  /*c330*/  F2FP.F16.F32.PACK_AB R0, RZ, R0 ;  /* 0x00000000ff00723e */ /* 0x000fc800000000ff */
[----:B------:R-:W-:-:S05]  /*c340*/  PRMT R0, R0, 0x5410, RZ ;  /* 0x0000541000007816 */ /* 0x000fca00000000ff */
[----:B------:R-:W-:Y:S01]  /*c350*/  STG.E desc[UR36][R16.64], R0 ;  /* 0x0000000010007986 */ /* 0x000fe2000c101924 */
[----:B------:R-:W-:Y:S05]  /*c360*/  EXIT ;  /* 0x000000000000794d */ /* 0x000fea0003800000 */
.L_x_5932:
[----:B------:R-:W-:-:S05]  /*c370*/  HADD2.F32 R2, -RZ, R5.H0_H0 ;  /* 0x20000005ff027230 */ /* 0x000fca0000004100 */
[----:B------:R-:W-:-:S06]  /*c380*/  FMUL.FTZ R2, R2, 1 ;  /* 0x3f80000002027820 */ /* 0x000fcc0000410000 */
[----:B------:R-:W0:Y:S02]  /*c390*/  F2F.F64.F32 R2, R2 ;  /* 0x0000000200027310 */ /* 0x000e240000201800 */
[----:B0-----:R-:W-:Y:S01]  /*c3a0*/  STG.E.64 desc[UR36][R16.64], R2 ;  /* 0x0000000210007986 */ /* 0x001fe2000c101b24 */
[----:B------:R-:W-:Y:S05]  /*c3b0*/  EXIT ;  /* 0x000000000000794d */ /* 0x000fea0003800000 */
.L_x_5923:
        /* <DEDUP_REMOVED lines=13> */
.L_x_5936:
[----:B------:R-:W-:Y:S01]  /*c490*/  HADD2.F32 R5, -RZ, R5.H0_H0 ;  /* 0x20000005ff057230 */ /* 0x000fe20000004100 */
[----:B------:R-:W-:-:S04]  /*c4a0*/  CS2R R6, SRZ ;  /* 0x0000000000067805 */ /* 0x000fc8000001ff00 */
[----:B------:R-:W-:-:S06]  /*c4b0*/  FMUL.FTZ R5, R5, 1 ;  /* 0x3f80000005057820 */ /* 0x000fcc0000410000 */
[----:B------:R-:W0:Y:S02]  /*c4c0*/  F2F.F64.F32 R4, R5 ;  /* 0x0000000500047310 */ /* 0x000e240000201800 */
[----:B0-----:R-:W-:Y:S01]  /*c4d0*/  STG.E.128 desc[UR36][R16.64], R4 ;  /* 0x0000000410007986 */ /* 0x001fe2000c101d24 */
[----:B------:R-:W-:Y:S05]  /*c4e0*/  EXIT ;  /* 0x000000000000794d */ /* 0x000fea0003800000 */
.L_x_5935:
        /* <DEDUP_REMOVED lines=21> */
.L_x_5940:
[----:B------:R-:W-:Y:S05]  /*c640*/  BSYNC B0 ;  /* 0x0000000000007941 */ /* 0x000fea0003800000 */
.L_x_5939:
[----:B------:R-:W-:-:S05]  /*c650*/  LOP3.LUT R3, R0, R3, RZ, 0xfc, !PT ;  /* 0x0000000300037212 */ /* 0x000fca00078efcff */
[----:B------:R-:W-:Y:S01]  /*c660*/  STG.E.U8 desc[UR36][R16.64], R3 ;  /* 0x0000000310007986 */ /* 0x000fe2000c101124 */
[----:B------:R-:W-:Y:S05]  /*c670*/  EXIT ;  /* 0x000000000000794d */ /* 0x000fea0003800000 */
.L_x_5938:
        /* <DEDUP_REMOVED lines=13> */
.L_x_5942:
[----:B------:R-:W-:Y:S01]  /*c750*/  IMAD.MOV.U32 R0, RZ, RZ, 0x7f ;  /* 0x0000007fff007424 */ /* 0x000fe200078e00ff */
[----:B------:R-:W-:-:S04]  /*c760*/  ISETP.GT.U32.AND P0, PT, R2, 0x7f800000, PT ;  /* 0x7f8000000200780c */ /* 0x000fc80003f04070 */
[----:B------:R-:W-:-:S09]  /*c770*/  SEL R0, R0, 0x7c, P0 ;  /* 0x0000007c00007807 */ /* 0x000fd20000000000 */
.L_x_5943:
[----:B------:R-:W-:Y:S05]  /*c780*/  BSYNC B0 ;  /* 0x0000000000007941 */ /* 0x000fea0003800000 */
.L_x_5941:
[----:B------:R-:W-:-:S04]  /*c790*/  LOP3.LUT R2, R5, 0x80000000, RZ, 0xc0, !PT ;  /* 0x8000000005027812 */ /* 0x000fc800078ec0ff */
[----:B------:R-:W-:-:S04]  /*c7a0*/  SHF.R.U32.HI R3, RZ, 0x18, R2 ;  /* 0x00000018ff037819 */ /* 0x000fc80000011602 */
[----:B------:R-:W-:-:S05]  /*c7b0*/  LOP3.LUT R3, R0, R3, RZ, 0xfc, !PT ;  /* 0x0000000300037212 */ /* 0x000fca00078efcff */
[----:B------:R-:W-:Y:S01]  /*c7c0*/  STG.E.U8 desc[UR36][R16.64], R3 ;  /* 0x0000000310007986 */ /* 0x000fe2000c101124 */
[----:B------:R-:W-:Y:S05]  /*c7d0*/  EXIT ;  /* 0x000000000000794d */ /* 0x000fea0003800000 */
.L_x_5937:
[----:B------:R-:W-:-:S05]  /*c7e0*/  HADD2.F32 R0, -RZ, R5.H0_H0 ;  /* 0x20000005ff007230 */ /* 0x000fca0000004100 */
[----:B------:R-:W-:-:S05]  /*c7f0*/  F2FP.BF16.F32.PACK_AB R0, RZ, R0 ;  /* 0x00000000ff00723e */ /* 0x000fca00000010ff */
[----:B------:R-:W-:Y:S01]  /*c800*/  STG.E.U16 desc[UR36][R16.64], R0 ;  /* 0x0000000010007986 */ /* 0x000fe2000c101524 */
[----:B------:R-:W-:Y:S05]  /*c810*/  EXIT ;  /* 0x000000000000794d */ /* 0x000fea0003800000 */
.L_x_5934:
        /* <DEDUP_REMOVED lines=12> */
.L_x_5946:
        /* <DEDUP_REMOVED lines=17> */
.L_x_5949:
[----:B------:R-:W-:-:S04]  /*c9f0*/  LOP3.LUT R2, R5, 0x80000000, RZ, 0xc0, !PT ;  /* 0x8000000005027812 */ /* 0x000fc800078ec0ff */
[----:B------:R-:W-:-:S04]  /*ca00*/  SHF.R.U32.HI R3, RZ, 0x18, R2 ;  /* 0x00000018ff037819 */ /* 0x000fc80000011602 */
[----:B------:R-:W-:-:S04]  /*ca10*/  LOP3.LUT R0, R0, R3, RZ, 0xfc, !PT ;  /* 0x0000000300007212 */ /* 0x000fc800078efcff */
[----:B------:R-:W-:-:S07]  /*ca20*/  PRMT R8, R0, 0x7610, R8 ;  /* 0x0000761000087816 */ /* 0x000fce0000000008 */
.L_x_5948:
[----:B------:R-:W-:Y:S05]  /*ca30*/  BSYNC B0 ;  /* 0x0000000000007941 */ /* 0x000fea0003800000 */
.L_x_5947:
[----:B------:R-:W-:Y:S01]  /*ca40*/  STG.E.U8 desc[UR36][R16.64], R8 ;  /* 0x0000000810007986 */ /* 0x000fe2000c101124 */
[----:B------:R-:W-:Y:S05]  /*ca50*/  EXIT ;  /* 0x000000000000794d */ /* 0x000fea0003800000 */
.L_x_5945:
        /* <DEDUP_REMOVED lines=17> */
.L_x_5952:
[----:B------:R-:W-:-:S04]  /*cb70*/  LOP3.LUT R2, R5, 0x80000000, RZ, 0xc0, !PT ;  /* 0x8000000005027812 */ /* 0x000fc800078ec0ff */
[----:B------:R-:W-:-:S04]  /*cb80*/  SHF.R.U32.HI R3, RZ, 0x18, R2 ;  /* 0x00000018ff037819 */ /* 0x000fc80000011602 */
[----:B------:R-:W-:-:S04]  /*cb90*/  LOP3.LUT R0, R0, R3, RZ, 0xfc, !PT ;  /* 0x0000000300007212 */ /* 0x000fc800078efcff */
[----:B------:R-:W-:-:S07]  /*cba0*/  PRMT R8, R0, 0x7610, R8 ;  /* 0x0000761000087816 */ /* 0x000fce0000000008 */
.L_x_5951:
[----:B------:R-:W-:Y:S05]  /*cbb0*/  BSYNC B0 ;  /* 0x0000000000007941 */ /* 0x000fea0003800000 */
.L_x_5950:
[----:B------:R-:W-:Y:S01]  /*cbc0*/  STG.E.U8 desc[UR36][R16.64], R8 ;  /* 0x0000000810007986 */ /* 0x000fe2000c101124 */
[----:B------:R-:W-:Y:S05]  /*cbd0*/  EXIT ;  /* 0x000000000000794d */ /* 0x000fea0003800000 */
.L_x_5944:
        /* <DEDUP_REMOVED lines=22> */
.L_x_5927:
        /* <DEDUP_REMOVED lines=16> */
.L_x_5955:
[----:B------:R-:W-:Y:S05]  /*ce40*/  EXIT ;  /* 0x000000000000794d */ /* 0x000fea0003800000 */
.L_x_5954:
[----:B------:R-:W-:-:S06]  /*ce50*/  HADD2.F32 R2, -RZ, R5.H0_H0 ;  /* 0x20000005ff027230 */ /* 0x000fcc0000004100 */
[----:B------:R-:W0:Y:S02]  /*ce60*/  F2I.U64.TRUNC R2, R2 ;  /* 0x0000000200027311 */ /* 0x000e24000020d800 */
[----:B0-----:R-:W-:Y:S01]  /*ce70*/  STG.E.64 desc[UR36][R16.64], R2 ;  /* 0x0000000210007986 */ /* 0x001fe2000c101b24 */
[----:B------:R-:W-:Y:S05]  /*ce80*/  EXIT ;  /* 0x000000000000794d */ /* 0x000fea0003800000 */
.L_x_5953:
[----:B------:R-:W-:-:S06]  /*ce90*/  HADD2.F32 R5, -RZ, R5.H0_H0 ;  /* 0x20000005ff057230 */ /* 0x000fcc0000004100 */
[----:B------:R-:W0:Y:S02]  /*cea0*/  F2I.FTZ.U32.TRUNC.NTZ R5, R5 ;  /* 0x0000000500057305 */ /* 0x000e24000021f000 */
[----:B0-----:R-:W-:Y:S01]  /*ceb0*/  STG.E desc[UR36][R16.64], R5 ;  /* 0x0000000510007986 */ /* 0x001fe2000c101924 */
[----:B------:R-:W-:Y:S05]  /*cec0*/  EXIT ;  /* 0x000000000000794d */ /* 0x000fea0003800000 */
.L_x_5956:
        /* <DEDUP_REMOVED lines=11> */
.L_x_32071:


//--------------------- .text._ZN2at6native27unrolled_elementwise_kernelINS0_13AUnaryFunctorIN3c104HalfES4_S4_ZZZNS0_21heaviside_kernel_cudaERNS_18TensorIteratorBaseEENKUlvE_clEvENKUlvE6_clEvEUlS4_S4_E_EESt5arrayIPcLm2EELi4E23TrivialOffsetCalculatorILi1EjESF_NS0_6memory12LoadWithCastILi1EEENSG_13StoreWithCastILi1EEEEEviT_T0_T2_T3_T4_T5_ --------------------------
	.section	.text._ZN2at6native27unrolled_elementwise_kernelINS0_13AUnaryFunctorIN3c104HalfES4_S4_ZZZNS0_21heaviside_kernel_cudaERNS_18TensorIteratorBaseEENKUlvE_clEvENKUlvE6_clEvEUlS4_S4_E_EESt5arrayIPcLm2EELi4E23TrivialOffsetCalculatorILi1EjESF_NS0_6memory12LoadWithCastILi1EEENSG_13StoreWithCastILi1EEEEEviT_T0_T2_T3_T4_T5_,"ax",@progbits
	.align	128
        .global         _ZN2at6native27unrolled_elementwise_kernelINS0_13AUnaryFunctorIN3c104HalfES4_S4_ZZZNS0_21heaviside_kernel_cudaERNS_18TensorIteratorBaseEENKUlvE_clEvENKUlvE6_clEvEUlS4_S4_E_EESt5arrayIPcLm2EELi4E23TrivialOffsetCalculatorILi1EjESF_NS0_6memory12LoadWithCastILi1EEENSG_13StoreWithCastILi1EEEEEviT_T0_T2_T3_T4_T5_
        .type           _ZN2at6native27unrolled_elementwise_kernelINS0_13AUnaryFunctorIN3c104HalfES4_S4_ZZZNS0_21heaviside_kernel_cudaERNS_18TensorIteratorBaseEENKUlvE_clEvENKUlvE6_clEvEUlS4_S4_E_EESt5arrayIPcLm2EELi4E23TrivialOffsetCalculatorILi1EjESF_NS0_6memory12LoadWithCastILi1EEENSG_13StoreWithCastILi1EEEEEviT_T0_T2_T3_T4_T5_,@function
        .size           _ZN2at6native27unrolled_elementwise_kernelINS0_13AUnaryFunctorIN3c104HalfES4_S4_ZZZNS0_21heaviside_kernel_cudaERNS_18TensorIteratorBaseEENKUlvE_clEvENKUlvE6_clEvEUlS4_S4_E_EESt5arrayIPcLm2EELi4E23TrivialOffsetCalculatorILi1EjESF_NS0_6memory12LoadWithCastILi1EEENSG_13StoreWithCastILi1EEEEEviT_T0_T2_T3_T4_T5_,(.L_x_32072 - _ZN2at6native27unrolled_elementwise_kernelINS0_13AUnaryFunctorIN3c104HalfES4_S4_ZZZNS0_21heaviside_kernel_cudaERNS_18TensorIteratorBaseEENKUlvE_clEvENKUlvE6_clEvEUlS4_S4_E_EESt5arrayIPcLm2EELi4E23TrivialOffsetCalculatorILi1EjESF_NS0_6memory12LoadWithCastILi1EEENSG_13StoreWithCastILi1EEEEEviT_T0_T2_T3_T4_T5_)
        .other          _ZN2at6native27unrolled_elementwise_kernelINS0_13AUnaryFunctorIN3c104HalfES4_S4_ZZZNS0_21heaviside_kernel_cudaERNS_18TensorIteratorBaseEENKUlvE_clEvENKUlvE6_clEvEUlS4_S4_E_EESt5arrayIPcLm2EELi4E23TrivialOffsetCalculatorILi1EjESF_NS0_6memory12LoadWithCastILi1EEENSG_13StoreWithCastILi1EEEEEviT_T0_T2_T3_T4_T5_,@"STO_CUDA_ENTRY STV_DEFAULT"
_ZN2at6native27unrolled_elementwise_kernelINS0_13AUnaryFunctorIN3c104HalfES4_S4_ZZZNS0_21heaviside_kernel_cudaERNS_18TensorIteratorBaseEENKUlvE_clEvENKUlvE6_clEvEUlS4_S4_E_EESt5arrayIPcLm2EELi4E23TrivialOffsetCalculatorILi1EjESF_NS0_6memory12LoadWithCastILi1EEENSG_13StoreWithCastILi1EEEEEviT_T0_T2_T3_T4_T5_:
.text._ZN2at6native27unrolled_elementwise_kernelINS0_13AUnaryFunctorIN3c104HalfES4_S4_ZZZNS0_21heaviside_kernel_cudaERNS_18TensorIteratorBaseEENKUlvE_clEvENKUlvE6_clEvEUlS4_S4_E_EESt5arrayIPcLm2EELi4E23TrivialOffsetCalculatorILi1EjESF_NS0_6memory12LoadWithCastILi1EEENSG_13StoreWithCastILi1EEEEEviT_T0_T2_T3_T4_T5_:
        /* <DEDUP_REMOVED lines=34> */
.L_x_5962:
[----:B------:R-:W2:Y:S02]  /*0220*/  LDG.E.U8 R4, desc[UR36][R4.64] ;  /* 0x0000002404047981 */ /* 0x000ea4000c1e1100 */
[----:B--2---:R-:W-:-:S04]  /*0230*/  I2FP.F32.U32 R0, R4 ;  /* 0x0000000400007245 */ /* 0x004fc80000201000 */
[----:B------:R-:W-:-:S04]  /*0240*/  F2FP.F16.F32.PACK_AB R0, RZ, R0 ;  /* 0x00000000ff00723e */ /* 0x000fc800000000ff */
[----:B------:R-:W-:Y:S01]  /*0250*/  PRMT R24, R0, 0x7610, R24 ;  /* 0x0000761000187816 */ /* 0x000fe20000000018 */
[----:B------:R-:W-:Y:S06]  /*0260*/  BRA `(.L_x_5964) ;  /* 0x0000000c00c07947 */ /* 0x000fec0003800000 */
.L_x_5961:
        /* <DEDUP_REMOVED lines=11> */
.L_x_5966:
[----:B------:R-:W2:Y:S02]  /*0320*/  LDG.E R4, desc[UR36][R4.64] ;  /* 0x0000002404047981 */ /* 0x000ea4000c1e1900 */
[----:B--2---:R-:W-:-:S04]  /*0330*/  I2FP.F32.S32 R0, R4 ;  /* 0x0000000400007245 */ /* 0x004fc80000201400 */
[----:B------:R-:W-:-:S04]  /*0340*/  F2FP.F16.F32.PACK_AB R0, RZ, R0 ;  /* 0x00000000ff00723e */ /* 0x000fc800000000ff */
[----:B------:R-:W-:Y:S01]  /*0350*/  PRMT R24, R0, 0x7610, R24 ;  /* 0x0000761000187816 */ /* 0x000fe20000000018 */
[----:B------:R-:W-:Y:S06]  /*0360*/  BRA `(.L_x_5964) ;  /* 0x0000000c00807947 */ /* 0x000fec0003800000 */
.L_x_5965:
[----:B------:R-:W2:Y:S02]  /*0370*/  LDG.E.U16 R4, desc[UR36][R4.64] ;  /* 0x0000002404047981 */ /* 0x000ea4000c1e1500 */
[----:B--2---:R-:W0:Y:S02]  /*0380*/  I2F.S16 R0, R4 ;  /* 0x0000000400007306 */ /* 0x004e240000101400 */
[----:B0-----:R-:W-:-:S04]  /*0390*/  F2FP.F16.F32.PACK_AB R0, RZ, R0 ;  /* 0x00000000ff00723e */ /* 0x001fc800000000ff */
[----:B------:R-:W-:Y:S01]  /*03a0*/  PRMT R24, R0, 0x7610, R24 ;  /* 0x0000761000187816 */ /* 0x000fe20000000018 */
[----:B------:R-:W-:Y:S06]  /*03b0*/  BRA `(.L_x_5964) ;  /* 0x0000000c006c7947 */ /* 0x000fec0003800000 */
.L_x_5960:
        /* <DEDUP_REMOVED lines=9> */
.L_x_5968:
[----:B------:R1:W5:Y:S01]  /*0450*/  LDG.E.U16 R24, desc[UR36][R4.64] ;  /* 0x0000002404187981 */ /* 0x000362000c1e1500 */
[----:B------:R-:W-:Y:S05]  /*0460*/  BRA `(.L_x_5964) ;  /* 0x0000000c00407947 */ /* 0x000fea0003800000 */
.L_x_5967:
        /* <DEDUP_REMOVED lines=9> */
.L_x_5970:
[----:B------:R0:W5:Y:S01]  /*0500*/  LDG.E.U16 R24, desc[UR36][R4.64] ;  /* 0x0000002404187981 */ /* 0x000162000c1e1500 */
[----:B------:R-:W-:Y:S05]  /*0510*/  BRA `(.L_x_5964) ;  /* 0x0000000c00147947 */ /* 0x000fea0003800000 */
.L_x_5969:
        /* <DEDUP_REMOVED lines=9> */
.L_x_5959:
        /* <DEDUP_REMOVED lines=14> */
.L_x_5973:
        /* <DEDUP_REMOVED lines=9> */
.L_x_5972:
        /* <DEDUP_REMOVED lines=28> */
.L_x_5975:
        /* <DEDUP_REMOVED lines=16> */
.L_x_5974:
[----:B------:R-:W2:Y:S02]  /*09e0*/  LDG.E.U16 R0, desc[UR36][R4.64] ;  /* 0x0000002404007981 */ /* 0x000ea4000c1e1500 */
[----:B--2---:R-:W-:-:S05]  /*09f0*/  IMAD.U32 R0, R0, 0x10000, RZ ;  /* 0x0001000000007824 */ /* 0x004fca00078e00ff */
[----:B------:R-:W-:-:S04]  /*0a00*/  F2FP.F16.F32.PACK_AB R0, RZ, R0 ;  /* 0x00000000ff00723e */ /* 0x000fc800000000ff */
[----:B------:R-:W-:Y:S01]  /*0a10*/  PRMT R24, R0, 0x7610, R24 ;  /* 0x0000761000187816 */ /* 0x000fe20000000018 */
[----:B------:R-:W-:Y:S06]  /*0a20*/  BRA `(.L_x_5964) ;  /* 0x0000000400d07947 */ /* 0x000fec0003800000 */
.L_x_5971:
        /* <DEDUP_REMOVED lines=13> */
.L_x_5978:
        /* <DEDUP_REMOVED lines=21> */
.L_x_5982:
[----:B------:R-:W-:Y:S05]  /*0c50*/  BSYNC B1 ;  /* 0x0000000000017941 */ /* 0x000fea0003800000 */
.L_x_5981:
[----:B------:R-:W-:Y:S01]  /*0c60*/  LEA R5, R0, 0x3b800000, 0x17 ;  /* 0x3b80000000057811 */ /* 0x000fe200078eb8ff */
[----:B------:R-:W-:-:S05]  /*0c70*/  IMAD.SHL.U32 R0, R3, 0x100000, RZ ;  /* 0x0010000003007824 */ /* 0x000fca00078e00ff */
[----:B------:R-:W-:-:S07]  /*0c80*/  LOP3.LUT R0, R5, R0, R6, 0xfe, !PT ;  /* 0x0000000005007212 */ /* 0x000fce00078efe06 */
.L_x_5980:
[----:B------:R-:W-:Y:S05]  /*0c90*/  BSYNC B0 ;  /* 0x0000000000007941 */ /* 0x000fea0003800000 */
.L_x_5979:
[----:B------:R-:W-:-:S04]  /*0ca0*/  F2FP.F16.F32.PACK_AB R0, RZ, R0 ;  /* 0x00000000ff00723e */ /* 0x000fc800000000ff */
[----:B------:R-:W-:Y:S01]  /*0cb0*/  PRMT R24, R0, 0x7610, R24 ;  /* 0x0000761000187816 */ /* 0x000fe20000000018 */
[----:B------:R-:W-:Y:S06]  /*0cc0*/  BRA `(.L_x_5964) ;  /* 0x0000000400287947 */ /* 0x000fec0003800000 */
.L_x_5977:
        /* <DEDUP_REMOVED lines=21> */
.L_x_5986:
[----:B------:R-:W-:Y:S05]  /*0e20*/  BSYNC B1 ;  /* 0x0000000000017941 */ /* 0x000fea0003800000 */
.L_x_5985:
[----:B------:R-:W-:Y:S01]  /*0e30*/  LEA R5, R0, 0x37800000, 0x17 ;  /* 0x3780000000057811 */ /* 0x000fe200078eb8ff */
[----:B------:R-:W-:-:S05]  /*0e40*/  IMAD.SHL.U32 R0, R3, 0x200000, RZ ;  /* 0x0020000003007824 */ /* 0x000fca00078e00ff */
[----:B------:R-:W-:-:S07]  /*0e50*/  LOP3.LUT R0, R5, R0, R6, 0xfe, !PT ;  /* 0x0000000005007212 */ /* 0x000fce00078efe06 */
.L_x_5984:
[----:B------:R-:W-:Y:S05]  /*0e60*/  BSYNC B0 ;  /* 0x0000000000007941 */ /* 0x000fea0003800000 */
.L_x_5983:
[----:B------:R-:W-:-:S04]  /*0e70*/  F2FP.F16.F32.PACK_AB R0, RZ, R0 ;  /* 0x00000000ff00723e */ /* 0x000fc800000000ff */
[----:B------:R-:W-:Y:S01]  /*0e80*/  PRMT R24, R0, 0x7610, R24 ;  /* 0x0000761000187816 */ /* 0x000fe20000000018 */
[----:B------:R-:W-:Y:S06]  /*0e90*/  BRA `(.L_x_5964) ;  /* 0x0000000000b47947 */ /* 0x000fec0003800000 */
.L_x_5976:
        /* <DEDUP_REMOVED lines=14> */
.L_x_5990:
[----:B------:R-:W-:Y:S05]  /*0f80*/  BSYNC B0 ;  /* 0x0000000000007941 */ /* 0x000fea0003800000 */
.L_x_5989:
[----:B------:R-:W-:-:S04]  /*0f90*/  F2FP.F16.F32.PACK_AB R0, RZ, R0 ;  /* 0x00000000ff00723e */ /* 0x000fc800000000ff */
[----:B------:R-:W-:Y:S01]  /*0fa0*/  PRMT R24, R0, 0x7610, R24 ;  /* 0x0000761000187816 */ /* 0x000fe20000000018 */
[----:B------:R-:W-:Y:S06]  /*0fb0*/  BRA `(.L_x_5964) ;  /* 0x00000000006c7947 */ /* 0x000fec0003800000 */
.L_x_5963:
        /* <DEDUP_REMOVED lines=16> */
.L_x_5991:
[----:B------:R-:W-:Y:S01]  /*10c0*/  PRMT R24, RZ, 0x7610, R24 ;  /* 0x00007610ff187816 */ /* 0x000fe20000000018 */
[----:B------:R-:W-:Y:S06]  /*10d0*/  BRA `(.L_x_5964) ;  /* 0x0000000000247947 */ /* 0x000fec0003800000 */
.L_x_5988:
[----:B------:R-:W2:Y:S02]  /*10e0*/  LDG.E.64 R4, desc[UR36][R4.64] ;  /* 0x0000002404047981 */ /* 0x000ea4000c1e1b00 */
[----:B--2---:R-:W0:Y:S02]  /*10f0*/  I2F.U64 R0, R4 ;  /* 0x0000000400007312 */ /* 0x004e240000301000 */
[----:B0-----:R-:W-:-:S04]  /*1100*/  F2FP.F16.F32.PACK_AB R0, RZ, R0 ;  /* 0x00000000ff00723e */ /* 0x001fc800000000ff */
[----:B------:R-:W-:Y:S01]  /*1110*/  PRMT R24, R0, 0x7610, R24 ;  /* 0x0000761000187816 */ /* 0x000fe20000000018 */
[----:B------:R-:W-:Y:S06]  /*1120*/  BRA `(.L_x_5964) ;  /* 0x0000000000107947 */ /* 0x000fec0003800000 */
.L_x_5987:
[----:B------:R-:W2:Y:S02]  /*1130*/  LDG.E R4, desc[UR36][R4.64] ;  /* 0x0000002404047981 */ /* 0x000ea4000c1e1900 */
[----:B--2---:R-:W-:-:S04]  /*1140*/  I2FP.F32.U32 R0, R4 ;  /* 0x0000000400007245 */ /* 0x004fc80000201000 */
[----:B------:R-:W-:-:S04]  /*1150*/  F2FP.F16.F32.PACK_AB R0, RZ, R0 ;  /* 0x00000000ff00723e */ /* 0x000fc800000000ff */
[----:B------:R-:W-:-:S07]  /*1160*/  PRMT R24, R0, 0x7610, R24 ;  /* 0x0000761000187816 */ /* 0x000fce0000000018 */
.L_x_5964:
[----:B------:R-:W2:Y:S02]  /*1170*/  S2R R19, SR_TID.X ;  /* 0x0000000000137919 */ /* 0x000ea40000002100 */
[----:B--2---:R-:W-:-:S07]  /*1180*/  VIADD R19, R19, 0x80 ;  /* 0x0000008013137836 */ /* 0x004fce0000000000 */
.L_x_5958:
[----:B------:R-:W-:Y:S05]  /*1190*/  BSYNC B6 ;  /* 0x0000000000067941 */ /* 0x000fea0003800000 */
.L_x_5957:
        /* <DEDUP_REMOVED lines=26> */
.L_x_5997:
[----:B------:R-:W2:Y:S02]  /*1340*/  LDG.E.U8 R4, desc[UR36][R4.64] ;  /* 0x0000002404047981 */ /* 0x000ea4000c1e1100 */
[----:B--2---:R-:W-:-:S04]  /*1350*/  I2FP.F32.U32 R0, R4 ;  /* 0x0000000400007245 */ /* 0x004fc80000201000 */
[----:B------:R-:W-:-:S04]  /*1360*/  F2FP.F16.F32.PACK_AB R0, RZ, R0 ;  /* 0x00000000ff00723e */ /* 0x000fc800000000ff */
[----:B------:R-:W-:Y:S01]  /*1370*/  PRMT R22, R0, 0x7610, R22 ;  /* 0x0000761000167816 */ /* 0x000fe20000000016 */
[----:B------:R-:W-:Y:S06]  /*1380*/  BRA `(.L_x_5999) ;  /* 0x0000000c00bc7947 */ /* 0x000fec0003800000 */
.L_x_5996:
        /* <DEDUP_REMOVED lines=11> */
.L_x_6001:
[----:B------:R-:W2:Y:S02]  /*1440*/  LDG.E R4, desc[UR36][R4.64] ;  /* 0x0000002404047981 */ /* 0x000ea4000c1e1900 */
[----:B--2---:R-:W-:-:S04]  /*1450*/  I2FP.F32.S32 R0, R4 ;  /* 0x0000000400007245 */ /* 0x004fc80000201400 */
[----:B------:R-:W-:-:S04]  /*1460*/  F2FP.F16.F32.PACK_AB R0, RZ, R0 ;  /* 0x00000000ff00723e */ /* 0x000fc800000000ff */
[----:B------:R-:W-:Y:S01]  /*1470*/  PRMT R22, R0, 0x7610, R22 ;  /* 0x0000761000167816 */ /* 0x000fe20000000016 */
[----:B------:R-:W-:Y:S06]  /*1480*/  BRA `(.L_x_5999) ;  /* 0x0000000c007c7947 */ /* 0x000fec0003800000 */
.L_x_6000:
[----:B------:R-:W2:Y:S02]  /*1490*/  LDG.E.U16 R4, desc[UR36][R4.64] ;  /* 0x0000002404047981 */ /* 0x000ea4000c1e1500 */
[----:B--2---:R-:W0:Y:S02]  /*14a0*/  I2F.S16 R0, R4 ;  /* 0x0000000400007306 */ /* 0x004e240000101400 */
[----:B0-----:R-:W-:-:S04]  /*14b0*/  F2FP.F16.F32.PACK_AB R0, RZ, R0 ;  /* 0x00000000ff00723e */ /* 0x001fc800000000ff */
[----:B------:R-:W-:Y:S01]  /*14c0*/  PRMT R22, R0, 0x7610, R22 ;  /* 0x0000761000167816 */ /* 0x000fe20000000016 */
[----:B------:R-:W-:Y:S06]  /*14d0*/  BRA `(.L_x_5999) ;  /* 0x0000000c00687947 */ /* 0x000fec0003800000 */
.L_x_5995:
        /* <DEDUP_REMOVED lines=9> */
.L_x_6003:
[----:B------:R0:W5:Y:S01]  /*1570*/  LDG.E.U16 R22, desc[UR36][R4.64] ;  /* 0x0000002404167981 */ /* 0x000162000c1e1500 */
[----:B------:R-:W-:Y:S05]  /*1580*/  BRA `(.L_x_5999) ;  /* 0x0000000c003c7947 */ /* 0x000fea0003800000 */
.L_x_6002:
        /* <DEDUP_REMOVED lines=9> */
.L_x_6005:
[----:B------:R1:W5:Y:S01]  /*1620*/  LDG.E.U16 R22, desc[UR36][R4.64] ;  /* 0x0000002404167981 */ /* 0x000362000c1e1500 */
[----:B------:R-:W-:Y:S05]  /*1630*/  BRA `(.L_x_5999) ;  /* 0x0000000c00107947 */ /* 0x000fea0003800000 */
.L_x_6004:
        /* <DEDUP_REMOVED lines=9> */
.L_x_5994:
        /* <DEDUP_REMOVED lines=14> */
.L_x_6008:
        /* <DEDUP_REMOVED lines=9> */
.L_x_6007:
        /* <DEDUP_REMOVED lines=28> */
.L_x_6010:
        /* <DEDUP_REMOVED lines=15> */
.L_x_6009:
[----:B------:R-:W2:Y:S02]  /*1af0*/  LDG.E.U16 R0, desc[UR36][R4.64] ;  /* 0x0000002404007981 */ /* 0x000ea4000c1e1500 */
[----:B--2---:R-:W-:-:S05]  /*1b00*/  IMAD.U32 R0, R0, 0x10000, RZ ;  /* 0x0001000000007824 */ /* 0x004fca00078e00ff */
[----:B------:R-:W-:-:S04]  /*1b10*/  F2FP.F16.F32.PACK_AB R0, RZ, R0 ;  /* 0x00000000ff00723e */ /* 0x000fc800000000ff */
[----:B------:R-:W-:Y:S01]  /*1b20*/  PRMT R22, R0, 0x7610, R22 ;  /* 0x0000761000167816 */ /* 0x000fe20000000016 */
[----:B------:R-:W-:Y:S06]  /*1b30*/  BRA `(.L_x_5999) ;  /* 0x0000000400d07947 */ /* 0x000fec0003800000 */
.L_x_6006:
        /* <DEDUP_REMOVED lines=13> */
.L_x_6013:
        /* <DEDUP_REMOVED lines=21> */
.L_x_6017:
[----:B------:R-:W-:Y:S05]  /*1d60*/  BSYNC B1 ;  /* 0x0000000000017941 */ /* 0x000fea0003800000 */
.L_x_6016:
[----:B------:R-:W-:Y:S01]  /*1d70*/  LEA R5, R0, 0x3b800000, 0x17 ;  /* 0x3b80000000057811 */ /* 0x000fe200078eb8ff */
[----:B------:R-:W-:-:S05]  /*1d80*/  IMAD.SHL.U32 R0, R3, 0x100000, RZ ;  /* 0x0010000003007824 */ /* 0x000fca00078e00ff */
[----:B------:R-:W-:-:S07]  /*1d90*/  LOP3.LUT R0, R5, R0, R6, 0xfe, !PT ;  /* 0x0000000005007212 */ /* 0x000fce00078efe06 */
.L_x_6015:
[----:B------:R-:W-:Y:S05]  /*1da0*/  BSYNC B0 ;  /* 0x0000000000007941 */ /* 0x000fea0003800000 */
.L_x_6014:
[----:B------:R-:W-:-:S04]  /*1db0*/  F2FP.F16.F32.PACK_AB R0, RZ, R0 ;  /* 0x00000000ff00723e */ /* 0x000fc800000000ff */
[----:B------:R-:W-:Y:S01]  /*1dc0*/  PRMT R22, R0, 0x7610, R22 ;  /* 0x0000761000167816 */ /* 0x000fe20000000016 */
[----:B------:R-:W-:Y:S06]  /*1dd0*/  BRA `(.L_x_5999) ;  /* 0x0000000400287947 */ /* 0x000fec0003800000 */
.L_x_6012:
        /* <DEDUP_REMOVED lines=21> */
.L_x_6021:
[----:B------:R-:W-:Y:S05]  /*1f30*/  BSYNC B1 ;  /* 0x0000000000017941 */ /* 0x000fea0003800000 */
.L_x_6020:
[----:B------:R-:W-:Y:S01]  /*1f40*/  LEA R5, R0, 0x37800000, 0x17 ;  /* 0x3780000000057811 */ /* 0x000fe200078eb8ff */
[----:B------:R-:W-:-:S05]  /*1f50*/  IMAD.SHL.U32 R0, R3, 0x200000, RZ ;  /* 0x0020000003007824 */ /* 0x000fca00078e00ff */
[----:B------:R-:W-:-:S07]  /*1f60*/  LOP3.LUT R0, R5, R0, R6, 0xfe, !PT ;  /* 0x0000000005007212 */ /* 0x000fce00078efe06 */
.L_x_6019:
[----:B------:R-:W-:Y:S05]  /*1f70*/  BSYNC B0 ;  /* 0x0000000000007941 */ /* 0x000fea0003800000 */
.L_x_6018:
[----:B------:R-:W-:-:S04]  /*1f80*/  F2FP.F16.F32.PACK_AB R0, RZ, R0 ;  /* 0x00000000ff00723e */ /* 0x000fc800000000ff */
[----:B------:R-:W-:Y:S01]  /*1f90*/  PRMT R22, R0, 0x7610, R22 ;  /* 0x0000761000167816 */ /* 0x000fe20000000016 */
[----:B------:R-:W-:Y:S06]  /*1fa0*/  BRA `(.L_x_5999) ;  /* 0x0000000000b47947 */ /* 0x000fec0003800000 */
.L_x_6011:
        /* <DEDUP_REMOVED lines=14> */
.L_x_6025:
[----:B------:R-:W-:Y:S05]  /*2090*/  BSYNC B0 ;  /* 0x0000000000007941 */ /* 0x000fea0003800000 */
.L_x_6024:
[----:B------:R-:W-:-:S04]  /*20a0*/  F2FP.F16.F32.PACK_AB R0, RZ, R0 ;  /* 0x00000000ff00723e */ /* 0x000fc800000000ff */
[----:B------:R-:W-:Y:S01]  /*20b0*/  PRMT R22, R0, 0x7610, R22 ;  /* 0x0000761000167816 */ /* 0x000fe20000000016 */
[----:B------:R-:W-:Y:S06]  /*20c0*/  BRA `(.L_x_5999) ;  /* 0x00000000006c7947 */ /* 0x000fec0003800000 */
.L_x_5998:
        /* <DEDUP_REMOVED lines=16> */
.L_x_6026:
[----:B------:R-:W-:Y:S01]  /*21d0*/  PRMT R22, RZ, 0x7610, R22 ;  /* 0x00007610ff167816 */ /* 0x000fe20000000016 */
[----:B------:R-:W-:Y:S06]  /*21e0*/  BRA `(.L_x_5999) ;  /* 0x0000000000247947 */ /* 0x000fec0003800000 */
.L_x_6023:
[----:B------:R-:W2:Y:S02]  /*21f0*/  LDG.E.64 R4, desc[UR36][R4.64] ;  /* 0x0000002404047981 */ /* 0x000ea4000c1e1b00 */
[----:B--2---:R-:W0:Y:S02]  /*2200*/  I2F.U64 R0, R4 ;  /* 0x0000000400007312 */ /* 0x004e240000301000 */
[----:B0-----:R-:W-:-:S04]  /*2210*/  F2FP.F16.F32.PACK_AB R0, RZ, R0 ;  /* 0x00000000ff00723e */ /* 0x001fc800000000ff */
[----:B------:R-:W-:Y:S01]  /*2220*/  PRMT R22, R0, 0x7610, R22 ;  /* 0x0000761000167816 */ /* 0x000fe20000000016 */
[----:B------:R-:W-:Y:S06]  /*2230*/  BRA `(.L_x_5999) ;  /* 0x0000000000107947 */ /* 0x000fec0003800000 */
.L_x_6022:
[----:B------:R-:W2:Y:S02]  /*2240*/  LDG.E R4, desc[UR36][R4.64] ;  /* 0x0000002404047981 */ /* 0x000ea4000c1e1900 */
[----:B--2---:R-:W-:-:S04]  /*2250*/  I2FP.F32.U32 R0, R4 ;  /* 0x0000000400007245 */ /* 0x004fc80000201000 */
[----:B------:R-:W-:-:S04]  /*2260*/  F2FP.F16.F32.PACK_AB R0, RZ, R0 ;  /* 0x00000000ff00723e */ /* 0x000fc800000000ff */
[----:B------:R-:W-:-:S07]  /*2270*/  PRMT R22, R0, 0x7610, R22 ;  /* 0x0000761000167816 */ /* 0x000fce0000000016 */
.L_x_5999:
[----:B------:R-:W-:-:S07]  /*2280*/  VIADD R19, R19, 0x80 ;  /* 0x0000008013137836 */ /* 0x000fce0000000000 */
.L_x_5993:
[----:B------:R-:W-:Y:S05]  /*2290*/  BSYNC B6 ;  /* 0x0000000000067941 */ /* 0x000fea0003800000 */
.L_x_5992:
        /* <DEDUP_REMOVED lines=28> */
.L_x_6032:
[----:B------:R-:W2:Y:S02]  /*2460*/  LDG.E.U8 R4, desc[UR36][R4.64] ;  /* 0x0000002404047981 */ /* 0x000ea4000c1e1100 */
[----:B--2---:R-:W-:-:S04]  /*2470*/  I2FP.F32.U32 R0, R4 ;  /* 0x0000000400007245 */ /* 0x004fc80000201000 */
[----:B------:R-:W-:-:S04]  /*2480*/  F2FP.F16.F32.PACK_AB R0, RZ, R0 ;  /* 0x00000000ff00723e */ /* 0x000fc800000000ff */
[----:B------:R-:W-:Y:S01]  /*2490*/  PRMT R18, R0, 0x7610, R18 ;  /* 0x0000761000127816 */ /* 0x000fe20000000012 */
[----:B------:R-:W-:Y:S06]  /*24a0*/  BRA `(.L_x_6034) ;  /* 0x0000000c00bc7947 */ /* 0x000fec0003800000 */
.L_x_6031:
        /* <DEDUP_REMOVED lines=11> */
.L_x_6036:
[----:B------:R-:W2:Y:S02]  /*2560*/  LDG.E R4, desc[UR36][R4.64] ;  /* 0x0000002404047981 */ /* 0x000ea4000c1e1900 */
[----:B--2---:R-:W-:-:S04]  /*2570*/  I2FP.F32.S32 R0, R4 ;  /* 0x0000000400007245 */ /* 0x004fc80000201400 */
[----:B------:R-:W-:-:S04]  /*2580*/  F2FP.F16.F32.PACK_AB R0, RZ, R0 ;  /* 0x00000000ff00723e */ /* 0x000fc800000000ff */
[----:B------:R-:W-:Y:S01]  /*2590*/  PRMT R18, R0, 0x7610, R18 ;  /* 0x0000761000127816 */ /* 0x000fe20000000012 */
[----:B------:R-:W-:Y:S06]  /*25a0*/  BRA `(.L_x_6034) ;  /* 0x0000000c007c7947 */ /* 0x000fec0003800000 */
.L_x_6035:
[----:B------:R-:W2:Y:S02]  /*25b0*/  LDG.E.U16 R4, desc[UR36][R4.64] ;  /* 0x0000002404047981 */ /* 0x000ea4000c1e1500 */
[----:B--2---:R-:W0:Y:S02]  /*25c0*/  I2F.S16 R0, R4 ;  /* 0x0000000400007306 */ /* 0x004e240000101400 */
[----:B0-----:R-:W-:-:S04]  /*25d0*/  F2FP.F16.F32.PACK_AB R0, RZ, R0 ;  /* 0x00000000ff00723e */ /* 0x001fc800000000ff */
[----:B------:R-:W-:Y:S01]  /*25e0*/  PRMT R18, R0, 0x7610, R18 ;  /* 0x0000761000127816 */ /* 0x000fe20000000012 */
[----:B------:R-:W-:Y:S06]  /*25f0*/  BRA `(.L_x_6034) ;  /* 0x0000000c00687947 */ /* 0x000fec0003800000 */
.L_x_6030:
        /* <DEDUP_REMOVED lines=9> */
.L_x_6038:
[----:B------:R0:W5:Y:S01]  /*2690*/  LDG.E.U16 R18, desc[UR36][R4.64] ;  /* 0x0000002404127981 */ /* 0x000162000c1e1500 */
[----:B------:R-:W-:Y:S05]  /*26a0*/  BRA `(.L_x_6034) ;  /* 0x0000000c003c7947 */ /* 0x000fea0003800000 */
.L_x_6037:
        /* <DEDUP_REMOVED lines=9> */
.L_x_6040:
[----:B------:R1:W5:Y:S01]  /*2740*/  LDG.E.U16 R18, desc[UR36][R4.64] ;  /* 0x0000002404127981 */ /* 0x000362000c1e1500 */
[----:B------:R-:W-:Y:S05]  /*2750*/  BRA `(.L_x_6034) ;  /* 0x0000000c00107947 */ /* 0x000fea0003800000 */
.L_x_6039:
        /* <DEDUP_REMOVED lines=9> */
.L_x_6029:
        /* <DEDUP_REMOVED lines=14> */
.L_x_6043:
        /* <DEDUP_REMOVED lines=9> */
.L_x_6042:
        /* <DEDUP_REMOVED lines=28> */
.L_x_6045:
        /* <DEDUP_REMOVED lines=15> */
.L_x_6044:
[----:B------:R-:W2:Y:S02]  /*2c10*/  LDG.E.U16 R0, desc[UR36][R4.64] ;  /* 0x0000002404007981 */ /* 0x000ea4000c1e1500 */
[----:B--2---:R-:W-:-:S05]  /*2c20*/  IMAD.U32 R0, R0, 0x10000, RZ ;  /* 0x0001000000007824 */ /* 0x004fca00078e00ff */
[----:B------:R-:W-:-:S04]  /*2c30*/  F2FP.F16.F32.PACK_AB R0, RZ, R0 ;  /* 0x00000000ff00723e */ /* 0x000fc800000000ff */
[----:B------:R-:W-:Y:S01]  /*2c40*/  PRMT R18, R0, 0x7610, R18 ;  /* 0x0000761000127816 */ /* 0x000fe20000000012 */
[----:B------:R-:W-:Y:S06]  /*2c50*/  BRA `(.L_x_6034) ;  /* 0x0000000400d07947 */ /* 0x000fec0003800000 */
.L_x_6041:
        /* <DEDUP_REMOVED lines=13> */
.L_x_6048:
        /* <DEDUP_REMOVED lines=21> */
.L_x_6052:
[----:B------:R-:W-:Y:S05]  /*2e80*/  BSYNC B1 ;  /* 0x0000000000017941 */ /* 0x000fea0003800000 */
.L_x_6051:
[----:B------:R-:W-:Y:S01]  /*2e90*/  LEA R5, R0, 0x3b800000, 0x17 ;  /* 0x3b80000000057811 */ /* 0x000fe200078eb8ff */
[----:B------:R-:W-:-:S05]  /*2ea0*/  IMAD.SHL.U32 R0, R3, 0x100000, RZ ;  /* 0x0010000003007824 */ /* 0x000fca00078e00ff */
[----:B------:R-:W-:-:S07]  /*2eb0*/  LOP3.LUT R0, R5, R0, R6, 0xfe, !PT ;  /* 0x0000000005007212 */ /* 0x000fce00078efe06 */
.L_x_6050:
[----:B------:R-:W-:Y:S05]  /*2ec0*/  BSYNC B0 ;  /* 0x0000000000007941 */ /* 0x000fea0003800000 */
.L_x_6049:
[----:B------:R-:W-:-:S04]  /*2ed0*/  F2FP.F16.F32.PACK_AB R0, RZ, R0 ;  /* 0x00000000ff00723e */ /* 0x000fc800000000ff */
[----:B------:R-:W-:Y:S01]  /*2ee0*/  PRMT R18, R0, 0x7610, R18 ;  /* 0x0000761000127816 */ /* 0x000fe20000000012 */
[----:B------:R-:W-:Y:S06]  /*2ef0*/  BRA `(.L_x_6034) ;  /* 0x0000000400287947 */ /* 0x000fec0003800000 */
.L_x_6047:
        /* <DEDUP_REMOVED lines=21> */
.L_x_6056:
[----:B------:R-:W-:Y:S05]  /*3050*/  BSYNC B1 ;  /* 0x0000000000017941 */ /* 0x000fea0003800000 */
.L_x_6055:
[----:B------:R-:W-:Y:S01]  /*3060*/  LEA R5, R0, 0x37800000, 0x17 ;  /* 0x3780000000057811 */ /* 0x000fe200078eb8ff */
[----:B------:R-:W-:-:S05]  /*3070*/  IMAD.SHL.U32 R0, R3, 0x200000, RZ ;  /* 0x0020000003007824 */ /* 0x000fca00078e00ff */
[----:B------:R-:W-:-:S07]  /*3080*/  LOP3.LUT R0, R5, R0, R6, 0xfe, !PT ;  /* 0x0000000005007212 */ /* 0x000fce00078efe06 */
.L_x_6054:
[----:B------:R-:W-:Y:S05]  /*3090*/  BSYNC B0 ;  /* 0x0000000000007941 */ /* 0x000fea0003800000 */
.L_x_6053:
[----:B------:R-:W-:-:S04]  /*30a0*/  F2FP.F16.F32.PACK_AB R0, RZ, R0 ;  /* 0x00000000ff00723e */ /* 0x000fc800000000ff */
[----:B------:R-:W-:Y:S01]  /*30b0*/  PRMT R18, R0, 0x7610, R18 ;  /* 0x0000761000127816 */ /* 0x000fe20000000012 */
[----:B------:R-:W-:Y:S06]  /*30c0*/  BRA `(.L_x_6034) ;  /* 0x0000000000b47947 */ /* 0x000fec0003800000 */
.L_x_6046:
        /* <DEDUP_REMOVED lines=14> */
.L_x_6060:
[----:B------:R-:W-:Y:S05]  /*31b0*/  BSYNC B0 ;  /* 0x0000000000007941 */ /* 0x000fea0003800000 */
.L_x_6059:
[----:B------:R-:W-:-:S04]  /*31c0*/  F2FP.F16.F32.PACK_AB R0, RZ, R0 ;  /* 0x00000000ff00723e */ /* 0x000fc800000000ff */
[----:B------:R-:W-:Y:S01]  /*31d0*/  PRMT R18, R0, 0x7610, R18 ;  /* 0x0000761000127816 */ /* 0x000fe20000000012 */
[----:B------:R-:W-:Y:S06]  /*31e0*/  BRA `(.L_x_6034) ;  /* 0x00000000006c7947 */ /* 0x000fec0003800000 */
.L_x_6033:
        /* <DEDUP_REMOVED lines=16> */
.L_x_6061:
[----:B------:R-:W-:Y:S01]  /*32f0*/  PRMT R18, RZ, 0x7610, R18 ;  /* 0x00007610ff127816 */ /* 0x000fe20000000012 */
[----:B------:R-:W-:Y:S06]  /*3300*/  BRA `(.L_x_6034) ;  /* 0x0000000000247947 */ /* 0x000fec0003800000 */
.L_x_6058:
[----:B------:R-:W2:Y:S02]  /*3310*/  LDG.E.64 R4, desc[UR36][R4.64] ;  /* 0x0000002404047981 */ /* 0x000ea4000c1e1b00 */
[----:B--2---:R-:W0:Y:S02]  /*3320*/  I2F.U64 R0, R4 ;  /* 0x0000000400007312 */ /* 0x004e240000301000 */
[----:B0-----:R-:W-:-:S04]  /*3330*/  F2FP.F16.F32.PACK_AB R0, RZ, R0 ;  /* 0x00000000ff00723e */ /* 0x001fc800000000ff */
[----:B------:R-:W-:Y:S01]  /*3340*/  PRMT R18, R0, 0x7610, R18 ;  /* 0x0000761000127816 */ /* 0x000fe20000000012 */
[----:B------:R-:W-:Y:S06]  /*3350*/  BRA `(.L_x_6034) ;  /* 0x0000000000107947 */ /* 0x000fec0003800000 */
.L_x_6057:
[----:B------:R-:W2:Y:S02]  /*3360*/  LDG.E R4, desc[UR36][R4.64] ;  /* 0x0000002404047981 */ /* 0x000ea4000c1e1900 */
[----:B--2---:R-:W-:-:S04]  /*3370*/  I2FP.F32.U32 R0, R4 ;  /* 0x0000000400007245 */ /* 0x004fc80000201000 */
[----:B------:R-:W-:-:S04]  /*3380*/  F2FP.F16.F32.PACK_AB R0, RZ, R0 ;  /* 0x00000000ff00723e */ /* 0x000fc800000000ff */
[----:B------:R-:W-:-:S07]  /*3390*/  PRMT R18, R0, 0x7610, R18 ;  /* 0x0000761000127816 */ /* 0x000fce0000000012 */
.L_x_6034:
[----:B------:R-:W-:-:S07]  /*33a0*/  VIADD R19, R19, 0x80 ;  /* 0x0000008013137836 */ /* 0x000fce0000000000 */
.L_x_6028:
[----:B------:R-:W-:Y:S05]  /*33b0*/  BSYNC B6 ;  /* 0x0000000000067941 */ /* 0x000fea0003800000 */
.L_x_6027:
        /* <DEDUP_REMOVED lines=25> */
.L_x_6067:
[----:B------:R-:W2:Y:S02]  /*3550*/  LDG.E.U8 R4, desc[UR36][R4.64] ;  /* 0x0000002404047981 */ /* 0x000ea4000c1e1100 */
[----:B--2---:R-:W-:-:S04]  /*3560*/  I2FP.F32.U32 R0, R4 ;  /* 0x0000000400007245 */ /* 0x004fc80000201000 */
[----:B------:R-:W-:-:S04]  /*3570*/  F2FP.F16.F32.PACK_AB R0, RZ, R0 ;  /* 0x00000000ff00723e */ /* 0x000fc800000000ff */
[----:B------:R-:W-:Y:S01]  /*3580*/  PRMT R17, R0, 0x7610, R17 ;  /* 0x0000761000117816 */ /* 0x000fe20000000011 */
[----:B------:R-:W-:Y:S06]  /*3590*/  BRA `(.L_x_6063) ;  /* 0x0000000c00bc7947 */ /* 0x000fec0003800000 */
.L_x_6066:
        /* <DEDUP_REMOVED lines=11> */
.L_x_6070:
[----:B------:R-:W2:Y:S02]  /*3650*/  LDG.E R4, desc[UR36][R4.64] ;  /* 0x0000002404047981 */ /* 0x000ea4000c1e1900 */
[----:B--2---:R-:W-:-:S04]  /*3660*/  I2FP.F32.S32 R0, R4 ;  /* 0x0000000400007245 */ /* 0x004fc80000201400 */
[----:B------:R-:W-:-:S04]  /*3670*/  F2FP.F16.F32.PACK_AB R0, RZ, R0 ;  /* 0x00000000ff00723e */ /* 0x000fc800000000ff */
[----:B------:R-:W-:Y:S01]  /*3680*/  PRMT R17, R0, 0x7610, R17 ;  /* 0x0000761000117816 */ /* 0x000fe20000000011 */
[----:B------:R-:W-:Y:S06]  /*3690*/  BRA `(.L_x_6063) ;  /* 0x0000000c007c7947 */ /* 0x000fec0003800000 */
.L_x_6069:
[----:B------:R-:W2:Y:S02]  /*36a0*/  LDG.E.U16 R4, desc[UR36][R4.64] ;  /* 0x0000002404047981 */ /* 0x000ea4000c1e1500 */
[----:B--2---:R-:W0:Y:S02]  /*36b0*/  I2F.S16 R0, R4 ;  /* 0x0000000400007306 */ /* 0x004e240000101400 */
[----:B0-----:R-:W-:-:S04]  /*36c0*/  F2FP.F16.F32.PACK_AB R0, RZ, R0 ;  /* 0x00000000ff00723e */ /* 0x001fc800000000ff */
[----:B------:R-:W-:Y:S01]  /*36d0*/  PRMT R17, R0, 0x7610, R17 ;  /* 0x0000761000117816 */ /* 0x000fe20000000011 */
[----:B------:R-:W-:Y:S06]  /*36e0*/  BRA `(.L_x_6063) ;  /* 0x0000000c00687947 */ /* 0x000fec0003800000 */
.L_x_6065:
        /* <DEDUP_REMOVED lines=9> */
.L_x_6072:
[----:B------:R2:W5:Y:S01]  /*3780*/  LDG.E.U16 R17, desc[UR36][R4.64] ;  /* 0x0000002404117981 */ /* 0x000562000c1e1500 */
[----:B------:R-:W-:Y:S05]  /*3790*/  BRA `(.L_x_6063) ;  /* 0x0000000c003c7947 */ /* 0x000fea0003800000 */
.L_x_6071:
        /* <DEDUP_REMOVED lines=9> */
.L_x_6074:
[----:B------:R3:W5:Y:S01]  /*3830*/  LDG.E.U16 R17, desc[UR36][R4.64] ;  /* 0x0000002404117981 */ /* 0x000762000c1e1500 */
[----:B------:R-:W-:Y:S05]  /*3840*/  BRA `(.L_x_6063) ;  /* 0x0000000c00107947 */ /* 0x000fea0003800000 */
.L_x_6073:
        /* <DEDUP_REMOVED lines=9> */
.L_x_6064:
        /* <DEDUP_REMOVED lines=14> */
.L_x_6077:
        /* <DEDUP_REMOVED lines=9> */
.L_x_6076:
        /* <DEDUP_REMOVED lines=28> */
.L_x_6079:
        /* <DEDUP_REMOVED lines=15> */
.L_x_6078:
[----:B------:R-:W2:Y:S02]  /*3d00*/  LDG.E.U16 R0, desc[UR36][R4.64] ;  /* 0x0000002404007981 */ /* 0x000ea4000c1e1500 */
[----:B--2---:R-:W-:-:S05]  /*3d10*/  IMAD.U32 R0, R0, 0x10000, RZ ;  /* 0x0001000000007824 */ /* 0x004fca00078e00ff */
[----:B------:R-:W-:-:S04]  /*3d20*/  F2FP.F16.F32.PACK_AB R0, RZ, R0 ;  /* 0x00000000ff00723e */ /* 0x000fc800000000ff */
[----:B------:R-:W-:Y:S01]  /*3d30*/  PRMT R17, R0, 0x7610, R17 ;  /* 0x0000761000117816 */ /* 0x000fe20000000011 */
[----:B------:R-:W-:Y:S06]  /*3d40*/  BRA `(.L_x_6063) ;  /* 0x0000000400d07947 */ /* 0x000fec0003800000 */
.L_x_6075:
        /* <DEDUP_REMOVED lines=13> */
.L_x_6082:
        /* <DEDUP_REMOVED lines=21> */
.L_x_6086:
[----:B------:R-:W-:Y:S05]  /*3f70*/  BSYNC B1 ;  /* 0x0000000000017941 */ /* 0x000fea0003800000 */
.L_x_6085:
[----:B------:R-:W-:Y:S01]  /*3f80*/  LEA R5, R0, 0x3b800000, 0x17 ;  /* 0x3b80000000057811 */ /* 0x000fe200078eb8ff */
[----:B------:R-:W-:-:S05]  /*3f90*/  IMAD.SHL.U32 R0, R3, 0x100000, RZ ;  /* 0x0010000003007824 */ /* 0x000fca00078e00ff */
[----:B------:R-:W-:-:S07]  /*3fa0*/  LOP3.LUT R0, R5, R0, R6, 0xfe, !PT ;  /* 0x0000000005007212 */ /* 0x000fce00078efe06 */
.L_x_6084:
[----:B------:R-:W-:Y:S05]  /*3fb0*/  BSYNC B0 ;  /* 0x0000000000007941 */ /* 0x000fea0003800000 */
.L_x_6083:
[----:B------:R-:W-:-:S04]  /*3fc0*/  F2FP.F16.F32.PACK_AB R0, RZ, R0 ;  /* 0x00000000ff00723e */ /* 0x000fc800000000ff */
[----:B------:R-:W-:Y:S01]  /*3fd0*/  PRMT R17, R0, 0x7610, R17 ;  /* 0x0000761000117816 */ /* 0x000fe20000000011 */
[----:B------:R-:W-:Y:S06]  /*3fe0*/  BRA `(.L_x_6063) ;  /* 0x0000000400287947 */ /* 0x000fec0003800000 */
.L_x_6081:
        /* <DEDUP_REMOVED lines=21> */
.L_x_6090:
[----:B------:R-:W-:Y:S05]  /*4140*/  BSYNC B1 ;  /* 0x0000000000017941 */ /* 0x000fea0003800000 */
.L_x_6089:
[----:B------:R-:W-:Y:S01]  /*4150*/  LEA R5, R0, 0x37800000, 0x17 ;  /* 0x3780000000057811 */ /* 0x000fe200078eb8ff */
[----:B------:R-:W-:-:S05]  /*4160*/  IMAD.SHL.U32 R0, R3, 0x200000, RZ ;  /* 0x0020000003007824 */ /* 0x000fca00078e00ff */
[----:B------:R-:W-:-:S07]  /*4170*/  LOP3.LUT R0, R5, R0, R6, 0xfe, !PT ;  /* 0x0000000005007212 */ /* 0x000fce00078efe06 */
.L_x_6088:
[----:B------:R-:W-:Y:S05]  /*4180*/  BSYNC B0 ;  /* 0x0000000000007941 */ /* 0x000fea0003800000 */
.L_x_6087:
[----:B------:R-:W-:-:S04]  /*4190*/  F2FP.F16.F32.PACK_AB R0, RZ, R0 ;  /* 0x00000000ff00723e */ /* 0x000fc800000000ff */
[----:B------:R-:W-:Y:S01]  /*41a0*/  PRMT R17, R0, 0x7610, R17 ;  /* 0x0000761000117816 */ /* 0x000fe20000000011 */
[----:B------:R-:W-:Y:S06]  /*41b0*/  BRA `(.L_x_6063) ;  /* 0x0000000000b47947 */ /* 0x000fec0003800000 */
.L_x_6080:
        /* <DEDUP_REMOVED lines=14> */
.L_x_6094:
[----:B------:R-:W-:Y:S05]  /*42a0*/  BSYNC B0 ;  /* 0x0000000000007941 */ /* 0x000fea0003800000 */
.L_x_6093:
[----:B------:R-:W-:-:S04]  /*42b0*/  F2FP.F16.F32.PACK_AB R0, RZ, R0 ;  /* 0x00000000ff00723e */ /* 0x000fc800000000ff */
[----:B------:R-:W-:Y:S01]  /*42c0*/  PRMT R17, R0, 0x7610, R17 ;  /* 0x0000761000117816 */ /* 0x000fe20000000011 */
[----:B------:R-:W-:Y:S06]  /*42d0*/  BRA `(.L_x_6063) ;  /* 0x00000000006c7947 */ /* 0x000fec0003800000 */
.L_x_6068:
        /* <DEDUP_REMOVED lines=16> */
.L_x_6095:
[----:B------:R-:W-:Y:S01]  /*43e0*/  PRMT R17, RZ, 0x7610, R17 ;  /* 0x00007610ff117816 */ /* 0x000fe20000000011 */
[----:B------:R-:W-:Y:S06]  /*43f0*/  BRA `(.L_x_6063) ;  /* 0x0000000000247947 */ /* 0x000fec0003800000 */
.L_x_6092:
[----:B------:R-:W2:Y:S02]  /*4400*/  LDG.E.64 R4, desc[UR36][R4.64] ;  /* 0x0000002404047981 */ /* 0x000ea4000c1e1b00 */
[----:B--2---:R-:W0:Y:S02]  /*4410*/  I2F.U64 R0, R4 ;  /* 0x0000000400007312 */ /* 0x004e240000301000 */
[----:B0-----:R-:W-:-:S04]  /*4420*/  F2FP.F16.F32.PACK_AB R0, RZ, R0 ;  /* 0x00000000ff00723e */ /* 0x001fc800000000ff */
[----:B------:R-:W-:Y:S01]  /*4430*/  PRMT R17, R0, 0x7610, R17 ;  /* 0x0000761000117816 */ /* 0x000fe20000000011 */
[----:B------:R-:W-:Y:S06]  /*4440*/  BRA `(.L_x_6063) ;  /* 0x0000000000107947 */ /* 0x000fec0003800000 */
.L_x_6091:
[----:B------:R-:W2:Y:S02]  /*4450*/  LDG.E R4, desc[UR36][R4.64] ;  /* 0x0000002404047981 */ /* 0x000ea4000c1e1900 */
[----:B--2---:R-:W-:-:S04]  /*4460*/  I2FP.F32.U32 R0, R4 ;  /* 0x0000000400007245 */ /* 0x004fc80000201000 */
[----:B------:R-:W-:-:S04]  /*4470*/  F2FP.F16.F32.PACK_AB R0, RZ, R0 ;  /* 0x00000000ff00723e */ /* 0x000fc800000000ff */
[----:B------:R-:W-:-:S07]  /*4480*/  PRMT R17, R0, 0x7610, R17 ;  /* 0x0000761000117816 */ /* 0x000fce0000000011 */
.L_x_6063:
[----:B------:R-:W-:Y:S05]  /*4490*/  BSYNC B6 ;  /* 0x0000000000067941 */ /* 0x000fea0003800000 */
.L_x_6062:
[----:B------:R-:W4:Y:S01]  /*44a0*/  LDC.U16 R0, c[0x0][0x216] ;  /* 0x00008580ff007b82 */ /* 0x000f220000000400 */
[----:B------:R-:W0:Y:S01]  /*44b0*/  S2R R23, SR_TID.X ;  /* 0x0000000000177919 */ /* 0x000e220000002100 */
[----:B------:R-:W-:Y:S06]  /*44c0*/  BSSY B6, `(.L_x_6096) ;  /* 0x000012a000067945 */ /* 0x000fec0003800000 */
[----:B------:R-:W1:Y:S01]  /*44d0*/  LDC.U8 R19, c[0x0][0x234] ;  /* 0x00008d00ff137b82 */ /* 0x000e620000000000 */
[----:B----4-:R-:W-:-:S05]  /*44e0*/  HADD2.F32 R0, -RZ, R0.H0_H0 ;  /* 0x20000000ff007230 */ /* 0x010fca0000004100 */
[----:B------:R-:W-:Y:S01]  /*44f0*/  FSETP.NEU.FTZ.AND P0, PT, R0, RZ, PT ;  /* 0x000000ff0000720b */ /* 0x000fe20003f1d000 */
[----:B0-----:R-:W-:-:S03]  /*4500*/  VIADD R25, R23, 0x80 ;  /* 0x0000008017197836 */ /* 0x001fc60000000000 */
[CC--:B------:R-:W-:Y:S01]  /*4510*/  ISETP.GE.OR P3, PT, R23.reuse, R16.reuse, !P0 ;  /* 0x000000101700720c */ /* 0x0c0fe20004766670 */
[C---:B------:R-:W-:Y:S01]  /*4520*/  VIADD R3, R23.reuse, 0x100 ;  /* 0x0000010017037836 */ /* 0x040fe20000000000 */
[CC--:B------:R-:W-:Y:S01]  /*4530*/  ISETP.GE.AND P4, PT, R23.reuse, R16.reuse, PT ;  /* 0x000000101700720c */ /* 0x0c0fe20003f86270 */
[----:B-123--:R-:W-:Y:S01]  /*4540*/  VIADD R5, R23, 0x180 ;  /* 0x0000018017057836 */ /* 0x00efe20000000000 */
[-C--:B------:R-:W-:Y:S02]  /*4550*/  ISETP.GE.OR P2, PT, R25, R16.reuse, !P0 ;  /* 0x000000101900720c */ /* 0x080fe40004746670 */
[-C--:B------:R-:W-:Y:S02]  /*4560*/  ISETP.GE.OR P1, PT, R3, R16.reuse, !P0 ;  /* 0x000000100300720c */ /* 0x080fe40004726670 */
[----:B------:R-:W-:-:S05]  /*4570*/  ISETP.GE.OR P0, PT, R5, R16, !P0 ;  /* 0x000000100500720c */ /* 0x000fca0004706670 */
[----:B------:R-:W-:-:S04]  /*4580*/  @!P3 FSET.BF.GT.FTZ.AND R3, R0, RZ, PT ;  /* 0x000000ff0003b20a */ /* 0x000fc80003814000 */
[----:B------:R-:W-:Y:S02]  /*4590*/  @!P3 F2FP.F16.F32.PACK_AB R5, RZ, R3 ;  /* 0x00000003ff05b23e */ /* 0x000fe400000000ff */
[C---:B------:R-:W-:Y:S02]  /*45a0*/  @!P2 FSET.BF.GT.FTZ.AND R4, R0.reuse, RZ, PT ;  /* 0x000000ff0004a20a */ /* 0x040fe40003814000 */
[C---:B------:R-:W-:Y:S02]  /*45b0*/  @!P1 FSET.BF.GT.FTZ.AND R3, R0.reuse, RZ, PT ;  /* 0x000000ff0003920a */ /* 0x040fe40003814000 */
[----:B------:R-:W-:Y:S02]  /*45c0*/  @!P0 FSET.BF.GT.FTZ.AND R0, R0, RZ, PT ;  /* 0x000000ff0000820a */ /* 0x000fe40003814000 */
[----:B------:R-:W-:Y:S02]  /*45d0*/  @!P2 F2FP.F16.F32.PACK_AB R4, RZ, R4 ;  /* 0x00000004ff04a23e */ /* 0x000fe400000000ff */
[----:B------:R-:W-:-:S02]  /*45e0*/  @!P1 F2FP.F16.F32.PACK_AB R3, RZ, R3 ;  /* 0x00000003ff03923e */ /* 0x000fc400000000ff */
[----:B------:R-:W-:Y:S02]  /*45f0*/  @!P0 F2FP.F16.F32.PACK_AB R0, RZ, R0 ;  /* 0x00000000ff00823e */ /* 0x000fe400000000ff */
[----:B-----5:R-:W-:Y:S02]  /*4600*/  @!P3 PRMT R24, R5, 0x7610, R24 ;  /* 0x000076100518b816 */ /* 0x020fe40000000018 */
        /* <DEDUP_REMOVED lines=27> */
.L_x_6101:
[----:B------:R-:W-:Y:S02]  /*47c0*/  HADD2.F32 R5, -RZ, R24.H0_H0 ;  /* 0x20000018ff057230 */ /* 0x000fe40000004100 */
[----:B------:R-:W-:-:S04]  /*47d0*/  IMAD.MOV.U32 R23, RZ, RZ, R25 ;  /* 0x000000ffff177224 */ /* 0x000fc800078e0019 */
[----:B------:R-:W0:Y:S02]  /*47e0*/  F2I.S64.TRUNC R4, R5 ;  /* 0x0000000500047311 */ /* 0x000e24000020d900 */
[----:B0-----:R0:W-:Y:S01]  /*47f0*/  STG.E.U8 desc[UR36][R8.64], R4 ;  /* 0x0000000408007986 */ /* 0x0011e2000c101124 */
[----:B------:R-:W-:Y:S05]  /*4800*/  BRA `(.L_x_6097) ;  /* 0x0000000c00d47947 */ /* 0x000fea0003800000 */
.L_x_6100:
        /* <DEDUP_REMOVED lines=11> */
.L_x_6104:
[----:B------:R-:W-:Y:S02]  /*48c0*/  HADD2.F32 R24, -RZ, R24.H0_H0 ;  /* 0x20000018ff187230 */ /* 0x000fe40000004100 */
[----:B------:R-:W-:Y:S02]  /*48d0*/  IMAD.MOV.U32 R23, RZ, RZ, R25 ;  /* 0x000000ffff177224 */ /* 0x000fe400078e0019 */
[----:B------:R-:W0:Y:S02]  /*48e0*/  F2I.FTZ.TRUNC.NTZ R3, R24 ;  /* 0x0000001800037305 */ /* 0x000e24000021f100 */
[----:B0-----:R0:W-:Y:S01]  /*48f0*/  STG.E desc[UR36][R8.64], R3 ;  /* 0x0000000308007986 */ /* 0x0011e2000c101924 */
[----:B------:R-:W-:Y:S05]  /*4900*/  BRA `(.L_x_6097) ;  /* 0x0000000c00947947 */ /* 0x000fea0003800000 */
.L_x_6103:
[----:B------:R-:W-:Y:S02]  /*4910*/  HADD2.F32 R24, -RZ, R24.H0_H0 ;  /* 0x20000018ff187230 */ /* 0x000fe40000004100 */
[----:B------:R-:W-:Y:S02]  /*4920*/  IMAD.MOV.U32 R23, RZ, RZ, R25 ;  /* 0x000000ffff177224 */ /* 0x000fe400078e0019 */
[----:B------:R-:W0:Y:S02]  /*4930*/  F2I.FTZ.TRUNC.NTZ R3, R24 ;  /* 0x0000001800037305 */ /* 0x000e24000021f100 */
[----:B0-----:R0:W-:Y:S01]  /*4940*/  STG.E.U16 desc[UR36][R8.64], R3 ;  /* 0x0000000308007986 */ /* 0x0011e2000c101524 */
[----:B------:R-:W-:Y:S05]  /*4950*/  BRA `(.L_x_6097) ;  /* 0x0000000c00807947 */ /* 0x000fea0003800000 */
.L_x_6099:
        /* <DEDUP_REMOVED lines=10> */
.L_x_6106:
[----:B------:R0:W-:Y:S01]  /*4a00*/  STG.E.U16 desc[UR36][R8.64], R24 ;  /* 0x0000001808007986 */ /* 0x0001e2000c101524 */
[----:B------:R-:W-:Y:S01]  /*4a10*/  IMAD.MOV.U32 R23, RZ, RZ, R25 ;  /* 0x000000ffff177224 */ /* 0x000fe200078e0019 */
[----:B------:R-:W-:Y:S06]  /*4a20*/  BRA `(.L_x_6097) ;  /* 0x0000000c004c7947 */ /* 0x000fec0003800000 */
.L_x_6105:
        /* <DEDUP_REMOVED lines=11> */
.L_x_6108:
[----:B------:R-:W-:Y:S02]  /*4ae0*/  HADD2.F32 R0, -RZ, R24.H0_H0 ;  /* 0x20000018ff007230 */ /* 0x000fe40000004100 */
[----:B------:R-:W-:-:S03]  /*4af0*/  IMAD.MOV.U32 R23, RZ, RZ, R25 ;  /* 0x000000ffff177224 */ /* 0x000fc600078e0019 */
[----:B------:R-:W-:-:S04]  /*4b00*/  F2FP.F16.F32.PACK_AB R0, RZ, R0 ;  /* 0x00000000ff00723e */ /* 0x000fc800000000ff */
[----:B------:R-:W-:-:S05]  /*4b10*/  PRMT R0, R0, 0x5410, RZ ;  /* 0x0000541000007816 */ /* 0x000fca00000000ff */
[----:B------:R0:W-:Y:S01]  /*4b20*/  STG.E desc[UR36][R8.64], R0 ;  /* 0x0000000008007986 */ /* 0x0001e2000c101924 */
[----:B------:R-:W-:Y:S05]  /*4b30*/  BRA `(.L_x_6097) ;  /* 0x0000000c00087947 */ /* 0x000fea0003800000 */
.L_x_6107:
[----:B------:R-:W-:Y:S02]  /*4b40*/  HADD2.F32 R4, -RZ, R24.H0_H0 ;  /* 0x20000018ff047230 */ /* 0x000fe40000004100 */
[----:B------:R-:W-:-:S03]  /*4b50*/  IMAD.MOV.U32 R23, RZ, RZ, R25 ;  /* 0x000000ffff177224 */ /* 0x000fc600078e0019 */
[----:B------:R-:W-:-:S06]  /*4b60*/  FMUL.FTZ R4, R4, 1 ;  /* 0x3f80000004047820 */ /* 0x000fcc0000410000 */
[----:B------:R-:W0:Y:S02]  /*4b70*/  F2F.F64.F32 R4, R4 ;  /* 0x0000000400047310 */ /* 0x000e240000201800 */
[----:B0-----:R0:W-:Y:S01]  /*4b80*/  STG.E.64 desc[UR36][R8.64], R4 ;  /* 0x0000000408007986 */ /* 0x0011e2000c101b24 */
[----:B------:R-:W-:Y:S05]  /*4b90*/  BRA `(.L_x_6097) ;  /* 0x0000000800f07947 */ /* 0x000fea0003800000 */
.L_x_6098:
        /* <DEDUP_REMOVED lines=14> */
.L_x_6111:
[----:B------:R-:W-:Y:S01]  /*4c80*/  HADD2.F32 R24, -RZ, R24.H0_H0 ;  /* 0x20000018ff187230 */ /* 0x000fe20000004100 */
[----:B------:R-:W-:Y:S01]  /*4c90*/  CS2R R6, SRZ ;  /* 0x0000000000067805 */ /* 0x000fe2000001ff00 */
[----:B------:R-:W-:-:S03]  /*4ca0*/  IMAD.MOV.U32 R23, RZ, RZ, R25 ;  /* 0x000000ffff177224 */ /* 0x000fc600078e0019 */
[----:B------:R-:W-:-:S06]  /*4cb0*/  FMUL.FTZ R4, R24, 1 ;  /* 0x3f80000018047820 */ /* 0x000fcc0000410000 */
[----:B------:R-:W0:Y:S02]  /*4cc0*/  F2F.F64.F32 R4, R4 ;  /* 0x0000000400047310 */ /* 0x000e240000201800 */
[----:B0-----:R0:W-:Y:S01]  /*4cd0*/  STG.E.128 desc[UR36][R8.64], R4 ;  /* 0x0000000408007986 */ /* 0x0011e2000c101d24 */
[----:B------:R-:W-:Y:S05]  /*4ce0*/  BRA `(.L_x_6097) ;  /* 0x00000008009c7947 */ /* 0x000fea0003800000 */
.L_x_6110:
        /* <DEDUP_REMOVED lines=21> */
.L_x_6115:
[----:B------:R-:W-:Y:S05]  /*4e40*/  BSYNC B0 ;  /* 0x0000000000007941 */ /* 0x000fea0003800000 */
.L_x_6114:
[----:B------:R-:W-:Y:S01]  /*4e50*/  LOP3.LUT R5, R0, R5, RZ, 0xfc, !PT ;  /* 0x0000000500057212 */ /* 0x000fe200078efcff */
[----:B------:R-:W-:-:S04]  /*4e60*/  IMAD.MOV.U32 R23, RZ, RZ, R25 ;  /* 0x000000ffff177224 */ /* 0x000fc800078e0019 */
[----:B------:R0:W-:Y:S01]  /*4e70*/  STG.E.U8 desc[UR36][R8.64], R5 ;  /* 0x0000000508007986 */ /* 0x0001e2000c101124 */
[----:B------:R-:W-:Y:S05]  /*4e80*/  BRA `(.L_x_6097) ;  /* 0x0000000800347947 */ /* 0x000fea0003800000 */
.L_x_6113:
        /* <DEDUP_REMOVED lines=13> */
.L_x_6117:
[----:B------:R-:W-:Y:S01]  /*4f60*/  IMAD.MOV.U32 R0, RZ, RZ, 0x7f ;  /* 0x0000007fff007424 */ /* 0x000fe200078e00ff */
[----:B------:R-:W-:-:S04]  /*4f70*/  ISETP.GT.U32.AND P0, PT, R3, 0x7f800000, PT ;  /* 0x7f8000000300780c */ /* 0x000fc80003f04070 */
[----:B------:R-:W-:-:S09]  /*4f80*/  SEL R0, R0, 0x7c, P0 ;  /* 0x0000007c00007807 */ /* 0x000fd20000000000 */
.L_x_6118:
[----:B------:R-:W-:Y:S05]  /*4f90*/  BSYNC B0 ;  /* 0x0000000000007941 */ /* 0x000fea0003800000 */
.L_x_6116:
[----:B------:R-:W-:Y:S01]  /*4fa0*/  LOP3.LUT R3, R5, 0x80000000, RZ, 0xc0, !PT ;  /* 0x8000000005037812 */ /* 0x000fe200078ec0ff */
[----:B------:R-:W-:-:S03]  /*4fb0*/  IMAD.MOV.U32 R23, RZ, RZ, R25 ;  /* 0x000000ffff177224 */ /* 0x000fc600078e0019 */
[----:B------:R-:W-:-:S04]  /*4fc0*/  SHF.R.U32.HI R3, RZ, 0x18, R3 ;  /* 0x00000018ff037819 */ /* 0x000fc80000011603 */
[----:B------:R-:W-:-:S05]  /*4fd0*/  LOP3.LUT R3, R0, R3, RZ, 0xfc, !PT ;  /* 0x0000000300037212 */ /* 0x000fca00078efcff */
[----:B------:R0:W-:Y:S01]  /*4fe0*/  STG.E.U8 desc[UR36][R8.64], R3 ;  /* 0x0000000308007986 */ /* 0x0001e2000c101124 */
[----:B------:R-:W-:Y:S05]  /*4ff0*/  BRA `(.L_x_6097) ;  /* 0x0000000400d87947 */ /* 0x000fea0003800000 */
.L_x_6112:
[----:B------:R-:W-:Y:S02]  /*5000*/  HADD2.F32 R0, -RZ, R24.H0_H0 ;  /* 0x20000018ff007230 */ /* 0x000fe40000004100 */
[----:B------:R-:W-:-:S03]  /*5010*/  IMAD.MOV.U32 R23, RZ, RZ, R25 ;  /* 0x000000ffff177224 */ /* 0x000fc600078e0019 */
[----:B------:R-:W-:-:S05]  /*5020*/  F2FP.BF16.F32.PACK_AB R0, RZ, R0 ;  /* 0x00000000ff00723e */ /* 0x000fca00000010ff */
[----:B------:R0:W-:Y:S01]  /*5030*/  STG.E.U16 desc[UR36][R8.64], R0 ;  /* 0x0000000008007986 */ /* 0x0001e2000c101524 */
[----:B------:R-:W-:Y:S05]  /*5040*/  BRA `(.L_x_6097) ;  /* 0x0000000400c47947 */ /* 0x000fea0003800000 */
.L_x_6109:
        /* <DEDUP_REMOVED lines=13> */
.L_x_6121:
        /* <DEDUP_REMOVED lines=17> */
.L_x_6124:
[----:B------:R-:W-:-:S04]  /*5230*/  LOP3.LUT R3, R5, 0x80000000, RZ, 0xc0, !PT ;  /* 0x8000000005037812 */ /* 0x000fc800078ec0ff */
[----:B------:R-:W-:-:S04]  /*5240*/  SHF.R.U32.HI R3, RZ, 0x18, R3 ;  /* 0x00000018ff037819 */ /* 0x000fc80000011603 */
[----:B------:R-:W-:-:S04]  /*5250*/  LOP3.LUT R0, R0, R3, RZ, 0xfc, !PT ;  /* 0x0000000300007212 */ /* 0x000fc800078efcff */
[----:B------:R-:W-:-:S07]  /*5260*/  PRMT R4, R0, 0x7610, R4 ;  /* 0x0000761000047816 */ /* 0x000fce0000000004 */
.L_x_6123:
[----:B------:R-:W-:Y:S05]  /*5270*/  BSYNC B0 ;  /* 0x0000000000007941 */ /* 0x000fea0003800000 */
.L_x_6122:
[----:B------:R3:W-:Y:S01]  /*5280*/  STG.E.U8 desc[UR36][R8.64], R4 ;  /* 0x0000000408007986 */ /* 0x0007e2000c101124 */
[----:B------:R-:W-:Y:S01]  /*5290*/  IMAD.MOV.U32 R23, RZ, RZ, R25 ;  /* 0x000000ffff177224 */ /* 0x000fe200078e0019 */
[----:B------:R-:W-:Y:S06]  /*52a0*/  BRA `(.L_x_6097) ;  /* 0x00000004002c7947 */ /* 0x000fec0003800000 */
.L_x_6120:
        /* <DEDUP_REMOVED lines=17> */
.L_x_6127:
[----:B------:R-:W-:-:S04]  /*53c0*/  LOP3.LUT R3, R5, 0x80000000, RZ, 0xc0, !PT ;  /* 0x8000000005037812 */ /* 0x000fc800078ec0ff */
[----:B------:R-:W-:-:S04]  /*53d0*/  SHF.R.U32.HI R3, RZ, 0x18, R3 ;  /* 0x00000018ff037819 */ /* 0x000fc80000011603 */
[----:B------:R-:W-:-:S04]  /*53e0*/  LOP3.LUT R0, R0, R3, RZ, 0xfc, !PT ;  /* 0x0000000300007212 */ /* 0x000fc800078efcff */
[----:B------:R-:W-:-:S07]  /*53f0*/  PRMT R4, R0, 0x7610, R4 ;  /* 0x0000761000047816 */ /* 0x000fce0000000004 */
.L_x_6126:
[----:B------:R-:W-:Y:S05]  /*5400*/  BSYNC B0 ;  /* 0x0000000000007941 */ /* 0x000fea0003800000 */
.L_x_6125:
[----:B------:R0:W-:Y:S01]  /*5410*/  STG.E.U8 desc[UR36][R8.64], R4 ;  /* 0x0000000408007986 */ /* 0x0001e2000c101124 */
[----:B------:R-:W-:Y:S01]  /*5420*/  IMAD.MOV.U32 R23, RZ, RZ, R25 ;  /* 0x000000ffff177224 */ /* 0x000fe200078e0019 */
[----:B------:R-:W-:Y:S06]  /*5430*/  BRA `(.L_x_6097) ;  /* 0x0000000000c87947 */ /* 0x000fec0003800000 */
.L_x_6119:
        /* <DEDUP_REMOVED lines=23> */
.L_x_6102:
        /* <DEDUP_REMOVED lines=16> */
.L_x_6130:
[----:B------:R-:W-:Y:S01]  /*56b0*/  IMAD.MOV.U32 R23, RZ, RZ, R25 ;  /* 0x000000ffff177224 */ /* 0x000fe200078e0019 */
[----:B------:R-:W-:Y:S06]  /*56c0*/  BRA `(.L_x_6097) ;  /* 0x0000000000247947 */ /* 0x000fec0003800000 */
.L_x_6129:
[----:B------:R-:W-:Y:S02]  /*56d0*/  HADD2.F32 R4, -RZ, R24.H0_H0 ;  /* 0x20000018ff047230 */ /* 0x000fe40000004100 */
[----:B------:R-:W-:-:S04]  /*56e0*/  IMAD.MOV.U32 R23, RZ, RZ, R25 ;  /* 0x000000ffff177224 */ /* 0x000fc800078e0019 */
[----:B------:R-:W0:Y:S02]  /*56f0*/  F2I.U64.TRUNC R4, R4 ;  /* 0x0000000400047311 */ /* 0x000e24000020d800 */
[----:B0-----:R2:W-:Y:S01]  /*5700*/  STG.E.64 desc[UR36][R8.64], R4 ;  /* 0x0000000408007986 */ /* 0x0015e2000c101b24 */
[----:B------:R-:W-:Y:S05]  /*5710*/  BRA `(.L_x_6097) ;  /* 0x0000000000107947 */ /* 0x000fea0003800000 */
.L_x_6128:
[----:B------:R-:W-:Y:S02]  /*5720*/  HADD2.F32 R24, -RZ, R24.H0_H0 ;  /* 0x20000018ff187230 */ /* 0x000fe40000004100 */
[----:B------:R-:W-:Y:S02]  /*5730*/  IMAD.MOV.U32 R23, RZ, RZ, R25 ;  /* 0x000000ffff177224 */ /* 0x000fe400078e0019 */
[----:B------:R-:W0:Y:S02]  /*5740*/  F2I.FTZ.U32.TRUNC.NTZ R3, R24 ;  /* 0x0000001800037305 */ /* 0x000e24000021f000 */
[----:B0-----:R0:W-:Y:S03]  /*5750*/  STG.E desc[UR36][R8.64], R3 ;  /* 0x0000000308007986 */ /* 0x0011e6000c101924 */
.L_x_6097:
[----:B------:R-:W-:Y:S05]  /*5760*/  BSYNC B6 ;  /* 0x0000000000067941 */ /* 0x000fea0003800000 */
.L_x_6096:
        /* <DEDUP_REMOVED lines=25> */
.L_x_6136:
[----:B------:R-:W-:-:S06]  /*5900*/  HADD2.F32 R5, -RZ, R22.H0_H0 ;  /* 0x20000016ff057230 */ /* 0x000fcc0000004100 */
[----:B------:R-:W0:Y:S02]  /*5910*/  F2I.S64.TRUNC R4, R5 ;  /* 0x0000000500047311 */ /* 0x000e24000020d900 */
[----:B0-----:R0:W-:Y:S01]  /*5920*/  STG.E.U8 desc[UR36][R8.64], R4 ;  /* 0x0000000408007986 */ /* 0x0011e2000c101124 */
[----:B------:R-:W-:Y:S05]  /*5930*/  BRA `(.L_x_6138) ;  /* 0x0000000c00847947 */ /* 0x000fea0003800000 */
.L_x_6135:
        /* <DEDUP_REMOVED lines=10> */
.L_x_6140:
[----:B------:R-:W-:-:S04]  /*59e0*/  HADD2.F32 R22, -RZ, R22.H0_H0 ;  /* 0x20000016ff167230 */ /* 0x000fc80000004100 */
[----:B------:R-:W0:Y:S02]  /*59f0*/  F2I.FTZ.TRUNC.NTZ R3, R22 ;  /* 0x0000001600037305 */ /* 0x000e24000021f100 */
[----:B0-----:R0:W-:Y:S01]  /*5a00*/  STG.E desc[UR36][R8.64], R3 ;  /* 0x0000000308007986 */ /* 0x0011e2000c101924 */
[----:B------:R-:W-:Y:S05]  /*5a10*/  BRA `(.L_x_6138) ;  /* 0x0000000c004c7947 */ /* 0x000fea0003800000 */
.L_x_6139:
[----:B------:R-:W-:-:S04]  /*5a20*/  HADD2.F32 R22, -RZ, R22.H0_H0 ;  /* 0x20000016ff167230 */ /* 0x000fc80000004100 */
[----:B------:R-:W0:Y:S02]  /*5a30*/  F2I.FTZ.TRUNC.NTZ R3, R22 ;  /* 0x0000001600037305 */ /* 0x000e24000021f100 */
[----:B0-----:R0:W-:Y:S01]  /*5a40*/  STG.E.U16 desc[UR36][R8.64], R3 ;  /* 0x0000000308007986 */ /* 0x0011e2000c101524 */
[----:B------:R-:W-:Y:S05]  /*5a50*/  BRA `(.L_x_6138) ;  /* 0x0000000c003c7947 */ /* 0x000fea0003800000 */
.L_x_6134:
        /* <DEDUP_REMOVED lines=9> */
.L_x_6142:
[----:B------:R0:W-:Y:S01]  /*5af0*/  STG.E.U16 desc[UR36][R8.64], R22 ;  /* 0x0000001608007986 */ /* 0x0001e2000c101524 */
[----:B------:R-:W-:Y:S05]  /*5b00*/  BRA `(.L_x_6138) ;  /* 0x0000000c00107947 */ /* 0x000fea0003800000 */
.L_x_6141:
        /* <DEDUP_REMOVED lines=10> */
.L_x_6144:
[----:B------:R-:W-:-:S05]  /*5bb0*/  HADD2.F32 R0, -RZ, R22.H0_H0 ;  /* 0x20000016ff007230 */ /* 0x000fca0000004100 */
[----:B------:R-:W-:-:S04]  /*5bc0*/  F2FP.F16.F32.PACK_AB R0, RZ, R0 ;  /* 0x00000000ff00723e */ /* 0x000fc800000000ff */
[----:B------:R-:W-:-:S05]  /*5bd0*/  PRMT R0, R0, 0x5410, RZ ;  /* 0x0000541000007816 */ /* 0x000fca00000000ff */
[----:B------:R0:W-:Y:S01]  /*5be0*/  STG.E desc[UR36][R8.64], R0 ;  /* 0x0000000008007986 */ /* 0x0001e2000c101924 */
[----:B------:R-:W-:Y:S05]  /*5bf0*/  BRA `(.L_x_6138) ;  /* 0x0000000800d47947 */ /* 0x000fea0003800000 */
.L_x_6143:
[----:B------:R-:W-:-:S05]  /*5c00*/  HADD2.F32 R4, -RZ, R22.H0_H0 ;  /* 0x20000016ff047230 */ /* 0x000fca0000004100 */
[----:B------:R-:W-:-:S06]  /*5c10*/  FMUL.FTZ R4, R4, 1 ;  /* 0x3f80000004047820 */ /* 0x000fcc0000410000 */
[----:B------:R-:W0:Y:S02]  /*5c20*/  F2F.F64.F32 R4, R4 ;  /* 0x0000000400047310 */ /* 0x000e240000201800 */
[----:B0-----:R0:W-:Y:S01]  /*5c30*/  STG.E.64 desc[UR36][R8.64], R4 ;  /* 0x0000000408007986 */ /* 0x0011e2000c101b24 */
[----:B------:R-:W-:Y:S05]  /*5c40*/  BRA `(.L_x_6138) ;  /* 0x0000000800c07947 */ /* 0x000fea0003800000 */
.L_x_6133:
        /* <DEDUP_REMOVED lines=13> */
.L_x_6147:
[----:B------:R-:W-:Y:S01]  /*5d20*/  HADD2.F32 R22, -RZ, R22.H0_H0 ;  /* 0x20000016ff167230 */ /* 0x000fe20000004100 */
[----:B------:R-:W-:-:S04]  /*5d30*/  CS2R R6, SRZ ;  /* 0x0000000000067805 */ /* 0x000fc8000001ff00 */
[----:B------:R-:W-:-:S06]  /*5d40*/  FMUL.FTZ R4, R22, 1 ;  /* 0x3f80000016047820 */ /* 0x000fcc0000410000 */
[----:B------:R-:W0:Y:S02]  /*5d50*/  F2F.F64.F32 R4, R4 ;  /* 0x0000000400047310 */ /* 0x000e240000201800 */
[----:B0-----:R0:W-:Y:S01]  /*5d60*/  STG.E.128 desc[UR36][R8.64], R4 ;  /* 0x0000000408007986 */ /* 0x0011e2000c101d24 */
[----:B------:R-:W-:Y:S05]  /*5d70*/  BRA `(.L_x_6138) ;  /* 0x0000000800747947 */ /* 0x000fea0003800000 */
.L_x_6146:
        /* <DEDUP_REMOVED lines=21> */
.L_x_6151:
[----:B------:R-:W-:Y:S05]  /*5ed0*/  BSYNC B0 ;  /* 0x0000000000007941 */ /* 0x000fea0003800000 */
.L_x_6150:
[----:B------:R-:W-:-:S05]  /*5ee0*/  LOP3.LUT R5, R0, R5, RZ, 0xfc, !PT ;  /* 0x0000000500057212 */ /* 0x000fca00078efcff */
[----:B------:R0:W-:Y:S01]  /*5ef0*/  STG.E.U8 desc[UR36][R8.64], R5 ;  /* 0x0000000508007986 */ /* 0x0001e2000c101124 */
[----:B------:R-:W-:Y:S05]  /*5f00*/  BRA `(.L_x_6138) ;  /* 0x0000000800107947 */ /* 0x000fea0003800000 */
.L_x_6149:
        /* <DEDUP_REMOVED lines=13> */
.L_x_6153:
[----:B------:R-:W-:Y:S01]  /*5fe0*/  IMAD.MOV.U32 R0, RZ, RZ, 0x7f ;  /* 0x0000007fff007424 */ /* 0x000fe200078e00ff */
[----:B------:R-:W-:-:S04]  /*5ff0*/  ISETP.GT.U32.AND P0, PT, R3, 0x7f800000, PT ;  /* 0x7f8000000300780c */ /* 0x000fc80003f04070 */
[----:B------:R-:W-:-:S09]  /*6000*/  SEL R0, R0, 0x7c, P0 ;  /* 0x0000007c00007807 */ /* 0x000fd20000000000 */
.L_x_6154:
[----:B------:R-:W-:Y:S05]  /*6010*/  BSYNC B0 ;  /* 0x0000000000007941 */ /* 0x000fea0003800000 */
.L_x_6152:
[----:B------:R-:W-:-:S04]  /*6020*/  LOP3.LUT R3, R5, 0x80000000, RZ, 0xc0, !PT ;  /* 0x8000000005037812 */ /* 0x000fc800078ec0ff */
[----:B------:R-:W-:-:S04]  /*6030*/  SHF.R.U32.HI R3, RZ, 0x18, R3 ;  /* 0x00000018ff037819 */ /* 0x000fc80000011603 */
[----:B------:R-:W-:-:S05]  /*6040*/  LOP3.LUT R3, R0, R3, RZ, 0xfc, !PT ;  /* 0x0000000300037212 */ /* 0x000fca00078efcff */
[----:B------:R0:W-:Y:S01]  /*6050*/  STG.E.U8 desc[UR36][R8.64], R3 ;  /* 0x0000000308007986 */ /* 0x0001e2000c101124 */
[----:B------:R-:W-:Y:S05]  /*6060*/  BRA `(.L_x_6138) ;  /* 0x0000000400b87947 */ /* 0x000fea0003800000 */
.L_x_6148:
[----:B------:R-:W-:-:S05]  /*6070*/  HADD2.F32 R0, -RZ, R22.H0_H0 ;  /* 0x20000016ff007230 */ /* 0x000fca0000004100 */
[----:B------:R-:W-:-:S05]  /*6080*/  F2FP.BF16.F32.PACK_AB R0, RZ, R0 ;  /* 0x00000000ff00723e */ /* 0x000fca00000010ff */
[----:B------:R0:W-:Y:S01]  /*6090*/  STG.E.U16 desc[UR36][R8.64], R0 ;  /* 0x0000000008007986 */ /* 0x0001e2000c101524 */
[----:B------:R-:W-:Y:S05]  /*60a0*/  BRA `(.L_x_6138) ;  /* 0x0000000400a87947 */ /* 0x000fea0003800000 */
.L_x_6145:
        /* <DEDUP_REMOVED lines=12> */
.L_x_6157:
        /* <DEDUP_REMOVED lines=17> */
.L_x_6160:
[----:B------:R-:W-:-:S04]  /*6280*/  LOP3.LUT R3, R5, 0x80000000, RZ, 0xc0, !PT ;  /* 0x8000000005037812 */ /* 0x000fc800078ec0ff */
[----:B------:R-:W-:-:S04]  /*6290*/  SHF.R.U32.HI R3, RZ, 0x18, R3 ;  /* 0x00000018ff037819 */ /* 0x000fc80000011603 */
[----:B------:R-:W-:-:S04]  /*62a0*/  LOP3.LUT R0, R0, R3, RZ, 0xfc, !PT ;  /* 0x0000000300007212 */ /* 0x000fc800078efcff */
[----:B------:R-:W-:-:S07]  /*62b0*/  PRMT R4, R0, 0x7610, R4 ;  /* 0x0000761000047816 */ /* 0x000fce0000000004 */
.L_x_6159:
[----:B------:R-:W-:Y:S05]  /*62c0*/  BSYNC B0 ;  /* 0x0000000000007941 */ /* 0x000fea0003800000 */
.L_x_6158:
[----:B------:R3:W-:Y:S01]  /*62d0*/  STG.E.U8 desc[UR36][R8.64], R4 ;  /* 0x0000000408007986 */ /* 0x0007e2000c101124 */
[----:B------:R-:W-:Y:S05]  /*62e0*/  BRA `(.L_x_6138) ;  /* 0x0000000400187947 */ /* 0x000fea0003800000 */
.L_x_6156:
        /* <DEDUP_REMOVED lines=17> */
.L_x_6163:
[----:B------:R-:W-:-:S04]  /*6400*/  LOP3.LUT R3, R5, 0x80000000, RZ, 0xc0, !PT ;  /* 0x8000000005037812 */ /* 0x000fc800078ec0ff */
[----:B------:R-:W-:-:S04]  /*6410*/  SHF.R.U32.HI R3, RZ, 0x18, R3 ;  /* 0x00000018ff037819 */ /* 0x000fc80000011603 */
[----:B------:R-:W-:-:S04]  /*6420*/  LOP3.LUT R0, R0, R3, RZ, 0xfc, !PT ;  /* 0x0000000300007212 */ /* 0x000fc800078efcff */
[----:B------:R-:W-:-:S07]  /*6430*/  PRMT R4, R0, 0x7610, R4 ;  /* 0x0000761000047816 */ /* 0x000fce0000000004 */
.L_x_6162:
[----:B------:R-:W-:Y:S05]  /*6440*/  BSYNC B0 ;  /* 0x0000000000007941 */ /* 0x000fea0003800000 */
.L_x_6161:
[----:B------:R0:W-:Y:S01]  /*6450*/  STG.E.U8 desc[UR36][R8.64], R4 ;  /* 0x0000000408007986 */ /* 0x0001e2000c101124 */
[----:B------:R-:W-:Y:S05]  /*6460*/  BRA `(.L_x_6138) ;  /* 0x0000000000b87947 */ /* 0x000fea0003800000 */
.L_x_6155:
        /* <DEDUP_REMOVED lines=22> */
.L_x_6137:
        /* <DEDUP_REMOVED lines=16> */
.L_x_6166:
[----:B------:R-:W-:Y:S05]  /*66d0*/  BRA `(.L_x_6138) ;  /* 0x00000000001c7947 */ /* 0x000fea0003800000 */
.L_x_6165:
[----:B------:R-:W-:-:S06]  /*66e0*/  HADD2.F32 R4, -RZ, R22.H0_H0 ;  /* 0x20000016ff047230 */ /* 0x000fcc0000004100 */
[----:B------:R-:W0:Y:S02]  /*66f0*/  F2I.U64.TRUNC R4, R4 ;  /* 0x0000000400047311 */ /* 0x000e24000020d800 */
[----:B0-----:R2:W-:Y:S01]  /*6700*/  STG.E.64 desc[UR36][R8.64], R4 ;  /* 0x0000000408007986 */ /* 0x0015e2000c101b24 */
[----:B------:R-:W-:Y:S05]  /*6710*/  BRA `(.L_x_6138) ;  /* 0x00000000000c7947 */ /* 0x000fea0003800000 */
.L_x_6164:
[----:B------:R-:W-:-:S04]  /*6720*/  HADD2.F32 R22, -RZ, R22.H0_H0 ;  /* 0x20000016ff167230 */ /* 0x000fc80000004100 */
[----:B------:R-:W0:Y:S02]  /*6730*/  F2I.FTZ.U32.TRUNC.NTZ R3, R22 ;  /* 0x0000001600037305 */ /* 0x000e24000021f000 */
[----:B0-----:R0:W-:Y:S02]  /*6740*/  STG.E desc[UR36][R8.64], R3 ;  /* 0x0000000308007986 */ /* 0x0011e4000c101924 */
.L_x_6138:
        /* <DEDUP_REMOVED lines=25> */
.L_x_6170:
[----:B------:R-:W-:-:S06]  /*68e0*/  HADD2.F32 R5, -RZ, R18.H0_H0 ;  /* 0x20000012ff057230 */ /* 0x000fcc0000004100 */
[----:B------:R-:W0:Y:S02]  /*68f0*/  F2I.S64.TRUNC R4, R5 ;  /* 0x0000000500047311 */ /* 0x000e24000020d900 */
[----:B0-----:R3:W-:Y:S01]  /*6900*/  STG.E.U8 desc[UR36][R8.64], R4 ;  /* 0x0000000408007986 */ /* 0x0017e2000c101124 */
[----:B------:R-:W-:Y:S05]  /*6910*/  BRA `(.L_x_6172) ;  /* 0x0000000c00847947 */ /* 0x000fea0003800000 */
.L_x_6169:
        /* <DEDUP_REMOVED lines=10> */
.L_x_6174:
[----:B------:R-:W-:-:S04]  /*69c0*/  HADD2.F32 R18, -RZ, R18.H0_H0 ;  /* 0x20000012ff127230 */ /* 0x000fc80000004100 */
[----:B------:R-:W0:Y:S02]  /*69d0*/  F2I.FTZ.TRUNC.NTZ R3, R18 ;  /* 0x0000001200037305 */ /* 0x000e24000021f100 */
[----:B0-----:R2:W-:Y:S01]  /*69e0*/  STG.E desc[UR36][R8.64], R3 ;  /* 0x0000000308007986 */ /* 0x0015e2000c101924 */
[----:B------:R-:W-:Y:S05]  /*69f0*/  BRA `(.L_x_6172) ;  /* 0x0000000c004c7947 */ /* 0x000fea0003800000 */
.L_x_6173:
[----:B------:R-:W-:-:S04]  /*6a00*/  HADD2.F32 R18, -RZ, R18.H0_H0 ;  /* 0x20000012ff127230 */ /* 0x000fc80000004100 */
[----:B------:R-:W0:Y:S02]  /*6a10*/  F2I.FTZ.TRUNC.NTZ R3, R18 ;  /* 0x0000001200037305 */ /* 0x000e24000021f100 */
[----:B0-----:R0:W-:Y:S01]  /*6a20*/  STG.E.U16 desc[UR36][R8.64], R3 ;  /* 0x0000000308007986 */ /* 0x0011e2000c101524 */
[----:B------:R-:W-:Y:S05]  /*6a30*/  BRA `(.L_x_6172) ;  /* 0x0000000c003c7947 */ /* 0x000fea0003800000 */
.L_x_6168:
        /* <DEDUP_REMOVED lines=9> */
.L_x_6176:
[----:B------:R0:W-:Y:S01]  /*6ad0*/  STG.E.U16 desc[UR36][R8.64], R18 ;  /* 0x0000001208007986 */ /* 0x0001e2000c101524 */
[----:B------:R-:W-:Y:S05]  /*6ae0*/  BRA `(.L_x_6172) ;  /* 0x0000000c00107947 */ /* 0x000fea0003800000 */
.L_x_6175:
        /* <DEDUP_REMOVED lines=10> */
.L_x_6178:
[----:B------:R-:W-:-:S05]  /*6b90*/  HADD2.F32 R0, -RZ, R18.H0_H0 ;  /* 0x20000012ff007230 */ /* 0x000fca0000004100 */
[----:B------:R-:W-:-:S04]  /*6ba0*/  F2FP.F16.F32.PACK_AB R0, RZ, R0 ;  /* 0x00000000ff00723e */ /* 0x000fc800000000ff */
[----:B------:R-:W-:-:S05]  /*6bb0*/  PRMT R0, R0, 0x5410, RZ ;  /* 0x0000541000007816 */ /* 0x000fca00000000ff */
[----:B------:R0:W-:Y:S01]  /*6bc0*/  STG.E desc[UR36][R8.64], R0 ;  /* 0x0000000008007986 */ /* 0x0001e2000c101924 */
[----:B------:R-:W-:Y:S05]  /*6bd0*/  BRA `(.L_x_6172) ;  /* 0x0000000800d47947 */ /* 0x000fea0003800000 */
.L_x_6177:
[----:B------:R-:W-:-:S05]  /*6be0*/  HADD2.F32 R4, -RZ, R18.H0_H0 ;  /* 0x20000012ff047230 */ /* 0x000fca0000004100 */
[----:B------:R-:W-:-:S06]  /*6bf0*/  FMUL.FTZ R4, R4, 1 ;  /* 0x3f80000004047820 */ /* 0x000fcc0000410000 */
[----:B------:R-:W0:Y:S02]  /*6c00*/  F2F.F64.F32 R4, R4 ;  /* 0x0000000400047310 */ /* 0x000e240000201800 */
[----:B0-----:R0:W-:Y:S01]  /*6c10*/  STG.E.64 desc[UR36][R8.64], R4 ;  /* 0x0000000408007986 */ /* 0x0011e2000c101b24 */
[----:B------:R-:W-:Y:S05]  /*6c20*/  BRA `(.L_x_6172) ;  /* 0x0000000800c07947 */ /* 0x000fea0003800000 */
.L_x_6167:
        /* <DEDUP_REMOVED lines=13> */
.L_x_6181:
[----:B------:R-:W-:Y:S01]  /*6d00*/  HADD2.F32 R18, -RZ, R18.H0_H0 ;  /* 0x20000012ff127230 */ /* 0x000fe20000004100 */
[----:B------:R-:W-:-:S04]  /*6d10*/  CS2R R6, SRZ ;  /* 0x0000000000067805 */ /* 0x000fc8000001ff00 */
[----:B------:R-:W-:-:S06]  /*6d20*/  FMUL.FTZ R4, R18, 1 ;  /* 0x3f80000012047820 */ /* 0x000fcc0000410000 */
[----:B------:R-:W0:Y:S02]  /*6d30*/  F2F.F64.F32 R4, R4 ;  /* 0x0000000400047310 */ /* 0x000e240000201800 */
[----:B0-----:R0:W-:Y:S01]  /*6d40*/  STG.E.128 desc[UR36][R8.64], R4 ;  /* 0x0000000408007986 */ /* 0x0011e2000c101d24 */
[----:B------:R-:W-:Y:S05]  /*6d50*/  BRA `(.L_x_6172) ;  /* 0x0000000800747947 */ /* 0x000fea0003800000 */
.L_x_6180:
        /* <DEDUP_REMOVED lines=21> */
.L_x_6185:
[----:B------:R-:W-:Y:S05]  /*6eb0*/  BSYNC B0 ;  /* 0x0000000000007941 */ /* 0x000fea0003800000 */
.L_x_6184:
[----:B------:R-:W-:-:S05]  /*6ec0*/  LOP3.LUT R5, R0, R5, RZ, 0xfc, !PT ;  /* 0x0000000500057212 */ /* 0x000fca00078efcff */
[----:B------:R0:W-:Y:S01]  /*6ed0*/  STG.E.U8 desc[UR36][R8.64], R5 ;  /* 0x0000000508007986 */ /* 0x0001e2000c101124 */
[----:B------:R-:W-:Y:S05]  /*6ee0*/  BRA `(.L_x_6172) ;  /* 0x0000000800107947 */ /* 0x000fea0003800000 */
.L_x_6183:
        /* <DEDUP_REMOVED lines=13> */
.L_x_6187:
[----:B------:R-:W-:Y:S01]  /*6fc0*/  IMAD.MOV.U32 R0, RZ, RZ, 0x7f ;  /* 0x0000007fff007424 */ /* 0x000fe200078e00ff */
[----:B------:R-:W-:-:S04]  /*6fd0*/  ISETP.GT.U32.AND P0, PT, R3, 0x7f800000, PT ;  /* 0x7f8000000300780c */ /* 0x000fc80003f04070 */
[----:B------:R-:W-:-:S09]  /*6fe0*/  SEL R0, R0, 0x7c, P0 ;  /* 0x0000007c00007807 */ /* 0x000fd20000000000 */
.L_x_6188:
[----:B------:R-:W-:Y:S05]  /*6ff0*/  BSYNC B0 ;  /* 0x0000000000007941 */ /* 0x000fea0003800000 */
.L_x_6186:
[----:B------:R-:W-:-:S04]  /*7000*/  LOP3.LUT R3, R5, 0x80000000, RZ, 0xc0, !PT ;  /* 0x8000000005037812 */ /* 0x000fc800078ec0ff */
[----:B------:R-:W-:-:S04]  /*7010*/  SHF.R.U32.HI R3, RZ, 0x18, R3 ;  /* 0x00000018ff037819 */ /* 0x000fc80000011603 */
[----:B------:R-:W-:-:S05]  /*7020*/  LOP3.LUT R3, R0, R3, RZ, 0xfc, !PT ;  /* 0x0000000300037212 */ /* 0x000fca00078efcff */
[----:B------:R0:W-:Y:S01]  /*7030*/  STG.E.U8 desc[UR36][R8.64], R3 ;  /* 0x0000000308007986 */ /* 0x0001e2000c101124 */
[----:B------:R-:W-:Y:S05]  /*7040*/  BRA `(.L_x_6172) ;  /* 0x0000000400b87947 */ /* 0x000fea0003800000 */
.L_x_6182:
[----:B------:R-:W-:-:S05]  /*7050*/  HADD2.F32 R0, -RZ, R18.H0_H0 ;  /* 0x20000012ff007230 */ /* 0x000fca0000004100 */
[----:B------:R-:W-:-:S05]  /*7060*/  F2FP.BF16.F32.PACK_AB R0, RZ, R0 ;  /* 0x00000000ff00723e */ /* 0x000fca00000010ff */
[----:B------:R0:W-:Y:S01]  /*7070*/  STG.E.U16 desc[UR36][R8.64], R0 ;  /* 0x0000000008007986 */ /* 0x0001e2000c101524 */
[----:B------:R-:W-:Y:S05]  /*7080*/  BRA `(.L_x_6172) ;  /* 0x0000000400a87947 */ /* 0x000fea0003800000 */
.L_x_6179:
        /* <DEDUP_REMOVED lines=12> */
.L_x_6191:
        /* <DEDUP_REMOVED lines=17> */
.L_x_6194:
[----:B------:R-:W-:-:S04]  /*7260*/  LOP3.LUT R3, R5, 0x80000000, RZ, 0xc0, !PT ;  /* 0x8000000005037812 */ /* 0x000fc800078ec0ff */
[----:B------:R-:W-:-:S04]  /*7270*/  SHF.R.U32.HI R3, RZ, 0x18, R3 ;  /* 0x00000018ff037819 */ /* 0x000fc80000011603 */
[----:B------:R-:W-:-:S04]  /*7280*/  LOP3.LUT R0, R0, R3, RZ, 0xfc, !PT ;  /* 0x0000000300007212 */ /* 0x000fc800078efcff */
[----:B------:R-:W-:-:S07]  /*7290*/  PRMT R4, R0, 0x7610, R4 ;  /* 0x0000761000047816 */ /* 0x000fce0000000004 */
.L_x_6193:
[----:B------:R-:W-:Y:S05]  /*72a0*/  BSYNC B0 ;  /* 0x0000000000007941 */ /* 0x000fea0003800000 */
.L_x_6192:
[----:B------:R0:W-:Y:S01]  /*72b0*/  STG.E.U8 desc[UR36][R8.64], R4 ;  /* 0x0000000408007986 */ /* 0x0001e2000c101124 */
[----:B------:R-:W-:Y:S05]  /*72c0*/  BRA `(.L_x_6172) ;  /* 0x0000000400187947 */ /* 0x000fea0003800000 */
.L_x_6190:
        /* <DEDUP_REMOVED lines=17> */
.L_x_6197:
[----:B------:R-:W-:-:S04]  /*73e0*/  LOP3.LUT R3, R5, 0x80000000, RZ, 0xc0, !PT ;  /* 0x8000000005037812 */ /* 0x000fc800078ec0ff */
[----:B------:R-:W-:-:S04]  /*73f0*/  SHF.R.U32.HI R3, RZ, 0x18, R3 ;  /* 0x00000018ff037819 */ /* 0x000fc80000011603 */
[----:B------:R-:W-:-:S04]  /*7400*/  LOP3.LUT R0, R0, R3, RZ, 0xfc, !PT ;  /* 0x0000000300007212 */ /* 0x000fc800078efcff */
[----:B------:R-:W-:-:S07]  /*7410*/  PRMT R4, R0, 0x7610, R4 ;  /* 0x0000761000047816 */ /* 0x000fce0000000004 */
.L_x_6196:
[----:B------:R-:W-:Y:S05]  /*7420*/  BSYNC B0 ;  /* 0x0000000000007941 */ /* 0x000fea0003800000 */
.L_x_6195:
[----:B------:R0:W-:Y:S01]  /*7430*/  STG.E.U8 desc[UR36][R8.64], R4 ;  /* 0x0000000408007986 */ /* 0x0001e2000c101124 */
[----:B------:R-:W-:Y:S05]  /*7440*/  BRA `(.L_x_6172) ;  /* 0x0000000000b87947 */ /* 0x000fea0003800000 */
.L_x_6189:
        /* <DEDUP_REMOVED lines=22> */
.L_x_6171:
        /* <DEDUP_REMOVED lines=16> */
.L_x_6200:
[----:B------:R-:W-:Y:S05]  /*76b0*/  BRA `(.L_x_6172) ;  /* 0x00000000001c7947 */ /* 0x000fea0003800000 */
.L_x_6199:
[----:B------:R-:W-:-:S06]  /*76c0*/  HADD2.F32 R4, -RZ, R18.H0_H0 ;  /* 0x20000012ff047230 */ /* 0x000fcc0000004100 */
[----:B------:R-:W0:Y:S02]  /*76d0*/  F2I.U64.TRUNC R4, R4 ;  /* 0x0000000400047311 */ /* 0x000e24000020d800 */
[----:B0-----:R0:W-:Y:S01]  /*76e0*/  STG.E.64 desc[UR36][R8.64], R4 ;  /* 0x0000000408007986 */ /* 0x0011e2000c101b24 */
[----:B------:R-:W-:Y:S05]  /*76f0*/  BRA `(.L_x_6172) ;  /* 0x00000000000c7947 */ /* 0x000fea0003800000 */
.L_x_6198:
[----:B------:R-:W-:-:S04]  /*7700*/  HADD2.F32 R18, -RZ, R18.H0_H0 ;  /* 0x20000012ff127230 */ /* 0x000fc80000004100 */
[----:B------:R-:W0:Y:S02]  /*7710*/  F2I.FTZ.U32.TRUNC.NTZ R3, R18 ;  /* 0x0000001200037305 */ /* 0x000e24000021f000 */
[----:B0-----:R0:W-:Y:S02]  /*7720*/  STG.E desc[UR36][R8.64], R3 ;  /* 0x0000000308007986 */ /* 0x0011e4000c101924 */
.L_x_6172:
[----:B------:R-:W-:-:S07]  /*7730*/  VIADD R23, R23, 0x80 ;  /* 0x0000008017177836 */ /* 0x000fce0000000000 */
.L_x_6132:
[----:B------:R-:W-:Y:S05]  /*7740*/  BSYNC B6 ;  /* 0x0000000000067941 */ /* 0x000fea0003800000 */
.L_x_6131:
        /* <DEDUP_REMOVED lines=23> */
.L_x_6204:
[----:B------:R-:W-:-:S06]  /*78c0*/  HADD2.F32 R5, -RZ, R17.H0_H0 ;  /* 0x20000011ff057230 */ /* 0x000fcc0000004100 */
[----:B------:R-:W0:Y:S02]  /*78d0*/  F2I.S64.TRUNC R4, R5 ;  /* 0x0000000500047311 */ /* 0x000e24000020d900 */
[----:B0-----:R-:W-:Y:S01]  /*78e0*/  STG.E.U8 desc[UR36][R2.64], R4 ;  /* 0x0000000402007986 */ /* 0x001fe2000c101124 */
[----:B------:R-:W-:Y:S05]  /*78f0*/  EXIT ;  /* 0x000000000000794d */ /* 0x000fea0003800000 */
.L_x_6203:
        /* <DEDUP_REMOVED lines=10> */
.L_x_6207:
[----:B------:R-:W-:-:S06]  /*79a0*/  HADD2.F32 R17, -RZ, R17.H0_H0 ;  /* 0x20000011ff117230 */ /* 0x000fcc0000004100 */
[----:B------:R-:W0:Y:S02]  /*79b0*/  F2I.FTZ.TRUNC.NTZ R17, R17 ;  /* 0x0000001100117305 */ /* 0x000e24000021f100 */
[----:B0-----:R-:W-:Y:S01]  /*79c0*/  STG.E desc[UR36][R2.64], R17 ;  /* 0x0000001102007986 */ /* 0x001fe2000c101924 */
[----:B------:R-:W-:Y:S05]  /*79d0*/  EXIT ;  /* 0x000000000000794d */ /* 0x000fea0003800000 */
.L_x_6206:
[----:B------:R-:W-:-:S06]  /*79e0*/  HADD2.F32 R17, -RZ, R17.H0_H0 ;  /* 0x20000011ff117230 */ /* 0x000fcc0000004100 */
[----:B------:R-:W0:Y:S02]  /*79f0*/  F2I.FTZ.TRUNC.NTZ R17, R17 ;  /* 0x0000001100117305 */ /* 0x000e24000021f100 */
[----:B0-----:R-:W-:Y:S01]  /*7a00*/  STG.E.U16 desc[UR36][R2.64], R17 ;  /* 0x0000001102007986 */ /* 0x001fe2000c101524 */
[----:B------:R-:W-:Y:S05]  /*7a10*/  EXIT ;  /* 0x000000000000794d */ /* 0x000fea0003800000 */
.L_x_6202:
        /* <DEDUP_REMOVED lines=9> */
.L_x_6209:
[----:B------:R-:W-:Y:S01]  /*7ab0*/  STG.E.U16 desc[UR36][R2.64], R17 ;  /* 0x0000001102007986 */ /* 0x000fe2000c101524 */
[----:B------:R-:W-:Y:S05]  /*7ac0*/  EXIT ;  /* 0x000000000000794d */ /* 0x000fea0003800000 */
.L_x_6208:
        /* <DEDUP_REMOVED lines=10> */
.L_x_6211:
[----:B------:R-:W-:-:S05]  /*7b70*/  HADD2.F32 R0, -RZ, R17.H0_H0 ;  /* 0x20000011ff007230 */ /* 0x000fca0000004100 */
[----:B------:R-:W-:-:S04]  /*7b80*/  F2FP.F16.F32.PACK_AB R0, RZ, R0 ;  /* 0x00000000ff00723e */ /* 0x000fc800000000ff */
[----:B------:R-:W-:-:S05]  /*7b90*/  PRMT R0, R0, 0x5410, RZ ;  /* 0x0000541000007816 */ /* 0x000fca00000000ff */
[----:B------:R-:W-:Y:S01]  /*7ba0*/  STG.E desc[UR36][R2.64], R0 ;  /* 0x0000000002007986 */ /* 0x000fe2000c101924 */
[----:B------:R-:W-:Y:S05]  /*7bb0*/  EXIT ;  /* 0x000000000000794d */ /* 0x000fea0003800000 */
.L_x_6210:
[----:B------:R-:W-:-:S05]  /*7bc0*/  HADD2.F32 R4, -RZ, R17.H0_H0 ;  /* 0x20000011ff047230 */ /* 0x000fca0000004100 */
[----:B------:R-:W-:-:S06]  /*7bd0*/  FMUL.FTZ R4, R4, 1 ;  /* 0x3f80000004047820 */ /* 0x000fcc0000410000 */
[----:B------:R-:W0:Y:S02]  /*7be0*/  F2F.F64.F32 R4, R4 ;  /* 0x0000000400047310 */ /* 0x000e240000201800 */
[----:B0-----:R-:W-:Y:S01]  /*7bf0*/  STG.E.64 desc[UR36][R2.64], R4 ;  /* 0x0000000402007986 */ /* 0x001fe2000c101b24 */
[----:B------:R-:W-:Y:S05]  /*7c00*/  EXIT ;  /* 0x000000000000794d */ /* 0x000fea0003800000 */
.L_x_6201:
        /* <DEDUP_REMOVED lines=13> */
.L_x_6214:
[----:B------:R-:W-:Y:S01]  /*7ce0*/  HADD2.F32 R17, -RZ, R17.H0_H0 ;  /* 0x20000011ff117230 */ /* 0x000fe20000004100 */
[----:B------:R-:W-:-:S04]  /*7cf0*/  CS2R R6, SRZ ;  /* 0x0000000000067805 */ /* 0x000fc8000001ff00 */
[----:B------:R-:W-:-:S06]  /*7d00*/  FMUL.FTZ R4, R17, 1 ;  /* 0x3f80000011047820 */ /* 0x000fcc0000410000 */
[----:B------:R-:W0:Y:S02]  /*7d10*/  F2F.F64.F32 R4, R4 ;  /* 0x0000000400047310 */ /* 0x000e240000201800 */
[----:B0-----:R-:W-:Y:S01]  /*7d20*/  STG.E.128 desc[UR36][R2.64], R4 ;  /* 0x0000000402007986 */ /* 0x001fe2000c101d24 */
[----:B------:R-:W-:Y:S05]  /*7d30*/  EXIT ;  /* 0x000000000000794d */ /* 0x000fea0003800000 */
.L_x_6213:
        /* <DEDUP_REMOVED lines=21> */
.L_x_6218:
[----:B------:R-:W-:Y:S05]  /*7e90*/  BSYNC B0 ;  /* 0x0000000000007941 */ /* 0x000fea0003800000 */
.L_x_6217:
[----:B------:R-:W-:-:S05]  /*7ea0*/  LOP3.LUT R5, R0, R5, RZ, 0xfc, !PT ;  /* 0x0000000500057212 */ /* 0x000fca00078efcff */
[----:B------:R-:W-:Y:S01]  /*7eb0*/  STG.E.U8 desc[UR36][R2.64], R5 ;  /* 0x0000000502007986 */ /* 0x000fe2000c101124 */
[----:B------:R-:W-:Y:S05]  /*7ec0*/  EXIT ;  /* 0x000000000000794d */ /* 0x000fea0003800000 */
.L_x_6216:
        /* <DEDUP_REMOVED lines=13> */
.L_x_6220:
[----:B------:R-:W-:Y:S01]  /*7fa0*/  IMAD.MOV.U32 R0, RZ, RZ, 0x7f ;  /* 0x0000007fff007424 */ /* 0x000fe200078e00ff */
[----:B------:R-:W-:-:S04]  /*7fb0*/  ISETP.GT.U32.AND P0, PT, R4, 0x7f800000, PT ;  /* 0x7f8000000400780c */ /* 0x000fc80003f04070 */
[----:B------:R-:W-:-:S09]  /*7fc0*/  SEL R0, R0, 0x7c, P0 ;  /* 0x0000007c00007807 */ /* 0x000fd20000000000 */
.L_x_6221:
[----:B------:R-:W-:Y:S05]  /*7fd0*/  BSYNC B0 ;  /* 0x0000000000007941 */ /* 0x000fea0003800000 */
.L_x_6219:
[----:B------:R-:W-:-:S04]  /*7fe0*/  LOP3.LUT R4, R17, 0x80000000, RZ, 0xc0, !PT ;  /* 0x8000000011047812 */ /* 0x000fc800078ec0ff */
[----:B------:R-:W-:-:S04]  /*7ff0*/  SHF.R.U32.HI R5, RZ, 0x18, R4 ;  /* 0x00000018ff057819 */ /* 0x000fc80000011604 */
[----:B------:R-:W-:-:S05]  /*8000*/  LOP3.LUT R5, R0, R5, RZ, 0xfc, !PT ;  /* 0x0000000500057212 */ /* 0x000fca00078efcff */
[----:B------:R-:W-:Y:S01]  /*8010*/  STG.E.U8 desc[UR36][R2.64], R5 ;  /* 0x0000000502007986 */ /* 0x000fe2000c101124 */
[----:B------:R-:W-:Y:S05]  /*8020*/  EXIT ;  /* 0x000000000000794d */ /* 0x000fea0003800000 */
.L_x_6215:
[----:B------:R-:W-:-:S05]  /*8030*/  HADD2.F32 R0, -RZ, R17.H0_H0 ;  /* 0x20000011ff007230 */ /* 0x000fca0000004100 */
[----:B------:R-:W-:-:S05]  /*8040*/  F2FP.BF16.F32.PACK_AB R0, RZ, R0 ;  /* 0x00000000ff00723e */ /* 0x000fca00000010ff */
[----:B------:R-:W-:Y:S01]  /*8050*/  STG.E.U16 desc[UR36][R2.64], R0 ;  /* 0x0000000002007986 */ /* 0x000fe2000c101524 */
[----:B------:R-:W-:Y:S05]  /*8060*/  EXIT ;  /* 0x000000000000794d */ /* 0x000fea0003800000 */
.L_x_6212:
        /* <DEDUP_REMOVED lines=12> */
.L_x_6224:
        /* <DEDUP_REMOVED lines=17> */
.L_x_6227:
[----:B------:R-:W-:-:S04]  /*8240*/  LOP3.LUT R0, R17, 0x80000000, RZ, 0xc0, !PT ;  /* 0x8000000011007812 */ /* 0x000fc800078ec0ff */
[----:B------:R-:W-:-:S04]  /*8250*/  SHF.R.U32.HI R5, RZ, 0x18, R0 ;  /* 0x00000018ff057819 */ /* 0x000fc80000011600 */
[----:B------:R-:W-:-:S04]  /*8260*/  LOP3.LUT R4, R4, R5, RZ, 0xfc, !PT ;  /* 0x0000000504047212 */ /* 0x000fc800078efcff */
[----:B------:R-:W-:-:S07]  /*8270*/  PRMT R0, R4, 0x7610, R0 ;  /* 0x0000761004007816 */ /* 0x000fce0000000000 */
.L_x_6226:
[----:B------:R-:W-:Y:S05]  /*8280*/  BSYNC B0 ;  /* 0x0000000000007941 */ /* 0x000fea0003800000 */
.L_x_6225:
[----:B------:R-:W-:Y:S01]  /*8290*/  STG.E.U8 desc[UR36][R2.64], R0 ;  /* 0x0000000002007986 */ /* 0x000fe2000c101124 */
[----:B------:R-:W-:Y:S05]  /*82a0*/  EXIT ;  /* 0x000000000000794d */ /* 0x000fea0003800000 */
.L_x_6223:
        /* <DEDUP_REMOVED lines=17> */
.L_x_6230:
[----:B------:R-:W-:-:S04]  /*83c0*/  LOP3.LUT R0, R17, 0x80000000, RZ, 0xc0, !PT ;  /* 0x8000000011007812 */ /* 0x000fc800078ec0ff */
[----:B------:R-:W-:-:S04]  /*83d0*/  SHF.R.U32.HI R5, RZ, 0x18, R0 ;  /* 0x00000018ff057819 */ /* 0x000fc80000011600 */
[----:B------:R-:W-:-:S04]  /*83e0*/  LOP3.LUT R4, R4, R5, RZ, 0xfc, !PT ;  /* 0x0000000504047212 */ /* 0x000fc800078efcff */
[----:B------:R-:W-:-:S07]  /*83f0*/  PRMT R0, R4, 0x7610, R0 ;  /* 0x0000761004007816 */ /* 0x000fce0000000000 */
.L_x_6229:
[----:B------:R-:W-:Y:S05]  /*8400*/  BSYNC B0 ;  /* 0x0000000000007941 */ /* 0x000fea0003800000 */
.L_x_6228:
[----:B------:R-:W-:Y:S01]  /*8410*/  STG.E.U8 desc[UR36][R2.64], R0 ;  /* 0x0000000002007986 */ /* 0x000fe2000c101124 */
[----:B------:R-:W-:Y:S05]  /*8420*/  EXIT ;  /* 0x000000000000794d */ /* 0x000fea0003800000 */
.L_x_6222:
        /* <DEDUP_REMOVED lines=22> */
.L_x_6205:
        /* <DEDUP_REMOVED lines=16> */
.L_x_6233:
[----:B------:R-:W-:Y:S05]  /*8690*/  EXIT ;  /* 0x000000000000794d */ /* 0x000fea0003800000 */
.L_x_6232:
[----:B------:R-:W-:-:S06]  /*86a0*/  HADD2.F32 R4, -RZ, R17.H0_H0 ;  /* 0x20000011ff047230 */ /* 0x000fcc0000004100 */
[----:B------:R-:W0:Y:S02]  /*86b0*/  F2I.U64.TRUNC R4, R4 ;  /* 0x0000000400047311 */ /* 0x000e24000020d800 */
[----:B0-----:R-:W-:Y:S01]  /*86c0*/  STG.E.64 desc[UR36][R2.64], R4 ;  /* 0x0000000402007986 */ /* 0x001fe2000c101b24 */
[----:B------:R-:W-:Y:S05]  /*86d0*/  EXIT ;  /* 0x000000000000794d */ /* 0x000fea0003800000 */
.L_x_6231:
[----:B------:R-:W-:-:S06]  /*86e0*/  HADD2.F32 R17, -RZ, R17.H0_H0 ;  /* 0x20000011ff117230 */ /* 0x000fcc0000004100 */
[----:B------:R-:W0:Y:S02]  /*86f0*/  F2I.FTZ.U32.TRUNC.NTZ R17, R17 ;  /* 0x0000001100117305 */ /* 0x000e24000021f000 */
[----:B0-----:R-:W-:Y:S01]  /*8700*/  STG.E desc[UR36][R2.64], R17 ;  /* 0x0000001102007986 */ /* 0x001fe2000c101924 */
[----:B------:R-:W-:Y:S05]  /*8710*/  EXIT ;  /* 0x000000000000794d */ /* 0x000fea0003800000 */
.L_x_6234:
        /* <DEDUP_REMOVED lines=14> */
.L_x_32072:


//--------------------- .text._ZN2at6native18elementwise_kernelILi128ELi4EZNS0_22gpu_kernel_impl_nocastINS0_13AUnaryFunctorIN3c104HalfES5_S5_ZZZNS0_21heaviside_kernel_cudaERNS_18TensorIteratorBaseEENKUlvE_clEvENKUlvE6_clEvEUlS5_S5_E_EEEEvS7_RKT_EUliE_EEviT1_ --------------------------
	.section	.text._ZN2at6native18elementwise_kernelILi128ELi4EZNS0_22gpu_kernel_impl_nocastINS0_13AUnaryFunctorIN3c104HalfES5_S5_ZZZNS0_21heaviside_kernel_cudaERNS_18TensorIteratorBaseEENKUlvE_clEvENKUlvE6_clEvEUlS5_S5_E_EEEEvS7_RKT_EUliE_EEviT1_,"ax",@progbits
	.align	128
        .global         _ZN2at6native18elementwise_kernelILi128ELi4EZNS0_22gpu_kernel_impl_nocastINS0_13AUnaryFunctorIN3c104HalfES5_S5_ZZZNS0_21heaviside_kernel_cudaERNS_18TensorIteratorBaseEENKUlvE_clEvENKUlvE6_clEvEUlS5_S5_E_EEEEvS7_RKT_EUliE_EEviT1_
        .type           _ZN2at6native18elementwise_kernelILi128ELi4EZNS0_22gpu_kernel_impl_nocastINS0_13AUnaryFunctorIN3c104HalfES5_S5_ZZZNS0_21heaviside_kernel_cudaERNS_18TensorIteratorBaseEENKUlvE_clEvENKUlvE6_clEvEUlS5_S5_E_EEEEvS7_RKT_EUliE_EEviT1_,@function
        .size           _ZN2at6native18elementwise_kernelILi128ELi4EZNS0_22gpu_kernel_impl_nocastINS0_13AUnaryFunctorIN3c104HalfES5_S5_ZZZNS0_21heaviside_kernel_cudaERNS_18TensorIteratorBaseEENKUlvE_clEvENKUlvE6_clEvEUlS5_S5_E_EEEEvS7_RKT_EUliE_EEviT1_,(.L_x_32073 - _ZN2at6native18elementwise_kernelILi128ELi4EZNS0_22gpu_kernel_impl_nocastINS0_13AUnaryFunctorIN3c104HalfES5_S5_ZZZNS0_21heaviside_kernel_cudaERNS_18TensorIteratorBaseEENKUlvE_clEvENKUlvE6_clEvEUlS5_S5_E_EEEEvS7_RKT_EUliE_EEviT1_)
        .other          _ZN2at6native18elementwise_kernelILi128ELi4EZNS0_22gpu_kernel_impl_nocastINS0_13AUnaryFunctorIN3c104HalfES5_S5_ZZZNS0_21heaviside_kernel_cudaERNS_18TensorIteratorBaseEENKUlvE_clEvENKUlvE6_clEvEUlS5_S5_E_EEEEvS7_RKT_EUliE_EEviT1_,@"STO_CUDA_ENTRY STV_DEFAULT"
_ZN2at6native18elementwise_kernelILi128ELi4EZNS0_22gpu_kernel_impl_nocastINS0_13AUnaryFunctorIN3c104HalfES5_S5_ZZZNS0_21heaviside_kernel_cudaERNS_18TensorIteratorBaseEENKUlvE_clEvENKUlvE6_clEvEUlS5_S5_E_EEEEvS7_RKT_EUliE_EEviT1_:
.text._ZN2at6native18elementwise_kernelILi128ELi4EZNS0_22gpu_kernel_impl_nocastINS0_13AUnaryFunctorIN3c104HalfES5_S5_ZZZNS0_21heaviside_kernel_cudaERNS_18TensorIteratorBaseEENKUlvE_clEvENKUlvE6_clEvEUlS5_S5_E_EEEEvS7_RKT_EUliE_EEviT1_:
        /* <DEDUP_REMOVED lines=296> */
[----:B------:R-:W-:Y:S02]  /*1280*/  SHF.R.U32.HI R9, RZ, UR7, R8 ;  /* 0x00000007ff097c19 */ /* 0x000fe40008011608 */
[----:B------:R-:W-:Y:S02]  /*1290*/  @P0 MOV R8, RZ ;  /* 0x000000ff00080202 */ /* 0x000fe40000000f00 */
[C---:B------:R-:W-:Y:S01]  /*12a0*/  IADD3 R11, -R9.reuse, RZ, RZ ;  /* 0x000000ff090b7210 */ /* 0x040fe20007ffe1ff */
        /* <DEDUP_REMOVED lines=12> */
.L_x_6237:
[----:B------:R-:W-:Y:S02]  /*1370*/  ULDC.64 UR8, c[0x0][0x418] ;  /* 0x0001060000087ab9 */ /* 0x000fe40000000a00 */
[----:B------:R-:W-:-:S04]  /*1380*/  IADD3 R4, P0, R2, UR8, RZ ;  /* 0x0000000802047c10 */ /* 0x000fc8000ff1e0ff */
[----:B------:R-:W-:Y:S01]  /*1390*/  IADD3.X R5, RZ, UR9, RZ, P0, !PT ;  /* 0x00000009ff057c10 */ /* 0x000fe200087fe4ff */
[----:B------:R-:W0:Y:S01]  /*13a0*/  LDC.U16 R2, c[0x0][0x422] ;  /* 0x00010880ff027b82 */ /* 0x000e220000000400 */
[----:B------:R-:W-:-:S03]  /*13b0*/  ULDC.64 UR8, c[0x0][0x410] ;  /* 0x0001040000087ab9 */ /* 0x000fc60000000a00 */
[----:B------:R-:W2:Y:S01]  /*13c0*/  LDG.E.U16 R7, desc[UR4][R4.64] ;  /* 0x0000000404077981 */ /* 0x000ea2000c1e1500 */
[----:B------:R-:W-:Y:S01]  /*13d0*/  IADD3 R0, R0, 0x80, RZ ;  /* 0x0000008000007810 */ /* 0x000fe20007ffe0ff */
[----:B0-----:R-:W-:-:S05]  /*13e0*/  HADD2.F32 R2, -RZ, R2.H0_H0 ;  /* 0x20000002ff027230 */ /* 0x001fca0000004100 */
[----:B------:R-:W-:-:S13]  /*13f0*/  FSETP.NEU.FTZ.AND P0, PT, R2, RZ, PT ;  /* 0x000000ff0200720b */ /* 0x000fda0003f1d000 */
[----:B------:R-:W-:Y:S02]  /*1400*/  @P0 FSET.BF.GT.FTZ.AND R6, R2, RZ, PT ;  /* 0x000000ff0206020a */ /* 0x000fe40003814000 */
[----:B------:R-:W-:Y:S02]  /*1410*/  IADD3 R2, P1, R3, UR8, RZ ;  /* 0x0000000803027c10 */ /* 0x000fe4000ff3e0ff */
[----:B------:R-:W-:-:S03]  /*1420*/  @P0 F2FP.F16.F32.PACK_AB R6, RZ, R6 ;  /* 0x00000006ff06023e */ /* 0x000fc600000000ff */
[----:B------:R-:W-:Y:S01]  /*1430*/  IMAD.X R3, RZ, RZ, UR9, P1 ;  /* 0x00000009ff037e24 */ /* 0x000fe200088e06ff */
[----:B--2---:R-:W-:-:S05]  /*1440*/  @P0 PRMT R7, R6, 0x7610, R7 ;  /* 0x0000761006070816 */ /* 0x004fca0000000007 */
[----:B------:R0:W-:Y:S02]  /*1450*/  STG.E.U16 desc[UR4][R2.64], R7 ;  /* 0x0000000702007986 */ /* 0x0001e4000c101504 */
.L_x_6236:
[----:B------:R-:W-:Y:S05]  /*1460*/  BSYNC B0 ;  /* 0x0000000000007941 */ /* 0x000fea0003800000 */
.L_x_6235:
        /* <DEDUP_REMOVED lines=305> */
.L_x_6240:
        /* <DEDUP_REMOVED lines=319> */
.L_x_6241:
        /* <DEDUP_REMOVED lines=11> */
[----:B------:R-:W-:Y:S02]  /*3c20*/  @P1 F2FP.F16.F32.PACK_AB R6, RZ, R6 ;  /* 0x00000006ff06123e */ /* 0x000fe400000000ff */
[----:B------:R-:W-:Y:S02]  /*3c30*/  IADD3.X R3, RZ, UR9, RZ, P0, !PT ;  /* 0x00000009ff037c10 */ /* 0x000fe400087fe4ff */
[----:B--2---:R-:W-:-:S05]  /*3c40*/  @P1 PRMT R7, R6, 0x7610, R7 ;  /* 0x0000761006071816 */ /* 0x004fca0000000007 */
[----:B------:R2:W-:Y:S02]  /*3c50*/  STG.E.U16 desc[UR4][R2.64], R7 ;  /* 0x0000000702007986 */ /* 0x0005e4000c101504 */
.L_x_6239:
[----:B------:R-:W-:Y:S05]  /*3c60*/  BSYNC B0 ;  /* 0x0000000000007941 */ /* 0x000fea0003800000 */
.L_x_6238:
        /* <DEDUP_REMOVED lines=304> */
.L_x_6242:
[----:B------:R-:W-:Y:S02]  /*4f70*/  ULDC.64 UR6, c[0x0][0x418] ;  /* 0x0001060000067ab9 */ /* 0x000fe40000000a00 */
[----:B------:R-:W-:-:S04]  /*4f80*/  IADD3 R4, P0, R2, UR6, RZ ;  /* 0x0000000602047c10 */ /* 0x000fc8000ff1e0ff */
[----:B------:R-:W-:Y:S01]  /*4f90*/  IADD3.X R5, RZ, UR7, RZ, P0, !PT ;  /* 0x00000007ff057c10 */ /* 0x000fe200087fe4ff */
[----:B------:R-:W0:Y:S01]  /*4fa0*/  LDC.U16 R0, c[0x0][0x422] ;  /* 0x00010880ff007b82 */ /* 0x000e220000000400 */
[----:B------:R-:W-:-:S03]  /*4fb0*/  ULDC.64 UR6, c[0x0][0x410] ;  /* 0x0001040000067ab9 */ /* 0x000fc60000000a00 */
[----:B------:R-:W2:Y:S01]  /*4fc0*/  LDG.E.U16 R7, desc[UR4][R4.64] ;  /* 0x0000000404077981 */ /* 0x000ea2000c1e1500 */
[----:B------:R-:W-:-:S04]  /*4fd0*/  IADD3 R2, P0, R3, UR6, RZ ;  /* 0x0000000603027c10 */ /* 0x000fc8000ff1e0ff */
[----:B------:R-:W-:Y:S01]  /*4fe0*/  IADD3.X R3, RZ, UR7, RZ, P0, !PT ;  /* 0x00000007ff037c10 */ /* 0x000fe200087fe4ff */
[----:B0-----:R-:W-:-:S05]  /*4ff0*/  HADD2.F32 R0, -RZ, R0.H0_H0 ;  /* 0x20000000ff007230 */ /* 0x001fca0000004100 */
[----:B------:R-:W-:-:S13]  /*5000*/  FSETP.NEU.FTZ.AND P1, PT, R0, RZ, PT ;  /* 0x000000ff0000720b */ /* 0x000fda0003f3d000 */
[----:B------:R-:W-:-:S04]  /*5010*/  @P1 FSET.BF.GT.FTZ.AND R0, R0, RZ, PT ;  /* 0x000000ff0000120a */ /* 0x000fc80003814000 */
[----:B------:R-:W-:-:S04]  /*5020*/  @P1 F2FP.F16.F32.PACK_AB R0, RZ, R0 ;  /* 0x00000000ff00123e */ /* 0x000fc800000000ff */
[----:B--2---:R-:W-:-:S05]  /*5030*/  @P1 PRMT R7, R0, 0x7610, R7 ;  /* 0x0000761000071816 */ /* 0x004fca0000000007 */
[----:B------:R-:W-:Y:S01]  /*5040*/  STG.E.U16 desc[UR4][R2.64], R7 ;  /* 0x0000000702007986 */ /* 0x000fe2000c101504 */
[----:B------:R-:W-:Y:S05]  /*5050*/  EXIT ;  /* 0x000000000000794d */ /* 0x000fea0003800000 */
.L_x_6243:
        /* <DEDUP_REMOVED lines=10> */
.L_x_32073:


//--------------------- .text._ZN2at6native27unrolled_elementwise_kernelINS0_13AUnaryFunctorIN3c104HalfES4_S4_ZZZNS0_21heaviside_kernel_cudaERNS_18TensorIteratorBaseEENKUlvE_clEvENKUlvE6_clEvEUlS4_S4_E_EESt5arrayIPcLm2EELi4E23TrivialOffsetCalculatorILi1EjESF_NS0_6memory15LoadWithoutCastENSG_16StoreWithoutCastEEEviT_T0_T2_T3_T4_T5_ --------------------------
	.section	.text._ZN2at6native27unrolled_elementwise_kernelINS0_13AUnaryFunctorIN3c104HalfES4_S4_ZZZNS0_21heaviside_kernel_cudaERNS_18TensorIteratorBaseEENKUlvE_clEvENKUlvE6_clEvEUlS4_S4_E_EESt5arrayIPcLm2EELi4E23TrivialOffsetCalculatorILi1EjESF_NS0_6memory15LoadWithoutCastENSG_16StoreWithoutCastEEEviT_T0_T2_T3_T4_T5_,"ax",@progbits
	.align	128
        .global         _ZN2at6native27unrolled_elementwise_kernelINS0_13AUnaryFunctorIN3c104HalfES4_S4_ZZZNS0_21heaviside_kernel_cudaERNS_18TensorIteratorBaseEENKUlvE_clEvENKUlvE6_clEvEUlS4_S4_E_EESt5arrayIPcLm2EELi4E23TrivialOffsetCalculatorILi1EjESF_NS0_6memory15LoadWithoutCastENSG_16StoreWithoutCastEEEviT_T0_T2_T3_T4_T5_
        .type           _ZN2at6native27unrolled_elementwise_kernelINS0_13AUnaryFunctorIN3c104HalfES4_S4_ZZZNS0_21heaviside_kernel_cudaERNS_18TensorIteratorBaseEENKUlvE_clEvENKUlvE6_clEvEUlS4_S4_E_EESt5arrayIPcLm2EELi4E23TrivialOffsetCalculatorILi1EjESF_NS0_6memory15LoadWithoutCastENSG_16StoreWithoutCastEEEviT_T0_T2_T3_T4_T5_,@function
        .size           _ZN2at6native27unrolled_elementwise_kernelINS0_13AUnaryFunctorIN3c104HalfES4_S4_ZZZNS0_21heaviside_kernel_cudaERNS_18TensorIteratorBaseEENKUlvE_clEvENKUlvE6_clEvEUlS4_S4_E_EESt5arrayIPcLm2EELi4E23TrivialOffsetCalculatorILi1EjESF_NS0_6memory15LoadWithoutCastENSG_16StoreWithoutCastEEEviT_T0_T2_T3_T4_T5_,(.L_x_32074 - _ZN2at6native27unrolled_elementwise_kernelINS0_13AUnaryFunctorIN3c104HalfES4_S4_ZZZNS0_21heaviside_kernel_cudaERNS_18TensorIteratorBaseEENKUlvE_clEvENKUlvE6_clEvEUlS4_S4_E_EESt5arrayIPcLm2EELi4E23TrivialOffsetCalculatorILi1EjESF_NS0_6memory15LoadWithoutCastENSG_16StoreWithoutCastEEEviT_T0_T2_T3_T4_T5_)
        .other          _ZN2at6native27unrolled_elementwise_kernelINS0_13AUnaryFunctorIN3c104HalfES4_S4_ZZZNS0_21heaviside_kernel_cudaERNS_18TensorIteratorBaseEENKUlvE_clEvENKUlvE6_clEvEUlS4_S4_E_EESt5arrayIPcLm2EELi4E23TrivialOffsetCalculatorILi1EjESF_NS0_6memory15LoadWithoutCastENSG_16StoreWithoutCastEEEviT_T0_T2_T3_T4_T5_,@"STO_CUDA_ENTRY STV_DEFAULT"
_ZN2at6native27unrolled_elementwise_kernelINS0_13AUnaryFunctorIN3c104HalfES4_S4_ZZZNS0_21heaviside_kernel_cudaERNS_18TensorIteratorBaseEENKUlvE_clEvENKUlvE6_clEvEUlS4_S4_E_EESt5arrayIPcLm2EELi4E23TrivialOffsetCalculatorILi1EjESF_NS0_6memory15LoadWithoutCastENSG_16StoreWithoutCastEEEviT_T0_T2_T3_T4_T5_:
.text._ZN2at6native27unrolled_elementwise_kernelINS0_13AUnaryFunctorIN3c104HalfES4_S4_ZZZNS0_21heaviside_kernel_cudaERNS_18TensorIteratorBaseEENKUlvE_clEvENKUlvE6_clEvEUlS4_S4_E_EESt5arrayIPcLm2EELi4E23TrivialOffsetCalculatorILi1EjESF_NS0_6memory15LoadWithoutCastENSG_16StoreWithoutCastEEEviT_T0_T2_T3_T4_T5_:
        /* <DEDUP_REMOVED lines=21> */
[----:B------:R-:W-:-:S02]  /*0150*/  PRMT R3, RZ, 0x7610, R3 ;  /* 0x00007610ff037816 */ /* 0x000fc40000000003 */
[----:B------:R-:W-:Y:S01]  /*0160*/  PRMT R4, RZ, 0x7610, R4 ;  /* 0x00007610ff047816 */ /* 0x000fe20000000004 */
[----:B-1----:R-:W-:-:S03]  /*0170*/  @!P0 IMAD.WIDE.U32 R14, R15, 0x2, R10 ;  /* 0x000000020f0e8825 */ /* 0x002fc600078e000a */
[----:B0-----:R-:W0:Y:S02]  /*0180*/  @!P1 LDC.64 R8, c[0x0][0x218] ;  /* 0x00008600ff089b82 */ /* 0x001e240000000a00 */
[----:B------:R-:W4:Y:S01]  /*0190*/  @!P0 LDG.E.U16 R3, desc[UR4][R14.64] ;  /* 0x000000040e038981 */ /* 0x000f22000c1e1500 */
[----:B---3--:R-:W-:-:S05]  /*01a0*/  @!P2 IMAD.WIDE.U32 R16, R17, 0x2, R12 ;  /* 0x000000021110a825 */ /* 0x008fca00078e000c */
[----:B------:R1:W3:Y:S01]  /*01b0*/  @!P2 LDG.E.U16 R4, desc[UR4][R16.64] ;  /* 0x000000041004a981 */ /* 0x0002e2000c1e1500 */
[----:B------:R-:W-:-:S05]  /*01c0*/  @!P2 VIADD R7, R7, 0x80 ;  /* 0x000000800707a836 */ /* 0x000fca0000000000 */
[----:B------:R-:W-:Y:S01]  /*01d0*/  ISETP.GE.AND P0, PT, R7, R2, PT ;  /* 0x000000020700720c */ /* 0x000fe20003f06270 */
[----:B------:R-:W0:-:S12]  /*01e0*/  LDC.U16 R10, c[0x0][0x216] ;  /* 0x00008580ff0a7b82 */ /* 0x000e180000000400 */
[----:B------:R-:W1:Y:S01]  /*01f0*/  @!P0 LDC.64 R12, c[0x0][0x220] ;  /* 0x00008800ff0c8b82 */ /* 0x000e620000000a00 */
[----:B------:R-:W-:Y:S02]  /*0200*/  @!P0 IMAD R7, R0, 0x200, R7 ;  /* 0x0000020000078824 */ /* 0x000fe400078e0207 */
[----:B0-----:R-:W-:Y:S02]  /*0210*/  HADD2.F32 R10, -RZ, R10.H0_H0 ;  /* 0x2000000aff0a7230 */ /* 0x001fe40000004100 */
[----:B-1----:R-:W-:Y:S01]  /*0220*/  @!P0 IMAD.WIDE.U32 R12, R7, 0x2, R12 ;  /* 0x00000002070c8825 */ /* 0x002fe200078e000c */
[----:B------:R-:W-:-:S06]  /*0230*/  PRMT R7, RZ, 0x7610, R7 ;  /* 0x00007610ff077816 */ /* 0x000fcc0000000007 */
[----:B------:R0:W5:Y:S01]  /*0240*/  @!P0 LDG.E.U16 R7, desc[UR4][R12.64] ;  /* 0x000000040c078981 */ /* 0x000162000c1e1500 */
[----:B------:R-:W-:-:S04]  /*0250*/  FSETP.NEU.FTZ.AND P0, PT, R10, RZ, PT ;  /* 0x000000ff0a00720b */ /* 0x000fc80003f1d000 */
[----:B------:R-:W-:Y:S01]  /*0260*/  ISETP.GE.OR P4, PT, R5, R2, !P0 ;  /* 0x000000020500720c */ /* 0x000fe20004786670 */
[----:B------:R-:W-:-:S04]  /*0270*/  IMAD.MOV.U32 R11, RZ, RZ, R5 ;  /* 0x000000ffff0b7224 */ /* 0x000fc800078e0005 */
[C---:B------:R-:W-:Y:S01]  /*0280*/  VIADD R17, R11.reuse, 0x100 ;  /* 0x000001000b117836 */ /* 0x040fe20000000000 */
[C---:B------:R-:W-:Y:S01]  /*0290*/  IADD3 R15, R11.reuse, 0x80, RZ ;  /* 0x000000800b0f7810 */ /* 0x040fe20007ffe0ff */
[----:B0-----:R-:W-:Y:S02]  /*02a0*/  VIADD R13, R11, 0x180 ;  /* 0x000001800b0d7836 */ /* 0x001fe40000000000 */
[----:B------:R-:W-:-:S04]  /*02b0*/  @!P1 VIADD R11, R5, 0x80 ;  /* 0x00000080050b9836 */ /* 0x000fc80000000000 */
[----:B------:R-:W-:Y:S01]  /*02c0*/  @!P4 FSET.BF.GT.FTZ.AND R12, R10, RZ, PT ;  /* 0x000000ff0a0cc20a */ /* 0x000fe20003814000 */
[----:B------:R-:W-:-:S03]  /*02d0*/  @!P1 IMAD R5, R0, 0x200, R5 ;  /* 0x0000020000059824 */ /* 0x000fc600078e0205 */
[----:B------:R-:W-:Y:S01]  /*02e0*/  @!P4 F2FP.F16.F32.PACK_AB R12, RZ, R12 ;  /* 0x0000000cff0cc23e */ /* 0x000fe200000000ff */
[----:B------:R-:W-:Y:S01]  /*02f0*/  @!P1 IMAD.WIDE.U32 R8, R5, 0x2, R8 ;  /* 0x0000000205089825 */ /* 0x000fe200078e0008 */
[-C--:B------:R-:W-:Y:S02]  /*0300*/  ISETP.GE.OR P2, PT, R15, R2.reuse, !P0 ;  /* 0x000000020f00720c */ /* 0x080fe40004746670 */
[----:B------:R-:W-:Y:S01]  /*0310*/  ISETP.GE.OR P3, PT, R17, R2, !P0 ;  /* 0x000000021100720c */ /* 0x000fe20004766670 */
[----:B------:R-:W-:-:S12]  /*0320*/  BSSY B0, `(.L_x_6244) ;  /* 0x0000015000007945 */ /* 0x000fd80003800000 */
[----:B------:R-:W-:-:S04]  /*0330*/  @!P3 FSET.BF.GT.FTZ.AND R14, R10, RZ, PT ;  /* 0x000000ff0a0eb20a */ /* 0x000fc80003814000 */
[----:B------:R-:W-:Y:S02]  /*0340*/  @!P3 F2FP.F16.F32.PACK_AB R14, RZ, R14 ;  /* 0x0000000eff0eb23e */ /* 0x000fe400000000ff */
[----:B--2---:R-:W-:-:S05]  /*0350*/  @!P4 PRMT R6, R12, 0x7610, R6 ;  /* 0x000076100c06c816 */ /* 0x004fca0000000006 */
[----:B------:R0:W-:Y:S01]  /*0360*/  @!P1 STG.E.U16 desc[UR4][R8.64], R6 ;  /* 0x0000000608009986 */ /* 0x0001e2000c101504 */
[----:B------:R-:W-:Y:S02]  /*0370*/  ISETP.GE.AND P4, PT, R11, R2, PT ;  /* 0x000000020b00720c */ /* 0x000fe40003f86270 */
[----:B------:R-:W-:-:S04]  /*0380*/  @!P2 FSET.BF.GT.FTZ.AND R12, R10, RZ, PT ;  /* 0x000000ff0a0ca20a */ /* 0x000fc80003814000 */
[----:B------:R-:W-:-:S04]  /*0390*/  @!P2 F2FP.F16.F32.PACK_AB R12, RZ, R12 ;  /* 0x0000000cff0ca23e */ /* 0x000fc800000000ff */
[----:B----4-:R-:W-:Y:S02]  /*03a0*/  @!P2 PRMT R3, R12, 0x7610, R3 ;  /* 0x000076100c03a816 */ /* 0x010fe40000000003 */
[----:B---3--:R-:W-:Y:S01]  /*03b0*/  @!P3 PRMT R4, R14, 0x7610, R4 ;  /* 0x000076100e04b816 */ /* 0x008fe20000000004 */
        /* <DEDUP_REMOVED lines=11> */
.L_x_6245:
[----:B------:R-:W-:Y:S05]  /*0470*/  BSYNC B0 ;  /* 0x0000000000007941 */ /* 0x000fea0003800000 */
.L_x_6244:
[----:B------:R-:W-:-:S13]  /*0480*/  ISETP.GE.AND P1, PT, R11, R2, PT ;  /* 0x000000020b00720c */ /* 0x000fda0003f26270 */
[----:B------:R-:W-:Y:S05]  /*0490*/  @P1 EXIT ;  /* 0x000000000000194d */ /* 0x000fea0003800000 */
[----:B0-----:R-:W0:Y:S01]  /*04a0*/  LDC.64 R4, c[0x0][0x218] ;  /* 0x00008600ff047b82 */ /* 0x001e220000000a00 */
[----:B------:R-:W-:Y:S01]  /*04b0*/  ISETP.GE.OR P0, PT, R13, R2, !P0 ;  /* 0x000000020d00720c */ /* 0x000fe20004706670 */
[----:B------:R-:W-:-:S12]  /*04c0*/  IMAD R3, R0, 0x200, R11 ;  /* 0x0000020000037824 */ /* 0x000fd800078e020b */
[----:B------:R-:W-:-:S04]  /*04d0*/  @!P0 FSET.BF.GT.FTZ.AND R10, R10, RZ, PT ;  /* 0x000000ff0a0a820a */ /* 0x000fc80003814000 */
[----:B------:R-:W-:-:S04]  /*04e0*/  @!P0 F2FP.F16.F32.PACK_AB R10, RZ, R10 ;  /* 0x0000000aff0a823e */ /* 0x000fc800000000ff */
[----:B-----5:R-:W-:Y:S01]  /*04f0*/  @!P0 PRMT R7, R10, 0x7610, R7 ;  /* 0x000076100a078816 */ /* 0x020fe20000000007 */
[----:B0-----:R-:W-:-:S05]  /*0500*/  IMAD.WIDE.U32 R2, R3, 0x2, R4 ;  /* 0x0000000203027825 */ /* 0x001fca00078e0004 */
[----:B------:R-:W-:Y:S01]  /*0510*/  STG.E.U16 desc[UR4][R2.64], R7 ;  /* 0x0000000702007986 */ /* 0x000fe2000c101504 */
[----:B------:R-:W-:Y:S05]  /*0520*/  EXIT ;  /* 0x000000000000794d */ /* 0x000fea0003800000 */
.L_x_6246:
        /* <DEDUP_REMOVED lines=13> */
.L_x_32074:


//--------------------- .text._ZN2at6native29vectorized_elementwise_kernelILi2ENS0_13AUnaryFunctorIN3c104HalfES4_S4_ZZZNS0_21heaviside_kernel_cudaERNS_18TensorIteratorBaseEENKUlvE_clEvENKUlvE6_clEvEUlS4_S4_E_EESt5arrayIPcLm2EEEEviT0_T1_ --------------------------
	.section	.text._ZN2at6native29vectorized_elementwise_kernelILi2ENS0_13AUnaryFunctorIN3c104HalfES4_S4_ZZZNS0_21heaviside_kernel_cudaERNS_18TensorIteratorBaseEENKUlvE_clEvENKUlvE6_clEvEUlS4_S4_E_EESt5arrayIPcLm2EEEEviT0_T1_,"ax",@progbits
	.align	128
        .global         _ZN2at6native29vectorized_elementwise_kernelILi2ENS0_13AUnaryFunctorIN3c104HalfES4_S4_ZZZNS0_21heaviside_kernel_cudaERNS_18TensorIteratorBaseEENKUlvE_clEvENKUlvE6_clEvEUlS4_S4_E_EESt5arrayIPcLm2EEEEviT0_T1_
        .type           _ZN2at6native29vectorized_elementwise_kernelILi2ENS0_13AUnaryFunctorIN3c104HalfES4_S4_ZZZNS0_21heaviside_kernel_cudaERNS_18TensorIteratorBaseEENKUlvE_clEvENKUlvE6_clEvEUlS4_S4_E_EESt5arrayIPcLm2EEEEviT0_T1_,@function
        .size           _ZN2at6native29vectorized_elementwise_kernelILi2ENS0_13AUnaryFunctorIN3c104HalfES4_S4_ZZZNS0_21heaviside_kernel_cudaERNS_18TensorIteratorBaseEENKUlvE_clEvENKUlvE6_clEvEUlS4_S4_E_EESt5arrayIPcLm2EEEEviT0_T1_,(.L_x_32075 - _ZN2at6native29vectorized_elementwise_kernelILi2ENS0_13AUnaryFunctorIN3c104HalfES4_S4_ZZZNS0_21heaviside_kernel_cudaERNS_18TensorIteratorBaseEENKUlvE_clEvENKUlvE6_clEvEUlS4_S4_E_EESt5arrayIPcLm2EEEEviT0_T1_)
        .other          _ZN2at6native29vectorized_elementwise_kernelILi2ENS0_13AUnaryFunctorIN3c104HalfES4_S4_ZZZNS0_21heaviside_kernel_cudaERNS_18TensorIteratorBaseEENKUlvE_clEvENKUlvE6_clEvEUlS4_S4_E_EESt5arrayIPcLm2EEEEviT0_T1_,@"STO_CUDA_ENTRY STV_DEFAULT"
_ZN2at6native29vectorized_elementwise_kernelILi2ENS0_13AUnaryFunctorIN3c104HalfES4_S4_ZZZNS0_21heaviside_kernel_cudaERNS_18TensorIteratorBaseEENKUlvE_clEvENKUlvE6_clEvEUlS4_S4_E_EESt5arrayIPcLm2EEEEviT0_T1_:
.text._ZN2at6native29vectorized_elementwise_kernelILi2ENS0_13AUnaryFunctorIN3c104HalfES4_S4_ZZZNS0_21heaviside_kernel_cudaERNS_18TensorIteratorBaseEENKUlvE_clEvENKUlvE6_clEvEUlS4_S4_E_EESt5arrayIPcLm2EEEEviT0_T1_:
        /* <DEDUP_REMOVED lines=10> */
[----:B------:R-:W2:Y:S08]  /*00a0*/  LDC.U16 R0, c[0x0][0x216] ;  /* 0x00008580ff007b82 */ /* 0x000eb00000000400 */
[----:B------:R-:W3:Y:S01]  /*00b0*/  LDC.64 R6, c[0x0][0x218] ;  /* 0x00008600ff067b82 */ /* 0x000ee20000000a00 */
[----:B-1----:R-:W-:-:S04]  /*00c0*/  IMAD.WIDE R4, R3, 0x2, R4 ;  /* 0x0000000203047825 */ /* 0x002fc800078e0204 */
[----:B0-----:R-:W-:-:S05]  /*00d0*/  IMAD.WIDE.U32 R4, R13, 0x4, R4 ;  /* 0x000000040d047825 */ /* 0x001fca00078e0004 */
[----:B------:R-:W4:Y:S04]  /*00e0*/  LDG.E R8, desc[UR4][R4.64+0x200] ;  /* 0x0002000404087981 */ /* 0x000f28000c1e1900 */
[----:B------:R-:W5:Y:S04]  /*00f0*/  LDG.E R9, desc[UR4][R4.64] ;  /* 0x0000000404097981 */ /* 0x000f68000c1e1900 */
[----:B------:R-:W5:Y:S04]  /*0100*/  LDG.E R10, desc[UR4][R4.64+0x400] ;  /* 0x00040004040a7981 */ /* 0x000f68000c1e1900 */
[----:B------:R4:W5:Y:S01]  /*0110*/  LDG.E R11, desc[UR4][R4.64+0x600] ;  /* 0x00060004040b7981 */ /* 0x000962000c1e1900 */
[----:B--2---:R-:W-:-:S02]  /*0120*/  HADD2.F32 R0, -RZ, R0.H0_H0 ;  /* 0x20000000ff007230 */ /* 0x004fc40000004100 */
[----:B---3--:R-:W-:-:S03]  /*0130*/  IMAD.WIDE.U32 R2, R3, 0x2, R6 ;  /* 0x0000000203027825 */ /* 0x008fc600078e0006 */
[----:B------:R-:W-:Y:S01]  /*0140*/  FSETP.NEU.FTZ.AND P0, PT, R0, RZ, PT ;  /* 0x000000ff0000720b */ /* 0x000fe20003f1d000 */
[----:B------:R-:W-:-:S12]  /*0150*/  IMAD.WIDE R2, R13, 0x4, R2 ;  /* 0x000000040d027825 */ /* 0x000fd800078e0202 */
[C---:B------:R-:W-:Y:S02]  /*0160*/  @P0 FSET.BF.GT.FTZ.AND R12, R0.reuse, RZ, PT ;  /* 0x000000ff000c020a */ /* 0x040fe40003814000 */
[----:B------:R-:W-:Y:S02]  /*0170*/  @P0 FSET.BF.GT.FTZ.AND R14, R0, RZ, PT ;  /* 0x000000ff000e020a */ /* 0x000fe40003814000 */
[C---:B----4-:R-:W-:Y:S02]  /*0180*/  PRMT R5, R8.reuse, 0x7610, R5 ;  /* 0x0000761008057816 */ /* 0x050fe40000000005 */
[----:B------:R-:W-:Y:S02]  /*0190*/  PRMT R8, R8, 0x7632, R8 ;  /* 0x0000763208087816 */ /* 0x000fe40000000008 */
[----:B------:R-:W-:Y:S02]  /*01a0*/  @P0 F2FP.F16.F32.PACK_AB R5, RZ, R12 ;  /* 0x0000000cff05023e */ /* 0x000fe400000000ff */
[----:B------:R-:W-:-:S02]  /*01b0*/  @P0 F2FP.F16.F32.PACK_AB R8, RZ, R14 ;  /* 0x0000000eff08023e */ /* 0x000fc400000000ff */
[----:B-----5:R-:W-:Y:S02]  /*01c0*/  PRMT R4, R9, 0x7610, R4 ;  /* 0x0000761009047816 */ /* 0x020fe40000000004 */
[----:B------:R-:W-:Y:S02]  /*01d0*/  PRMT R13, R5, 0x5410, R8 ;  /* 0x00005410050d7816 */ /* 0x000fe40000000008 */
[----:B------:R-:W-:Y:S02]  /*01e0*/  PRMT R5, R9, 0x7632, R5 ;  /* 0x0000763209057816 */ /* 0x000fe40000000005 */
[C---:B------:R-:W-:Y:S01]  /*01f0*/  PRMT R6, R10.reuse, 0x7610, R6 ;  /* 0x000076100a067816 */ /* 0x040fe20000000006 */
[----:B------:R-:W-:Y:S01]  /*0200*/  STG.E desc[UR4][R2.64+0x200], R13 ;  /* 0x0002000d02007986 */ /* 0x000fe2000c101904 */
[----:B------:R-:W-:Y:S02]  /*0210*/  PRMT R7, R10, 0x7632, R7 ;  /* 0x000076320a077816 */ /* 0x000fe40000000007 */
[----:B------:R-:W-:-:S02]  /*0220*/  PRMT R8, R11, 0x7610, R8 ;  /* 0x000076100b087816 */ /* 0x000fc40000000008 */
[----:B------:R-:W-:Y:S02]  /*0230*/  PRMT R9, R11, 0x7632, R9 ;  /* 0x000076320b097816 */ /* 0x000fe40000000009 */
[C---:B------:R-:W-:Y:S02]  /*0240*/  @P0 FSET.BF.GT.FTZ.AND R10, R0.reuse, RZ, PT ;  /* 0x000000ff000a020a */ /* 0x040fe40003814000 */
[C---:B------:R-:W-:Y:S02]  /*0250*/  @P0 FSET.BF.GT.FTZ.AND R11, R0.reuse, RZ, PT ;  /* 0x000000ff000b020a */ /* 0x040fe40003814000 */
[----:B------:R-:W-:Y:S02]  /*0260*/  @P0 FSET.BF.GT.FTZ.AND R0, R0, RZ, PT ;  /* 0x000000ff0000020a */ /* 0x000fe40003814000 */
        /* <DEDUP_REMOVED lines=11> */
[----:B------:R-:W-:Y:S01]  /*0320*/  STG.E desc[UR4][R2.64+0x600], R8 ;  /* 0x0006000802007986 */ /* 0x000fe2000c101904 */
[----:B------:R-:W-:Y:S05]  /*0330*/  EXIT ;  /* 0x000000000000794d */ /* 0x000fea0003800000 */
.L_x_6247:
        /* <DEDUP_REMOVED lines=24> */
.L_x_6249:
[----:B------:R-:W-:Y:S05]  /*04c0*/  BSYNC B0 ;  /* 0x0000000000007941 */ /* 0x000fea0003800000 */
.L_x_6248:
        /* <DEDUP_REMOVED lines=15> */
.L_x_6251:
[----:B------:R-:W-:Y:S05]  /*05c0*/  BSYNC B0 ;  /* 0x0000000000007941 */ /* 0x000fea0003800000 */
.L_x_6250:
[----:B------:R-:W-:Y:S01]  /*05d0*/  ISETP.GE.AND P2, PT, R10, R4, PT ;  /* 0x000000040a00720c */ /* 0x000fe20003f46270 */
[----:B-12---:R-:W1:Y:S01]  /*05e0*/  @!P0 LDC.64 R14, c[0x0][0x220] ;  /* 0x00008800ff0e8b82 */ /* 0x006e620000000a00 */
[----:B0-----:R-:W-:Y:S01]  /*05f0*/  @!P6 IMAD.WIDE.U32 R16, R13, 0x2, R8 ;  /* 0x000000020d10e825 */ /* 0x001fe200078e0008 */
[----:B------:R-:W-:-:S10]  /*0600*/  PRMT R8, RZ, 0x7610, R8 ;  /* 0x00007610ff087816 */ /* 0x000fd40000000008 */
[----:B------:R-:W-:Y:S01]  /*0610*/  @!P2 IMAD.IADD R23, R3, 0x1, R10 ;  /* 0x000000010317a824 */ /* 0x000fe200078e020a */
[----:B------:R-:W-:Y:S01]  /*0620*/  PRMT R9, RZ, 0x7610, R9 ;  /* 0x00007610ff097816 */ /* 0x000fe20000000009 */
[----:B------:R-:W-:Y:S01]  /*0630*/  @!P2 VIADD R10, R10, 0x80 ;  /* 0x000000800a0aa836 */ /* 0x000fe20000000000 */
[----:B------:R0:W2:Y:S04]  /*0640*/  @!P6 LDG.E.U16 R8, desc[UR4][R16.64] ;  /* 0x000000041008e981 */ /* 0x0000a8000c1e1500 */
[----:B------:R-:W-:Y:S01]  /*0650*/  ISETP.GE.AND P1, PT, R10, R4, PT ;  /* 0x000000040a00720c */ /* 0x000fe20003f26270 */
[----:B-1----:R-:W-:Y:S02]  /*0660*/  @!P0 IMAD.WIDE.U32 R20, R11, 0x2, R14 ;  /* 0x000000020b148825 */ /* 0x002fe400078e000e */
[----:B------:R-:W1:Y:S03]  /*0670*/  @!P2 LDC.64 R14, c[0x0][0x220] ;  /* 0x00008800ff0eab82 */ /* 0x000e660000000a00 */
[----:B------:R-:W3:Y:S07]  /*0680*/  @!P0 LDG.E.U16 R9, desc[UR4][R20.64] ;  /* 0x0000000414098981 */ /* 0x000eee000c1e1500 */
[----:B------:R-:W4:Y:S01]  /*0690*/  @!P1 LDC.64 R12, c[0x0][0x220] ;  /* 0x00008800ff0c9b82 */ /* 0x000f220000000a00 */
[----:B------:R-:W-:Y:S01]  /*06a0*/  @!P1 IMAD.IADD R19, R3, 0x1, R10 ;  /* 0x0000000103139824 */ /* 0x000fe200078e020a */
[----:B------:R-:W-:-:S02]  /*06b0*/  PRMT R11, RZ, 0x7610, R11 ;  /* 0x00007610ff0b7816 */ /* 0x000fc4000000000b */
[----:B------:R-:W-:Y:S01]  /*06c0*/  PRMT R10, RZ, 0x7610, R10 ;  /* 0x00007610ff0a7816 */ /* 0x000fe2000000000a */
[----:B-1----:R-:W-:-:S05]  /*06d0*/  @!P2 IMAD.WIDE.U32 R14, R23, 0x2, R14 ;  /* 0x00000002170ea825 */ /* 0x002fca00078e000e */
[----:B------:R1:W3:Y:S01]  /*06e0*/  @!P2 LDG.E.U16 R11, desc[UR4][R14.64] ;  /* 0x000000040e0ba981 */ /* 0x0002e2000c1e1500 */
[----:B----4-:R-:W-:-:S05]  /*06f0*/  @!P1 IMAD.WIDE.U32 R18, R19, 0x2, R12 ;  /* 0x0000000213129825 */ /* 0x010fca00078e000c */
[----:B------:R4:W3:Y:S01]  /*0700*/  @!P1 LDG.E.U16 R10, desc[UR4][R18.64] ;  /* 0x00000004120a9981 */ /* 0x0008e2000c1e1500 */
[----:B0-----:R-:W0:Y:S01]  /*0710*/  LDC.U16 R16, c[0x0][0x216] ;  /* 0x00008580ff107b82 */ /* 0x001e220000000400 */
[C---:B------:R-:W-:Y:S02]  /*0720*/  VIADD R13, R7.reuse, 0x80 ;  /* 0x00000080070d7836 */ /* 0x040fe40000000000 */
[----:B------:R-:W-:Y:S02]  /*0730*/  VIADD R17, R7, 0x100 ;  /* 0x0000010007117836 */ /* 0x000fe40000000000 */
[----:B0-----:R-:W-:-:S05]  /*0740*/  HADD2.F32 R16, -RZ, R16.H0_H0 ;  /* 0x20000010ff107230 */ /* 0x001fca0000004100 */
[----:B------:R-:W-:-:S04]  /*0750*/  FSETP.NEU.FTZ.AND P0, PT, R16, RZ, PT ;  /* 0x000000ff1000720b */ /* 0x000fc80003f1d000 */
[-C--:B------:R-:W-:Y:S02]  /*0760*/  ISETP.GE.OR P3, PT, R7, R4.reuse, !P0 ;  /* 0x000000040700720c */ /* 0x080fe40004766670 */
[-C--:B------:R-:W-:Y:S02]  /*0770*/  ISETP.GE.OR P2, PT, R13, R4.reuse, !P0 ;  /* 0x000000040d00720c */ /* 0x080fe40004746670 */
[----:B------:R-:W0:Y:S01]  /*0780*/  @!P6 LDC.64 R12, c[0x0][0x218] ;  /* 0x00008600ff0ceb82 */ /* 0x000e220000000a00 */
[----:B-1----:R-:W-:Y:S01]  /*0790*/  VIADD R15, R7, 0x180 ;  /* 0x00000180070f7836 */ /* 0x002fe20000000000 */
[----:B------:R-:W-:Y:S01]  /*07a0*/  ISETP.GE.OR P5, PT, R17, R4, !P0 ;  /* 0x000000041100720c */ /* 0x000fe200047a6670 */
[----:B------:R-:W-:-:S03]  /*07b0*/  VIADD R17, R7, 0x200 ;  /* 0x0000020007117836 */ /* 0x000fc60000000000 */
[----:B------:R-:W-:-:S03]  /*07c0*/  ISETP.GE.OR P4, PT, R15, R4, !P0 ;  /* 0x000000040f00720c */ /* 0x000fc60004786670 */
[----:B------:R-:W-:Y:S01]  /*07d0*/  @!P3 FSET.BF.GT.FTZ.AND R14, R16, RZ, PT ;  /* 0x000000ff100eb20a */ /* 0x000fe20003814000 */
[----:B------:R-:W-:-:S03]  /*07e0*/  VIADD R15, R7, 0x280 ;  /* 0x00000280070f7836 */ /* 0x000fc60000000000 */
[----:B----4-:R-:W-:Y:S02]  /*07f0*/  @!P3 F2FP.F16.F32.PACK_AB R18, RZ, R14 ;  /* 0x0000000eff12b23e */ /* 0x010fe400000000ff */
[----:B------:R-:W-:Y:S02]  /*0800*/  @!P2 FSET.BF.GT.FTZ.AND R14, R16, RZ, PT ;  /* 0x000000ff100ea20a */ /* 0x000fe40003814000 */
[----:B------:R-:W-:Y:S01]  /*0810*/  ISETP.GE.OR P1, PT, R17, R4, !P0 ;  /* 0x000000041100720c */ /* 0x000fe20004726670 */
[----:B------:R-:W-:Y:S01]  /*0820*/  VIADD R17, R7, 0x300 ;  /* 0x0000030007117836 */ /* 0x000fe20000000000 */
[----:B------:R-:W-:Y:S01]  /*0830*/  @!P2 F2FP.F16.F32.PACK_AB R14, RZ, R14 ;  /* 0x0000000eff0ea23e */ /* 0x000fe200000000ff */
[----:B------:R-:W-:-:S04]  /*0840*/  @!P6 IMAD.IADD R19, R3, 0x1, R7 ;  /* 0x000000010313e824 */ /* 0x000fc800078e0207 */
[----:B0-----:R-:W-:Y:S01]  /*0850*/  @!P6 IMAD.WIDE.U32 R12, R19, 0x2, R12 ;  /* 0x00000002130ce825 */ /* 0x001fe200078e000c */
[----:B------:R-:W-:Y:S04]  /*0860*/  BSSY B0, `(.L_x_6252) ;  /* 0x0000047000007945 */ /* 0x000fe80003800000 */
[----:B------:R-:W-:Y:S01]  /*0870*/  BSSY B1, `(.L_x_6253) ;  /* 0x000003f000017945 */ /* 0x000fe20003800000 */
[----:B--2---:R-:W-:Y:S02]  /*0880*/  @!P3 PRMT R8, R18, 0x7610, R8 ;  /* 0x000076101208b816 */ /* 0x004fe40000000008 */
[----:B------:R-:W-:Y:S01]  /*0890*/  ISETP.GE.OR P3, PT, R15, R4, !P0 ;  /* 0x000000040f00720c */ /* 0x000fe20004766670 */
[C---:B------:R-:W-:Y:S02]  /*08a0*/  VIADD R15, R7.reuse, 0x380 ;  /* 0x00000380070f7836 */ /* 0x040fe40000000000 */
[----:B------:R-:W-:Y:S01]  /*08b0*/  @!P6 VIADD R7, R7, 0x80 ;  /* 0x000000800707e836 */ /* 0x000fe20000000000 */
[----:B---3--:R-:W-:-:S02]  /*08c0*/  @!P2 PRMT R9, R14, 0x7610, R9 ;  /* 0x000076100e09a816 */ /* 0x008fc40000000009 */
[-C--:B------:R-:W-:Y:S02]  /*08d0*/  ISETP.GE.OR P2, PT, R17, R4.reuse, !P0 ;  /* 0x000000041100720c */ /* 0x080fe40004746670 */
[----:B------:R-:W-:Y:S02]  /*08e0*/  ISETP.GE.OR P0, PT, R15, R4, !P0 ;  /* 0x000000040f00720c */ /* 0x000fe40004706670 */
[C---:B------:R-:W-:Y:S02]  /*08f0*/  @!P4 FSET.BF.GT.FTZ.AND R15, R16.reuse, RZ, PT ;  /* 0x000000ff100fc20a */ /* 0x040fe40003814000 */
[----:B------:R-:W-:Y:S02]  /*0900*/  @!P5 FSET.BF.GT.FTZ.AND R14, R16, RZ, PT ;  /* 0x000000ff100ed20a */ /* 0x000fe40003814000 */
[----:B------:R-:W-:Y:S01]  /*0910*/  @!P4 F2FP.F16.F32.PACK_AB R15, RZ, R15 ;  /* 0x0000000fff0fc23e */ /* 0x000fe200000000ff */
[----:B------:R0:W-:Y:S03]  /*0920*/  @!P6 STG.E.U16 desc[UR4][R12.64], R8 ;  /* 0x000000080c00e986 */ /* 0x0001e6000c101504 */
[----:B-----5:R-:W-:-:S02]  /*0930*/  @!P4 PRMT R0, R15, 0x7610, R0 ;  /* 0x000076100f00c816 */ /* 0x020fc40000000000 */
[----:B------:R-:W-:Y:S02]  /*0940*/  ISETP.GE.AND P4, PT, R7, R4, PT ;  /* 0x000000040700720c */ /* 0x000fe40003f86270 */
[----:B0-----:R-:W-:Y:S02]  /*0950*/  @!P5 F2FP.F16.F32.PACK_AB R13, RZ, R14 ;  /* 0x0000000eff0dd23e */ /* 0x001fe400000000ff */
[C---:B------:R-:W-:Y:S02]  /*0960*/  @!P1 FSET.BF.GT.FTZ.AND R14, R16.reuse, RZ, PT ;  /* 0x000000ff100e920a */ /* 0x040fe40003814000 */
[----:B------:R-:W-:Y:S02]  /*0970*/  @!P5 PRMT R2, R13, 0x7610, R2 ;  /* 0x000076100d02d816 */ /* 0x000fe40000000002 */
[----:B------:R-:W-:Y:S02]  /*0980*/  @!P1 F2FP.F16.F32.PACK_AB R13, RZ, R14 ;  /* 0x0000000eff0d923e */ /* 0x000fe400000000ff */
[----:B------:R-:W-:-:S02]  /*0990*/  @!P3 FSET.BF.GT.FTZ.AND R15, R16, RZ, PT ;  /* 0x000000ff100fb20a */ /* 0x000fc40003814000 */
[C---:B------:R-:W-:Y:S02]  /*09a0*/  @!P2 FSET.BF.GT.FTZ.AND R14, R16.reuse, RZ, PT ;  /* 0x000000ff100ea20a */ /* 0x040fe40003814000 */
[----:B------:R-:W-:Y:S02]  /*09b0*/  @!P0 FSET.BF.GT.FTZ.AND R16, R16, RZ, PT ;  /* 0x000000ff1010820a */ /* 0x000fe40003814000 */
[----:B------:R-:W-:Y:S02]  /*09c0*/  @!P3 F2FP.F16.F32.PACK_AB R15, RZ, R15 ;  /* 0x0000000fff0fb23e */ /* 0x000fe400000000ff */
[----:B------:R-:W-:Y:S02]  /*09d0*/  @!P2 F2FP.F16.F32.PACK_AB R14, RZ, R14 ;  /* 0x0000000eff0ea23e */ /* 0x000fe400000000ff */
[----:B------:R-:W-:Y:S02]  /*09e0*/  @!P0 F2FP.F16.F32.PACK_AB R16, RZ, R16 ;  /* 0x00000010ff10823e */ /* 0x000fe400000000ff */
[----:B------:R-:W-:-:S02]  /*09f0*/  @!P1 PRMT R6, R13, 0x7610, R6 ;  /* 0x000076100d069816 */ /* 0x000fc40000000006 */
[----:B------:R-:W-:Y:S02]  /*0a00*/  @!P3 PRMT R5, R15, 0x7610, R5 ;  /* 0x000076100f05b816 */ /* 0x000fe40000000005 */
[----:B------:R-:W-:Y:S02]  /*0a10*/  @!P2 PRMT R11, R14, 0x7610, R11 ;  /* 0x000076100e0ba816 */ /* 0x000fe4000000000b */
[----:B------:R-:W-:Y:S01]  /*0a20*/  @!P0 PRMT R10, R16, 0x7610, R10 ;  /* 0x00007610100a8816 */ /* 0x000fe2000000000a */
[----:B------:R-:W-:Y:S06]  /*0a30*/  @P4 BRA `(.L_x_6254) ;  /* 0x0000000000304947 */ /* 0x000fec0003800000 */
        /* <DEDUP_REMOVED lines=12> */
.L_x_6254:
[----:B------:R-:W-:-:S13]  /*0b00*/  ISETP.GE.AND P0, PT, R7, R4, PT ;  /* 0x000000040700720c */ /* 0x000fda0003f06270 */
[----:B------:R-:W-:Y:S05]  /*0b10*/  @P0 BRA `(.L_x_6256) ;  /* 0x0000000000300947 */ /* 0x000fea0003800000 */
[----:B0-----:R-:W0:Y:S01]  /*0b20*/  LDC.64 R8, c[0x0][0x218] ;  /* 0x00008600ff087b82 */ /* 0x001e220000000a00 */
[----:B------:R-:W-:Y:S02]  /*0b30*/  IMAD.IADD R13, R3, 0x1, R7 ;  /* 0x00000001030d7824 */ /* 0x000fe400078e0207 */
[----:B------:R-:W-:Y:S02]  /*0b40*/  VIADD R7, R7, 0x80 ;  /* 0x0000008007077836 */ /* 0x000fe40000000000 */
[----:B0-----:R-:W-:-:S05]  /*0b50*/  IMAD.WIDE.U32 R8, R13, 0x2, R8 ;  /* 0x000000020d087825 */ /* 0x001fca00078e0008 */
[----:B------:R1:W-:Y:S02]  /*0b60*/  STG.E.U16 desc[UR4][R8.64], R0 ;  /* 0x0000000008007986 */ /* 0x0003e4000c101504 */
.L_x_6255:
[----:B------:R-:W-:-:S13]  /*0b70*/  ISETP.GE.AND P0, PT, R7, R4, PT ;  /* 0x000000040700720c */ /* 0x000fda0003f06270 */
[----:B------:R-:W-:Y:S05]  /*0b80*/  @P0 BRA `(.L_x_6257) ;  /* 0x0000000000340947 */ /* 0x000fea0003800000 */
[----:B01----:R-:W0:Y:S01]  /*0b90*/  LDC.64 R8, c[0x0][0x218] ;  /* 0x00008600ff087b82 */ /* 0x003e220000000a00 */
[----:B------:R-:W-:Y:S02]  /*0ba0*/  IMAD.IADD R13, R3, 0x1, R7 ;  /* 0x00000001030d7824 */ /* 0x000fe400078e0207 */
[----:B------:R-:W-:Y:S02]  /*0bb0*/  VIADD R7, R7, 0x80 ;  /* 0x0000008007077836 */ /* 0x000fe40000000000 */
[----:B0-----:R-:W-:-:S05]  /*0bc0*/  IMAD.WIDE.U32 R8, R13, 0x2, R8 ;  /* 0x000000020d087825 */ /* 0x001fca00078e0008 */
[----:B------:R1:W-:Y:S02]  /*0bd0*/  STG.E.U16 desc[UR4][R8.64], R6 ;  /* 0x0000000608007986 */ /* 0x0003e4000c101504 */
.L_x_6256:
        /* <DEDUP_REMOVED lines=8> */
.L_x_6257:
[----:B------:R-:W-:Y:S05]  /*0c60*/  BSYNC B1 ;  /* 0x0000000000017941 */ /* 0x000fea0003800000 */
.L_x_6253:
[----:B------:R-:W-:-:S13]  /*0c70*/  ISETP.GE.AND P0, PT, R7, R4, PT ;  /* 0x000000040700720c */ /* 0x000fda0003f06270 */
[----:B012---:R-:W0:Y:S01]  /*0c80*/  @!P0 LDC.64 R8, c[0x0][0x218] ;  /* 0x00008600ff088b82 */ /* 0x007e220000000a00 */
[----:B------:R-:W-:Y:S02]  /*0c90*/  @!P0 IMAD.IADD R5, R3, 0x1, R7 ;  /* 0x0000000103058824 */ /* 0x000fe400078e0207 */
[----:B------:R-:W-:Y:S02]  /*0ca0*/  @!P0 VIADD R7, R7, 0x80 ;  /* 0x0000008007078836 */ /* 0x000fe40000000000 */
[----:B0-----:R-:W-:-:S05]  /*0cb0*/  @!P0 IMAD.WIDE.U32 R8, R5, 0x2, R8 ;  /* 0x0000000205088825 */ /* 0x001fca00078e0008 */
[----:B------:R2:W-:Y:S02]  /*0cc0*/  @!P0 STG.E.U16 desc[UR4][R8.64], R11 ;  /* 0x0000000b08008986 */ /* 0x0005e4000c101504 */
.L_x_6258:
[----:B------:R-:W-:Y:S05]  /*0cd0*/  BSYNC B0 ;  /* 0x0000000000007941 */ /* 0x000fea0003800000 */
.L_x_6252:
[----:B------:R-:W-:Y:S05]  /*0ce0*/  WARPSYNC.ALL ;  /* 0x0000000000007948 */ /* 0x000fea0003800000 */
[----:B------:R-:W-:-:S13]  /*0cf0*/  ISETP.GE.AND P0, PT, R7, R4, PT ;  /* 0x000000040700720c */ /* 0x000fda0003f06270 */
[----:B------:R-:W-:Y:S05]  /*0d00*/  @P0 EXIT ;  /* 0x000000000000094d */ /* 0x000fea0003800000 */
[----:B------:R-:W0:Y:S01]  /*0d10*/  LDC.64 R4, c[0x0][0x218] ;  /* 0x00008600ff047b82 */ /* 0x000e220000000a00 */
[----:B------:R-:W-:-:S04]  /*0d20*/  IMAD.IADD R3, R3, 0x1, R7 ;  /* 0x0000000103037824 */ /* 0x000fc800078e0207 */
[----:B0-----:R-:W-:-:S05]  /*0d30*/  IMAD.WIDE.U32 R2, R3, 0x2, R4 ;  /* 0x0000000203027825 */ /* 0x001fca00078e0004 */
[----:B------:R-:W-:Y:S01]  /*0d40*/  STG.E.U16 desc[UR4][R2.64], R10 ;  /* 0x0000000a02007986 */ /* 0x000fe2000c101504 */
[----:B------:R-:W-:Y:S05]  /*0d50*/  EXIT ;  /* 0x000000000000794d */ /* 0x000fea0003800000 */
.L_x_6259:
        /* <DEDUP_REMOVED lines=10> */
.L_x_32075:


//--------------------- .text._ZN2at6native29vectorized_elementwise_kernelILi4ENS0_13AUnaryFunctorIN3c104HalfES4_S4_ZZZNS0_21heaviside_kernel_cudaERNS_18TensorIteratorBaseEENKUlvE_clEvENKUlvE6_clEvEUlS4_S4_E_EESt5arrayIPcLm2EEEEviT0_T1_ --------------------------
	.section	.text._ZN2at6native29vectorized_elementwise_kernelILi4ENS0_13AUnaryFunctorIN3c104HalfES4_S4_ZZZNS0_21heaviside_kernel_cudaERNS_18TensorIteratorBaseEENKUlvE_clEvENKUlvE6_clEvEUlS4_S4_E_EESt5arrayIPcLm2EEEEviT0_T1_,"ax",@progbits
	.align	128
        .global         _ZN2at6native29vectorized_elementwise_kernelILi4ENS0_13AUnaryFunctorIN3c104HalfES4_S4_ZZZNS0_21heaviside_kernel_cudaERNS_18TensorIteratorBaseEENKUlvE_clEvENKUlvE6_clEvEUlS4_S4_E_EESt5arrayIPcLm2EEEEviT0_T1_
        .type           _ZN2at6native29vectorized_elementwise_kernelILi4ENS0_13AUnaryFunctorIN3c104HalfES4_S4_ZZZNS0_21heaviside_kernel_cudaERNS_18TensorIteratorBaseEENKUlvE_clEvENKUlvE6_clEvEUlS4_S4_E_EESt5arrayIPcLm2EEEEviT0_T1_,@function
        .size           _ZN2at6native29vectorized_elementwise_kernelILi4ENS0_13AUnaryFunctorIN3c104HalfES4_S4_ZZZNS0_21heaviside_kernel_cudaERNS_18TensorIteratorBaseEENKUlvE_clEvENKUlvE6_clEvEUlS4_S4_E_EESt5arrayIPcLm2EEEEviT0_T1_,(.L_x_32076 - _ZN2at6native29vectorized_elementwise_kernelILi4ENS0_13AUnaryFunctorIN3c104HalfES4_S4_ZZZNS0_21heaviside_kernel_cudaERNS_18TensorIteratorBaseEENKUlvE_clEvENKUlvE6_clEvEUlS4_S4_E_EESt5arrayIPcLm2EEEEviT0_T1_)
        .other          _ZN2at6native29vectorized_elementwise_kernelILi4ENS0_13AUnaryFunctorIN3c104HalfES4_S4_ZZZNS0_21heaviside_kernel_cudaERNS_18TensorIteratorBaseEENKUlvE_clEvENKUlvE6_clEvEUlS4_S4_E_EESt5arrayIPcLm2EEEEviT0_T1_,@"STO_CUDA_ENTRY STV_DEFAULT"
_ZN2at6native29vectorized_elementwise_kernelILi4ENS0_13AUnaryFunctorIN3c104HalfES4_S4_ZZZNS0_21heaviside_kernel_cudaERNS_18TensorIteratorBaseEENKUlvE_clEvENKUlvE6_clEvEUlS4_S4_E_EESt5arrayIPcLm2EEEEviT0_T1_:
.text._ZN2at6native29vectorized_elementwise_kernelILi4ENS0_13AUnaryFunctorIN3c104HalfES4_S4_ZZZNS0_21heaviside_kernel_cudaERNS_18TensorIteratorBaseEENKUlvE_clEvENKUlvE6_clEvEUlS4_S4_E_EESt5arrayIPcLm2EEEEviT0_T1_:
        /* <DEDUP_REMOVED lines=11> */
[----:B0-----:R-:W-:Y:S02]  /*00b0*/  IMAD.WIDE.U32 R6, R5, 0x8, R2 ;  /* 0x0000000805067825 */ /* 0x001fe400078e0002 */
[----:B------:R-:W0:Y:S03]  /*00c0*/  LDC.U16 R4, c[0x0][0x216] ;  /* 0x00008580ff047b82 */ /* 0x000e260000000400 */
[----:B------:R-:W2:Y:S04]  /*00d0*/  LDG.E.64 R8, desc[UR4][R6.64] ;  /* 0x0000000406087981 */ /* 0x000ea8000c1e1b00 */
[----:B------:R1:W3:Y:S01]  /*00e0*/  LDG.E.64 R10, desc[UR4][R6.64+0x400] ;  /* 0x00040004060a7981 */ /* 0x0002e2000c1e1b00 */
[----:B------:R-:W4:Y:S01]  /*00f0*/  LDC.64 R2, c[0x0][0x218] ;  /* 0x00008600ff027b82 */ /* 0x000f220000000a00 */
[----:B0-----:R-:W-:-:S05]  /*0100*/  HADD2.F32 R4, -RZ, R4.H0_H0 ;  /* 0x20000004ff047230 */ /* 0x001fca0000004100 */
[----:B------:R-:W-:Y:S01]  /*0110*/  FSETP.NEU.FTZ.AND P0, PT, R4, RZ, PT ;  /* 0x000000ff0400720b */ /* 0x000fe20003f1d000 */
[----:B----4-:R-:W-:-:S04]  /*0120*/  IMAD.WIDE.U32 R2, R0, 0x2, R2 ;  /* 0x0000000200027825 */ /* 0x010fc800078e0002 */
[----:B------:R-:W-:-:S08]  /*0130*/  IMAD.WIDE R2, R5, 0x8, R2 ;  /* 0x0000000805027825 */ /* 0x000fd000078e0202 */
[C---:B------:R-:W-:Y:S02]  /*0140*/  @P0 FSET.BF.GT.FTZ.AND R13, R4.reuse, RZ, PT ;  /* 0x000000ff040d020a */ /* 0x040fe40003814000 */
[C---:B------:R-:W-:Y:S02]  /*0150*/  @P0 FSET.BF.GT.FTZ.AND R14, R4.reuse, RZ, PT ;  /* 0x000000ff040e020a */ /* 0x040fe40003814000 */
[C---:B------:R-:W-:Y:S02]  /*0160*/  @P0 FSET.BF.GT.FTZ.AND R15, R4.reuse, RZ, PT ;  /* 0x000000ff040f020a */ /* 0x040fe40003814000 */
[C---:B------:R-:W-:Y:S02]  /*0170*/  @P0 FSET.BF.GT.FTZ.AND R16, R4.reuse, RZ, PT ;  /* 0x000000ff0410020a */ /* 0x040fe40003814000 */
[----:B------:R-:W-:Y:S02]  /*0180*/  @P0 FSET.BF.GT.FTZ.AND R4, R4, RZ, PT ;  /* 0x000000ff0404020a */ /* 0x000fe40003814000 */
[----:B--2---:R-:W-:-:S02]  /*0190*/  PRMT R0, R8, 0x7610, R0 ;  /* 0x0000761008007816 */ /* 0x004fc40000000000 */
[----:B-1----:R-:W-:Y:S02]  /*01a0*/  PRMT R7, R8, 0x7632, R7 ;  /* 0x0000763208077816 */ /* 0x002fe40000000007 */
[C---:B------:R-:W-:Y:S02]  /*01b0*/  PRMT R8, R9.reuse, 0x7610, R8 ;  /* 0x0000761009087816 */ /* 0x040fe40000000008 */
[----:B------:R-:W-:Y:S02]  /*01c0*/  PRMT R9, R9, 0x7632, R9 ;  /* 0x0000763209097816 */ /* 0x000fe40000000009 */
[----:B---3--:R-:W-:Y:S02]  /*01d0*/  PRMT R6, R10, 0x7632, R6 ;  /* 0x000076320a067816 */ /* 0x008fe40000000006 */
        /* <DEDUP_REMOVED lines=8> */
[----:B------:R-:W-:Y:S02]  /*0260*/  @P0 F2FP.F16.F32.PACK_AB R12, RZ, R4 ;  /* 0x00000004ff0c023e */ /* 0x000fe400000000ff */
[----:B------:R-:W-:Y:S02]  /*0270*/  PRMT R9, R8, 0x5410, R9 ;  /* 0x0000541008097816 */ /* 0x000fe40000000009 */
[----:B------:R-:W-:Y:S02]  /*0280*/  PRMT R10, R10, 0x5410, R6 ;  /* 0x000054100a0a7816 */ /* 0x000fe40000000006 */
[----:B------:R-:W-:Y:S02]  /*0290*/  PRMT R8, R0, 0x5410, R7 ;  /* 0x0000541000087816 */ /* 0x000fe40000000007 */
[----:B------:R-:W-:-:S03]  /*02a0*/  PRMT R11, R11, 0x5410, R12 ;  /* 0x000054100b0b7816 */ /* 0x000fc6000000000c */
[----:B------:R-:W-:Y:S04]  /*02b0*/  STG.E.64 desc[UR4][R2.64], R8 ;  /* 0x0000000802007986 */ /* 0x000fe8000c101b04 */
[----:B------:R-:W-:Y:S01]  /*02c0*/  STG.E.64 desc[UR4][R2.64+0x400], R10 ;  /* 0x0004000a02007986 */ /* 0x000fe2000c101b04 */
[----:B------:R-:W-:Y:S05]  /*02d0*/  EXIT ;  /* 0x000000000000794d */ /* 0x000fea0003800000 */
.L_x_6260:
        /* <DEDUP_REMOVED lines=24> */
.L_x_6262:
[----:B------:R-:W-:Y:S05]  /*0460*/  BSYNC B0 ;  /* 0x0000000000007941 */ /* 0x000fea0003800000 */
.L_x_6261:
        /* <DEDUP_REMOVED lines=15> */
.L_x_6264:
[----:B------:R-:W-:Y:S05]  /*0560*/  BSYNC B0 ;  /* 0x0000000000007941 */ /* 0x000fea0003800000 */
.L_x_6263:
        /* <DEDUP_REMOVED lines=13> */
[--C-:B------:R-:W-:Y:S01]  /*0640*/  @!P1 IMAD.IADD R19, R0, 0x1, R11.reuse ;  /* 0x0000000100139824 */ /* 0x100fe200078e020b */
        /* <DEDUP_REMOVED lines=69> */
.L_x_6267:
[----:B------:R-:W-:-:S13]  /*0aa0*/  ISETP.GE.AND P0, PT, R7, R4, PT ;  /* 0x000000040700720c */ /* 0x000fda0003f06270 */
[----:B------:R-:W-:Y:S05]  /*0ab0*/  @P0 BRA `(.L_x_6269) ;  /* 0x0000000000300947 */ /* 0x000fea0003800000 */
[----:B0-----:R-:W0:Y:S01]  /*0ac0*/  LDC.64 R8, c[0x0][0x218] ;  /* 0x00008600ff087b82 */ /* 0x001e220000000a00 */
[----:B------:R-:W-:Y:S02]  /*0ad0*/  IMAD.IADD R3, R0, 0x1, R7 ;  /* 0x0000000100037824 */ /* 0x000fe400078e0207 */
[----:B------:R-:W-:Y:S02]  /*0ae0*/  VIADD R7, R7, 0x80 ;  /* 0x0000008007077836 */ /* 0x000fe40000000000 */
[----:B0-----:R-:W-:-:S05]  /*0af0*/  IMAD.WIDE.U32 R8, R3, 0x2, R8 ;  /* 0x0000000203087825 */ /* 0x001fca00078e0008 */
[----:B------:R1:W-:Y:S02]  /*0b00*/  STG.E.U16 desc[UR4][R8.64], R2 ;  /* 0x0000000208007986 */ /* 0x0003e4000c101504 */
.L_x_6268:
[----:B------:R-:W-:-:S13]  /*0b10*/  ISETP.GE.AND P0, PT, R7, R4, PT ;  /* 0x000000040700720c */ /* 0x000fda0003f06270 */
[----:B------:R-:W-:Y:S05]  /*0b20*/  @P0 BRA `(.L_x_6270) ;  /* 0x0000000000340947 */ /* 0x000fea0003800000 */
[----:B-1----:R-:W1:Y:S01]  /*0b30*/  LDC.64 R2, c[0x0][0x218] ;  /* 0x00008600ff027b82 */ /* 0x002e620000000a00 */
[----:B0-----:R-:W-:Y:S02]  /*0b40*/  IMAD.IADD R9, R0, 0x1, R7 ;  /* 0x0000000100097824 */ /* 0x001fe400078e0207 */
[----:B------:R-:W-:Y:S02]  /*0b50*/  VIADD R7, R7, 0x80 ;  /* 0x0000008007077836 */ /* 0x000fe40000000000 */
[----:B-1----:R-:W-:-:S05]  /*0b60*/  IMAD.WIDE.U32 R2, R9, 0x2, R2 ;  /* 0x0000000209027825 */ /* 0x002fca00078e0002 */
[----:B------:R1:W-:Y:S02]  /*0b70*/  STG.E.U16 desc[UR4][R2.64], R6 ;  /* 0x0000000602007986 */ /* 0x0003e4000c101504 */
.L_x_6269:
        /* <DEDUP_REMOVED lines=8> */
.L_x_6270:
[----:B------:R-:W-:Y:S05]  /*0c00*/  BSYNC B1 ;  /* 0x0000000000017941 */ /* 0x000fea0003800000 */
.L_x_6266:
[----:B------:R-:W-:-:S13]  /*0c10*/  ISETP.GE.AND P0, PT, R7, R4, PT ;  /* 0x000000040700720c */ /* 0x000fda0003f06270 */
[----:B-12---:R-:W1:Y:S01]  /*0c20*/  @!P0 LDC.64 R2, c[0x0][0x218] ;  /* 0x00008600ff028b82 */ /* 0x006e620000000a00 */
[----:B------:R-:W-:Y:S02]  /*0c30*/  @!P0 IMAD.IADD R5, R0, 0x1, R7 ;  /* 0x0000000100058824 */ /* 0x000fe400078e0207 */
[----:B------:R-:W-:Y:S02]  /*0c40*/  @!P0 VIADD R7, R7, 0x80 ;  /* 0x0000008007078836 */ /* 0x000fe40000000000 */
[----:B-1----:R-:W-:-:S05]  /*0c50*/  @!P0 IMAD.WIDE.U32 R2, R5, 0x2, R2 ;  /* 0x0000000205028825 */ /* 0x002fca00078e0002 */
[----:B------:R2:W-:Y:S02]  /*0c60*/  @!P0 STG.E.U16 desc[UR4][R2.64], R11 ;  /* 0x0000000b02008986 */ /* 0x0005e4000c101504 */
.L_x_6271:
[----:B------:R-:W-:Y:S05]  /*0c70*/  BSYNC B0 ;  /* 0x0000000000007941 */ /* 0x000fea0003800000 */
.L_x_6265:
        /* <DEDUP_REMOVED lines=8> */
.L_x_6272:
        /* <DEDUP_REMOVED lines=16> */
.L_x_32076:


//--------------------- .text._ZN2at6native29vectorized_elementwise_kernelILi8ENS0_13AUnaryFunctorIN3c104HalfES4_S4_ZZZNS0_21heaviside_kernel_cudaERNS_18TensorIteratorBaseEENKUlvE_clEvENKUlvE6_clEvEUlS4_S4_E_EESt5arrayIPcLm2EEEEviT0_T1_ --------------------------
	.section	.text._ZN2at6native29vectorized_elementwise_kernelILi8ENS0_13AUnaryFunctorIN3c104HalfES4_S4_ZZZNS0_21heaviside_kernel_cudaERNS_18TensorIteratorBaseEENKUlvE_clEvENKUlvE6_clEvEUlS4_S4_E_EESt5arrayIPcLm2EEEEviT0_T1_,"ax",@progbits
	.align	128
        .global         _ZN2at6native29vectorized_elementwise_kernelILi8ENS0_13AUnaryFunctorIN3c104HalfES4_S4_ZZZNS0_21heaviside_kernel_cudaERNS_18TensorIteratorBaseEENKUlvE_clEvENKUlvE6_clEvEUlS4_S4_E_EESt5arrayIPcLm2EEEEviT0_T1_
        .type           _ZN2at6native29vectorized_elementwise_kernelILi8ENS0_13AUnaryFunctorIN3c104HalfES4_S4_ZZZNS0_21heaviside_kernel_cudaERNS_18TensorIteratorBaseEENKUlvE_clEvENKUlvE6_clEvEUlS4_S4_E_EESt5arrayIPcLm2EEEEviT0_T1_,@function
        .size           _ZN2at6native29vectorized_elementwise_kernelILi8ENS0_13AUnaryFunctorIN3c104HalfES4_S4_ZZZNS0_21heaviside_kernel_cudaERNS_18TensorIteratorBaseEENKUlvE_clEvENKUlvE6_clEvEUlS4_S4_E_EESt5arrayIPcLm2EEEEviT0_T1_,(.L_x_32077 - _ZN2at6native29vectorized_elementwise_kernelILi8ENS0_13AUnaryFunctorIN3c104HalfES4_S4_ZZZNS0_21heaviside_kernel_cudaERNS_18TensorIteratorBaseEENKUlvE_clEvENKUlvE6_clEvEUlS4_S4_E_EESt5arrayIPcLm2EEEEviT0_T1_)
        .other          _ZN2at6native29vectorized_elementwise_kernelILi8ENS0_13AUnaryFunctorIN3c104HalfES4_S4_ZZZNS0_21heaviside_kernel_cudaERNS_18TensorIteratorBaseEENKUlvE_clEvENKUlvE6_clEvEUlS4_S4_E_EESt5arrayIPcLm2EEEEviT0_T1_,@"STO_CUDA_ENTRY STV_DEFAULT"
_ZN2at6native29vectorized_elementwise_kernelILi8ENS0_13AUnaryFunctorIN3c104HalfES4_S4_ZZZNS0_21heaviside_kernel_cudaERNS_18TensorIteratorBaseEENKUlvE_clEvENKUlvE6_clEvEUlS4_S4_E_EESt5arrayIPcLm2EEEEviT0_T1_:
.text._ZN2at6native29vectorized_elementwise_kernelILi8ENS0_13AUnaryFunctorIN3c104HalfES4_S4_ZZZNS0_21heaviside_kernel_cudaERNS_18TensorIteratorBaseEENKUlvE_clEvENKUlvE6_clEvEUlS4_S4_E_EESt5arrayIPcLm2EEEEviT0_T1_:
        /* <DEDUP_REMOVED lines=12> */
[----:B------:R-:W0:Y:S04]  /*00c0*/  LDC.U16 R8, c[0x0][0x216] ;  /* 0x00008580ff087b82 */ /* 0x000e280000000400 */
[----:B------:R-:W2:Y:S04]  /*00d0*/  LDG.E.128 R4, desc[UR4][R4.64] ;  /* 0x0000000404047981 */ /* 0x000ea8000c1e1d00 */
[----:B------:R-:W1:Y:S01]  /*00e0*/  LDC.64 R2, c[0x0][0x218] ;  /* 0x00008600ff027b82 */ /* 0x000e620000000a00 */
[----:B0-----:R-:W-:-:S05]  /*00f0*/  HADD2.F32 R8, -RZ, R8.H0_H0 ;  /* 0x20000008ff087230 */ /* 0x001fca0000004100 */
[----:B------:R-:W-:Y:S01]  /*0100*/  FSETP.NEU.FTZ.AND P0, PT, R8, RZ, PT ;  /* 0x000000ff0800720b */ /* 0x000fe20003f1d000 */
[----:B-1----:R-:W-:-:S04]  /*0110*/  IMAD.WIDE.U32 R2, R0, 0x2, R2 ;  /* 0x0000000200027825 */ /* 0x002fc800078e0002 */
[----:B------:R-:W-:-:S08]  /*0120*/  IMAD.WIDE R2, R9, 0x10, R2 ;  /* 0x0000001009027825 */ /* 0x000fd000078e0202 */
[C---:B------:R-:W-:Y:S02]  /*0130*/  @P0 FSET.BF.GT.FTZ.AND R13, R8.reuse, RZ, PT ;  /* 0x000000ff080d020a */ /* 0x040fe40003814000 */
[C---:B------:R-:W-:Y:S02]  /*0140*/  @P0 FSET.BF.GT.FTZ.AND R14, R8.reuse, RZ, PT ;  /* 0x000000ff080e020a */ /* 0x040fe40003814000 */
[C---:B------:R-:W-:Y:S02]  /*0150*/  @P0 FSET.BF.GT.FTZ.AND R15, R8.reuse, RZ, PT ;  /* 0x000000ff080f020a */ /* 0x040fe40003814000 */
[C---:B------:R-:W-:Y:S02]  /*0160*/  @P0 FSET.BF.GT.FTZ.AND R16, R8.reuse, RZ, PT ;  /* 0x000000ff0810020a */ /* 0x040fe40003814000 */
[----:B------:R-:W-:Y:S02]  /*0170*/  @P0 FSET.BF.GT.FTZ.AND R8, R8, RZ, PT ;  /* 0x000000ff0808020a */ /* 0x000fe40003814000 */
[----:B--2---:R-:W-:-:S02]  /*0180*/  PRMT R10, R5, 0x7632, R10 ;  /* 0x00007632050a7816 */ /* 0x004fc4000000000a */
        /* <DEDUP_REMOVED lines=10> */
[----:B------:R-:W-:Y:S02]  /*0230*/  @P0 F2FP.F16.F32.PACK_AB R4, RZ, R8 ;  /* 0x00000008ff04023e */ /* 0x000fe400000000ff */
[----:B------:R-:W-:-:S02]  /*0240*/  PRMT R5, R5, 0x5410, R10 ;  /* 0x0000541005057816 */ /* 0x000fc4000000000a */
[----:B------:R-:W-:Y:S02]  /*0250*/  PRMT R6, R6, 0x5410, R11 ;  /* 0x0000541006067816 */ /* 0x000fe4000000000b */
[----:B------:R-:W-:Y:S02]  /*0260*/  PRMT R7, R7, 0x5410, R12 ;  /* 0x0000541007077816 */ /* 0x000fe4000000000c */
[----:B------:R-:W-:-:S05]  /*0270*/  PRMT R4, R4, 0x5410, R0 ;  /* 0x0000541004047816 */ /* 0x000fca0000000000 */
[----:B------:R-:W-:Y:S01]  /*0280*/  STG.E.128 desc[UR4][R2.64], R4 ;  /* 0x0000000402007986 */ /* 0x000fe2000c101d04 */
[----:B------:R-:W-:Y:S05]  /*0290*/  EXIT ;  /* 0x000000000000794d */ /* 0x000fea0003800000 */
.L_x_6273:
        /* <DEDUP_REMOVED lines=24> */
.L_x_6275:
[----:B------:R-:W-:Y:S05]  /*0420*/  BSYNC B0 ;  /* 0x0000000000007941 */ /* 0x000fea0003800000 */
.L_x_6274:
        /* <DEDUP_REMOVED lines=15> */
.L_x_6277:
[----:B------:R-:W-:Y:S05]  /*0520*/  BSYNC B0 ;  /* 0x0000000000007941 */ /* 0x000fea0003800000 */
.L_x_6276:
        /* <DEDUP_REMOVED lines=83> */
.L_x_6280:
[----:B------:R-:W-:-:S13]  /*0a60*/  ISETP.GE.AND P0, PT, R7, R4, PT ;  /* 0x000000040700720c */ /* 0x000fda0003f06270 */
[----:B------:R-:W-:Y:S05]  /*0a70*/  @P0 BRA `(.L_x_6282) ;  /* 0x0000000000300947 */ /* 0x000fea0003800000 */
[----:B0-----:R-:W0:Y:S01]  /*0a80*/  LDC.64 R8, c[0x0][0x218] ;  /* 0x00008600ff087b82 */ /* 0x001e220000000a00 */
[----:B------:R-:W-:Y:S02]  /*0a90*/  IMAD.IADD R3, R0, 0x1, R7 ;  /* 0x0000000100037824 */ /* 0x000fe400078e0207 */
[----:B------:R-:W-:Y:S02]  /*0aa0*/  VIADD R7, R7, 0x80 ;  /* 0x0000008007077836 */ /* 0x000fe40000000000 */
[----:B0-----:R-:W-:-:S05]  /*0ab0*/  IMAD.WIDE.U32 R8, R3, 0x2, R8 ;  /* 0x0000000203087825 */ /* 0x001fca00078e0008 */
[----:B------:R1:W-:Y:S02]  /*0ac0*/  STG.E.U16 desc[UR4][R8.64], R2 ;  /* 0x0000000208007986 */ /* 0x0003e4000c101504 */
.L_x_6281:
[----:B------:R-:W-:-:S13]  /*0ad0*/  ISETP.GE.AND P0, PT, R7, R4, PT ;  /* 0x000000040700720c */ /* 0x000fda0003f06270 */
[----:B------:R-:W-:Y:S05]  /*0ae0*/  @P0 BRA `(.L_x_6283) ;  /* 0x0000000000340947 */ /* 0x000fea0003800000 */
[----:B-1----:R-:W1:Y:S01]  /*0af0*/  LDC.64 R2, c[0x0][0x218] ;  /* 0x00008600ff027b82 */ /* 0x002e620000000a00 */
[----:B0-----:R-:W-:Y:S02]  /*0b00*/  IMAD.IADD R9, R0, 0x1, R7 ;  /* 0x0000000100097824 */ /* 0x001fe400078e0207 */
[----:B------:R-:W-:Y:S02]  /*0b10*/  VIADD R7, R7, 0x80 ;  /* 0x0000008007077836 */ /* 0x000fe40000000000 */
[----:B-1----:R-:W-:-:S05]  /*0b20*/  IMAD.WIDE.U32 R2, R9, 0x2, R2 ;  /* 0x0000000209027825 */ /* 0x002fca00078e0002 */
[----:B------:R1:W-:Y:S02]  /*0b30*/  STG.E.U16 desc[UR4][R2.64], R6 ;  /* 0x0000000602007986 */ /* 0x0003e4000c101504 */
.L_x_6282:
        /* <DEDUP_REMOVED lines=8> */
.L_x_6283:
[----:B------:R-:W-:Y:S05]  /*0bc0*/  BSYNC B1 ;  /* 0x0000000000017941 */ /* 0x000fea0003800000 */
.L_x_6279:
[----:B------:R-:W-:-:S13]  /*0bd0*/  ISETP.GE.AND P0, PT, R7, R4, PT ;  /* 0x000000040700720c */ /* 0x000fda0003f06270 */
[----:B-12---:R-:W1:Y:S01]  /*0be0*/  @!P0 LDC.64 R2, c[0x0][0x218] ;  /* 0x00008600ff028b82 */ /* 0x006e620000000a00 */
[----:B------:R-:W-:Y:S02]  /*0bf0*/  @!P0 IMAD.IADD R5, R0, 0x1, R7 ;  /* 0x0000000100058824 */ /* 0x000fe400078e0207 */
[----:B------:R-:W-:Y:S02]  /*0c00*/  @!P0 VIADD R7, R7, 0x80 ;  /* 0x0000008007078836 */ /* 0x000fe40000000000 */
[----:B-1----:R-:W-:-:S05]  /*0c10*/  @!P0 IMAD.WIDE.U32 R2, R5, 0x2, R2 ;  /* 0x0000000205028825 */ /* 0x002fca00078e0002 */
[----:B------:R2:W-:Y:S02]  /*0c20*/  @!P0 STG.E.U16 desc[UR4][R2.64], R11 ;  /* 0x0000000b02008986 */ /* 0x0005e4000c101504 */
.L_x_6284:
[----:B------:R-:W-:Y:S05]  /*0c30*/  BSYNC B0 ;  /* 0x0000000000007941 */ /* 0x000fea0003800000 */
.L_x_6278:
        /* <DEDUP_REMOVED lines=8> */
.L_x_6285:
        /* <DEDUP_REMOVED lines=12> */
.L_x_32077:


//--------------------- .text._ZN2at6native18elementwise_kernelILi128ELi4EZNS0_15gpu_kernel_implINS0_13BinaryFunctorIfffZZZNS0_21heaviside_kernel_cudaERNS_18TensorIteratorBaseEENKUlvE_clEvENKUlvE5_clEvEUlffE_EEEEvS5_RKT_EUliE_EEviT1_ --------------------------
	.section	.text._ZN2at6native18elementwise_kernelILi128ELi4EZNS0_15gpu_kernel_implINS0_13BinaryFunctorIfffZZZNS0_21heaviside_kernel_cudaERNS_18TensorIteratorBaseEENKUlvE_clEvENKUlvE5_clEvEUlffE_EEEEvS5_RKT_EUliE_EEviT1_,"ax",@progbits
	.align	128
        .global         _ZN2at6native18elementwise_kernelILi128ELi4EZNS0_15gpu_kernel_implINS0_13BinaryFunctorIfffZZZNS0_21heaviside_kernel_cudaERNS_18TensorIteratorBaseEENKUlvE_clEvENKUlvE5_clEvEUlffE_EEEEvS5_RKT_EUliE_EEviT1_
        .type           _ZN2at6native18elementwise_kernelILi128ELi4EZNS0_15gpu_kernel_implINS0_13BinaryFunctorIfffZZZNS0_21heaviside_kernel_cudaERNS_18TensorIteratorBaseEENKUlvE_clEvENKUlvE5_clEvEUlffE_EEEEvS5_RKT_EUliE_EEviT1_,@function
        .size           _ZN2at6native18elementwise_kernelILi128ELi4EZNS0_15gpu_kernel_implINS0_13BinaryFunctorIfffZZZNS0_21heaviside_kernel_cudaERNS_18TensorIteratorBaseEENKUlvE_clEvENKUlvE5_clEvEUlffE_EEEEvS5_RKT_EUliE_EEviT1_,(.L_x_32078 - _ZN2at6native18elementwise_kernelILi128ELi4EZNS0_15gpu_kernel_implINS0_13BinaryFunctorIfffZZZNS0_21heaviside_kernel_cudaERNS_18TensorIteratorBaseEENKUlvE_clEvENKUlvE5_clEvEUlffE_EEEEvS5_RKT_EUliE_EEviT1_)
        .other          _ZN2at6native18elementwise_kernelILi128ELi4EZNS0_15gpu_kernel_implINS0_13BinaryFunctorIfffZZZNS0_21heaviside_kernel_cudaERNS_18TensorIteratorBaseEENKUlvE_clEvENKUlvE5_clEvEUlffE_EEEEvS5_RKT_EUliE_EEviT1_,@"STO_CUDA_ENTRY STV_DEFAULT"
_ZN2at6native18elementwise_kernelILi128ELi4EZNS0_15gpu_kernel_implINS0_13BinaryFunctorIfffZZZNS0_21heaviside_kernel_cudaERNS_18TensorIteratorBaseEENKUlvE_clEvENKUlvE5_clEvEUlffE_EEEEvS5_RKT_EUliE_EEviT1_:
.text._ZN2at6native18elementwise_kernelILi128ELi4EZNS0_15gpu_kernel_implINS0_13BinaryFunctorIfffZZZNS0_21heaviside_kernel_cudaERNS_18TensorIteratorBaseEENKUlvE_clEvENKUlvE5_clEvEUlffE_EEEEvS5_RKT_EUliE_EEviT1_:
        /* <DEDUP_REMOVED lines=365> */
.L_x_6288:
[----:B------:R-:W0:Y:S01]  /*16d0*/  LDC.U8 R5, c[0x0][0x492] ;  /* 0x00012480ff057b82 */ /* 0x000e220000000000 */
[----:B------:R-:W-:Y:S01]  /*16e0*/  ULDC.64 UR4, c[0x0][0x478] ;  /* 0x00011e0000047ab9 */ /* 0x000fe20000000a00 */
[----:B------:R-:W-:Y:S01]  /*16f0*/  ULDC.64 UR6, c[0x0][0x480] ;  /* 0x0001200000067ab9 */ /* 0x000fe20000000a00 */
[----:B------:R-:W-:Y:S01]  /*1700*/  IADD3 R16, P1, R16, UR4, RZ ;  /* 0x0000000410107c10 */ /* 0x000fe2000ff3e0ff */
[----:B------:R-:W-:Y:S01]  /*1710*/  BSSY B6, `(.L_x_6289) ;  /* 0x00000e0000067945 */ /* 0x000fe20003800000 */
        /* <DEDUP_REMOVED lines=15> */
[----:B--2---:R0:W1:Y:S01]  /*1810*/  I2F.S16 R19, R2 ;  /* 0x0000000200137306 */ /* 0x0040620000101400 */
[----:B------:R-:W-:Y:S05]  /*1820*/  BRA `(.L_x_6295) ;  /* 0x0000000c00387947 */ /* 0x000fea0003800000 */
.L_x_6293:
[----:B------:R-:W2:Y:S02]  /*1830*/  LDG.E.U8 R2, desc[UR36][R2.64] ;  /* 0x0000002402027981 */ /* 0x000ea4000c1e1100 */
[----:B--2---:R-:W-:Y:S01]  /*1840*/  I2FP.F32.U32 R19, R2 ;  /* 0x0000000200137245 */ /* 0x004fe20000201000 */
[----:B------:R-:W-:Y:S06]  /*1850*/  BRA `(.L_x_6295) ;  /* 0x0000000c002c7947 */ /* 0x000fec0003800000 */
.L_x_6292:
[----:B------:R-:W-:-:S13]  /*1860*/  ISETP.NE.AND P0, PT, R4, 0x2, PT ;  /* 0x000000020400780c */ /* 0x000fda0003f05270 */
[----:B------:R-:W-:Y:S05]  /*1870*/  @!P0 BRA `(.L_x_6296) ;  /* 0x0000000000288947 */ /* 0x000fea0003800000 */
[----:B------:R-:W-:-:S13]  /*1880*/  ISETP.NE.AND P0, PT, R4, 0x3, PT ;  /* 0x000000030400780c */ /* 0x000fda0003f05270 */
[----:B------:R-:W-:Y:S05]  /*1890*/  @!P0 BRA `(.L_x_6297) ;  /* 0x0000000000148947 */ /* 0x000fea0003800000 */
[----:B------:R-:W-:-:S13]  /*18a0*/  ISETP.NE.AND P0, PT, R4, 0x4, PT ;  /* 0x000000040400780c */ /* 0x000fda0003f05270 */
[----:B------:R-:W-:Y:S05]  /*18b0*/  @P0 BRA `(.L_x_6294) ;  /* 0x0000000800b80947 */ /* 0x000fea0003800000 */
[----:B------:R-:W2:Y:S02]  /*18c0*/  LDG.E.64 R2, desc[UR36][R2.64] ;  /* 0x0000002402027981 */ /* 0x000ea4000c1e1b00 */
[----:B--2---:R4:W0:Y:S01]  /*18d0*/  I2F.S64 R19, R2 ;  /* 0x0000000200137312 */ /* 0x0048220000301400 */
[----:B------:R-:W-:Y:S05]  /*18e0*/  BRA `(.L_x_6295) ;  /* 0x0000000c00087947 */ /* 0x000fea0003800000 */
.L_x_6297:
[----:B------:R-:W2:Y:S02]  /*18f0*/  LDG.E R2, desc[UR36][R2.64] ;  /* 0x0000002402027981 */ /* 0x000ea4000c1e1900 */
[----:B--2---:R-:W-:Y:S01]  /*1900*/  I2FP.F32.S32 R19, R2 ;  /* 0x0000000200137245 */ /* 0x004fe20000201400 */
[----:B------:R-:W-:Y:S06]  /*1910*/  BRA `(.L_x_6295) ;  /* 0x0000000800fc7947 */ /* 0x000fec0003800000 */
.L_x_6296:
[----:B------:R-:W2:Y:S02]  /*1920*/  LDG.E.U16 R2, desc[UR36][R2.64] ;  /* 0x0000002402027981 */ /* 0x000ea4000c1e1500 */
[----:B--2---:R0:W1:Y:S01]  /*1930*/  I2F.S16 R19, R2 ;  /* 0x0000000200137306 */ /* 0x0040620000101400 */
[----:B------:R-:W-:Y:S05]  /*1940*/  BRA `(.L_x_6295) ;  /* 0x0000000800f07947 */ /* 0x000fea0003800000 */
.L_x_6291:
[----:B------:R-:W-:-:S13]  /*1950*/  ISETP.GT.AND P0, PT, R4, 0x6, PT ;  /* 0x000000060400780c */ /* 0x000fda0003f04270 */
[----:B------:R-:W-:Y:S05]  /*1960*/  @P0 BRA `(.L_x_6298) ;  /* 0x0000000000240947 */ /* 0x000fea0003800000 */
[----:B------:R-:W-:-:S13]  /*1970*/  ISETP.NE.AND P0, PT, R4, 0x5, PT ;  /* 0x000000050400780c */ /* 0x000fda0003f05270 */
[----:B------:R-:W-:Y:S05]  /*1980*/  @!P0 BRA `(.L_x_6299) ;  /* 0x0000000000108947 */ /* 0x000fea0003800000 */
[----:B------:R-:W-:-:S13]  /*1990*/  ISETP.NE.AND P0, PT, R4, 0x6, PT ;  /* 0x000000060400780c */ /* 0x000fda0003f05270 */
[----:B------:R-:W-:Y:S05]  /*19a0*/  @P0 BRA `(.L_x_6294) ;  /* 0x00000008007c0947 */ /* 0x000fea0003800000 */
[----:B------:R2:W5:Y:S01]  /*19b0*/  LDG.E R19, desc[UR36][R2.64] ;  /* 0x0000002402137981 */ /* 0x000562000c1e1900 */
[----:B------:R-:W-:Y:S05]  /*19c0*/  BRA `(.L_x_6295) ;  /* 0x0000000800d07947 */ /* 0x000fea0003800000 */
.L_x_6299:
[----:B------:R-:W2:Y:S02]  /*19d0*/  LDG.E.U16 R2, desc[UR36][R2.64] ;  /* 0x0000002402027981 */ /* 0x000ea4000c1e1500 */
[----:B--2---:R-:W-:Y:S01]  /*19e0*/  HADD2.F32 R19, -RZ, R2.H0_H0 ;  /* 0x20000002ff137230 */ /* 0x004fe20000004100 */
[----:B------:R-:W-:Y:S06]  /*19f0*/  BRA `(.L_x_6295) ;  /* 0x0000000800c47947 */ /* 0x000fec0003800000 */
.L_x_6298:
[----:B------:R-:W-:-:S13]  /*1a00*/  ISETP.NE.AND P0, PT, R4, 0x7, PT ;  /* 0x000000070400780c */ /* 0x000fda0003f05270 */
[----:B------:R-:W-:Y:S05]  /*1a10*/  @!P0 BRA `(.L_x_6300) ;  /* 0x0000000000248947 */ /* 0x000fea0003800000 */
[----:B------:R-:W-:-:S13]  /*1a20*/  ISETP.NE.AND P0, PT, R4, 0x8, PT ;  /* 0x000000080400780c */ /* 0x000fda0003f05270 */
[----:B------:R-:W-:Y:S05]  /*1a30*/  @!P0 BRA `(.L_x_6301) ;  /* 0x0000000000108947 */ /* 0x000fea0003800000 */
[----:B------:R-:W-:-:S13]  /*1a40*/  ISETP.NE.AND P0, PT, R4, 0x9, PT ;  /* 0x000000090400780c */ /* 0x000fda0003f05270 */
[----:B------:R-:W-:Y:S05]  /*1a50*/  @P0 BRA `(.L_x_6294) ;  /* 0x0000000800500947 */ /* 0x000fea0003800000 */
[----:B------:R3:W5:Y:S01]  /*1a60*/  LDG.E R19, desc[UR36][R2.64] ;  /* 0x0000002402137981 */ /* 0x000762000c1e1900 */
[----:B------:R-:W-:Y:S05]  /*1a70*/  BRA `(.L_x_6295) ;  /* 0x0000000800a47947 */ /* 0x000fea0003800000 */
.L_x_6301:
[----:B------:R-:W2:Y:S02]  /*1a80*/  LDG.E.U16 R2, desc[UR36][R2.64] ;  /* 0x0000002402027981 */ /* 0x000ea4000c1e1500 */
[----:B--2---:R-:W-:Y:S01]  /*1a90*/  HADD2.F32 R19, -RZ, R2.H0_H0 ;  /* 0x20000002ff137230 */ /* 0x004fe20000004100 */
[----:B------:R-:W-:Y:S06]  /*1aa0*/  BRA `(.L_x_6295) ;  /* 0x0000000800987947 */ /* 0x000fec0003800000 */
.L_x_6300:
[----:B------:R-:W2:Y:S01]  /*1ab0*/  LDG.E.64 R2, desc[UR36][R2.64] ;  /* 0x0000002402027981 */ /* 0x000ea2000c1e1b00 */
[----:B------:R-:W-:Y:S01]  /*1ac0*/  UMOV UR4, 0xf0000000 ;  /* 0xf000000000047882 */ /* 0x000fe20000000000 */
[----:B------:R-:W-:Y:S01]  /*1ad0*/  UMOV UR5, 0x380fffff ;  /* 0x380fffff00057882 */ /* 0x000fe20000000000 */
[----:B--2---:R-:W0:Y:S01]  /*1ae0*/  F2F.F32.F64 R19, R2 ;  /* 0x0000000200137310 */ /* 0x004e220000301000 */
[----:B------:R-:W-:-:S14]  /*1af0*/  DSETP.GEU.AND P0, PT, |R2|, UR4, PT ;  /* 0x0000000402007e2a */ /* 0x000fdc000bf0e200 */
[----:B0-----:R-:W-:Y:S01]  /*1b00*/  @!P0 FMUL R19, R19, 1.175494350822287508e-38 ;  /* 0x0080000013138820 */ /* 0x001fe20000400000 */
[----:B------:R-:W-:Y:S06]  /*1b10*/  BRA `(.L_x_6295) ;  /* 0x00000008007c7947 */ /* 0x000fec0003800000 */
.L_x_6290:
        /* <DEDUP_REMOVED lines=10> */
[----:B------:R-:W-:Y:S01]  /*1bc0*/  FSEL R19, RZ, 1, !P0 ;  /* 0x3f800000ff137808 */ /* 0x000fe20004000000 */
[----:B------:R-:W-:Y:S08]  /*1bd0*/  BRA `(.L_x_6295) ;  /* 0x00000008004c7947 */ /* 0x000ff00003800000 */
.L_x_6304:
[----:B------:R-:W2:Y:S01]  /*1be0*/  LDG.E.64 R2, desc[UR36][R2.64] ;  /* 0x0000002402027981 */ /* 0x000ea2000c1e1b00 */
[----:B------:R-:W-:Y:S01]  /*1bf0*/  UMOV UR4, 0xf0000000 ;  /* 0xf000000000047882 */ /* 0x000fe20000000000 */
[----:B------:R-:W-:Y:S01]  /*1c00*/  UMOV UR5, 0x380fffff ;  /* 0x380fffff00057882 */ /* 0x000fe20000000000 */
[----:B--2---:R-:W0:Y:S01]  /*1c10*/  F2F.F32.F64 R19, R2 ;  /* 0x0000000200137310 */ /* 0x004e220000301000 */
[----:B------:R-:W-:-:S14]  /*1c20*/  DSETP.GEU.AND P0, PT, |R2|, UR4, PT ;  /* 0x0000000402007e2a */ /* 0x000fdc000bf0e200 */
[----:B0-----:R-:W-:Y:S01]  /*1c30*/  @!P0 FMUL R19, R19, 1.175494350822287508e-38 ;  /* 0x0080000013138820 */ /* 0x001fe20000400000 */
[----:B------:R-:W-:Y:S06]  /*1c40*/  BRA `(.L_x_6295) ;  /* 0x0000000800307947 */ /* 0x000fec0003800000 */
.L_x_6303:
        /* <DEDUP_REMOVED lines=11> */
[----:B------:R-:W-:-:S05]  /*1d00*/  VIADD R2, R0, 0xffffffff ;  /* 0xffffffff00027836 */ /* 0x000fca0000000000 */
[----:B------:R-:W-:Y:S02]  /*1d10*/  SHF.R.S32.HI R2, RZ, 0x1f, R2 ;  /* 0x0000001fff027819 */ /* 0x000fe40000011402 */
[----:B0-----:R-:W-:-:S04]  /*1d20*/  IADD3 R4, -R4, 0x1f, RZ ;  /* 0x0000001f04047810 */ /* 0x001fc80007ffe1ff */
[C---:B------:R-:W-:Y:S01]  /*1d30*/  ISETP.GT.U32.AND P0, PT, R4.reuse, 0x4, PT ;  /* 0x000000040400780c */ /* 0x040fe20003f04070 */
[----:B------:R-:W-:-:S05]  /*1d40*/  VIADD R4, R4, 0xfffffffc ;  /* 0xfffffffc04047836 */ /* 0x000fca0000000000 */
[----:B------:R-:W-:Y:S01]  /*1d50*/  SEL R5, R4, RZ, P0 ;  /* 0x000000ff04057207 */ /* 0x000fe20000000000 */
[----:B------:R-:W-:-:S04]  /*1d60*/  VIADD R4, R0, 0x1000000 ;  /* 0x0100000000047836 */ /* 0x000fc80000000000 */
[----:B------:R-:W-:Y:S01]  /*1d70*/  IMAD R6, R5, R6, 0x3c000000 ;  /* 0x3c00000005067424 */ /* 0x000fe200078e0206 */
[----:B------:R-:W-:Y:S02]  /*1d80*/  SHF.L.U32 R5, R0, R5, RZ ;  /* 0x0000000500057219 */ /* 0x000fe400000006ff */
[----:B------:R-:W-:Y:S02]  /*1d90*/  SHF.R.S32.HI R4, RZ, 0x8, R4 ;  /* 0x00000008ff047819 */ /* 0x000fe40000011404 */
[----:B------:R-:W-:-:S04]  /*1da0*/  LEA.HI R5, R5, R6, RZ, 0x1c ;  /* 0x0000000605057211 */ /* 0x000fc800078fe0ff */
[----:B------:R-:W-:-:S04]  /*1db0*/  LOP3.LUT R5, R5, 0x7f800000, R4, 0xf8, !PT ;  /* 0x7f80000005057812 */ /* 0x000fc800078ef804 */
[----:B------:R-:W-:-:S04]  /*1dc0*/  LOP3.LUT R2, R5, R2, RZ, 0x30, !PT ;  /* 0x0000000205027212 */ /* 0x000fc800078e30ff */
[----:B------:R-:W-:Y:S01]  /*1dd0*/  LOP3.LUT R19, R2, 0x80000000, R19, 0xf8, !PT ;  /* 0x8000000002137812 */ /* 0x000fe200078ef813 */
[----:B------:R-:W-:Y:S06]  /*1de0*/  BRA `(.L_x_6295) ;  /* 0x0000000400c87947 */ /* 0x000fec0003800000 */
.L_x_6306:
        /* <DEDUP_REMOVED lines=11> */
[----:B------:R-:W-:Y:S01]  /*1ea0*/  LOP3.LUT R19, R19, 0x80000000, R0, 0xf8, !PT ;  /* 0x8000000013137812 */ /* 0x000fe200078ef800 */
[----:B------:R-:W-:Y:S06]  /*1eb0*/  BRA `(.L_x_6295) ;  /* 0x0000000400947947 */ /* 0x000fec0003800000 */
.L_x_6305:
[----:B------:R-:W2:Y:S02]  /*1ec0*/  LDG.E.U16 R2, desc[UR36][R2.64] ;  /* 0x0000002402027981 */ /* 0x000ea4000c1e1500 */
[----:B--2---:R-:W-:Y:S01]  /*1ed0*/  IMAD.U32 R19, R2, 0x10000, RZ ;  /* 0x0001000002137824 */ /* 0x004fe200078e00ff */
[----:B------:R-:W-:Y:S06]  /*1ee0*/  BRA `(.L_x_6295) ;  /* 0x0000000400887947 */ /* 0x000fec0003800000 */
.L_x_6302:
        /* <DEDUP_REMOVED lines=9> */
[----:B--2---:R-:W-:Y:S01]  /*1f80*/  I2FP.F32.U32 R19, R2 ;  /* 0x0000000200137245 */ /* 0x004fe20000201000 */
[----:B------:R-:W-:Y:S06]  /*1f90*/  BRA `(.L_x_6295) ;  /* 0x00000004005c7947 */ /* 0x000fec0003800000 */
.L_x_6309:
[----:B------:R-:W2:Y:S01]  /*1fa0*/  LDG.E.U8 R2, desc[UR36][R2.64] ;  /* 0x0000002402027981 */ /* 0x000ea2000c1e1100 */
        /* <DEDUP_REMOVED lines=19> */
.L_x_6311:
[----:B------:R-:W-:Y:S05]  /*20e0*/  BSYNC B0 ;  /* 0x0000000000007941 */ /* 0x000fea0003800000 */
.L_x_6310:
[----:B------:R-:W-:Y:S01]  /*20f0*/  IMAD.SHL.U32 R2, R2, 0x100000, RZ ;  /* 0x0010000002027824 */ /* 0x000fe200078e00ff */
[----:B------:R-:W-:-:S04]  /*2100*/  LEA R0, R0, 0x3b800000, 0x17 ;  /* 0x3b80000000007811 */ /* 0x000fc800078eb8ff */
[----:B------:R-:W-:Y:S01]  /*2110*/  LOP3.LUT R19, R0, R2, R19, 0xfe, !PT ;  /* 0x0000000200137212 */ /* 0x000fe200078efe13 */
[----:B------:R-:W-:Y:S06]  /*2120*/  BRA `(.L_x_6295) ;  /* 0x0000000000f87947 */ /* 0x000fec0003800000 */
.L_x_6308:
        /* <DEDUP_REMOVED lines=20> */
.L_x_6313:
[----:B------:R-:W-:Y:S05]  /*2270*/  BSYNC B0 ;  /* 0x0000000000007941 */ /* 0x000fea0003800000 */
.L_x_6312:
[----:B------:R-:W-:Y:S01]  /*2280*/  IMAD.SHL.U32 R2, R2, 0x200000, RZ ;  /* 0x0020000002027824 */ /* 0x000fe200078e00ff */
[----:B------:R-:W-:-:S04]  /*2290*/  LEA R0, R0, 0x37800000, 0x17 ;  /* 0x3780000000007811 */ /* 0x000fc800078eb8ff */
[----:B------:R-:W-:Y:S01]  /*22a0*/  LOP3.LUT R19, R0, R2, R19, 0xfe, !PT ;  /* 0x0000000200137212 */ /* 0x000fe200078efe13 */
[----:B------:R-:W-:Y:S06]  /*22b0*/  BRA `(.L_x_6295) ;  /* 0x0000000000947947 */ /* 0x000fec0003800000 */
.L_x_6307:
[----:B------:R-:W-:-:S13]  /*22c0*/  ISETP.NE.AND P0, PT, R4, 0x1c, PT ;  /* 0x0000001c0400780c */ /* 0x000fda0003f05270 */
[----:B------:R-:W-:Y:S05]  /*22d0*/  @!P0 BRA `(.L_x_6314) ;  /* 0x0000000000848947 */ /* 0x000fea0003800000 */
[----:B------:R-:W-:-:S13]  /*22e0*/  ISETP.NE.AND P0, PT, R4, 0x1d, PT ;  /* 0x0000001d0400780c */ /* 0x000fda0003f05270 */
[----:B------:R-:W-:Y:S05]  /*22f0*/  @!P0 BRA `(.L_x_6315) ;  /* 0x0000000000708947 */ /* 0x000fea0003800000 */
[----:B------:R-:W-:-:S13]  /*2300*/  ISETP.NE.AND P0, PT, R4, 0x2c, PT ;  /* 0x0000002c0400780c */ /* 0x000fda0003f05270 */
[----:B------:R-:W-:Y:S05]  /*2310*/  @P0 BRA `(.L_x_6294) ;  /* 0x0000000000200947 */ /* 0x000fea0003800000 */
[----:B------:R-:W2:Y:S01]  /*2320*/  LDG.E.U8 R2, desc[UR36][R2.64] ;  /* 0x0000002402027981 */ /* 0x000ea2000c1e1100 */
[----:B------:R-:W-:Y:S01]  /*2330*/  IMAD.MOV.U32 R19, RZ, RZ, 0x400000 ;  /* 0x00400000ff137424 */ /* 0x000fe200078e00ff */
[----:B--2---:R-:W-:-:S13]  /*2340*/  ISETP.NE.AND P0, PT, R2, RZ, PT ;  /* 0x000000ff0200720c */ /* 0x004fda0003f05270 */
[----:B------:R-:W-:Y:S05]  /*2350*/  @!P0 BRA `(.L_x_6295) ;  /* 0x00000000006c8947 */ /* 0x000fea0003800000 */
[----:B------:R-:W-:-:S13]  /*2360*/  ISETP.NE.AND P0, PT, R2, 0xff, PT ;  /* 0x000000ff0200780c */ /* 0x000fda0003f05270 */
[----:B------:R-:W-:Y:S02]  /*2370*/  @!P0 IMAD.MOV.U32 R19, RZ, RZ, 0x7f800001 ;  /* 0x7f800001ff138424 */ /* 0x000fe400078e00ff */
[----:B------:R-:W-:Y:S01]  /*2380*/  @P0 IMAD.SHL.U32 R19, R2, 0x800000, RZ ;  /* 0x0080000002130824 */ /* 0x000fe200078e00ff */
[----:B------:R-:W-:Y:S06]  /*2390*/  BRA `(.L_x_6295) ;  /* 0x00000000005c7947 */ /* 0x000fec0003800000 */
.L_x_6294:
        /* <DEDUP_REMOVED lines=16> */
.L_x_6316:
[----:B------:R-:W-:Y:S01]  /*24a0*/  IMAD.MOV.U32 R19, RZ, RZ, RZ ;  /* 0x000000ffff137224 */ /* 0x000fe200078e00ff */
[----:B------:R-:W-:Y:S06]  /*24b0*/  BRA `(.L_x_6295) ;  /* 0x0000000000147947 */ /* 0x000fec0003800000 */
.L_x_6315:
[----:B------:R-:W2:Y:S02]  /*24c0*/  LDG.E.64 R2, desc[UR36][R2.64] ;  /* 0x0000002402027981 */ /* 0x000ea4000c1e1b00 */
[----:B--2---:R0:W1:Y:S01]  /*24d0*/  I2F.U64 R19, R2 ;  /* 0x0000000200137312 */ /* 0x0040620000301000 */
[----:B------:R-:W-:Y:S05]  /*24e0*/  BRA `(.L_x_6295) ;  /* 0x0000000000087947 */ /* 0x000fea0003800000 */
.L_x_6314:
[----:B------:R-:W2:Y:S02]  /*24f0*/  LDG.E R2, desc[UR36][R2.64] ;  /* 0x0000002402027981 */ /* 0x000ea4000c1e1900 */
[----:B--2---:R-:W-:-:S07]  /*2500*/  I2FP.F32.U32 R19, R2 ;  /* 0x0000000200137245 */ /* 0x004fce0000201000 */
.L_x_6295:
[----:B------:R-:W-:Y:S05]  /*2510*/  BSYNC B6 ;  /* 0x0000000000067941 */ /* 0x000fea0003800000 */
.L_x_6289:
[----:B------:R-:W1:Y:S01]  /*2520*/  LDC.U8 R4, c[0x0][0x493] ;  /* 0x000124c0ff047b82 */ /* 0x000e620000000000 */
[----:B------:R-:W-:Y:S01]  /*2530*/  ULDC.64 UR4, c[0x0][0x488] ;  /* 0x0001220000047ab9 */ /* 0x000fe20000000a00 */
[----:B------:R-:W-:Y:S01]  /*2540*/  BSSY B6, `(.L_x_6317) ;  /* 0x00000df000067945 */ /* 0x000fe20003800000 */
[----:B0-234-:R-:W-:-:S05]  /*2550*/  IADD3 R2, P1, R22, UR4, RZ ;  /* 0x0000000416027c10 */ /* 0x01dfca000ff3e0ff */
        /* <DEDUP_REMOVED lines=13> */
[----:B--2---:R-:W0:Y:S01]  /*2630*/  I2F.S16 R0, R0 ;  /* 0x0000000000007306 */ /* 0x004e220000101400 */
[----:B------:R-:W-:Y:S05]  /*2640*/  BRA `(.L_x_6323) ;  /* 0x0000000c00387947 */ /* 0x000fea0003800000 */
.L_x_6321:
[----:B------:R-:W2:Y:S02]  /*2650*/  LDG.E.U8 R0, desc[UR36][R2.64] ;  /* 0x0000002402007981 */ /* 0x000ea4000c1e1100 */
[----:B--2---:R-:W-:Y:S01]  /*2660*/  I2FP.F32.U32 R0, R0 ;  /* 0x0000000000007245 */ /* 0x004fe20000201000 */
[----:B------:R-:W-:Y:S06]  /*2670*/  BRA `(.L_x_6323) ;  /* 0x0000000c002c7947 */ /* 0x000fec0003800000 */
.L_x_6320:
[----:B------:R-:W-:-:S13]  /*2680*/  ISETP.NE.AND P0, PT, R0, 0x2, PT ;  /* 0x000000020000780c */ /* 0x000fda0003f05270 */
[----:B------:R-:W-:Y:S05]  /*2690*/  @!P0 BRA `(.L_x_6324) ;  /* 0x0000000000288947 */ /* 0x000fea0003800000 */
[----:B------:R-:W-:-:S13]  /*26a0*/  ISETP.NE.AND P0, PT, R0, 0x3, PT ;  /* 0x000000030000780c */ /* 0x000fda0003f05270 */
[----:B------:R-:W-:Y:S05]  /*26b0*/  @!P0 BRA `(.L_x_6325) ;  /* 0x0000000000148947 */ /* 0x000fea0003800000 */
[----:B------:R-:W-:-:S13]  /*26c0*/  ISETP.NE.AND P0, PT, R0, 0x4, PT ;  /* 0x000000040000780c */ /* 0x000fda0003f05270 */
[----:B------:R-:W-:Y:S05]  /*26d0*/  @P0 BRA `(.L_x_6322) ;  /* 0x0000000800b80947 */ /* 0x000fea0003800000 */
[----:B------:R-:W2:Y:S02]  /*26e0*/  LDG.E.64 R2, desc[UR36][R2.64] ;  /* 0x0000002402027981 */ /* 0x000ea4000c1e1b00 */
[----:B--2---:R0:W1:Y:S01]  /*26f0*/  I2F.S64 R0, R2 ;  /* 0x0000000200007312 */ /* 0x0040620000301400 */
[----:B------:R-:W-:Y:S05]  /*2700*/  BRA `(.L_x_6323) ;  /* 0x0000000c00087947 */ /* 0x000fea0003800000 */
.L_x_6325:
[----:B------:R-:W2:Y:S02]  /*2710*/  LDG.E R0, desc[UR36][R2.64] ;  /* 0x0000002402007981 */ /* 0x000ea4000c1e1900 */
[----:B--2---:R-:W-:Y:S01]  /*2720*/  I2FP.F32.S32 R0, R0 ;  /* 0x0000000000007245 */ /* 0x004fe20000201400 */
[----:B------:R-:W-:Y:S06]  /*2730*/  BRA `(.L_x_6323) ;  /* 0x0000000800fc7947 */ /* 0x000fec0003800000 */
.L_x_6324:
[----:B------:R-:W2:Y:S02]  /*2740*/  LDG.E.U16 R0, desc[UR36][R2.64] ;  /* 0x0000002402007981 */ /* 0x000ea4000c1e1500 */
[----:B--2---:R-:W4:Y:S01]  /*2750*/  I2F.S16 R0, R0 ;  /* 0x0000000000007306 */ /* 0x004f220000101400 */
[----:B------:R-:W-:Y:S05]  /*2760*/  BRA `(.L_x_6323) ;  /* 0x0000000800f07947 */ /* 0x000fea0003800000 */
.L_x_6319:
        /* <DEDUP_REMOVED lines=8> */
.L_x_6327:
[----:B------:R-:W2:Y:S02]  /*27f0*/  LDG.E.U16 R0, desc[UR36][R2.64] ;  /* 0x0000002402007981 */ /* 0x000ea4000c1e1500 */
[----:B--2---:R-:W-:Y:S01]  /*2800*/  HADD2.F32 R0, -RZ, R0.H0_H0 ;  /* 0x20000000ff007230 */ /* 0x004fe20000004100 */
[----:B------:R-:W-:Y:S06]  /*2810*/  BRA `(.L_x_6323) ;  /* 0x0000000800c47947 */ /* 0x000fec0003800000 */
.L_x_6326:
        /* <DEDUP_REMOVED lines=8> */
.L_x_6329:
[----:B------:R-:W2:Y:S02]  /*28a0*/  LDG.E.U16 R0, desc[UR36][R2.64] ;  /* 0x0000002402007981 */ /* 0x000ea4000c1e1500 */
[----:B--2---:R-:W-:Y:S01]  /*28b0*/  HADD2.F32 R0, -RZ, R0.H0_H0 ;  /* 0x20000000ff007230 */ /* 0x004fe20000004100 */
[----:B------:R-:W-:Y:S06]  /*28c0*/  BRA `(.L_x_6323) ;  /* 0x0000000800987947 */ /* 0x000fec0003800000 */
.L_x_6328:
[----:B------:R-:W2:Y:S01]  /*28d0*/  LDG.E.64 R2, desc[UR36][R2.64] ;  /* 0x0000002402027981 */ /* 0x000ea2000c1e1b00 */
[----:B------:R-:W-:Y:S01]  /*28e0*/  UMOV UR4, 0xf0000000 ;  /* 0xf000000000047882 */ /* 0x000fe20000000000 */
[----:B------:R-:W-:Y:S01]  /*28f0*/  UMOV UR5, 0x380fffff ;  /* 0x380fffff00057882 */ /* 0x000fe20000000000 */
[----:B--2---:R-:W0:Y:S01]  /*2900*/  F2F.F32.F64 R0, R2 ;  /* 0x0000000200007310 */ /* 0x004e220000301000 */
[----:B------:R-:W-:-:S14]  /*2910*/  DSETP.GEU.AND P0, PT, |R2|, UR4, PT ;  /* 0x0000000402007e2a */ /* 0x000fdc000bf0e200 */
[----:B0-----:R-:W-:Y:S01]  /*2920*/  @!P0 FMUL R0, R0, 1.175494350822287508e-38 ;  /* 0x0080000000008820 */ /* 0x001fe20000400000 */
[----:B------:R-:W-:Y:S06]  /*2930*/  BRA `(.L_x_6323) ;  /* 0x00000008007c7947 */ /* 0x000fec0003800000 */
.L_x_6318:
        /* <DEDUP_REMOVED lines=12> */
.L_x_6332:
[----:B------:R-:W2:Y:S01]  /*2a00*/  LDG.E.64 R2, desc[UR36][R2.64] ;  /* 0x0000002402027981 */ /* 0x000ea2000c1e1b00 */
[----:B------:R-:W-:Y:S01]  /*2a10*/  UMOV UR4, 0xf0000000 ;  /* 0xf000000000047882 */ /* 0x000fe20000000000 */
[----:B------:R-:W-:Y:S01]  /*2a20*/  UMOV UR5, 0x380fffff ;  /* 0x380fffff00057882 */ /* 0x000fe20000000000 */
[----:B--2---:R-:W0:Y:S01]  /*2a30*/  F2F.F32.F64 R0, R2 ;  /* 0x0000000200007310 */ /* 0x004e220000301000 */
[----:B------:R-:W-:-:S14]  /*2a40*/  DSETP.GEU.AND P0, PT, |R2|, UR4, PT ;  /* 0x0000000402007e2a */ /* 0x000fdc000bf0e200 */
[----:B0-----:R-:W-:Y:S01]  /*2a50*/  @!P0 FMUL R0, R0, 1.175494350822287508e-38 ;  /* 0x0080000000008820 */ /* 0x001fe20000400000 */
[----:B------:R-:W-:Y:S06]  /*2a60*/  BRA `(.L_x_6323) ;  /* 0x0000000800307947 */ /* 0x000fec0003800000 */
.L_x_6331:
        /* <DEDUP_REMOVED lines=24> */
[----:B------:R-:W-:Y:S01]  /*2bf0*/  LOP3.LUT R0, R5, 0x80000000, R0, 0xf8, !PT ;  /* 0x8000000005007812 */ /* 0x000fe200078ef800 */
[----:B------:R-:W-:Y:S06]  /*2c00*/  BRA `(.L_x_6323) ;  /* 0x0000000400c87947 */ /* 0x000fec0003800000 */
.L_x_6334:
        /* <DEDUP_REMOVED lines=11> */
[----:B------:R-:W-:Y:S01]  /*2cc0*/  LOP3.LUT R0, R4, 0x80000000, R5, 0xf8, !PT ;  /* 0x8000000004007812 */ /* 0x000fe200078ef805 */
[----:B------:R-:W-:Y:S06]  /*2cd0*/  BRA `(.L_x_6323) ;  /* 0x0000000400947947 */ /* 0x000fec0003800000 */
.L_x_6333:
[----:B------:R-:W2:Y:S02]  /*2ce0*/  LDG.E.U16 R0, desc[UR36][R2.64] ;  /* 0x0000002402007981 */ /* 0x000ea4000c1e1500 */
[----:B--2---:R-:W-:Y:S01]  /*2cf0*/  IMAD.U32 R0, R0, 0x10000, RZ ;  /* 0x0001000000007824 */ /* 0x004fe200078e00ff */
[----:B------:R-:W-:Y:S06]  /*2d00*/  BRA `(.L_x_6323) ;  /* 0x0000000400887947 */ /* 0x000fec0003800000 */
.L_x_6330:
        /* <DEDUP_REMOVED lines=11> */
.L_x_6337:
        /* <DEDUP_REMOVED lines=20> */
.L_x_6339:
[----:B------:R-:W-:Y:S05]  /*2f00*/  BSYNC B0 ;  /* 0x0000000000007941 */ /* 0x000fea0003800000 */
.L_x_6338:
[----:B------:R-:W-:Y:S01]  /*2f10*/  LEA R3, R0, 0x3b800000, 0x17 ;  /* 0x3b80000000037811 */ /* 0x000fe200078eb8ff */
[----:B------:R-:W-:-:S05]  /*2f20*/  IMAD.SHL.U32 R0, R2, 0x100000, RZ ;  /* 0x0010000002007824 */ /* 0x000fca00078e00ff */
[----:B------:R-:W-:Y:S01]  /*2f30*/  LOP3.LUT R0, R3, R0, R4, 0xfe, !PT ;  /* 0x0000000003007212 */ /* 0x000fe200078efe04 */
[----:B------:R-:W-:Y:S06]  /*2f40*/  BRA `(.L_x_6323) ;  /* 0x0000000000f87947 */ /* 0x000fec0003800000 */
.L_x_6336:
        /* <DEDUP_REMOVED lines=20> */
.L_x_6341:
[----:B------:R-:W-:Y:S05]  /*3090*/  BSYNC B0 ;  /* 0x0000000000007941 */ /* 0x000fea0003800000 */
.L_x_6340:
[----:B------:R-:W-:Y:S01]  /*30a0*/  LEA R3, R0, 0x37800000, 0x17 ;  /* 0x3780000000037811 */ /* 0x000fe200078eb8ff */
[----:B------:R-:W-:-:S05]  /*30b0*/  IMAD.SHL.U32 R0, R2, 0x200000, RZ ;  /* 0x0020000002007824 */ /* 0x000fca00078e00ff */
[----:B------:R-:W-:Y:S01]  /*30c0*/  LOP3.LUT R0, R3, R0, R4, 0xfe, !PT ;  /* 0x0000000003007212 */ /* 0x000fe200078efe04 */
[----:B------:R-:W-:Y:S06]  /*30d0*/  BRA `(.L_x_6323) ;  /* 0x0000000000947947 */ /* 0x000fec0003800000 */
.L_x_6335:
        /* <DEDUP_REMOVED lines=14> */
.L_x_6322:
        /* <DEDUP_REMOVED lines=16> */
.L_x_6344:
[----:B------:R-:W-:Y:S01]  /*32c0*/  IMAD.MOV.U32 R0, RZ, RZ, RZ ;  /* 0x000000ffff007224 */ /* 0x000fe200078e00ff */
[----:B------:R-:W-:Y:S06]  /*32d0*/  BRA `(.L_x_6323) ;  /* 0x0000000000147947 */ /* 0x000fec0003800000 */
.L_x_6343:
[----:B------:R-:W2:Y:S02]  /*32e0*/  LDG.E.64 R2, desc[UR36][R2.64] ;  /* 0x0000002402027981 */ /* 0x000ea4000c1e1b00 */
[----:B--2---:R0:W1:Y:S01]  /*32f0*/  I2F.U64 R0, R2 ;  /* 0x0000000200007312 */ /* 0x0040620000301000 */
[----:B------:R-:W-:Y:S05]  /*3300*/  BRA `(.L_x_6323) ;  /* 0x0000000000087947 */ /* 0x000fea0003800000 */
.L_x_6342:
[----:B------:R-:W2:Y:S02]  /*3310*/  LDG.E R0, desc[UR36][R2.64] ;  /* 0x0000002402007981 */ /* 0x000ea4000c1e1900 */
[----:B--2---:R-:W-:-:S07]  /*3320*/  I2FP.F32.U32 R0, R0 ;  /* 0x0000000000007245 */ /* 0x004fce0000201000 */
.L_x_6323:
[----:B------:R-:W-:Y:S05]  /*3330*/  BSYNC B6 ;  /* 0x0000000000067941 */ /* 0x000fea0003800000 */
.L_x_6317:
[----:B------:R-:W0:Y:S01]  /*3340*/  LDC.U8 R4, c[0x0][0x491] ;  /* 0x00012440ff047b82 */ /* 0x000e220000000000 */
[----:B-----5:R-:W-:Y:S01]  /*3350*/  FSETP.NEU.FTZ.AND P0, PT, R19, RZ, PT ;  /* 0x000000ff1300720b */ /* 0x020fe20003f1d000 */
[----:B01234-:R-:W-:-:S12]  /*3360*/  IMAD.MOV.U32 R2, RZ, RZ, R0 ;  /* 0x000000ffff027224 */ /* 0x01ffd800078e0000 */
[----:B------:R-:W-:Y:S02]  /*3370*/  @P0 FSET.BF.GT.FTZ.AND R2, R19, RZ, PT ;  /* 0x000000ff1302020a */ /* 0x000fe40003814000 */
[----:B------:R-:W-:-:S04]  /*3380*/  PRMT R3, R4, 0x9910, RZ ;  /* 0x0000991004037816 */ /* 0x000fc800000000ff */
        /* <DEDUP_REMOVED lines=10> */
[----:B------:R-:W0:Y:S02]  /*3430*/  F2I.FTZ.TRUNC.NTZ R3, R2 ;  /* 0x0000000200037305 */ /* 0x000e24000021f100 */
[----:B0-----:R0:W-:Y:S01]  /*3440*/  STG.E.U8 desc[UR36][R16.64], R3 ;  /* 0x0000000310007986 */ /* 0x0011e2000c101124 */
[----:B------:R-:W-:Y:S05]  /*3450*/  BRA `(.L_x_6350) ;  /* 0x0000000c00507947 */ /* 0x000fea0003800000 */
.L_x_6348:
[----:B------:R-:W0:Y:S02]  /*3460*/  F2I.S64.TRUNC R2, R2 ;  /* 0x0000000200027311 */ /* 0x000e24000020d900 */
[----:B0-----:R-:W-:-:S05]  /*3470*/  IMAD.MOV.U32 R5, RZ, RZ, R2 ;  /* 0x000000ffff057224 */ /* 0x001fca00078e0002 */
[----:B------:R0:W-:Y:S01]  /*3480*/  STG.E.U8 desc[UR36][R16.64], R5 ;  /* 0x0000000510007986 */ /* 0x0001e2000c101124 */
[----:B------:R-:W-:Y:S05]  /*3490*/  BRA `(.L_x_6350) ;  /* 0x0000000c00407947 */ /* 0x000fea0003800000 */
.L_x_6347:
[----:B------:R-:W-:-:S13]  /*34a0*/  ISETP.NE.AND P0, PT, R3, 0x2, PT ;  /* 0x000000020300780c */ /* 0x000fda0003f05270 */
[----:B------:R-:W-:Y:S05]  /*34b0*/  @!P0 BRA `(.L_x_6351) ;  /* 0x0000000000288947 */ /* 0x000fea0003800000 */
[----:B------:R-:W-:-:S13]  /*34c0*/  ISETP.NE.AND P0, PT, R3, 0x3, PT ;  /* 0x000000030300780c */ /* 0x000fda0003f05270 */
[----:B------:R-:W-:Y:S05]  /*34d0*/  @!P0 BRA `(.L_x_6352) ;  /* 0x0000000000148947 */ /* 0x000fea0003800000 */
[----:B------:R-:W-:-:S13]  /*34e0*/  ISETP.NE.AND P0, PT, R3, 0x4, PT ;  /* 0x000000040300780c */ /* 0x000fda0003f05270 */
[----:B------:R-:W-:Y:S05]  /*34f0*/  @P0 BRA `(.L_x_6349) ;  /* 0x0000000800d00947 */ /* 0x000fea0003800000 */
[----:B------:R-:W0:Y:S02]  /*3500*/  F2I.S64.TRUNC R2, R2 ;  /* 0x0000000200027311 */ /* 0x000e24000020d900 */
[----:B0-----:R0:W-:Y:S01]  /*3510*/  STG.E.64 desc[UR36][R16.64], R2 ;  /* 0x0000000210007986 */ /* 0x0011e2000c101b24 */
[----:B------:R-:W-:Y:S05]  /*3520*/  BRA `(.L_x_6350) ;  /* 0x0000000c001c7947 */ /* 0x000fea0003800000 */
.L_x_6352:
[----:B------:R-:W0:Y:S02]  /*3530*/  F2I.FTZ.TRUNC.NTZ R3, R2 ;  /* 0x0000000200037305 */ /* 0x000e24000021f100 */
[----:B0-----:R0:W-:Y:S01]  /*3540*/  STG.E desc[UR36][R16.64], R3 ;  /* 0x0000000310007986 */ /* 0x0011e2000c101924 */
[----:B------:R-:W-:Y:S05]  /*3550*/  BRA `(.L_x_6350) ;  /* 0x0000000c00107947 */ /* 0x000fea0003800000 */
.L_x_6351:
[----:B------:R-:W0:Y:S02]  /*3560*/  F2I.FTZ.TRUNC.NTZ R3, R2 ;  /* 0x0000000200037305 */ /* 0x000e24000021f100 */
[----:B0-----:R0:W-:Y:S01]  /*3570*/  STG.E.U16 desc[UR36][R16.64], R3 ;  /* 0x0000000310007986 */ /* 0x0011e2000c101524 */
[----:B------:R-:W-:Y:S05]  /*3580*/  BRA `(.L_x_6350) ;  /* 0x0000000c00047947 */ /* 0x000fea0003800000 */
.L_x_6346:
[----:B------:R-:W-:-:S13]  /*3590*/  ISETP.GT.AND P0, PT, R3, 0x6, PT ;  /* 0x000000060300780c */ /* 0x000fda0003f04270 */
[----:B------:R-:W-:Y:S05]  /*35a0*/  @P0 BRA `(.L_x_6353) ;  /* 0x0000000000240947 */ /* 0x000fea0003800000 */
[----:B------:R-:W-:-:S13]  /*35b0*/  ISETP.NE.AND P0, PT, R3, 0x5, PT ;  /* 0x000000050300780c */ /* 0x000fda0003f05270 */
[----:B------:R-:W-:Y:S05]  /*35c0*/  @!P0 BRA `(.L_x_6354) ;  /* 0x0000000000108947 */ /* 0x000fea0003800000 */
[----:B------:R-:W-:-:S13]  /*35d0*/  ISETP.NE.AND P0, PT, R3, 0x6, PT ;  /* 0x000000060300780c */ /* 0x000fda0003f05270 */
[----:B------:R-:W-:Y:S05]  /*35e0*/  @P0 BRA `(.L_x_6349) ;  /* 0x0000000800940947 */ /* 0x000fea0003800000 */
[----:B------:R1:W-:Y:S01]  /*35f0*/  STG.E desc[UR36][R16.64], R2 ;  /* 0x0000000210007986 */ /* 0x0003e2000c101924 */
[----:B------:R-:W-:Y:S05]  /*3600*/  BRA `(.L_x_6350) ;  /* 0x0000000800e47947 */ /* 0x000fea0003800000 */
.L_x_6354:
[----:B------:R-:W-:-:S05]  /*3610*/  F2FP.F16.F32.PACK_AB R2, RZ, R2 ;  /* 0x00000002ff02723e */ /* 0x000fca00000000ff */
[----:B------:R0:W-:Y:S01]  /*3620*/  STG.E.U16 desc[UR36][R16.64], R2 ;  /* 0x0000000210007986 */ /* 0x0001e2000c101524 */
[----:B------:R-:W-:Y:S05]  /*3630*/  BRA `(.L_x_6350) ;  /* 0x0000000800d87947 */ /* 0x000fea0003800000 */
.L_x_6353:
        /* <DEDUP_REMOVED lines=9> */
.L_x_6356:
[----:B------:R-:W-:-:S04]  /*36d0*/  F2FP.F16.F32.PACK_AB R3, RZ, R2 ;  /* 0x00000002ff03723e */ /* 0x000fc800000000ff */
[----:B------:R-:W-:-:S05]  /*36e0*/  PRMT R3, R3, 0x5410, RZ ;  /* 0x0000541003037816 */ /* 0x000fca00000000ff */
[----:B------:R2:W-:Y:S01]  /*36f0*/  STG.E desc[UR36][R16.64], R3 ;  /* 0x0000000310007986 */ /* 0x0005e2000c101924 */
[----:B------:R-:W-:Y:S05]  /*3700*/  BRA `(.L_x_6350) ;  /* 0x0000000800a47947 */ /* 0x000fea0003800000 */
.L_x_6355:
[----:B------:R-:W-:-:S06]  /*3710*/  FMUL.FTZ R2, R2, 1 ;  /* 0x3f80000002027820 */ /* 0x000fcc0000410000 */
[----:B------:R-:W0:Y:S02]  /*3720*/  F2F.F64.F32 R2, R2 ;  /* 0x0000000200027310 */ /* 0x000e240000201800 */
[----:B0-----:R4:W-:Y:S01]  /*3730*/  STG.E.64 desc[UR36][R16.64], R2 ;  /* 0x0000000210007986 */ /* 0x0019e2000c101b24 */
[----:B------:R-:W-:Y:S05]  /*3740*/  BRA `(.L_x_6350) ;  /* 0x0000000800947947 */ /* 0x000fea0003800000 */
.L_x_6345:
        /* <DEDUP_REMOVED lines=8> */
[----:B------:R-:W-:-:S04]  /*37d0*/  FSETP.NEU.FTZ.AND P0, PT, R2, RZ, PT ;  /* 0x000000ff0200720b */ /* 0x000fc80003f1d000 */
[----:B------:R-:W-:-:S05]  /*37e0*/  SEL R3, RZ, 0x1, !P0 ;  /* 0x00000001ff037807 */ /* 0x000fca0004000000 */
[----:B------:R0:W-:Y:S01]  /*37f0*/  STG.E.U8 desc[UR36][R16.64], R3 ;  /* 0x0000000310007986 */ /* 0x0001e2000c101124 */
[----:B------:R-:W-:Y:S05]  /*3800*/  BRA `(.L_x_6350) ;  /* 0x0000000800647947 */ /* 0x000fea0003800000 */
.L_x_6359:
[----:B------:R-:W-:Y:S01]  /*3810*/  FMUL.FTZ R4, R2, 1 ;  /* 0x3f80000002047820 */ /* 0x000fe20000410000 */
[----:B------:R-:W-:-:S05]  /*3820*/  CS2R R6, SRZ ;  /* 0x0000000000067805 */ /* 0x000fca000001ff00 */
[----:B------:R-:W0:Y:S02]  /*3830*/  F2F.F64.F32 R4, R4 ;  /* 0x0000000400047310 */ /* 0x000e240000201800 */
[----:B0-----:R0:W-:Y:S01]  /*3840*/  STG.E.128 desc[UR36][R16.64], R4 ;  /* 0x0000000410007986 */ /* 0x0011e2000c101d24 */
[----:B------:R-:W-:Y:S05]  /*3850*/  BRA `(.L_x_6350) ;  /* 0x0000000800507947 */ /* 0x000fea0003800000 */
.L_x_6358:
[----:B------:R-:W-:-:S13]  /*3860*/  ISETP.NE.AND P0, PT, R3, 0xf, PT ;  /* 0x0000000f0300780c */ /* 0x000fda0003f05270 */
[----:B------:R-:W-:Y:S05]  /*3870*/  @!P0 BRA `(.L_x_6360) ;  /* 0x0000000000ac8947 */ /* 0x000fea0003800000 */
[----:B------:R-:W-:-:S13]  /*3880*/  ISETP.NE.AND P0, PT, R3, 0x17, PT ;  /* 0x000000170300780c */ /* 0x000fda0003f05270 */
[----:B------:R-:W-:Y:S05]  /*3890*/  @!P0 BRA `(.L_x_6361) ;  /* 0x0000000000508947 */ /* 0x000fea0003800000 */
[----:B------:R-:W-:-:S13]  /*38a0*/  ISETP.NE.AND P0, PT, R3, 0x18, PT ;  /* 0x000000180300780c */ /* 0x000fda0003f05270 */
[----:B------:R-:W-:Y:S05]  /*38b0*/  @P0 BRA `(.L_x_6349) ;  /* 0x0000000400e00947 */ /* 0x000fea0003800000 */
[C---:B------:R-:W-:Y:S01]  /*38c0*/  LOP3.LUT R4, R2.reuse, 0x7fffffff, RZ, 0xc0, !PT ;  /* 0x7fffffff02047812 */ /* 0x040fe200078ec0ff */
[----:B------:R-:W-:Y:S01]  /*38d0*/  BSSY B0, `(.L_x_6362) ;  /* 0x000000d000007945 */ /* 0x000fe20003800000 */
        /* <DEDUP_REMOVED lines=12> */
.L_x_6363:
[----:B------:R-:W-:Y:S05]  /*39a0*/  BSYNC B0 ;  /* 0x0000000000007941 */ /* 0x000fea0003800000 */
.L_x_6362:
[----:B------:R-:W-:-:S05]  /*39b0*/  LOP3.LUT R5, R0, R5, RZ, 0xfc, !PT ;  /* 0x0000000500057212 */ /* 0x000fca00078efcff */
[----:B------:R0:W-:Y:S01]  /*39c0*/  STG.E.U8 desc[UR36][R16.64], R5 ;  /* 0x0000000510007986 */ /* 0x0001e2000c101124 */
[----:B------:R-:W-:Y:S05]  /*39d0*/  BRA `(.L_x_6350) ;  /* 0x0000000400f07947 */ /* 0x000fea0003800000 */
.L_x_6361:
[----:B------:R-:W-:Y:S01]  /*39e0*/  LOP3.LUT R4, R2, 0x7fffffff, RZ, 0xc0, !PT ;  /* 0x7fffffff02047812 */ /* 0x000fe200078ec0ff */
[----:B------:R-:W-:Y:S03]  /*39f0*/  BSSY B0, `(.L_x_6364) ;  /* 0x000000e000007945 */ /* 0x000fe60003800000 */
[----:B------:R-:W-:-:S13]  /*3a00*/  ISETP.GT.U32.AND P0, PT, R4, 0x477fffff, PT ;  /* 0x477fffff0400780c */ /* 0x000fda0003f04070 */
[----:B------:R-:W-:Y:S05]  /*3a10*/  @P0 BRA `(.L_x_6365) ;  /* 0x0000000000200947 */ /* 0x000fea0003800000 */
[----:B------:R-:W-:-:S13]  /*3a20*/  ISETP.GE.U32.AND P0, PT, R4, 0x38800000, PT ;  /* 0x388000000400780c */ /* 0x000fda0003f06070 */
[----:B------:R-:W-:-:S04]  /*3a30*/  @P0 SHF.R.U32.HI R0, RZ, 0x15, R2 ;  /* 0x00000015ff000819 */ /* 0x000fc80000011602 */
[----:B------:R-:W-:-:S04]  /*3a40*/  @P0 LOP3.LUT R3, R0, 0x1, RZ, 0xc0, !PT ;  /* 0x0000000100030812 */ /* 0x000fc800078ec0ff */
[----:B------:R-:W-:Y:S01]  /*3a50*/  @P0 IADD3 R0, R2, 0x80fffff, R3 ;  /* 0x080fffff02000810 */ /* 0x000fe20007ffe003 */
[----:B------:R-:W-:-:S03]  /*3a60*/  @!P0 FADD.FTZ R3, R4, 128 ;  /* 0x4300000004038421 */ /* 0x000fc60000010000 */
[----:B------:R-:W-:Y:S01]  /*3a70*/  @P0 SHF.R.U32.HI R0, RZ, 0x15, R0 ;  /* 0x00000015ff000819 */ /* 0x000fe20000011600 */
[----:B------:R-:W-:Y:S01]  /*3a80*/  @!P0 VIADD R0, R3, 0xbd000000 ;  /* 0xbd00000003008836 */ /* 0x000fe20000000000 */
[----:B------:R-:W-:Y:S06]  /*3a90*/  BRA `(.L_x_6366) ;  /* 0x00000000000c7947 */ /* 0x000fec0003800000 */
.L_x_6365:
[----:B------:R-:W-:Y:S01]  /*3aa0*/  IMAD.MOV.U32 R0, RZ, RZ, 0x7f ;  /* 0x0000007fff007424 */ /* 0x000fe200078e00ff */
[----:B------:R-:W-:-:S04]  /*3ab0*/  ISETP.GT.U32.AND P0, PT, R4, 0x7f800000, PT ;  /* 0x7f8000000400780c */ /* 0x000fc80003f04070 */
[----:B------:R-:W-:-:S09]  /*3ac0*/  SEL R0, R0, 0x7c, P0 ;  /* 0x0000007c00007807 */ /* 0x000fd20000000000 */
.L_x_6366:
[----:B------:R-:W-:Y:S05]  /*3ad0*/  BSYNC B0 ;  /* 0x0000000000007941 */ /* 0x000fea0003800000 */
.L_x_6364:
[----:B------:R-:W-:-:S04]  /*3ae0*/  LOP3.LUT R2, R2, 0x80000000, RZ, 0xc0, !PT ;  /* 0x8000000002027812 */ /* 0x000fc800078ec0ff */
[----:B------:R-:W-:-:S04]  /*3af0*/  SHF.R.U32.HI R3, RZ, 0x18, R2 ;  /* 0x00000018ff037819 */ /* 0x000fc80000011602 */
[----:B------:R-:W-:-:S05]  /*3b00*/  LOP3.LUT R3, R0, R3, RZ, 0xfc, !PT ;  /* 0x0000000300037212 */ /* 0x000fca00078efcff */
[----:B------:R0:W-:Y:S01]  /*3b10*/  STG.E.U8 desc[UR36][R16.64], R3 ;  /* 0x0000000310007986 */ /* 0x0001e2000c101124 */
[----:B------:R-:W-:Y:S05]  /*3b20*/  BRA `(.L_x_6350) ;  /* 0x00000004009c7947 */ /* 0x000fea0003800000 */
.L_x_6360:
[----:B------:R-:W-:-:S05]  /*3b30*/  F2FP.BF16.F32.PACK_AB R2, RZ, R2 ;  /* 0x00000002ff02723e */ /* 0x000fca00000010ff */
[----:B------:R0:W-:Y:S01]  /*3b40*/  STG.E.U16 desc[UR36][R16.64], R2 ;  /* 0x0000000210007986 */ /* 0x0001e2000c101524 */
[----:B------:R-:W-:Y:S05]  /*3b50*/  BRA `(.L_x_6350) ;  /* 0x0000000400907947 */ /* 0x000fea0003800000 */
.L_x_6357:
        /* <DEDUP_REMOVED lines=8> */
[----:B------:R-:W0:Y:S02]  /*3be0*/  F2I.FTZ.U32.TRUNC.NTZ R3, R2 ;  /* 0x0000000200037305 */ /* 0x000e24000021f000 */
[----:B0-----:R0:W-:Y:S01]  /*3bf0*/  STG.E.U16 desc[UR36][R16.64], R3 ;  /* 0x0000000310007986 */ /* 0x0011e2000c101524 */
[----:B------:R-:W-:Y:S05]  /*3c00*/  BRA `(.L_x_6350) ;  /* 0x0000000400647947 */ /* 0x000fea0003800000 */
.L_x_6369:
[----:B------:R-:W-:Y:S01]  /*3c10*/  LOP3.LUT R3, R2, 0x7fffffff, RZ, 0xc0, !PT ;  /* 0x7fffffff02037812 */ /* 0x000fe200078ec0ff */
[----:B------:R-:W-:Y:S01]  /*3c20*/  BSSY B0, `(.L_x_6370) ;  /* 0x0000013000007945 */ /* 0x000fe20003800000 */
[----:B------:R-:W-:Y:S02]  /*3c30*/  IMAD.MOV.U32 R8, RZ, RZ, 0x80 ;  /* 0x00000080ff087424 */ /* 0x000fe400078e00ff */
        /* <DEDUP_REMOVED lines=13> */
.L_x_6372:
[----:B------:R-:W-:-:S04]  /*3d10*/  LOP3.LUT R2, R2, 0x80000000, RZ, 0xc0, !PT ;  /* 0x8000000002027812 */ /* 0x000fc800078ec0ff */
[----:B------:R-:W-:-:S04]  /*3d20*/  SHF.R.U32.HI R3, RZ, 0x18, R2 ;  /* 0x00000018ff037819 */ /* 0x000fc80000011602 */
[----:B------:R-:W-:-:S04]  /*3d30*/  LOP3.LUT R0, R0, R3, RZ, 0xfc, !PT ;  /* 0x0000000300007212 */ /* 0x000fc800078efcff */
[----:B------:R-:W-:-:S07]  /*3d40*/  PRMT R8, R0, 0x7610, R8 ;  /* 0x0000761000087816 */ /* 0x000fce0000000008 */
.L_x_6371:
[----:B------:R-:W-:Y:S05]  /*3d50*/  BSYNC B0 ;  /* 0x0000000000007941 */ /* 0x000fea0003800000 */
.L_x_6370:
[----:B------:R0:W-:Y:S01]  /*3d60*/  STG.E.U8 desc[UR36][R16.64], R8 ;  /* 0x0000000810007986 */ /* 0x0001e2000c101124 */
[----:B------:R-:W-:Y:S05]  /*3d70*/  BRA `(.L_x_6350) ;  /* 0x0000000400087947 */ /* 0x000fea0003800000 */
.L_x_6368:
        /* <DEDUP_REMOVED lines=16> */
.L_x_6375:
[----:B------:R-:W-:-:S04]  /*3e80*/  LOP3.LUT R2, R2, 0x80000000, RZ, 0xc0, !PT ;  /* 0x8000000002027812 */ /* 0x000fc800078ec0ff */
[----:B------:R-:W-:-:S04]  /*3e90*/  SHF.R.U32.HI R3, RZ, 0x18, R2 ;  /* 0x00000018ff037819 */ /* 0x000fc80000011602 */
[----:B------:R-:W-:-:S04]  /*3ea0*/  LOP3.LUT R0, R0, R3, RZ, 0xfc, !PT ;  /* 0x0000000300007212 */ /* 0x000fc800078efcff */
[----:B------:R-:W-:-:S07]  /*3eb0*/  PRMT R8, R0, 0x7610, R8 ;  /* 0x0000761000087816 */ /* 0x000fce0000000008 */
.L_x_6374:
[----:B------:R-:W-:Y:S05]  /*3ec0*/  BSYNC B0 ;  /* 0x0000000000007941 */ /* 0x000fea0003800000 */
.L_x_6373:
[----:B------:R0:W-:Y:S01]  /*3ed0*/  STG.E.U8 desc[UR36][R16.64], R8 ;  /* 0x0000000810007986 */ /* 0x0001e2000c101124 */
[----:B------:R-:W-:Y:S05]  /*3ee0*/  BRA `(.L_x_6350) ;  /* 0x0000000000ac7947 */ /* 0x000fea0003800000 */
.L_x_6367:
[----:B------:R-:W-:-:S13]  /*3ef0*/  ISETP.NE.AND P0, PT, R3, 0x1c, PT ;  /* 0x0000001c0300780c */ /* 0x000fda0003f05270 */
[----:B------:R-:W-:Y:S05]  /*3f00*/  @!P0 BRA `(.L_x_6376) ;  /* 0x00000000009c8947 */ /* 0x000fea0003800000 */
[----:B------:R-:W-:-:S13]  /*3f10*/  ISETP.NE.AND P0, PT, R3, 0x1d, PT ;  /* 0x0000001d0300780c */ /* 0x000fda0003f05270 */
[----:B------:R-:W-:Y:S05]  /*3f20*/  @!P0 BRA `(.L_x_6377) ;  /* 0x0000000000888947 */ /* 0x000fea0003800000 */
[----:B------:R-:W-:-:S13]  /*3f30*/  ISETP.NE.AND P0, PT, R3, 0x2c, PT ;  /* 0x0000002c0300780c */ /* 0x000fda0003f05270 */
[----:B------:R-:W-:Y:S05]  /*3f40*/  @P0 BRA `(.L_x_6349) ;  /* 0x00000000003c0947 */ /* 0x000fea0003800000 */
        /* <DEDUP_REMOVED lines=15> */
.L_x_6349:
        /* <DEDUP_REMOVED lines=16> */
.L_x_6378:
[----:B------:R-:W-:Y:S05]  /*4140*/  BRA `(.L_x_6350) ;  /* 0x0000000000147947 */ /* 0x000fea0003800000 */
.L_x_6377:
[----:B------:R-:W0:Y:S02]  /*4150*/  F2I.U64.TRUNC R2, R2 ;  /* 0x0000000200027311 */ /* 0x000e24000020d800 */
[----:B0-----:R0:W-:Y:S01]  /*4160*/  STG.E.64 desc[UR36][R16.64], R2 ;  /* 0x0000000210007986 */ /* 0x0011e2000c101b24 */
[----:B------:R-:W-:Y:S05]  /*4170*/  BRA `(.L_x_6350) ;  /* 0x0000000000087947 */ /* 0x000fea0003800000 */
.L_x_6376:
[----:B------:R-:W0:Y:S02]  /*4180*/  F2I.FTZ.U32.TRUNC.NTZ R3, R2 ;  /* 0x0000000200037305 */ /* 0x000e24000021f000 */
[----:B0-----:R0:W-:Y:S02]  /*4190*/  STG.E desc[UR36][R16.64], R3 ;  /* 0x0000000310007986 */ /* 0x0011e4000c101924 */
.L_x_6350:
[----:B------:R-:W-:-:S04]  /*41a0*/  IMAD R18, R18, 0x200, R23 ;  /* 0x0000020012127824 */ /* 0x000fc800078e0217 */
[----:B------:R-:W-:-:S07]  /*41b0*/  VIADD R19, R18, 0x80 ;  /* 0x0000008012137836 */ /* 0x000fce0000000000 */
.L_x_6287:
[----:B------:R-:W-:Y:S05]  /*41c0*/  BSYNC B7 ;  /* 0x0000000000077941 */ /* 0x000fea0003800000 */
.L_x_6286:
        /* <DEDUP_REMOVED lines=358> */
.L_x_6381:
        /* <DEDUP_REMOVED lines=20> */
[----:B--2---:R4:W0:Y:S01]  /*5970*/  I2F.S16 R22, R2 ;  /* 0x0000000200167306 */ /* 0x0048220000101400 */
[----:B------:R-:W-:Y:S05]  /*5980*/  BRA `(.L_x_6388) ;  /* 0x0000000c00387947 */ /* 0x000fea0003800000 */
.L_x_6386:
[----:B------:R-:W2:Y:S02]  /*5990*/  LDG.E.U8 R2, desc[UR36][R2.64] ;  /* 0x0000002402027981 */ /* 0x000ea4000c1e1100 */
[----:B--2---:R-:W-:Y:S01]  /*59a0*/  I2FP.F32.U32 R22, R2 ;  /* 0x0000000200167245 */ /* 0x004fe20000201000 */
[----:B------:R-:W-:Y:S06]  /*59b0*/  BRA `(.L_x_6388) ;  /* 0x0000000c002c7947 */ /* 0x000fec0003800000 */
.L_x_6385:
[----:B------:R-:W-:-:S13]  /*59c0*/  ISETP.NE.AND P0, PT, R4, 0x2, PT ;  /* 0x000000020400780c */ /* 0x000fda0003f05270 */
[----:B------:R-:W-:Y:S05]  /*59d0*/  @!P0 BRA `(.L_x_6389) ;  /* 0x0000000000288947 */ /* 0x000fea0003800000 */
[----:B------:R-:W-:-:S13]  /*59e0*/  ISETP.NE.AND P0, PT, R4, 0x3, PT ;  /* 0x000000030400780c */ /* 0x000fda0003f05270 */
[----:B------:R-:W-:Y:S05]  /*59f0*/  @!P0 BRA `(.L_x_6390) ;  /* 0x0000000000148947 */ /* 0x000fea0003800000 */
[----:B------:R-:W-:-:S13]  /*5a00*/  ISETP.NE.AND P0, PT, R4, 0x4, PT ;  /* 0x000000040400780c */ /* 0x000fda0003f05270 */
[----:B------:R-:W-:Y:S05]  /*5a10*/  @P0 BRA `(.L_x_6387) ;  /* 0x0000000800b80947 */ /* 0x000fea0003800000 */
[----:B------:R-:W2:Y:S02]  /*5a20*/  LDG.E.64 R22, desc[UR36][R2.64] ;  /* 0x0000002402167981 */ /* 0x000ea4000c1e1b00 */
[----:B--2---:R2:W3:Y:S01]  /*5a30*/  I2F.S64 R22, R22 ;  /* 0x0000001600167312 */ /* 0x0044e20000301400 */
[----:B------:R-:W-:Y:S05]  /*5a40*/  BRA `(.L_x_6388) ;  /* 0x0000000c00087947 */ /* 0x000fea0003800000 */
.L_x_6390:
[----:B------:R-:W2:Y:S02]  /*5a50*/  LDG.E R2, desc[UR36][R2.64] ;  /* 0x0000002402027981 */ /* 0x000ea4000c1e1900 */
[----:B--2---:R-:W-:Y:S01]  /*5a60*/  I2FP.F32.S32 R22, R2 ;  /* 0x0000000200167245 */ /* 0x004fe20000201400 */
[----:B------:R-:W-:Y:S06]  /*5a70*/  BRA `(.L_x_6388) ;  /* 0x0000000800fc7947 */ /* 0x000fec0003800000 */
.L_x_6389:
[----:B------:R-:W2:Y:S02]  /*5a80*/  LDG.E.U16 R2, desc[UR36][R2.64] ;  /* 0x0000002402027981 */ /* 0x000ea4000c1e1500 */
[----:B--2---:R0:W1:Y:S01]  /*5a90*/  I2F.S16 R22, R2 ;  /* 0x0000000200167306 */ /* 0x0040620000101400 */
[----:B------:R-:W-:Y:S05]  /*5aa0*/  BRA `(.L_x_6388) ;  /* 0x0000000800f07947 */ /* 0x000fea0003800000 */
.L_x_6384:
        /* <DEDUP_REMOVED lines=8> */
.L_x_6392:
[----:B------:R-:W2:Y:S02]  /*5b30*/  LDG.E.U16 R2, desc[UR36][R2.64] ;  /* 0x0000002402027981 */ /* 0x000ea4000c1e1500 */
[----:B--2---:R-:W-:Y:S01]  /*5b40*/  HADD2.F32 R22, -RZ, R2.H0_H0 ;  /* 0x20000002ff167230 */ /* 0x004fe20000004100 */
[----:B------:R-:W-:Y:S06]  /*5b50*/  BRA `(.L_x_6388) ;  /* 0x0000000800c47947 */ /* 0x000fec0003800000 */
.L_x_6391:
        /* <DEDUP_REMOVED lines=8> */
.L_x_6394:
[----:B------:R-:W2:Y:S02]  /*5be0*/  LDG.E.U16 R2, desc[UR36][R2.64] ;  /* 0x0000002402027981 */ /* 0x000ea4000c1e1500 */
[----:B--2---:R-:W-:Y:S01]  /*5bf0*/  HADD2.F32 R22, -RZ, R2.H0_H0 ;  /* 0x20000002ff167230 */ /* 0x004fe20000004100 */
[----:B------:R-:W-:Y:S06]  /*5c00*/  BRA `(.L_x_6388) ;  /* 0x0000000800987947 */ /* 0x000fec0003800000 */
.L_x_6393:
[----:B------:R-:W2:Y:S01]  /*5c10*/  LDG.E.64 R2, desc[UR36][R2.64] ;  /* 0x0000002402027981 */ /* 0x000ea2000c1e1b00 */
[----:B------:R-:W-:Y:S01]  /*5c20*/  UMOV UR4, 0xf0000000 ;  /* 0xf000000000047882 */ /* 0x000fe20000000000 */
[----:B------:R-:W-:Y:S01]  /*5c30*/  UMOV UR5, 0x380fffff ;  /* 0x380fffff00057882 */ /* 0x000fe20000000000 */
[----:B--2---:R-:W0:Y:S01]  /*5c40*/  F2F.F32.F64 R22, R2 ;  /* 0x0000000200167310 */ /* 0x004e220000301000 */
[----:B------:R-:W-:-:S14]  /*5c50*/  DSETP.GEU.AND P0, PT, |R2|, UR4, PT ;  /* 0x0000000402007e2a */ /* 0x000fdc000bf0e200 */
[----:B0-----:R-:W-:Y:S01]  /*5c60*/  @!P0 FMUL R22, R22, 1.175494350822287508e-38 ;  /* 0x0080000016168820 */ /* 0x001fe20000400000 */
[----:B------:R-:W-:Y:S06]  /*5c70*/  BRA `(.L_x_6388) ;  /* 0x00000008007c7947 */ /* 0x000fec0003800000 */
.L_x_6383:
        /* <DEDUP_REMOVED lines=12> */
.L_x_6397:
[----:B------:R-:W2:Y:S01]  /*5d40*/  LDG.E.64 R2, desc[UR36][R2.64] ;  /* 0x0000002402027981 */ /* 0x000ea2000c1e1b00 */
[----:B------:R-:W-:Y:S01]  /*5d50*/  UMOV UR4, 0xf0000000 ;  /* 0xf000000000047882 */ /* 0x000fe20000000000 */
[----:B------:R-:W-:Y:S01]  /*5d60*/  UMOV UR5, 0x380fffff ;  /* 0x380fffff00057882 */ /* 0x000fe20000000000 */
[----:B--2---:R-:W0:Y:S01]  /*5d70*/  F2F.F32.F64 R22, R2 ;  /* 0x0000000200167310 */ /* 0x004e220000301000 */
[----:B------:R-:W-:-:S14]  /*5d80*/  DSETP.GEU.AND P0, PT, |R2|, UR4, PT ;  /* 0x0000000402007e2a */ /* 0x000fdc000bf0e200 */
[----:B0-----:R-:W-:Y:S01]  /*5d90*/  @!P0 FMUL R22, R22, 1.175494350822287508e-38 ;  /* 0x0080000016168820 */ /* 0x001fe20000400000 */
[----:B------:R-:W-:Y:S06]  /*5da0*/  BRA `(.L_x_6388) ;  /* 0x0000000800307947 */ /* 0x000fec0003800000 */
.L_x_6396:
        /* <DEDUP_REMOVED lines=26> */
.L_x_6399:
        /* <DEDUP_REMOVED lines=13> */
.L_x_6398:
[----:B------:R-:W2:Y:S02]  /*6020*/  LDG.E.U16 R2, desc[UR36][R2.64] ;  /* 0x0000002402027981 */ /* 0x000ea4000c1e1500 */
[----:B--2---:R-:W-:Y:S01]  /*6030*/  IMAD.U32 R22, R2, 0x10000, RZ ;  /* 0x0001000002167824 */ /* 0x004fe200078e00ff */
[----:B------:R-:W-:Y:S06]  /*6040*/  BRA `(.L_x_6388) ;  /* 0x0000000400887947 */ /* 0x000fec0003800000 */
.L_x_6395:
        /* <DEDUP_REMOVED lines=11> */
.L_x_6402:
        /* <DEDUP_REMOVED lines=20> */
.L_x_6404:
[----:B------:R-:W-:Y:S05]  /*6240*/  BSYNC B0 ;  /* 0x0000000000007941 */ /* 0x000fea0003800000 */
.L_x_6403:
[----:B------:R-:W-:Y:S01]  /*6250*/  IMAD.SHL.U32 R2, R2, 0x100000, RZ ;  /* 0x0010000002027824 */ /* 0x000fe200078e00ff */
[----:B------:R-:W-:-:S04]  /*6260*/  LEA R3, R0, 0x3b800000, 0x17 ;  /* 0x3b80000000037811 */ /* 0x000fc800078eb8ff */
[----:B------:R-:W-:Y:S01]  /*6270*/  LOP3.LUT R22, R3, R2, R22, 0xfe, !PT ;  /* 0x0000000203167212 */ /* 0x000fe200078efe16 */
[----:B------:R-:W-:Y:S06]  /*6280*/  BRA `(.L_x_6388) ;  /* 0x0000000000f87947 */ /* 0x000fec0003800000 */
.L_x_6401:
        /* <DEDUP_REMOVED lines=20> */
.L_x_6406:
[----:B------:R-:W-:Y:S05]  /*63d0*/  BSYNC B0 ;  /* 0x0000000000007941 */ /* 0x000fea0003800000 */
.L_x_6405:
[----:B------:R-:W-:Y:S01]  /*63e0*/  IMAD.SHL.U32 R2, R2, 0x200000, RZ ;  /* 0x0020000002027824 */ /* 0x000fe200078e00ff */
[----:B------:R-:W-:-:S04]  /*63f0*/  LEA R3, R0, 0x37800000, 0x17 ;  /* 0x3780000000037811 */ /* 0x000fc800078eb8ff */
[----:B------:R-:W-:Y:S01]  /*6400*/  LOP3.LUT R22, R3, R2, R22, 0xfe, !PT ;  /* 0x0000000203167212 */ /* 0x000fe200078efe16 */
[----:B------:R-:W-:Y:S06]  /*6410*/  BRA `(.L_x_6388) ;  /* 0x0000000000947947 */ /* 0x000fec0003800000 */
.L_x_6400:
        /* <DEDUP_REMOVED lines=14> */
.L_x_6387:
        /* <DEDUP_REMOVED lines=16> */
.L_x_6409:
[----:B------:R-:W-:Y:S01]  /*6600*/  IMAD.MOV.U32 R22, RZ, RZ, RZ ;  /* 0x000000ffff167224 */ /* 0x000fe200078e00ff */
[----:B------:R-:W-:Y:S06]  /*6610*/  BRA `(.L_x_6388) ;  /* 0x0000000000147947 */ /* 0x000fec0003800000 */
.L_x_6408:
[----:B------:R-:W2:Y:S02]  /*6620*/  LDG.E.64 R22, desc[UR36][R2.64] ;  /* 0x0000002402167981 */ /* 0x000ea4000c1e1b00 */
[----:B--2---:R0:W1:Y:S01]  /*6630*/  I2F.U64 R22, R22 ;  /* 0x0000001600167312 */ /* 0x0040620000301000 */
[----:B------:R-:W-:Y:S05]  /*6640*/  BRA `(.L_x_6388) ;  /* 0x0000000000087947 */ /* 0x000fea0003800000 */
.L_x_6407:
[----:B------:R-:W2:Y:S02]  /*6650*/  LDG.E R2, desc[UR36][R2.64] ;  /* 0x0000002402027981 */ /* 0x000ea4000c1e1900 */
[----:B--2---:R-:W-:-:S07]  /*6660*/  I2FP.F32.U32 R22, R2 ;  /* 0x0000000200167245 */ /* 0x004fce0000201000 */
.L_x_6388:
[----:B------:R-:W-:Y:S05]  /*6670*/  BSYNC B6 ;  /* 0x0000000000067941 */ /* 0x000fea0003800000 */
.L_x_6382:
[----:B------:R-:W2:Y:S01]  /*6680*/  LDC.U8 R4, c[0x0][0x493] ;  /* 0x000124c0ff047b82 */ /* 0x000ea20000000000 */
[----:B------:R-:W-:Y:S01]  /*6690*/  ULDC.64 UR4, c[0x0][0x488] ;  /* 0x0001220000047ab9 */ /* 0x000fe20000000a00 */
[----:B------:R-:W-:Y:S01]  /*66a0*/  BSSY B6, `(.L_x_6410) ;  /* 0x00000df000067945 */ /* 0x000fe20003800000 */
[----:B0---4-:R-:W-:-:S05]  /*66b0*/  IADD3 R2, P0, R18, UR4, RZ ;  /* 0x0000000412027c10 */ /* 0x011fca000ff1e0ff */
        /* <DEDUP_REMOVED lines=13> */
[----:B--2---:R-:W4:Y:S01]  /*6790*/  I2F.S16 R0, R0 ;  /* 0x0000000000007306 */ /* 0x004f220000101400 */
[----:B------:R-:W-:Y:S05]  /*67a0*/  BRA `(.L_x_6416) ;  /* 0x0000000c00387947 */ /* 0x000fea0003800000 */
.L_x_6414:
[----:B------:R-:W2:Y:S02]  /*67b0*/  LDG.E.U8 R0, desc[UR36][R2.64] ;  /* 0x0000002402007981 */ /* 0x000ea4000c1e1100 */
[----:B--2---:R-:W-:Y:S01]  /*67c0*/  I2FP.F32.U32 R0, R0 ;  /* 0x0000000000007245 */ /* 0x004fe20000201000 */
[----:B------:R-:W-:Y:S06]  /*67d0*/  BRA `(.L_x_6416) ;  /* 0x0000000c002c7947 */ /* 0x000fec0003800000 */
.L_x_6413:
[----:B------:R-:W-:-:S13]  /*67e0*/  ISETP.NE.AND P0, PT, R0, 0x2, PT ;  /* 0x000000020000780c */ /* 0x000fda0003f05270 */
[----:B------:R-:W-:Y:S05]  /*67f0*/  @!P0 BRA `(.L_x_6417) ;  /* 0x0000000000288947 */ /* 0x000fea0003800000 */
[----:B------:R-:W-:-:S13]  /*6800*/  ISETP.NE.AND P0, PT, R0, 0x3, PT ;  /* 0x000000030000780c */ /* 0x000fda0003f05270 */
[----:B------:R-:W-:Y:S05]  /*6810*/  @!P0 BRA `(.L_x_6418) ;  /* 0x0000000000148947 */ /* 0x000fea0003800000 */
[----:B------:R-:W-:-:S13]  /*6820*/  ISETP.NE.AND P0, PT, R0, 0x4, PT ;  /* 0x000000040000780c */ /* 0x000fda0003f05270 */
[----:B------:R-:W-:Y:S05]  /*6830*/  @P0 BRA `(.L_x_6415) ;  /* 0x0000000800b80947 */ /* 0x000fea0003800000 */
[----:B------:R-:W2:Y:S02]  /*6840*/  LDG.E.64 R2, desc[UR36][R2.64] ;  /* 0x0000002402027981 */ /* 0x000ea4000c1e1b00 */
[----:B--2---:R0:W2:Y:S01]  /*6850*/  I2F.S64 R0, R2 ;  /* 0x0000000200007312 */ /* 0x0040a20000301400 */
[----:B------:R-:W-:Y:S05]  /*6860*/  BRA `(.L_x_6416) ;  /* 0x0000000c00087947 */ /* 0x000fea0003800000 */
.L_x_6418:
[----:B------:R-:W2:Y:S02]  /*6870*/  LDG.E R0, desc[UR36][R2.64] ;  /* 0x0000002402007981 */ /* 0x000ea4000c1e1900 */
[----:B--2---:R-:W-:Y:S01]  /*6880*/  I2FP.F32.S32 R0, R0 ;  /* 0x0000000000007245 */ /* 0x004fe20000201400 */
[----:B------:R-:W-:Y:S06]  /*6890*/  BRA `(.L_x_6416) ;  /* 0x0000000800fc7947 */ /* 0x000fec0003800000 */
.L_x_6417:
[----:B------:R-:W2:Y:S02]  /*68a0*/  LDG.E.U16 R0, desc[UR36][R2.64] ;  /* 0x0000002402007981 */ /* 0x000ea4000c1e1500 */
[----:B--2---:R-:W0:Y:S01]  /*68b0*/  I2F.S16 R0, R0 ;  /* 0x0000000000007306 */ /* 0x004e220000101400 */
[----:B------:R-:W-:Y:S05]  /*68c0*/  BRA `(.L_x_6416) ;  /* 0x0000000800f07947 */ /* 0x000fea0003800000 */
.L_x_6412:
        /* <DEDUP_REMOVED lines=8> */
.L_x_6420:
[----:B------:R-:W2:Y:S02]  /*6950*/  LDG.E.U16 R0, desc[UR36][R2.64] ;  /* 0x0000002402007981 */ /* 0x000ea4000c1e1500 */
[----:B--2---:R-:W-:Y:S01]  /*6960*/  HADD2.F32 R0, -RZ, R0.H0_H0 ;  /* 0x20000000ff007230 */ /* 0x004fe20000004100 */
[----:B------:R-:W-:Y:S06]  /*6970*/  BRA `(.L_x_6416) ;  /* 0x0000000800c47947 */ /* 0x000fec0003800000 */
.L_x_6419:
        /* <DEDUP_REMOVED lines=8> */
.L_x_6422:
[----:B------:R-:W2:Y:S02]  /*6a00*/  LDG.E.U16 R0, desc[UR36][R2.64] ;  /* 0x0000002402007981 */ /* 0x000ea4000c1e1500 */
[----:B--2---:R-:W-:Y:S01]  /*6a10*/  HADD2.F32 R0, -RZ, R0.H0_H0 ;  /* 0x20000000ff007230 */ /* 0x004fe20000004100 */
[----:B------:R-:W-:Y:S06]  /*6a20*/  BRA `(.L_x_6416) ;  /* 0x0000000800987947 */ /* 0x000fec0003800000 */
.L_x_6421:
[----:B------:R-:W2:Y:S01]  /*6a30*/  LDG.E.64 R2, desc[UR36][R2.64] ;  /* 0x0000002402027981 */ /* 0x000ea2000c1e1b00 */
[----:B------:R-:W-:Y:S01]  /*6a40*/  UMOV UR4, 0xf0000000 ;  /* 0xf000000000047882 */ /* 0x000fe20000000000 */
[----:B------:R-:W-:Y:S01]  /*6a50*/  UMOV UR5, 0x380fffff ;  /* 0x380fffff00057882 */ /* 0x000fe20000000000 */
[----:B--2---:R-:W0:Y:S01]  /*6a60*/  F2F.F32.F64 R0, R2 ;  /* 0x0000000200007310 */ /* 0x004e220000301000 */
[----:B------:R-:W-:-:S14]  /*6a70*/  DSETP.GEU.AND P0, PT, |R2|, UR4, PT ;  /* 0x0000000402007e2a */ /* 0x000fdc000bf0e200 */
[----:B0-----:R-:W-:Y:S01]  /*6a80*/  @!P0 FMUL R0, R0, 1.175494350822287508e-38 ;  /* 0x0080000000008820 */ /* 0x001fe20000400000 */
[----:B------:R-:W-:Y:S06]  /*6a90*/  BRA `(.L_x_6416) ;  /* 0x00000008007c7947 */ /* 0x000fec0003800000 */
.L_x_6411:
        /* <DEDUP_REMOVED lines=12> */
.L_x_6425:
[----:B------:R-:W2:Y:S01]  /*6b60*/  LDG.E.64 R2, desc[UR36][R2.64] ;  /* 0x0000002402027981 */ /* 0x000ea2000c1e1b00 */
[----:B------:R-:W-:Y:S01]  /*6b70*/  UMOV UR4, 0xf0000000 ;  /* 0xf000000000047882 */ /* 0x000fe20000000000 */
[----:B------:R-:W-:Y:S01]  /*6b80*/  UMOV UR5, 0x380fffff ;  /* 0x380fffff00057882 */ /* 0x000fe20000000000 */
[----:B--2---:R-:W0:Y:S01]  /*6b90*/  F2F.F32.F64 R0, R2 ;  /* 0x0000000200007310 */ /* 0x004e220000301000 */
[----:B------:R-:W-:-:S14]  /*6ba0*/  DSETP.GEU.AND P0, PT, |R2|, UR4, PT ;  /* 0x0000000402007e2a */ /* 0x000fdc000bf0e200 */
[----:B0-----:R-:W-:Y:S01]  /*6bb0*/  @!P0 FMUL R0, R0, 1.175494350822287508e-38 ;  /* 0x0080000000008820 */ /* 0x001fe20000400000 */
[----:B------:R-:W-:Y:S06]  /*6bc0*/  BRA `(.L_x_6416) ;  /* 0x0000000800307947 */ /* 0x000fec0003800000 */
.L_x_6424:
        /* <DEDUP_REMOVED lines=26> */
.L_x_6427:
        /* <DEDUP_REMOVED lines=13> */
.L_x_6426:
[----:B------:R-:W2:Y:S02]  /*6e40*/  LDG.E.U16 R0, desc[UR36][R2.64] ;  /* 0x0000002402007981 */ /* 0x000ea4000c1e1500 */
[----:B--2---:R-:W-:Y:S01]  /*6e50*/  IMAD.U32 R0, R0, 0x10000, RZ ;  /* 0x0001000000007824 */ /* 0x004fe200078e00ff */
[----:B------:R-:W-:Y:S06]  /*6e60*/  BRA `(.L_x_6416) ;  /* 0x0000000400887947 */ /* 0x000fec0003800000 */
.L_x_6423:
        /* <DEDUP_REMOVED lines=11> */
.L_x_6430:
        /* <DEDUP_REMOVED lines=20> */
.L_x_6432:
[----:B------:R-:W-:Y:S05]  /*7060*/  BSYNC B0 ;  /* 0x0000000000007941 */ /* 0x000fea0003800000 */
.L_x_6431:
[----:B------:R-:W-:Y:S01]  /*7070*/  LEA R3, R0, 0x3b800000, 0x17 ;  /* 0x3b80000000037811 */ /* 0x000fe200078eb8ff */
[----:B------:R-:W-:-:S05]  /*7080*/  IMAD.SHL.U32 R0, R2, 0x100000, RZ ;  /* 0x0010000002007824 */ /* 0x000fca00078e00ff */
[----:B------:R-:W-:Y:S01]  /*7090*/  LOP3.LUT R0, R3, R0, R4, 0xfe, !PT ;  /* 0x0000000003007212 */ /* 0x000fe200078efe04 */
[----:B------:R-:W-:Y:S06]  /*70a0*/  BRA `(.L_x_6416) ;  /* 0x0000000000f87947 */ /* 0x000fec0003800000 */
.L_x_6429:
        /* <DEDUP_REMOVED lines=20> */
.L_x_6434:
[----:B------:R-:W-:Y:S05]  /*71f0*/  BSYNC B0 ;  /* 0x0000000000007941 */ /* 0x000fea0003800000 */
.L_x_6433:
[----:B------:R-:W-:Y:S01]  /*7200*/  LEA R3, R0, 0x37800000, 0x17 ;  /* 0x3780000000037811 */ /* 0x000fe200078eb8ff */
[----:B------:R-:W-:-:S05]  /*7210*/  IMAD.SHL.U32 R0, R2, 0x200000, RZ ;  /* 0x0020000002007824 */ /* 0x000fca00078e00ff */
[----:B------:R-:W-:Y:S01]  /*7220*/  LOP3.LUT R0, R3, R0, R4, 0xfe, !PT ;  /* 0x0000000003007212 */ /* 0x000fe200078efe04 */
[----:B------:R-:W-:Y:S06]  /*7230*/  BRA `(.L_x_6416) ;  /* 0x0000000000947947 */ /* 0x000fec0003800000 */
.L_x_6428:
        /* <DEDUP_REMOVED lines=14> */
.L_x_6415:
        /* <DEDUP_REMOVED lines=15> */
[----:B01-3-5:R-:W-:Y:S05]  /*7410*/  CALL.ABS.NOINC R2 ;  /* 0x0000000002007343 */ /* 0x02bfea0003c00000 */
.L_x_6437:
[----:B------:R-:W-:Y:S01]  /*7420*/  IMAD.MOV.U32 R0, RZ, RZ, RZ ;  /* 0x000000ffff007224 */ /* 0x000fe200078e00ff */
[----:B------:R-:W-:Y:S06]  /*7430*/  BRA `(.L_x_6416) ;  /* 0x0000000000147947 */ /* 0x000fec0003800000 */
.L_x_6436:
[----:B------:R-:W2:Y:S02]  /*7440*/  LDG.E.64 R2, desc[UR36][R2.64] ;  /* 0x0000002402027981 */ /* 0x000ea4000c1e1b00 */
[----:B--2---:R0:W2:Y:S01]  /*7450*/  I2F.U64 R0, R2 ;  /* 0x0000000200007312 */ /* 0x0040a20000301000 */
[----:B------:R-:W-:Y:S05]  /*7460*/  BRA `(.L_x_6416) ;  /* 0x0000000000087947 */ /* 0x000fea0003800000 */
.L_x_6435:
[----:B------:R-:W2:Y:S02]  /*7470*/  LDG.E R0, desc[UR36][R2.64] ;  /* 0x0000002402007981 */ /* 0x000ea4000c1e1900 */
[----:B--2---:R-:W-:-:S07]  /*7480*/  I2FP.F32.U32 R0, R0 ;  /* 0x0000000000007245 */ /* 0x004fce0000201000 */
.L_x_6416:
[----:B------:R-:W-:Y:S05]  /*7490*/  BSYNC B6 ;  /* 0x0000000000067941 */ /* 0x000fea0003800000 */
.L_x_6410:
[----:B------:R-:W0:Y:S01]  /*74a0*/  LDC.U8 R4, c[0x0][0x491] ;  /* 0x00012440ff047b82 */ /* 0x000e220000000000 */
[----:B-1-3-5:R-:W-:Y:S01]  /*74b0*/  FSETP.NEU.FTZ.AND P0, PT, R22, RZ, PT ;  /* 0x000000ff1600720b */ /* 0x02afe20003f1d000 */
[----:B0-2-4-:R-:W-:-:S12]  /*74c0*/  IMAD.MOV.U32 R2, RZ, RZ, R0 ;  /* 0x000000ffff027224 */ /* 0x015fd800078e0000 */
        /* <DEDUP_REMOVED lines=15> */
.L_x_6441:
[----:B------:R-:W0:Y:S02]  /*75c0*/  F2I.S64.TRUNC R2, R2 ;  /* 0x0000000200027311 */ /* 0x000e24000020d900 */
[----:B0-----:R-:W-:-:S05]  /*75d0*/  IMAD.MOV.U32 R5, RZ, RZ, R2 ;  /* 0x000000ffff057224 */ /* 0x001fca00078e0002 */
[----:B------:R0:W-:Y:S01]  /*75e0*/  STG.E.U8 desc[UR36][R16.64], R5 ;  /* 0x0000000510007986 */ /* 0x0001e2000c101124 */
[----:B------:R-:W-:Y:S05]  /*75f0*/  BRA `(.L_x_6443) ;  /* 0x0000000c00407947 */ /* 0x000fea0003800000 */
.L_x_6440:
        /* <DEDUP_REMOVED lines=9> */
.L_x_6445:
[----:B------:R-:W0:Y:S02]  /*7690*/  F2I.FTZ.TRUNC.NTZ R3, R2 ;  /* 0x0000000200037305 */ /* 0x000e24000021f100 */
[----:B0-----:R0:W-:Y:S01]  /*76a0*/  STG.E desc[UR36][R16.64], R3 ;  /* 0x0000000310007986 */ /* 0x0011e2000c101924 */
[----:B------:R-:W-:Y:S05]  /*76b0*/  BRA `(.L_x_6443) ;  /* 0x0000000c00107947 */ /* 0x000fea0003800000 */
.L_x_6444:
[----:B------:R-:W0:Y:S02]  /*76c0*/  F2I.FTZ.TRUNC.NTZ R3, R2 ;  /* 0x0000000200037305 */ /* 0x000e24000021f100 */
[----:B0-----:R0:W-:Y:S01]  /*76d0*/  STG.E.U16 desc[UR36][R16.64], R3 ;  /* 0x0000000310007986 */ /* 0x0011e2000c101524 */
[----:B------:R-:W-:Y:S05]  /*76e0*/  BRA `(.L_x_6443) ;  /* 0x0000000c00047947 */ /* 0x000fea0003800000 */
.L_x_6439:
        /* <DEDUP_REMOVED lines=8> */
.L_x_6447:
[----:B------:R-:W-:-:S05]  /*7770*/  F2FP.F16.F32.PACK_AB R2, RZ, R2 ;  /* 0x00000002ff02723e */ /* 0x000fca00000000ff */
[----:B------:R0:W-:Y:S01]  /*7780*/  STG.E.U16 desc[UR36][R16.64], R2 ;  /* 0x0000000210007986 */ /* 0x0001e2000c101524 */
[----:B------:R-:W-:Y:S05]  /*7790*/  BRA `(.L_x_6443) ;  /* 0x0000000800d87947 */ /* 0x000fea0003800000 */
.L_x_6446:
        /* <DEDUP_REMOVED lines=9> */
.L_x_6449:
[----:B------:R-:W-:-:S04]  /*7830*/  F2FP.F16.F32.PACK_AB R3, RZ, R2 ;  /* 0x00000002ff03723e */ /* 0x000fc800000000ff */
[----:B------:R-:W-:-:S05]  /*7840*/  PRMT R3, R3, 0x5410, RZ ;  /* 0x0000541003037816 */ /* 0x000fca00000000ff */
[----:B------:R0:W-:Y:S01]  /*7850*/  STG.E desc[UR36][R16.64], R3 ;  /* 0x0000000310007986 */ /* 0x0001e2000c101924 */
[----:B------:R-:W-:Y:S05]  /*7860*/  BRA `(.L_x_6443) ;  /* 0x0000000800a47947 */ /* 0x000fea0003800000 */
.L_x_6448:
[----:B------:R-:W-:-:S06]  /*7870*/  FMUL.FTZ R2, R2, 1 ;  /* 0x3f80000002027820 */ /* 0x000fcc0000410000 */
[----:B------:R-:W0:Y:S02]  /*7880*/  F2F.F64.F32 R2, R2 ;  /* 0x0000000200027310 */ /* 0x000e240000201800 */
[----:B0-----:R0:W-:Y:S01]  /*7890*/  STG.E.64 desc[UR36][R16.64], R2 ;  /* 0x0000000210007986 */ /* 0x0011e2000c101b24 */
[----:B------:R-:W-:Y:S05]  /*78a0*/  BRA `(.L_x_6443) ;  /* 0x0000000800947947 */ /* 0x000fea0003800000 */
.L_x_6438:
        /* <DEDUP_REMOVED lines=12> */
.L_x_6452:
[----:B------:R-:W-:Y:S01]  /*7970*/  FMUL.FTZ R4, R2, 1 ;  /* 0x3f80000002047820 */ /* 0x000fe20000410000 */
[----:B------:R-:W-:-:S05]  /*7980*/  CS2R R6, SRZ ;  /* 0x0000000000067805 */ /* 0x000fca000001ff00 */
[----:B------:R-:W0:Y:S02]  /*7990*/  F2F.F64.F32 R4, R4 ;  /* 0x0000000400047310 */ /* 0x000e240000201800 */
[----:B0-----:R0:W-:Y:S01]  /*79a0*/  STG.E.128 desc[UR36][R16.64], R4 ;  /* 0x0000000410007986 */ /* 0x0011e2000c101d24 */
[----:B------:R-:W-:Y:S05]  /*79b0*/  BRA `(.L_x_6443) ;  /* 0x0000000800507947 */ /* 0x000fea0003800000 */
.L_x_6451:
        /* <DEDUP_REMOVED lines=20> */
.L_x_6456:
[----:B------:R-:W-:Y:S05]  /*7b00*/  BSYNC B0 ;  /* 0x0000000000007941 */ /* 0x000fea0003800000 */
.L_x_6455:
[----:B------:R-:W-:-:S05]  /*7b10*/  LOP3.LUT R5, R0, R5, RZ, 0xfc, !PT ;  /* 0x0000000500057212 */ /* 0x000fca00078efcff */
[----:B------:R0:W-:Y:S01]  /*7b20*/  STG.E.U8 desc[UR36][R16.64], R5 ;  /* 0x0000000510007986 */ /* 0x0001e2000c101124 */
[----:B------:R-:W-:Y:S05]  /*7b30*/  BRA `(.L_x_6443) ;  /* 0x0000000400f07947 */ /* 0x000fea0003800000 */
.L_x_6454:
        /* <DEDUP_REMOVED lines=12> */
.L_x_6458:
[----:B------:R-:W-:Y:S01]  /*7c00*/  IMAD.MOV.U32 R0, RZ, RZ, 0x7f ;  /* 0x0000007fff007424 */ /* 0x000fe200078e00ff */
[----:B------:R-:W-:-:S04]  /*7c10*/  ISETP.GT.U32.AND P0, PT, R4, 0x7f800000, PT ;  /* 0x7f8000000400780c */ /* 0x000fc80003f04070 */
[----:B------:R-:W-:-:S09]  /*7c20*/  SEL R0, R0, 0x7c, P0 ;  /* 0x0000007c00007807 */ /* 0x000fd20000000000 */
.L_x_6459:
[----:B------:R-:W-:Y:S05]  /*7c30*/  BSYNC B0 ;  /* 0x0000000000007941 */ /* 0x000fea0003800000 */
.L_x_6457:
[----:B------:R-:W-:-:S04]  /*7c40*/  LOP3.LUT R2, R2, 0x80000000, RZ, 0xc0, !PT ;  /* 0x8000000002027812 */ /* 0x000fc800078ec0ff */
[----:B------:R-:W-:-:S04]  /*7c50*/  SHF.R.U32.HI R3, RZ, 0x18, R2 ;  /* 0x00000018ff037819 */ /* 0x000fc80000011602 */
[----:B------:R-:W-:-:S05]  /*7c60*/  LOP3.LUT R3, R0, R3, RZ, 0xfc, !PT ;  /* 0x0000000300037212 */ /* 0x000fca00078efcff */
[----:B------:R0:W-:Y:S01]  /*7c70*/  STG.E.U8 desc[UR36][R16.64], R3 ;  /* 0x0000000310007986 */ /* 0x0001e2000c101124 */
[----:B------:R-:W-:Y:S05]  /*7c80*/  BRA `(.L_x_6443) ;  /* 0x00000004009c7947 */ /* 0x000fea0003800000 */
.L_x_6453:
[----:B------:R-:W-:-:S05]  /*7c90*/  F2FP.BF16.F32.PACK_AB R2, RZ, R2 ;  /* 0x00000002ff02723e */ /* 0x000fca00000010ff */
[----:B------:R0:W-:Y:S01]  /*7ca0*/  STG.E.U16 desc[UR36][R16.64], R2 ;  /* 0x0000000210007986 */ /* 0x0001e2000c101524 */
[----:B------:R-:W-:Y:S05]  /*7cb0*/  BRA `(.L_x_6443) ;  /* 0x0000000400907947 */ /* 0x000fea0003800000 */
.L_x_6450:
        /* <DEDUP_REMOVED lines=11> */
.L_x_6462:
        /* <DEDUP_REMOVED lines=16> */
.L_x_6465:
[----:B------:R-:W-:-:S04]  /*7e70*/  LOP3.LUT R2, R2, 0x80000000, RZ, 0xc0, !PT ;  /* 0x8000000002027812 */ /* 0x000fc800078ec0ff */
[----:B------:R-:W-:-:S04]  /*7e80*/  SHF.R.U32.HI R3, RZ, 0x18, R2 ;  /* 0x00000018ff037819 */ /* 0x000fc80000011602 */
[----:B------:R-:W-:-:S04]  /*7e90*/  LOP3.LUT R0, R0, R3, RZ, 0xfc, !PT ;  /* 0x0000000300007212 */ /* 0x000fc800078efcff */
[----:B------:R-:W-:-:S07]  /*7ea0*/  PRMT R8, R0, 0x7610, R8 ;  /* 0x0000761000087816 */ /* 0x000fce0000000008 */
.L_x_6464:
[----:B------:R-:W-:Y:S05]  /*7eb0*/  BSYNC B0 ;  /* 0x0000000000007941 */ /* 0x000fea0003800000 */
.L_x_6463:
[----:B------:R3:W-:Y:S01]  /*7ec0*/  STG.E.U8 desc[UR36][R16.64], R8 ;  /* 0x0000000810007986 */ /* 0x0007e2000c101124 */
[----:B------:R-:W-:Y:S05]  /*7ed0*/  BRA `(.L_x_6443) ;  /* 0x0000000400087947 */ /* 0x000fea0003800000 */
.L_x_6461:
        /* <DEDUP_REMOVED lines=16> */
.L_x_6468:
[----:B------:R-:W-:-:S04]  /*7fe0*/  LOP3.LUT R2, R2, 0x80000000, RZ, 0xc0, !PT ;  /* 0x8000000002027812 */ /* 0x000fc800078ec0ff */
[----:B------:R-:W-:-:S04]  /*7ff0*/  SHF.R.U32.HI R3, RZ, 0x18, R2 ;  /* 0x00000018ff037819 */ /* 0x000fc80000011602 */
[----:B------:R-:W-:-:S04]  /*8000*/  LOP3.LUT R0, R0, R3, RZ, 0xfc, !PT ;  /* 0x0000000300007212 */ /* 0x000fc800078efcff */
[----:B------:R-:W-:-:S07]  /*8010*/  PRMT R8, R0, 0x7610, R8 ;  /* 0x0000761000087816 */ /* 0x000fce0000000008 */
.L_x_6467:
[----:B------:R-:W-:Y:S05]  /*8020*/  BSYNC B0 ;  /* 0x0000000000007941 */ /* 0x000fea0003800000 */
.L_x_6466:
[----:B------:R0:W-:Y:S01]  /*8030*/  STG.E.U8 desc[UR36][R16.64], R8 ;  /* 0x0000000810007986 */ /* 0x0001e2000c101124 */
[----:B------:R-:W-:Y:S05]  /*8040*/  BRA `(.L_x_6443) ;  /* 0x0000000000ac7947 */ /* 0x000fea0003800000 */
.L_x_6460:
        /* <DEDUP_REMOVED lines=21> */
.L_x_6442:
        /* <DEDUP_REMOVED lines=16> */
.L_x_6471:
[----:B------:R-:W-:Y:S05]  /*82a0*/  BRA `(.L_x_6443) ;  /* 0x0000000000147947 */ /* 0x000fea0003800000 */
.L_x_6470:
[----:B------:R-:W0:Y:S02]  /*82b0*/  F2I.U64.TRUNC R2, R2 ;  /* 0x0000000200027311 */ /* 0x000e24000020d800 */
[----:B0-----:R2:W-:Y:S01]  /*82c0*/  STG.E.64 desc[UR36][R16.64], R2 ;  /* 0x0000000210007986 */ /* 0x0015e2000c101b24 */
[----:B------:R-:W-:Y:S05]  /*82d0*/  BRA `(.L_x_6443) ;  /* 0x0000000000087947 */ /* 0x000fea0003800000 */
.L_x_6469:
[----:B------:R-:W0:Y:S02]  /*82e0*/  F2I.FTZ.U32.TRUNC.NTZ R3, R2 ;  /* 0x0000000200037305 */ /* 0x000e24000021f000 */
[----:B0-----:R0:W-:Y:S02]  /*82f0*/  STG.E desc[UR36][R16.64], R3 ;  /* 0x0000000310007986 */ /* 0x0011e4000c101924 */
.L_x_6443:
[----:B------:R-:W-:-:S07]  /*8300*/  VIADD R19, R19, 0x80 ;  /* 0x0000008013137836 */ /* 0x000fce0000000000 */
.L_x_6380:
[----:B------:R-:W-:Y:S05]  /*8310*/  BSYNC B7 ;  /* 0x0000000000077941 */ /* 0x000fea0003800000 */
.L_x_6379:
        /* <DEDUP_REMOVED lines=358> */
.L_x_6474:
        /* <DEDUP_REMOVED lines=22> */
.L_x_6479:
[----:B------:R-:W2:Y:S02]  /*9ae0*/  LDG.E.U8 R2, desc[UR36][R2.64] ;  /* 0x0000002402027981 */ /* 0x000ea4000c1e1100 */
[----:B--2---:R-:W-:Y:S01]  /*9af0*/  I2FP.F32.U32 R22, R2 ;  /* 0x0000000200167245 */ /* 0x004fe20000201000 */
[----:B------:R-:W-:Y:S06]  /*9b00*/  BRA `(.L_x_6481) ;  /* 0x0000000c002c7947 */ /* 0x000fec0003800000 */
.L_x_6478:
        /* <DEDUP_REMOVED lines=9> */
.L_x_6483:
[----:B------:R-:W2:Y:S02]  /*9ba0*/  LDG.E R2, desc[UR36][R2.64] ;  /* 0x0000002402027981 */ /* 0x000ea4000c1e1900 */
[----:B--2---:R-:W-:Y:S01]  /*9bb0*/  I2FP.F32.S32 R22, R2 ;  /* 0x0000000200167245 */ /* 0x004fe20000201400 */
[----:B------:R-:W-:Y:S06]  /*9bc0*/  BRA `(.L_x_6481) ;  /* 0x0000000800fc7947 */ /* 0x000fec0003800000 */
.L_x_6482:
[----:B------:R-:W2:Y:S02]  /*9bd0*/  LDG.E.U16 R2, desc[UR36][R2.64] ;  /* 0x0000002402027981 */ /* 0x000ea4000c1e1500 */
[----:B--2---:R2:W3:Y:S01]  /*9be0*/  I2F.S16 R22, R2 ;  /* 0x0000000200167306 */ /* 0x0044e20000101400 */
[----:B------:R-:W-:Y:S05]  /*9bf0*/  BRA `(.L_x_6481) ;  /* 0x0000000800f07947 */ /* 0x000fea0003800000 */
.L_x_6477:
        /* <DEDUP_REMOVED lines=8> */
.L_x_6485:
[----:B------:R-:W2:Y:S02]  /*9c80*/  LDG.E.U16 R2, desc[UR36][R2.64] ;  /* 0x0000002402027981 */ /* 0x000ea4000c1e1500 */
[----:B--2---:R-:W-:Y:S01]  /*9c90*/  HADD2.F32 R22, -RZ, R2.H0_H0 ;  /* 0x20000002ff167230 */ /* 0x004fe20000004100 */
[----:B------:R-:W-:Y:S06]  /*9ca0*/  BRA `(.L_x_6481) ;  /* 0x0000000800c47947 */ /* 0x000fec0003800000 */
.L_x_6484:
        /* <DEDUP_REMOVED lines=8> */
.L_x_6487:
[----:B------:R-:W2:Y:S02]  /*9d30*/  LDG.E.U16 R2, desc[UR36][R2.64] ;  /* 0x0000002402027981 */ /* 0x000ea4000c1e1500 */
[----:B--2---:R-:W-:Y:S01]  /*9d40*/  HADD2.F32 R22, -RZ, R2.H0_H0 ;  /* 0x20000002ff167230 */ /* 0x004fe20000004100 */
[----:B------:R-:W-:Y:S06]  /*9d50*/  BRA `(.L_x_6481) ;  /* 0x0000000800987947 */ /* 0x000fec0003800000 */
.L_x_6486:
[----:B------:R-:W2:Y:S01]  /*9d60*/  LDG.E.64 R2, desc[UR36][R2.64] ;  /* 0x0000002402027981 */ /* 0x000ea2000c1e1b00 */
[----:B------:R-:W-:Y:S01]  /*9d70*/  UMOV UR4, 0xf0000000 ;  /* 0xf000000000047882 */ /* 0x000fe20000000000 */
[----:B------:R-:W-:Y:S01]  /*9d80*/  UMOV UR5, 0x380fffff ;  /* 0x380fffff00057882 */ /* 0x000fe20000000000 */
[----:B--2---:R-:W0:Y:S01]  /*9d90*/  F2F.F32.F64 R22, R2 ;  /* 0x0000000200167310 */ /* 0x004e220000301000 */
[----:B------:R-:W-:-:S14]  /*9da0*/  DSETP.GEU.AND P0, PT, |R2|, UR4, PT ;  /* 0x0000000402007e2a */ /* 0x000fdc000bf0e200 */
[----:B0-----:R-:W-:Y:S01]  /*9db0*/  @!P0 FMUL R22, R22, 1.175494350822287508e-38 ;  /* 0x0080000016168820 */ /* 0x001fe20000400000 */
[----:B------:R-:W-:Y:S06]  /*9dc0*/  BRA `(.L_x_6481) ;  /* 0x00000008007c7947 */ /* 0x000fec0003800000 */
.L_x_6476:
        /* <DEDUP_REMOVED lines=12> */
.L_x_6490:
[----:B------:R-:W2:Y:S01]  /*9e90*/  LDG.E.64 R2, desc[UR36][R2.64] ;  /* 0x0000002402027981 */ /* 0x000ea2000c1e1b00 */
[----:B------:R-:W-:Y:S01]  /*9ea0*/  UMOV UR4, 0xf0000000 ;  /* 0xf000000000047882 */ /* 0x000fe20000000000 */
[----:B------:R-:W-:Y:S01]  /*9eb0*/  UMOV UR5, 0x380fffff ;  /* 0x380fffff00057882 */ /* 0x000fe20000000000 */
[----:B--2---:R-:W0:Y:S01]  /*9ec0*/  F2F.F32.F64 R22, R2 ;  /* 0x0000000200167310 */ /* 0x004e220000301000 */
[----:B------:R-:W-:-:S14]  /*9ed0*/  DSETP.GEU.AND P0, PT, |R2|, UR4, PT ;  /* 0x0000000402007e2a */ /* 0x000fdc000bf0e200 */
[----:B0-----:R-:W-:Y:S01]  /*9ee0*/  @!P0 FMUL R22, R22, 1.175494350822287508e-38 ;  /* 0x0080000016168820 */ /* 0x001fe20000400000 */
[----:B------:R-:W-:Y:S06]  /*9ef0*/  BRA `(.L_x_6481) ;  /* 0x0000000800307947 */ /* 0x000fec0003800000 */
.L_x_6489:
        /* <DEDUP_REMOVED lines=26> */
.L_x_6492:
        /* <DEDUP_REMOVED lines=13> */
.L_x_6491:
[----:B------:R-:W2:Y:S02]  /*a170*/  LDG.E.U16 R2, desc[UR36][R2.64] ;  /* 0x0000002402027981 */ /* 0x000ea4000c1e1500 */
[----:B--2---:R-:W-:Y:S01]  /*a180*/  IMAD.U32 R22, R2, 0x10000, RZ ;  /* 0x0001000002167824 */ /* 0x004fe200078e00ff */
[----:B------:R-:W-:Y:S06]  /*a190*/  BRA `(.L_x_6481) ;  /* 0x0000000400887947 */ /* 0x000fec0003800000 */
.L_x_6488:
        /* <DEDUP_REMOVED lines=11> */
.L_x_6495:
        /* <DEDUP_REMOVED lines=20> */
.L_x_6497:
[----:B------:R-:W-:Y:S05]  /*a390*/  BSYNC B0 ;  /* 0x0000000000007941 */ /* 0x000fea0003800000 */
.L_x_6496:
[----:B------:R-:W-:Y:S01]  /*a3a0*/  IMAD.SHL.U32 R2, R2, 0x100000, RZ ;  /* 0x0010000002027824 */ /* 0x000fe200078e00ff */
[----:B------:R-:W-:-:S04]  /*a3b0*/  LEA R3, R0, 0x3b800000, 0x17 ;  /* 0x3b80000000037811 */ /* 0x000fc800078eb8ff */
[----:B------:R-:W-:Y:S01]  /*a3c0*/  LOP3.LUT R22, R3, R2, R22, 0xfe, !PT ;  /* 0x0000000203167212 */ /* 0x000fe200078efe16 */
[----:B------:R-:W-:Y:S06]  /*a3d0*/  BRA `(.L_x_6481) ;  /* 0x0000000000f87947 */ /* 0x000fec0003800000 */
.L_x_6494:
        /* <DEDUP_REMOVED lines=20> */
.L_x_6499:
[----:B------:R-:W-:Y:S05]  /*a520*/  BSYNC B0 ;  /* 0x0000000000007941 */ /* 0x000fea0003800000 */
.L_x_6498:
[----:B------:R-:W-:Y:S01]  /*a530*/  IMAD.SHL.U32 R2, R2, 0x200000, RZ ;  /* 0x0020000002027824 */ /* 0x000fe200078e00ff */
[----:B------:R-:W-:-:S04]  /*a540*/  LEA R3, R0, 0x37800000, 0x17 ;  /* 0x3780000000037811 */ /* 0x000fc800078eb8ff */
[----:B------:R-:W-:Y:S01]  /*a550*/  LOP3.LUT R22, R3, R2, R22, 0xfe, !PT ;  /* 0x0000000203167212 */ /* 0x000fe200078efe16 */
[----:B------:R-:W-:Y:S06]  /*a560*/  BRA `(.L_x_6481) ;  /* 0x0000000000947947 */ /* 0x000fec0003800000 */
.L_x_6493:
        /* <DEDUP_REMOVED lines=14> */
.L_x_6480:
        /* <DEDUP_REMOVED lines=16> */
.L_x_6502:
[----:B------:R-:W-:Y:S01]  /*a750*/  IMAD.MOV.U32 R22, RZ, RZ, RZ ;  /* 0x000000ffff167224 */ /* 0x000fe200078e00ff */
[----:B------:R-:W-:Y:S06]  /*a760*/  BRA `(.L_x_6481) ;  /* 0x0000000000147947 */ /* 0x000fec0003800000 */
.L_x_6501:
[----:B------:R-:W2:Y:S02]  /*a770*/  LDG.E.64 R22, desc[UR36][R2.64] ;  /* 0x0000002402167981 */ /* 0x000ea4000c1e1b00 */
[----:B--2---:R0:W1:Y:S01]  /*a780*/  I2F.U64 R22, R22 ;  /* 0x0000001600167312 */ /* 0x0040620000301000 */
[----:B------:R-:W-:Y:S05]  /*a790*/  BRA `(.L_x_6481) ;  /* 0x0000000000087947 */ /* 0x000fea0003800000 */
.L_x_6500:
[----:B------:R-:W2:Y:S02]  /*a7a0*/  LDG.E R2, desc[UR36][R2.64] ;  /* 0x0000002402027981 */ /* 0x000ea4000c1e1900 */
[----:B--2---:R-:W-:-:S07]  /*a7b0*/  I2FP.F32.U32 R22, R2 ;  /* 0x0000000200167245 */ /* 0x004fce0000201000 */
.L_x_6481:
[----:B------:R-:W-:Y:S05]  /*a7c0*/  BSYNC B6 ;  /* 0x0000000000067941 */ /* 0x000fea0003800000 */
.L_x_6475:
[----:B------:R-:W4:Y:S01]  /*a7d0*/  LDC.U8 R4, c[0x0][0x493] ;  /* 0x000124c0ff047b82 */ /* 0x000f220000000000 */
[----:B------:R-:W-:Y:S01]  /*a7e0*/  ULDC.64 UR4, c[0x0][0x488] ;  /* 0x0001220000047ab9 */ /* 0x000fe20000000a00 */
[----:B------:R-:W-:Y:S01]  /*a7f0*/  BSSY B6, `(.L_x_6503) ;  /* 0x00000df000067945 */ /* 0x000fe20003800000 */
[----:B0-2---:R-:W-:-:S05]  /*a800*/  IADD3 R2, P0, R18, UR4, RZ ;  /* 0x0000000412027c10 */ /* 0x005fca000ff1e0ff */
[----:B------:R-:W-:Y:S01]  /*a810*/  IMAD.X R3, RZ, RZ, UR5, P0 ;  /* 0x00000005ff037e24 */ /* 0x000fe200080e06ff */
[----:B----4-:R-:W-:-:S04]  /*a820*/  PRMT R0, R4, 0x9910, RZ ;  /* 0x0000991004007816 */ /* 0x010fc800000000ff */
        /* <DEDUP_REMOVED lines=13> */
.L_x_6507:
[----:B------:R-:W2:Y:S02]  /*a900*/  LDG.E.U8 R0, desc[UR36][R2.64] ;  /* 0x0000002402007981 */ /* 0x000ea4000c1e1100 */
[----:B--2---:R-:W-:Y:S01]  /*a910*/  I2FP.F32.U32 R0, R0 ;  /* 0x0000000000007245 */ /* 0x004fe20000201000 */
[----:B------:R-:W-:Y:S06]  /*a920*/  BRA `(.L_x_6509) ;  /* 0x0000000c002c7947 */ /* 0x000fec0003800000 */
.L_x_6506:
[----:B------:R-:W-:-:S13]  /*a930*/  ISETP.NE.AND P0, PT, R0, 0x2, PT ;  /* 0x000000020000780c */ /* 0x000fda0003f05270 */
[----:B------:R-:W-:Y:S05]  /*a940*/  @!P0 BRA `(.L_x_6510) ;  /* 0x0000000000288947 */ /* 0x000fea0003800000 */
[----:B------:R-:W-:-:S13]  /*a950*/  ISETP.NE.AND P0, PT, R0, 0x3, PT ;  /* 0x000000030000780c */ /* 0x000fda0003f05270 */
[----:B------:R-:W-:Y:S05]  /*a960*/  @!P0 BRA `(.L_x_6511) ;  /* 0x0000000000148947 */ /* 0x000fea0003800000 */
[----:B------:R-:W-:-:S13]  /*a970*/  ISETP.NE.AND P0, PT, R0, 0x4, PT ;  /* 0x000000040000780c */ /* 0x000fda0003f05270 */
[----:B------:R-:W-:Y:S05]  /*a980*/  @P0 BRA `(.L_x_6508) ;  /* 0x0000000800b80947 */ /* 0x000fea0003800000 */
[----:B------:R-:W2:Y:S02]  /*a990*/  LDG.E.64 R2, desc[UR36][R2.64] ;  /* 0x0000002402027981 */ /* 0x000ea4000c1e1b00 */
[----:B--2---:R2:W4:Y:S01]  /*a9a0*/  I2F.S64 R0, R2 ;  /* 0x0000000200007312 */ /* 0x0045220000301400 */
[----:B------:R-:W-:Y:S05]  /*a9b0*/  BRA `(.L_x_6509) ;  /* 0x0000000c00087947 */ /* 0x000fea0003800000 */
.L_x_6511:
[----:B------:R-:W2:Y:S02]  /*a9c0*/  LDG.E R0, desc[UR36][R2.64] ;  /* 0x0000002402007981 */ /* 0x000ea4000c1e1900 */
[----:B--2---:R-:W-:Y:S01]  /*a9d0*/  I2FP.F32.S32 R0, R0 ;  /* 0x0000000000007245 */ /* 0x004fe20000201400 */
[----:B------:R-:W-:Y:S06]  /*a9e0*/  BRA `(.L_x_6509) ;  /* 0x0000000800fc7947 */ /* 0x000fec0003800000 */
.L_x_6510:
[----:B------:R-:W2:Y:S02]  /*a9f0*/  LDG.E.U16 R0, desc[UR36][R2.64] ;  /* 0x0000002402007981 */ /* 0x000ea4000c1e1500 */
[----:B--2---:R-:W0:Y:S01]  /*aa00*/  I2F.S16 R0, R0 ;  /* 0x0000000000007306 */ /* 0x004e220000101400 */
[----:B------:R-:W-:Y:S05]  /*aa10*/  BRA `(.L_x_6509) ;  /* 0x0000000800f07947 */ /* 0x000fea0003800000 */
.L_x_6505:
        /* <DEDUP_REMOVED lines=8> */
.L_x_6513:
[----:B------:R-:W2:Y:S02]  /*aaa0*/  LDG.E.U16 R0, desc[UR36][R2.64] ;  /* 0x0000002402007981 */ /* 0x000ea4000c1e1500 */
[----:B--2---:R-:W-:Y:S01]  /*aab0*/  HADD2.F32 R0, -RZ, R0.H0_H0 ;  /* 0x20000000ff007230 */ /* 0x004fe20000004100 */
[----:B------:R-:W-:Y:S06]  /*aac0*/  BRA `(.L_x_6509) ;  /* 0x0000000800c47947 */ /* 0x000fec0003800000 */
.L_x_6512:
        /* <DEDUP_REMOVED lines=8> */
.L_x_6515:
[----:B------:R-:W2:Y:S02]  /*ab50*/  LDG.E.U16 R0, desc[UR36][R2.64] ;  /* 0x0000002402007981 */ /* 0x000ea4000c1e1500 */
[----:B--2---:R-:W-:Y:S01]  /*ab60*/  HADD2.F32 R0, -RZ, R0.H0_H0 ;  /* 0x20000000ff007230 */ /* 0x004fe20000004100 */
[----:B------:R-:W-:Y:S06]  /*ab70*/  BRA `(.L_x_6509) ;  /* 0x0000000800987947 */ /* 0x000fec0003800000 */
.L_x_6514:
[----:B------:R-:W2:Y:S01]  /*ab80*/  LDG.E.64 R2, desc[UR36][R2.64] ;  /* 0x0000002402027981 */ /* 0x000ea2000c1e1b00 */
[----:B------:R-:W-:Y:S01]  /*ab90*/  UMOV UR4, 0xf0000000 ;  /* 0xf000000000047882 */ /* 0x000fe20000000000 */
[----:B------:R-:W-:Y:S01]  /*aba0*/  UMOV UR5, 0x380fffff ;  /* 0x380fffff00057882 */ /* 0x000fe20000000000 */
[----:B--2---:R-:W0:Y:S01]  /*abb0*/  F2F.F32.F64 R0, R2 ;  /* 0x0000000200007310 */ /* 0x004e220000301000 */
[----:B------:R-:W-:-:S14]  /*abc0*/  DSETP.GEU.AND P0, PT, |R2|, UR4, PT ;  /* 0x0000000402007e2a */ /* 0x000fdc000bf0e200 */
[----:B0-----:R-:W-:Y:S01]  /*abd0*/  @!P0 FMUL R0, R0, 1.175494350822287508e-38 ;  /* 0x0080000000008820 */ /* 0x001fe20000400000 */
[----:B------:R-:W-:Y:S06]  /*abe0*/  BRA `(.L_x_6509) ;  /* 0x00000008007c7947 */ /* 0x000fec0003800000 */
.L_x_6504:
        /* <DEDUP_REMOVED lines=12> */
.L_x_6518:
[----:B------:R-:W2:Y:S01]  /*acb0*/  LDG.E.64 R2, desc[UR36][R2.64] ;  /* 0x0000002402027981 */ /* 0x000ea2000c1e1b00 */
[----:B------:R-:W-:Y:S01]  /*acc0*/  UMOV UR4, 0xf0000000 ;  /* 0xf000000000047882 */ /* 0x000fe20000000000 */
[----:B------:R-:W-:Y:S01]  /*acd0*/  UMOV UR5, 0x380fffff ;  /* 0x380fffff00057882 */ /* 0x000fe20000000000 */
[----:B--2---:R-:W0:Y:S01]  /*ace0*/  F2F.F32.F64 R0, R2 ;  /* 0x0000000200007310 */ /* 0x004e220000301000 */
[----:B------:R-:W-:-:S14]  /*acf0*/  DSETP.GEU.AND P0, PT, |R2|, UR4, PT ;  /* 0x0000000402007e2a */ /* 0x000fdc000bf0e200 */
[----:B0-----:R-:W-:Y:S01]  /*ad00*/  @!P0 FMUL R0, R0, 1.175494350822287508e-38 ;  /* 0x0080000000008820 */ /* 0x001fe20000400000 */
[----:B------:R-:W-:Y:S06]  /*ad10*/  BRA `(.L_x_6509) ;  /* 0x0000000800307947 */ /* 0x000fec0003800000 */
.L_x_6517:
        /* <DEDUP_REMOVED lines=26> */
.L_x_6520:
        /* <DEDUP_REMOVED lines=13> */
.L_x_6519:
[----:B------:R-:W2:Y:S02]  /*af90*/  LDG.E.U16 R0, desc[UR36][R2.64] ;  /* 0x0000002402007981 */ /* 0x000ea4000c1e1500 */
[----:B--2---:R-:W-:Y:S01]  /*afa0*/  IMAD.U32 R0, R0, 0x10000, RZ ;  /* 0x0001000000007824 */ /* 0x004fe200078e00ff */
[----:B------:R-:W-:Y:S06]  /*afb0*/  BRA `(.L_x_6509) ;  /* 0x0000000400887947 */ /* 0x000fec0003800000 */
.L_x_6516:
        /* <DEDUP_REMOVED lines=11> */
.L_x_6523:
        /* <DEDUP_REMOVED lines=20> */
.L_x_6525:
[----:B------:R-:W-:Y:S05]  /*b1b0*/  BSYNC B0 ;  /* 0x0000000000007941 */ /* 0x000fea0003800000 */
.L_x_6524:
[----:B------:R-:W-:Y:S01]  /*b1c0*/  LEA R3, R0, 0x3b800000, 0x17 ;  /* 0x3b80000000037811 */ /* 0x000fe200078eb8ff */
[----:B------:R-:W-:-:S05]  /*b1d0*/  IMAD.SHL.U32 R0, R2, 0x100000, RZ ;  /* 0x0010000002007824 */ /* 0x000fca00078e00ff */
[----:B------:R-:W-:Y:S01]  /*b1e0*/  LOP3.LUT R0, R3, R0, R4, 0xfe, !PT ;  /* 0x0000000003007212 */ /* 0x000fe200078efe04 */
[----:B------:R-:W-:Y:S06]  /*b1f0*/  BRA `(.L_x_6509) ;  /* 0x0000000000f87947 */ /* 0x000fec0003800000 */
.L_x_6522:
        /* <DEDUP_REMOVED lines=20> */
.L_x_6527:
[----:B------:R-:W-:Y:S05]  /*b340*/  BSYNC B0 ;  /* 0x0000000000007941 */ /* 0x000fea0003800000 */
.L_x_6526:
[----:B------:R-:W-:Y:S01]  /*b350*/  LEA R3, R0, 0x37800000, 0x17 ;  /* 0x3780000000037811 */ /* 0x000fe200078eb8ff */
[----:B------:R-:W-:-:S05]  /*b360*/  IMAD.SHL.U32 R0, R2, 0x200000, RZ ;  /* 0x0020000002007824 */ /* 0x000fca00078e00ff */
[----:B------:R-:W-:Y:S01]  /*b370*/  LOP3.LUT R0, R3, R0, R4, 0xfe, !PT ;  /* 0x0000000003007212 */ /* 0x000fe200078efe04 */
[----:B------:R-:W-:Y:S06]  /*b380*/  BRA `(.L_x_6509) ;  /* 0x0000000000947947 */ /* 0x000fec0003800000 */
.L_x_6521:
        /* <DEDUP_REMOVED lines=14> */
.L_x_6508:
        /* <DEDUP_REMOVED lines=16> */
.L_x_6530:
[----:B------:R-:W-:Y:S01]  /*b570*/  IMAD.MOV.U32 R0, RZ, RZ, RZ ;  /* 0x000000ffff007224 */ /* 0x000fe200078e00ff */
[----:B------:R-:W-:Y:S06]  /*b580*/  BRA `(.L_x_6509) ;  /* 0x0000000000147947 */ /* 0x000fec0003800000 */
.L_x_6529:
[----:B------:R-:W2:Y:S02]  /*b590*/  LDG.E.64 R2, desc[UR36][R2.64] ;  /* 0x0000002402027981 */ /* 0x000ea4000c1e1b00 */
[----:B--2---:R0:W2:Y:S01]  /*b5a0*/  I2F.U64 R0, R2 ;  /* 0x0000000200007312 */ /* 0x0040a20000301000 */
[----:B------:R-:W-:Y:S05]  /*b5b0*/  BRA `(.L_x_6509) ;  /* 0x0000000000087947 */ /* 0x000fea0003800000 */
.L_x_6528:
[----:B------:R-:W2:Y:S02]  /*b5c0*/  LDG.E R0, desc[UR36][R2.64] ;  /* 0x0000002402007981 */ /* 0x000ea4000c1e1900 */
[----:B--2---:R-:W-:-:S07]  /*b5d0*/  I2FP.F32.U32 R0, R0 ;  /* 0x0000000000007245 */ /* 0x004fce0000201000 */
.L_x_6509:
[----:B------:R-:W-:Y:S05]  /*b5e0*/  BSYNC B6 ;  /* 0x0000000000067941 */ /* 0x000fea0003800000 */
.L_x_6503:
        /* <DEDUP_REMOVED lines=18> */
.L_x_6534:
[----:B------:R-:W0:Y:S02]  /*b710*/  F2I.S64.TRUNC R2, R2 ;  /* 0x0000000200027311 */ /* 0x000e24000020d900 */
[----:B0-----:R-:W-:-:S05]  /*b720*/  IMAD.MOV.U32 R5, RZ, RZ, R2 ;  /* 0x000000ffff057224 */ /* 0x001fca00078e0002 */
[----:B------:R0:W-:Y:S01]  /*b730*/  STG.E.U8 desc[UR36][R16.64], R5 ;  /* 0x0000000510007986 */ /* 0x0001e2000c101124 */
[----:B------:R-:W-:Y:S05]  /*b740*/  BRA `(.L_x_6536) ;  /* 0x0000000c00407947 */ /* 0x000fea0003800000 */
.L_x_6533:
        /* <DEDUP_REMOVED lines=9> */
.L_x_6538:
[----:B------:R-:W0:Y:S02]  /*b7e0*/  F2I.FTZ.TRUNC.NTZ R3, R2 ;  /* 0x0000000200037305 */ /* 0x000e24000021f100 */
[----:B0-----:R0:W-:Y:S01]  /*b7f0*/  STG.E desc[UR36][R16.64], R3 ;  /* 0x0000000310007986 */ /* 0x0011e2000c101924 */
[----:B------:R-:W-:Y:S05]  /*b800*/  BRA `(.L_x_6536) ;  /* 0x0000000c00107947 */ /* 0x000fea0003800000 */
.L_x_6537:
[----:B------:R-:W0:Y:S02]  /*b810*/  F2I.FTZ.TRUNC.NTZ R3, R2 ;  /* 0x0000000200037305 */ /* 0x000e24000021f100 */
[----:B0-----:R0:W-:Y:S01]  /*b820*/  STG.E.U16 desc[UR36][R16.64], R3 ;  /* 0x0000000310007986 */ /* 0x0011e2000c101524 */
[----:B------:R-:W-:Y:S05]  /*b830*/  BRA `(.L_x_6536) ;  /* 0x0000000c00047947 */ /* 0x000fea0003800000 */
.L_x_6532:
        /* <DEDUP_REMOVED lines=8> */
.L_x_6540:
[----:B------:R-:W-:-:S05]  /*b8c0*/  F2FP.F16.F32.PACK_AB R2, RZ, R2 ;  /* 0x00000002ff02723e */ /* 0x000fca00000000ff */
[----:B------:R0:W-:Y:S01]  /*b8d0*/  STG.E.U16 desc[UR36][R16.64], R2 ;  /* 0x0000000210007986 */ /* 0x0001e2000c101524 */
[----:B------:R-:W-:Y:S05]  /*b8e0*/  BRA `(.L_x_6536) ;  /* 0x0000000800d87947 */ /* 0x000fea0003800000 */
.L_x_6539:
        /* <DEDUP_REMOVED lines=9> */
.L_x_6542:
[----:B------:R-:W-:-:S04]  /*b980*/  F2FP.F16.F32.PACK_AB R3, RZ, R2 ;  /* 0x00000002ff03723e */ /* 0x000fc800000000ff */
[----:B------:R-:W-:-:S05]  /*b990*/  PRMT R3, R3, 0x5410, RZ ;  /* 0x0000541003037816 */ /* 0x000fca00000000ff */
[----:B------:R2:W-:Y:S01]  /*b9a0*/  STG.E desc[UR36][R16.64], R3 ;  /* 0x0000000310007986 */ /* 0x0005e2000c101924 */
[----:B------:R-:W-:Y:S05]  /*b9b0*/  BRA `(.L_x_6536) ;  /* 0x0000000800a47947 */ /* 0x000fea0003800000 */
.L_x_6541:
[----:B------:R-:W-:-:S06]  /*b9c0*/  FMUL.FTZ R2, R2, 1 ;  /* 0x3f80000002027820 */ /* 0x000fcc0000410000 */
[----:B------:R-:W0:Y:S02]  /*b9d0*/  F2F.F64.F32 R2, R2 ;  /* 0x0000000200027310 */ /* 0x000e240000201800 */
[----:B0-----:R4:W-:Y:S01]  /*b9e0*/  STG.E.64 desc[UR36][R16.64], R2 ;  /* 0x0000000210007986 */ /* 0x0019e2000c101b24 */
[----:B------:R-:W-:Y:S05]  /*b9f0*/  BRA `(.L_x_6536) ;  /* 0x0000000800947947 */ /* 0x000fea0003800000 */
.L_x_6531:
        /* <DEDUP_REMOVED lines=12> */
.L_x_6545:
[----:B------:R-:W-:Y:S01]  /*bac0*/  FMUL.FTZ R4, R2, 1 ;  /* 0x3f80000002047820 */ /* 0x000fe20000410000 */
[----:B------:R-:W-:-:S05]  /*bad0*/  CS2R R6, SRZ ;  /* 0x0000000000067805 */ /* 0x000fca000001ff00 */
[----:B------:R-:W0:Y:S02]  /*bae0*/  F2F.F64.F32 R4, R4 ;  /* 0x0000000400047310 */ /* 0x000e240000201800 */
[----:B0-----:R0:W-:Y:S01]  /*baf0*/  STG.E.128 desc[UR36][R16.64], R4 ;  /* 0x0000000410007986 */ /* 0x0011e2000c101d24 */
[----:B------:R-:W-:Y:S05]  /*bb00*/  BRA `(.L_x_6536) ;  /* 0x0000000800507947 */ /* 0x000fea0003800000 */
.L_x_6544:
        /* <DEDUP_REMOVED lines=20> */
.L_x_6549:
[----:B------:R-:W-:Y:S05]  /*bc50*/  BSYNC B0 ;  /* 0x0000000000007941 */ /* 0x000fea0003800000 */
.L_x_6548:
[----:B------:R-:W-:-:S05]  /*bc60*/  LOP3.LUT R5, R0, R5, RZ, 0xfc, !PT ;  /* 0x0000000500057212 */ /* 0x000fca00078efcff */
[----:B------:R0:W-:Y:S01]  /*bc70*/  STG.E.U8 desc[UR36][R16.64], R5 ;  /* 0x0000000510007986 */ /* 0x0001e2000c101124 */
[----:B------:R-:W-:Y:S05]  /*bc80*/  BRA `(.L_x_6536) ;  /* 0x0000000400f07947 */ /* 0x000fea0003800000 */
.L_x_6547:
        /* <DEDUP_REMOVED lines=12> */
.L_x_6551:
[----:B------:R-:W-:Y:S01]  /*bd50*/  IMAD.MOV.U32 R0, RZ, RZ, 0x7f ;  /* 0x0000007fff007424 */ /* 0x000fe200078e00ff */
[----:B------:R-:W-:-:S04]  /*bd60*/  ISETP.GT.U32.AND P0, PT, R4, 0x7f800000, PT ;  /* 0x7f8000000400780c */ /* 0x000fc80003f04070 */
[----:B------:R-:W-:-:S09]  /*bd70*/  SEL R0, R0, 0x7c, P0 ;  /* 0x0000007c00007807 */ /* 0x000fd20000000000 */
.L_x_6552:
[----:B------:R-:W-:Y:S05]  /*bd80*/  BSYNC B0 ;  /* 0x0000000000007941 */ /* 0x000fea0003800000 */
.L_x_6550:
[----:B------:R-:W-:-:S04]  /*bd90*/  LOP3.LUT R2, R2, 0x80000000, RZ, 0xc0, !PT ;  /* 0x8000000002027812 */ /* 0x000fc800078ec0ff */
[----:B------:R-:W-:-:S04]  /*bda0*/  SHF.R.U32.HI R3, RZ, 0x18, R2 ;  /* 0x00000018ff037819 */ /* 0x000fc80000011602 */
[----:B------:R-:W-:-:S05]  /*bdb0*/  LOP3.LUT R3, R0, R3, RZ, 0xfc, !PT ;  /* 0x0000000300037212 */ /* 0x000fca00078efcff */
[----:B------:R0:W-:Y:S01]  /*bdc0*/  STG.E.U8 desc[UR36][R16.64], R3 ;  /* 0x0000000310007986 */ /* 0x0001e2000c101124 */
[----:B------:R-:W-:Y:S05]  /*bdd0*/  BRA `(.L_x_6536) ;  /* 0x00000004009c7947 */ /* 0x000fea0003800000 */
.L_x_6546:
[----:B------:R-:W-:-:S05]  /*bde0*/  F2FP.BF16.F32.PACK_AB R2, RZ, R2 ;  /* 0x00000002ff02723e */ /* 0x000fca00000010ff */
[----:B------:R0:W-:Y:S01]  /*bdf0*/  STG.E.U16 desc[UR36][R16.64], R2 ;  /* 0x0000000210007986 */ /* 0x0001e2000c101524 */
[----:B------:R-:W-:Y:S05]  /*be00*/  BRA `(.L_x_6536) ;  /* 0x0000000400907947 */ /* 0x000fea0003800000 */
.L_x_6543:
        /* <DEDUP_REMOVED lines=11> */
.L_x_6555:
        /* <DEDUP_REMOVED lines=16> */
.L_x_6558:
[----:B------:R-:W-:-:S04]  /*bfc0*/  LOP3.LUT R2, R2, 0x80000000, RZ, 0xc0, !PT ;  /* 0x8000000002027812 */ /* 0x000fc800078ec0ff */
[----:B------:R-:W-:-:S04]  /*bfd0*/  SHF.R.U32.HI R3, RZ, 0x18, R2 ;  /* 0x00000018ff037819 */ /* 0x000fc80000011602 */
[----:B------:R-:W-:-:S04]  /*bfe0*/  LOP3.LUT R0, R0, R3, RZ, 0xfc, !PT ;  /* 0x0000000300007212 */ /* 0x000fc800078efcff */
[----:B------:R-:W-:-:S07]  /*bff0*/  PRMT R8, R0, 0x7610, R8 ;  /* 0x0000761000087816 */ /* 0x000fce0000000008 */
.L_x_6557:
[----:B------:R-:W-:Y:S05]  /*c000*/  BSYNC B0 ;  /* 0x0000000000007941 */ /* 0x000fea0003800000 */
.L_x_6556:
[----:B------:R0:W-:Y:S01]  /*c010*/  STG.E.U8 desc[UR36][R16.64], R8 ;  /* 0x0000000810007986 */ /* 0x0001e2000c101124 */
[----:B------:R-:W-:Y:S05]  /*c020*/  BRA `(.L_x_6536) ;  /* 0x0000000400087947 */ /* 0x000fea0003800000 */
.L_x_6554:
        /* <DEDUP_REMOVED lines=16> */
.L_x_6561:
[----:B------:R-:W-:-:S04]  /*c130*/  LOP3.LUT R2, R2, 0x80000000, RZ, 0xc0, !PT ;  /* 0x8000000002027812 */ /* 0x000fc800078ec0ff */
[----:B------:R-:W-:-:S04]  /*c140*/  SHF.R.U32.HI R3, RZ, 0x18, R2 ;  /* 0x00000018ff037819 */ /* 0x000fc80000011602 */
[----:B------:R-:W-:-:S04]  /*c150*/  LOP3.LUT R0, R0, R3, RZ, 0xfc, !PT ;  /* 0x0000000300007212 */ /* 0x000fc800078efcff */
[----:B------:R-:W-:-:S07]  /*c160*/  PRMT R8, R0, 0x7610, R8 ;  /* 0x0000761000087816 */ /* 0x000fce0000000008 */
.L_x_6560:
[----:B------:R-:W-:Y:S05]  /*c170*/  BSYNC B0 ;  /* 0x0000000000007941 */ /* 0x000fea0003800000 */
.L_x_6559:
[----:B------:R0:W-:Y:S01]  /*c180*/  STG.E.U8 desc[UR36][R16.64], R8 ;  /* 0x0000000810007986 */ /* 0x0001e2000c101124 */
[----:B------:R-:W-:Y:S05]  /*c190*/  BRA `(.L_x_6536) ;  /* 0x0000000000ac7947 */ /* 0x000fea0003800000 */
.L_x_6553:
        /* <DEDUP_REMOVED lines=21> */
.L_x_6535:
        /* <DEDUP_REMOVED lines=16> */
.L_x_6564:
[----:B------:R-:W-:Y:S05]  /*c3f0*/  BRA `(.L_x_6536) ;  /* 0x0000000000147947 */ /* 0x000fea0003800000 */
.L_x_6563:
[----:B------:R-:W0:Y:S02]  /*c400*/  F2I.U64.TRUNC R2, R2 ;  /* 0x0000000200027311 */ /* 0x000e24000020d800 */
[----:B0-----:R0:W-:Y:S01]  /*c410*/  STG.E.64 desc[UR36][R16.64], R2 ;  /* 0x0000000210007986 */ /* 0x0011e2000c101b24 */
[----:B------:R-:W-:Y:S05]  /*c420*/  BRA `(.L_x_6536) ;  /* 0x0000000000087947 */ /* 0x000fea0003800000 */
.L_x_6562:
[----:B------:R-:W0:Y:S02]  /*c430*/  F2I.FTZ.U32.TRUNC.NTZ R3, R2 ;  /* 0x0000000200037305 */ /* 0x000e24000021f000 */
[----:B0-----:R0:W-:Y:S02]  /*c440*/  STG.E desc[UR36][R16.64], R3 ;  /* 0x0000000310007986 */ /* 0x0011e4000c101924 */
.L_x_6536:
[----:B------:R-:W-:-:S07]  /*c450*/  VIADD R19, R19, 0x80 ;  /* 0x0000008013137836 */ /* 0x000fce0000000000 */
.L_x_6473:
[----:B------:R-:W-:Y:S05]  /*c460*/  BSYNC B7 ;  /* 0x0000000000077941 */ /* 0x000fea0003800000 */
.L_x_6472:
        /* <DEDUP_REMOVED lines=357> */
.L_x_6565:
        /* <DEDUP_REMOVED lines=22> */
.L_x_6570:
[----:B------:R-:W2:Y:S02]  /*dc20*/  LDG.E.U8 R2, desc[UR36][R2.64] ;  /* 0x0000002402027981 */ /* 0x000ea4000c1e1100 */
[----:B--2---:R-:W-:Y:S01]  /*dc30*/  I2FP.F32.U32 R19, R2 ;  /* 0x0000000200137245 */ /* 0x004fe20000201000 */
[----:B------:R-:W-:Y:S06]  /*dc40*/  BRA `(.L_x_6572) ;  /* 0x0000000c002c7947 */ /* 0x000fec0003800000 */
.L_x_6569:
        /* <DEDUP_REMOVED lines=9> */
.L_x_6574:
[----:B------:R-:W2:Y:S02]  /*dce0*/  LDG.E R2, desc[UR36][R2.64] ;  /* 0x0000002402027981 */ /* 0x000ea4000c1e1900 */
[----:B--2---:R-:W-:Y:S01]  /*dcf0*/  I2FP.F32.S32 R19, R2 ;  /* 0x0000000200137245 */ /* 0x004fe20000201400 */
[----:B------:R-:W-:Y:S06]  /*dd00*/  BRA `(.L_x_6572) ;  /* 0x0000000800fc7947 */ /* 0x000fec0003800000 */
.L_x_6573:
[----:B------:R-:W2:Y:S02]  /*dd10*/  LDG.E.U16 R2, desc[UR36][R2.64] ;  /* 0x0000002402027981 */ /* 0x000ea4000c1e1500 */
[----:B--2---:R0:W1:Y:S01]  /*dd20*/  I2F.S16 R19, R2 ;  /* 0x0000000200137306 */ /* 0x0040620000101400 */
[----:B------:R-:W-:Y:S05]  /*dd30*/  BRA `(.L_x_6572) ;  /* 0x0000000800f07947 */ /* 0x000fea0003800000 */
.L_x_6568:
        /* <DEDUP_REMOVED lines=8> */
.L_x_6576:
[----:B------:R-:W2:Y:S02]  /*ddc0*/  LDG.E.U16 R2, desc[UR36][R2.64] ;  /* 0x0000002402027981 */ /* 0x000ea4000c1e1500 */
[----:B--2---:R-:W-:Y:S01]  /*ddd0*/  HADD2.F32 R19, -RZ, R2.H0_H0 ;  /* 0x20000002ff137230 */ /* 0x004fe20000004100 */
[----:B------:R-:W-:Y:S06]  /*dde0*/  BRA `(.L_x_6572) ;  /* 0x0000000800c47947 */ /* 0x000fec0003800000 */
.L_x_6575:
        /* <DEDUP_REMOVED lines=8> */
.L_x_6578:
[----:B------:R-:W2:Y:S02]  /*de70*/  LDG.E.U16 R2, desc[UR36][R2.64] ;  /* 0x0000002402027981 */ /* 0x000ea4000c1e1500 */
[----:B--2---:R-:W-:Y:S01]  /*de80*/  HADD2.F32 R19, -RZ, R2.H0_H0 ;  /* 0x20000002ff137230 */ /* 0x004fe20000004100 */
[----:B------:R-:W-:Y:S06]  /*de90*/  BRA `(.L_x_6572) ;  /* 0x0000000800987947 */ /* 0x000fec0003800000 */
.L_x_6577:
[----:B------:R-:W2:Y:S01]  /*dea0*/  LDG.E.64 R2, desc[UR36][R2.64] ;  /* 0x0000002402027981 */ /* 0x000ea2000c1e1b00 */
[----:B------:R-:W-:Y:S01]  /*deb0*/  UMOV UR4, 0xf0000000 ;  /* 0xf000000000047882 */ /* 0x000fe20000000000 */
[----:B------:R-:W-:Y:S01]  /*dec0*/  UMOV UR5, 0x380fffff ;  /* 0x380fffff00057882 */ /* 0x000fe20000000000 */
[----:B--2---:R-:W0:Y:S01]  /*ded0*/  F2F.F32.F64 R19, R2 ;  /* 0x0000000200137310 */ /* 0x004e220000301000 */
[----:B------:R-:W-:-:S14]  /*dee0*/  DSETP.GEU.AND P0, PT, |R2|, UR4, PT ;  /* 0x0000000402007e2a */ /* 0x000fdc000bf0e200 */
[----:B0-----:R-:W-:Y:S01]  /*def0*/  @!P0 FMUL R19, R19, 1.175494350822287508e-38 ;  /* 0x0080000013138820 */ /* 0x001fe20000400000 */
[----:B------:R-:W-:Y:S06]  /*df00*/  BRA `(.L_x_6572) ;  /* 0x00000008007c7947 */ /* 0x000fec0003800000 */
.L_x_6567:
        /* <DEDUP_REMOVED lines=12> */
.L_x_6581:
[----:B------:R-:W2:Y:S01]  /*dfd0*/  LDG.E.64 R2, desc[UR36][R2.64] ;  /* 0x0000002402027981 */ /* 0x000ea2000c1e1b00 */
[----:B------:R-:W-:Y:S01]  /*dfe0*/  UMOV UR4, 0xf0000000 ;  /* 0xf000000000047882 */ /* 0x000fe20000000000 */
[----:B------:R-:W-:Y:S01]  /*dff0*/  UMOV UR5, 0x380fffff ;  /* 0x380fffff00057882 */ /* 0x000fe20000000000 */
[----:B--2---:R-:W0:Y:S01]  /*e000*/  F2F.F32.F64 R19, R2 ;  /* 0x0000000200137310 */ /* 0x004e220000301000 */
[----:B------:R-:W-:-:S14]  /*e010*/  DSETP.GEU.AND P0, PT, |R2|, UR4, PT ;  /* 0x0000000402007e2a */ /* 0x000fdc000bf0e200 */
[----:B0-----:R-:W-:Y:S01]  /*e020*/  @!P0 FMUL R19, R19, 1.175494350822287508e-38 ;  /* 0x0080000013138820 */ /* 0x001fe20000400000 */
[----:B------:R-:W-:Y:S06]  /*e030*/  BRA `(.L_x_6572) ;  /* 0x0000000800307947 */ /* 0x000fec0003800000 */
.L_x_6580:
        /* <DEDUP_REMOVED lines=26> */
.L_x_6583:
        /* <DEDUP_REMOVED lines=13> */
.L_x_6582:
[----:B------:R-:W2:Y:S02]  /*e2b0*/  LDG.E.U16 R2, desc[UR36][R2.64] ;  /* 0x0000002402027981 */ /* 0x000ea4000c1e1500 */
[----:B--2---:R-:W-:Y:S01]  /*e2c0*/  IMAD.U32 R19, R2, 0x10000, RZ ;  /* 0x0001000002137824 */ /* 0x004fe200078e00ff */
[----:B------:R-:W-:Y:S06]  /*e2d0*/  BRA `(.L_x_6572) ;  /* 0x0000000400887947 */ /* 0x000fec0003800000 */
.L_x_6579:
        /* <DEDUP_REMOVED lines=11> */
.L_x_6586:
        /* <DEDUP_REMOVED lines=20> */
.L_x_6588:
[----:B------:R-:W-:Y:S05]  /*e4d0*/  BSYNC B0 ;  /* 0x0000000000007941 */ /* 0x000fea0003800000 */
.L_x_6587:
[----:B------:R-:W-:Y:S01]  /*e4e0*/  IMAD.SHL.U32 R2, R2, 0x100000, RZ ;  /* 0x0010000002027824 */ /* 0x000fe200078e00ff */
[----:B------:R-:W-:-:S04]  /*e4f0*/  LEA R0, R0, 0x3b800000, 0x17 ;  /* 0x3b80000000007811 */ /* 0x000fc800078eb8ff */
[----:B------:R-:W-:Y:S01]  /*e500*/  LOP3.LUT R19, R0, R2, R19, 0xfe, !PT ;  /* 0x0000000200137212 */ /* 0x000fe200078efe13 */
[----:B------:R-:W-:Y:S06]  /*e510*/  BRA `(.L_x_6572) ;  /* 0x0000000000f87947 */ /* 0x000fec0003800000 */
.L_x_6585:
        /* <DEDUP_REMOVED lines=20> */
.L_x_6590:
[----:B------:R-:W-:Y:S05]  /*e660*/  BSYNC B0 ;  /* 0x0000000000007941 */ /* 0x000fea0003800000 */
.L_x_6589:
[----:B------:R-:W-:Y:S01]  /*e670*/  IMAD.SHL.U32 R2, R2, 0x200000, RZ ;  /* 0x0020000002027824 */ /* 0x000fe200078e00ff */
[----:B------:R-:W-:-:S04]  /*e680*/  LEA R0, R0, 0x37800000, 0x17 ;  /* 0x3780000000007811 */ /* 0x000fc800078eb8ff */
[----:B------:R-:W-:Y:S01]  /*e690*/  LOP3.LUT R19, R0, R2, R19, 0xfe, !PT ;  /* 0x0000000200137212 */ /* 0x000fe200078efe13 */
[----:B------:R-:W-:Y:S06]  /*e6a0*/  BRA `(.L_x_6572) ;  /* 0x0000000000947947 */ /* 0x000fec0003800000 */
.L_x_6584:
        /* <DEDUP_REMOVED lines=14> */
.L_x_6571:
        /* <DEDUP_REMOVED lines=16> */
.L_x_6593:
[----:B------:R-:W-:Y:S01]  /*e890*/  IMAD.MOV.U32 R19, RZ, RZ, RZ ;  /* 0x000000ffff137224 */ /* 0x000fe200078e00ff */
[----:B------:R-:W-:Y:S06]  /*e8a0*/  BRA `(.L_x_6572) ;  /* 0x0000000000147947 */ /* 0x000fec0003800000 */
.L_x_6592:
[----:B------:R-:W2:Y:S02]  /*e8b0*/  LDG.E.64 R2, desc[UR36][R2.64] ;  /* 0x0000002402027981 */ /* 0x000ea4000c1e1b00 */
[----:B--2---:R0:W1:Y:S01]  /*e8c0*/  I2F.U64 R19, R2 ;  /* 0x0000000200137312 */ /* 0x0040620000301000 */
[----:B------:R-:W-:Y:S05]  /*e8d0*/  BRA `(.L_x_6572) ;  /* 0x0000000000087947 */ /* 0x000fea0003800000 */
.L_x_6591:
[----:B------:R-:W2:Y:S02]  /*e8e0*/  LDG.E R2, desc[UR36][R2.64] ;  /* 0x0000002402027981 */ /* 0x000ea4000c1e1900 */
[----:B--2---:R-:W-:-:S07]  /*e8f0*/  I2FP.F32.U32 R19, R2 ;  /* 0x0000000200137245 */ /* 0x004fce0000201000 */
.L_x_6572:
[----:B------:R-:W-:Y:S05]  /*e900*/  BSYNC B6 ;  /* 0x0000000000067941 */ /* 0x000fea0003800000 */
.L_x_6566:
        /* <DEDUP_REMOVED lines=19> */
.L_x_6598:
[----:B------:R-:W2:Y:S02]  /*ea40*/  LDG.E.U8 R0, desc[UR36][R2.64] ;  /* 0x0000002402007981 */ /* 0x000ea4000c1e1100 */
[----:B--2---:R-:W-:Y:S01]  /*ea50*/  I2FP.F32.U32 R0, R0 ;  /* 0x0000000000007245 */ /* 0x004fe20000201000 */
[----:B------:R-:W-:Y:S06]  /*ea60*/  BRA `(.L_x_6600) ;  /* 0x0000000c002c7947 */ /* 0x000fec0003800000 */
.L_x_6597:
        /* <DEDUP_REMOVED lines=9> */
.L_x_6602:
[----:B------:R-:W2:Y:S02]  /*eb00*/  LDG.E R0, desc[UR36][R2.64] ;  /* 0x0000002402007981 */ /* 0x000ea4000c1e1900 */
[----:B--2---:R-:W-:Y:S01]  /*eb10*/  I2FP.F32.S32 R0, R0 ;  /* 0x0000000000007245 */ /* 0x004fe20000201400 */
[----:B------:R-:W-:Y:S06]  /*eb20*/  BRA `(.L_x_6600) ;  /* 0x0000000800fc7947 */ /* 0x000fec0003800000 */
.L_x_6601:
[----:B------:R-:W2:Y:S02]  /*eb30*/  LDG.E.U16 R0, desc[UR36][R2.64] ;  /* 0x0000002402007981 */ /* 0x000ea4000c1e1500 */
[----:B--2---:R-:W0:Y:S01]  /*eb40*/  I2F.S16 R0, R0 ;  /* 0x0000000000007306 */ /* 0x004e220000101400 */
[----:B------:R-:W-:Y:S05]  /*eb50*/  BRA `(.L_x_6600) ;  /* 0x0000000800f07947 */ /* 0x000fea0003800000 */
.L_x_6596:
        /* <DEDUP_REMOVED lines=8> */
.L_x_6604:
[----:B------:R-:W2:Y:S02]  /*ebe0*/  LDG.E.U16 R0, desc[UR36][R2.64] ;  /* 0x0000002402007981 */ /* 0x000ea4000c1e1500 */
[----:B--2---:R-:W-:Y:S01]  /*ebf0*/  HADD2.F32 R0, -RZ, R0.H0_H0 ;  /* 0x20000000ff007230 */ /* 0x004fe20000004100 */
[----:B------:R-:W-:Y:S06]  /*ec00*/  BRA `(.L_x_6600) ;  /* 0x0000000800c47947 */ /* 0x000fec0003800000 */
.L_x_6603:
        /* <DEDUP_REMOVED lines=8> */
.L_x_6606:
[----:B------:R-:W2:Y:S02]  /*ec90*/  LDG.E.U16 R0, desc[UR36][R2.64] ;  /* 0x0000002402007981 */ /* 0x000ea4000c1e1500 */
[----:B--2---:R-:W-:Y:S01]  /*eca0*/  HADD2.F32 R0, -RZ, R0.H0_H0 ;  /* 0x20000000ff007230 */ /* 0x004fe20000004100 */
[----:B------:R-:W-:Y:S06]  /*ecb0*/  BRA `(.L_x_6600) ;  /* 0x0000000800987947 */ /* 0x000fec0003800000 */
.L_x_6605:
[----:B------:R-:W2:Y:S01]  /*ecc0*/  LDG.E.64 R2, desc[UR36][R2.64] ;  /* 0x0000002402027981 */ /* 0x000ea2000c1e1b00 */
[----:B------:R-:W-:Y:S01]  /*ecd0*/  UMOV UR4, 0xf0000000 ;  /* 0xf000000000047882 */ /* 0x000fe20000000000 */
[----:B------:R-:W-:Y:S01]  /*ece0*/  UMOV UR5, 0x380fffff ;  /* 0x380fffff00057882 */ /* 0x000fe20000000000 */
[----:B--2---:R-:W0:Y:S01]  /*ecf0*/  F2F.F32.F64 R0, R2 ;  /* 0x0000000200007310 */ /* 0x004e220000301000 */
[----:B------:R-:W-:-:S14]  /*ed00*/  DSETP.GEU.AND P0, PT, |R2|, UR4, PT ;  /* 0x0000000402007e2a */ /* 0x000fdc000bf0e200 */
[----:B0-----:R-:W-:Y:S01]  /*ed10*/  @!P0 FMUL R0, R0, 1.175494350822287508e-38 ;  /* 0x0080000000008820 */ /* 0x001fe20000400000 */
[----:B------:R-:W-:Y:S06]  /*ed20*/  BRA `(.L_x_6600) ;  /* 0x00000008007c7947 */ /* 0x000fec0003800000 */
.L_x_6595:
        /* <DEDUP_REMOVED lines=12> */
.L_x_6609:
[----:B------:R-:W2:Y:S01]  /*edf0*/  LDG.E.64 R2, desc[UR36][R2.64] ;  /* 0x0000002402027981 */ /* 0x000ea2000c1e1b00 */
[----:B------:R-:W-:Y:S01]  /*ee00*/  UMOV UR4, 0xf0000000 ;  /* 0xf000000000047882 */ /* 0x000fe20000000000 */
[----:B------:R-:W-:Y:S01]  /*ee10*/  UMOV UR5, 0x380fffff ;  /* 0x380fffff00057882 */ /* 0x000fe20000000000 */
[----:B--2---:R-:W0:Y:S01]  /*ee20*/  F2F.F32.F64 R0, R2 ;  /* 0x0000000200007310 */ /* 0x004e220000301000 */
[----:B------:R-:W-:-:S14]  /*ee30*/  DSETP.GEU.AND P0, PT, |R2|, UR4, PT ;  /* 0x0000000402007e2a */ /* 0x000fdc000bf0e200 */
[----:B0-----:R-:W-:Y:S01]  /*ee40*/  @!P0 FMUL R0, R0, 1.175494350822287508e-38 ;  /* 0x0080000000008820 */ /* 0x001fe20000400000 */
[----:B------:R-:W-:Y:S06]  /*ee50*/  BRA `(.L_x_6600) ;  /* 0x0000000800307947 */ /* 0x000fec0003800000 */
.L_x_6608:
        /* <DEDUP_REMOVED lines=26> */
.L_x_6611:
        /* <DEDUP_REMOVED lines=13> */
.L_x_6610:
[----:B------:R-:W2:Y:S02]  /*f0d0*/  LDG.E.U16 R0, desc[UR36][R2.64] ;  /* 0x0000002402007981 */ /* 0x000ea4000c1e1500 */
[----:B--2---:R-:W-:Y:S01]  /*f0e0*/  IMAD.U32 R0, R0, 0x10000, RZ ;  /* 0x0001000000007824 */ /* 0x004fe200078e00ff */
[----:B------:R-:W-:Y:S06]  /*f0f0*/  BRA `(.L_x_6600) ;  /* 0x0000000400887947 */ /* 0x000fec0003800000 */
.L_x_6607:
        /* <DEDUP_REMOVED lines=11> */
.L_x_6614:
        /* <DEDUP_REMOVED lines=20> */
.L_x_6616:
[----:B------:R-:W-:Y:S05]  /*f2f0*/  BSYNC B0 ;  /* 0x0000000000007941 */ /* 0x000fea0003800000 */
.L_x_6615:
[----:B------:R-:W-:Y:S01]  /*f300*/  LEA R3, R0, 0x3b800000, 0x17 ;  /* 0x3b80000000037811 */ /* 0x000fe200078eb8ff */
[----:B------:R-:W-:-:S05]  /*f310*/  IMAD.SHL.U32 R0, R2, 0x100000, RZ ;  /* 0x0010000002007824 */ /* 0x000fca00078e00ff */
[----:B------:R-:W-:Y:S01]  /*f320*/  LOP3.LUT R0, R3, R0, R4, 0xfe, !PT ;  /* 0x0000000003007212 */ /* 0x000fe200078efe04 */
[----:B------:R-:W-:Y:S06]  /*f330*/  BRA `(.L_x_6600) ;  /* 0x0000000000f87947 */ /* 0x000fec0003800000 */
.L_x_6613:
        /* <DEDUP_REMOVED lines=20> */
.L_x_6618:
[----:B------:R-:W-:Y:S05]  /*f480*/  BSYNC B0 ;  /* 0x0000000000007941 */ /* 0x000fea0003800000 */
.L_x_6617:
[----:B------:R-:W-:Y:S01]  /*f490*/  LEA R3, R0, 0x37800000, 0x17 ;  /* 0x3780000000037811 */ /* 0x000fe200078eb8ff */
[----:B------:R-:W-:-:S05]  /*f4a0*/  IMAD.SHL.U32 R0, R2, 0x200000, RZ ;  /* 0x0020000002007824 */ /* 0x000fca00078e00ff */
[----:B------:R-:W-:Y:S01]  /*f4b0*/  LOP3.LUT R0, R3, R0, R4, 0xfe, !PT ;  /* 0x0000000003007212 */ /* 0x000fe200078efe04 */
[----:B------:R-:W-:Y:S06]  /*f4c0*/  BRA `(.L_x_6600) ;  /* 0x0000000000947947 */ /* 0x000fec0003800000 */
.L_x_6612:
        /* <DEDUP_REMOVED lines=14> */
.L_x_6599:
        /* <DEDUP_REMOVED lines=16> */
.L_x_6621:
[----:B------:R-:W-:Y:S01]  /*f6b0*/  IMAD.MOV.U32 R0, RZ, RZ, RZ ;  /* 0x000000ffff007224 */ /* 0x000fe200078e00ff */
[----:B------:R-:W-:Y:S06]  /*f6c0*/  BRA `(.L_x_6600) ;  /* 0x0000000000147947 */ /* 0x000fec0003800000 */
.L_x_6620:
[----:B------:R-:W2:Y:S02]  /*f6d0*/  LDG.E.64 R2, desc[UR36][R2.64] ;  /* 0x0000002402027981 */ /* 0x000ea4000c1e1b00 */
[----:B--2---:R0:W1:Y:S01]  /*f6e0*/  I2F.U64 R0, R2 ;  /* 0x0000000200007312 */ /* 0x0040620000301000 */
[----:B------:R-:W-:Y:S05]  /*f6f0*/  BRA `(.L_x_6600) ;  /* 0x0000000000087947 */ /* 0x000fea0003800000 */
.L_x_6619:
[----:B------:R-:W2:Y:S02]  /*f700*/  LDG.E R0, desc[UR36][R2.64] ;  /* 0x0000002402007981 */ /* 0x000ea4000c1e1900 */
[----:B--2---:R-:W-:-:S07]  /*f710*/  I2FP.F32.U32 R0, R0 ;  /* 0x0000000000007245 */ /* 0x004fce0000201000 */
.L_x_6600:
[----:B------:R-:W-:Y:S05]  /*f720*/  BSYNC B6 ;  /* 0x0000000000067941 */ /* 0x000fea0003800000 */
.L_x_6594:
        /* <DEDUP_REMOVED lines=16> */
[----:B0-----:R-:W-:Y:S01]  /*f830*/  STG.E.U8 desc[UR36][R16.64], R3 ;  /* 0x0000000310007986 */ /* 0x001fe2000c101124 */
[----:B------:R-:W-:Y:S05]  /*f840*/  EXIT ;  /* 0x000000000000794d */ /* 0x000fea0003800000 */
.L_x_6625:
[----:B------:R-:W0:Y:S02]  /*f850*/  F2I.S64.TRUNC R2, R2 ;  /* 0x0000000200027311 */ /* 0x000e24000020d900 */
[----:B0-----:R-:W-:-:S05]  /*f860*/  IMAD.MOV.U32 R5, RZ, RZ, R2 ;  /* 0x000000ffff057224 */ /* 0x001fca00078e0002 */
[----:B------:R-:W-:Y:S01]  /*f870*/  STG.E.U8 desc[UR36][R16.64], R5 ;  /* 0x0000000510007986 */ /* 0x000fe2000c101124 */
[----:B------:R-:W-:Y:S05]  /*f880*/  EXIT ;  /* 0x000000000000794d */ /* 0x000fea0003800000 */
.L_x_6624:
[----:B------:R-:W-:-:S13]  /*f890*/  ISETP.NE.AND P0, PT, R3, 0x2, PT ;  /* 0x000000020300780c */ /* 0x000fda0003f05270 */
[----:B------:R-:W-:Y:S05]  /*f8a0*/  @!P0 BRA `(.L_x_6627) ;  /* 0x0000000000288947 */ /* 0x000fea0003800000 */
[----:B------:R-:W-:-:S13]  /*f8b0*/  ISETP.NE.AND P0, PT, R3, 0x3, PT ;  /* 0x000000030300780c */ /* 0x000fda0003f05270 */
[----:B------:R-:W-:Y:S05]  /*f8c0*/  @!P0 BRA `(.L_x_6628) ;  /* 0x0000000000148947 */ /* 0x000fea0003800000 */
[----:B------:R-:W-:-:S13]  /*f8d0*/  ISETP.NE.AND P0, PT, R3, 0x4, PT ;  /* 0x000000040300780c */ /* 0x000fda0003f05270 */
[----:B------:R-:W-:Y:S05]  /*f8e0*/  @P0 BRA `(.L_x_6626) ;  /* 0x0000000800d00947 */ /* 0x000fea0003800000 */
[----:B------:R-:W0:Y:S02]  /*f8f0*/  F2I.S64.TRUNC R2, R2 ;  /* 0x0000000200027311 */ /* 0x000e24000020d900 */
[----:B0-----:R-:W-:Y:S01]  /*f900*/  STG.E.64 desc[UR36][R16.64], R2 ;  /* 0x0000000210007986 */ /* 0x001fe2000c101b24 */
[----:B------:R-:W-:Y:S05]  /*f910*/  EXIT ;  /* 0x000000000000794d */ /* 0x000fea0003800000 */
.L_x_6628:
[----:B------:R-:W0:Y:S02]  /*f920*/  F2I.FTZ.TRUNC.NTZ R3, R2 ;  /* 0x0000000200037305 */ /* 0x000e24000021f100 */
[----:B0-----:R-:W-:Y:S01]  /*f930*/  STG.E desc[UR36][R16.64], R3 ;  /* 0x0000000310007986 */ /* 0x001fe2000c101924 */
[----:B------:R-:W-:Y:S05]  /*f940*/  EXIT ;  /* 0x000000000000794d */ /* 0x000fea0003800000 */
.L_x_6627:
[----:B------:R-:W0:Y:S02]  /*f950*/  F2I.FTZ.TRUNC.NTZ R3, R2 ;  /* 0x0000000200037305 */ /* 0x000e24000021f100 */
[----:B0-----:R-:W-:Y:S01]  /*f960*/  STG.E.U16 desc[UR36][R16.64], R3 ;  /* 0x0000000310007986 */ /* 0x001fe2000c101524 */
[----:B------:R-:W-:Y:S05]  /*f970*/  EXIT ;  /* 0x000000000000794d */ /* 0x000fea0003800000 */
.L_x_6623:
[----:B------:R-:W-:-:S13]  /*f980*/  ISETP.GT.AND P0, PT, R3, 0x6, PT ;  /* 0x000000060300780c */ /* 0x000fda0003f04270 */
[----:B------:R-:W-:Y:S05]  /*f990*/  @P0 BRA `(.L_x_6629) ;  /* 0x0000000000240947 */ /* 0x000fea0003800000 */
[----:B------:R-:W-:-:S13]  /*f9a0*/  ISETP.NE.AND P0, PT, R3, 0x5, PT ;  /* 0x000000050300780c */ /* 0x000fda0003f05270 */
[----:B------:R-:W-:Y:S05]  /*f9b0*/  @!P0 BRA `(.L_x_6630) ;  /* 0x0000000000108947 */ /* 0x000fea0003800000 */
[----:B------:R-:W-:-:S13]  /*f9c0*/  ISETP.NE.AND P0, PT, R3, 0x6, PT ;  /* 0x000000060300780c */ /* 0x000fda0003f05270 */
[----:B------:R-:W-:Y:S05]  /*f9d0*/  @P0 BRA `(.L_x_6626) ;  /* 0x0000000800940947 */ /* 0x000fea0003800000 */
[----:B------:R-:W-:Y:S01]  /*f9e0*/  STG.E desc[UR36][R16.64], R2 ;  /* 0x0000000210007986 */ /* 0x000fe2000c101924 */
[----:B------:R-:W-:Y:S05]  /*f9f0*/  EXIT ;  /* 0x000000000000794d */ /* 0x000fea0003800000 */
.L_x_6630:
[----:B------:R-:W-:-:S05]  /*fa00*/  F2FP.F16.F32.PACK_AB R2, RZ, R2 ;  /* 0x00000002ff02723e */ /* 0x000fca00000000ff */
[----:B------:R-:W-:Y:S01]  /*fa10*/  STG.E.U16 desc[UR36][R16.64], R2 ;  /* 0x0000000210007986 */ /* 0x000fe2000c101524 */
[----:B------:R-:W-:Y:S05]  /*fa20*/  EXIT ;  /* 0x000000000000794d */ /* 0x000fea0003800000 */
.L_x_6629:
        /* <DEDUP_REMOVED lines=9> */
.L_x_6632:
[----:B------:R-:W-:-:S04]  /*fac0*/  F2FP.F16.F32.PACK_AB R3, RZ, R2 ;  /* 0x00000002ff03723e */ /* 0x000fc800000000ff */
[----:B------:R-:W-:-:S05]  /*fad0*/  PRMT R3, R3, 0x5410, RZ ;  /* 0x0000541003037816 */ /* 0x000fca00000000ff */
[----:B------:R-:W-:Y:S01]  /*fae0*/  STG.E desc[UR36][R16.64], R3 ;  /* 0x0000000310007986 */ /* 0x000fe2000c101924 */
[----:B------:R-:W-:Y:S05]  /*faf0*/  EXIT ;  /* 0x000000000000794d */ /* 0x000fea0003800000 */
.L_x_6631:
[----:B------:R-:W-:-:S06]  /*fb00*/  FMUL.FTZ R2, R2, 1 ;  /* 0x3f80000002027820 */ /* 0x000fcc0000410000 */
[----:B------:R-:W0:Y:S02]  /*fb10*/  F2F.F64.F32 R2, R2 ;  /* 0x0000000200027310 */ /* 0x000e240000201800 */
[----:B0-----:R-:W-:Y:S01]  /*fb20*/  STG.E.64 desc[UR36][R16.64], R2 ;  /* 0x0000000210007986 */ /* 0x001fe2000c101b24 */
[----:B------:R-:W-:Y:S05]  /*fb30*/  EXIT ;  /* 0x000000000000794d */ /* 0x000fea0003800000 */
.L_x_6622:
        /* <DEDUP_REMOVED lines=10> */
[----:B------:R-:W-:Y:S01]  /*fbe0*/  STG.E.U8 desc[UR36][R16.64], R3 ;  /* 0x0000000310007986 */ /* 0x000fe2000c101124 */
[----:B------:R-:W-:Y:S05]  /*fbf0*/  EXIT ;  /* 0x000000000000794d */ /* 0x000fea0003800000 */
.L_x_6635:
[----:B------:R-:W-:Y:S01]  /*fc00*/  FMUL.FTZ R4, R2, 1 ;  /* 0x3f80000002047820 */ /* 0x000fe20000410000 */
[----:B------:R-:W-:-:S05]  /*fc10*/  CS2R R6, SRZ ;  /* 0x0000000000067805 */ /* 0x000fca000001ff00 */
[----:B------:R-:W0:Y:S02]  /*fc20*/  F2F.F64.F32 R4, R4 ;  /* 0x0000000400047310 */ /* 0x000e240000201800 */
[----:B0-----:R-:W-:Y:S01]  /*fc30*/  STG.E.128 desc[UR36][R16.64], R4 ;  /* 0x0000000410007986 */ /* 0x001fe2000c101d24 */
[----:B------:R-:W-:Y:S05]  /*fc40*/  EXIT ;  /* 0x000000000000794d */ /* 0x000fea0003800000 */
.L_x_6634:
        /* <DEDUP_REMOVED lines=20> */
.L_x_6639:
[----:B------:R-:W-:Y:S05]  /*fd90*/  BSYNC B0 ;  /* 0x0000000000007941 */ /* 0x000fea0003800000 */
.L_x_6638:
[----:B------:R-:W-:-:S05]  /*fda0*/  LOP3.LUT R5, R0, R5, RZ, 0xfc, !PT ;  /* 0x0000000500057212 */ /* 0x000fca00078efcff */
[----:B------:R-:W-:Y:S01]  /*fdb0*/  STG.E.U8 desc[UR36][R16.64], R5 ;  /* 0x0000000510007986 */ /* 0x000fe2000c101124 */
[----:B------:R-:W-:Y:S05]  /*fdc0*/  EXIT ;  /* 0x000000000000794d */ /* 0x000fea0003800000 */
.L_x_6637:
        /* <DEDUP_REMOVED lines=12> */
.L_x_6641:
[----:B------:R-:W-:Y:S01]  /*fe90*/  IMAD.MOV.U32 R0, RZ, RZ, 0x7f ;  /* 0x0000007fff007424 */ /* 0x000fe200078e00ff */
[----:B------:R-:W-:-:S04]  /*fea0*/  ISETP.GT.U32.AND P0, PT, R4, 0x7f800000, PT ;  /* 0x7f8000000400780c */ /* 0x000fc80003f04070 */
[----:B------:R-:W-:-:S09]  /*feb0*/  SEL R0, R0, 0x7c, P0 ;  /* 0x0000007c00007807 */ /* 0x000fd20000000000 */
.L_x_6642:
[----:B------:R-:W-:Y:S05]  /*fec0*/  BSYNC B0 ;  /* 0x0000000000007941 */ /* 0x000fea0003800000 */
.L_x_6640:
[----:B------:R-:W-:-:S04]  /*fed0*/  LOP3.LUT R2, R2, 0x80000000, RZ, 0xc0, !PT ;  /* 0x8000000002027812 */ /* 0x000fc800078ec0ff */
[----:B------:R-:W-:-:S04]  /*fee0*/  SHF.R.U32.HI R3, RZ, 0x18, R2 ;  /* 0x00000018ff037819 */ /* 0x000fc80000011602 */
[----:B------:R-:W-:-:S05]  /*fef0*/  LOP3.LUT R3, R0, R3, RZ, 0xfc, !PT ;  /* 0x0000000300037212 */ /* 0x000fca00078efcff */
[----:B------:R-:W-:Y:S01]  /*ff00*/  STG.E.U8 desc[UR36][R16.64], R3 ;  /* 0x0000000310007986 */ /* 0x000fe2000c101124 */
[----:B------:R-:W-:Y:S05]  /*ff10*/  EXIT ;  /* 0x000000000000794d */ /* 0x000fea0003800000 */
.L_x_6636:
[----:B------:R-:W-:-:S05]  /*ff20*/  F2FP.BF16.F32.PACK_AB R2, RZ, R2 ;  /* 0x00000002ff02723e */ /* 0x000fca00000010ff */
[----:B------:R-:W-:Y:S01]  /*ff30*/  STG.E.U16 desc[UR36][R16.64], R2 ;  /* 0x0000000210007986 */ /* 0x000fe2000c101524 */
[----:B------:R-:W-:Y:S05]  /*ff40*/  EXIT ;  /* 0x000000000000794d */ /* 0x000fea0003800000 */
.L_x_6633:
        /* <DEDUP_REMOVED lines=9> */
[----:B0-----:R-:W-:Y:S01]  /*ffe0*/  STG.E.U16 desc[UR36][R16.64], R3 ;  /* 0x0000000310007986 */ /* 0x001fe2000c101524 */
[----:B------:R-:W-:Y:S05]  /*fff0*/  EXIT ;  /* 0x000000000000794d */ /* 0x000fea0003800000 */
.L_x_6645:
        /* <DEDUP_REMOVED lines=16> */
.L_x_6648:
[----:B------:R-:W-:-:S04]  /*10100*/  LOP3.LUT R2, R2, 0x80000000, RZ, 0xc0, !PT ;  /* 0x8000000002027812 */ /* 0x000fc800078ec0ff */
[----:B------:R-:W-:-:S04]  /*10110*/  SHF.R.U32.HI R3, RZ, 0x18, R2 ;  /* 0x00000018ff037819 */ /* 0x000fc80000011602 */
[----:B------:R-:W-:-:S04]  /*10120*/  LOP3.LUT R0, R0, R3, RZ, 0xfc, !PT ;  /* 0x0000000300007212 */ /* 0x000fc800078efcff */
[----:B------:R-:W-:-:S07]  /*10130*/  PRMT R8, R0, 0x7610, R8 ;  /* 0x0000761000087816 */ /* 0x000fce0000000008 */
.L_x_6647:
[----:B------:R-:W-:Y:S05]  /*10140*/  BSYNC B0 ;  /* 0x0000000000007941 */ /* 0x000fea0003800000 */
.L_x_6646:
[----:B------:R-:W-:Y:S01]  /*10150*/  STG.E.U8 desc[UR36][R16.64], R8 ;  /* 0x0000000810007986 */ /* 0x000fe2000c101124 */
[----:B------:R-:W-:Y:S05]  /*10160*/  EXIT ;  /* 0x000000000000794d */ /* 0x000fea0003800000 */
.L_x_6644:
        /* <DEDUP_REMOVED lines=16> */
.L_x_6651:
[----:B------:R-:W-:-:S04]  /*10270*/  LOP3.LUT R2, R2, 0x80000000, RZ, 0xc0, !PT ;  /* 0x8000000002027812 */ /* 0x000fc800078ec0ff */
[----:B------:R-:W-:-:S04]  /*10280*/  SHF.R.U32.HI R3, RZ, 0x18, R2 ;  /* 0x00000018ff037819 */ /* 0x000fc80000011602 */
[----:B------:R-:W-:-:S04]  /*10290*/  LOP3.LUT R0, R0, R3, RZ, 0xfc, !PT ;  /* 0x0000000300007212 */ /* 0x000fc800078efcff */
[----:B------:R-:W-:-:S07]  /*102a0*/  PRMT R8, R0, 0x7610, R8 ;  /* 0x0000761000087816 */ /* 0x000fce0000000008 */
.L_x_6650:
[----:B------:R-:W-:Y:S05]  /*102b0*/  BSYNC B0 ;  /* 0x0000000000007941 */ /* 0x000fea0003800000 */
.L_x_6649:
[----:B------:R-:W-:Y:S01]  /*102c0*/  STG.E.U8 desc[UR36][R16.64], R8 ;  /* 0x0000000810007986 */ /* 0x000fe2000c101124 */
[----:B------:R-:W-:Y:S05]  /*102d0*/  EXIT ;  /* 0x000000000000794d */ /* 0x000fea0003800000 */
.L_x_6643:
        /* <DEDUP_REMOVED lines=21> */
.L_x_6626:
        /* <DEDUP_REMOVED lines=16> */
.L_x_6654:
[----:B------:R-:W-:Y:S05]  /*10530*/  EXIT ;  /* 0x000000000000794d */ /* 0x000fea0003800000 */
.L_x_6653:
[----:B------:R-:W0:Y:S02]  /*10540*/  F2I.U64.TRUNC R2, R2 ;  /* 0x0000000200027311 */ /* 0x000e24000020d800 */
[----:B0-----:R-:W-:Y:S01]  /*10550*/  STG.E.64 desc[UR36][R16.64], R2 ;  /* 0x0000000210007986 */ /* 0x001fe2000c101b24 */
[----:B------:R-:W-:Y:S05]  /*10560*/  EXIT ;  /* 0x000000000000794d */ /* 0x000fea0003800000 */
.L_x_6652:
[----:B------:R-:W0:Y:S02]  /*10570*/  F2I.FTZ.U32.TRUNC.NTZ R3, R2 ;  /* 0x0000000200037305 */ /* 0x000e24000021f000 */
[----:B0-----:R-:W-:Y:S01]  /*10580*/  STG.E desc[UR36][R16.64], R3 ;  /* 0x0000000310007986 */ /* 0x001fe2000c101924 */
[----:B------:R-:W-:Y:S05]  /*10590*/  EXIT ;  /* 0x000000000000794d */ /* 0x000fea0003800000 */
.L_x_6655:
        /* <DEDUP_REMOVED lines=14> */
.L_x_32078:


//--------------------- .text._ZN2at6native27unrolled_elementwise_kernelINS0_13BinaryFunctorIfffZZZNS0_21heaviside_kernel_cudaERNS_18TensorIteratorBaseEENKUlvE_clEvENKUlvE5_clEvEUlffE_EESt5arrayIPcLm3EELi4E23TrivialOffsetCalculatorILi2EjESC_ILi1EjENS0_6memory12LoadWithCastILi2EEENSF_13StoreWithCastILi1EEEEEviT_T0_T2_T3_T4_T5_ --------------------------
	.section	.text._ZN2at6native27unrolled_elementwise_kernelINS0_13BinaryFunctorIfffZZZNS0_21heaviside_kernel_cudaERNS_18TensorIteratorBaseEENKUlvE_clEvENKUlvE5_clEvEUlffE_EESt5arrayIPcLm3EELi4E23TrivialOffsetCalculatorILi2EjESC_ILi1EjENS0_6memory12LoadWithCastILi2EEENSF_13StoreWithCastILi1EEEEEviT_T0_T2_T3_T4_T5_,"ax",@progbits
	.align	128
        .global         _ZN2at6native27unrolled_elementwise_kernelINS0_13BinaryFunctorIfffZZZNS0_21heaviside_kernel_cudaERNS_18TensorIteratorBaseEENKUlvE_clEvENKUlvE5_clEvEUlffE_EESt5arrayIPcLm3EELi4E23TrivialOffsetCalculatorILi2EjESC_ILi1EjENS0_6memory12LoadWithCastILi2EEENSF_13StoreWithCastILi1EEEEEviT_T0_T2_T3_T4_T5_
        .type           _ZN2at6native27unrolled_elementwise_kernelINS0_13BinaryFunctorIfffZZZNS0_21heaviside_kernel_cudaERNS_18TensorIteratorBaseEENKUlvE_clEvENKUlvE5_clEvEUlffE_EESt5arrayIPcLm3EELi4E23TrivialOffsetCalculatorILi2EjESC_ILi1EjENS0_6memory12LoadWithCastILi2EEENSF_13StoreWithCastILi1EEEEEviT_T0_T2_T3_T4_T5_,@function
        .size           _ZN2at6native27unrolled_elementwise_kernelINS0_13BinaryFunctorIfffZZZNS0_21heaviside_kernel_cudaERNS_18TensorIteratorBaseEENKUlvE_clEvENKUlvE5_clEvEUlffE_EESt5arrayIPcLm3EELi4E23TrivialOffsetCalculatorILi2EjESC_ILi1EjENS0_6memory12LoadWithCastILi2EEENSF_13StoreWithCastILi1EEEEEviT_T0_T2_T3_T4_T5_,(.L_x_32079 - _ZN2at6native27unrolled_elementwise_kernelINS0_13BinaryFunctorIfffZZZNS0_21heaviside_kernel_cudaERNS_18TensorIteratorBaseEENKUlvE_clEvENKUlvE5_clEvEUlffE_EESt5arrayIPcLm3EELi4E23TrivialOffsetCalculatorILi2EjESC_ILi1EjENS0_6memory12LoadWithCastILi2EEENSF_13StoreWithCastILi1EEEEEviT_T0_T2_T3_T4_T5_)
        .other          _ZN2at6native27unrolled_elementwise_kernelINS0_13BinaryFunctorIfffZZZNS0_21heaviside_kernel_cudaERNS_18TensorIteratorBaseEENKUlvE_clEvENKUlvE5_clEvEUlffE_EESt5arrayIPcLm3EELi4E23TrivialOffsetCalculatorILi2EjESC_ILi1EjENS0_6memory12LoadWithCastILi2EEENSF_13StoreWithCastILi1EEEEEviT_T0_T2_T3_T4_T5_,@"STO_CUDA_ENTRY STV_DEFAULT"
_ZN2at6native27unrolled_elementwise_kernelINS0_13BinaryFunctorIfffZZZNS0_21heaviside_kernel_cudaERNS_18TensorIteratorBaseEENKUlvE_clEvENKUlvE5_clEvEUlffE_EESt5arrayIPcLm3EELi4E23TrivialOffsetCalculatorILi2EjESC_ILi1EjENS0_6memory12LoadWithCastILi2EEENSF_13StoreWithCastILi1EEEEEviT_T0_T2_T3_T4_T5_:
.text._ZN2at6native27unrolled_elementwise_kernelINS0_13BinaryFunctorIfffZZZNS0_21heaviside_kernel_cudaERNS_18TensorIteratorBaseEENKUlvE_clEvENKUlvE5_clEvEUlffE_EESt5arrayIPcLm3EELi4E23TrivialOffsetCalculatorILi2EjESC_ILi1EjENS0_6memory12LoadWithCastILi2EEENSF_13StoreWithCastILi1EEEEEviT_T0_T2_T3_T4_T5_:
[----:B------:R-:W0:Y:S01]  /*0000*/  LDC R1, c[0x0][0x28] ;  /* 0x00000a00ff017b82 */ /* 0x000e220000000800 */
[----:B------:R-:W1:Y:S07]  /*0010*/  S2R R2, SR_CTAID.X ;  /* 0x0000000000027919 */ /* 0x000e6e0000002500 */
[----:B------:R-:W1:Y:S01]  /*0020*/  LDC R3, c[0x0][0x210] ;  /* 0x00008400ff037b82 */ /* 0x000e620000000800 */
[----:B------:R-:W-:Y:S01]  /*0030*/  ULDC.64 UR36, c[0x0][0x208] ;  /* 0x0000820000247ab9 */ /* 0x000fe20000000a00 */
[----:B------:R-:W-:Y:S01]  /*0040*/  BSSY B7, `(.L_x_6656) ;  /* 0x00001d3000077945 */ /* 0x000fe20003800000 */
[----:B------:R-:W2:Y:S01]  /*0050*/  S2R R17, SR_TID.X ;  /* 0x0000000000117919 */ /* 0x000ea20000002100 */
[----:B------:R-:W-:Y:S01]  /*0060*/  IMAD.MOV.U32 R28, RZ, RZ, RZ ;  /* 0x000000ffff1c7224 */ /* 0x000fe200078e00ff */
[----:B------:R-:W-:-:S03]  /*0070*/  CS2R R18, SRZ ;  /* 0x0000000000127805 */ /* 0x000fc6000001ff00 */
[----:B------:R-:W3:Y:S08]  /*0080*/  LDC.U8 R27, c[0x0][0x234] ;  /* 0x00008d00ff1b7b82 */ /* 0x000ef00000000000 */
[----:B------:R-:W4:Y:S01]  /*0090*/  LDC.U8 R16, c[0x0][0x235] ;  /* 0x00008d40ff107b82 */ /* 0x000f220000000000 */
[----:B-1----:R-:W-:-:S05]  /*00a0*/  IMAD R26, R2, -0x200, R3 ;  /* 0xfffffe00021a7824 */ /* 0x002fca00078e0203 */
[----:B--2---:R-:W-:-:S13]  /*00b0*/  ISETP.GE.AND P0, PT, R17, R26, PT ;  /* 0x0000001a1100720c */ /* 0x004fda0003f06270 */
[----:B0--34-:R-:W-:Y:S05]  /*00c0*/  @P0 BRA `(.L_x_6657) ;  /* 0x0000001c00280947 */ /* 0x019fea0003800000 */
[----:B------:R-:W0:Y:S01]  /*00d0*/  LDC.64 R4, c[0x0][0x220] ;  /* 0x00008800ff047b82 */ /* 0x000e220000000a00 */
[----:B------:R-:W-:Y:S01]  /*00e0*/  PRMT R0, R27, 0x9910, RZ ;  /* 0x000099101b007816 */ /* 0x000fe200000000ff */
[----:B------:R-:W-:Y:S01]  /*00f0*/  IMAD R17, R2, 0x200, R17 ;  /* 0x0000020002117824 */ /* 0x000fe200078e0211 */
[----:B------:R-:W-:Y:S01]  /*0100*/  ULDC UR4, c[0x0][0x238] ;  /* 0x00008e0000047ab9 */ /* 0x000fe20000000800 */
[----:B------:R-:W-:Y:S01]  /*0110*/  BSSY B6, `(.L_x_6658) ;  /* 0x00000e0000067945 */ /* 0x000fe20003800000 */
        /* <DEDUP_REMOVED lines=16> */
.L_x_6662:
[----:B------:R-:W2:Y:S02]  /*0220*/  LDG.E.U8 R4, desc[UR36][R4.64] ;  /* 0x0000002404047981 */ /* 0x000ea4000c1e1100 */
[----:B--2---:R-:W-:Y:S01]  /*0230*/  I2FP.F32.U32 R19, R4 ;  /* 0x0000000400137245 */ /* 0x004fe20000201000 */
[----:B------:R-:W-:Y:S06]  /*0240*/  BRA `(.L_x_6664) ;  /* 0x0000000c00307947 */ /* 0x000fec0003800000 */
.L_x_6661:
        /* <DEDUP_REMOVED lines=9> */
.L_x_6666:
[----:B------:R-:W2:Y:S02]  /*02e0*/  LDG.E R4, desc[UR36][R4.64] ;  /* 0x0000002404047981 */ /* 0x000ea4000c1e1900 */
[----:B--2---:R-:W-:Y:S01]  /*02f0*/  I2FP.F32.S32 R19, R4 ;  /* 0x0000000400137245 */ /* 0x004fe20000201400 */
[----:B------:R-:W-:Y:S06]  /*0300*/  BRA `(.L_x_6664) ;  /* 0x0000000c00007947 */ /* 0x000fec0003800000 */
.L_x_6665:
[----:B------:R-:W2:Y:S02]  /*0310*/  LDG.E.U16 R4, desc[UR36][R4.64] ;  /* 0x0000002404047981 */ /* 0x000ea4000c1e1500 */
[----:B--2---:R2:W3:Y:S01]  /*0320*/  I2F.S16 R19, R4 ;  /* 0x0000000400137306 */ /* 0x0044e20000101400 */
[----:B------:R-:W-:Y:S05]  /*0330*/  BRA `(.L_x_6664) ;  /* 0x0000000800f47947 */ /* 0x000fea0003800000 */
.L_x_6660:
        /* <DEDUP_REMOVED lines=8> */
.L_x_6668:
[----:B------:R-:W2:Y:S02]  /*03c0*/  LDG.E.U16 R4, desc[UR36][R4.64] ;  /* 0x0000002404047981 */ /* 0x000ea4000c1e1500 */
[----:B--2---:R-:W-:Y:S01]  /*03d0*/  HADD2.F32 R19, -RZ, R4.H0_H0 ;  /* 0x20000004ff137230 */ /* 0x004fe20000004100 */
[----:B------:R-:W-:Y:S06]  /*03e0*/  BRA `(.L_x_6664) ;  /* 0x0000000800c87947 */ /* 0x000fec0003800000 */
.L_x_6667:
        /* <DEDUP_REMOVED lines=8> */
.L_x_6670:
[----:B------:R-:W2:Y:S02]  /*0470*/  LDG.E.U16 R4, desc[UR36][R4.64] ;  /* 0x0000002404047981 */ /* 0x000ea4000c1e1500 */
[----:B--2---:R-:W-:Y:S01]  /*0480*/  HADD2.F32 R19, -RZ, R4.H0_H0 ;  /* 0x20000004ff137230 */ /* 0x004fe20000004100 */
[----:B------:R-:W-:Y:S06]  /*0490*/  BRA `(.L_x_6664) ;  /* 0x00000008009c7947 */ /* 0x000fec0003800000 */
.L_x_6669:
[----:B------:R-:W2:Y:S01]  /*04a0*/  LDG.E.64 R4, desc[UR36][R4.64] ;  /* 0x0000002404047981 */ /* 0x000ea2000c1e1b00 */
[----:B------:R-:W-:Y:S01]  /*04b0*/  UMOV UR4, 0xf0000000 ;  /* 0xf000000000047882 */ /* 0x000fe20000000000 */
[----:B------:R-:W-:Y:S01]  /*04c0*/  UMOV UR5, 0x380fffff ;  /* 0x380fffff00057882 */ /* 0x000fe20000000000 */
[----:B--2---:R-:W0:Y:S01]  /*04d0*/  F2F.F32.F64 R19, R4 ;  /* 0x0000000400137310 */ /* 0x004e220000301000 */
[----:B------:R-:W-:-:S14]  /*04e0*/  DSETP.GEU.AND P0, PT, |R4|, UR4, PT ;  /* 0x0000000404007e2a */ /* 0x000fdc000bf0e200 */
[----:B0-----:R-:W-:Y:S01]  /*04f0*/  @!P0 FMUL R19, R19, 1.175494350822287508e-38 ;  /* 0x0080000013138820 */ /* 0x001fe20000400000 */
[----:B------:R-:W-:Y:S06]  /*0500*/  BRA `(.L_x_6664) ;  /* 0x0000000800807947 */ /* 0x000fec0003800000 */
.L_x_6659:
        /* <DEDUP_REMOVED lines=12> */
.L_x_6673:
[----:B------:R-:W2:Y:S01]  /*05d0*/  LDG.E.64 R4, desc[UR36][R4.64] ;  /* 0x0000002404047981 */ /* 0x000ea2000c1e1b00 */
[----:B------:R-:W-:Y:S01]  /*05e0*/  UMOV UR4, 0xf0000000 ;  /* 0xf000000000047882 */ /* 0x000fe20000000000 */
[----:B------:R-:W-:Y:S01]  /*05f0*/  UMOV UR5, 0x380fffff ;  /* 0x380fffff00057882 */ /* 0x000fe20000000000 */
[----:B--2---:R-:W0:Y:S01]  /*0600*/  F2F.F32.F64 R19, R4 ;  /* 0x0000000400137310 */ /* 0x004e220000301000 */
[----:B------:R-:W-:-:S14]  /*0610*/  DSETP.GEU.AND P0, PT, |R4|, UR4, PT ;  /* 0x0000000404007e2a */ /* 0x000fdc000bf0e200 */
[----:B0-----:R-:W-:Y:S01]  /*0620*/  @!P0 FMUL R19, R19, 1.175494350822287508e-38 ;  /* 0x0080000013138820 */ /* 0x001fe20000400000 */
[----:B------:R-:W-:Y:S06]  /*0630*/  BRA `(.L_x_6664) ;  /* 0x0000000800347947 */ /* 0x000fec0003800000 */
.L_x_6672:
        /* <DEDUP_REMOVED lines=16> */
[----:B------:R-:W-:-:S04]  /*0740*/  SEL R3, R3, RZ, P0 ;  /* 0x000000ff03037207 */ /* 0x000fc80000000000 */
[C---:B------:R-:W-:Y:S01]  /*0750*/  SHF.L.U32 R4, R0.reuse, R3, RZ ;  /* 0x0000000300047219 */ /* 0x040fe200000006ff */
[----:B------:R-:W-:Y:S02]  /*0760*/  IMAD R7, R3, R8, 0x3c000000 ;  /* 0x3c00000003077424 */ /* 0x000fe400078e0208 */
[----:B------:R-:W-:-:S03]  /*0770*/  VIADD R3, R0, 0xffffffff ;  /* 0xffffffff00037836 */ /* 0x000fc60000000000 */
[----:B------:R-:W-:Y:S02]  /*0780*/  LEA.HI R7, R4, R7, RZ, 0x1c ;  /* 0x0000000704077211 */ /* 0x000fe400078fe0ff */
[----:B------:R-:W-:Y:S02]  /*0790*/  SHF.R.S32.HI R3, RZ, 0x1f, R3 ;  /* 0x0000001fff037819 */ /* 0x000fe40000011403 */
[----:B------:R-:W-:-:S04]  /*07a0*/  LOP3.LUT R6, R7, 0x7f800000, R6, 0xf8, !PT ;  /* 0x7f80000007067812 */ /* 0x000fc800078ef806 */
[----:B------:R-:W-:-:S04]  /*07b0*/  LOP3.LUT R6, R6, R3, RZ, 0x30, !PT ;  /* 0x0000000306067212 */ /* 0x000fc800078e30ff */
[----:B------:R-:W-:Y:S01]  /*07c0*/  LOP3.LUT R19, R6, 0x80000000, R19, 0xf8, !PT ;  /* 0x8000000006137812 */ /* 0x000fe200078ef813 */
[----:B------:R-:W-:Y:S06]  /*07d0*/  BRA `(.L_x_6664) ;  /* 0x0000000400cc7947 */ /* 0x000fec0003800000 */
.L_x_6675:
        /* <DEDUP_REMOVED lines=14> */
.L_x_6674:
[----:B------:R-:W2:Y:S02]  /*08c0*/  LDG.E.U16 R4, desc[UR36][R4.64] ;  /* 0x0000002404047981 */ /* 0x000ea4000c1e1500 */
[----:B--2---:R-:W-:Y:S01]  /*08d0*/  IMAD.U32 R19, R4, 0x10000, RZ ;  /* 0x0001000004137824 */ /* 0x004fe200078e00ff */
[----:B------:R-:W-:Y:S06]  /*08e0*/  BRA `(.L_x_6664) ;  /* 0x0000000400887947 */ /* 0x000fec0003800000 */
.L_x_6671:
        /* <DEDUP_REMOVED lines=11> */
.L_x_6678:
        /* <DEDUP_REMOVED lines=20> */
.L_x_6680:
[----:B------:R-:W-:Y:S05]  /*0ae0*/  BSYNC B0 ;  /* 0x0000000000007941 */ /* 0x000fea0003800000 */
.L_x_6679:
[----:B------:R-:W-:Y:S01]  /*0af0*/  IMAD.SHL.U32 R3, R3, 0x100000, RZ ;  /* 0x0010000003037824 */ /* 0x000fe200078e00ff */
[----:B------:R-:W-:-:S04]  /*0b00*/  LEA R0, R0, 0x3b800000, 0x17 ;  /* 0x3b80000000007811 */ /* 0x000fc800078eb8ff */
[----:B------:R-:W-:Y:S01]  /*0b10*/  LOP3.LUT R19, R0, R3, R19, 0xfe, !PT ;  /* 0x0000000300137212 */ /* 0x000fe200078efe13 */
[----:B------:R-:W-:Y:S06]  /*0b20*/  BRA `(.L_x_6664) ;  /* 0x0000000000f87947 */ /* 0x000fec0003800000 */
.L_x_6677:
        /* <DEDUP_REMOVED lines=20> */
.L_x_6682:
[----:B------:R-:W-:Y:S05]  /*0c70*/  BSYNC B0 ;  /* 0x0000000000007941 */ /* 0x000fea0003800000 */
.L_x_6681:
[----:B------:R-:W-:Y:S01]  /*0c80*/  IMAD.SHL.U32 R3, R3, 0x200000, RZ ;  /* 0x0020000003037824 */ /* 0x000fe200078e00ff */
[----:B------:R-:W-:-:S04]  /*0c90*/  LEA R0, R0, 0x37800000, 0x17 ;  /* 0x3780000000007811 */ /* 0x000fc800078eb8ff */
[----:B------:R-:W-:Y:S01]  /*0ca0*/  LOP3.LUT R19, R0, R3, R19, 0xfe, !PT ;  /* 0x0000000300137212 */ /* 0x000fe200078efe13 */
[----:B------:R-:W-:Y:S06]  /*0cb0*/  BRA `(.L_x_6664) ;  /* 0x0000000000947947 */ /* 0x000fec0003800000 */
.L_x_6676:
        /* <DEDUP_REMOVED lines=14> */
.L_x_6663:
        /* <DEDUP_REMOVED lines=16> */
.L_x_6685:
[----:B------:R-:W-:Y:S01]  /*0ea0*/  IMAD.MOV.U32 R19, RZ, RZ, RZ ;  /* 0x000000ffff137224 */ /* 0x000fe200078e00ff */
[----:B------:R-:W-:Y:S06]  /*0eb0*/  BRA `(.L_x_6664) ;  /* 0x0000000000147947 */ /* 0x000fec0003800000 */
.L_x_6684:
[----:B------:R-:W2:Y:S02]  /*0ec0*/  LDG.E.64 R4, desc[UR36][R4.64] ;  /* 0x0000002404047981 */ /* 0x000ea4000c1e1b00 */
[----:B--2---:R0:W1:Y:S01]  /*0ed0*/  I2F.U64 R19, R4 ;  /* 0x0000000400137312 */ /* 0x0040620000301000 */
[----:B------:R-:W-:Y:S05]  /*0ee0*/  BRA `(.L_x_6664) ;  /* 0x0000000000087947 */ /* 0x000fea0003800000 */
.L_x_6683:
[----:B------:R-:W2:Y:S02]  /*0ef0*/  LDG.E R4, desc[UR36][R4.64] ;  /* 0x0000002404047981 */ /* 0x000ea4000c1e1900 */
[----:B--2---:R-:W-:-:S07]  /*0f00*/  I2FP.F32.U32 R19, R4 ;  /* 0x0000000400137245 */ /* 0x004fce0000201000 */
.L_x_6664:
[----:B------:R-:W-:Y:S05]  /*0f10*/  BSYNC B6 ;  /* 0x0000000000067941 */ /* 0x000fea0003800000 */
.L_x_6658:
[----:B0-2-4-:R-:W0:Y:S01]  /*0f20*/  LDC.64 R4, c[0x0][0x228] ;  /* 0x00008a00ff047b82 */ /* 0x015e220000000a00 */
[----:B------:R-:W-:Y:S01]  /*0f30*/  PRMT R0, R16, 0x9910, RZ ;  /* 0x0000991010007816 */ /* 0x000fe200000000ff */
[----:B------:R-:W-:Y:S01]  /*0f40*/  ULDC UR4, c[0x0][0x23c] ;  /* 0x00008f0000047ab9 */ /* 0x000fe20000000800 */
[----:B------:R-:W-:Y:S01]  /*0f50*/  BSSY B6, `(.L_x_6686) ;  /* 0x00000df000067945 */ /* 0x000fe20003800000 */
        /* <DEDUP_REMOVED lines=14> */
[----:B--2---:R0:W2:Y:S01]  /*1040*/  I2F.S16 R18, R4 ;  /* 0x0000000400127306 */ /* 0x0040a20000101400 */
[----:B------:R-:W-:Y:S05]  /*1050*/  BRA `(.L_x_6692) ;  /* 0x0000000c00387947 */ /* 0x000fea0003800000 */
.L_x_6690:
[----:B------:R-:W2:Y:S02]  /*1060*/  LDG.E.U8 R4, desc[UR36][R4.64] ;  /* 0x0000002404047981 */ /* 0x000ea4000c1e1100 */
[----:B--2---:R-:W-:Y:S01]  /*1070*/  I2FP.F32.U32 R18, R4 ;  /* 0x0000000400127245 */ /* 0x004fe20000201000 */
[----:B------:R-:W-:Y:S06]  /*1080*/  BRA `(.L_x_6692) ;  /* 0x0000000c002c7947 */ /* 0x000fec0003800000 */
.L_x_6689:
        /* <DEDUP_REMOVED lines=9> */
.L_x_6694:
[----:B------:R-:W2:Y:S02]  /*1120*/  LDG.E R4, desc[UR36][R4.64] ;  /* 0x0000002404047981 */ /* 0x000ea4000c1e1900 */
[----:B--2---:R-:W-:Y:S01]  /*1130*/  I2FP.F32.S32 R18, R4 ;  /* 0x0000000400127245 */ /* 0x004fe20000201400 */
[----:B------:R-:W-:Y:S06]  /*1140*/  BRA `(.L_x_6692) ;  /* 0x0000000800fc7947 */ /* 0x000fec0003800000 */
.L_x_6693:
[----:B------:R-:W2:Y:S02]  /*1150*/  LDG.E.U16 R4, desc[UR36][R4.64] ;  /* 0x0000002404047981 */ /* 0x000ea4000c1e1500 */
[----:B--2---:R0:W2:Y:S01]  /*1160*/  I2F.S16 R18, R4 ;  /* 0x0000000400127306 */ /* 0x0040a20000101400 */
[----:B------:R-:W-:Y:S05]  /*1170*/  BRA `(.L_x_6692) ;  /* 0x0000000800f07947 */ /* 0x000fea0003800000 */
.L_x_6688:
        /* <DEDUP_REMOVED lines=8> */
.L_x_6696:
[----:B------:R-:W2:Y:S02]  /*1200*/  LDG.E.U16 R4, desc[UR36][R4.64] ;  /* 0x0000002404047981 */ /* 0x000ea4000c1e1500 */
[----:B--2---:R-:W-:Y:S01]  /*1210*/  HADD2.F32 R18, -RZ, R4.H0_H0 ;  /* 0x20000004ff127230 */ /* 0x004fe20000004100 */
[----:B------:R-:W-:Y:S06]  /*1220*/  BRA `(.L_x_6692) ;  /* 0x0000000800c47947 */ /* 0x000fec0003800000 */
.L_x_6695:
        /* <DEDUP_REMOVED lines=8> */
.L_x_6698:
[----:B------:R-:W2:Y:S02]  /*12b0*/  LDG.E.U16 R4, desc[UR36][R4.64] ;  /* 0x0000002404047981 */ /* 0x000ea4000c1e1500 */
[----:B--2---:R-:W-:Y:S01]  /*12c0*/  HADD2.F32 R18, -RZ, R4.H0_H0 ;  /* 0x20000004ff127230 */ /* 0x004fe20000004100 */
[----:B------:R-:W-:Y:S06]  /*12d0*/  BRA `(.L_x_6692) ;  /* 0x0000000800987947 */ /* 0x000fec0003800000 */
.L_x_6697:
[----:B------:R-:W2:Y:S01]  /*12e0*/  LDG.E.64 R4, desc[UR36][R4.64] ;  /* 0x0000002404047981 */ /* 0x000ea2000c1e1b00 */
[----:B------:R-:W-:Y:S01]  /*12f0*/  UMOV UR4, 0xf0000000 ;  /* 0xf000000000047882 */ /* 0x000fe20000000000 */
[----:B------:R-:W-:Y:S01]  /*1300*/  UMOV UR5, 0x380fffff ;  /* 0x380fffff00057882 */ /* 0x000fe20000000000 */
[----:B--2---:R-:W0:Y:S01]  /*1310*/  F2F.F32.F64 R18, R4 ;  /* 0x0000000400127310 */ /* 0x004e220000301000 */
[----:B------:R-:W-:-:S14]  /*1320*/  DSETP.GEU.AND P0, PT, |R4|, UR4, PT ;  /* 0x0000000404007e2a */ /* 0x000fdc000bf0e200 */
[----:B0-----:R-:W-:Y:S01]  /*1330*/  @!P0 FMUL R18, R18, 1.175494350822287508e-38 ;  /* 0x0080000012128820 */ /* 0x001fe20000400000 */
[----:B------:R-:W-:Y:S06]  /*1340*/  BRA `(.L_x_6692) ;  /* 0x00000008007c7947 */ /* 0x000fec0003800000 */
.L_x_6687:
        /* <DEDUP_REMOVED lines=12> */
.L_x_6701:
[----:B------:R-:W2:Y:S01]  /*1410*/  LDG.E.64 R4, desc[UR36][R4.64] ;  /* 0x0000002404047981 */ /* 0x000ea2000c1e1b00 */
[----:B------:R-:W-:Y:S01]  /*1420*/  UMOV UR4, 0xf0000000 ;  /* 0xf000000000047882 */ /* 0x000fe20000000000 */
[----:B------:R-:W-:Y:S01]  /*1430*/  UMOV UR5, 0x380fffff ;  /* 0x380fffff00057882 */ /* 0x000fe20000000000 */
[----:B--2---:R-:W0:Y:S01]  /*1440*/  F2F.F32.F64 R18, R4 ;  /* 0x0000000400127310 */ /* 0x004e220000301000 */
[----:B------:R-:W-:-:S14]  /*1450*/  DSETP.GEU.AND P0, PT, |R4|, UR4, PT ;  /* 0x0000000404007e2a */ /* 0x000fdc000bf0e200 */
[----:B0-----:R-:W-:Y:S01]  /*1460*/  @!P0 FMUL R18, R18, 1.175494350822287508e-38 ;  /* 0x0080000012128820 */ /* 0x001fe20000400000 */
[----:B------:R-:W-:Y:S06]  /*1470*/  BRA `(.L_x_6692) ;  /* 0x0000000800307947 */ /* 0x000fec0003800000 */
.L_x_6700:
        /* <DEDUP_REMOVED lines=26> */
.L_x_6703:
        /* <DEDUP_REMOVED lines=8> */
[----:B------:R-:W-:Y:S01]  /*16a0*/  @P0 FMUL.FTZ R18, R3, 1.9259299443872358531e-34 ;  /* 0x0780000003120820 */ /* 0x000fe20000410000 */
[----:B------:R-:W-:Y:S02]  /*16b0*/  IMAD.SHL.U32 R3, R4, 0x1000000, RZ ;  /* 0x0100000004037824 */ /* 0x000fe400078e00ff */
[----:B------:R-:W-:-:S05]  /*16c0*/  @!P0 FADD.FTZ R18, R0, -0.5 ;  /* 0xbf00000000128421 */ /* 0x000fca0000010000 */
[----:B------:R-:W-:Y:S01]  /*16d0*/  LOP3.LUT R18, R18, 0x80000000, R3, 0xf8, !PT ;  /* 0x8000000012127812 */ /* 0x000fe200078ef803 */
[----:B------:R-:W-:Y:S06]  /*16e0*/  BRA `(.L_x_6692) ;  /* 0x0000000400947947 */ /* 0x000fec0003800000 */
.L_x_6702:
[----:B------:R-:W2:Y:S02]  /*16f0*/  LDG.E.U16 R4, desc[UR36][R4.64] ;  /* 0x0000002404047981 */ /* 0x000ea4000c1e1500 */
[----:B--2---:R-:W-:Y:S01]  /*1700*/  IMAD.U32 R18, R4, 0x10000, RZ ;  /* 0x0001000004127824 */ /* 0x004fe200078e00ff */
[----:B------:R-:W-:Y:S06]  /*1710*/  BRA `(.L_x_6692) ;  /* 0x0000000400887947 */ /* 0x000fec0003800000 */
.L_x_6699:
        /* <DEDUP_REMOVED lines=11> */
.L_x_6706:
        /* <DEDUP_REMOVED lines=20> */
.L_x_6708:
[----:B------:R-:W-:Y:S05]  /*1910*/  BSYNC B0 ;  /* 0x0000000000007941 */ /* 0x000fea0003800000 */
.L_x_6707:
[----:B------:R-:W-:Y:S01]  /*1920*/  IMAD.SHL.U32 R3, R3, 0x100000, RZ ;  /* 0x0010000003037824 */ /* 0x000fe200078e00ff */
[----:B------:R-:W-:-:S04]  /*1930*/  LEA R5, R0, 0x3b800000, 0x17 ;  /* 0x3b80000000057811 */ /* 0x000fc800078eb8ff */
[----:B------:R-:W-:Y:S01]  /*1940*/  LOP3.LUT R18, R5, R3, R18, 0xfe, !PT ;  /* 0x0000000305127212 */ /* 0x000fe200078efe12 */
[----:B------:R-:W-:Y:S06]  /*1950*/  BRA `(.L_x_6692) ;  /* 0x0000000000f87947 */ /* 0x000fec0003800000 */
.L_x_6705:
        /* <DEDUP_REMOVED lines=20> */
.L_x_6710:
[----:B------:R-:W-:Y:S05]  /*1aa0*/  BSYNC B0 ;  /* 0x0000000000007941 */ /* 0x000fea0003800000 */
.L_x_6709:
[----:B------:R-:W-:Y:S01]  /*1ab0*/  IMAD.SHL.U32 R3, R3, 0x200000, RZ ;  /* 0x0020000003037824 */ /* 0x000fe200078e00ff */
[----:B------:R-:W-:-:S04]  /*1ac0*/  LEA R5, R0, 0x37800000, 0x17 ;  /* 0x3780000000057811 */ /* 0x000fc800078eb8ff */
[----:B------:R-:W-:Y:S01]  /*1ad0*/  LOP3.LUT R18, R5, R3, R18, 0xfe, !PT ;  /* 0x0000000305127212 */ /* 0x000fe200078efe12 */
[----:B------:R-:W-:Y:S06]  /*1ae0*/  BRA `(.L_x_6692) ;  /* 0x0000000000947947 */ /* 0x000fec0003800000 */
.L_x_6704:
        /* <DEDUP_REMOVED lines=14> */
.L_x_6691:
        /* <DEDUP_REMOVED lines=16> */
.L_x_6713:
[----:B------:R-:W-:Y:S01]  /*1cd0*/  IMAD.MOV.U32 R18, RZ, RZ, RZ ;  /* 0x000000ffff127224 */ /* 0x000fe200078e00ff */
[----:B------:R-:W-:Y:S06]  /*1ce0*/  BRA `(.L_x_6692) ;  /* 0x0000000000147947 */ /* 0x000fec0003800000 */
.L_x_6712:
[----:B------:R-:W2:Y:S02]  /*1cf0*/  LDG.E.64 R4, desc[UR36][R4.64] ;  /* 0x0000002404047981 */ /* 0x000ea4000c1e1b00 */
[----:B--2---:R0:W2:Y:S01]  /*1d00*/  I2F.U64 R18, R4 ;  /* 0x0000000400127312 */ /* 0x0040a20000301000 */
[----:B------:R-:W-:Y:S05]  /*1d10*/  BRA `(.L_x_6692) ;  /* 0x0000000000087947 */ /* 0x000fea0003800000 */
.L_x_6711:
[----:B------:R-:W2:Y:S02]  /*1d20*/  LDG.E R4, desc[UR36][R4.64] ;  /* 0x0000002404047981 */ /* 0x000ea4000c1e1900 */
[----:B--2---:R-:W-:-:S07]  /*1d30*/  I2FP.F32.U32 R18, R4 ;  /* 0x0000000400127245 */ /* 0x004fce0000201000 */
.L_x_6692:
[----:B------:R-:W-:Y:S05]  /*1d40*/  BSYNC B6 ;  /* 0x0000000000067941 */ /* 0x000fea0003800000 */
.L_x_6686:
[----:B------:R-:W0:Y:S02]  /*1d50*/  S2R R17, SR_TID.X ;  /* 0x0000000000117919 */ /* 0x000e240000002100 */
[----:B0-----:R-:W-:-:S07]  /*1d60*/  VIADD R17, R17, 0x80 ;  /* 0x0000008011117836 */ /* 0x001fce0000000000 */
.L_x_6657:
[----:B------:R-:W-:Y:S05]  /*1d70*/  BSYNC B7 ;  /* 0x0000000000077941 */ /* 0x000fea0003800000 */
.L_x_6656:
[----:B------:R-:W-:Y:S01]  /*1d80*/  ISETP.GE.AND P0, PT, R17, R26, PT ;  /* 0x0000001a1100720c */ /* 0x000fe20003f06270 */
[----:B------:R-:W-:Y:S01]  /*1d90*/  BSSY B7, `(.L_x_6714) ;  /* 0x00001cb000077945 */ /* 0x000fe20003800000 */
[----:B------:R-:W-:-:S11]  /*1da0*/  IMAD.MOV.U32 R22, RZ, RZ, RZ ;  /* 0x000000ffff167224 */ /* 0x000fd600078e00ff */
[----:B------:R-:W-:Y:S05]  /*1db0*/  @P0 BRA `(.L_x_6715) ;  /* 0x0000001c00200947 */ /* 0x000fea0003800000 */
[----:B----4-:R-:W0:Y:S01]  /*1dc0*/  LDC.64 R4, c[0x0][0x220] ;  /* 0x00008800ff047b82 */ /* 0x010e220000000a00 */
        /* <DEDUP_REMOVED lines=17> */
[----:B------:R-:W4:Y:S02]  /*1ee0*/  LDG.E.S8 R4, desc[UR36][R4.64] ;  /* 0x0000002404047981 */ /* 0x000f24000c1e1300 */
[----:B----4-:R0:W4:Y:S01]  /*1ef0*/  I2F.S16 R28, R4 ;  /* 0x00000004001c7306 */ /* 0x0101220000101400 */
[----:B------:R-:W-:Y:S05]  /*1f00*/  BRA `(.L_x_6722) ;  /* 0x0000000c00387947 */ /* 0x000fea0003800000 */
.L_x_6720:
[----:B------:R-:W4:Y:S02]  /*1f10*/  LDG.E.U8 R4, desc[UR36][R4.64] ;  /* 0x0000002404047981 */ /* 0x000f24000c1e1100 */
[----:B----4-:R-:W-:Y:S01]  /*1f20*/  I2FP.F32.U32 R28, R4 ;  /* 0x00000004001c7245 */ /* 0x010fe20000201000 */
[----:B------:R-:W-:Y:S06]  /*1f30*/  BRA `(.L_x_6722) ;  /* 0x0000000c002c7947 */ /* 0x000fec0003800000 */
.L_x_6719:
[----:B------:R-:W-:-:S13]  /*1f40*/  ISETP.NE.AND P0, PT, R0, 0x2, PT ;  /* 0x000000020000780c */ /* 0x000fda0003f05270 */
[----:B------:R-:W-:Y:S05]  /*1f50*/  @!P0 BRA `(.L_x_6723) ;  /* 0x0000000000288947 */ /* 0x000fea0003800000 */
[----:B------:R-:W-:-:S13]  /*1f60*/  ISETP.NE.AND P0, PT, R0, 0x3, PT ;  /* 0x000000030000780c */ /* 0x000fda0003f05270 */
[----:B------:R-:W-:Y:S05]  /*1f70*/  @!P0 BRA `(.L_x_6724) ;  /* 0x0000000000148947 */ /* 0x000fea0003800000 */
[----:B------:R-:W-:-:S13]  /*1f80*/  ISETP.NE.AND P0, PT, R0, 0x4, PT ;  /* 0x000000040000780c */ /* 0x000fda0003f05270 */
[----:B------:R-:W-:Y:S05]  /*1f90*/  @P0 BRA `(.L_x_6721) ;  /* 0x0000000800b80947 */ /* 0x000fea0003800000 */
[----:B------:R-:W4:Y:S02]  /*1fa0*/  LDG.E.64 R28, desc[UR36][R4.64] ;  /* 0x00000024041c7981 */ /* 0x000f24000c1e1b00 */
[----:B----4-:R0:W4:Y:S01]  /*1fb0*/  I2F.S64 R28, R28 ;  /* 0x0000001c001c7312 */ /* 0x0101220000301400 */
[----:B------:R-:W-:Y:S05]  /*1fc0*/  BRA `(.L_x_6722) ;  /* 0x0000000c00087947 */ /* 0x000fea0003800000 */
.L_x_6724:
[----:B------:R-:W4:Y:S02]  /*1fd0*/  LDG.E R4, desc[UR36][R4.64] ;  /* 0x0000002404047981 */ /* 0x000f24000c1e1900 */
[----:B----4-:R-:W-:Y:S01]  /*1fe0*/  I2FP.F32.S32 R28, R4 ;  /* 0x00000004001c7245 */ /* 0x010fe20000201400 */
[----:B------:R-:W-:Y:S06]  /*1ff0*/  BRA `(.L_x_6722) ;  /* 0x0000000800fc7947 */ /* 0x000fec0003800000 */
.L_x_6723:
[----:B------:R-:W4:Y:S02]  /*2000*/  LDG.E.U16 R4, desc[UR36][R4.64] ;  /* 0x0000002404047981 */ /* 0x000f24000c1e1500 */
[----:B----4-:R0:W4:Y:S01]  /*2010*/  I2F.S16 R28, R4 ;  /* 0x00000004001c7306 */ /* 0x0101220000101400 */
[----:B------:R-:W-:Y:S05]  /*2020*/  BRA `(.L_x_6722) ;  /* 0x0000000800f07947 */ /* 0x000fea0003800000 */
.L_x_6718:
        /* <DEDUP_REMOVED lines=8> */
.L_x_6726:
[----:B------:R-:W4:Y:S02]  /*20b0*/  LDG.E.U16 R4, desc[UR36][R4.64] ;  /* 0x0000002404047981 */ /* 0x000f24000c1e1500 */
[----:B----4-:R-:W-:Y:S01]  /*20c0*/  HADD2.F32 R28, -RZ, R4.H0_H0 ;  /* 0x20000004ff1c7230 */ /* 0x010fe20000004100 */
[----:B------:R-:W-:Y:S06]  /*20d0*/  BRA `(.L_x_6722) ;  /* 0x0000000800c47947 */ /* 0x000fec0003800000 */
.L_x_6725:
        /* <DEDUP_REMOVED lines=8> */
.L_x_6728:
[----:B------:R-:W4:Y:S02]  /*2160*/  LDG.E.U16 R4, desc[UR36][R4.64] ;  /* 0x0000002404047981 */ /* 0x000f24000c1e1500 */
[----:B----4-:R-:W-:Y:S01]  /*2170*/  HADD2.F32 R28, -RZ, R4.H0_H0 ;  /* 0x20000004ff1c7230 */ /* 0x010fe20000004100 */
[----:B------:R-:W-:Y:S06]  /*2180*/  BRA `(.L_x_6722) ;  /* 0x0000000800987947 */ /* 0x000fec0003800000 */
.L_x_6727:
[----:B------:R-:W4:Y:S01]  /*2190*/  LDG.E.64 R4, desc[UR36][R4.64] ;  /* 0x0000002404047981 */ /* 0x000f22000c1e1b00 */
[----:B------:R-:W-:Y:S01]  /*21a0*/  UMOV UR4, 0xf0000000 ;  /* 0xf000000000047882 */ /* 0x000fe20000000000 */
[----:B------:R-:W-:Y:S01]  /*21b0*/  UMOV UR5, 0x380fffff ;  /* 0x380fffff00057882 */ /* 0x000fe20000000000 */
[----:B----4-:R-:W0:Y:S01]  /*21c0*/  F2F.F32.F64 R28, R4 ;  /* 0x00000004001c7310 */ /* 0x010e220000301000 */
[----:B------:R-:W-:-:S14]  /*21d0*/  DSETP.GEU.AND P0, PT, |R4|, UR4, PT ;  /* 0x0000000404007e2a */ /* 0x000fdc000bf0e200 */
[----:B0-----:R-:W-:Y:S01]  /*21e0*/  @!P0 FMUL R28, R28, 1.175494350822287508e-38 ;  /* 0x008000001c1c8820 */ /* 0x001fe20000400000 */
[----:B------:R-:W-:Y:S06]  /*21f0*/  BRA `(.L_x_6722) ;  /* 0x00000008007c7947 */ /* 0x000fec0003800000 */
.L_x_6717:
        /* <DEDUP_REMOVED lines=8> */
[----:B------:R-:W4:Y:S02]  /*2280*/  LDG.E.U8 R4, desc[UR36][R4.64] ;  /* 0x0000002404047981 */ /* 0x000f24000c1e1100 */
[----:B----4-:R-:W-:-:S04]  /*2290*/  ISETP.NE.AND P0, PT, R4, RZ, PT ;  /* 0x000000ff0400720c */ /* 0x010fc80003f05270 */
[----:B------:R-:W-:Y:S01]  /*22a0*/  FSEL R28, RZ, 1, !P0 ;  /* 0x3f800000ff1c7808 */ /* 0x000fe20004000000 */
[----:B------:R-:W-:Y:S08]  /*22b0*/  BRA `(.L_x_6722) ;  /* 0x00000008004c7947 */ /* 0x000ff00003800000 */
.L_x_6731:
[----:B------:R-:W4:Y:S01]  /*22c0*/  LDG.E.64 R4, desc[UR36][R4.64] ;  /* 0x0000002404047981 */ /* 0x000f22000c1e1b00 */
[----:B------:R-:W-:Y:S01]  /*22d0*/  UMOV UR4, 0xf0000000 ;  /* 0xf000000000047882 */ /* 0x000fe20000000000 */
[----:B------:R-:W-:Y:S01]  /*22e0*/  UMOV UR5, 0x380fffff ;  /* 0x380fffff00057882 */ /* 0x000fe20000000000 */
[----:B----4-:R-:W0:Y:S01]  /*22f0*/  F2F.F32.F64 R28, R4 ;  /* 0x00000004001c7310 */ /* 0x010e220000301000 */
[----:B------:R-:W-:-:S14]  /*2300*/  DSETP.GEU.AND P0, PT, |R4|, UR4, PT ;  /* 0x0000000404007e2a */ /* 0x000fdc000bf0e200 */
[----:B0-----:R-:W-:Y:S01]  /*2310*/  @!P0 FMUL R28, R28, 1.175494350822287508e-38 ;  /* 0x008000001c1c8820 */ /* 0x001fe20000400000 */
[----:B------:R-:W-:Y:S06]  /*2320*/  BRA `(.L_x_6722) ;  /* 0x0000000800307947 */ /* 0x000fec0003800000 */
.L_x_6730:
[----:B------:R-:W-:-:S13]  /*2330*/  ISETP.NE.AND P0, PT, R0, 0xf, PT ;  /* 0x0000000f0000780c */ /* 0x000fda0003f05270 */
[----:B------:R-:W-:Y:S05]  /*2340*/  @!P0 BRA `(.L_x_6732) ;  /* 0x0000000000948947 */ /* 0x000fea0003800000 */
[----:B------:R-:W-:-:S13]  /*2350*/  ISETP.NE.AND P0, PT, R0, 0x17, PT ;  /* 0x000000170000780c */ /* 0x000fda0003f05270 */
[----:B------:R-:W-:Y:S05]  /*2360*/  @!P0 BRA `(.L_x_6733) ;  /* 0x0000000000588947 */ /* 0x000fea0003800000 */
[----:B------:R-:W-:-:S13]  /*2370*/  ISETP.NE.AND P0, PT, R0, 0x18, PT ;  /* 0x000000180000780c */ /* 0x000fda0003f05270 */
[----:B------:R-:W-:Y:S05]  /*2380*/  @P0 BRA `(.L_x_6721) ;  /* 0x0000000400bc0947 */ /* 0x000fea0003800000 */
[----:B------:R-:W4:Y:S01]  /*2390*/  LDG.E.U8 R28, desc[UR36][R4.64] ;  /* 0x00000024041c7981 */ /* 0x000f22000c1e1100 */
[----:B------:R-:W-:Y:S02]  /*23a0*/  IMAD.MOV.U32 R8, RZ, RZ, -0x800000 ;  /* 0xff800000ff087424 */ /* 0x000fe400078e00ff */
[----:B----4-:R-:W-:-:S05]  /*23b0*/  IMAD.SHL.U32 R28, R28, 0x1000000, RZ ;  /* 0x010000001c1c7824 */ /* 0x010fca00078e00ff */
        /* <DEDUP_REMOVED lines=17> */
.L_x_6733:
[----:B------:R-:W4:Y:S02]  /*24d0*/  LDG.E.U8 R4, desc[UR36][R4.64] ;  /* 0x0000002404047981 */ /* 0x000f24000c1e1100 */
[----:B----4-:R-:W-:-:S05]  /*24e0*/  IMAD.SHL.U32 R0, R4, 0x2000000, RZ ;  /* 0x0200000004007824 */ /* 0x010fca00078e00ff */
        /* <DEDUP_REMOVED lines=11> */
.L_x_6732:
[----:B------:R-:W4:Y:S02]  /*25a0*/  LDG.E.U16 R4, desc[UR36][R4.64] ;  /* 0x0000002404047981 */ /* 0x000f24000c1e1500 */
[----:B----4-:R-:W-:Y:S01]  /*25b0*/  IMAD.U32 R28, R4, 0x10000, RZ ;  /* 0x00010000041c7824 */ /* 0x010fe200078e00ff */
[----:B------:R-:W-:Y:S06]  /*25c0*/  BRA `(.L_x_6722) ;  /* 0x0000000400887947 */ /* 0x000fec0003800000 */
.L_x_6729:
        /* <DEDUP_REMOVED lines=8> */
[----:B------:R-:W4:Y:S02]  /*2650*/  LDG.E.U16 R4, desc[UR36][R4.64] ;  /* 0x0000002404047981 */ /* 0x000f24000c1e1500 */
[----:B----4-:R-:W-:Y:S01]  /*2660*/  I2FP.F32.U32 R28, R4 ;  /* 0x00000004001c7245 */ /* 0x010fe20000201000 */
[----:B------:R-:W-:Y:S06]  /*2670*/  BRA `(.L_x_6722) ;  /* 0x00000004005c7947 */ /* 0x000fec0003800000 */
.L_x_6736:
[----:B------:R-:W4:Y:S01]  /*2680*/  LDG.E.U8 R3, desc[UR36][R4.64] ;  /* 0x0000002404037981 */ /* 0x000f22000c1e1100 */
[----:B------:R-:W-:Y:S01]  /*2690*/  IMAD.MOV.U32 R28, RZ, RZ, RZ ;  /* 0x000000ffff1c7224 */ /* 0x000fe200078e00ff */
[----:B----4-:R-:W-:-:S13]  /*26a0*/  ISETP.NE.AND P0, PT, R3, RZ, PT ;  /* 0x000000ff0300720c */ /* 0x010fda0003f05270 */
        /* <DEDUP_REMOVED lines=17> */
.L_x_6738:
[----:B------:R-:W-:Y:S05]  /*27c0*/  BSYNC B0 ;  /* 0x0000000000007941 */ /* 0x000fea0003800000 */
.L_x_6737:
[----:B------:R-:W-:Y:S01]  /*27d0*/  IMAD.SHL.U32 R3, R3, 0x100000, RZ ;  /* 0x0010000003037824 */ /* 0x000fe200078e00ff */
[----:B------:R-:W-:-:S04]  /*27e0*/  LEA R5, R0, 0x3b800000, 0x17 ;  /* 0x3b80000000057811 */ /* 0x000fc800078eb8ff */
[----:B------:R-:W-:Y:S01]  /*27f0*/  LOP3.LUT R28, R5, R3, R28, 0xfe, !PT ;  /* 0x00000003051c7212 */ /* 0x000fe200078efe1c */
[----:B------:R-:W-:Y:S06]  /*2800*/  BRA `(.L_x_6722) ;  /* 0x0000000000f87947 */ /* 0x000fec0003800000 */
.L_x_6735:
        /* <DEDUP_REMOVED lines=20> */
.L_x_6740:
[----:B------:R-:W-:Y:S05]  /*2950*/  BSYNC B0 ;  /* 0x0000000000007941 */ /* 0x000fea0003800000 */
.L_x_6739:
[----:B------:R-:W-:Y:S01]  /*2960*/  IMAD.SHL.U32 R3, R3, 0x200000, RZ ;  /* 0x0020000003037824 */ /* 0x000fe200078e00ff */
[----:B------:R-:W-:-:S04]  /*2970*/  LEA R5, R0, 0x37800000, 0x17 ;  /* 0x3780000000057811 */ /* 0x000fc800078eb8ff */
[----:B------:R-:W-:Y:S01]  /*2980*/  LOP3.LUT R28, R5, R3, R28, 0xfe, !PT ;  /* 0x00000003051c7212 */ /* 0x000fe200078efe1c */
[----:B------:R-:W-:Y:S06]  /*2990*/  BRA `(.L_x_6722) ;  /* 0x0000000000947947 */ /* 0x000fec0003800000 */
.L_x_6734:
[----:B------:R-:W-:-:S13]  /*29a0*/  ISETP.NE.AND P0, PT, R0, 0x1c, PT ;  /* 0x0000001c0000780c */ /* 0x000fda0003f05270 */
[----:B------:R-:W-:Y:S05]  /*29b0*/  @!P0 BRA `(.L_x_6741) ;  /* 0x0000000000848947 */ /* 0x000fea0003800000 */
[----:B------:R-:W-:-:S13]  /*29c0*/  ISETP.NE.AND P0, PT, R0, 0x1d, PT ;  /* 0x0000001d0000780c */ /* 0x000fda0003f05270 */
[----:B------:R-:W-:Y:S05]  /*29d0*/  @!P0 BRA `(.L_x_6742) ;  /* 0x0000000000708947 */ /* 0x000fea0003800000 */
[----:B------:R-:W-:-:S13]  /*29e0*/  ISETP.NE.AND P0, PT, R0, 0x2c, PT ;  /* 0x0000002c0000780c */ /* 0x000fda0003f05270 */
[----:B------:R-:W-:Y:S05]  /*29f0*/  @P0 BRA `(.L_x_6721) ;  /* 0x0000000000200947 */ /* 0x000fea0003800000 */
[----:B------:R-:W4:Y:S01]  /*2a00*/  LDG.E.U8 R4, desc[UR36][R4.64] ;  /* 0x0000002404047981 */ /* 0x000f22000c1e1100 */
[----:B------:R-:W-:Y:S01]  /*2a10*/  IMAD.MOV.U32 R28, RZ, RZ, 0x400000 ;  /* 0x00400000ff1c7424 */ /* 0x000fe200078e00ff */
[----:B----4-:R-:W-:-:S13]  /*2a20*/  ISETP.NE.AND P0, PT, R4, RZ, PT ;  /* 0x000000ff0400720c */ /* 0x010fda0003f05270 */
[----:B------:R-:W-:Y:S05]  /*2a30*/  @!P0 BRA `(.L_x_6722) ;  /* 0x00000000006c8947 */ /* 0x000fea0003800000 */
[----:B------:R-:W-:-:S13]  /*2a40*/  ISETP.NE.AND P0, PT, R4, 0xff, PT ;  /* 0x000000ff0400780c */ /* 0x000fda0003f05270 */
[----:B------:R-:W-:Y:S02]  /*2a50*/  @!P0 IMAD.MOV.U32 R28, RZ, RZ, 0x7f800001 ;  /* 0x7f800001ff1c8424 */ /* 0x000fe400078e00ff */
[----:B------:R-:W-:Y:S01]  /*2a60*/  @P0 IMAD.SHL.U32 R28, R4, 0x800000, RZ ;  /* 0x00800000041c0824 */ /* 0x000fe200078e00ff */
[----:B------:R-:W-:Y:S06]  /*2a70*/  BRA `(.L_x_6722) ;  /* 0x00000000005c7947 */ /* 0x000fec0003800000 */
.L_x_6721:
        /* <DEDUP_REMOVED lines=15> */
[----:B0123-5:R-:W-:Y:S05]  /*2b70*/  CALL.ABS.NOINC R14 ;  /* 0x000000000e007343 */ /* 0x02ffea0003c00000 */
.L_x_6743:
[----:B------:R-:W-:Y:S01]  /*2b80*/  IMAD.MOV.U32 R28, RZ, RZ, RZ ;  /* 0x000000ffff1c7224 */ /* 0x000fe200078e00ff */
[----:B------:R-:W-:Y:S06]  /*2b90*/  BRA `(.L_x_6722) ;  /* 0x0000000000147947 */ /* 0x000fec0003800000 */
.L_x_6742:
[----:B------:R-:W4:Y:S02]  /*2ba0*/  LDG.E.64 R28, desc[UR36][R4.64] ;  /* 0x00000024041c7981 */ /* 0x000f24000c1e1b00 */
[----:B----4-:R0:W4:Y:S01]  /*2bb0*/  I2F.U64 R28, R28 ;  /* 0x0000001c001c7312 */ /* 0x0101220000301000 */
[----:B------:R-:W-:Y:S05]  /*2bc0*/  BRA `(.L_x_6722) ;  /* 0x0000000000087947 */ /* 0x000fea0003800000 */
.L_x_6741:
[----:B------:R-:W4:Y:S02]  /*2bd0*/  LDG.E R4, desc[UR36][R4.64] ;  /* 0x0000002404047981 */ /* 0x000f24000c1e1900 */
[----:B----4-:R-:W-:-:S07]  /*2be0*/  I2FP.F32.U32 R28, R4 ;  /* 0x00000004001c7245 */ /* 0x010fce0000201000 */
.L_x_6722:
[----:B------:R-:W-:Y:S05]  /*2bf0*/  BSYNC B6 ;  /* 0x0000000000067941 */ /* 0x000fea0003800000 */
.L_x_6716:
[----:B0-----:R-:W0:Y:S01]  /*2c00*/  LDC.64 R4, c[0x0][0x228] ;  /* 0x00008a00ff047b82 */ /* 0x001e220000000a00 */
        /* <DEDUP_REMOVED lines=19> */
.L_x_6748:
[----:B------:R-:W2:Y:S02]  /*2d40*/  LDG.E.U8 R4, desc[UR36][R4.64] ;  /* 0x0000002404047981 */ /* 0x000ea4000c1e1100 */
[----:B--2---:R-:W-:Y:S01]  /*2d50*/  I2FP.F32.U32 R22, R4 ;  /* 0x0000000400167245 */ /* 0x004fe20000201000 */
[----:B------:R-:W-:Y:S06]  /*2d60*/  BRA `(.L_x_6750) ;  /* 0x0000000c002c7947 */ /* 0x000fec0003800000 */
.L_x_6747:
        /* <DEDUP_REMOVED lines=9> */
.L_x_6752:
[----:B------:R-:W2:Y:S02]  /*2e00*/  LDG.E R4, desc[UR36][R4.64] ;  /* 0x0000002404047981 */ /* 0x000ea4000c1e1900 */
[----:B--2---:R-:W-:Y:S01]  /*2e10*/  I2FP.F32.S32 R22, R4 ;  /* 0x0000000400167245 */ /* 0x004fe20000201400 */
[----:B------:R-:W-:Y:S06]  /*2e20*/  BRA `(.L_x_6750) ;  /* 0x0000000800fc7947 */ /* 0x000fec0003800000 */
.L_x_6751:
[----:B------:R-:W2:Y:S02]  /*2e30*/  LDG.E.U16 R4, desc[UR36][R4.64] ;  /* 0x0000002404047981 */ /* 0x000ea4000c1e1500 */
[----:B--2---:R0:W2:Y:S01]  /*2e40*/  I2F.S16 R22, R4 ;  /* 0x0000000400167306 */ /* 0x0040a20000101400 */
[----:B------:R-:W-:Y:S05]  /*2e50*/  BRA `(.L_x_6750) ;  /* 0x0000000800f07947 */ /* 0x000fea0003800000 */
.L_x_6746:
        /* <DEDUP_REMOVED lines=8> */
.L_x_6754:
[----:B------:R-:W2:Y:S02]  /*2ee0*/  LDG.E.U16 R4, desc[UR36][R4.64] ;  /* 0x0000002404047981 */ /* 0x000ea4000c1e1500 */
[----:B--2---:R-:W-:Y:S01]  /*2ef0*/  HADD2.F32 R22, -RZ, R4.H0_H0 ;  /* 0x20000004ff167230 */ /* 0x004fe20000004100 */
[----:B------:R-:W-:Y:S06]  /*2f00*/  BRA `(.L_x_6750) ;  /* 0x0000000800c47947 */ /* 0x000fec0003800000 */
.L_x_6753:
        /* <DEDUP_REMOVED lines=8> */
.L_x_6756:
[----:B------:R-:W2:Y:S02]  /*2f90*/  LDG.E.U16 R4, desc[UR36][R4.64] ;  /* 0x0000002404047981 */ /* 0x000ea4000c1e1500 */
[----:B--2---:R-:W-:Y:S01]  /*2fa0*/  HADD2.F32 R22, -RZ, R4.H0_H0 ;  /* 0x20000004ff167230 */ /* 0x004fe20000004100 */
[----:B------:R-:W-:Y:S06]  /*2fb0*/  BRA `(.L_x_6750) ;  /* 0x0000000800987947 */ /* 0x000fec0003800000 */
.L_x_6755:
[----:B------:R-:W2:Y:S01]  /*2fc0*/  LDG.E.64 R4, desc[UR36][R4.64] ;  /* 0x0000002404047981 */ /* 0x000ea2000c1e1b00 */
[----:B------:R-:W-:Y:S01]  /*2fd0*/  UMOV UR4, 0xf0000000 ;  /* 0xf000000000047882 */ /* 0x000fe20000000000 */
[----:B------:R-:W-:Y:S01]  /*2fe0*/  UMOV UR5, 0x380fffff ;  /* 0x380fffff00057882 */ /* 0x000fe20000000000 */
[----:B--2---:R-:W0:Y:S01]  /*2ff0*/  F2F.F32.F64 R22, R4 ;  /* 0x0000000400167310 */ /* 0x004e220000301000 */
[----:B------:R-:W-:-:S14]  /*3000*/  DSETP.GEU.AND P0, PT, |R4|, UR4, PT ;  /* 0x0000000404007e2a */ /* 0x000fdc000bf0e200 */
[----:B0-----:R-:W-:Y:S01]  /*3010*/  @!P0 FMUL R22, R22, 1.175494350822287508e-38 ;  /* 0x0080000016168820 */ /* 0x001fe20000400000 */
[----:B------:R-:W-:Y:S06]  /*3020*/  BRA `(.L_x_6750) ;  /* 0x00000008007c7947 */ /* 0x000fec0003800000 */
.L_x_6745:
        /* <DEDUP_REMOVED lines=12> */
.L_x_6759:
[----:B------:R-:W2:Y:S01]  /*30f0*/  LDG.E.64 R4, desc[UR36][R4.64] ;  /* 0x0000002404047981 */ /* 0x000ea2000c1e1b00 */
[----:B------:R-:W-:Y:S01]  /*3100*/  UMOV UR4, 0xf0000000 ;  /* 0xf000000000047882 */ /* 0x000fe20000000000 */
[----:B------:R-:W-:Y:S01]  /*3110*/  UMOV UR5, 0x380fffff ;  /* 0x380fffff00057882 */ /* 0x000fe20000000000 */
[----:B--2---:R-:W0:Y:S01]  /*3120*/  F2F.F32.F64 R22, R4 ;  /* 0x0000000400167310 */ /* 0x004e220000301000 */
[----:B------:R-:W-:-:S14]  /*3130*/  DSETP.GEU.AND P0, PT, |R4|, UR4, PT ;  /* 0x0000000404007e2a */ /* 0x000fdc000bf0e200 */
[----:B0-----:R-:W-:Y:S01]  /*3140*/  @!P0 FMUL R22, R22, 1.175494350822287508e-38 ;  /* 0x0080000016168820 */ /* 0x001fe20000400000 */
[----:B------:R-:W-:Y:S06]  /*3150*/  BRA `(.L_x_6750) ;  /* 0x0000000800307947 */ /* 0x000fec0003800000 */
.L_x_6758:
        /* <DEDUP_REMOVED lines=26> */
.L_x_6761:
        /* <DEDUP_REMOVED lines=13> */
.L_x_6760:
[----:B------:R-:W2:Y:S02]  /*33d0*/  LDG.E.U16 R4, desc[UR36][R4.64] ;  /* 0x0000002404047981 */ /* 0x000ea4000c1e1500 */
[----:B--2---:R-:W-:Y:S01]  /*33e0*/  IMAD.U32 R22, R4, 0x10000, RZ ;  /* 0x0001000004167824 */ /* 0x004fe200078e00ff */
[----:B------:R-:W-:Y:S06]  /*33f0*/  BRA `(.L_x_6750) ;  /* 0x0000000400887947 */ /* 0x000fec0003800000 */
.L_x_6757:
        /* <DEDUP_REMOVED lines=11> */
.L_x_6764:
        /* <DEDUP_REMOVED lines=20> */
.L_x_6766:
[----:B------:R-:W-:Y:S05]  /*35f0*/  BSYNC B0 ;  /* 0x0000000000007941 */ /* 0x000fea0003800000 */
.L_x_6765:
[----:B------:R-:W-:Y:S01]  /*3600*/  IMAD.SHL.U32 R3, R3, 0x100000, RZ ;  /* 0x0010000003037824 */ /* 0x000fe200078e00ff */
[----:B------:R-:W-:-:S04]  /*3610*/  LEA R5, R0, 0x3b800000, 0x17 ;  /* 0x3b80000000057811 */ /* 0x000fc800078eb8ff */
[----:B------:R-:W-:Y:S01]  /*3620*/  LOP3.LUT R22, R5, R3, R22, 0xfe, !PT ;  /* 0x0000000305167212 */ /* 0x000fe200078efe16 */
[----:B------:R-:W-:Y:S06]  /*3630*/  BRA `(.L_x_6750) ;  /* 0x0000000000f87947 */ /* 0x000fec0003800000 */
.L_x_6763:
        /* <DEDUP_REMOVED lines=20> */
.L_x_6768:
[----:B------:R-:W-:Y:S05]  /*3780*/  BSYNC B0 ;  /* 0x0000000000007941 */ /* 0x000fea0003800000 */
.L_x_6767:
[----:B------:R-:W-:Y:S01]  /*3790*/  IMAD.SHL.U32 R3, R3, 0x200000, RZ ;  /* 0x0020000003037824 */ /* 0x000fe200078e00ff */
[----:B------:R-:W-:-:S04]  /*37a0*/  LEA R5, R0, 0x37800000, 0x17 ;  /* 0x3780000000057811 */ /* 0x000fc800078eb8ff */
[----:B------:R-:W-:Y:S01]  /*37b0*/  LOP3.LUT R22, R5, R3, R22, 0xfe, !PT ;  /* 0x0000000305167212 */ /* 0x000fe200078efe16 */
[----:B------:R-:W-:Y:S06]  /*37c0*/  BRA `(.L_x_6750) ;  /* 0x0000000000947947 */ /* 0x000fec0003800000 */
.L_x_6762:
        /* <DEDUP_REMOVED lines=14> */
.L_x_6749:
        /* <DEDUP_REMOVED lines=15> */
[----:B012345:R-:W-:Y:S05]  /*39a0*/  CALL.ABS.NOINC R14 ;  /* 0x000000000e007343 */ /* 0x03ffea0003c00000 */
.L_x_6771:
[----:B------:R-:W-:Y:S01]  /*39b0*/  IMAD.MOV.U32 R22, RZ, RZ, RZ ;  /* 0x000000ffff167224 */ /* 0x000fe200078e00ff */
[----:B------:R-:W-:Y:S06]  /*39c0*/  BRA `(.L_x_6750) ;  /* 0x0000000000147947 */ /* 0x000fec0003800000 */
.L_x_6770:
[----:B------:R-:W2:Y:S02]  /*39d0*/  LDG.E.64 R4, desc[UR36][R4.64] ;  /* 0x0000002404047981 */ /* 0x000ea4000c1e1b00 */
[----:B--2---:R0:W2:Y:S01]  /*39e0*/  I2F.U64 R22, R4 ;  /* 0x0000000400167312 */ /* 0x0040a20000301000 */
[----:B------:R-:W-:Y:S05]  /*39f0*/  BRA `(.L_x_6750) ;  /* 0x0000000000087947 */ /* 0x000fea0003800000 */
.L_x_6769:
[----:B------:R-:W2:Y:S02]  /*3a00*/  LDG.E R4, desc[UR36][R4.64] ;  /* 0x0000002404047981 */ /* 0x000ea4000c1e1900 */
[----:B--2---:R-:W-:-:S07]  /*3a10*/  I2FP.F32.U32 R22, R4 ;  /* 0x0000000400167245 */ /* 0x004fce0000201000 */
.L_x_6750:
[----:B------:R-:W-:Y:S05]  /*3a20*/  BSYNC B6 ;  /* 0x0000000000067941 */ /* 0x000fea0003800000 */
.L_x_6744:
[----:B------:R-:W-:-:S07]  /*3a30*/  VIADD R17, R17, 0x80 ;  /* 0x0000008011117836 */ /* 0x000fce0000000000 */
.L_x_6715:
[----:B------:R-:W-:Y:S05]  /*3a40*/  BSYNC B7 ;  /* 0x0000000000077941 */ /* 0x000fea0003800000 */
.L_x_6714:
[----:B------:R-:W-:Y:S01]  /*3a50*/  ISETP.GE.AND P0, PT, R17, R26, PT ;  /* 0x0000001a1100720c */ /* 0x000fe20003f06270 */
[----:B------:R-:W-:Y:S01]  /*3a60*/  BSSY B7, `(.L_x_6772) ;  /* 0x00001ce000077945 */ /* 0x000fe20003800000 */
[----:B------:R-:W-:Y:S02]  /*3a70*/  IMAD.MOV.U32 R16, RZ, RZ, RZ ;  /* 0x000000ffff107224 */ /* 0x000fe400078e00ff */
[----:B------:R-:W-:Y:S02]  /*3a80*/  IMAD.MOV.U32 R23, RZ, RZ, RZ ;  /* 0x000000ffff177224 */ /* 0x000fe400078e00ff */
[----:B------:R-:W-:-:S07]  /*3a90*/  IMAD.MOV.U32 R24, RZ, RZ, RZ ;  /* 0x000000ffff187224 */ /* 0x000fce00078e00ff */
[----:B------:R-:W-:Y:S05]  /*3aa0*/  @P0 BRA `(.L_x_6773) ;  /* 0x0000001c00240947 */ /* 0x000fea0003800000 */
[----:B0---4-:R-:W0:Y:S01]  /*3ab0*/  LDC.64 R4, c[0x0][0x220] ;  /* 0x00008800ff047b82 */ /* 0x011e220000000a00 */
        /* <DEDUP_REMOVED lines=20> */
.L_x_6778:
[----:B------:R-:W4:Y:S02]  /*3c00*/  LDG.E.U8 R4, desc[UR36][R4.64] ;  /* 0x0000002404047981 */ /* 0x000f24000c1e1100 */
[----:B----4-:R-:W-:Y:S01]  /*3c10*/  I2FP.F32.U32 R23, R4 ;  /* 0x0000000400177245 */ /* 0x010fe20000201000 */
[----:B------:R-:W-:Y:S06]  /*3c20*/  BRA `(.L_x_6780) ;  /* 0x0000000c002c7947 */ /* 0x000fec0003800000 */
.L_x_6777:
        /* <DEDUP_REMOVED lines=9> */
.L_x_6782:
[----:B------:R-:W4:Y:S02]  /*3cc0*/  LDG.E R4, desc[UR36][R4.64] ;  /* 0x0000002404047981 */ /* 0x000f24000c1e1900 */
[----:B----4-:R-:W-:Y:S01]  /*3cd0*/  I2FP.F32.S32 R23, R4 ;  /* 0x0000000400177245 */ /* 0x010fe20000201400 */
[----:B------:R-:W-:Y:S06]  /*3ce0*/  BRA `(.L_x_6780) ;  /* 0x0000000800fc7947 */ /* 0x000fec0003800000 */
.L_x_6781:
[----:B------:R-:W4:Y:S02]  /*3cf0*/  LDG.E.U16 R4, desc[UR36][R4.64] ;  /* 0x0000002404047981 */ /* 0x000f24000c1e1500 */
[----:B----4-:R0:W4:Y:S01]  /*3d00*/  I2F.S16 R23, R4 ;  /* 0x0000000400177306 */ /* 0x0101220000101400 */
[----:B------:R-:W-:Y:S05]  /*3d10*/  BRA `(.L_x_6780) ;  /* 0x0000000800f07947 */ /* 0x000fea0003800000 */
.L_x_6776:
        /* <DEDUP_REMOVED lines=8> */
.L_x_6784:
[----:B------:R-:W4:Y:S02]  /*3da0*/  LDG.E.U16 R4, desc[UR36][R4.64] ;  /* 0x0000002404047981 */ /* 0x000f24000c1e1500 */
[----:B----4-:R-:W-:Y:S01]  /*3db0*/  HADD2.F32 R23, -RZ, R4.H0_H0 ;  /* 0x20000004ff177230 */ /* 0x010fe20000004100 */
[----:B------:R-:W-:Y:S06]  /*3dc0*/  BRA `(.L_x_6780) ;  /* 0x0000000800c47947 */ /* 0x000fec0003800000 */
.L_x_6783:
        /* <DEDUP_REMOVED lines=8> */
.L_x_6786:
[----:B------:R-:W4:Y:S02]  /*3e50*/  LDG.E.U16 R4, desc[UR36][R4.64] ;  /* 0x0000002404047981 */ /* 0x000f24000c1e1500 */
[----:B----4-:R-:W-:Y:S01]  /*3e60*/  HADD2.F32 R23, -RZ, R4.H0_H0 ;  /* 0x20000004ff177230 */ /* 0x010fe20000004100 */
[----:B------:R-:W-:Y:S06]  /*3e70*/  BRA `(.L_x_6780) ;  /* 0x0000000800987947 */ /* 0x000fec0003800000 */
.L_x_6785:
[----:B------:R-:W4:Y:S01]  /*3e80*/  LDG.E.64 R4, desc[UR36][R4.64] ;  /* 0x0000002404047981 */ /* 0x000f22000c1e1b00 */
[----:B------:R-:W-:Y:S01]  /*3e90*/  UMOV UR4, 0xf0000000 ;  /* 0xf000000000047882 */ /* 0x000fe20000000000 */
[----:B------:R-:W-:Y:S01]  /*3ea0*/  UMOV UR5, 0x380fffff ;  /* 0x380fffff00057882 */ /* 0x000fe20000000000 */
[----:B----4-:R-:W0:Y:S01]  /*3eb0*/  F2F.F32.F64 R23, R4 ;  /* 0x0000000400177310 */ /* 0x010e220000301000 */
[----:B------:R-:W-:-:S14]  /*3ec0*/  DSETP.GEU.AND P0, PT, |R4|, UR4, PT ;  /* 0x0000000404007e2a */ /* 0x000fdc000bf0e200 */
[----:B0-----:R-:W-:Y:S01]  /*3ed0*/  @!P0 FMUL R23, R23, 1.175494350822287508e-38 ;  /* 0x0080000017178820 */ /* 0x001fe20000400000 */
[----:B------:R-:W-:Y:S06]  /*3ee0*/  BRA `(.L_x_6780) ;  /* 0x00000008007c7947 */ /* 0x000fec0003800000 */
.L_x_6775:
        /* <DEDUP_REMOVED lines=12> */
.L_x_6789:
[----:B------:R-:W4:Y:S01]  /*3fb0*/  LDG.E.64 R4, desc[UR36][R4.64] ;  /* 0x0000002404047981 */ /* 0x000f22000c1e1b00 */
[----:B------:R-:W-:Y:S01]  /*3fc0*/  UMOV UR4, 0xf0000000 ;  /* 0xf000000000047882 */ /* 0x000fe20000000000 */
[----:B------:R-:W-:Y:S01]  /*3fd0*/  UMOV UR5, 0x380fffff ;  /* 0x380fffff00057882 */ /* 0x000fe20000000000 */
[----:B----4-:R-:W0:Y:S01]  /*3fe0*/  F2F.F32.F64 R23, R4 ;  /* 0x0000000400177310 */ /* 0x010e220000301000 */
[----:B------:R-:W-:-:S14]  /*3ff0*/  DSETP.GEU.AND P0, PT, |R4|, UR4, PT ;  /* 0x0000000404007e2a */ /* 0x000fdc000bf0e200 */
[----:B0-----:R-:W-:Y:S01]  /*4000*/  @!P0 FMUL R23, R23, 1.175494350822287508e-38 ;  /* 0x0080000017178820 */ /* 0x001fe20000400000 */
[----:B------:R-:W-:Y:S06]  /*4010*/  BRA `(.L_x_6780) ;  /* 0x0000000800307947 */ /* 0x000fec0003800000 */
.L_x_6788:
        /* <DEDUP_REMOVED lines=26> */
.L_x_6791:
        /* <DEDUP_REMOVED lines=13> */
.L_x_6790:
[----:B------:R-:W4:Y:S02]  /*4290*/  LDG.E.U16 R4, desc[UR36][R4.64] ;  /* 0x0000002404047981 */ /* 0x000f24000c1e1500 */
[----:B----4-:R-:W-:Y:S01]  /*42a0*/  IMAD.U32 R23, R4, 0x10000, RZ ;  /* 0x0001000004177824 */ /* 0x010fe200078e00ff */
[----:B------:R-:W-:Y:S06]  /*42b0*/  BRA `(.L_x_6780) ;  /* 0x0000000400887947 */ /* 0x000fec0003800000 */
.L_x_6787:
        /* <DEDUP_REMOVED lines=11> */
.L_x_6794:
        /* <DEDUP_REMOVED lines=20> */
.L_x_6796:
[----:B------:R-:W-:Y:S05]  /*44b0*/  BSYNC B0 ;  /* 0x0000000000007941 */ /* 0x000fea0003800000 */
.L_x_6795:
[----:B------:R-:W-:Y:S01]  /*44c0*/  IMAD.SHL.U32 R3, R3, 0x100000, RZ ;  /* 0x0010000003037824 */ /* 0x000fe200078e00ff */
[----:B------:R-:W-:-:S04]  /*44d0*/  LEA R0, R0, 0x3b800000, 0x17 ;  /* 0x3b80000000007811 */ /* 0x000fc800078eb8ff */
[----:B------:R-:W-:Y:S01]  /*44e0*/  LOP3.LUT R23, R0, R3, R23, 0xfe, !PT ;  /* 0x0000000300177212 */ /* 0x000fe200078efe17 */
[----:B------:R-:W-:Y:S06]  /*44f0*/  BRA `(.L_x_6780) ;  /* 0x0000000000f87947 */ /* 0x000fec0003800000 */
.L_x_6793:
        /* <DEDUP_REMOVED lines=20> */
.L_x_6798:
[----:B------:R-:W-:Y:S05]  /*4640*/  BSYNC B0 ;  /* 0x0000000000007941 */ /* 0x000fea0003800000 */
.L_x_6797:
[----:B------:R-:W-:Y:S01]  /*4650*/  IMAD.SHL.U32 R3, R3, 0x200000, RZ ;  /* 0x0020000003037824 */ /* 0x000fe200078e00ff */
[----:B------:R-:W-:-:S04]  /*4660*/  LEA R0, R0, 0x37800000, 0x17 ;  /* 0x3780000000007811 */ /* 0x000fc800078eb8ff */
[----:B------:R-:W-:Y:S01]  /*4670*/  LOP3.LUT R23, R0, R3, R23, 0xfe, !PT ;  /* 0x0000000300177212 */ /* 0x000fe200078efe17 */
[----:B------:R-:W-:Y:S06]  /*4680*/  BRA `(.L_x_6780) ;  /* 0x0000000000947947 */ /* 0x000fec0003800000 */
.L_x_6792:
        /* <DEDUP_REMOVED lines=14> */
.L_x_6779:
        /* <DEDUP_REMOVED lines=16> */
.L_x_6801:
[----:B------:R-:W-:Y:S01]  /*4870*/  IMAD.MOV.U32 R23, RZ, RZ, RZ ;  /* 0x000000ffff177224 */ /* 0x000fe200078e00ff */
[----:B------:R-:W-:Y:S06]  /*4880*/  BRA `(.L_x_6780) ;  /* 0x0000000000147947 */ /* 0x000fec0003800000 */
.L_x_6800:
[----:B------:R-:W4:Y:S02]  /*4890*/  LDG.E.64 R4, desc[UR36][R4.64] ;  /* 0x0000002404047981 */ /* 0x000f24000c1e1b00 */
[----:B----4-:R0:W4:Y:S01]  /*48a0*/  I2F.U64 R23, R4 ;  /* 0x0000000400177312 */ /* 0x0101220000301000 */
[----:B------:R-:W-:Y:S05]  /*48b0*/  BRA `(.L_x_6780) ;  /* 0x0000000000087947 */ /* 0x000fea0003800000 */
.L_x_6799:
[----:B------:R-:W4:Y:S02]  /*48c0*/  LDG.E R4, desc[UR36][R4.64] ;  /* 0x0000002404047981 */ /* 0x000f24000c1e1900 */
[----:B----4-:R-:W-:-:S07]  /*48d0*/  I2FP.F32.U32 R23, R4 ;  /* 0x0000000400177245 */ /* 0x010fce0000201000 */
.L_x_6780:
[----:B------:R-:W-:Y:S05]  /*48e0*/  BSYNC B6 ;  /* 0x0000000000067941 */ /* 0x000fea0003800000 */
.L_x_6774:
[----:B------:R-:W1:Y:S01]  /*48f0*/  LDC.U8 R6, c[0x0][0x235] ;  /* 0x00008d40ff067b82 */ /* 0x000e620000000000 */
[----:B------:R-:W-:Y:S01]  /*4900*/  ULDC UR4, c[0x0][0x23c] ;  /* 0x00008f0000047ab9 */ /* 0x000fe20000000800 */
[----:B------:R-:W-:Y:S01]  /*4910*/  BSSY B6, `(.L_x_6802) ;  /* 0x00000e1000067945 */ /* 0x000fe20003800000 */
        /* <DEDUP_REMOVED lines=18> */
.L_x_6806:
[----:B------:R-:W2:Y:S02]  /*4a40*/  LDG.E.U8 R4, desc[UR36][R4.64] ;  /* 0x0000002404047981 */ /* 0x000ea4000c1e1100 */
[----:B--2---:R-:W-:Y:S01]  /*4a50*/  I2FP.F32.U32 R24, R4 ;  /* 0x0000000400187245 */ /* 0x004fe20000201000 */
[----:B------:R-:W-:Y:S06]  /*4a60*/  BRA `(.L_x_6808) ;  /* 0x0000000c002c7947 */ /* 0x000fec0003800000 */
.L_x_6805:
        /* <DEDUP_REMOVED lines=9> */
.L_x_6810:
[----:B------:R-:W2:Y:S02]  /*4b00*/  LDG.E R4, desc[UR36][R4.64] ;  /* 0x0000002404047981 */ /* 0x000ea4000c1e1900 */
[----:B--2---:R-:W-:Y:S01]  /*4b10*/  I2FP.F32.S32 R24, R4 ;  /* 0x0000000400187245 */ /* 0x004fe20000201400 */
[----:B------:R-:W-:Y:S06]  /*4b20*/  BRA `(.L_x_6808) ;  /* 0x0000000800fc7947 */ /* 0x000fec0003800000 */
.L_x_6809:
[----:B------:R-:W2:Y:S02]  /*4b30*/  LDG.E.U16 R4, desc[UR36][R4.64] ;  /* 0x0000002404047981 */ /* 0x000ea4000c1e1500 */
[----:B--2---:R0:W1:Y:S01]  /*4b40*/  I2F.S16 R24, R4 ;  /* 0x0000000400187306 */ /* 0x0040620000101400 */
[----:B------:R-:W-:Y:S05]  /*4b50*/  BRA `(.L_x_6808) ;  /* 0x0000000800f07947 */ /* 0x000fea0003800000 */
.L_x_6804:
        /* <DEDUP_REMOVED lines=8> */
.L_x_6812:
[----:B------:R-:W2:Y:S02]  /*4be0*/  LDG.E.U16 R4, desc[UR36][R4.64] ;  /* 0x0000002404047981 */ /* 0x000ea4000c1e1500 */
[----:B--2---:R-:W-:Y:S01]  /*4bf0*/  HADD2.F32 R24, -RZ, R4.H0_H0 ;  /* 0x20000004ff187230 */ /* 0x004fe20000004100 */
[----:B------:R-:W-:Y:S06]  /*4c00*/  BRA `(.L_x_6808) ;  /* 0x0000000800c47947 */ /* 0x000fec0003800000 */
.L_x_6811:
        /* <DEDUP_REMOVED lines=8> */
.L_x_6814:
[----:B------:R-:W2:Y:S02]  /*4c90*/  LDG.E.U16 R4, desc[UR36][R4.64] ;  /* 0x0000002404047981 */ /* 0x000ea4000c1e1500 */
[----:B--2---:R-:W-:Y:S01]  /*4ca0*/  HADD2.F32 R24, -RZ, R4.H0_H0 ;  /* 0x20000004ff187230 */ /* 0x004fe20000004100 */
[----:B------:R-:W-:Y:S06]  /*4cb0*/  BRA `(.L_x_6808) ;  /* 0x0000000800987947 */ /* 0x000fec0003800000 */
.L_x_6813:
[----:B------:R-:W2:Y:S01]  /*4cc0*/  LDG.E.64 R4, desc[UR36][R4.64] ;  /* 0x0000002404047981 */ /* 0x000ea2000c1e1b00 */
[----:B------:R-:W-:Y:S01]  /*4cd0*/  UMOV UR4, 0xf0000000 ;  /* 0xf000000000047882 */ /* 0x000fe20000000000 */
[----:B------:R-:W-:Y:S01]  /*4ce0*/  UMOV UR5, 0x380fffff ;  /* 0x380fffff00057882 */ /* 0x000fe20000000000 */
[----:B--2---:R-:W0:Y:S01]  /*4cf0*/  F2F.F32.F64 R24, R4 ;  /* 0x0000000400187310 */ /* 0x004e220000301000 */
[----:B------:R-:W-:-:S14]  /*4d00*/  DSETP.GEU.AND P0, PT, |R4|, UR4, PT ;  /* 0x0000000404007e2a */ /* 0x000fdc000bf0e200 */
[----:B0-----:R-:W-:Y:S01]  /*4d10*/  @!P0 FMUL R24, R24, 1.175494350822287508e-38 ;  /* 0x0080000018188820 */ /* 0x001fe20000400000 */
[----:B------:R-:W-:Y:S06]  /*4d20*/  BRA `(.L_x_6808) ;  /* 0x00000008007c7947 */ /* 0x000fec0003800000 */
.L_x_6803:
        /* <DEDUP_REMOVED lines=12> */
.L_x_6817:
[----:B------:R-:W2:Y:S01]  /*4df0*/  LDG.E.64 R4, desc[UR36][R4.64] ;  /* 0x0000002404047981 */ /* 0x000ea2000c1e1b00 */
[----:B------:R-:W-:Y:S01]  /*4e00*/  UMOV UR4, 0xf0000000 ;  /* 0xf000000000047882 */ /* 0x000fe20000000000 */
[----:B------:R-:W-:Y:S01]  /*4e10*/  UMOV UR5, 0x380fffff ;  /* 0x380fffff00057882 */ /* 0x000fe20000000000 */
[----:B--2---:R-:W0:Y:S01]  /*4e20*/  F2F.F32.F64 R24, R4 ;  /* 0x0000000400187310 */ /* 0x004e220000301000 */
[----:B------:R-:W-:-:S14]  /*4e30*/  DSETP.GEU.AND P0, PT, |R4|, UR4, PT ;  /* 0x0000000404007e2a */ /* 0x000fdc000bf0e200 */
[----:B0-----:R-:W-:Y:S01]  /*4e40*/  @!P0 FMUL R24, R24, 1.175494350822287508e-38 ;  /* 0x0080000018188820 */ /* 0x001fe20000400000 */
[----:B------:R-:W-:Y:S06]  /*4e50*/  BRA `(.L_x_6808) ;  /* 0x0000000800307947 */ /* 0x000fec0003800000 */
.L_x_6816:
        /* <DEDUP_REMOVED lines=26> */
.L_x_6819:
        /* <DEDUP_REMOVED lines=13> */
.L_x_6818:
[----:B------:R-:W2:Y:S02]  /*50d0*/  LDG.E.U16 R4, desc[UR36][R4.64] ;  /* 0x0000002404047981 */ /* 0x000ea4000c1e1500 */
[----:B--2---:R-:W-:Y:S01]  /*50e0*/  IMAD.U32 R24, R4, 0x10000, RZ ;  /* 0x0001000004187824 */ /* 0x004fe200078e00ff */
[----:B------:R-:W-:Y:S06]  /*50f0*/  BRA `(.L_x_6808) ;  /* 0x0000000400887947 */ /* 0x000fec0003800000 */
.L_x_6815:
        /* <DEDUP_REMOVED lines=11> */
.L_x_6822:
        /* <DEDUP_REMOVED lines=20> */
.L_x_6824:
[----:B------:R-:W-:Y:S05]  /*52f0*/  BSYNC B0 ;  /* 0x0000000000007941 */ /* 0x000fea0003800000 */
.L_x_6823:
[----:B------:R-:W-:Y:S01]  /*5300*/  IMAD.SHL.U32 R3, R3, 0x100000, RZ ;  /* 0x0010000003037824 */ /* 0x000fe200078e00ff */
[----:B------:R-:W-:-:S04]  /*5310*/  LEA R5, R0, 0x3b800000, 0x17 ;  /* 0x3b80000000057811 */ /* 0x000fc800078eb8ff */
[----:B------:R-:W-:Y:S01]  /*5320*/  LOP3.LUT R24, R5, R3, R24, 0xfe, !PT ;  /* 0x0000000305187212 */ /* 0x000fe200078efe18 */
[----:B------:R-:W-:Y:S06]  /*5330*/  BRA `(.L_x_6808) ;  /* 0x0000000000f87947 */ /* 0x000fec0003800000 */
.L_x_6821:
        /* <DEDUP_REMOVED lines=20> */
.L_x_6826:
[----:B------:R-:W-:Y:S05]  /*5480*/  BSYNC B0 ;  /* 0x0000000000007941 */ /* 0x000fea0003800000 */
.L_x_6825:
[----:B------:R-:W-:Y:S01]  /*5490*/  IMAD.SHL.U32 R3, R3, 0x200000, RZ ;  /* 0x0020000003037824 */ /* 0x000fe200078e00ff */
[----:B------:R-:W-:-:S04]  /*54a0*/  LEA R5, R0, 0x37800000, 0x17 ;  /* 0x3780000000057811 */ /* 0x000fc800078eb8ff */
[----:B------:R-:W-:Y:S01]  /*54b0*/  LOP3.LUT R24, R5, R3, R24, 0xfe, !PT ;  /* 0x0000000305187212 */ /* 0x000fe200078efe18 */
[----:B------:R-:W-:Y:S06]  /*54c0*/  BRA `(.L_x_6808) ;  /* 0x0000000000947947 */ /* 0x000fec0003800000 */
.L_x_6820:
        /* <DEDUP_REMOVED lines=14> */
.L_x_6807:
        /* <DEDUP_REMOVED lines=16> */
.L_x_6829:
[----:B------:R-:W-:Y:S01]  /*56b0*/  IMAD.MOV.U32 R24, RZ, RZ, RZ ;  /* 0x000000ffff187224 */ /* 0x000fe200078e00ff */
[----:B------:R-:W-:Y:S06]  /*56c0*/  BRA `(.L_x_6808) ;  /* 0x0000000000147947 */ /* 0x000fec0003800000 */
.L_x_6828:
[----:B------:R-:W2:Y:S02]  /*56d0*/  LDG.E.64 R4, desc[UR36][R4.64] ;  /* 0x0000002404047981 */ /* 0x000ea4000c1e1b00 */
[----:B--2---:R0:W1:Y:S01]  /*56e0*/  I2F.U64 R24, R4 ;  /* 0x0000000400187312 */ /* 0x0040620000301000 */
[----:B------:R-:W-:Y:S05]  /*56f0*/  BRA `(.L_x_6808) ;  /* 0x0000000000087947 */ /* 0x000fea0003800000 */
.L_x_6827:
[----:B------:R-:W2:Y:S02]  /*5700*/  LDG.E R4, desc[UR36][R4.64] ;  /* 0x0000002404047981 */ /* 0x000ea4000c1e1900 */
[----:B--2---:R-:W-:-:S07]  /*5710*/  I2FP.F32.U32 R24, R4 ;  /* 0x0000000400187245 */ /* 0x004fce0000201000 */
.L_x_6808:
[----:B------:R-:W-:Y:S05]  /*5720*/  BSYNC B6 ;  /* 0x0000000000067941 */ /* 0x000fea0003800000 */
.L_x_6802:
[----:B------:R-:W-:-:S07]  /*5730*/  VIADD R17, R17, 0x80 ;  /* 0x0000008011117836 */ /* 0x000fce0000000000 */
.L_x_6773:
[----:B------:R-:W-:Y:S05]  /*5740*/  BSYNC B7 ;  /* 0x0000000000077941 */ /* 0x000fea0003800000 */
.L_x_6772:
[----:B------:R-:W-:Y:S01]  /*5750*/  ISETP.GE.AND P0, PT, R17, R26, PT ;  /* 0x0000001a1100720c */ /* 0x000fe20003f06270 */
[----:B------:R-:W-:Y:S01]  /*5760*/  BSSY B7, `(.L_x_6830) ;  /* 0x00001c6000077945 */ /* 0x000fe20003800000 */
[----:B------:R-:W-:-:S11]  /*5770*/  IMAD.MOV.U32 R25, RZ, RZ, RZ ;  /* 0x000000ffff197224 */ /* 0x000fd600078e00ff */
        /* <DEDUP_REMOVED lines=22> */
.L_x_6836:
[----:B------:R-:W4:Y:S02]  /*58e0*/  LDG.E.U8 R4, desc[UR36][R4.64] ;  /* 0x0000002404047981 */ /* 0x000f24000c1e1100 */
[----:B----4-:R-:W-:Y:S01]  /*58f0*/  I2FP.F32.U32 R25, R4 ;  /* 0x0000000400197245 */ /* 0x010fe20000201000 */
[----:B------:R-:W-:Y:S06]  /*5900*/  BRA `(.L_x_6838) ;  /* 0x0000000c002c7947 */ /* 0x000fec0003800000 */
.L_x_6835:
        /* <DEDUP_REMOVED lines=9> */
.L_x_6840:
[----:B------:R-:W4:Y:S02]  /*59a0*/  LDG.E R4, desc[UR36][R4.64] ;  /* 0x0000002404047981 */ /* 0x000f24000c1e1900 */
[----:B----4-:R-:W-:Y:S01]  /*59b0*/  I2FP.F32.S32 R25, R4 ;  /* 0x0000000400197245 */ /* 0x010fe20000201400 */
[----:B------:R-:W-:Y:S06]  /*59c0*/  BRA `(.L_x_6838) ;  /* 0x0000000800fc7947 */ /* 0x000fec0003800000 */
.L_x_6839:
[----:B------:R-:W4:Y:S02]  /*59d0*/  LDG.E.U16 R4, desc[UR36][R4.64] ;  /* 0x0000002404047981 */ /* 0x000f24000c1e1500 */
[----:B----4-:R0:W4:Y:S01]  /*59e0*/  I2F.S16 R25, R4 ;  /* 0x0000000400197306 */ /* 0x0101220000101400 */
[----:B------:R-:W-:Y:S05]  /*59f0*/  BRA `(.L_x_6838) ;  /* 0x0000000800f07947 */ /* 0x000fea0003800000 */
.L_x_6834:
        /* <DEDUP_REMOVED lines=8> */
.L_x_6842:
[----:B------:R-:W4:Y:S02]  /*5a80*/  LDG.E.U16 R4, desc[UR36][R4.64] ;  /* 0x0000002404047981 */ /* 0x000f24000c1e1500 */
[----:B----4-:R-:W-:Y:S01]  /*5a90*/  HADD2.F32 R25, -RZ, R4.H0_H0 ;  /* 0x20000004ff197230 */ /* 0x010fe20000004100 */
[----:B------:R-:W-:Y:S06]  /*5aa0*/  BRA `(.L_x_6838) ;  /* 0x0000000800c47947 */ /* 0x000fec0003800000 */
.L_x_6841:
        /* <DEDUP_REMOVED lines=8> */
.L_x_6844:
[----:B------:R-:W4:Y:S02]  /*5b30*/  LDG.E.U16 R4, desc[UR36][R4.64] ;  /* 0x0000002404047981 */ /* 0x000f24000c1e1500 */
[----:B----4-:R-:W-:Y:S01]  /*5b40*/  HADD2.F32 R25, -RZ, R4.H0_H0 ;  /* 0x20000004ff197230 */ /* 0x010fe20000004100 */
[----:B------:R-:W-:Y:S06]  /*5b50*/  BRA `(.L_x_6838) ;  /* 0x0000000800987947 */ /* 0x000fec0003800000 */
.L_x_6843:
[----:B------:R-:W4:Y:S01]  /*5b60*/  LDG.E.64 R4, desc[UR36][R4.64] ;  /* 0x0000002404047981 */ /* 0x000f22000c1e1b00 */
[----:B------:R-:W-:Y:S01]  /*5b70*/  UMOV UR4, 0xf0000000 ;  /* 0xf000000000047882 */ /* 0x000fe20000000000 */
[----:B------:R-:W-:Y:S01]  /*5b80*/  UMOV UR5, 0x380fffff ;  /* 0x380fffff00057882 */ /* 0x000fe20000000000 */
[----:B----4-:R-:W0:Y:S01]  /*5b90*/  F2F.F32.F64 R25, R4 ;  /* 0x0000000400197310 */ /* 0x010e220000301000 */
[----:B------:R-:W-:-:S14]  /*5ba0*/  DSETP.GEU.AND P0, PT, |R4|, UR4, PT ;  /* 0x0000000404007e2a */ /* 0x000fdc000bf0e200 */
[----:B0-----:R-:W-:Y:S01]  /*5bb0*/  @!P0 FMUL R25, R25, 1.175494350822287508e-38 ;  /* 0x0080000019198820 */ /* 0x001fe20000400000 */
[----:B------:R-:W-:Y:S06]  /*5bc0*/  BRA `(.L_x_6838) ;  /* 0x00000008007c7947 */ /* 0x000fec0003800000 */
.L_x_6833:
        /* <DEDUP_REMOVED lines=12> */
.L_x_6847:
[----:B------:R-:W4:Y:S01]  /*5c90*/  LDG.E.64 R4, desc[UR36][R4.64] ;  /* 0x0000002404047981 */ /* 0x000f22000c1e1b00 */
[----:B------:R-:W-:Y:S01]  /*5ca0*/  UMOV UR4, 0xf0000000 ;  /* 0xf000000000047882 */ /* 0x000fe20000000000 */
[----:B------:R-:W-:Y:S01]  /*5cb0*/  UMOV UR5, 0x380fffff ;  /* 0x380fffff00057882 */ /* 0x000fe20000000000 */
[----:B----4-:R-:W0:Y:S01]  /*5cc0*/  F2F.F32.F64 R25, R4 ;  /* 0x0000000400197310 */ /* 0x010e220000301000 */
[----:B------:R-:W-:-:S14]  /*5cd0*/  DSETP.GEU.AND P0, PT, |R4|, UR4, PT ;  /* 0x0000000404007e2a */ /* 0x000fdc000bf0e200 */
[----:B0-----:R-:W-:Y:S01]  /*5ce0*/  @!P0 FMUL R25, R25, 1.175494350822287508e-38 ;  /* 0x0080000019198820 */ /* 0x001fe20000400000 */
[----:B------:R-:W-:Y:S06]  /*5cf0*/  BRA `(.L_x_6838) ;  /* 0x0000000800307947 */ /* 0x000fec0003800000 */
.L_x_6846:
        /* <DEDUP_REMOVED lines=26> */
.L_x_6849:
        /* <DEDUP_REMOVED lines=13> */
.L_x_6848:
[----:B------:R-:W4:Y:S02]  /*5f70*/  LDG.E.U16 R4, desc[UR36][R4.64] ;  /* 0x0000002404047981 */ /* 0x000f24000c1e1500 */
[----:B----4-:R-:W-:Y:S01]  /*5f80*/  IMAD.U32 R25, R4, 0x10000, RZ ;  /* 0x0001000004197824 */ /* 0x010fe200078e00ff */
[----:B------:R-:W-:Y:S06]  /*5f90*/  BRA `(.L_x_6838) ;  /* 0x0000000400887947 */ /* 0x000fec0003800000 */
.L_x_6845:
        /* <DEDUP_REMOVED lines=11> */
.L_x_6852:
        /* <DEDUP_REMOVED lines=20> */
.L_x_6854:
[----:B------:R-:W-:Y:S05]  /*6190*/  BSYNC B0 ;  /* 0x0000000000007941 */ /* 0x000fea0003800000 */
.L_x_6853:
[----:B------:R-:W-:Y:S01]  /*61a0*/  IMAD.SHL.U32 R3, R3, 0x100000, RZ ;  /* 0x0010000003037824 */ /* 0x000fe200078e00ff */
[----:B------:R-:W-:-:S04]  /*61b0*/  LEA R0, R0, 0x3b800000, 0x17 ;  /* 0x3b80000000007811 */ /* 0x000fc800078eb8ff */
[----:B------:R-:W-:Y:S01]  /*61c0*/  LOP3.LUT R25, R0, R3, R25, 0xfe, !PT ;  /* 0x0000000300197212 */ /* 0x000fe200078efe19 */
[----:B------:R-:W-:Y:S06]  /*61d0*/  BRA `(.L_x_6838) ;  /* 0x0000000000f87947 */ /* 0x000fec0003800000 */
.L_x_6851:
        /* <DEDUP_REMOVED lines=20> */
.L_x_6856:
[----:B------:R-:W-:Y:S05]  /*6320*/  BSYNC B0 ;  /* 0x0000000000007941 */ /* 0x000fea0003800000 */
.L_x_6855:
[----:B------:R-:W-:Y:S01]  /*6330*/  IMAD.SHL.U32 R3, R3, 0x200000, RZ ;  /* 0x0020000003037824 */ /* 0x000fe200078e00ff */
[----:B------:R-:W-:-:S04]  /*6340*/  LEA R0, R0, 0x37800000, 0x17 ;  /* 0x3780000000007811 */ /* 0x000fc800078eb8ff */
[----:B------:R-:W-:Y:S01]  /*6350*/  LOP3.LUT R25, R0, R3, R25, 0xfe, !PT ;  /* 0x0000000300197212 */ /* 0x000fe200078efe19 */
[----:B------:R-:W-:Y:S06]  /*6360*/  BRA `(.L_x_6838) ;  /* 0x0000000000947947 */ /* 0x000fec0003800000 */
.L_x_6850:
        /* <DEDUP_REMOVED lines=14> */
.L_x_6837:
        /* <DEDUP_REMOVED lines=16> */
.L_x_6859:
[----:B------:R-:W-:Y:S01]  /*6550*/  IMAD.MOV.U32 R25, RZ, RZ, RZ ;  /* 0x000000ffff197224 */ /* 0x000fe200078e00ff */
[----:B------:R-:W-:Y:S06]  /*6560*/  BRA `(.L_x_6838) ;  /* 0x0000000000147947 */ /* 0x000fec0003800000 */
.L_x_6858:
[----:B------:R-:W4:Y:S02]  /*6570*/  LDG.E.64 R4, desc[UR36][R4.64] ;  /* 0x0000002404047981 */ /* 0x000f24000c1e1b00 */
[----:B----4-:R0:W4:Y:S01]  /*6580*/  I2F.U64 R25, R4 ;  /* 0x0000000400197312 */ /* 0x0101220000301000 */
[----:B------:R-:W-:Y:S05]  /*6590*/  BRA `(.L_x_6838) ;  /* 0x0000000000087947 */ /* 0x000fea0003800000 */
.L_x_6857:
[----:B------:R-:W4:Y:S02]  /*65a0*/  LDG.E R4, desc[UR36][R4.64] ;  /* 0x0000002404047981 */ /* 0x000f24000c1e1900 */
[----:B----4-:R-:W-:-:S07]  /*65b0*/  I2FP.F32.U32 R25, R4 ;  /* 0x0000000400197245 */ /* 0x010fce0000201000 */
.L_x_6838:
[----:B------:R-:W-:Y:S05]  /*65c0*/  BSYNC B6 ;  /* 0x0000000000067941 */ /* 0x000fea0003800000 */
.L_x_6832:
        /* <DEDUP_REMOVED lines=20> */
.L_x_6863:
[----:B------:R-:W2:Y:S02]  /*6710*/  LDG.E.U8 R4, desc[UR36][R4.64] ;  /* 0x0000002404047981 */ /* 0x000ea4000c1e1100 */
[----:B--2---:R-:W-:Y:S01]  /*6720*/  I2FP.F32.U32 R16, R4 ;  /* 0x0000000400107245 */ /* 0x004fe20000201000 */
[----:B------:R-:W-:Y:S06]  /*6730*/  BRA `(.L_x_6831) ;  /* 0x0000000c00207947 */ /* 0x000fec0003800000 */
.L_x_6862:
        /* <DEDUP_REMOVED lines=9> */
.L_x_6866:
[----:B------:R-:W2:Y:S02]  /*67d0*/  LDG.E R4, desc[UR36][R4.64] ;  /* 0x0000002404047981 */ /* 0x000ea4000c1e1900 */
[----:B--2---:R-:W-:Y:S01]  /*67e0*/  I2FP.F32.S32 R16, R4 ;  /* 0x0000000400107245 */ /* 0x004fe20000201400 */
[----:B------:R-:W-:Y:S06]  /*67f0*/  BRA `(.L_x_6831) ;  /* 0x0000000800f07947 */ /* 0x000fec0003800000 */
.L_x_6865:
[----:B------:R-:W2:Y:S02]  /*6800*/  LDG.E.U16 R4, desc[UR36][R4.64] ;  /* 0x0000002404047981 */ /* 0x000ea4000c1e1500 */
[----:B--2---:R0:W1:Y:S01]  /*6810*/  I2F.S16 R16, R4 ;  /* 0x0000000400107306 */ /* 0x0040620000101400 */
[----:B------:R-:W-:Y:S05]  /*6820*/  BRA `(.L_x_6831) ;  /* 0x0000000800e47947 */ /* 0x000fea0003800000 */
.L_x_6861:
        /* <DEDUP_REMOVED lines=8> */
.L_x_6868:
[----:B------:R-:W2:Y:S02]  /*68b0*/  LDG.E.U16 R4, desc[UR36][R4.64] ;  /* 0x0000002404047981 */ /* 0x000ea4000c1e1500 */
[----:B--2---:R-:W-:Y:S01]  /*68c0*/  HADD2.F32 R16, -RZ, R4.H0_H0 ;  /* 0x20000004ff107230 */ /* 0x004fe20000004100 */
[----:B------:R-:W-:Y:S06]  /*68d0*/  BRA `(.L_x_6831) ;  /* 0x0000000800b87947 */ /* 0x000fec0003800000 */
.L_x_6867:
        /* <DEDUP_REMOVED lines=8> */
.L_x_6870:
[----:B------:R-:W2:Y:S02]  /*6960*/  LDG.E.U16 R4, desc[UR36][R4.64] ;  /* 0x0000002404047981 */ /* 0x000ea4000c1e1500 */
[----:B--2---:R-:W-:Y:S01]  /*6970*/  HADD2.F32 R16, -RZ, R4.H0_H0 ;  /* 0x20000004ff107230 */ /* 0x004fe20000004100 */
[----:B------:R-:W-:Y:S06]  /*6980*/  BRA `(.L_x_6831) ;  /* 0x00000008008c7947 */ /* 0x000fec0003800000 */
.L_x_6869:
[----:B------:R-:W2:Y:S01]  /*6990*/  LDG.E.64 R4, desc[UR36][R4.64] ;  /* 0x0000002404047981 */ /* 0x000ea2000c1e1b00 */
[----:B------:R-:W-:Y:S01]  /*69a0*/  UMOV UR4, 0xf0000000 ;  /* 0xf000000000047882 */ /* 0x000fe20000000000 */
[----:B------:R-:W-:Y:S01]  /*69b0*/  UMOV UR5, 0x380fffff ;  /* 0x380fffff00057882 */ /* 0x000fe20000000000 */
[----:B--2---:R-:W0:Y:S01]  /*69c0*/  F2F.F32.F64 R16, R4 ;  /* 0x0000000400107310 */ /* 0x004e220000301000 */
[----:B------:R-:W-:-:S14]  /*69d0*/  DSETP.GEU.AND P0, PT, |R4|, UR4, PT ;  /* 0x0000000404007e2a */ /* 0x000fdc000bf0e200 */
[----:B0-----:R-:W-:Y:S01]  /*69e0*/  @!P0 FMUL R16, R16, 1.175494350822287508e-38 ;  /* 0x0080000010108820 */ /* 0x001fe20000400000 */
[----:B------:R-:W-:Y:S06]  /*69f0*/  BRA `(.L_x_6831) ;  /* 0x0000000800707947 */ /* 0x000fec0003800000 */
.L_x_6860:
        /* <DEDUP_REMOVED lines=12> */
.L_x_6873:
[----:B------:R-:W2:Y:S01]  /*6ac0*/  LDG.E.64 R4, desc[UR36][R4.64] ;  /* 0x0000002404047981 */ /* 0x000ea2000c1e1b00 */
[----:B------:R-:W-:Y:S01]  /*6ad0*/  UMOV UR4, 0xf0000000 ;  /* 0xf000000000047882 */ /* 0x000fe20000000000 */
[----:B------:R-:W-:Y:S01]  /*6ae0*/  UMOV UR5, 0x380fffff ;  /* 0x380fffff00057882 */ /* 0x000fe20000000000 */
[----:B--2---:R-:W0:Y:S01]  /*6af0*/  F2F.F32.F64 R16, R4 ;  /* 0x0000000400107310 */ /* 0x004e220000301000 */
[----:B------:R-:W-:-:S14]  /*6b00*/  DSETP.GEU.AND P0, PT, |R4|, UR4, PT ;  /* 0x0000000404007e2a */ /* 0x000fdc000bf0e200 */
[----:B0-----:R-:W-:Y:S01]  /*6b10*/  @!P0 FMUL R16, R16, 1.175494350822287508e-38 ;  /* 0x0080000010108820 */ /* 0x001fe20000400000 */
[----:B------:R-:W-:Y:S06]  /*6b20*/  BRA `(.L_x_6831) ;  /* 0x0000000800247947 */ /* 0x000fec0003800000 */
.L_x_6872:
        /* <DEDUP_REMOVED lines=26> */
.L_x_6875:
        /* <DEDUP_REMOVED lines=13> */
.L_x_6874:
[----:B------:R-:W2:Y:S02]  /*6da0*/  LDG.E.U16 R4, desc[UR36][R4.64] ;  /* 0x0000002404047981 */ /* 0x000ea4000c1e1500 */
[----:B--2---:R-:W-:Y:S01]  /*6db0*/  IMAD.U32 R16, R4, 0x10000, RZ ;  /* 0x0001000004107824 */ /* 0x004fe200078e00ff */
[----:B------:R-:W-:Y:S06]  /*6dc0*/  BRA `(.L_x_6831) ;  /* 0x00000004007c7947 */ /* 0x000fec0003800000 */
.L_x_6871:
        /* <DEDUP_REMOVED lines=11> */
.L_x_6878:
[----:B------:R-:W2:Y:S02]  /*6e80*/  LDG.E.U8 R3, desc[UR36][R4.64] ;  /* 0x0000002404037981 */ /* 0x000ea4000c1e1100 */
        /* <DEDUP_REMOVED lines=18> */
.L_x_6880:
[----:B------:R-:W-:Y:S05]  /*6fb0*/  BSYNC B0 ;  /* 0x0000000000007941 */ /* 0x000fea0003800000 */
.L_x_6879:
[----:B------:R-:W-:Y:S01]  /*6fc0*/  IMAD.SHL.U32 R3, R3, 0x100000, RZ ;  /* 0x0010000003037824 */ /* 0x000fe200078e00ff */
[----:B------:R-:W-:-:S04]  /*6fd0*/  LEA R5, R0, 0x3b800000, 0x17 ;  /* 0x3b80000000057811 */ /* 0x000fc800078eb8ff */
[----:B------:R-:W-:Y:S01]  /*6fe0*/  LOP3.LUT R16, R5, R3, R16, 0xfe, !PT ;  /* 0x0000000305107212 */ /* 0x000fe200078efe10 */
[----:B------:R-:W-:Y:S06]  /*6ff0*/  BRA `(.L_x_6831) ;  /* 0x0000000000f07947 */ /* 0x000fec0003800000 */
.L_x_6877:
        /* <DEDUP_REMOVED lines=19> */
.L_x_6882:
[----:B------:R-:W-:Y:S05]  /*7130*/  BSYNC B0 ;  /* 0x0000000000007941 */ /* 0x000fea0003800000 */
.L_x_6881:
[----:B------:R-:W-:Y:S01]  /*7140*/  IMAD.SHL.U32 R3, R3, 0x200000, RZ ;  /* 0x0020000003037824 */ /* 0x000fe200078e00ff */
[----:B------:R-:W-:-:S04]  /*7150*/  LEA R5, R0, 0x37800000, 0x17 ;  /* 0x3780000000057811 */ /* 0x000fc800078eb8ff */
[----:B------:R-:W-:Y:S01]  /*7160*/  LOP3.LUT R16, R5, R3, R16, 0xfe, !PT ;  /* 0x0000000305107212 */ /* 0x000fe200078efe10 */
[----:B------:R-:W-:Y:S06]  /*7170*/  BRA `(.L_x_6831) ;  /* 0x0000000000907947 */ /* 0x000fec0003800000 */
.L_x_6876:
        /* <DEDUP_REMOVED lines=14> */
.L_x_6864:
        /* <DEDUP_REMOVED lines=16> */
.L_x_6885:
[----:B------:R-:W-:Y:S05]  /*7360*/  BRA `(.L_x_6831) ;  /* 0x0000000000147947 */ /* 0x000fea0003800000 */
.L_x_6884:
[----:B------:R-:W2:Y:S02]  /*7370*/  LDG.E.64 R16, desc[UR36][R4.64] ;  /* 0x0000002404107981 */ /* 0x000ea4000c1e1b00 */
[----:B--2---:R0:W1:Y:S01]  /*7380*/  I2F.U64 R16, R16 ;  /* 0x0000001000107312 */ /* 0x0040620000301000 */
[----:B------:R-:W-:Y:S05]  /*7390*/  BRA `(.L_x_6831) ;  /* 0x0000000000087947 */ /* 0x000fea0003800000 */
.L_x_6883:
[----:B------:R-:W2:Y:S02]  /*73a0*/  LDG.E R4, desc[UR36][R4.64] ;  /* 0x0000002404047981 */ /* 0x000ea4000c1e1900 */
[----:B--2---:R-:W-:-:S07]  /*73b0*/  I2FP.F32.U32 R16, R4 ;  /* 0x0000000400107245 */ /* 0x004fce0000201000 */
.L_x_6831:
[----:B------:R-:W-:Y:S05]  /*73c0*/  BSYNC B7 ;  /* 0x0000000000077941 */ /* 0x000fea0003800000 */
.L_x_6830:
[----:B------:R-:W2:Y:S01]  /*73d0*/  S2R R27, SR_TID.X ;  /* 0x00000000001b7919 */ /* 0x000ea20000002100 */
[----:B0-----:R-:W0:Y:S01]  /*73e0*/  LDC.U8 R17, c[0x0][0x240] ;  /* 0x00009000ff117b82 */ /* 0x001e220000000000 */
[----:B-1-3-5:R-:W-:Y:S01]  /*73f0*/  FSETP.NEU.FTZ.AND P0, PT, R19, RZ, PT ;  /* 0x000000ff1300720b */ /* 0x02afe20003f1d000 */
[----:B------:R-:W-:Y:S01]  /*7400*/  BSSY B6, `(.L_x_6886) ;  /* 0x00000f4000067945 */ /* 0x000fe20003800000 */
[----:B----4-:R-:W-:Y:S02]  /*7410*/  FSETP.NEU.FTZ.AND P1, PT, R28, RZ, PT ;  /* 0x000000ff1c00720b */ /* 0x010fe40003f3d000 */
[----:B------:R-:W-:Y:S02]  /*7420*/  FSETP.NEU.FTZ.AND P2, PT, R23, RZ, PT ;  /* 0x000000ff1700720b */ /* 0x000fe40003f5d000 */
[----:B------:R-:W-:-:S07]  /*7430*/  FSETP.NEU.FTZ.AND P3, PT, R25, RZ, PT ;  /* 0x000000ff1900720b */ /* 0x000fce0003f7d000 */
[----:B--2---:R-:W-:Y:S02]  /*7440*/  @P0 FSET.BF.GT.FTZ.AND R18, R19, RZ, PT ;  /* 0x000000ff1312020a */ /* 0x004fe40003814000 */
[----:B------:R-:W-:Y:S02]  /*7450*/  @P1 FSET.BF.GT.FTZ.AND R22, R28, RZ, PT ;  /* 0x000000ff1c16120a */ /* 0x000fe40003814000 */
[----:B------:R-:W-:Y:S02]  /*7460*/  @P2 FSET.BF.GT.FTZ.AND R24, R23, RZ, PT ;  /* 0x000000ff1718220a */ /* 0x000fe40003814000 */
[----:B------:R-:W-:Y:S02]  /*7470*/  @P3 FSET.BF.GT.FTZ.AND R16, R25, RZ, PT ;  /* 0x000000ff1910320a */ /* 0x000fe40003814000 */
[----:B------:R-:W-:-:S13]  /*7480*/  ISETP.GE.AND P4, PT, R27, R26, PT ;  /* 0x0000001a1b00720c */ /* 0x000fda0003f86270 */
[----:B------:R-:W-:Y:S05]  /*7490*/  @P4 BRA `(.L_x_6887) ;  /* 0x0000000c00a84947 */ /* 0x000fea0003800000 */
[----:B------:R-:W1:Y:S01]  /*74a0*/  LDC.64 R8, c[0x0][0x218] ;  /* 0x00008600ff087b82 */ /* 0x000e620000000a00 */
[----:B------:R-:W-:Y:S01]  /*74b0*/  IMAD R0, R2, 0x200, R27 ;  /* 0x0000020002007824 */ /* 0x000fe200078e021b */
[----:B0-----:R-:W-:Y:S01]  /*74c0*/  PRMT R4, R17, 0x9910, RZ ;  /* 0x0000991011047816 */ /* 0x001fe200000000ff */
[----:B------:R-:W-:Y:S01]  /*74d0*/  ULDC UR4, c[0x0][0x244] ;  /* 0x0000910000047ab9 */ /* 0x000fe20000000800 */
[----:B------:R-:W-:Y:S02]  /*74e0*/  VIADD R27, R27, 0x80 ;  /* 0x000000801b1b7836 */ /* 0x000fe40000000000 */
        /* <DEDUP_REMOVED lines=17> */
.L_x_6891:
[----:B------:R-:W0:Y:S02]  /*7600*/  F2I.S64.TRUNC R18, R18 ;  /* 0x0000001200127311 */ /* 0x000e24000020d900 */
[----:B0-----:R-:W-:-:S05]  /*7610*/  IMAD.MOV.U32 R3, RZ, RZ, R18 ;  /* 0x000000ffff037224 */ /* 0x001fca00078e0012 */
[----:B------:R0:W-:Y:S01]  /*7620*/  STG.E.U8 desc[UR36][R8.64], R3 ;  /* 0x0000000308007986 */ /* 0x0001e2000c101124 */
[----:B------:R-:W-:Y:S05]  /*7630*/  BRA `(.L_x_6887) ;  /* 0x0000000c00407947 */ /* 0x000fea0003800000 */
.L_x_6890:
        /* <DEDUP_REMOVED lines=9> */
.L_x_6894:
[----:B------:R-:W0:Y:S02]  /*76d0*/  F2I.FTZ.TRUNC.NTZ R3, R18 ;  /* 0x0000001200037305 */ /* 0x000e24000021f100 */
[----:B0-----:R0:W-:Y:S01]  /*76e0*/  STG.E desc[UR36][R8.64], R3 ;  /* 0x0000000308007986 */ /* 0x0011e2000c101924 */
[----:B------:R-:W-:Y:S05]  /*76f0*/  BRA `(.L_x_6887) ;  /* 0x0000000c00107947 */ /* 0x000fea0003800000 */
.L_x_6893:
[----:B------:R-:W0:Y:S02]  /*7700*/  F2I.FTZ.TRUNC.NTZ R3, R18 ;  /* 0x0000001200037305 */ /* 0x000e24000021f100 */
[----:B0-----:R0:W-:Y:S01]  /*7710*/  STG.E.U16 desc[UR36][R8.64], R3 ;  /* 0x0000000308007986 */ /* 0x0011e2000c101524 */
[----:B------:R-:W-:Y:S05]  /*7720*/  BRA `(.L_x_6887) ;  /* 0x0000000c00047947 */ /* 0x000fea0003800000 */
.L_x_6889:
        /* <DEDUP_REMOVED lines=8> */
.L_x_6896:
[----:B------:R-:W-:-:S05]  /*77b0*/  F2FP.F16.F32.PACK_AB R18, RZ, R18 ;  /* 0x00000012ff12723e */ /* 0x000fca00000000ff */
[----:B------:R0:W-:Y:S01]  /*77c0*/  STG.E.U16 desc[UR36][R8.64], R18 ;  /* 0x0000001208007986 */ /* 0x0001e2000c101524 */
[----:B------:R-:W-:Y:S05]  /*77d0*/  BRA `(.L_x_6887) ;  /* 0x0000000800d87947 */ /* 0x000fea0003800000 */
.L_x_6895:
        /* <DEDUP_REMOVED lines=9> */
.L_x_6898:
[----:B------:R-:W-:-:S04]  /*7870*/  F2FP.F16.F32.PACK_AB R3, RZ, R18 ;  /* 0x00000012ff03723e */ /* 0x000fc800000000ff */
[----:B------:R-:W-:-:S05]  /*7880*/  PRMT R3, R3, 0x5410, RZ ;  /* 0x0000541003037816 */ /* 0x000fca00000000ff */
[----:B------:R3:W-:Y:S01]  /*7890*/  STG.E desc[UR36][R8.64], R3 ;  /* 0x0000000308007986 */ /* 0x0007e2000c101924 */
[----:B------:R-:W-:Y:S05]  /*78a0*/  BRA `(.L_x_6887) ;  /* 0x0000000800a47947 */ /* 0x000fea0003800000 */
.L_x_6897:
[----:B------:R-:W-:-:S06]  /*78b0*/  FMUL.FTZ R4, R18, 1 ;  /* 0x3f80000012047820 */ /* 0x000fcc0000410000 */
[----:B------:R-:W0:Y:S02]  /*78c0*/  F2F.F64.F32 R4, R4 ;  /* 0x0000000400047310 */ /* 0x000e240000201800 */
[----:B0-----:R1:W-:Y:S01]  /*78d0*/  STG.E.64 desc[UR36][R8.64], R4 ;  /* 0x0000000408007986 */ /* 0x0013e2000c101b24 */
[----:B------:R-:W-:Y:S05]  /*78e0*/  BRA `(.L_x_6887) ;  /* 0x0000000800947947 */ /* 0x000fea0003800000 */
.L_x_6888:
        /* <DEDUP_REMOVED lines=12> */
.L_x_6901:
[----:B------:R-:W-:Y:S01]  /*79b0*/  FMUL.FTZ R4, R18, 1 ;  /* 0x3f80000012047820 */ /* 0x000fe20000410000 */
[----:B------:R-:W-:-:S05]  /*79c0*/  CS2R R6, SRZ ;  /* 0x0000000000067805 */ /* 0x000fca000001ff00 */
[----:B------:R-:W0:Y:S02]  /*79d0*/  F2F.F64.F32 R4, R4 ;  /* 0x0000000400047310 */ /* 0x000e240000201800 */
[----:B0-----:R0:W-:Y:S01]  /*79e0*/  STG.E.128 desc[UR36][R8.64], R4 ;  /* 0x0000000408007986 */ /* 0x0011e2000c101d24 */
[----:B------:R-:W-:Y:S05]  /*79f0*/  BRA `(.L_x_6887) ;  /* 0x0000000800507947 */ /* 0x000fea0003800000 */
.L_x_6900:
        /* <DEDUP_REMOVED lines=20> */
.L_x_6905:
[----:B------:R-:W-:Y:S05]  /*7b40*/  BSYNC B0 ;  /* 0x0000000000007941 */ /* 0x000fea0003800000 */
.L_x_6904:
[----:B------:R-:W-:-:S05]  /*7b50*/  LOP3.LUT R5, R0, R5, RZ, 0xfc, !PT ;  /* 0x0000000500057212 */ /* 0x000fca00078efcff */
[----:B------:R0:W-:Y:S01]  /*7b60*/  STG.E.U8 desc[UR36][R8.64], R5 ;  /* 0x0000000508007986 */ /* 0x0001e2000c101124 */
[----:B------:R-:W-:Y:S05]  /*7b70*/  BRA `(.L_x_6887) ;  /* 0x0000000400f07947 */ /* 0x000fea0003800000 */
.L_x_6903:
        /* <DEDUP_REMOVED lines=12> */
.L_x_6907:
[----:B------:R-:W-:Y:S01]  /*7c40*/  IMAD.MOV.U32 R0, RZ, RZ, 0x7f ;  /* 0x0000007fff007424 */ /* 0x000fe200078e00ff */
[----:B------:R-:W-:-:S04]  /*7c50*/  ISETP.GT.U32.AND P0, PT, R4, 0x7f800000, PT ;  /* 0x7f8000000400780c */ /* 0x000fc80003f04070 */
[----:B------:R-:W-:-:S09]  /*7c60*/  SEL R0, R0, 0x7c, P0 ;  /* 0x0000007c00007807 */ /* 0x000fd20000000000 */
.L_x_6908:
[----:B------:R-:W-:Y:S05]  /*7c70*/  BSYNC B0 ;  /* 0x0000000000007941 */ /* 0x000fea0003800000 */
.L_x_6906:
[----:B------:R-:W-:-:S04]  /*7c80*/  LOP3.LUT R18, R18, 0x80000000, RZ, 0xc0, !PT ;  /* 0x8000000012127812 */ /* 0x000fc800078ec0ff */
[----:B------:R-:W-:-:S04]  /*7c90*/  SHF.R.U32.HI R3, RZ, 0x18, R18 ;  /* 0x00000018ff037819 */ /* 0x000fc80000011612 */
[----:B------:R-:W-:-:S05]  /*7ca0*/  LOP3.LUT R3, R0, R3, RZ, 0xfc, !PT ;  /* 0x0000000300037212 */ /* 0x000fca00078efcff */
[----:B------:R0:W-:Y:S01]  /*7cb0*/  STG.E.U8 desc[UR36][R8.64], R3 ;  /* 0x0000000308007986 */ /* 0x0001e2000c101124 */
[----:B------:R-:W-:Y:S05]  /*7cc0*/  BRA `(.L_x_6887) ;  /* 0x00000004009c7947 */ /* 0x000fea0003800000 */
.L_x_6902:
[----:B------:R-:W-:-:S05]  /*7cd0*/  F2FP.BF16.F32.PACK_AB R18, RZ, R18 ;  /* 0x00000012ff12723e */ /* 0x000fca00000010ff */
[----:B------:R0:W-:Y:S01]  /*7ce0*/  STG.E.U16 desc[UR36][R8.64], R18 ;  /* 0x0000001208007986 */ /* 0x0001e2000c101524 */
[----:B------:R-:W-:Y:S05]  /*7cf0*/  BRA `(.L_x_6887) ;  /* 0x0000000400907947 */ /* 0x000fea0003800000 */
.L_x_6899:
        /* <DEDUP_REMOVED lines=11> */
.L_x_6911:
        /* <DEDUP_REMOVED lines=16> */
.L_x_6914:
[----:B------:R-:W-:-:S04]  /*7eb0*/  LOP3.LUT R18, R18, 0x80000000, RZ, 0xc0, !PT ;  /* 0x8000000012127812 */ /* 0x000fc800078ec0ff */
[----:B------:R-:W-:-:S04]  /*7ec0*/  SHF.R.U32.HI R3, RZ, 0x18, R18 ;  /* 0x00000018ff037819 */ /* 0x000fc80000011612 */
[----:B------:R-:W-:-:S04]  /*7ed0*/  LOP3.LUT R0, R0, R3, RZ, 0xfc, !PT ;  /* 0x0000000300007212 */ /* 0x000fc800078efcff */
[----:B------:R-:W-:-:S07]  /*7ee0*/  PRMT R4, R0, 0x7610, R4 ;  /* 0x0000761000047816 */ /* 0x000fce0000000004 */
.L_x_6913:
[----:B------:R-:W-:Y:S05]  /*7ef0*/  BSYNC B0 ;  /* 0x0000000000007941 */ /* 0x000fea0003800000 */
.L_x_6912:
[----:B------:R0:W-:Y:S01]  /*7f00*/  STG.E.U8 desc[UR36][R8.64], R4 ;  /* 0x0000000408007986 */ /* 0x0001e2000c101124 */
[----:B------:R-:W-:Y:S05]  /*7f10*/  BRA `(.L_x_6887) ;  /* 0x0000000400087947 */ /* 0x000fea0003800000 */
.L_x_6910:
        /* <DEDUP_REMOVED lines=16> */
.L_x_6917:
[----:B------:R-:W-:-:S04]  /*8020*/  LOP3.LUT R18, R18, 0x80000000, RZ, 0xc0, !PT ;  /* 0x8000000012127812 */ /* 0x000fc800078ec0ff */
[----:B------:R-:W-:-:S04]  /*8030*/  SHF.R.U32.HI R3, RZ, 0x18, R18 ;  /* 0x00000018ff037819 */ /* 0x000fc80000011612 */
[----:B------:R-:W-:-:S04]  /*8040*/  LOP3.LUT R0, R0, R3, RZ, 0xfc, !PT ;  /* 0x0000000300007212 */ /* 0x000fc800078efcff */
[----:B------:R-:W-:-:S07]  /*8050*/  PRMT R4, R0, 0x7610, R4 ;  /* 0x0000761000047816 */ /* 0x000fce0000000004 */
.L_x_6916:
[----:B------:R-:W-:Y:S05]  /*8060*/  BSYNC B0 ;  /* 0x0000000000007941 */ /* 0x000fea0003800000 */
.L_x_6915:
[----:B------:R0:W-:Y:S01]  /*8070*/  STG.E.U8 desc[UR36][R8.64], R4 ;  /* 0x0000000408007986 */ /* 0x0001e2000c101124 */
[----:B------:R-:W-:Y:S05]  /*8080*/  BRA `(.L_x_6887) ;  /* 0x0000000000ac7947 */ /* 0x000fea0003800000 */
.L_x_6909:
        /* <DEDUP_REMOVED lines=21> */
.L_x_6892:
        /* <DEDUP_REMOVED lines=16> */
.L_x_6920:
[----:B------:R-:W-:Y:S05]  /*82e0*/  BRA `(.L_x_6887) ;  /* 0x0000000000147947 */ /* 0x000fea0003800000 */
.L_x_6919:
[----:B------:R-:W0:Y:S02]  /*82f0*/  F2I.U64.TRUNC R18, R18 ;  /* 0x0000001200127311 */ /* 0x000e24000020d800 */
[----:B0-----:R0:W-:Y:S01]  /*8300*/  STG.E.64 desc[UR36][R8.64], R18 ;  /* 0x0000001208007986 */ /* 0x0011e2000c101b24 */
[----:B------:R-:W-:Y:S05]  /*8310*/  BRA `(.L_x_6887) ;  /* 0x0000000000087947 */ /* 0x000fea0003800000 */
.L_x_6918:
[----:B------:R-:W0:Y:S02]  /*8320*/  F2I.FTZ.U32.TRUNC.NTZ R3, R18 ;  /* 0x0000001200037305 */ /* 0x000e24000021f000 */
[----:B0-----:R0:W-:Y:S02]  /*8330*/  STG.E desc[UR36][R8.64], R3 ;  /* 0x0000000308007986 */ /* 0x0011e4000c101924 */
.L_x_6887:
[----:B------:R-:W-:Y:S05]  /*8340*/  BSYNC B6 ;  /* 0x0000000000067941 */ /* 0x000fea0003800000 */
.L_x_6886:
        /* <DEDUP_REMOVED lines=24> */
.L_x_6926:
[----:B------:R-:W0:Y:S02]  /*84d0*/  F2I.S64.TRUNC R22, R22 ;  /* 0x0000001600167311 */ /* 0x000e24000020d900 */
[----:B0-----:R-:W-:-:S05]  /*84e0*/  IMAD.MOV.U32 R3, RZ, RZ, R22 ;  /* 0x000000ffff037224 */ /* 0x001fca00078e0016 */
[----:B------:R0:W-:Y:S01]  /*84f0*/  STG.E.U8 desc[UR36][R8.64], R3 ;  /* 0x0000000308007986 */ /* 0x0001e2000c101124 */
[----:B------:R-:W-:Y:S05]  /*8500*/  BRA `(.L_x_6928) ;  /* 0x0000000c00407947 */ /* 0x000fea0003800000 */
.L_x_6925:
        /* <DEDUP_REMOVED lines=9> */
.L_x_6930:
[----:B------:R-:W0:Y:S02]  /*85a0*/  F2I.FTZ.TRUNC.NTZ R3, R22 ;  /* 0x0000001600037305 */ /* 0x000e24000021f100 */
[----:B0-----:R0:W-:Y:S01]  /*85b0*/  STG.E desc[UR36][R8.64], R3 ;  /* 0x0000000308007986 */ /* 0x0011e2000c101924 */
[----:B------:R-:W-:Y:S05]  /*85c0*/  BRA `(.L_x_6928) ;  /* 0x0000000c00107947 */ /* 0x000fea0003800000 */
.L_x_6929:
[----:B------:R-:W0:Y:S02]  /*85d0*/  F2I.FTZ.TRUNC.NTZ R3, R22 ;  /* 0x0000001600037305 */ /* 0x000e24000021f100 */
[----:B0-----:R0:W-:Y:S01]  /*85e0*/  STG.E.U16 desc[UR36][R8.64], R3 ;  /* 0x0000000308007986 */ /* 0x0011e2000c101524 */
[----:B------:R-:W-:Y:S05]  /*85f0*/  BRA `(.L_x_6928) ;  /* 0x0000000c00047947 */ /* 0x000fea0003800000 */
.L_x_6924:
        /* <DEDUP_REMOVED lines=8> */
.L_x_6932:
[----:B------:R-:W-:-:S05]  /*8680*/  F2FP.F16.F32.PACK_AB R22, RZ, R22 ;  /* 0x00000016ff16723e */ /* 0x000fca00000000ff */
[----:B------:R4:W-:Y:S01]  /*8690*/  STG.E.U16 desc[UR36][R8.64], R22 ;  /* 0x0000001608007986 */ /* 0x0009e2000c101524 */
[----:B------:R-:W-:Y:S05]  /*86a0*/  BRA `(.L_x_6928) ;  /* 0x0000000800d87947 */ /* 0x000fea0003800000 */
.L_x_6931:
        /* <DEDUP_REMOVED lines=9> */
.L_x_6934:
[----:B------:R-:W-:-:S04]  /*8740*/  F2FP.F16.F32.PACK_AB R3, RZ, R22 ;  /* 0x00000016ff03723e */ /* 0x000fc800000000ff */
[----:B------:R-:W-:-:S05]  /*8750*/  PRMT R3, R3, 0x5410, RZ ;  /* 0x0000541003037816 */ /* 0x000fca00000000ff */
[----:B------:R2:W-:Y:S01]  /*8760*/  STG.E desc[UR36][R8.64], R3 ;  /* 0x0000000308007986 */ /* 0x0005e2000c101924 */
[----:B------:R-:W-:Y:S05]  /*8770*/  BRA `(.L_x_6928) ;  /* 0x0000000800a47947 */ /* 0x000fea0003800000 */
.L_x_6933:
[----:B------:R-:W-:-:S06]  /*8780*/  FMUL.FTZ R4, R22, 1 ;  /* 0x3f80000016047820 */ /* 0x000fcc0000410000 */
[----:B------:R-:W0:Y:S02]  /*8790*/  F2F.F64.F32 R4, R4 ;  /* 0x0000000400047310 */ /* 0x000e240000201800 */
[----:B0-----:R0:W-:Y:S01]  /*87a0*/  STG.E.64 desc[UR36][R8.64], R4 ;  /* 0x0000000408007986 */ /* 0x0011e2000c101b24 */
[----:B------:R-:W-:Y:S05]  /*87b0*/  BRA `(.L_x_6928) ;  /* 0x0000000800947947 */ /* 0x000fea0003800000 */
.L_x_6923:
        /* <DEDUP_REMOVED lines=12> */
.L_x_6937:
[----:B------:R-:W-:Y:S01]  /*8880*/  FMUL.FTZ R4, R22, 1 ;  /* 0x3f80000016047820 */ /* 0x000fe20000410000 */
[----:B------:R-:W-:-:S05]  /*8890*/  CS2R R6, SRZ ;  /* 0x0000000000067805 */ /* 0x000fca000001ff00 */
[----:B------:R-:W0:Y:S02]  /*88a0*/  F2F.F64.F32 R4, R4 ;  /* 0x0000000400047310 */ /* 0x000e240000201800 */
[----:B0-----:R0:W-:Y:S01]  /*88b0*/  STG.E.128 desc[UR36][R8.64], R4 ;  /* 0x0000000408007986 */ /* 0x0011e2000c101d24 */
[----:B------:R-:W-:Y:S05]  /*88c0*/  BRA `(.L_x_6928) ;  /* 0x0000000800507947 */ /* 0x000fea0003800000 */
.L_x_6936:
        /* <DEDUP_REMOVED lines=20> */
.L_x_6941:
[----:B------:R-:W-:Y:S05]  /*8a10*/  BSYNC B0 ;  /* 0x0000000000007941 */ /* 0x000fea0003800000 */
.L_x_6940:
[----:B------:R-:W-:-:S05]  /*8a20*/  LOP3.LUT R5, R0, R5, RZ, 0xfc, !PT ;  /* 0x0000000500057212 */ /* 0x000fca00078efcff */
[----:B------:R0:W-:Y:S01]  /*8a30*/  STG.E.U8 desc[UR36][R8.64], R5 ;  /* 0x0000000508007986 */ /* 0x0001e2000c101124 */
[----:B------:R-:W-:Y:S05]  /*8a40*/  BRA `(.L_x_6928) ;  /* 0x0000000400f07947 */ /* 0x000fea0003800000 */
.L_x_6939:
        /* <DEDUP_REMOVED lines=12> */
.L_x_6943:
[----:B------:R-:W-:Y:S01]  /*8b10*/  IMAD.MOV.U32 R0, RZ, RZ, 0x7f ;  /* 0x0000007fff007424 */ /* 0x000fe200078e00ff */
[----:B------:R-:W-:-:S04]  /*8b20*/  ISETP.GT.U32.AND P0, PT, R4, 0x7f800000, PT ;  /* 0x7f8000000400780c */ /* 0x000fc80003f04070 */
[----:B------:R-:W-:-:S09]  /*8b30*/  SEL R0, R0, 0x7c, P0 ;  /* 0x0000007c00007807 */ /* 0x000fd20000000000 */
.L_x_6944:
[----:B------:R-:W-:Y:S05]  /*8b40*/  BSYNC B0 ;  /* 0x0000000000007941 */ /* 0x000fea0003800000 */
.L_x_6942:
[----:B------:R-:W-:-:S04]  /*8b50*/  LOP3.LUT R22, R22, 0x80000000, RZ, 0xc0, !PT ;  /* 0x8000000016167812 */ /* 0x000fc800078ec0ff */
[----:B------:R-:W-:-:S04]  /*8b60*/  SHF.R.U32.HI R3, RZ, 0x18, R22 ;  /* 0x00000018ff037819 */ /* 0x000fc80000011616 */
[----:B------:R-:W-:-:S05]  /*8b70*/  LOP3.LUT R3, R0, R3, RZ, 0xfc, !PT ;  /* 0x0000000300037212 */ /* 0x000fca00078efcff */
[----:B------:R0:W-:Y:S01]  /*8b80*/  STG.E.U8 desc[UR36][R8.64], R3 ;  /* 0x0000000308007986 */ /* 0x0001e2000c101124 */
[----:B------:R-:W-:Y:S05]  /*8b90*/  BRA `(.L_x_6928) ;  /* 0x00000004009c7947 */ /* 0x000fea0003800000 */
.L_x_6938:
[----:B------:R-:W-:-:S05]  /*8ba0*/  F2FP.BF16.F32.PACK_AB R22, RZ, R22 ;  /* 0x00000016ff16723e */ /* 0x000fca00000010ff */
[----:B------:R0:W-:Y:S01]  /*8bb0*/  STG.E.U16 desc[UR36][R8.64], R22 ;  /* 0x0000001608007986 */ /* 0x0001e2000c101524 */
[----:B------:R-:W-:Y:S05]  /*8bc0*/  BRA `(.L_x_6928) ;  /* 0x0000000400907947 */ /* 0x000fea0003800000 */
.L_x_6935:
        /* <DEDUP_REMOVED lines=11> */
.L_x_6947:
        /* <DEDUP_REMOVED lines=16> */
.L_x_6950:
[----:B------:R-:W-:-:S04]  /*8d80*/  LOP3.LUT R22, R22, 0x80000000, RZ, 0xc0, !PT ;  /* 0x8000000016167812 */ /* 0x000fc800078ec0ff */
[----:B------:R-:W-:-:S04]  /*8d90*/  SHF.R.U32.HI R3, RZ, 0x18, R22 ;  /* 0x00000018ff037819 */ /* 0x000fc80000011616 */
[----:B------:R-:W-:-:S04]  /*8da0*/  LOP3.LUT R0, R0, R3, RZ, 0xfc, !PT ;  /* 0x0000000300007212 */ /* 0x000fc800078efcff */
[----:B------:R-:W-:-:S07]  /*8db0*/  PRMT R4, R0, 0x7610, R4 ;  /* 0x0000761000047816 */ /* 0x000fce0000000004 */
.L_x_6949:
[----:B------:R-:W-:Y:S05]  /*8dc0*/  BSYNC B0 ;  /* 0x0000000000007941 */ /* 0x000fea0003800000 */
.L_x_6948:
[----:B------:R0:W-:Y:S01]  /*8dd0*/  STG.E.U8 desc[UR36][R8.64], R4 ;  /* 0x0000000408007986 */ /* 0x0001e2000c101124 */
[----:B------:R-:W-:Y:S05]  /*8de0*/  BRA `(.L_x_6928) ;  /* 0x0000000400087947 */ /* 0x000fea0003800000 */
.L_x_6946:
        /* <DEDUP_REMOVED lines=16> */
.L_x_6953:
[----:B------:R-:W-:-:S04]  /*8ef0*/  LOP3.LUT R22, R22, 0x80000000, RZ, 0xc0, !PT ;  /* 0x8000000016167812 */ /* 0x000fc800078ec0ff */
[----:B------:R-:W-:-:S04]  /*8f00*/  SHF.R.U32.HI R3, RZ, 0x18, R22 ;  /* 0x00000018ff037819 */ /* 0x000fc80000011616 */
[----:B------:R-:W-:-:S04]  /*8f10*/  LOP3.LUT R0, R0, R3, RZ, 0xfc, !PT ;  /* 0x0000000300007212 */ /* 0x000fc800078efcff */
[----:B------:R-:W-:-:S07]  /*8f20*/  PRMT R4, R0, 0x7610, R4 ;  /* 0x0000761000047816 */ /* 0x000fce0000000004 */
.L_x_6952:
[----:B------:R-:W-:Y:S05]  /*8f30*/  BSYNC B0 ;  /* 0x0000000000007941 */ /* 0x000fea0003800000 */
.L_x_6951:
[----:B------:R0:W-:Y:S01]  /*8f40*/  STG.E.U8 desc[UR36][R8.64], R4 ;  /* 0x0000000408007986 */ /* 0x0001e2000c101124 */
[----:B------:R-:W-:Y:S05]  /*8f50*/  BRA `(.L_x_6928) ;  /* 0x0000000000ac7947 */ /* 0x000fea0003800000 */
.L_x_6945:
        /* <DEDUP_REMOVED lines=21> */
.L_x_6927:
        /* <DEDUP_REMOVED lines=16> */
.L_x_6956:
[----:B------:R-:W-:Y:S05]  /*91b0*/  BRA `(.L_x_6928) ;  /* 0x0000000000147947 */ /* 0x000fea0003800000 */
.L_x_6955:
[----:B------:R-:W0:Y:S02]  /*91c0*/  F2I.U64.TRUNC R22, R22 ;  /* 0x0000001600167311 */ /* 0x000e24000020d800 */
[----:B0-----:R0:W-:Y:S01]  /*91d0*/  STG.E.64 desc[UR36][R8.64], R22 ;  /* 0x0000001608007986 */ /* 0x0011e2000c101b24 */
[----:B------:R-:W-:Y:S05]  /*91e0*/  BRA `(.L_x_6928) ;  /* 0x0000000000087947 */ /* 0x000fea0003800000 */
.L_x_6954:
[----:B------:R-:W0:Y:S02]  /*91f0*/  F2I.FTZ.U32.TRUNC.NTZ R3, R22 ;  /* 0x0000001600037305 */ /* 0x000e24000021f000 */
[----:B0-----:R0:W-:Y:S02]  /*9200*/  STG.E desc[UR36][R8.64], R3 ;  /* 0x0000000308007986 */ /* 0x0011e4000c101924 */
.L_x_6928:
        /* <DEDUP_REMOVED lines=24> */
.L_x_6960:
[----:B------:R-:W0:Y:S02]  /*9390*/  F2I.S64.TRUNC R24, R24 ;  /* 0x0000001800187311 */ /* 0x000e24000020d900 */
[----:B0-----:R-:W-:-:S05]  /*93a0*/  IMAD.MOV.U32 R3, RZ, RZ, R24 ;  /* 0x000000ffff037224 */ /* 0x001fca00078e0018 */
[----:B------:R0:W-:Y:S01]  /*93b0*/  STG.E.U8 desc[UR36][R8.64], R3 ;  /* 0x0000000308007986 */ /* 0x0001e2000c101124 */
[----:B------:R-:W-:Y:S05]  /*93c0*/  BRA `(.L_x_6962) ;  /* 0x0000000c00407947 */ /* 0x000fea0003800000 */
.L_x_6959:
        /* <DEDUP_REMOVED lines=9> */
.L_x_6964:
[----:B------:R-:W0:Y:S02]  /*9460*/  F2I.FTZ.TRUNC.NTZ R3, R24 ;  /* 0x0000001800037305 */ /* 0x000e24000021f100 */
[----:B0-----:R0:W-:Y:S01]  /*9470*/  STG.E desc[UR36][R8.64], R3 ;  /* 0x0000000308007986 */ /* 0x0011e2000c101924 */
[----:B------:R-:W-:Y:S05]  /*9480*/  BRA `(.L_x_6962) ;  /* 0x0000000c00107947 */ /* 0x000fea0003800000 */
.L_x_6963:
[----:B------:R-:W0:Y:S02]  /*9490*/  F2I.FTZ.TRUNC.NTZ R3, R24 ;  /* 0x0000001800037305 */ /* 0x000e24000021f100 */
[----:B0-----:R0:W-:Y:S01]  /*94a0*/  STG.E.U16 desc[UR36][R8.64], R3 ;  /* 0x0000000308007986 */ /* 0x0011e2000c101524 */
[----:B------:R-:W-:Y:S05]  /*94b0*/  BRA `(.L_x_6962) ;  /* 0x0000000c00047947 */ /* 0x000fea0003800000 */
.L_x_6958:
        /* <DEDUP_REMOVED lines=8> */
.L_x_6966:
[----:B------:R-:W-:-:S05]  /*9540*/  F2FP.F16.F32.PACK_AB R24, RZ, R24 ;  /* 0x00000018ff18723e */ /* 0x000fca00000000ff */
[----:B------:R0:W-:Y:S01]  /*9550*/  STG.E.U16 desc[UR36][R8.64], R24 ;  /* 0x0000001808007986 */ /* 0x0001e2000c101524 */
[----:B------:R-:W-:Y:S05]  /*9560*/  BRA `(.L_x_6962) ;  /* 0x0000000800d87947 */ /* 0x000fea0003800000 */
.L_x_6965:
        /* <DEDUP_REMOVED lines=9> */
.L_x_6968:
[----:B------:R-:W-:-:S04]  /*9600*/  F2FP.F16.F32.PACK_AB R3, RZ, R24 ;  /* 0x00000018ff03723e */ /* 0x000fc800000000ff */
[----:B------:R-:W-:-:S05]  /*9610*/  PRMT R3, R3, 0x5410, RZ ;  /* 0x0000541003037816 */ /* 0x000fca00000000ff */
[----:B------:R0:W-:Y:S01]  /*9620*/  STG.E desc[UR36][R8.64], R3 ;  /* 0x0000000308007986 */ /* 0x0001e2000c101924 */
[----:B------:R-:W-:Y:S05]  /*9630*/  BRA `(.L_x_6962) ;  /* 0x0000000800a47947 */ /* 0x000fea0003800000 */
.L_x_6967:
[----:B------:R-:W-:-:S06]  /*9640*/  FMUL.FTZ R4, R24, 1 ;  /* 0x3f80000018047820 */ /* 0x000fcc0000410000 */
[----:B------:R-:W0:Y:S02]  /*9650*/  F2F.F64.F32 R4, R4 ;  /* 0x0000000400047310 */ /* 0x000e240000201800 */
[----:B0-----:R0:W-:Y:S01]  /*9660*/  STG.E.64 desc[UR36][R8.64], R4 ;  /* 0x0000000408007986 */ /* 0x0011e2000c101b24 */
[----:B------:R-:W-:Y:S05]  /*9670*/  BRA `(.L_x_6962) ;  /* 0x0000000800947947 */ /* 0x000fea0003800000 */
.L_x_6957:
        /* <DEDUP_REMOVED lines=12> */
.L_x_6971:
[----:B------:R-:W-:Y:S01]  /*9740*/  FMUL.FTZ R4, R24, 1 ;  /* 0x3f80000018047820 */ /* 0x000fe20000410000 */
[----:B------:R-:W-:-:S05]  /*9750*/  CS2R R6, SRZ ;  /* 0x0000000000067805 */ /* 0x000fca000001ff00 */
[----:B------:R-:W0:Y:S02]  /*9760*/  F2F.F64.F32 R4, R4 ;  /* 0x0000000400047310 */ /* 0x000e240000201800 */
[----:B0-----:R0:W-:Y:S01]  /*9770*/  STG.E.128 desc[UR36][R8.64], R4 ;  /* 0x0000000408007986 */ /* 0x0011e2000c101d24 */
[----:B------:R-:W-:Y:S05]  /*9780*/  BRA `(.L_x_6962) ;  /* 0x0000000800507947 */ /* 0x000fea0003800000 */
.L_x_6970:
        /* <DEDUP_REMOVED lines=20> */
.L_x_6975:
[----:B------:R-:W-:Y:S05]  /*98d0*/  BSYNC B0 ;  /* 0x0000000000007941 */ /* 0x000fea0003800000 */
.L_x_6974:
[----:B------:R-:W-:-:S05]  /*98e0*/  LOP3.LUT R5, R0, R5, RZ, 0xfc, !PT ;  /* 0x0000000500057212 */ /* 0x000fca00078efcff */
[----:B------:R0:W-:Y:S01]  /*98f0*/  STG.E.U8 desc[UR36][R8.64], R5 ;  /* 0x0000000508007986 */ /* 0x0001e2000c101124 */
[----:B------:R-:W-:Y:S05]  /*9900*/  BRA `(.L_x_6962) ;  /* 0x0000000400f07947 */ /* 0x000fea0003800000 */
.L_x_6973:
        /* <DEDUP_REMOVED lines=12> */
.L_x_6977:
[----:B------:R-:W-:Y:S01]  /*99d0*/  IMAD.MOV.U32 R0, RZ, RZ, 0x7f ;  /* 0x0000007fff007424 */ /* 0x000fe200078e00ff */
[----:B------:R-:W-:-:S04]  /*99e0*/  ISETP.GT.U32.AND P0, PT, R4, 0x7f800000, PT ;  /* 0x7f8000000400780c */ /* 0x000fc80003f04070 */
[----:B------:R-:W-:-:S09]  /*99f0*/  SEL R0, R0, 0x7c, P0 ;  /* 0x0000007c00007807 */ /* 0x000fd20000000000 */
.L_x_6978:
[----:B------:R-:W-:Y:S05]  /*9a00*/  BSYNC B0 ;  /* 0x0000000000007941 */ /* 0x000fea0003800000 */
.L_x_6976:
[----:B------:R-:W-:-:S04]  /*9a10*/  LOP3.LUT R24, R24, 0x80000000, RZ, 0xc0, !PT ;  /* 0x8000000018187812 */ /* 0x000fc800078ec0ff */
[----:B------:R-:W-:-:S04]  /*9a20*/  SHF.R.U32.HI R3, RZ, 0x18, R24 ;  /* 0x00000018ff037819 */ /* 0x000fc80000011618 */
[----:B------:R-:W-:-:S05]  /*9a30*/  LOP3.LUT R3, R0, R3, RZ, 0xfc, !PT ;  /* 0x0000000300037212 */ /* 0x000fca00078efcff */
[----:B------:R0:W-:Y:S01]  /*9a40*/  STG.E.U8 desc[UR36][R8.64], R3 ;  /* 0x0000000308007986 */ /* 0x0001e2000c101124 */
[----:B------:R-:W-:Y:S05]  /*9a50*/  BRA `(.L_x_6962) ;  /* 0x00000004009c7947 */ /* 0x000fea0003800000 */
.L_x_6972:
[----:B------:R-:W-:-:S05]  /*9a60*/  F2FP.BF16.F32.PACK_AB R24, RZ, R24 ;  /* 0x00000018ff18723e */ /* 0x000fca00000010ff */
[----:B------:R0:W-:Y:S01]  /*9a70*/  STG.E.U16 desc[UR36][R8.64], R24 ;  /* 0x0000001808007986 */ /* 0x0001e2000c101524 */
[----:B------:R-:W-:Y:S05]  /*9a80*/  BRA `(.L_x_6962) ;  /* 0x0000000400907947 */ /* 0x000fea0003800000 */
.L_x_6969:
        /* <DEDUP_REMOVED lines=11> */
.L_x_6981:
        /* <DEDUP_REMOVED lines=16> */
.L_x_6984:
[----:B------:R-:W-:-:S04]  /*9c40*/  LOP3.LUT R24, R24, 0x80000000, RZ, 0xc0, !PT ;  /* 0x8000000018187812 */ /* 0x000fc800078ec0ff */
[----:B------:R-:W-:-:S04]  /*9c50*/  SHF.R.U32.HI R3, RZ, 0x18, R24 ;  /* 0x00000018ff037819 */ /* 0x000fc80000011618 */
[----:B------:R-:W-:-:S04]  /*9c60*/  LOP3.LUT R0, R0, R3, RZ, 0xfc, !PT ;  /* 0x0000000300007212 */ /* 0x000fc800078efcff */
[----:B------:R-:W-:-:S07]  /*9c70*/  PRMT R4, R0, 0x7610, R4 ;  /* 0x0000761000047816 */ /* 0x000fce0000000004 */
.L_x_6983:
[----:B------:R-:W-:Y:S05]  /*9c80*/  BSYNC B0 ;  /* 0x0000000000007941 */ /* 0x000fea0003800000 */
.L_x_6982:
[----:B------:R0:W-:Y:S01]  /*9c90*/  STG.E.U8 desc[UR36][R8.64], R4 ;  /* 0x0000000408007986 */ /* 0x0001e2000c101124 */
[----:B------:R-:W-:Y:S05]  /*9ca0*/  BRA `(.L_x_6962) ;  /* 0x0000000400087947 */ /* 0x000fea0003800000 */
.L_x_6980:
        /* <DEDUP_REMOVED lines=16> */
.L_x_6987:
[----:B------:R-:W-:-:S04]  /*9db0*/  LOP3.LUT R24, R24, 0x80000000, RZ, 0xc0, !PT ;  /* 0x8000000018187812 */ /* 0x000fc800078ec0ff */
[----:B------:R-:W-:-:S04]  /*9dc0*/  SHF.R.U32.HI R3, RZ, 0x18, R24 ;  /* 0x00000018ff037819 */ /* 0x000fc80000011618 */
[----:B------:R-:W-:-:S04]  /*9dd0*/  LOP3.LUT R0, R0, R3, RZ, 0xfc, !PT ;  /* 0x0000000300007212 */ /* 0x000fc800078efcff */
[----:B------:R-:W-:-:S07]  /*9de0*/  PRMT R4, R0, 0x7610, R4 ;  /* 0x0000761000047816 */ /* 0x000fce0000000004 */
.L_x_6986:
[----:B------:R-:W-:Y:S05]  /*9df0*/  BSYNC B0 ;  /* 0x0000000000007941 */ /* 0x000fea0003800000 */
.L_x_6985:
[----:B------:R3:W-:Y:S01]  /*9e00*/  STG.E.U8 desc[UR36][R8.64], R4 ;  /* 0x0000000408007986 */ /* 0x0007e2000c101124 */
[----:B------:R-:W-:Y:S05]  /*9e10*/  BRA `(.L_x_6962) ;  /* 0x0000000000ac7947 */ /* 0x000fea0003800000 */
.L_x_6979:
        /* <DEDUP_REMOVED lines=21> */
.L_x_6961:
        /* <DEDUP_REMOVED lines=16> */
.L_x_6990:
[----:B------:R-:W-:Y:S05]  /*a070*/  BRA `(.L_x_6962) ;  /* 0x0000000000147947 */ /* 0x000fea0003800000 */
.L_x_6989:
[----:B------:R-:W0:Y:S02]  /*a080*/  F2I.U64.TRUNC R24, R24 ;  /* 0x0000001800187311 */ /* 0x000e24000020d800 */
[----:B0-----:R2:W-:Y:S01]  /*a090*/  STG.E.64 desc[UR36][R8.64], R24 ;  /* 0x0000001808007986 */ /* 0x0015e2000c101b24 */
[----:B------:R-:W-:Y:S05]  /*a0a0*/  BRA `(.L_x_6962) ;  /* 0x0000000000087947 */ /* 0x000fea0003800000 */
.L_x_6988:
[----:B------:R-:W0:Y:S02]  /*a0b0*/  F2I.FTZ.U32.TRUNC.NTZ R3, R24 ;  /* 0x0000001800037305 */ /* 0x000e24000021f000 */
[----:B0-----:R0:W-:Y:S02]  /*a0c0*/  STG.E desc[UR36][R8.64], R3 ;  /* 0x0000000308007986 */ /* 0x0011e4000c101924 */
.L_x_6962:
[----:B------:R-:W-:-:S07]  /*a0d0*/  VIADD R27, R27, 0x80 ;  /* 0x000000801b1b7836 */ /* 0x000fce0000000000 */
.L_x_6922:
[----:B------:R-:W-:Y:S05]  /*a0e0*/  BSYNC B6 ;  /* 0x0000000000067941 */ /* 0x000fea0003800000 */
.L_x_6921:
        /* <DEDUP_REMOVED lines=22> */
.L_x_6994:
[----:B------:R-:W0:Y:S02]  /*a250*/  F2I.S64.TRUNC R16, R16 ;  /* 0x0000001000107311 */ /* 0x000e24000020d900 */
[----:B0-----:R-:W-:-:S05]  /*a260*/  IMAD.MOV.U32 R5, RZ, RZ, R16 ;  /* 0x000000ffff057224 */ /* 0x001fca00078e0010 */
[----:B------:R-:W-:Y:S01]  /*a270*/  STG.E.U8 desc[UR36][R2.64], R5 ;  /* 0x0000000502007986 */ /* 0x000fe2000c101124 */
[----:B------:R-:W-:Y:S05]  /*a280*/  EXIT ;  /* 0x000000000000794d */ /* 0x000fea0003800000 */
.L_x_6993:
        /* <DEDUP_REMOVED lines=9> */
.L_x_6997:
[----:B------:R-:W0:Y:S02]  /*a320*/  F2I.FTZ.TRUNC.NTZ R5, R16 ;  /* 0x0000001000057305 */ /* 0x000e24000021f100 */
[----:B0-----:R-:W-:Y:S01]  /*a330*/  STG.E desc[UR36][R2.64], R5 ;  /* 0x0000000502007986 */ /* 0x001fe2000c101924 */
[----:B------:R-:W-:Y:S05]  /*a340*/  EXIT ;  /* 0x000000000000794d */ /* 0x000fea0003800000 */
.L_x_6996:
[----:B------:R-:W0:Y:S02]  /*a350*/  F2I.FTZ.TRUNC.NTZ R5, R16 ;  /* 0x0000001000057305 */ /* 0x000e24000021f100 */
[----:B0-----:R-:W-:Y:S01]  /*a360*/  STG.E.U16 desc[UR36][R2.64], R5 ;  /* 0x0000000502007986 */ /* 0x001fe2000c101524 */
[----:B------:R-:W-:Y:S05]  /*a370*/  EXIT ;  /* 0x000000000000794d */ /* 0x000fea0003800000 */
.L_x_6992:
        /* <DEDUP_REMOVED lines=8> */
.L_x_6999:
[----:B------:R-:W-:-:S05]  /*a400*/  F2FP.F16.F32.PACK_AB R16, RZ, R16 ;  /* 0x00000010ff10723e */ /* 0x000fca00000000ff */
[----:B------:R-:W-:Y:S01]  /*a410*/  STG.E.U16 desc[UR36][R2.64], R16 ;  /* 0x0000001002007986 */ /* 0x000fe2000c101524 */
[----:B------:R-:W-:Y:S05]  /*a420*/  EXIT ;  /* 0x000000000000794d */ /* 0x000fea0003800000 */
.L_x_6998:
        /* <DEDUP_REMOVED lines=9> */
.L_x_7001:
[----:B------:R-:W-:-:S04]  /*a4c0*/  F2FP.F16.F32.PACK_AB R5, RZ, R16 ;  /* 0x00000010ff05723e */ /* 0x000fc800000000ff */
[----:B------:R-:W-:-:S05]  /*a4d0*/  PRMT R5, R5, 0x5410, RZ ;  /* 0x0000541005057816 */ /* 0x000fca00000000ff */
[----:B------:R-:W-:Y:S01]  /*a4e0*/  STG.E desc[UR36][R2.64], R5 ;  /* 0x0000000502007986 */ /* 0x000fe2000c101924 */
[----:B------:R-:W-:Y:S05]  /*a4f0*/  EXIT ;  /* 0x000000000000794d */ /* 0x000fea0003800000 */
.L_x_7000:
[----:B------:R-:W-:-:S06]  /*a500*/  FMUL.FTZ R4, R16, 1 ;  /* 0x3f80000010047820 */ /* 0x000fcc0000410000 */
[----:B------:R-:W0:Y:S02]  /*a510*/  F2F.F64.F32 R4, R4 ;  /* 0x0000000400047310 */ /* 0x000e240000201800 */
[----:B0-----:R-:W-:Y:S01]  /*a520*/  STG.E.64 desc[UR36][R2.64], R4 ;  /* 0x0000000402007986 */ /* 0x001fe2000c101b24 */
[----:B------:R-:W-:Y:S05]  /*a530*/  EXIT ;  /* 0x000000000000794d */ /* 0x000fea0003800000 */
.L_x_6991:
        /* <DEDUP_REMOVED lines=12> */
.L_x_7004:
[----:B------:R-:W-:Y:S01]  /*a600*/  FMUL.FTZ R4, R16, 1 ;  /* 0x3f80000010047820 */ /* 0x000fe20000410000 */
[----:B------:R-:W-:-:S05]  /*a610*/  CS2R R6, SRZ ;  /* 0x0000000000067805 */ /* 0x000fca000001ff00 */
[----:B------:R-:W0:Y:S02]  /*a620*/  F2F.F64.F32 R4, R4 ;  /* 0x0000000400047310 */ /* 0x000e240000201800 */
[----:B0-----:R-:W-:Y:S01]  /*a630*/  STG.E.128 desc[UR36][R2.64], R4 ;  /* 0x0000000402007986 */ /* 0x001fe2000c101d24 */
[----:B------:R-:W-:Y:S05]  /*a640*/  EXIT ;  /* 0x000000000000794d */ /* 0x000fea0003800000 */
.L_x_7003:
        /* <DEDUP_REMOVED lines=20> */
.L_x_7008:
[----:B------:R-:W-:Y:S05]  /*a790*/  BSYNC B0 ;  /* 0x0000000000007941 */ /* 0x000fea0003800000 */
.L_x_7007:
[----:B------:R-:W-:-:S05]  /*a7a0*/  LOP3.LUT R7, R0, R7, RZ, 0xfc, !PT ;  /* 0x0000000700077212 */ /* 0x000fca00078efcff */
[----:B------:R-:W-:Y:S01]  /*a7b0*/  STG.E.U8 desc[UR36][R2.64], R7 ;  /* 0x0000000702007986 */ /* 0x000fe2000c101124 */
[----:B------:R-:W-:Y:S05]  /*a7c0*/  EXIT ;  /* 0x000000000000794d */ /* 0x000fea0003800000 */
.L_x_7006:
[----:B------:R-:W-:Y:S01]  /*a7d0*/  LOP3.LUT R4, R16, 0x7fffffff, RZ, 0xc0, !PT ;  /* 0x7fffffff10047812 */ /* 0x000fe200078ec0ff */
[----:B------:R-:W-:Y:S03]  /*a7e0*/  BSSY B0, `(.L_x_7009) ;  /* 0x000000e000007945 */ /* 0x000fe60003800000 */
        /* <DEDUP_REMOVED lines=10> */
.L_x_7010:
[----:B------:R-:W-:Y:S01]  /*a890*/  IMAD.MOV.U32 R0, RZ, RZ, 0x7f ;  /* 0x0000007fff007424 */ /* 0x000fe200078e00ff */
[----:B------:R-:W-:-:S04]  /*a8a0*/  ISETP.GT.U32.AND P0, PT, R4, 0x7f800000, PT ;  /* 0x7f8000000400780c */ /* 0x000fc80003f04070 */
[----:B------:R-:W-:-:S09]  /*a8b0*/  SEL R0, R0, 0x7c, P0 ;  /* 0x0000007c00007807 */ /* 0x000fd20000000000 */
.L_x_7011:
[----:B------:R-:W-:Y:S05]  /*a8c0*/  BSYNC B0 ;  /* 0x0000000000007941 */ /* 0x000fea0003800000 */
.L_x_7009:
[----:B------:R-:W-:-:S04]  /*a8d0*/  LOP3.LUT R16, R16, 0x80000000, RZ, 0xc0, !PT ;  /* 0x8000000010107812 */ /* 0x000fc800078ec0ff */
[----:B------:R-:W-:-:S04]  /*a8e0*/  SHF.R.U32.HI R5, RZ, 0x18, R16 ;  /* 0x00000018ff057819 */ /* 0x000fc80000011610 */
[----:B------:R-:W-:-:S05]  /*a8f0*/  LOP3.LUT R5, R0, R5, RZ, 0xfc, !PT ;  /* 0x0000000500057212 */ /* 0x000fca00078efcff */
[----:B------:R-:W-:Y:S01]  /*a900*/  STG.E.U8 desc[UR36][R2.64], R5 ;  /* 0x0000000502007986 */ /* 0x000fe2000c101124 */
[----:B------:R-:W-:Y:S05]  /*a910*/  EXIT ;  /* 0x000000000000794d */ /* 0x000fea0003800000 */
.L_x_7005:
[----:B------:R-:W-:-:S05]  /*a920*/  F2FP.BF16.F32.PACK_AB R16, RZ, R16 ;  /* 0x00000010ff10723e */ /* 0x000fca00000010ff */
[----:B------:R-:W-:Y:S01]  /*a930*/  STG.E.U16 desc[UR36][R2.64], R16 ;  /* 0x0000001002007986 */ /* 0x000fe2000c101524 */
[----:B------:R-:W-:Y:S05]  /*a940*/  EXIT ;  /* 0x000000000000794d */ /* 0x000fea0003800000 */
.L_x_7002:
        /* <DEDUP_REMOVED lines=11> */
.L_x_7014:
        /* <DEDUP_REMOVED lines=16> */
.L_x_7017:
[----:B------:R-:W-:-:S04]  /*ab00*/  LOP3.LUT R16, R16, 0x80000000, RZ, 0xc0, !PT ;  /* 0x8000000010107812 */ /* 0x000fc800078ec0ff */
[----:B------:R-:W-:-:S04]  /*ab10*/  SHF.R.U32.HI R5, RZ, 0x18, R16 ;  /* 0x00000018ff057819 */ /* 0x000fc80000011610 */
[----:B------:R-:W-:-:S04]  /*ab20*/  LOP3.LUT R4, R4, R5, RZ, 0xfc, !PT ;  /* 0x0000000504047212 */ /* 0x000fc800078efcff */
[----:B------:R-:W-:-:S07]  /*ab30*/  PRMT R0, R4, 0x7610, R0 ;  /* 0x0000761004007816 */ /* 0x000fce0000000000 */
.L_x_7016:
[----:B------:R-:W-:Y:S05]  /*ab40*/  BSYNC B0 ;  /* 0x0000000000007941 */ /* 0x000fea0003800000 */
.L_x_7015:
[----:B------:R-:W-:Y:S01]  /*ab50*/  STG.E.U8 desc[UR36][R2.64], R0 ;  /* 0x0000000002007986 */ /* 0x000fe2000c101124 */
[----:B------:R-:W-:Y:S05]  /*ab60*/  EXIT ;  /* 0x000000000000794d */ /* 0x000fea0003800000 */
.L_x_7013:
        /* <DEDUP_REMOVED lines=16> */
.L_x_7020:
[----:B------:R-:W-:-:S04]  /*ac70*/  LOP3.LUT R16, R16, 0x80000000, RZ, 0xc0, !PT ;  /* 0x8000000010107812 */ /* 0x000fc800078ec0ff */
[----:B------:R-:W-:-:S04]  /*ac80*/  SHF.R.U32.HI R5, RZ, 0x18, R16 ;  /* 0x00000018ff057819 */ /* 0x000fc80000011610 */
[----:B------:R-:W-:-:S04]  /*ac90*/  LOP3.LUT R4, R4, R5, RZ, 0xfc, !PT ;  /* 0x0000000504047212 */ /* 0x000fc800078efcff */
[----:B------:R-:W-:-:S07]  /*aca0*/  PRMT R0, R4, 0x7610, R0 ;  /* 0x0000761004007816 */ /* 0x000fce0000000000 */
.L_x_7019:
[----:B------:R-:W-:Y:S05]  /*acb0*/  BSYNC B0 ;  /* 0x0000000000007941 */ /* 0x000fea0003800000 */
.L_x_7018:
[----:B------:R-:W-:Y:S01]  /*acc0*/  STG.E.U8 desc[UR36][R2.64], R0 ;  /* 0x0000000002007986 */ /* 0x000fe2000c101124 */
[----:B------:R-:W-:Y:S05]  /*acd0*/  EXIT ;  /* 0x000000000000794d */ /* 0x000fea0003800000 */
.L_x_7012:
        /* <DEDUP_REMOVED lines=21> */
.L_x_6995:
        /* <DEDUP_REMOVED lines=16> */
.L_x_7023:
[----:B------:R-:W-:Y:S05]  /*af30*/  EXIT ;  /* 0x000000000000794d */ /* 0x000fea0003800000 */
.L_x_7022:
[----:B------:R-:W0:Y:S02]  /*af40*/  F2I.U64.TRUNC R16, R16 ;  /* 0x0000001000107311 */ /* 0x000e24000020d800 */
[----:B0-----:R-:W-:Y:S01]  /*af50*/  STG.E.64 desc[UR36][R2.64], R16 ;  /* 0x0000001002007986 */ /* 0x001fe2000c101b24 */
[----:B------:R-:W-:Y:S05]  /*af60*/  EXIT ;  /* 0x000000000000794d */ /* 0x000fea0003800000 */
.L_x_7021:
[----:B------:R-:W0:Y:S02]  /*af70*/  F2I.FTZ.U32.TRUNC.NTZ R5, R16 ;  /* 0x0000001000057305 */ /* 0x000e24000021f000 */
[----:B0-----:R-:W-:Y:S01]  /*af80*/  STG.E desc[UR36][R2.64], R5 ;  /* 0x0000000502007986 */ /* 0x001fe2000c101924 */
[----:B------:R-:W-:Y:S05]  /*af90*/  EXIT ;  /* 0x000000000000794d */ /* 0x000fea0003800000 */
.L_x_7024:
        /* <DEDUP_REMOVED lines=14> */
.L_x_32079:


//--------------------- .text._ZN2at6native18elementwise_kernelILi128ELi2EZNS0_22gpu_kernel_impl_nocastINS0_13BinaryFunctorIfffZZZNS0_21heaviside_kernel_cudaERNS_18TensorIteratorBaseEENKUlvE_clEvENKUlvE5_clEvEUlffE_EEEEvS5_RKT_EUliE_EEviT1_ --------------------------
	.section	.text._ZN2at6native18elementwise_kernelILi128ELi2EZNS0_22gpu_kernel_impl_nocastINS0_13BinaryFunctorIfffZZZNS0_21heaviside_kernel_cudaERNS_18TensorIteratorBaseEENKUlvE_clEvENKUlvE5_clEvEUlffE_EEEEvS5_RKT_EUliE_EEviT1_,"ax",@progbits
	.align	128
        .global         _ZN2at6native18elementwise_kernelILi128ELi2EZNS0_22gpu_kernel_impl_nocastINS0_13BinaryFunctorIfffZZZNS0_21heaviside_kernel_cudaERNS_18TensorIteratorBaseEENKUlvE_clEvENKUlvE5_clEvEUlffE_EEEEvS5_RKT_EUliE_EEviT1_
        .type           _ZN2at6native18elementwise_kernelILi128ELi2EZNS0_22gpu_kernel_impl_nocastINS0_13BinaryFunctorIfffZZZNS0_21heaviside_kernel_cudaERNS_18TensorIteratorBaseEENKUlvE_clEvENKUlvE5_clEvEUlffE_EEEEvS5_RKT_EUliE_EEviT1_,@function
        .size           _ZN2at6native18elementwise_kernelILi128ELi2EZNS0_22gpu_kernel_impl_nocastINS0_13BinaryFunctorIfffZZZNS0_21heaviside_kernel_cudaERNS_18TensorIteratorBaseEENKUlvE_clEvENKUlvE5_clEvEUlffE_EEEEvS5_RKT_EUliE_EEviT1_,(.L_x_32080 - _ZN2at6native18elementwise_kernelILi128ELi2EZNS0_22gpu_kernel_impl_nocastINS0_13BinaryFunctorIfffZZZNS0_21heaviside_kernel_cudaERNS_18TensorIteratorBaseEENKUlvE_clEvENKUlvE5_clEvEUlffE_EEEEvS5_RKT_EUliE_EEviT1_)
        .other          _ZN2at6native18elementwise_kernelILi128ELi2EZNS0_22gpu_kernel_impl_nocastINS0_13BinaryFunctorIfffZZZNS0_21heaviside_kernel_cudaERNS_18TensorIteratorBaseEENKUlvE_clEvENKUlvE5_clEvEUlffE_EEEEvS5_RKT_EUliE_EEviT1_,@"STO_CUDA_ENTRY STV_DEFAULT"
_ZN2at6native18elementwise_kernelILi128ELi2EZNS0_22gpu_kernel_impl_nocastINS0_13BinaryFunctorIfffZZZNS0_21heaviside_kernel_cudaERNS_18TensorIteratorBaseEENKUlvE_clEvENKUlvE5_clEvEUlffE_EEEEvS5_RKT_EUliE_EEviT1_:
.text._ZN2at6native18elementwise_kernelILi128ELi2EZNS0_22gpu_kernel_impl_nocastINS0_13BinaryFunctorIfffZZZNS0_21heaviside_kernel_cudaERNS_18TensorIteratorBaseEENKUlvE_clEvENKUlvE5_clEvEUlffE_EEEEvS5_RKT_EUliE_EEviT1_:
[----:B------:R-:W-:Y:S01]  /*0000*/  LDC R1, c[0x0][0x28] ;  /* 0x00000a00ff017b82 */ /* 0x000fe20000000800 */
[----:B------:R-:W0:Y:S01]  /*0010*/  S2R R0, SR_CTAID.X ;  /* 0x0000000000007919 */ /* 0x000e220000002500 */
[----:B------:R-:W-:Y:S01]  /*0020*/  ULDC UR6, c[0x0][0x210] ;  /* 0x0000840000067ab9 */ /* 0x000fe20000000800 */
[----:B------:R-:W-:Y:S01]  /*0030*/  ULDC.64 UR4, c[0x0][0x208] ;  /* 0x0000820000047ab9 */ /* 0x000fe20000000a00 */
[----:B------:R-:W-:Y:S01]  /*0040*/  BSSY B0, `(.L_x_7025) ;  /* 0x0000176000007945 */ /* 0x000fe20003800000 */
[----:B------:R-:W0:Y:S02]  /*0050*/  S2R R3, SR_TID.X ;  /* 0x0000000000037919 */ /* 0x000e240000002100 */
[----:B0-----:R-:W-:-:S04]  /*0060*/  LEA R0, R0, R3, 0x8 ;  /* 0x0000000300007211 */ /* 0x001fc800078e40ff */
[----:B------:R-:W-:Y:S02]  /*0070*/  ISETP.GE.AND P0, PT, R0, UR6, PT ;  /* 0x0000000600007c0c */ /* 0x000fe4000bf06270 */
[----:B------:R-:W-:-:S11]  /*0080*/  MOV R9, R0 ;  /* 0x0000000000097202 */ /* 0x000fd60000000f00 */
[----:B------:R-:W-:Y:S05]  /*0090*/  @P0 BRA `(.L_x_7026) ;  /* 0x0000001400c00947 */ /* 0x000fea0003800000 */
[----:B------:R-:W0:Y:S01]  /*00a0*/  LDC R5, c[0x0][0x218] ;  /* 0x00008600ff057b82 */ /* 0x000e220000000800 */
[----:B------:R-:W-:Y:S01]  /*00b0*/  HFMA2.MMA R4, -RZ, RZ, 0, 0 ;  /* 0x00000000ff047435 */ /* 0x000fe200000001ff */
[----:B------:R-:W-:Y:S02]  /*00c0*/  CS2R R2, SRZ ;  /* 0x0000000000027805 */ /* 0x000fe4000001ff00 */
        /* <DEDUP_REMOVED lines=350> */
.L_x_7027:
[----:B------:R-:W-:Y:S02]  /*16b0*/  ULDC.64 UR8, c[0x0][0x480] ;  /* 0x0001200000087ab9 */ /* 0x000fe40000000a00 */
[----:B------:R-:W-:-:S04]  /*16c0*/  IADD3 R4, P0, R4, UR8, RZ ;  /* 0x0000000804047c10 */ /* 0x000fc8000ff1e0ff */
[----:B------:R-:W-:Y:S01]  /*16d0*/  IADD3.X R5, RZ, UR9, RZ, P0, !PT ;  /* 0x00000009ff057c10 */ /* 0x000fe200087fe4ff */
[----:B------:R-:W-:-:S04]  /*16e0*/  ULDC.64 UR8, c[0x0][0x488] ;  /* 0x0001220000087ab9 */ /* 0x000fc80000000a00 */
[----:B------:R-:W2:Y:S01]  /*16f0*/  LDG.E R4, desc[UR4][R4.64] ;  /* 0x0000000404047981 */ /* 0x000ea2000c1e1900 */
[----:B------:R-:W-:-:S04]  /*1700*/  IADD3 R6, P1, R2, UR8, RZ ;  /* 0x0000000802067c10 */ /* 0x000fc8000ff3e0ff */
[----:B------:R-:W-:Y:S01]  /*1710*/  IADD3.X R7, RZ, UR9, RZ, P1, !PT ;  /* 0x00000009ff077c10 */ /* 0x000fe20008ffe4ff */
[----:B------:R-:W-:Y:S01]  /*1720*/  ULDC.64 UR8, c[0x0][0x478] ;  /* 0x00011e0000087ab9 */ /* 0x000fe20000000a00 */
[C---:B--2---:R-:W-:Y:S02]  /*1730*/  FSETP.NEU.FTZ.AND P0, PT, R4.reuse, RZ, PT ;  /* 0x000000ff0400720b */ /* 0x044fe40003f1d000 */
[----:B------:R-:W-:-:S11]  /*1740*/  FSET.BF.GT.FTZ.AND R11, R4, RZ, PT ;  /* 0x000000ff040b720a */ /* 0x000fd60003814000 */
[----:B------:R-:W2:Y:S01]  /*1750*/  @!P0 LDG.E R11, desc[UR4][R6.64] ;  /* 0x00000004060b8981 */ /* 0x000ea2000c1e1900 */
[----:B------:R-:W-:Y:S02]  /*1760*/  IADD3 R2, P0, R3, UR8, RZ ;  /* 0x0000000803027c10 */ /* 0x000fe4000ff1e0ff */
[----:B------:R-:W-:Y:S02]  /*1770*/  IADD3 R9, R0, 0x80, RZ ;  /* 0x0000008000097810 */ /* 0x000fe40007ffe0ff */
[----:B------:R-:W-:-:S05]  /*1780*/  IADD3.X R3, RZ, UR9, RZ, P0, !PT ;  /* 0x00000009ff037c10 */ /* 0x000fca00087fe4ff */
[----:B--2---:R0:W-:Y:S04]  /*1790*/  STG.E desc[UR4][R2.64], R11 ;  /* 0x0000000b02007986 */ /* 0x0041e8000c101904 */
.L_x_7026:
[----:B------:R-:W-:Y:S05]  /*17a0*/  BSYNC B0 ;  /* 0x0000000000007941 */ /* 0x000fea0003800000 */
.L_x_7025:
[----:B------:R-:W-:-:S13]  /*17b0*/  ISETP.GE.AND P0, PT, R9, UR6, PT ;  /* 0x0000000609007c0c */ /* 0x000fda000bf06270 */
[----:B------:R-:W-:Y:S05]  /*17c0*/  @P0 EXIT ;  /* 0x000000000000094d */ /* 0x000fea0003800000 */
[----:B------:R-:W1:Y:S01]  /*17d0*/  LDC R8, c[0x0][0x218] ;  /* 0x00008600ff087b82 */ /* 0x000e620000000800 */
[----:B------:R-:W-:Y:S01]  /*17e0*/  HFMA2.MMA R0, -RZ, RZ, 0, 0 ;  /* 0x00000000ff007435 */ /* 0x000fe200000001ff */
[----:B0-----:R-:W-:Y:S02]  /*17f0*/  CS2R R2, SRZ ;  /* 0x0000000000027805 */ /* 0x001fe4000001ff00 */
[----:B-1----:R-:W-:-:S13]  /*1800*/  ISETP.NE.AND P0, PT, R8, RZ, PT ;  /* 0x000000ff0800720c */ /* 0x002fda0003f05270 */
[----:B------:R-:W-:Y:S05]  /*1810*/  @!P0 BRA `(.L_x_7028) ;  /* 0x0000001400708947 */ /* 0x000fea0003800000 */
[----:B------:R-:W-:Y:S01]  /*1820*/  MOV R2, RZ ;  /* 0x000000ff00027202 */ /* 0x000fe20000000f00 */
[----:B------:R-:W-:Y:S01]  /*1830*/  ULDC.64 UR6, c[0x0][0x220] ;  /* 0x0000880000067ab9 */ /* 0x000fe20000000a00 */
[----:B------:R-:W-:Y:S01]  /*1840*/  MOV R3, R9 ;  /* 0x0000000900037202 */ /* 0x000fe20000000f00 */
[----:B------:R-:W-:Y:S01]  /*1850*/  ULDC UR8, c[0x0][0x350] ;  /* 0x0000d40000087ab9 */ /* 0x000fe20000000800 */
        /* <DEDUP_REMOVED lines=327> */
[----:B------:R-:W-:-:S03]  /*2cd0*/  @P0 MOV R8, RZ ;  /* 0x000000ff00080202 */ /* 0x000fc60000000f00 */
[----:B------:R-:W1:Y:S08]  /*2ce0*/  @P0 LDC R13, c[0x0][0x33c] ;  /* 0x0000cf00ff0d0b82 */ /* 0x000e700000000800 */
[----:B------:R-:W2:Y:S08]  /*2cf0*/  @P0 LDC.64 R6, c[0x0][0x468] ;  /* 0x00011a00ff060b82 */ /* 0x000eb00000000a00 */
[----:B------:R-:W3:Y:S01]  /*2d00*/  @P0 LDC R12, c[0x0][0x470] ;  /* 0x00011c00ff0c0b82 */ /* 0x000ee20000000800 */
[----:B0-----:R-:W-:-:S05]  /*2d10*/  @P0 IMAD.HI.U32 R4, R9, R10, R8 ;  /* 0x0000000a09040227 */ /* 0x001fca00078e0008 */
[----:B------:R-:W-:Y:S02]  /*2d20*/  @P0 SHF.R.U32.HI R4, RZ, R11, R4 ;  /* 0x0000000bff040219 */ /* 0x000fe40000011604 */
[----:B------:R-:W-:Y:S02]  /*2d30*/  IADD3 R11, -R9, RZ, RZ ;  /* 0x000000ff090b7210 */ /* 0x000fe40007ffe1ff */
[----:B------:R-:W-:-:S03]  /*2d40*/  @P0 IADD3 R8, -R4, RZ, RZ ;  /* 0x000000ff04080210 */ /* 0x000fc60007ffe1ff */
[----:B------:R-:W-:Y:S01]  /*2d50*/  IMAD R5, R11, UR8, R5 ;  /* 0x000000080b057c24 */ /* 0x000fe2000f8e0205 */
[----:B------:R-:W-:Y:S01]  /*2d60*/  ULDC.64 UR8, c[0x0][0x460] ;  /* 0x0001180000087ab9 */ /* 0x000fe20000000a00 */
[----:B-1----:R-:W-:Y:S02]  /*2d70*/  @P0 IMAD R9, R13, R8, R9 ;  /* 0x000000080d090224 */ /* 0x002fe400078e0209 */
[C---:B------:R-:W-:Y:S02]  /*2d80*/  IMAD R3, R5.reuse, UR6, R3 ;  /* 0x0000000605037c24 */ /* 0x040fe4000f8e0203 */
[C---:B------:R-:W-:Y:S02]  /*2d90*/  IMAD R2, R5.reuse, UR8, R2 ;  /* 0x0000000805027c24 */ /* 0x040fe4000f8e0202 */
[----:B------:R-:W-:Y:S02]  /*2da0*/  IMAD R0, R5, UR9, R0 ;  /* 0x0000000905007c24 */ /* 0x000fe4000f8e0200 */
[----:B--2---:R-:W-:-:S02]  /*2db0*/  @P0 IMAD R3, R9, R6, R3 ;  /* 0x0000000609030224 */ /* 0x004fc400078e0203 */
[C---:B------:R-:W-:Y:S02]  /*2dc0*/  @P0 IMAD R2, R9.reuse, R7, R2 ;  /* 0x0000000709020224 */ /* 0x040fe400078e0202 */
[----:B---3--:R-:W-:-:S07]  /*2dd0*/  @P0 IMAD R0, R9, R12, R0 ;  /* 0x0000000c09000224 */ /* 0x008fce00078e0200 */
.L_x_7028:
        /* <DEDUP_REMOVED lines=11> */
[----:B------:R-:W-:-:S04]  /*2e90*/  IADD3 R2, P0, R3, UR6, RZ ;  /* 0x0000000603027c10 */ /* 0x000fc8000ff1e0ff */
[----:B------:R-:W-:-:S05]  /*2ea0*/  IADD3.X R3, RZ, UR7, RZ, P0, !PT ;  /* 0x00000007ff037c10 */ /* 0x000fca00087fe4ff */
[----:B--2---:R-:W-:Y:S01]  /*2eb0*/  STG.E desc[UR4][R2.64], R9 ;  /* 0x0000000902007986 */ /* 0x004fe2000c101904 */
[----:B------:R-:W-:Y:S05]  /*2ec0*/  EXIT ;  /* 0x000000000000794d */ /* 0x000fea0003800000 */
.L_x_7029:
        /* <DEDUP_REMOVED lines=11> */
.L_x_32080:


//--------------------- .text._ZN2at6native27unrolled_elementwise_kernelINS0_13BinaryFunctorIfffZZZNS0_21heaviside_kernel_cudaERNS_18TensorIteratorBaseEENKUlvE_clEvENKUlvE5_clEvEUlffE_EESt5arrayIPcLm3EELi4E23TrivialOffsetCalculatorILi2EjESC_ILi1EjENS0_6memory15LoadWithoutCastENSF_16StoreWithoutCastEEEviT_T0_T2_T3_T4_T5_ --------------------------
	.section	.text._ZN2at6native27unrolled_elementwise_kernelINS0_13BinaryFunctorIfffZZZNS0_21heaviside_kernel_cudaERNS_18TensorIteratorBaseEENKUlvE_clEvENKUlvE5_clEvEUlffE_EESt5arrayIPcLm3EELi4E23TrivialOffsetCalculatorILi2EjESC_ILi1EjENS0_6memory15LoadWithoutCastENSF_16StoreWithoutCastEEEviT_T0_T2_T3_T4_T5_,"ax",@progbits
	.align	128
        .global         _ZN2at6native27unrolled_elementwise_kernelINS0_13BinaryFunctorIfffZZZNS0_21heaviside_kernel_cudaERNS_18TensorIteratorBaseEENKUlvE_clEvENKUlvE5_clEvEUlffE_EESt5arrayIPcLm3EELi4E23TrivialOffsetCalculatorILi2EjESC_ILi1EjENS0_6memory15LoadWithoutCastENSF_16StoreWithoutCastEEEviT_T0_T2_T3_T4_T5_
        .type           _ZN2at6native27unrolled_elementwise_kernelINS0_13BinaryFunctorIfffZZZNS0_21heaviside_kernel_cudaERNS_18TensorIteratorBaseEENKUlvE_clEvENKUlvE5_clEvEUlffE_EESt5arrayIPcLm3EELi4E23TrivialOffsetCalculatorILi2EjESC_ILi1EjENS0_6memory15LoadWithoutCastENSF_16StoreWithoutCastEEEviT_T0_T2_T3_T4_T5_,@function
        .size           _ZN2at6native27unrolled_elementwise_kernelINS0_13BinaryFunctorIfffZZZNS0_21heaviside_kernel_cudaERNS_18TensorIteratorBaseEENKUlvE_clEvENKUlvE5_clEvEUlffE_EESt5arrayIPcLm3EELi4E23TrivialOffsetCalculatorILi2EjESC_ILi1EjENS0_6memory15LoadWithoutCastENSF_16StoreWithoutCastEEEviT_T0_T2_T3_T4_T5_,(.L_x_32081 - _ZN2at6native27unrolled_elementwise_kernelINS0_13BinaryFunctorIfffZZZNS0_21heaviside_kernel_cudaERNS_18TensorIteratorBaseEENKUlvE_clEvENKUlvE5_clEvEUlffE_EESt5arrayIPcLm3EELi4E23TrivialOffsetCalculatorILi2EjESC_ILi1EjENS0_6memory15LoadWithoutCastENSF_16StoreWithoutCastEEEviT_T0_T2_T3_T4_T5_)
        .other          _ZN2at6native27unrolled_elementwise_kernelINS0_13BinaryFunctorIfffZZZNS0_21heaviside_kernel_cudaERNS_18TensorIteratorBaseEENKUlvE_clEvENKUlvE5_clEvEUlffE_EESt5arrayIPcLm3EELi4E23TrivialOffsetCalculatorILi2EjESC_ILi1EjENS0_6memory15LoadWithoutCastENSF_16StoreWithoutCastEEEviT_T0_T2_T3_T4_T5_,@"STO_CUDA_ENTRY STV_DEFAULT"
_ZN2at6native27unrolled_elementwise_kernelINS0_13BinaryFunctorIfffZZZNS0_21heaviside_kernel_cudaERNS_18TensorIteratorBaseEENKUlvE_clEvENKUlvE5_clEvEUlffE_EESt5arrayIPcLm3EELi4E23TrivialOffsetCalculatorILi2EjESC_ILi1EjENS0_6memory15LoadWithoutCastENSF_16StoreWithoutCastEEEviT_T0_T2_T3_T4_T5_:
.text._ZN2at6native27unrolled_elementwise_kernelINS0_13BinaryFunctorIfffZZZNS0_21heaviside_kernel_cudaERNS_18TensorIteratorBaseEENKUlvE_clEvENKUlvE5_clEvEUlffE_EESt5arrayIPcLm3EELi4E23TrivialOffsetCalculatorILi2EjESC_ILi1EjENS0_6memory15LoadWithoutCastENSF_16StoreWithoutCastEEEviT_T0_T2_T3_T4_T5_:
[----:B------:R-:W-:Y:S01]  /*0000*/  LDC R1, c[0x0][0x28] ;  /* 0x00000a00ff017b82 */ /* 0x000fe20000000800 */
[----:B------:R-:W0:Y:S07]  /*0010*/  S2R R17, SR_CTAID.X ;  /* 0x0000000000117919 */ /* 0x000e2e0000002500 */
[----:B------:R-:W0:Y:S01]  /*0020*/  LDC R0, c[0x0][0x210] ;  /* 0x00008400ff007b82 */ /* 0x000e220000000800 */
[----:B------:R-:W-:Y:S01]  /*0030*/  IMAD.MOV.U32 R20, RZ, RZ, RZ ;  /* 0x000000ffff147224 */ /* 0x000fe200078e00ff */
[----:B------:R-:W-:Y:S01]  /*0040*/  ULDC.64 UR4, c[0x0][0x208] ;  /* 0x0000820000047ab9 */ /* 0x000fe20000000a00 */
[----:B------:R-:W1:Y:S01]  /*0050*/  S2R R14, SR_TID.X ;  /* 0x00000000000e7919 */ /* 0x000e620000002100 */
[----:B------:R-:W-:-:S02]  /*0060*/  IMAD.MOV.U32 R16, RZ, RZ, RZ ;  /* 0x000000ffff107224 */ /* 0x000fc400078e00ff */
[----:B0-----:R-:W-:Y:S02]  /*0070*/  IMAD R15, R17, -0x200, R0 ;  /* 0xfffffe00110f7824 */ /* 0x001fe400078e0200 */
[----:B-1----:R-:W-:-:S03]  /*0080*/  IMAD.MOV.U32 R0, RZ, RZ, R14 ;  /* 0x000000ffff007224 */ /* 0x002fc600078e000e */
[----:B------:R-:W-:-:S13]  /*0090*/  ISETP.GE.AND P0, PT, R14, R15, PT ;  /* 0x0000000f0e00720c */ /* 0x000fda0003f06270 */
[----:B------:R-:W-:Y:S01]  /*00a0*/  @!P0 IMAD R19, R17, 0x200, R0 ;  /* 0x0000020011138824 */ /* 0x000fe200078e0200 */
[----:B------:R-:W-:Y:S01]  /*00b0*/  @!P0 IADD3 R0, R0, 0x80, RZ ;  /* 0x0000008000008810 */ /* 0x000fe20007ffe0ff */
[----:B------:R-:W0:Y:S03]  /*00c0*/  @!P0 LDC.64 R12, c[0x0][0x220] ;  /* 0x00008800ff0c8b82 */ /* 0x000e260000000a00 */
[----:B------:R-:W-:-:S05]  /*00d0*/  ISETP.GE.AND P1, PT, R0, R15, PT ;  /* 0x0000000f0000720c */ /* 0x000fca0003f26270 */
[----:B------:R-:W1:Y:S08]  /*00e0*/  @!P0 LDC.64 R10, c[0x0][0x228] ;  /* 0x00008a00ff0a8b82 */ /* 0x000e700000000a00 */
[----:B------:R-:W-:Y:S01]  /*00f0*/  @!P1 IMAD R21, R17, 0x200, R0 ;  /* 0x0000020011159824 */ /* 0x000fe200078e0200 */
[----:B------:R-:W-:Y:S01]  /*0100*/  @!P1 IADD3 R0, R0, 0x80, RZ ;  /* 0x0000008000009810 */ /* 0x000fe20007ffe0ff */
[----:B------:R-:W2:Y:S03]  /*0110*/  @!P1 LDC.64 R6, c[0x0][0x220] ;  /* 0x00008800ff069b82 */ /* 0x000ea60000000a00 */
[----:B------:R-:W-:Y:S01]  /*0120*/  ISETP.GE.AND P3, PT, R0, R15, PT ;  /* 0x0000000f0000720c */ /* 0x000fe20003f66270 */
[----:B0-----:R-:W-:-:S04]  /*0130*/  @!P0 IMAD.WIDE.U32 R12, R19, 0x4, R12 ;  /* 0x00000004130c8825 */ /* 0x001fc800078e000c */
[----:B------:R-:W0:Y:S01]  /*0140*/  @!P1 LDC.64 R2, c[0x0][0x228] ;  /* 0x00008a00ff029b82 */ /* 0x000e220000000a00 */
[----:B------:R-:W3:Y:S07]  /*0150*/  @!P0 LDG.E R20, desc[UR4][R12.64] ;  /* 0x000000040c148981 */ /* 0x000eee000c1e1900 */
[----:B------:R-:W4:Y:S01]  /*0160*/  @!P3 LDC.64 R8, c[0x0][0x220] ;  /* 0x00008800ff08bb82 */ /* 0x000f220000000a00 */
[----:B-1----:R-:W-:Y:S01]  /*0170*/  @!P0 IMAD.WIDE.U32 R10, R19, 0x4, R10 ;  /* 0x00000004130a8825 */ /* 0x002fe200078e000a */
[----:B------:R-:W-:-:S02]  /*0180*/  CS2R R18, SRZ ;  /* 0x0000000000127805 */ /* 0x000fc4000001ff00 */
[----:B------:R-:W-:-:S04]  /*0190*/  @!P3 LEA R23, R17, R0, 0x9 ;  /* 0x000000001117b211 */ /* 0x000fc800078e48ff */
[----:B------:R-:W1:Y:S01]  /*01a0*/  @!P3 LDC.64 R4, c[0x0][0x228] ;  /* 0x00008a00ff04bb82 */ /* 0x000e620000000a00 */
[----:B------:R-:W3:Y:S01]  /*01b0*/  @!P0 LDG.E R19, desc[UR4][R10.64] ;  /* 0x000000040a138981 */ /* 0x000ee2000c1e1900 */
[----:B--2---:R-:W-:-:S05]  /*01c0*/  @!P1 IMAD.WIDE.U32 R6, R21, 0x4, R6 ;  /* 0x0000000415069825 */ /* 0x004fca00078e0006 */
[----:B------:R2:W3:Y:S01]  /*01d0*/  @!P1 LDG.E R16, desc[UR4][R6.64] ;  /* 0x0000000406109981 */ /* 0x0004e2000c1e1900 */
[----:B----4-:R-:W-:-:S05]  /*01e0*/  @!P3 IMAD.WIDE.U32 R8, R23, 0x4, R8 ;  /* 0x000000041708b825 */ /* 0x010fca00078e0008 */
[----:B------:R4:W3:Y:S01]  /*01f0*/  @!P3 LDG.E R18, desc[UR4][R8.64] ;  /* 0x000000040812b981 */ /* 0x0008e2000c1e1900 */
[----:B0-----:R-:W-:Y:S01]  /*0200*/  @!P1 IMAD.WIDE.U32 R24, R21, 0x4, R2 ;  /* 0x0000000415189825 */ /* 0x001fe200078e0002 */
[----:B------:R-:W-:-:S03]  /*0210*/  CS2R R2, SRZ ;  /* 0x0000000000027805 */ /* 0x000fc6000001ff00 */
[----:B-1----:R-:W-:-:S03]  /*0220*/  @!P3 IMAD.WIDE.U32 R22, R23, 0x4, R4 ;  /* 0x000000041716b825 */ /* 0x002fc600078e0004 */
[----:B------:R0:W3:Y:S04]  /*0230*/  @!P1 LDG.E R2, desc[UR4][R24.64] ;  /* 0x0000000418029981 */ /* 0x0000e8000c1e1900 */
[----:B------:R0:W3:Y:S01]  /*0240*/  @!P3 LDG.E R3, desc[UR4][R22.64] ;  /* 0x000000041603b981 */ /* 0x0000e2000c1e1900 */
[----:B------:R-:W-:-:S04]  /*0250*/  @!P3 IADD3 R0, R0, 0x80, RZ ;  /* 0x000000800000b810 */ /* 0x000fc80007ffe0ff */
[----:B------:R-:W-:-:S13]  /*0260*/  ISETP.GE.AND P2, PT, R0, R15, PT ;  /* 0x0000000f0000720c */ /* 0x000fda0003f46270 */
[----:B--2---:R-:W4:Y:S01]  /*0270*/  @!P2 LDC.64 R6, c[0x0][0x220] ;  /* 0x00008800ff06ab82 */ /* 0x004f220000000a00 */
[----:B------:R-:W-:-:S07]  /*0280*/  @!P2 IMAD R13, R17, 0x200, R0 ;  /* 0x00000200110da824 */ /* 0x000fce00078e0200 */
[----:B------:R-:W1:Y:S01]  /*0290*/  @!P2 LDC.64 R4, c[0x0][0x228] ;  /* 0x00008a00ff04ab82 */ /* 0x000e620000000a00 */
[----:B----4-:R-:W-:-:S07]  /*02a0*/  @!P2 IMAD.WIDE.U32 R8, R13, 0x4, R6 ;  /* 0x000000040d08a825 */ /* 0x010fce00078e0006 */
[----:B------:R-:W2:Y:S01]  /*02b0*/  @!P0 LDC.64 R6, c[0x0][0x218] ;  /* 0x00008600ff068b82 */ /* 0x000ea20000000a00 */
[----:B------:R-:W-:Y:S01]  /*02c0*/  HFMA2.MMA R0, -RZ, RZ, 0, 0 ;  /* 0x00000000ff007435 */ /* 0x000fe200000001ff */
[----:B------:R-:W-:Y:S02]  /*02d0*/  IMAD.MOV.U32 R12, RZ, RZ, R14 ;  /* 0x000000ffff0c7224 */ /* 0x000fe400078e000e */
[----:B-1----:R-:W-:Y:S01]  /*02e0*/  @!P2 IMAD.WIDE.U32 R10, R13, 0x4, R4 ;  /* 0x000000040d0aa825 */ /* 0x002fe200078e0004 */
[----:B------:R-:W-:-:S04]  /*02f0*/  IADD3 R5, R14, 0x80, RZ ;  /* 0x000000800e057810 */ /* 0x000fc80007ffe0ff */
[----:B------:R-:W-:Y:S01]  /*0300*/  @!P0 MOV R12, R5 ;  /* 0x00000005000c8202 */ /* 0x000fe20000000f00 */
[----:B------:R-:W-:Y:S01]  /*0310*/  @!P0 IMAD R5, R17, 0x200, R14 ;  /* 0x0000020011058824 */ /* 0x000fe200078e020e */
[----:B------:R0:W5:Y:S01]  /*0320*/  @!P2 LDG.E R0, desc[UR4][R8.64] ;  /* 0x000000040800a981 */ /* 0x000162000c1e1900 */
[----:B------:R-:W-:-:S06]  /*0330*/  IMAD.MOV.U32 R4, RZ, RZ, RZ ;  /* 0x000000ffff047224 */ /* 0x000fcc00078e00ff */
[----:B------:R0:W5:Y:S01]  /*0340*/  @!P2 LDG.E R4, desc[UR4][R10.64] ;  /* 0x000000040a04a981 */ /* 0x000162000c1e1900 */
[----:B--2---:R-:W-:Y:S01]  /*0350*/  @!P0 IMAD.WIDE.U32 R6, R5, 0x4, R6 ;  /* 0x0000000405068825 */ /* 0x004fe200078e0006 */
[----:B------:R-:W-:Y:S01]  /*0360*/  ISETP.GE.AND P4, PT, R12, R15, PT ;  /* 0x0000000f0c00720c */ /* 0x000fe20003f86270 */
[----:B------:R-:W-:Y:S01]  /*0370*/  BSSY B0, `(.L_x_7030) ;  /* 0x0000013000007945 */ /* 0x000fe20003800000 */
[----:B---3--:R-:W-:-:S13]  /*0380*/  FSETP.NEU.FTZ.AND P1, PT, R20, RZ, PT ;  /* 0x000000ff1400720b */ /* 0x008fda0003f3d000 */
[----:B------:R-:W-:-:S05]  /*0390*/  @P1 FSET.BF.GT.FTZ.AND R19, R20, RZ, PT ;  /* 0x000000ff1413120a */ /* 0x000fca0003814000 */
[----:B------:R0:W-:Y:S01]  /*03a0*/  @!P0 STG.E desc[UR4][R6.64], R19 ;  /* 0x0000001306008986 */ /* 0x0001e2000c101904 */
[----:B------:R-:W-:Y:S02]  /*03b0*/  FSETP.NEU.FTZ.AND P2, PT, R16, RZ, PT ;  /* 0x000000ff1000720b */ /* 0x000fe40003f5d000 */
[----:B------:R-:W-:-:S11]  /*03c0*/  FSETP.NEU.FTZ.AND P3, PT, R18, RZ, PT ;  /* 0x000000ff1200720b */ /* 0x000fd60003f7d000 */
[----:B------:R-:W-:Y:S02]  /*03d0*/  @P2 FSET.BF.GT.FTZ.AND R2, R16, RZ, PT ;  /* 0x000000ff1002220a */ /* 0x000fe40003814000 */
[----:B------:R-:W-:Y:S01]  /*03e0*/  @P3 FSET.BF.GT.FTZ.AND R3, R18, RZ, PT ;  /* 0x000000ff1203320a */ /* 0x000fe20003814000 */
[----:B0-----:R-:W-:Y:S06]  /*03f0*/  @P4 BRA `(.L_x_7031) ;  /* 0x0000000000284947 */ /* 0x001fec0003800000 */
[----:B------:R-:W0:Y:S01]  /*0400*/  LDC.64 R8, c[0x0][0x218] ;  /* 0x00008600ff087b82 */ /* 0x000e220000000a00 */
[----:B------:R-:W-:Y:S01]  /*0410*/  LEA R7, R17, R12, 0x9 ;  /* 0x0000000c11077211 */ /* 0x000fe200078e48ff */
[----:B------:R-:W-:-:S05]  /*0420*/  VIADD R12, R12, 0x80 ;  /* 0x000000800c0c7836 */ /* 0x000fca0000000000 */
[----:B------:R-:W-:-:S13]  /*0430*/  ISETP.GE.AND P0, PT, R12, R15, PT ;  /* 0x0000000f0c00720c */ /* 0x000fda0003f06270 */
[----:B------:R-:W-:Y:S01]  /*0440*/  @!P0 LEA R5, R17, R12, 0x9 ;  /* 0x0000000c11058211 */ /* 0x000fe200078e48ff */
[----:B------:R-:W-:Y:S02]  /*0450*/  @!P0 VIADD R12, R12, 0x80 ;  /* 0x000000800c0c8836 */ /* 0x000fe40000000000 */
[----:B0-----:R-:W-:-:S04]  /*0460*/  IMAD.WIDE.U32 R6, R7, 0x4, R8 ;  /* 0x0000000407067825 */ /* 0x001fc800078e0008 */
[----:B------:R-:W-:Y:S01]  /*0470*/  @!P0 IMAD.WIDE.U32 R8, R5, 0x4, R8 ;  /* 0x0000000405088825 */ /* 0x000fe200078e0008 */
[----:B------:R0:W-:Y:S04]  /*0480*/  STG.E desc[UR4][R6.64], R2 ;  /* 0x0000000206007986 */ /* 0x0001e8000c101904 */
[----:B------:R0:W-:Y:S02]  /*0490*/  @!P0 STG.E desc[UR4][R8.64], R3 ;  /* 0x0000000308008986 */ /* 0x0001e4000c101904 */
.L_x_7031:
[----:B------:R-:W-:Y:S05]  /*04a0*/  BSYNC B0 ;  /* 0x0000000000007941 */ /* 0x000fea0003800000 */
.L_x_7030:
[----:B------:R-:W-:-:S13]  /*04b0*/  ISETP.GE.AND P0, PT, R12, R15, PT ;  /* 0x0000000f0c00720c */ /* 0x000fda0003f06270 */
[----:B------:R-:W-:Y:S05]  /*04c0*/  @P0 EXIT ;  /* 0x000000000000094d */ /* 0x000fea0003800000 */
[----:B0-----:R-:W0:Y:S01]  /*04d0*/  LDC.64 R2, c[0x0][0x218] ;  /* 0x00008600ff027b82 */ /* 0x001e220000000a00 */
[----:B-----5:R-:W-:Y:S02]  /*04e0*/  FSETP.NEU.FTZ.AND P0, PT, R0, RZ, PT ;  /* 0x000000ff0000720b */ /* 0x020fe40003f1d000 */
[----:B------:R-:W-:-:S11]  /*04f0*/  LEA R17, R17, R12, 0x9 ;  /* 0x0000000c11117211 */ /* 0x000fd600078e48ff */
[----:B------:R-:W-:Y:S01]  /*0500*/  @P0 FSET.BF.GT.FTZ.AND R4, R0, RZ, PT ;  /* 0x000000ff0004020a */ /* 0x000fe20003814000 */
[----:B0-----:R-:W-:-:S05]  /*0510*/  IMAD.WIDE.U32 R2, R17, 0x4, R2 ;  /* 0x0000000411027825 */ /* 0x001fca00078e0002 */
[----:B------:R-:W-:Y:S01]  /*0520*/  STG.E desc[UR4][R2.64], R4 ;  /* 0x0000000402007986 */ /* 0x000fe2000c101904 */
[----:B------:R-:W-:Y:S05]  /*0530*/  EXIT ;  /* 0x000000000000794d */ /* 0x000fea0003800000 */
.L_x_7032:
        /* <DEDUP_REMOVED lines=12> */
.L_x_32081:


//--------------------- .text._ZN2at6native29vectorized_elementwise_kernelILi2ENS0_13BinaryFunctorIfffZZZNS0_21heaviside_kernel_cudaERNS_18TensorIteratorBaseEENKUlvE_clEvENKUlvE5_clEvEUlffE_EESt5arrayIPcLm3EEEEviT0_T1_ --------------------------
	.section	.text._ZN2at6native29vectorized_elementwise_kernelILi2ENS0_13BinaryFunctorIfffZZZNS0_21heaviside_kernel_cudaERNS_18TensorIteratorBaseEENKUlvE_clEvENKUlvE5_clEvEUlffE_EESt5arrayIPcLm3EEEEviT0_T1_,"ax",@progbits
	.align	128
        .global         _ZN2at6native29vectorized_elementwise_kernelILi2ENS0_13BinaryFunctorIfffZZZNS0_21heaviside_kernel_cudaERNS_18TensorIteratorBaseEENKUlvE_clEvENKUlvE5_clEvEUlffE_EESt5arrayIPcLm3EEEEviT0_T1_
        .type           _ZN2at6native29vectorized_elementwise_kernelILi2ENS0_13BinaryFunctorIfffZZZNS0_21heaviside_kernel_cudaERNS_18TensorIteratorBaseEENKUlvE_clEvENKUlvE5_clEvEUlffE_EESt5arrayIPcLm3EEEEviT0_T1_,@function
        .size           _ZN2at6native29vectorized_elementwise_kernelILi2ENS0_13BinaryFunctorIfffZZZNS0_21heaviside_kernel_cudaERNS_18TensorIteratorBaseEENKUlvE_clEvENKUlvE5_clEvEUlffE_EESt5arrayIPcLm3EEEEviT0_T1_,(.L_x_32082 - _ZN2at6native29vectorized_elementwise_kernelILi2ENS0_13BinaryFunctorIfffZZZNS0_21heaviside_kernel_cudaERNS_18TensorIteratorBaseEENKUlvE_clEvENKUlvE5_clEvEUlffE_EESt5arrayIPcLm3EEEEviT0_T1_)
        .other          _ZN2at6native29vectorized_elementwise_kernelILi2ENS0_13BinaryFunctorIfffZZZNS0_21heaviside_kernel_cudaERNS_18TensorIteratorBaseEENKUlvE_clEvENKUlvE5_clEvEUlffE_EESt5arrayIPcLm3EEEEviT0_T1_,@"STO_CUDA_ENTRY STV_DEFAULT"
_ZN2at6native29vectorized_elementwise_kernelILi2ENS0_13BinaryFunctorIfffZZZNS0_21heaviside_kernel_cudaERNS_18TensorIteratorBaseEENKUlvE_clEvENKUlvE5_clEvEUlffE_EESt5arrayIPcLm3EEEEviT0_T1_:
.text._ZN2at6native29vectorized_elementwise_kernelILi2ENS0_13BinaryFunctorIfffZZZNS0_21heaviside_kernel_cudaERNS_18TensorIteratorBaseEENKUlvE_clEvENKUlvE5_clEvEUlffE_EESt5arrayIPcLm3EEEEviT0_T1_:
        /* <DEDUP_REMOVED lines=14> */
[----:B------:R-:W4:Y:S01]  /*00e0*/  LDG.E.64 R20, desc[UR4][R8.64] ;  /* 0x0000000408147981 */ /* 0x000f22000c1e1b00 */
[----:B--2---:R-:W-:-:S03]  /*00f0*/  IMAD.WIDE R4, R3, 0x4, R6 ;  /* 0x0000000403047825 */ /* 0x004fc600078e0206 */
[----:B------:R-:W2:Y:S01]  /*0100*/  LDG.E.64 R14, desc[UR4][R8.64+0x400] ;  /* 0x00040004080e7981 */ /* 0x000ea2000c1e1b00 */
[----:B------:R-:W-:-:S03]  /*0110*/  IMAD.WIDE.U32 R10, R0, 0x8, R4 ;  /* 0x00000008000a7825 */ /* 0x000fc600078e0004 */
[----:B------:R-:W5:Y:S04]  /*0120*/  LDG.E.64 R6, desc[UR4][R8.64+0x800] ;  /* 0x0008000408067981 */ /* 0x000f68000c1e1b00 */
[----:B------:R-:W5:Y:S04]  /*0130*/  LDG.E.64 R4, desc[UR4][R10.64] ;  /* 0x000000040a047981 */ /* 0x000f68000c1e1b00 */
[----:B------:R-:W5:Y:S04]  /*0140*/  LDG.E.64 R16, desc[UR4][R8.64+0xc00] ;  /* 0x000c000408107981 */ /* 0x000f68000c1e1b00 */
[----:B------:R-:W5:Y:S04]  /*0150*/  LDG.E.64 R18, desc[UR4][R10.64+0x400] ;  /* 0x000400040a127981 */ /* 0x000f68000c1e1b00 */
[----:B------:R-:W5:Y:S04]  /*0160*/  LDG.E.64 R22, desc[UR4][R10.64+0x800] ;  /* 0x000800040a167981 */ /* 0x000f68000c1e1b00 */
[----:B------:R-:W5:Y:S01]  /*0170*/  LDG.E.64 R24, desc[UR4][R10.64+0xc00] ;  /* 0x000c00040a187981 */ /* 0x000f62000c1e1b00 */
[----:B---3--:R-:W-:-:S04]  /*0180*/  IMAD.WIDE.U32 R2, R3, 0x4, R12 ;  /* 0x0000000403027825 */ /* 0x008fc800078e000c */
[----:B------:R-:W-:Y:S01]  /*0190*/  IMAD.WIDE R2, R0, 0x8, R2 ;  /* 0x0000000800027825 */ /* 0x000fe200078e0202 */
[----:B----4-:R-:W-:Y:S02]  /*01a0*/  FSETP.NEU.FTZ.AND P3, PT, R21, RZ, PT ;  /* 0x000000ff1500720b */ /* 0x010fe40003f7d000 */
[----:B------:R-:W-:Y:S02]  /*01b0*/  FSETP.NEU.FTZ.AND P2, PT, R20, RZ, PT ;  /* 0x000000ff1400720b */ /* 0x000fe40003f5d000 */
[----:B--2---:R-:W-:Y:S02]  /*01c0*/  FSETP.NEU.FTZ.AND P1, PT, R14, RZ, PT ;  /* 0x000000ff0e00720b */ /* 0x004fe40003f3d000 */
[----:B------:R-:W-:Y:S02]  /*01d0*/  FSETP.NEU.FTZ.AND P0, PT, R15, RZ, PT ;  /* 0x000000ff0f00720b */ /* 0x000fe40003f1d000 */
[----:B-----5:R-:W-:-:S05]  /*01e0*/  FSETP.NEU.FTZ.AND P4, PT, R7, RZ, PT ;  /* 0x000000ff0700720b */ /* 0x020fca0003f9d000 */
[----:B------:R-:W-:Y:S02]  /*01f0*/  @P3 FSET.BF.GT.FTZ.AND R5, R21, RZ, PT ;  /* 0x000000ff1505320a */ /* 0x000fe40003814000 */
[----:B------:R-:W-:Y:S02]  /*0200*/  FSETP.NEU.FTZ.AND P3, PT, R6, RZ, PT ;  /* 0x000000ff0600720b */ /* 0x000fe40003f7d000 */
[----:B------:R-:W-:Y:S02]  /*0210*/  FSETP.NEU.FTZ.AND P5, PT, R16, RZ, PT ;  /* 0x000000ff1000720b */ /* 0x000fe40003fbd000 */
[----:B------:R-:W-:Y:S02]  /*0220*/  FSETP.NEU.FTZ.AND P6, PT, R17, RZ, PT ;  /* 0x000000ff1100720b */ /* 0x000fe40003fdd000 */
[----:B------:R-:W-:Y:S02]  /*0230*/  @P2 FSET.BF.GT.FTZ.AND R4, R20, RZ, PT ;  /* 0x000000ff1404220a */ /* 0x000fe40003814000 */
[----:B------:R-:W-:-:S02]  /*0240*/  @P1 FSET.BF.GT.FTZ.AND R18, R14, RZ, PT ;  /* 0x000000ff0e12120a */ /* 0x000fc40003814000 */
[----:B------:R-:W-:Y:S02]  /*0250*/  @P0 FSET.BF.GT.FTZ.AND R19, R15, RZ, PT ;  /* 0x000000ff0f13020a */ /* 0x000fe40003814000 */
[----:B------:R-:W-:Y:S02]  /*0260*/  @P4 FSET.BF.GT.FTZ.AND R23, R7, RZ, PT ;  /* 0x000000ff0717420a */ /* 0x000fe40003814000 */
[----:B------:R-:W-:Y:S02]  /*0270*/  @P3 FSET.BF.GT.FTZ.AND R22, R6, RZ, PT ;  /* 0x000000ff0616320a */ /* 0x000fe40003814000 */
[----:B------:R-:W-:Y:S02]  /*0280*/  @P5 FSET.BF.GT.FTZ.AND R24, R16, RZ, PT ;  /* 0x000000ff1018520a */ /* 0x000fe40003814000 */
[----:B------:R-:W-:Y:S01]  /*0290*/  @P6 FSET.BF.GT.FTZ.AND R25, R17, RZ, PT ;  /* 0x000000ff1119620a */ /* 0x000fe20003814000 */
[----:B------:R-:W-:Y:S04]  /*02a0*/  STG.E.64 desc[UR4][R2.64], R4 ;  /* 0x0000000402007986 */ /* 0x000fe8000c101b04 */
[----:B------:R-:W-:Y:S04]  /*02b0*/  STG.E.64 desc[UR4][R2.64+0x400], R18 ;  /* 0x0004001202007986 */ /* 0x000fe8000c101b04 */
[----:B------:R-:W-:Y:S04]  /*02c0*/  STG.E.64 desc[UR4][R2.64+0x800], R22 ;  /* 0x0008001602007986 */ /* 0x000fe8000c101b04 */
[----:B------:R-:W-:Y:S01]  /*02d0*/  STG.E.64 desc[UR4][R2.64+0xc00], R24 ;  /* 0x000c001802007986 */ /* 0x000fe2000c101b04 */
[----:B------:R-:W-:Y:S05]  /*02e0*/  EXIT ;  /* 0x000000000000794d */ /* 0x000fea0003800000 */
.L_x_7033:
[----:B------:R-:W0:Y:S01]  /*02f0*/  S2R R18, SR_TID.X ;  /* 0x0000000000127919 */ /* 0x000e220000002100 */
[----:B------:R-:W-:Y:S02]  /*0300*/  CS2R R8, SRZ ;  /* 0x0000000000087805 */ /* 0x000fe4000001ff00 */
[----:B0-----:R-:W-:Y:S01]  /*0310*/  ISETP.GE.AND P0, PT, R18, R4, PT ;  /* 0x000000041200720c */ /* 0x001fe20003f06270 */
[----:B------:R-:W-:-:S12]  /*0320*/  IMAD.MOV.U32 R0, RZ, RZ, R18 ;  /* 0x000000ffff007224 */ /* 0x000fd800078e0012 */
[----:B------:R-:W-:Y:S01]  /*0330*/  @!P0 IMAD.IADD R13, R3, 0x1, R0 ;  /* 0x00000001030d8824 */ /* 0x000fe200078e0200 */
[----:B------:R-:W0:Y:S01]  /*0340*/  @!P0 LDC.64 R10, c[0x0][0x220] ;  /* 0x00008800ff0a8b82 */ /* 0x000e220000000a00 */
[----:B------:R-:W-:-:S05]  /*0350*/  @!P0 VIADD R0, R0, 0x80 ;  /* 0x0000008000008836 */ /* 0x000fca0000000000 */
[C---:B------:R-:W-:Y:S02]  /*0360*/  ISETP.GE.AND P6, PT, R0.reuse, R4, PT ;  /* 0x000000040000720c */ /* 0x040fe40003fc6270 */
[----:B------:R-:W1:Y:S11]  /*0370*/  @!P0 LDC.64 R24, c[0x0][0x228] ;  /* 0x00008a00ff188b82 */ /* 0x000e760000000a00 */
[----:B------:R-:W-:Y:S01]  /*0380*/  @!P6 IADD3 R5, R3, R0, RZ ;  /* 0x000000000305e210 */ /* 0x000fe20007ffe0ff */
[----:B------:R-:W-:Y:S01]  /*0390*/  @!P6 VIADD R0, R0, 0x80 ;  /* 0x000000800000e836 */ /* 0x000fe20000000000 */
[----:B------:R-:W2:Y:S01]  /*03a0*/  @!P6 LDC.64 R16, c[0x0][0x220] ;  /* 0x00008800ff10eb82 */ /* 0x000ea20000000a00 */
[----:B0-----:R-:W-:-:S03]  /*03b0*/  @!P0 IMAD.WIDE.U32 R10, R13, 0x4, R10 ;  /* 0x000000040d0a8825 */ /* 0x001fc600078e000a */
[----:B------:R-:W-:-:S04]  /*03c0*/  ISETP.GE.AND P5, PT, R0, R4, PT ;  /* 0x000000040000720c */ /* 0x000fc80003fa6270 */
[----:B------:R-:W0:Y:S01]  /*03d0*/  @!P6 LDC.64 R14, c[0x0][0x228] ;  /* 0x00008a00ff0eeb82 */ /* 0x000e220000000a00 */
[----:B------:R-:W3:Y:S08]  /*03e0*/  @!P0 LDG.E R9, desc[UR4][R10.64] ;  /* 0x000000040a098981 */ /* 0x000ef0000c1e1900 */
[----:B------:R-:W-:Y:S01]  /*03f0*/  @!P5 IMAD.IADD R2, R3, 0x1, R0 ;  /* 0x000000010302d824 */ /* 0x000fe200078e0200 */
[----:B------:R-:W-:Y:S01]  /*0400*/  CS2R R26, SRZ ;  /* 0x00000000001a7805 */ /* 0x000fe2000001ff00 */
[----:B------:R-:W-:Y:S01]  /*0410*/  @!P5 VIADD R0, R0, 0x80 ;  /* 0x000000800000d836 */ /* 0x000fe20000000000 */
[----:B------:R-:W4:Y:S04]  /*0420*/  @!P5 LDC.64 R22, c[0x0][0x220] ;  /* 0x00008800ff16db82 */ /* 0x000f280000000a00 */
[----:B------:R-:W-:Y:S01]  /*0430*/  ISETP.GE.AND P4, PT, R0, R4, PT ;  /* 0x000000040000720c */ /* 0x000fe20003f86270 */
[----:B-1----:R-:W-:-:S03]  /*0440*/  @!P0 IMAD.WIDE.U32 R24, R13, 0x4, R24 ;  /* 0x000000040d188825 */ /* 0x002fc600078e0018 */
[----:B------:R-:W1:Y:S01]  /*0450*/  @!P5 LDC.64 R20, c[0x0][0x228] ;  /* 0x00008a00ff14db82 */ /* 0x000e620000000a00 */
[C---:B--2---:R-:W-:Y:S01]  /*0460*/  @!P6 IMAD.WIDE.U32 R16, R5.reuse, 0x4, R16 ;  /* 0x000000040510e825 */ /* 0x044fe200078e0010 */
[----:B------:R-:W2:Y:S03]  /*0470*/  @!P0 LDG.E R26, desc[UR4][R24.64] ;  /* 0x00000004181a8981 */ /* 0x000ea6000c1e1900 */
[----:B0-----:R-:W-:Y:S01]  /*0480*/  @!P6 IMAD.WIDE.U32 R14, R5, 0x4, R14 ;  /* 0x00000004050ee825 */ /* 0x001fe200078e000e */
[----:B------:R0:W5:Y:S03]  /*0490*/  @!P6 LDG.E R27, desc[UR4][R16.64] ;  /* 0x00000004101be981 */ /* 0x000166000c1e1900 */
[----:B------:R-:W-:Y:S01]  /*04a0*/  @!P4 IADD3 R7, R3, R0, RZ ;  /* 0x000000000307c210 */ /* 0x000fe20007ffe0ff */
[----:B------:R-:W-:Y:S01]  /*04b0*/  @!P4 VIADD R0, R0, 0x80 ;  /* 0x000000800000c836 */ /* 0x000fe20000000000 */
[----:B------:R-:W4:Y:S04]  /*04c0*/  @!P4 LDC.64 R28, c[0x0][0x220] ;  /* 0x00008800ff1ccb82 */ /* 0x000f280000000a00 */
[----:B------:R-:W-:-:S04]  /*04d0*/  ISETP.GE.AND P3, PT, R0, R4, PT ;  /* 0x000000040000720c */ /* 0x000fc80003f66270 */
[----:B------:R-:W1:Y:S09]  /*04e0*/  @!P4 LDC.64 R12, c[0x0][0x228] ;  /* 0x00008a00ff0ccb82 */ /* 0x000e720000000a00 */
[----:B------:R-:W-:Y:S01]  /*04f0*/  @!P3 IMAD.IADD R19, R3, 0x1, R0 ;  /* 0x000000010313b824 */ /* 0x000fe200078e0200 */
[----:B0-----:R-:W0:Y:S01]  /*0500*/  @!P3 LDC.64 R16, c[0x0][0x220] ;  /* 0x00008800ff10bb82 */ /* 0x001e220000000a00 */
[----:B------:R-:W-:-:S05]  /*0510*/  @!P3 VIADD R0, R0, 0x80 ;  /* 0x000000800000b836 */ /* 0x000fca0000000000 */
[----:B------:R-:W-:-:S13]  /*0520*/  ISETP.GE.AND P2, PT, R0, R4, PT ;  /* 0x000000040000720c */ /* 0x000fda0003f46270 */
[----:B------:R-:W-:Y:S01]  /*0530*/  @!P2 IADD3 R11, R3, R0, RZ ;  /* 0x00000000030ba210 */ /* 0x000fe20007ffe0ff */
[----:B------:R-:W-:-:S05]  /*0540*/  @!P2 VIADD R0, R0, 0x80 ;  /* 0x000000800000a836 */ /* 0x000fca0000000000 */
[----:B------:R-:W-:Y:S01]  /*0550*/  ISETP.GE.AND P1, PT, R0, R4, PT ;  /* 0x000000040000720c */ /* 0x000fe20003f26270 */
[----:B------:R-:W-:-:S06]  /*0560*/  IMAD.MOV.U32 R5, RZ, RZ, RZ ;  /* 0x000000ffff057224 */ /* 0x000fcc00078e00ff */
[----:B------:R1:W5:Y:S06]  /*0570*/  @!P6 LDG.E R5, desc[UR4][R14.64] ;  /* 0x000000040e05e981 */ /* 0x00036c000c1e1900 */
[----:B------:R-:W-:Y:S01]  /*0580*/  @!P1 IMAD.IADD R10, R3, 0x1, R0 ;  /* 0x00000001030a9824 */ /* 0x000fe200078e0200 */
[----:B------:R-:W-:Y:S01]  /*0590*/  @!P1 IADD3 R0, R0, 0x80, RZ ;  /* 0x0000008000009810 */ /* 0x000fe20007ffe0ff */
[C---:B----4-:R-:W-:Y:S01]  /*05a0*/  @!P4 IMAD.WIDE.U32 R28, R7.reuse, 0x4, R28 ;  /* 0x00000004071cc825 */ /* 0x050fe200078e001c */
[----:B-1----:R-:W1:Y:S02]  /*05b0*/  @!P3 LDC.64 R14, c[0x0][0x228] ;  /* 0x00008a00ff0ebb82 */ /* 0x002e640000000a00 */
[----:B------:R-:W-:Y:S01]  /*05c0*/  ISETP.GE.AND P6, PT, R0, R4, PT ;  /* 0x000000040000720c */ /* 0x000fe20003fc6270 */
[----:B------:R-:W-:Y:S01]  /*05d0*/  @!P4 IMAD.WIDE.U32 R12, R7, 0x4, R12 ;  /* 0x00000004070cc825 */ /* 0x000fe200078e000c */
[----:B------:R-:W-:-:S06]  /*05e0*/  CS2R R6, SRZ ;  /* 0x0000000000067805 */ /* 0x000fcc000001ff00 */
[----:B------:R4:W5:Y:S05]  /*05f0*/  @!P4 LDG.E R7, desc[UR4][R12.64] ;  /* 0x000000040c07c981 */ /* 0x00096a000c1e1900 */
[----:B----4-:R-:W4:Y:S01]  /*0600*/  @!P6 LDC.64 R12, c[0x0][0x220] ;  /* 0x00008800ff0ceb82 */ /* 0x010f220000000a00 */
[----:B------:R-:W-:Y:S01]  /*0610*/  CS2R R24, SRZ ;  /* 0x0000000000187805 */ /* 0x000fe2000001ff00 */
[----:B------:R-:W-:-:S04]  /*0620*/  @!P5 IMAD.WIDE.U32 R22, R2, 0x4, R22 ;  /* 0x000000040216d825 */ /* 0x000fc800078e0016 */
[----:B------:R-:W-:Y:S01]  /*0630*/  @!P5 IMAD.WIDE.U32 R20, R2, 0x4, R20 ;  /* 0x000000040214d825 */ /* 0x000fe200078e0014 */
[----:B------:R0:W5:Y:S04]  /*0640*/  @!P5 LDG.E R25, desc[UR4][R22.64] ;  /* 0x000000041619d981 */ /* 0x000168000c1e1900 */
[----:B------:R1:W5:Y:S01]  /*0650*/  @!P5 LDG.E R6, desc[UR4][R20.64] ;  /* 0x000000041406d981 */ /* 0x000362000c1e1900 */
[----:B0-----:R-:W-:-:S03]  /*0660*/  @!P3 IMAD.WIDE.U32 R16, R19, 0x4, R16 ;  /* 0x000000041310b825 */ /* 0x001fc600078e0010 */
[----:B------:R0:W5:Y:S01]  /*0670*/  @!P4 LDG.E R24, desc[UR4][R28.64] ;  /* 0x000000041c18c981 */ /* 0x000162000c1e1900 */
[----:B------:R-:W4:Y:S01]  /*0680*/  @!P1 LDC.64 R22, c[0x0][0x220] ;  /* 0x00008800ff169b82 */ /* 0x000f220000000a00 */
[----:B-1----:R-:W-:-:S07]  /*0690*/  @!P3 IMAD.WIDE.U32 R14, R19, 0x4, R14 ;  /* 0x00000004130eb825 */ /* 0x002fce00078e000e */
[----:B------:R-:W1:Y:S01]  /*06a0*/  @!P2 LDC.64 R20, c[0x0][0x220] ;  /* 0x00008800ff14ab82 */ /* 0x000e620000000a00 */
[----:B0-----:R-:W-:Y:S01]  /*06b0*/  @!P6 IMAD.IADD R29, R3, 0x1, R0 ;  /* 0x00000001031de824 */ /* 0x001fe200078e0200 */
[----:B------:R0:W5:Y:S01]  /*06c0*/  @!P3 LDG.E R8, desc[UR4][R14.64] ;  /* 0x000000040e08b981 */ /* 0x000162000c1e1900 */
[----:B------:R-:W-:Y:S02]  /*06d0*/  IMAD.MOV.U32 R19, RZ, RZ, RZ ;  /* 0x000000ffff137224 */ /* 0x000fe400078e00ff */
[----:B------:R-:W-:Y:S02]  /*06e0*/  IMAD.MOV.U32 R28, RZ, RZ, RZ ;  /* 0x000000ffff1c7224 */ /* 0x000fe400078e00ff */
[----:B----4-:R-:W-:Y:S02]  /*06f0*/  @!P6 IMAD.WIDE.U32 R12, R29, 0x4, R12 ;  /* 0x000000041d0ce825 */ /* 0x010fe400078e000c */
[----:B------:R4:W5:Y:S01]  /*0700*/  @!P3 LDG.E R19, desc[UR4][R16.64] ;  /* 0x000000041013b981 */ /* 0x000962000c1e1900 */
[----:B0-----:R-:W0:Y:S03]  /*0710*/  @!P1 LDC.64 R14, c[0x0][0x228] ;  /* 0x00008a00ff0e9b82 */ /* 0x001e260000000a00 */
[----:B------:R4:W5:Y:S05]  /*0720*/  @!P6 LDG.E R28, desc[UR4][R12.64] ;  /* 0x000000040c1ce981 */ /* 0x00096a000c1e1900 */
[----:B----4-:R-:W4:Y:S01]  /*0730*/  @!P6 LDC.64 R16, c[0x0][0x228] ;  /* 0x00008a00ff10eb82 */ /* 0x010f220000000a00 */
[----:B------:R-:W-:-:S07]  /*0740*/  HFMA2.MMA R0, -RZ, RZ, 0, 0 ;  /* 0x00000000ff007435 */ /* 0x000fce00000001ff */
[----:B------:R-:W4:Y:S01]  /*0750*/  @!P2 LDC.64 R12, c[0x0][0x228] ;  /* 0x00008a00ff0cab82 */ /* 0x000f220000000a00 */
[----:B------:R-:W-:Y:S02]  /*0760*/  IMAD.MOV.U32 R2, RZ, RZ, RZ ;  /* 0x000000ffff027224 */ /* 0x000fe400078e00ff */
[----:B-1----:R-:W-:-:S04]  /*0770*/  @!P2 IMAD.WIDE.U32 R20, R11, 0x4, R20 ;  /* 0x000000040b14a825 */ /* 0x002fc800078e0014 */
[C---:B------:R-:W-:Y:S01]  /*0780*/  @!P1 IMAD.WIDE.U32 R22, R10.reuse, 0x4, R22 ;  /* 0x000000040a169825 */ /* 0x040fe200078e0016 */
[----:B------:R1:W5:Y:S04]  /*0790*/  @!P2 LDG.E R2, desc[UR4][R20.64] ;  /* 0x000000041402a981 */ /* 0x000368000c1e1900 */
[----:B------:R1:W5:Y:S01]  /*07a0*/  @!P1 LDG.E R0, desc[UR4][R22.64] ;  /* 0x0000000416009981 */ /* 0x000362000c1e1900 */
[----:B0-----:R-:W-:-:S04]  /*07b0*/  @!P1 IMAD.WIDE.U32 R14, R10, 0x4, R14 ;  /* 0x000000040a0e9825 */ /* 0x001fc800078e000e */
[----:B----4-:R-:W-:Y:S01]  /*07c0*/  @!P6 IMAD.WIDE.U32 R16, R29, 0x4, R16 ;  /* 0x000000041d10e825 */ /* 0x010fe200078e0010 */
[----:B-1----:R-:W-:-:S03]  /*07d0*/  CS2R R20, SRZ ;  /* 0x0000000000147805 */ /* 0x002fc6000001ff00 */
[----:B------:R-:W-:Y:S02]  /*07e0*/  IMAD.MOV.U32 R29, RZ, RZ, RZ ;  /* 0x000000ffff1d7224 */ /* 0x000fe400078e00ff */
[----:B------:R-:W-:Y:S01]  /*07f0*/  @!P2 IMAD.WIDE.U32 R12, R11, 0x4, R12 ;  /* 0x000000040b0ca825 */ /* 0x000fe200078e000c */
[----:B------:R0:W4:Y:S01]  /*0800*/  @!P6 LDG.E R20, desc[UR4][R16.64] ;  /* 0x000000041014e981 */ /* 0x000122000c1e1900 */
[----:B------:R-:W1:Y:S03]  /*0810*/  @!P0 LDC.64 R10, c[0x0][0x218] ;  /* 0x00008600ff0a8b82 */ /* 0x000e660000000a00 */
[----:B------:R0:W4:Y:S04]  /*0820*/  @!P2 LDG.E R21, desc[UR4][R12.64] ;  /* 0x000000040c15a981 */ /* 0x000128000c1e1900 */
[----:B------:R0:W4:Y:S01]  /*0830*/  @!P1 LDG.E R29, desc[UR4][R14.64] ;  /* 0x000000040e1d9981 */ /* 0x000122000c1e1900 */
[----:B------:R-:W-:-:S04]  /*0840*/  @!P0 IMAD.IADD R23, R3, 0x1, R18 ;  /* 0x0000000103178824 */ /* 0x000fc800078e0212 */
[----:B-1----:R-:W-:Y:S01]  /*0850*/  @!P0 IMAD.WIDE.U32 R10, R23, 0x4, R10 ;  /* 0x00000004170a8825 */ /* 0x002fe200078e000a */
[----:B------:R-:W-:Y:S04]  /*0860*/  BSSY B0, `(.L_x_7034) ;  /* 0x0000040000007945 */ /* 0x000fe80003800000 */
[----:B------:R-:W-:Y:S01]  /*0870*/  BSSY B1, `(.L_x_7035) ;  /* 0x0000038000017945 */ /* 0x000fe20003800000 */
[----:B---3--:R-:W-:-:S13]  /*0880*/  FSETP.NEU.FTZ.AND P1, PT, R9, RZ, PT ;  /* 0x000000ff0900720b */ /* 0x008fda0003f3d000 */
[----:B--2---:R-:W-:Y:S02]  /*0890*/  @P1 FSET.BF.GT.FTZ.AND R26, R9, RZ, PT ;  /* 0x000000ff091a120a */ /* 0x004fe40003814000 */
[----:B------:R-:W-:Y:S02]  /*08a0*/  IADD3 R9, R18, 0x80, RZ ;  /* 0x0000008012097810 */ /* 0x000fe40007ffe0ff */
[----:B-----5:R-:W-:-:S03]  /*08b0*/  FSETP.NEU.FTZ.AND P2, PT, R27, RZ, PT ;  /* 0x000000ff1b00720b */ /* 0x020fc60003f5d000 */
[----:B------:R-:W-:Y:S01]  /*08c0*/  @!P0 IMAD.MOV.U32 R18, RZ, RZ, R9 ;  /* 0x000000ffff128224 */ /* 0x000fe200078e0009 */
[----:B------:R0:W-:Y:S04]  /*08d0*/  @!P0 STG.E desc[UR4][R10.64], R26 ;  /* 0x0000001a0a008986 */ /* 0x0001e8000c101904 */
[----:B------:R-:W-:-:S05]  /*08e0*/  ISETP.GE.AND P0, PT, R18, R4, PT ;  /* 0x000000041200720c */ /* 0x000fca0003f06270 */
[----:B------:R-:W-:Y:S02]  /*08f0*/  @P2 FSET.BF.GT.FTZ.AND R5, R27, RZ, PT ;  /* 0x000000ff1b05220a */ /* 0x000fe40003814000 */
[----:B------:R-:W-:Y:S02]  /*0900*/  FSETP.NEU.FTZ.AND P6, PT, R25, RZ, PT ;  /* 0x000000ff1900720b */ /* 0x000fe40003fdd000 */
[----:B------:R-:W-:-:S11]  /*0910*/  FSETP.NEU.FTZ.AND P5, PT, R24, RZ, PT ;  /* 0x000000ff1800720b */ /* 0x000fd60003fbd000 */
[----:B------:R-:W-:Y:S02]  /*0920*/  @P6 FSET.BF.GT.FTZ.AND R6, R25, RZ, PT ;  /* 0x000000ff1906620a */ /* 0x000fe40003814000 */
[----:B------:R-:W-:Y:S02]  /*0930*/  FSETP.NEU.FTZ.AND P4, PT, R19, RZ, PT ;  /* 0x000000ff1300720b */ /* 0x000fe40003f9d000 */
[----:B------:R-:W-:Y:S02]  /*0940*/  FSETP.NEU.FTZ.AND P1, PT, R28, RZ, PT ;  /* 0x000000ff1c00720b */ /* 0x000fe40003f3d000 */
[----:B------:R-:W-:-:S09]  /*0950*/  @P5 FSET.BF.GT.FTZ.AND R7, R24, RZ, PT ;  /* 0x000000ff1807520a */ /* 0x000fd20003814000 */
[----:B------:R-:W-:Y:S02]  /*0960*/  @P4 FSET.BF.GT.FTZ.AND R8, R19, RZ, PT ;  /* 0x000000ff1308420a */ /* 0x000fe40003814000 */
[----:B------:R-:W-:Y:S02]  /*0970*/  FSETP.NEU.FTZ.AND P3, PT, R2, RZ, PT ;  /* 0x000000ff0200720b */ /* 0x000fe40003f7d000 */
[----:B------:R-:W-:Y:S02]  /*0980*/  FSETP.NEU.FTZ.AND P2, PT, R0, RZ, PT ;  /* 0x000000ff0000720b */ /* 0x000fe40003f5d000 */
[----:B----4-:R-:W-:-:S09]  /*0990*/  @P1 FSET.BF.GT.FTZ.AND R20, R28, RZ, PT ;  /* 0x000000ff1c14120a */ /* 0x010fd20003814000 */
[----:B------:R-:W-:Y:S02]  /*09a0*/  @P3 FSET.BF.GT.FTZ.AND R21, R2, RZ, PT ;  /* 0x000000ff0215320a */ /* 0x000fe40003814000 */
[----:B------:R-:W-:Y:S01]  /*09b0*/  @P2 FSET.BF.GT.FTZ.AND R29, R0, RZ, PT ;  /* 0x000000ff001d220a */ /* 0x000fe20003814000 */
[----:B0-----:R-:W-:Y:S06]  /*09c0*/  @P0 BRA `(.L_x_7036) ;  /* 0x0000000000300947 */ /* 0x001fec0003800000 */
[----:B------:R-:W0:Y:S01]  /*09d0*/  LDC.64 R10, c[0x0][0x218] ;  /* 0x00008600ff0a7b82 */ /* 0x000e220000000a00 */
[----:B------:R-:W-:Y:S02]  /*09e0*/  IMAD.IADD R9, R3, 0x1, R18 ;  /* 0x0000000103097824 */ /* 0x000fe400078e0212 */
[----:B------:R-:W-:-:S05]  /*09f0*/  VIADD R18, R18, 0x80 ;  /* 0x0000008012127836 */ /* 0x000fca0000000000 */
[----:B------:R-:W-:Y:S01]  /*0a00*/  ISETP.GE.AND P0, PT, R18, R4, PT ;  /* 0x000000041200720c */ /* 0x000fe20003f06270 */
[----:B0-----:R-:W-:-:S05]  /*0a10*/  IMAD.WIDE.U32 R10, R9, 0x4, R10 ;  /* 0x00000004090a7825 */ /* 0x001fca00078e000a */
[----:B------:R0:W-:Y:S07]  /*0a20*/  STG.E desc[UR4][R10.64], R5 ;  /* 0x000000050a007986 */ /* 0x0001ee000c101904 */
[----:B------:R-:W-:Y:S05]  /*0a30*/  @P0 BRA `(.L_x_7037) ;  /* 0x0000000000300947 */ /* 0x000fea0003800000 */
[----:B0-----:R-:W0:Y:S01]  /*0a40*/  LDC.64 R10, c[0x0][0x218] ;  /* 0x00008600ff0a7b82 */ /* 0x001e220000000a00 */
[----:B------:R-:W-:Y:S01]  /*0a50*/  IADD3 R5, R3, R18, RZ ;  /* 0x0000001203057210 */ /* 0x000fe20007ffe0ff */
[----:B------:R-:W-:-:S04]  /*0a60*/  VIADD R18, R18, 0x80 ;  /* 0x0000008012127836 */ /* 0x000fc80000000000 */
[----:B0-----:R-:W-:-:S05]  /*0a70*/  IMAD.WIDE.U32 R10, R5, 0x4, R10 ;  /* 0x00000004050a7825 */ /* 0x001fca00078e000a */
[----:B------:R0:W-:Y:S02]  /*0a80*/  STG.E desc[UR4][R10.64], R6 ;  /* 0x000000060a007986 */ /* 0x0001e4000c101904 */
.L_x_7036:
[----:B------:R-:W-:-:S13]  /*0a90*/  ISETP.GE.AND P0, PT, R18, R4, PT ;  /* 0x000000041200720c */ /* 0x000fda0003f06270 */
[----:B------:R-:W-:Y:S05]  /*0aa0*/  @P0 BRA `(.L_x_7038) ;  /* 0x0000000000300947 */ /* 0x000fea0003800000 */
[----:B0-----:R-:W0:Y:S01]  /*0ab0*/  LDC.64 R10, c[0x0][0x218] ;  /* 0x00008600ff0a7b82 */ /* 0x001e220000000a00 */
[----:B------:R-:W-:Y:S02]  /*0ac0*/  IMAD.IADD R5, R3, 0x1, R18 ;  /* 0x0000000103057824 */ /* 0x000fe400078e0212 */
[----:B------:R-:W-:Y:S02]  /*0ad0*/  VIADD R18, R18, 0x80 ;  /* 0x0000008012127836 */ /* 0x000fe40000000000 */
[----:B0-----:R-:W-:-:S05]  /*0ae0*/  IMAD.WIDE.U32 R10, R5, 0x4, R10 ;  /* 0x00000004050a7825 */ /* 0x001fca00078e000a */
[----:B------:R1:W-:Y:S02]  /*0af0*/  STG.E desc[UR4][R10.64], R7 ;  /* 0x000000070a007986 */ /* 0x0003e4000c101904 */
.L_x_7037:
[----:B------:R-:W-:-:S13]  /*0b00*/  ISETP.GE.AND P0, PT, R18, R4, PT ;  /* 0x000000041200720c */ /* 0x000fda0003f06270 */
[----:B------:R-:W-:Y:S05]  /*0b10*/  @P0 BRA `(.L_x_7039) ;  /* 0x0000000000340947 */ /* 0x000fea0003800000 */
[----:B-1----:R-:W1:Y:S01]  /*0b20*/  LDC.64 R6, c[0x0][0x218] ;  /* 0x00008600ff067b82 */ /* 0x002e620000000a00 */
[----:B0-----:R-:W-:Y:S01]  /*0b30*/  IADD3 R5, R3, R18, RZ ;  /* 0x0000001203057210 */ /* 0x001fe20007ffe0ff */
[----:B------:R-:W-:-:S04]  /*0b40*/  VIADD R18, R18, 0x80 ;  /* 0x0000008012127836 */ /* 0x000fc80000000000 */
[----:B-1----:R-:W-:-:S05]  /*0b50*/  IMAD.WIDE.U32 R6, R5, 0x4, R6 ;  /* 0x0000000405067825 */ /* 0x002fca00078e0006 */
[----:B------:R1:W-:Y:S02]  /*0b60*/  STG.E desc[UR4][R6.64], R8 ;  /* 0x0000000806007986 */ /* 0x0003e4000c101904 */
.L_x_7038:
[----:B------:R-:W-:-:S13]  /*0b70*/  ISETP.GE.AND P0, PT, R18, R4, PT ;  /* 0x000000041200720c */ /* 0x000fda0003f06270 */
[----:B------:R-:W-:Y:S05]  /*0b80*/  @P0 BREAK B1 ;  /* 0x0000000000010942 */ /* 0x000fea0003800000 */
[----:B------:R-:W-:Y:S05]  /*0b90*/  @P0 BRA `(.L_x_7040) ;  /* 0x0000000000300947 */ /* 0x000fea0003800000 */
[----:B01----:R-:W0:Y:S01]  /*0ba0*/  LDC.64 R6, c[0x0][0x218] ;  /* 0x00008600ff067b82 */ /* 0x003e220000000a00 */
[----:B------:R-:W-:Y:S02]  /*0bb0*/  IMAD.IADD R5, R3, 0x1, R18 ;  /* 0x0000000103057824 */ /* 0x000fe400078e0212 */
[----:B------:R-:W-:Y:S02]  /*0bc0*/  VIADD R18, R18, 0x80 ;  /* 0x0000008012127836 */ /* 0x000fe40000000000 */
[----:B0-----:R-:W-:-:S05]  /*0bd0*/  IMAD.WIDE.U32 R6, R5, 0x4, R6 ;  /* 0x0000000405067825 */ /* 0x001fca00078e0006 */
[----:B------:R2:W-:Y:S02]  /*0be0*/  STG.E desc[UR4][R6.64], R21 ;  /* 0x0000001506007986 */ /* 0x0005e4000c101904 */
.L_x_7039:
[----:B------:R-:W-:Y:S05]  /*0bf0*/  BSYNC B1 ;  /* 0x0000000000017941 */ /* 0x000fea0003800000 */
.L_x_7035:
[----:B------:R-:W-:-:S13]  /*0c00*/  ISETP.GE.AND P0, PT, R18, R4, PT ;  /* 0x000000041200720c */ /* 0x000fda0003f06270 */
[----:B-12---:R-:W1:Y:S01]  /*0c10*/  @!P0 LDC.64 R6, c[0x0][0x218] ;  /* 0x00008600ff068b82 */ /* 0x006e620000000a00 */
[----:B0-----:R-:W-:Y:S01]  /*0c20*/  @!P0 IADD3 R5, R3, R18, RZ ;  /* 0x0000001203058210 */ /* 0x001fe20007ffe0ff */
[----:B------:R-:W-:-:S04]  /*0c30*/  @!P0 VIADD R18, R18, 0x80 ;  /* 0x0000008012128836 */ /* 0x000fc80000000000 */
[----:B-1----:R-:W-:-:S05]  /*0c40*/  @!P0 IMAD.WIDE.U32 R6, R5, 0x4, R6 ;  /* 0x0000000405068825 */ /* 0x002fca00078e0006 */
[----:B------:R2:W-:Y:S02]  /*0c50*/  @!P0 STG.E desc[UR4][R6.64], R29 ;  /* 0x0000001d06008986 */ /* 0x0005e4000c101904 */
.L_x_7040:
[----:B------:R-:W-:Y:S05]  /*0c60*/  BSYNC B0 ;  /* 0x0000000000007941 */ /* 0x000fea0003800000 */
.L_x_7034:
[----:B------:R-:W-:Y:S05]  /*0c70*/  WARPSYNC.ALL ;  /* 0x0000000000007948 */ /* 0x000fea0003800000 */
[----:B------:R-:W-:-:S13]  /*0c80*/  ISETP.GE.AND P0, PT, R18, R4, PT ;  /* 0x000000041200720c */ /* 0x000fda0003f06270 */
[----:B------:R-:W-:Y:S05]  /*0c90*/  @P0 EXIT ;  /* 0x000000000000094d */ /* 0x000fea0003800000 */
[----:B------:R-:W3:Y:S01]  /*0ca0*/  LDC.64 R4, c[0x0][0x218] ;  /* 0x00008600ff047b82 */ /* 0x000ee20000000a00 */
[----:B------:R-:W-:-:S04]  /*0cb0*/  IMAD.IADD R3, R3, 0x1, R18 ;  /* 0x0000000103037824 */ /* 0x000fc800078e0212 */
[----:B---3--:R-:W-:-:S05]  /*0cc0*/  IMAD.WIDE.U32 R2, R3, 0x4, R4 ;  /* 0x0000000403027825 */ /* 0x008fca00078e0004 */
[----:B------:R-:W-:Y:S01]  /*0cd0*/  STG.E desc[UR4][R2.64], R20 ;  /* 0x0000001402007986 */ /* 0x000fe2000c101904 */
[----:B------:R-:W-:Y:S05]  /*0ce0*/  EXIT ;  /* 0x000000000000794d */ /* 0x000fea0003800000 */
.L_x_7041:
        /* <DEDUP_REMOVED lines=9> */
.L_x_32082:


//--------------------- .text._ZN2at6native29vectorized_elementwise_kernelILi4ENS0_13BinaryFunctorIfffZZZNS0_21heaviside_kernel_cudaERNS_18TensorIteratorBaseEENKUlvE_clEvENKUlvE5_clEvEUlffE_EESt5arrayIPcLm3EEEEviT0_T1_ --------------------------
	.section	.text._ZN2at6native29vectorized_elementwise_kernelILi4ENS0_13BinaryFunctorIfffZZZNS0_21heaviside_kernel_cudaERNS_18TensorIteratorBaseEENKUlvE_clEvENKUlvE5_clEvEUlffE_EESt5arrayIPcLm3EEEEviT0_T1_,"ax",@progbits
	.align	128
        .global         _ZN2at6native29vectorized_elementwise_kernelILi4ENS0_13BinaryFunctorIfffZZZNS0_21heaviside_kernel_cudaERNS_18TensorIteratorBaseEENKUlvE_clEvENKUlvE5_clEvEUlffE_EESt5arrayIPcLm3EEEEviT0_T1_
        .type           _ZN2at6native29vectorized_elementwise_kernelILi4ENS0_13BinaryFunctorIfffZZZNS0_21heaviside_kernel_cudaERNS_18TensorIteratorBaseEENKUlvE_clEvENKUlvE5_clEvEUlffE_EESt5arrayIPcLm3EEEEviT0_T1_,@function
        .size           _ZN2at6native29vectorized_elementwise_kernelILi4ENS0_13BinaryFunctorIfffZZZNS0_21heaviside_kernel_cudaERNS_18TensorIteratorBaseEENKUlvE_clEvENKUlvE5_clEvEUlffE_EESt5arrayIPcLm3EEEEviT0_T1_,(.L_x_32083 - _ZN2at6native29vectorized_elementwise_kernelILi4ENS0_13BinaryFunctorIfffZZZNS0_21heaviside_kernel_cudaERNS_18TensorIteratorBaseEENKUlvE_clEvENKUlvE5_clEvEUlffE_EESt5arrayIPcLm3EEEEviT0_T1_)
        .other          _ZN2at6native29vectorized_elementwise_kernelILi4ENS0_13BinaryFunctorIfffZZZNS0_21heaviside_kernel_cudaERNS_18TensorIteratorBaseEENKUlvE_clEvENKUlvE5_clEvEUlffE_EESt5arrayIPcLm3EEEEviT0_T1_,@"STO_CUDA_ENTRY STV_DEFAULT"
_ZN2at6native29vectorized_elementwise_kernelILi4ENS0_13BinaryFunctorIfffZZZNS0_21heaviside_kernel_cudaERNS_18TensorIteratorBaseEENKUlvE_clEvENKUlvE5_clEvEUlffE_EESt5arrayIPcLm3EEEEviT0_T1_:
.text._ZN2at6native29vectorized_elementwise_kernelILi4ENS0_13BinaryFunctorIfffZZZNS0_21heaviside_kernel_cudaERNS_18TensorIteratorBaseEENKUlvE_clEvENKUlvE5_clEvEUlffE_EESt5arrayIPcLm3EEEEviT0_T1_:
        /* <DEDUP_REMOVED lines=14> */
[----:B------:R-:W4:Y:S01]  /*00e0*/  LDG.E.128 R16, desc[UR4][R20.64] ;  /* 0x0000000414107981 */ /* 0x000f22000c1e1d00 */
[----:B--2---:R-:W-:-:S03]  /*00f0*/  IMAD.WIDE R4, R3, 0x4, R6 ;  /* 0x0000000403047825 */ /* 0x004fc600078e0206 */
[----:B------:R-:W2:Y:S01]  /*0100*/  LDG.E.128 R8, desc[UR4][R20.64+0x800] ;  /* 0x0008000414087981 */ /* 0x000ea2000c1e1d00 */
[----:B------:R-:W-:-:S05]  /*0110*/  IMAD.WIDE.U32 R22, R0, 0x10, R4 ;  /* 0x0000001000167825 */ /* 0x000fca00078e0004 */
[----:B------:R-:W5:Y:S04]  /*0120*/  LDG.E.128 R4, desc[UR4][R22.64] ;  /* 0x0000000416047981 */ /* 0x000f68000c1e1d00 */
[----:B------:R-:W5:Y:S01]  /*0130*/  LDG.E.128 R12, desc[UR4][R22.64+0x800] ;  /* 0x00080004160c7981 */ /* 0x000f62000c1e1d00 */
[----:B---3--:R-:W-:-:S04]  /*0140*/  IMAD.WIDE.U32 R2, R3, 0x4, R24 ;  /* 0x0000000403027825 */ /* 0x008fc800078e0018 */
[----:B------:R-:W-:Y:S01]  /*0150*/  IMAD.WIDE R2, R0, 0x10, R2 ;  /* 0x0000001000027825 */ /* 0x000fe200078e0202 */
[----:B----4-:R-:W-:Y:S02]  /*0160*/  FSETP.NEU.FTZ.AND P3, PT, R18, RZ, PT ;  /* 0x000000ff1200720b */ /* 0x010fe40003f7d000 */
[----:B------:R-:W-:Y:S02]  /*0170*/  FSETP.NEU.FTZ.AND P2, PT, R17, RZ, PT ;  /* 0x000000ff1100720b */ /* 0x000fe40003f5d000 */
[----:B------:R-:W-:Y:S02]  /*0180*/  FSETP.NEU.FTZ.AND P1, PT, R16, RZ, PT ;  /* 0x000000ff1000720b */ /* 0x000fe40003f3d000 */
[----:B------:R-:W-:Y:S02]  /*0190*/  FSETP.NEU.FTZ.AND P0, PT, R19, RZ, PT ;  /* 0x000000ff1300720b */ /* 0x000fe40003f1d000 */
[----:B--2---:R-:W-:Y:S02]  /*01a0*/  FSETP.NEU.FTZ.AND P4, PT, R9, RZ, PT ;  /* 0x000000ff0900720b */ /* 0x004fe40003f9d000 */
[----:B------:R-:W-:-:S02]  /*01b0*/  FSETP.NEU.FTZ.AND P5, PT, R10, RZ, PT ;  /* 0x000000ff0a00720b */ /* 0x000fc40003fbd000 */
[----:B------:R-:W-:Y:S02]  /*01c0*/  FSETP.NEU.FTZ.AND P6, PT, R11, RZ, PT ;  /* 0x000000ff0b00720b */ /* 0x000fe40003fdd000 */
[----:B-----5:R-:W-:Y:S02]  /*01d0*/  @P3 FSET.BF.GT.FTZ.AND R6, R18, RZ, PT ;  /* 0x000000ff1206320a */ /* 0x020fe40003814000 */
[----:B------:R-:W-:Y:S02]  /*01e0*/  FSETP.NEU.FTZ.AND P3, PT, R8, RZ, PT ;  /* 0x000000ff0800720b */ /* 0x000fe40003f7d000 */
[----:B------:R-:W-:Y:S02]  /*01f0*/  @P2 FSET.BF.GT.FTZ.AND R5, R17, RZ, PT ;  /* 0x000000ff1105220a */ /* 0x000fe40003814000 */
[----:B------:R-:W-:Y:S02]  /*0200*/  @P1 FSET.BF.GT.FTZ.AND R4, R16, RZ, PT ;  /* 0x000000ff1004120a */ /* 0x000fe40003814000 */
[----:B------:R-:W-:-:S02]  /*0210*/  @P0 FSET.BF.GT.FTZ.AND R7, R19, RZ, PT ;  /* 0x000000ff1307020a */ /* 0x000fc40003814000 */
[----:B------:R-:W-:Y:S02]  /*0220*/  @P4 FSET.BF.GT.FTZ.AND R13, R9, RZ, PT ;  /* 0x000000ff090d420a */ /* 0x000fe40003814000 */
[----:B------:R-:W-:Y:S02]  /*0230*/  @P5 FSET.BF.GT.FTZ.AND R14, R10, RZ, PT ;  /* 0x000000ff0a0e520a */ /* 0x000fe40003814000 */
[----:B------:R-:W-:Y:S02]  /*0240*/  @P6 FSET.BF.GT.FTZ.AND R15, R11, RZ, PT ;  /* 0x000000ff0b0f620a */ /* 0x000fe40003814000 */
[----:B------:R-:W-:Y:S01]  /*0250*/  @P3 FSET.BF.GT.FTZ.AND R12, R8, RZ, PT ;  /* 0x000000ff080c320a */ /* 0x000fe20003814000 */
[----:B------:R-:W-:Y:S04]  /*0260*/  STG.E.128 desc[UR4][R2.64], R4 ;  /* 0x0000000402007986 */ /* 0x000fe8000c101d04 */
[----:B------:R-:W-:Y:S01]  /*0270*/  STG.E.128 desc[UR4][R2.64+0x800], R12 ;  /* 0x0008000c02007986 */ /* 0x000fe2000c101d04 */
[----:B------:R-:W-:Y:S05]  /*0280*/  EXIT ;  /* 0x000000000000794d */ /* 0x000fea0003800000 */
.L_x_7042:
        /* <DEDUP_REMOVED lines=122> */
.L_x_7045:
[----:B------:R-:W-:-:S13]  /*0a30*/  ISETP.GE.AND P0, PT, R18, R4, PT ;  /* 0x000000041200720c */ /* 0x000fda0003f06270 */
[----:B------:R-:W-:Y:S05]  /*0a40*/  @P0 BRA `(.L_x_7047) ;  /* 0x0000000000300947 */ /* 0x000fea0003800000 */
[----:B0-----:R-:W0:Y:S01]  /*0a50*/  LDC.64 R10, c[0x0][0x218] ;  /* 0x00008600ff0a7b82 */ /* 0x001e220000000a00 */
[----:B------:R-:W-:Y:S02]  /*0a60*/  IMAD.IADD R5, R3, 0x1, R18 ;  /* 0x0000000103057824 */ /* 0x000fe400078e0212 */
[----:B------:R-:W-:Y:S02]  /*0a70*/  VIADD R18, R18, 0x80 ;  /* 0x0000008012127836 */ /* 0x000fe40000000000 */
[----:B0-----:R-:W-:-:S05]  /*0a80*/  IMAD.WIDE.U32 R10, R5, 0x4, R10 ;  /* 0x00000004050a7825 */ /* 0x001fca00078e000a */
[----:B------:R1:W-:Y:S02]  /*0a90*/  STG.E desc[UR4][R10.64], R7 ;  /* 0x000000070a007986 */ /* 0x0003e4000c101904 */
.L_x_7046:
[----:B------:R-:W-:-:S13]  /*0aa0*/  ISETP.GE.AND P0, PT, R18, R4, PT ;  /* 0x000000041200720c */ /* 0x000fda0003f06270 */
[----:B------:R-:W-:Y:S05]  /*0ab0*/  @P0 BRA `(.L_x_7048) ;  /* 0x0000000000340947 */ /* 0x000fea0003800000 */
[----:B-1----:R-:W1:Y:S01]  /*0ac0*/  LDC.64 R6, c[0x0][0x218] ;  /* 0x00008600ff067b82 */ /* 0x002e620000000a00 */
[----:B0-----:R-:W-:Y:S01]  /*0ad0*/  IADD3 R5, R3, R18, RZ ;  /* 0x0000001203057210 */ /* 0x001fe20007ffe0ff */
[----:B------:R-:W-:-:S04]  /*0ae0*/  VIADD R18, R18, 0x80 ;  /* 0x0000008012127836 */ /* 0x000fc80000000000 */
[----:B-1----:R-:W-:-:S05]  /*0af0*/  IMAD.WIDE.U32 R6, R5, 0x4, R6 ;  /* 0x0000000405067825 */ /* 0x002fca00078e0006 */
[----:B------:R1:W-:Y:S02]  /*0b00*/  STG.E desc[UR4][R6.64], R8 ;  /* 0x0000000806007986 */ /* 0x0003e4000c101904 */
.L_x_7047:
        /* <DEDUP_REMOVED lines=8> */
.L_x_7048:
[----:B------:R-:W-:Y:S05]  /*0b90*/  BSYNC B1 ;  /* 0x0000000000017941 */ /* 0x000fea0003800000 */
.L_x_7044:
[----:B------:R-:W-:-:S13]  /*0ba0*/  ISETP.GE.AND P0, PT, R18, R4, PT ;  /* 0x000000041200720c */ /* 0x000fda0003f06270 */
[----:B-12---:R-:W1:Y:S01]  /*0bb0*/  @!P0 LDC.64 R6, c[0x0][0x218] ;  /* 0x00008600ff068b82 */ /* 0x006e620000000a00 */
[----:B0-----:R-:W-:Y:S01]  /*0bc0*/  @!P0 IADD3 R5, R3, R18, RZ ;  /* 0x0000001203058210 */ /* 0x001fe20007ffe0ff */
[----:B------:R-:W-:-:S04]  /*0bd0*/  @!P0 VIADD R18, R18, 0x80 ;  /* 0x0000008012128836 */ /* 0x000fc80000000000 */
[----:B-1----:R-:W-:-:S05]  /*0be0*/  @!P0 IMAD.WIDE.U32 R6, R5, 0x4, R6 ;  /* 0x0000000405068825 */ /* 0x002fca00078e0006 */
[----:B------:R2:W-:Y:S02]  /*0bf0*/  @!P0 STG.E desc[UR4][R6.64], R29 ;  /* 0x0000001d06008986 */ /* 0x0005e4000c101904 */
.L_x_7049:
[----:B------:R-:W-:Y:S05]  /*0c00*/  BSYNC B0 ;  /* 0x0000000000007941 */ /* 0x000fea0003800000 */
.L_x_7043:
        /* <DEDUP_REMOVED lines=8> */
.L_x_7050:
        /* <DEDUP_REMOVED lines=15> */
.L_x_32083:


//--------------------- .text._ZN2at6native29vectorized_elementwise_kernelILi8ENS0_13BinaryFunctorIfffZZZNS0_21heaviside_kernel_cudaERNS_18TensorIteratorBaseEENKUlvE_clEvENKUlvE5_clEvEUlffE_EESt5arrayIPcLm3EEEEviT0_T1_ --------------------------
	.section	.text._ZN2at6native29vectorized_elementwise_kernelILi8ENS0_13BinaryFunctorIfffZZZNS0_21heaviside_kernel_cudaERNS_18TensorIteratorBaseEENKUlvE_clEvENKUlvE5_clEvEUlffE_EESt5arrayIPcLm3EEEEviT0_T1_,"ax",@progbits
	.align	128
        .global         _ZN2at6native29vectorized_elementwise_kernelILi8ENS0_13BinaryFunctorIfffZZZNS0_21heaviside_kernel_cudaERNS_18TensorIteratorBaseEENKUlvE_clEvENKUlvE5_clEvEUlffE_EESt5arrayIPcLm3EEEEviT0_T1_
        .type           _ZN2at6native29vectorized_elementwise_kernelILi8ENS0_13BinaryFunctorIfffZZZNS0_21heaviside_kernel_cudaERNS_18TensorIteratorBaseEENKUlvE_clEvENKUlvE5_clEvEUlffE_EESt5arrayIPcLm3EEEEviT0_T1_,@function
        .size           _ZN2at6native29vectorized_elementwise_kernelILi8ENS0_13BinaryFunctorIfffZZZNS0_21heaviside_kernel_cudaERNS_18TensorIteratorBaseEENKUlvE_clEvENKUlvE5_clEvEUlffE_EESt5arrayIPcLm3EEEEviT0_T1_,(.L_x_32084 - _ZN2at6native29vectorized_elementwise_kernelILi8ENS0_13BinaryFunctorIfffZZZNS0_21heaviside_kernel_cudaERNS_18TensorIteratorBaseEENKUlvE_clEvENKUlvE5_clEvEUlffE_EESt5arrayIPcLm3EEEEviT0_T1_)
        .other          _ZN2at6native29vectorized_elementwise_kernelILi8ENS0_13BinaryFunctorIfffZZZNS0_21heaviside_kernel_cudaERNS_18TensorIteratorBaseEENKUlvE_clEvENKUlvE5_clEvEUlffE_EESt5arrayIPcLm3EEEEviT0_T1_,@"STO_CUDA_ENTRY STV_DEFAULT"
_ZN2at6native29vectorized_elementwise_kernelILi8ENS0_13BinaryFunctorIfffZZZNS0_21heaviside_kernel_cudaERNS_18TensorIteratorBaseEENKUlvE_clEvENKUlvE5_clEvEUlffE_EESt5arrayIPcLm3EEEEviT0_T1_:
.text._ZN2at6native29vectorized_elementwise_kernelILi8ENS0_13BinaryFunctorIfffZZZNS0_21heaviside_kernel_cudaERNS_18TensorIteratorBaseEENKUlvE_clEvENKUlvE5_clEvEUlffE_EESt5arrayIPcLm3EEEEviT0_T1_:
        /* <DEDUP_REMOVED lines=41> */
.L_x_7051:
        /* <DEDUP_REMOVED lines=122> */
.L_x_7054:
[----:B------:R-:W-:-:S13]  /*0a30*/  ISETP.GE.AND P0, PT, R18, R4, PT ;  /* 0x000000041200720c */ /* 0x000fda0003f06270 */
[----:B------:R-:W-:Y:S05]  /*0a40*/  @P0 BRA `(.L_x_7056) ;  /* 0x0000000000300947 */ /* 0x000fea0003800000 */
[----:B0-----:R-:W0:Y:S01]  /*0a50*/  LDC.64 R10, c[0x0][0x218] ;  /* 0x00008600ff0a7b82 */ /* 0x001e220000000a00 */
[----:B------:R-:W-:Y:S02]  /*0a60*/  IMAD.IADD R5, R3, 0x1, R18 ;  /* 0x0000000103057824 */ /* 0x000fe400078e0212 */
[----:B------:R-:W-:Y:S02]  /*0a70*/  VIADD R18, R18, 0x80 ;  /* 0x0000008012127836 */ /* 0x000fe40000000000 */
[----:B0-----:R-:W-:-:S05]  /*0a80*/  IMAD.WIDE.U32 R10, R5, 0x4, R10 ;  /* 0x00000004050a7825 */ /* 0x001fca00078e000a */
[----:B------:R1:W-:Y:S02]  /*0a90*/  STG.E desc[UR4][R10.64], R7 ;  /* 0x000000070a007986 */ /* 0x0003e4000c101904 */
.L_x_7055:
[----:B------:R-:W-:-:S13]  /*0aa0*/  ISETP.GE.AND P0, PT, R18, R4, PT ;  /* 0x000000041200720c */ /* 0x000fda0003f06270 */
[----:B------:R-:W-:Y:S05]  /*0ab0*/  @P0 BRA `(.L_x_7057) ;  /* 0x0000000000340947 */ /* 0x000fea0003800000 */
[----:B-1----:R-:W1:Y:S01]  /*0ac0*/  LDC.64 R6, c[0x0][0x218] ;  /* 0x00008600ff067b82 */ /* 0x002e620000000a00 */
[----:B0-----:R-:W-:Y:S01]  /*0ad0*/  IADD3 R5, R3, R18, RZ ;  /* 0x0000001203057210 */ /* 0x001fe20007ffe0ff */
[----:B------:R-:W-:-:S04]  /*0ae0*/  VIADD R18, R18, 0x80 ;  /* 0x0000008012127836 */ /* 0x000fc80000000000 */
[----:B-1----:R-:W-:-:S05]  /*0af0*/  IMAD.WIDE.U32 R6, R5, 0x4, R6 ;  /* 0x0000000405067825 */ /* 0x002fca00078e0006 */
[----:B------:R1:W-:Y:S02]  /*0b00*/  STG.E desc[UR4][R6.64], R8 ;  /* 0x0000000806007986 */ /* 0x0003e4000c101904 */
.L_x_7056:
        /* <DEDUP_REMOVED lines=8> */
.L_x_7057:
[----:B------:R-:W-:Y:S05]  /*0b90*/  BSYNC B1 ;  /* 0x0000000000017941 */ /* 0x000fea0003800000 */
.L_x_7053:
[----:B------:R-:W-:-:S13]  /*0ba0*/  ISETP.GE.AND P0, PT, R18, R4, PT ;  /* 0x000000041200720c */ /* 0x000fda0003f06270 */
[----:B-12---:R-:W1:Y:S01]  /*0bb0*/  @!P0 LDC.64 R6, c[0x0][0x218] ;  /* 0x00008600ff068b82 */ /* 0x006e620000000a00 */
[----:B0-----:R-:W-:Y:S01]  /*0bc0*/  @!P0 IADD3 R5, R3, R18, RZ ;  /* 0x0000001203058210 */ /* 0x001fe20007ffe0ff */
[----:B------:R-:W-:-:S04]  /*0bd0*/  @!P0 VIADD R18, R18, 0x80 ;  /* 0x0000008012128836 */ /* 0x000fc80000000000 */
[----:B-1----:R-:W-:-:S05]  /*0be0*/  @!P0 IMAD.WIDE.U32 R6, R5, 0x4, R6 ;  /* 0x0000000405068825 */ /* 0x002fca00078e0006 */
[----:B------:R2:W-:Y:S02]  /*0bf0*/  @!P0 STG.E desc[UR4][R6.64], R29 ;  /* 0x0000001d06008986 */ /* 0x0005e4000c101904 */
.L_x_7058:
[----:B------:R-:W-:Y:S05]  /*0c00*/  BSYNC B0 ;  /* 0x0000000000007941 */ /* 0x000fea0003800000 */
.L_x_7052:
        /* <DEDUP_REMOVED lines=8> */
.L_x_7059:
        /* <DEDUP_REMOVED lines=15> */
.L_x_32084:


//--------------------- .text._ZN2at6native18elementwise_kernelILi128ELi4EZNS0_15gpu_kernel_implINS0_13BUnaryFunctorIfffZZZNS0_21heaviside_kernel_cudaERNS_18TensorIteratorBaseEENKUlvE_clEvENKUlvE5_clEvEUlffE_EEEEvS5_RKT_EUliE_EEviT1_ --------------------------
	.section	.text._ZN2at6native18elementwise_kernelILi128ELi4EZNS0_15gpu_kernel_implINS0_13BUnaryFunctorIfffZZZNS0_21heaviside_kernel_cudaERNS_18TensorIteratorBaseEENKUlvE_clEvENKUlvE5_clEvEUlffE_EEEEvS5_RKT_EUliE_EEviT1_,"ax",@progbits
	.align	128
        .global         _ZN2at6native18elementwise_kernelILi128ELi4EZNS0_15gpu_kernel_implINS0_13BUnaryFunctorIfffZZZNS0_21heaviside_kernel_cudaERNS_18TensorIteratorBaseEENKUlvE_clEvENKUlvE5_clEvEUlffE_EEEEvS5_RKT_EUliE_EEviT1_
        .type           _ZN2at6native18elementwise_kernelILi128ELi4EZNS0_15gpu_kernel_implINS0_13BUnaryFunctorIfffZZZNS0_21heaviside_kernel_cudaERNS_18TensorIteratorBaseEENKUlvE_clEvENKUlvE5_clEvEUlffE_EEEEvS5_RKT_EUliE_EEviT1_,@function
        .size           _ZN2at6native18elementwise_kernelILi128ELi4EZNS0_15gpu_kernel_implINS0_13BUnaryFunctorIfffZZZNS0_21heaviside_kernel_cudaERNS_18TensorIteratorBaseEENKUlvE_clEvENKUlvE5_clEvEUlffE_EEEEvS5_RKT_EUliE_EEviT1_,(.L_x_32085 - _ZN2at6native18elementwise_kernelILi128ELi4EZNS0_15gpu_kernel_implINS0_13BUnaryFunctorIfffZZZNS0_21heaviside_kernel_cudaERNS_18TensorIteratorBaseEENKUlvE_clEvENKUlvE5_clEvEUlffE_EEEEvS5_RKT_EUliE_EEviT1_)
        .other          _ZN2at6native18elementwise_kernelILi128ELi4EZNS0_15gpu_kernel_implINS0_13BUnaryFunctorIfffZZZNS0_21heaviside_kernel_cudaERNS_18TensorIteratorBaseEENKUlvE_clEvENKUlvE5_clEvEUlffE_EEEEvS5_RKT_EUliE_EEviT1_,@"STO_CUDA_ENTRY STV_DEFAULT"
_ZN2at6native18elementwise_kernelILi128ELi4EZNS0_15gpu_kernel_implINS0_13BUnaryFunctorIfffZZZNS0_21heaviside_kernel_cudaERNS_18TensorIteratorBaseEENKUlvE_clEvENKUlvE5_clEvEUlffE_EEEEvS5_RKT_EUliE_EEviT1_:
.text._ZN2at6native18elementwise_kernelILi128ELi4EZNS0_15gpu_kernel_implINS0_13BUnaryFunctorIfffZZZNS0_21heaviside_kernel_cudaERNS_18TensorIteratorBaseEENKUlvE_clEvENKUlvE5_clEvEUlffE_EEEEvS5_RKT_EUliE_EEviT1_:
        /* <DEDUP_REMOVED lines=314> */
.L_x_7062:
        /* <DEDUP_REMOVED lines=22> */
.L_x_7067:
[----:B------:R-:W2:Y:S02]  /*1500*/  LDG.E.U8 R0, desc[UR36][R2.64] ;  /* 0x0000002402007981 */ /* 0x000ea4000c1e1100 */
[----:B--2---:R-:W-:Y:S01]  /*1510*/  I2FP.F32.U32 R0, R0 ;  /* 0x0000000000007245 */ /* 0x004fe20000201000 */
[----:B------:R-:W-:Y:S06]  /*1520*/  BRA `(.L_x_7069) ;  /* 0x0000000c002c7947 */ /* 0x000fec0003800000 */
.L_x_7066:
        /* <DEDUP_REMOVED lines=9> */
.L_x_7071:
[----:B------:R-:W2:Y:S02]  /*15c0*/  LDG.E R0, desc[UR36][R2.64] ;  /* 0x0000002402007981 */ /* 0x000ea4000c1e1900 */
[----:B--2---:R-:W-:Y:S01]  /*15d0*/  I2FP.F32.S32 R0, R0 ;  /* 0x0000000000007245 */ /* 0x004fe20000201400 */
[----:B------:R-:W-:Y:S06]  /*15e0*/  BRA `(.L_x_7069) ;  /* 0x0000000800fc7947 */ /* 0x000fec0003800000 */
.L_x_7070:
[----:B------:R-:W2:Y:S02]  /*15f0*/  LDG.E.U16 R0, desc[UR36][R2.64] ;  /* 0x0000002402007981 */ /* 0x000ea4000c1e1500 */
[----:B--2---:R-:W0:Y:S01]  /*1600*/  I2F.S16 R0, R0 ;  /* 0x0000000000007306 */ /* 0x004e220000101400 */
[----:B------:R-:W-:Y:S05]  /*1610*/  BRA `(.L_x_7069) ;  /* 0x0000000800f07947 */ /* 0x000fea0003800000 */
.L_x_7065:
        /* <DEDUP_REMOVED lines=8> */
.L_x_7073:
[----:B------:R-:W2:Y:S02]  /*16a0*/  LDG.E.U16 R0, desc[UR36][R2.64] ;  /* 0x0000002402007981 */ /* 0x000ea4000c1e1500 */
[----:B--2---:R-:W-:Y:S01]  /*16b0*/  HADD2.F32 R0, -RZ, R0.H0_H0 ;  /* 0x20000000ff007230 */ /* 0x004fe20000004100 */
[----:B------:R-:W-:Y:S06]  /*16c0*/  BRA `(.L_x_7069) ;  /* 0x0000000800c47947 */ /* 0x000fec0003800000 */
.L_x_7072:
        /* <DEDUP_REMOVED lines=8> */
.L_x_7075:
[----:B------:R-:W2:Y:S02]  /*1750*/  LDG.E.U16 R0, desc[UR36][R2.64] ;  /* 0x0000002402007981 */ /* 0x000ea4000c1e1500 */
[----:B--2---:R-:W-:Y:S01]  /*1760*/  HADD2.F32 R0, -RZ, R0.H0_H0 ;  /* 0x20000000ff007230 */ /* 0x004fe20000004100 */
[----:B------:R-:W-:Y:S06]  /*1770*/  BRA `(.L_x_7069) ;  /* 0x0000000800987947 */ /* 0x000fec0003800000 */
.L_x_7074:
[----:B------:R-:W2:Y:S01]  /*1780*/  LDG.E.64 R2, desc[UR36][R2.64] ;  /* 0x0000002402027981 */ /* 0x000ea2000c1e1b00 */
[----:B------:R-:W-:Y:S01]  /*1790*/  UMOV UR4, 0xf0000000 ;  /* 0xf000000000047882 */ /* 0x000fe20000000000 */
[----:B------:R-:W-:Y:S01]  /*17a0*/  UMOV UR5, 0x380fffff ;  /* 0x380fffff00057882 */ /* 0x000fe20000000000 */
[----:B--2---:R-:W0:Y:S01]  /*17b0*/  F2F.F32.F64 R0, R2 ;  /* 0x0000000200007310 */ /* 0x004e220000301000 */
[----:B------:R-:W-:-:S14]  /*17c0*/  DSETP.GEU.AND P0, PT, |R2|, UR4, PT ;  /* 0x0000000402007e2a */ /* 0x000fdc000bf0e200 */
[----:B0-----:R-:W-:Y:S01]  /*17d0*/  @!P0 FMUL R0, R0, 1.175494350822287508e-38 ;  /* 0x0080000000008820 */ /* 0x001fe20000400000 */
[----:B------:R-:W-:Y:S06]  /*17e0*/  BRA `(.L_x_7069) ;  /* 0x00000008007c7947 */ /* 0x000fec0003800000 */
.L_x_7064:
        /* <DEDUP_REMOVED lines=12> */
.L_x_7078:
[----:B------:R-:W2:Y:S01]  /*18b0*/  LDG.E.64 R2, desc[UR36][R2.64] ;  /* 0x0000002402027981 */ /* 0x000ea2000c1e1b00 */
[----:B------:R-:W-:Y:S01]  /*18c0*/  UMOV UR4, 0xf0000000 ;  /* 0xf000000000047882 */ /* 0x000fe20000000000 */
[----:B------:R-:W-:Y:S01]  /*18d0*/  UMOV UR5, 0x380fffff ;  /* 0x380fffff00057882 */ /* 0x000fe20000000000 */
[----:B--2---:R-:W0:Y:S01]  /*18e0*/  F2F.F32.F64 R0, R2 ;  /* 0x0000000200007310 */ /* 0x004e220000301000 */
[----:B------:R-:W-:-:S14]  /*18f0*/  DSETP.GEU.AND P0, PT, |R2|, UR4, PT ;  /* 0x0000000402007e2a */ /* 0x000fdc000bf0e200 */
[----:B0-----:R-:W-:Y:S01]  /*1900*/  @!P0 FMUL R0, R0, 1.175494350822287508e-38 ;  /* 0x0080000000008820 */ /* 0x001fe20000400000 */
[----:B------:R-:W-:Y:S06]  /*1910*/  BRA `(.L_x_7069) ;  /* 0x0000000800307947 */ /* 0x000fec0003800000 */
.L_x_7077:
        /* <DEDUP_REMOVED lines=26> */
.L_x_7080:
        /* <DEDUP_REMOVED lines=13> */
.L_x_7079:
[----:B------:R-:W2:Y:S02]  /*1b90*/  LDG.E.U16 R0, desc[UR36][R2.64] ;  /* 0x0000002402007981 */ /* 0x000ea4000c1e1500 */
[----:B--2---:R-:W-:Y:S01]  /*1ba0*/  IMAD.U32 R0, R0, 0x10000, RZ ;  /* 0x0001000000007824 */ /* 0x004fe200078e00ff */
[----:B------:R-:W-:Y:S06]  /*1bb0*/  BRA `(.L_x_7069) ;  /* 0x0000000400887947 */ /* 0x000fec0003800000 */
.L_x_7076:
        /* <DEDUP_REMOVED lines=11> */
.L_x_7083:
        /* <DEDUP_REMOVED lines=20> */
.L_x_7085:
[----:B------:R-:W-:Y:S05]  /*1db0*/  BSYNC B0 ;  /* 0x0000000000007941 */ /* 0x000fea0003800000 */
.L_x_7084:
[----:B------:R-:W-:Y:S01]  /*1dc0*/  LEA R3, R0, 0x3b800000, 0x17 ;  /* 0x3b80000000037811 */ /* 0x000fe200078eb8ff */
[----:B------:R-:W-:-:S05]  /*1dd0*/  IMAD.SHL.U32 R0, R2, 0x100000, RZ ;  /* 0x0010000002007824 */ /* 0x000fca00078e00ff */
[----:B------:R-:W-:Y:S01]  /*1de0*/  LOP3.LUT R0, R3, R0, R4, 0xfe, !PT ;  /* 0x0000000003007212 */ /* 0x000fe200078efe04 */
[----:B------:R-:W-:Y:S06]  /*1df0*/  BRA `(.L_x_7069) ;  /* 0x0000000000f87947 */ /* 0x000fec0003800000 */
.L_x_7082:
        /* <DEDUP_REMOVED lines=20> */
.L_x_7087:
[----:B------:R-:W-:Y:S05]  /*1f40*/  BSYNC B0 ;  /* 0x0000000000007941 */ /* 0x000fea0003800000 */
.L_x_7086:
[----:B------:R-:W-:Y:S01]  /*1f50*/  LEA R3, R0, 0x37800000, 0x17 ;  /* 0x3780000000037811 */ /* 0x000fe200078eb8ff */
[----:B------:R-:W-:-:S05]  /*1f60*/  IMAD.SHL.U32 R0, R2, 0x200000, RZ ;  /* 0x0020000002007824 */ /* 0x000fca00078e00ff */
[----:B------:R-:W-:Y:S01]  /*1f70*/  LOP3.LUT R0, R3, R0, R4, 0xfe, !PT ;  /* 0x0000000003007212 */ /* 0x000fe200078efe04 */
[----:B------:R-:W-:Y:S06]  /*1f80*/  BRA `(.L_x_7069) ;  /* 0x0000000000947947 */ /* 0x000fec0003800000 */
.L_x_7081:
        /* <DEDUP_REMOVED lines=14> */
.L_x_7068:
        /* <DEDUP_REMOVED lines=16> */
.L_x_7090:
[----:B------:R-:W-:Y:S01]  /*2170*/  IMAD.MOV.U32 R0, RZ, RZ, RZ ;  /* 0x000000ffff007224 */ /* 0x000fe200078e00ff */
[----:B------:R-:W-:Y:S06]  /*2180*/  BRA `(.L_x_7069) ;  /* 0x0000000000147947 */ /* 0x000fec0003800000 */
.L_x_7089:
[----:B------:R-:W2:Y:S02]  /*2190*/  LDG.E.64 R2, desc[UR36][R2.64] ;  /* 0x0000002402027981 */ /* 0x000ea4000c1e1b00 */
[----:B--2---:R0:W1:Y:S01]  /*21a0*/  I2F.U64 R0, R2 ;  /* 0x0000000200007312 */ /* 0x0040620000301000 */
[----:B------:R-:W-:Y:S05]  /*21b0*/  BRA `(.L_x_7069) ;  /* 0x0000000000087947 */ /* 0x000fea0003800000 */
.L_x_7088:
[----:B------:R-:W2:Y:S02]  /*21c0*/  LDG.E R0, desc[UR36][R2.64] ;  /* 0x0000002402007981 */ /* 0x000ea4000c1e1900 */
[----:B--2---:R-:W-:-:S07]  /*21d0*/  I2FP.F32.U32 R0, R0 ;  /* 0x0000000000007245 */ /* 0x004fce0000201000 */
.L_x_7069:
[----:B------:R-:W-:Y:S05]  /*21e0*/  BSYNC B6 ;  /* 0x0000000000067941 */ /* 0x000fea0003800000 */
.L_x_7063:
[----:B0-234-:R-:W0:Y:S01]  /*21f0*/  LDC.U8 R3, c[0x0][0x428] ;  /* 0x00010a00ff037b82 */ /* 0x01de220000000000 */
[C---:B-1---5:R-:W-:Y:S02]  /*2200*/  FSETP.NEU.FTZ.AND P0, PT, R0.reuse, RZ, PT ;  /* 0x000000ff0000720b */ /* 0x062fe40003f1d000 */
[----:B------:R-:W-:-:S11]  /*2210*/  FSET.BF.GT.FTZ.AND R2, R0, RZ, PT ;  /* 0x000000ff0002720a */ /* 0x000fd60003814000 */
[----:B------:R-:W1:Y:S01]  /*2220*/  @!P0 LDC R2, c[0x0][0x424] ;  /* 0x00010900ff028b82 */ /* 0x000e620000000800 */
[----:B0-----:R-:W-:-:S04]  /*2230*/  PRMT R0, R3, 0x9910, RZ ;  /* 0x0000991003007816 */ /* 0x001fc800000000ff */
[----:B------:R-:W-:-:S13]  /*2240*/  ISETP.GT.AND P0, PT, R0, 0x9, PT ;  /* 0x000000090000780c */ /* 0x000fda0003f04270 */
[----:B-1----:R-:W-:Y:S05]  /*2250*/  @P0 BRA `(.L_x_7091) ;  /* 0x0000000000e80947 */ /* 0x002fea0003800000 */
        /* <DEDUP_REMOVED lines=11> */
.L_x_7094:
[----:B------:R-:W0:Y:S02]  /*2310*/  F2I.S64.TRUNC R2, R2 ;  /* 0x0000000200027311 */ /* 0x000e24000020d900 */
[----:B0-----:R-:W-:-:S05]  /*2320*/  IMAD.MOV.U32 R5, RZ, RZ, R2 ;  /* 0x000000ffff057224 */ /* 0x001fca00078e0002 */
[----:B------:R0:W-:Y:S01]  /*2330*/  STG.E.U8 desc[UR36][R16.64], R5 ;  /* 0x0000000510007986 */ /* 0x0001e2000c101124 */
[----:B------:R-:W-:Y:S05]  /*2340*/  BRA `(.L_x_7096) ;  /* 0x0000000c00407947 */ /* 0x000fea0003800000 */
.L_x_7093:
        /* <DEDUP_REMOVED lines=9> */
.L_x_7098:
[----:B------:R-:W0:Y:S02]  /*23e0*/  F2I.FTZ.TRUNC.NTZ R3, R2 ;  /* 0x0000000200037305 */ /* 0x000e24000021f100 */
[----:B0-----:R0:W-:Y:S01]  /*23f0*/  STG.E desc[UR36][R16.64], R3 ;  /* 0x0000000310007986 */ /* 0x0011e2000c101924 */
[----:B------:R-:W-:Y:S05]  /*2400*/  BRA `(.L_x_7096) ;  /* 0x0000000c00107947 */ /* 0x000fea0003800000 */
.L_x_7097:
[----:B------:R-:W0:Y:S02]  /*2410*/  F2I.FTZ.TRUNC.NTZ R3, R2 ;  /* 0x0000000200037305 */ /* 0x000e24000021f100 */
[----:B0-----:R0:W-:Y:S01]  /*2420*/  STG.E.U16 desc[UR36][R16.64], R3 ;  /* 0x0000000310007986 */ /* 0x0011e2000c101524 */
[----:B------:R-:W-:Y:S05]  /*2430*/  BRA `(.L_x_7096) ;  /* 0x0000000c00047947 */ /* 0x000fea0003800000 */
.L_x_7092:
        /* <DEDUP_REMOVED lines=8> */
.L_x_7100:
[----:B------:R-:W-:-:S05]  /*24c0*/  F2FP.F16.F32.PACK_AB R2, RZ, R2 ;  /* 0x00000002ff02723e */ /* 0x000fca00000000ff */
[----:B------:R0:W-:Y:S01]  /*24d0*/  STG.E.U16 desc[UR36][R16.64], R2 ;  /* 0x0000000210007986 */ /* 0x0001e2000c101524 */
[----:B------:R-:W-:Y:S05]  /*24e0*/  BRA `(.L_x_7096) ;  /* 0x0000000800d87947 */ /* 0x000fea0003800000 */
.L_x_7099:
        /* <DEDUP_REMOVED lines=9> */
.L_x_7102:
[----:B------:R-:W-:-:S04]  /*2580*/  F2FP.F16.F32.PACK_AB R3, RZ, R2 ;  /* 0x00000002ff03723e */ /* 0x000fc800000000ff */
[----:B------:R-:W-:-:S05]  /*2590*/  PRMT R3, R3, 0x5410, RZ ;  /* 0x0000541003037816 */ /* 0x000fca00000000ff */
[----:B------:R0:W-:Y:S01]  /*25a0*/  STG.E desc[UR36][R16.64], R3 ;  /* 0x0000000310007986 */ /* 0x0001e2000c101924 */
[----:B------:R-:W-:Y:S05]  /*25b0*/  BRA `(.L_x_7096) ;  /* 0x0000000800a47947 */ /* 0x000fea0003800000 */
.L_x_7101:
[----:B------:R-:W-:-:S06]  /*25c0*/  FMUL.FTZ R2, R2, 1 ;  /* 0x3f80000002027820 */ /* 0x000fcc0000410000 */
[----:B------:R-:W0:Y:S02]  /*25d0*/  F2F.F64.F32 R2, R2 ;  /* 0x0000000200027310 */ /* 0x000e240000201800 */
[----:B0-----:R0:W-:Y:S01]  /*25e0*/  STG.E.64 desc[UR36][R16.64], R2 ;  /* 0x0000000210007986 */ /* 0x0011e2000c101b24 */
[----:B------:R-:W-:Y:S05]  /*25f0*/  BRA `(.L_x_7096) ;  /* 0x0000000800947947 */ /* 0x000fea0003800000 */
.L_x_7091:
        /* <DEDUP_REMOVED lines=12> */
.L_x_7105:
[----:B------:R-:W-:Y:S01]  /*26c0*/  FMUL.FTZ R4, R2, 1 ;  /* 0x3f80000002047820 */ /* 0x000fe20000410000 */
[----:B------:R-:W-:-:S05]  /*26d0*/  CS2R R6, SRZ ;  /* 0x0000000000067805 */ /* 0x000fca000001ff00 */
[----:B------:R-:W0:Y:S02]  /*26e0*/  F2F.F64.F32 R4, R4 ;  /* 0x0000000400047310 */ /* 0x000e240000201800 */
[----:B0-----:R0:W-:Y:S01]  /*26f0*/  STG.E.128 desc[UR36][R16.64], R4 ;  /* 0x0000000410007986 */ /* 0x0011e2000c101d24 */
[----:B------:R-:W-:Y:S05]  /*2700*/  BRA `(.L_x_7096) ;  /* 0x0000000800507947 */ /* 0x000fea0003800000 */
.L_x_7104:
        /* <DEDUP_REMOVED lines=20> */
.L_x_7109:
[----:B------:R-:W-:Y:S05]  /*2850*/  BSYNC B0 ;  /* 0x0000000000007941 */ /* 0x000fea0003800000 */
.L_x_7108:
[----:B------:R-:W-:-:S05]  /*2860*/  LOP3.LUT R5, R0, R5, RZ, 0xfc, !PT ;  /* 0x0000000500057212 */ /* 0x000fca00078efcff */
[----:B------:R0:W-:Y:S01]  /*2870*/  STG.E.U8 desc[UR36][R16.64], R5 ;  /* 0x0000000510007986 */ /* 0x0001e2000c101124 */
[----:B------:R-:W-:Y:S05]  /*2880*/  BRA `(.L_x_7096) ;  /* 0x0000000400f07947 */ /* 0x000fea0003800000 */
.L_x_7107:
        /* <DEDUP_REMOVED lines=12> */
.L_x_7111:
[----:B------:R-:W-:Y:S01]  /*2950*/  IMAD.MOV.U32 R0, RZ, RZ, 0x7f ;  /* 0x0000007fff007424 */ /* 0x000fe200078e00ff */
[----:B------:R-:W-:-:S04]  /*2960*/  ISETP.GT.U32.AND P0, PT, R4, 0x7f800000, PT ;  /* 0x7f8000000400780c */ /* 0x000fc80003f04070 */
[----:B------:R-:W-:-:S09]  /*2970*/  SEL R0, R0, 0x7c, P0 ;  /* 0x0000007c00007807 */ /* 0x000fd20000000000 */
.L_x_7112:
[----:B------:R-:W-:Y:S05]  /*2980*/  BSYNC B0 ;  /* 0x0000000000007941 */ /* 0x000fea0003800000 */
.L_x_7110:
[----:B------:R-:W-:-:S04]  /*2990*/  LOP3.LUT R2, R2, 0x80000000, RZ, 0xc0, !PT ;  /* 0x8000000002027812 */ /* 0x000fc800078ec0ff */
[----:B------:R-:W-:-:S04]  /*29a0*/  SHF.R.U32.HI R3, RZ, 0x18, R2 ;  /* 0x00000018ff037819 */ /* 0x000fc80000011602 */
[----:B------:R-:W-:-:S05]  /*29b0*/  LOP3.LUT R3, R0, R3, RZ, 0xfc, !PT ;  /* 0x0000000300037212 */ /* 0x000fca00078efcff */
[----:B------:R0:W-:Y:S01]  /*29c0*/  STG.E.U8 desc[UR36][R16.64], R3 ;  /* 0x0000000310007986 */ /* 0x0001e2000c101124 */
[----:B------:R-:W-:Y:S05]  /*29d0*/  BRA `(.L_x_7096) ;  /* 0x00000004009c7947 */ /* 0x000fea0003800000 */
.L_x_7106:
[----:B------:R-:W-:-:S05]  /*29e0*/  F2FP.BF16.F32.PACK_AB R2, RZ, R2 ;  /* 0x00000002ff02723e */ /* 0x000fca00000010ff */
[----:B------:R0:W-:Y:S01]  /*29f0*/  STG.E.U16 desc[UR36][R16.64], R2 ;  /* 0x0000000210007986 */ /* 0x0001e2000c101524 */
[----:B------:R-:W-:Y:S05]  /*2a00*/  BRA `(.L_x_7096) ;  /* 0x0000000400907947 */ /* 0x000fea0003800000 */
.L_x_7103:
        /* <DEDUP_REMOVED lines=11> */
.L_x_7115:
        /* <DEDUP_REMOVED lines=16> */
.L_x_7118:
[----:B------:R-:W-:-:S04]  /*2bc0*/  LOP3.LUT R2, R2, 0x80000000, RZ, 0xc0, !PT ;  /* 0x8000000002027812 */ /* 0x000fc800078ec0ff */
[----:B------:R-:W-:-:S04]  /*2bd0*/  SHF.R.U32.HI R3, RZ, 0x18, R2 ;  /* 0x00000018ff037819 */ /* 0x000fc80000011602 */
[----:B------:R-:W-:-:S04]  /*2be0*/  LOP3.LUT R0, R0, R3, RZ, 0xfc, !PT ;  /* 0x0000000300007212 */ /* 0x000fc800078efcff */
[----:B------:R-:W-:-:S07]  /*2bf0*/  PRMT R8, R0, 0x7610, R8 ;  /* 0x0000761000087816 */ /* 0x000fce0000000008 */
.L_x_7117:
[----:B------:R-:W-:Y:S05]  /*2c00*/  BSYNC B0 ;  /* 0x0000000000007941 */ /* 0x000fea0003800000 */
.L_x_7116:
[----:B------:R0:W-:Y:S01]  /*2c10*/  STG.E.U8 desc[UR36][R16.64], R8 ;  /* 0x0000000810007986 */ /* 0x0001e2000c101124 */
[----:B------:R-:W-:Y:S05]  /*2c20*/  BRA `(.L_x_7096) ;  /* 0x0000000400087947 */ /* 0x000fea0003800000 */
.L_x_7114:
        /* <DEDUP_REMOVED lines=16> */
.L_x_7121:
[----:B------:R-:W-:-:S04]  /*2d30*/  LOP3.LUT R2, R2, 0x80000000, RZ, 0xc0, !PT ;  /* 0x8000000002027812 */ /* 0x000fc800078ec0ff */
[----:B------:R-:W-:-:S04]  /*2d40*/  SHF.R.U32.HI R3, RZ, 0x18, R2 ;  /* 0x00000018ff037819 */ /* 0x000fc80000011602 */
[----:B------:R-:W-:-:S04]  /*2d50*/  LOP3.LUT R0, R0, R3, RZ, 0xfc, !PT ;  /* 0x0000000300007212 */ /* 0x000fc800078efcff */
[----:B------:R-:W-:-:S07]  /*2d60*/  PRMT R8, R0, 0x7610, R8 ;  /* 0x0000761000087816 */ /* 0x000fce0000000008 */
.L_x_7120:
[----:B------:R-:W-:Y:S05]  /*2d70*/  BSYNC B0 ;  /* 0x0000000000007941 */ /* 0x000fea0003800000 */
.L_x_7119:
[----:B------:R3:W-:Y:S01]  /*2d80*/  STG.E.U8 desc[UR36][R16.64], R8 ;  /* 0x0000000810007986 */ /* 0x0007e2000c101124 */
[----:B------:R-:W-:Y:S05]  /*2d90*/  BRA `(.L_x_7096) ;  /* 0x0000000000ac7947 */ /* 0x000fea0003800000 */
.L_x_7113:
        /* <DEDUP_REMOVED lines=21> */
.L_x_7095:
        /* <DEDUP_REMOVED lines=16> */
.L_x_7124:
[----:B------:R-:W-:Y:S05]  /*2ff0*/  BRA `(.L_x_7096) ;  /* 0x0000000000147947 */ /* 0x000fea0003800000 */
.L_x_7123:
[----:B------:R-:W0:Y:S02]  /*3000*/  F2I.U64.TRUNC R2, R2 ;  /* 0x0000000200027311 */ /* 0x000e24000020d800 */
[----:B0-----:R2:W-:Y:S01]  /*3010*/  STG.E.64 desc[UR36][R16.64], R2 ;  /* 0x0000000210007986 */ /* 0x0015e2000c101b24 */
[----:B------:R-:W-:Y:S05]  /*3020*/  BRA `(.L_x_7096) ;  /* 0x0000000000087947 */ /* 0x000fea0003800000 */
.L_x_7122:
[----:B------:R-:W0:Y:S02]  /*3030*/  F2I.FTZ.U32.TRUNC.NTZ R3, R2 ;  /* 0x0000000200037305 */ /* 0x000e24000021f000 */
[----:B0-----:R0:W-:Y:S02]  /*3040*/  STG.E desc[UR36][R16.64], R3 ;  /* 0x0000000310007986 */ /* 0x0011e4000c101924 */
.L_x_7096:
[----:B------:R-:W-:-:S04]  /*3050*/  IMAD R18, R23, 0x200, R18 ;  /* 0x0000020017127824 */ /* 0x000fc800078e0212 */
[----:B------:R-:W-:-:S07]  /*3060*/  VIADD R19, R18, 0x80 ;  /* 0x0000008012137836 */ /* 0x000fce0000000000 */
.L_x_7061:
[----:B------:R-:W-:Y:S05]  /*3070*/  BSYNC B7 ;  /* 0x0000000000077941 */ /* 0x000fea0003800000 */
.L_x_7060:
        /* <DEDUP_REMOVED lines=307> */
.L_x_7127:
        /* <DEDUP_REMOVED lines=22> */
.L_x_7132:
[----:B------:R-:W2:Y:S02]  /*4510*/  LDG.E.U8 R0, desc[UR36][R2.64] ;  /* 0x0000002402007981 */ /* 0x000ea4000c1e1100 */
[----:B--2---:R-:W-:Y:S01]  /*4520*/  I2FP.F32.U32 R0, R0 ;  /* 0x0000000000007245 */ /* 0x004fe20000201000 */
[----:B------:R-:W-:Y:S06]  /*4530*/  BRA `(.L_x_7134) ;  /* 0x0000000c002c7947 */ /* 0x000fec0003800000 */
.L_x_7131:
        /* <DEDUP_REMOVED lines=9> */
.L_x_7136:
[----:B------:R-:W2:Y:S02]  /*45d0*/  LDG.E R0, desc[UR36][R2.64] ;  /* 0x0000002402007981 */ /* 0x000ea4000c1e1900 */
[----:B--2---:R-:W-:Y:S01]  /*45e0*/  I2FP.F32.S32 R0, R0 ;  /* 0x0000000000007245 */ /* 0x004fe20000201400 */
[----:B------:R-:W-:Y:S06]  /*45f0*/  BRA `(.L_x_7134) ;  /* 0x0000000800fc7947 */ /* 0x000fec0003800000 */
.L_x_7135:
[----:B------:R-:W2:Y:S02]  /*4600*/  LDG.E.U16 R0, desc[UR36][R2.64] ;  /* 0x0000002402007981 */ /* 0x000ea4000c1e1500 */
[----:B--2---:R-:W1:Y:S01]  /*4610*/  I2F.S16 R0, R0 ;  /* 0x0000000000007306 */ /* 0x004e620000101400 */
[----:B------:R-:W-:Y:S05]  /*4620*/  BRA `(.L_x_7134) ;  /* 0x0000000800f07947 */ /* 0x000fea0003800000 */
.L_x_7130:
        /* <DEDUP_REMOVED lines=8> */
.L_x_7138:
[----:B------:R-:W2:Y:S02]  /*46b0*/  LDG.E.U16 R0, desc[UR36][R2.64] ;  /* 0x0000002402007981 */ /* 0x000ea4000c1e1500 */
[----:B--2---:R-:W-:Y:S01]  /*46c0*/  HADD2.F32 R0, -RZ, R0.H0_H0 ;  /* 0x20000000ff007230 */ /* 0x004fe20000004100 */
[----:B------:R-:W-:Y:S06]  /*46d0*/  BRA `(.L_x_7134) ;  /* 0x0000000800c47947 */ /* 0x000fec0003800000 */
.L_x_7137:
        /* <DEDUP_REMOVED lines=8> */
.L_x_7140:
[----:B------:R-:W2:Y:S02]  /*4760*/  LDG.E.U16 R0, desc[UR36][R2.64] ;  /* 0x0000002402007981 */ /* 0x000ea4000c1e1500 */
[----:B--2---:R-:W-:Y:S01]  /*4770*/  HADD2.F32 R0, -RZ, R0.H0_H0 ;  /* 0x20000000ff007230 */ /* 0x004fe20000004100 */
[----:B------:R-:W-:Y:S06]  /*4780*/  BRA `(.L_x_7134) ;  /* 0x0000000800987947 */ /* 0x000fec0003800000 */
.L_x_7139:
[----:B------:R-:W2:Y:S01]  /*4790*/  LDG.E.64 R2, desc[UR36][R2.64] ;  /* 0x0000002402027981 */ /* 0x000ea2000c1e1b00 */
[----:B------:R-:W-:Y:S01]  /*47a0*/  UMOV UR4, 0xf0000000 ;  /* 0xf000000000047882 */ /* 0x000fe20000000000 */
[----:B------:R-:W-:Y:S01]  /*47b0*/  UMOV UR5, 0x380fffff ;  /* 0x380fffff00057882 */ /* 0x000fe20000000000 */
[----:B--2---:R-:W0:Y:S01]  /*47c0*/  F2F.F32.F64 R0, R2 ;  /* 0x0000000200007310 */ /* 0x004e220000301000 */
[----:B------:R-:W-:-:S14]  /*47d0*/  DSETP.GEU.AND P0, PT, |R2|, UR4, PT ;  /* 0x0000000402007e2a */ /* 0x000fdc000bf0e200 */
[----:B0-----:R-:W-:Y:S01]  /*47e0*/  @!P0 FMUL R0, R0, 1.175494350822287508e-38 ;  /* 0x0080000000008820 */ /* 0x001fe20000400000 */
[----:B------:R-:W-:Y:S06]  /*47f0*/  BRA `(.L_x_7134) ;  /* 0x00000008007c7947 */ /* 0x000fec0003800000 */
.L_x_7129:
        /* <DEDUP_REMOVED lines=12> */
.L_x_7143:
[----:B------:R-:W2:Y:S01]  /*48c0*/  LDG.E.64 R2, desc[UR36][R2.64] ;  /* 0x0000002402027981 */ /* 0x000ea2000c1e1b00 */
[----:B------:R-:W-:Y:S01]  /*48d0*/  UMOV UR4, 0xf0000000 ;  /* 0xf000000000047882 */ /* 0x000fe20000000000 */
[----:B------:R-:W-:Y:S01]  /*48e0*/  UMOV UR5, 0x380fffff ;  /* 0x380fffff00057882 */ /* 0x000fe20000000000 */
[----:B--2---:R-:W0:Y:S01]  /*48f0*/  F2F.F32.F64 R0, R2 ;  /* 0x0000000200007310 */ /* 0x004e220000301000 */
[----:B------:R-:W-:-:S14]  /*4900*/  DSETP.GEU.AND P0, PT, |R2|, UR4, PT ;  /* 0x0000000402007e2a */ /* 0x000fdc000bf0e200 */
[----:B0-----:R-:W-:Y:S01]  /*4910*/  @!P0 FMUL R0, R0, 1.175494350822287508e-38 ;  /* 0x0080000000008820 */ /* 0x001fe20000400000 */
[----:B------:R-:W-:Y:S06]  /*4920*/  BRA `(.L_x_7134) ;  /* 0x0000000800307947 */ /* 0x000fec0003800000 */
.L_x_7142:
        /* <DEDUP_REMOVED lines=26> */
.L_x_7145:
        /* <DEDUP_REMOVED lines=13> */
.L_x_7144:
[----:B------:R-:W2:Y:S02]  /*4ba0*/  LDG.E.U16 R0, desc[UR36][R2.64] ;  /* 0x0000002402007981 */ /* 0x000ea4000c1e1500 */
[----:B--2---:R-:W-:Y:S01]  /*4bb0*/  IMAD.U32 R0, R0, 0x10000, RZ ;  /* 0x0001000000007824 */ /* 0x004fe200078e00ff */
[----:B------:R-:W-:Y:S06]  /*4bc0*/  BRA `(.L_x_7134) ;  /* 0x0000000400887947 */ /* 0x000fec0003800000 */
.L_x_7141:
        /* <DEDUP_REMOVED lines=11> */
.L_x_7148:
        /* <DEDUP_REMOVED lines=20> */
.L_x_7150:
[----:B------:R-:W-:Y:S05]  /*4dc0*/  BSYNC B0 ;  /* 0x0000000000007941 */ /* 0x000fea0003800000 */
.L_x_7149:
[----:B------:R-:W-:Y:S01]  /*4dd0*/  LEA R3, R0, 0x3b800000, 0x17 ;  /* 0x3b80000000037811 */ /* 0x000fe200078eb8ff */
[----:B------:R-:W-:-:S05]  /*4de0*/  IMAD.SHL.U32 R0, R2, 0x100000, RZ ;  /* 0x0010000002007824 */ /* 0x000fca00078e00ff */
[----:B------:R-:W-:Y:S01]  /*4df0*/  LOP3.LUT R0, R3, R0, R4, 0xfe, !PT ;  /* 0x0000000003007212 */ /* 0x000fe200078efe04 */
[----:B------:R-:W-:Y:S06]  /*4e00*/  BRA `(.L_x_7134) ;  /* 0x0000000000f87947 */ /* 0x000fec0003800000 */
.L_x_7147:
        /* <DEDUP_REMOVED lines=20> */
.L_x_7152:
[----:B------:R-:W-:Y:S05]  /*4f50*/  BSYNC B0 ;  /* 0x0000000000007941 */ /* 0x000fea0003800000 */
.L_x_7151:
[----:B------:R-:W-:Y:S01]  /*4f60*/  LEA R3, R0, 0x37800000, 0x17 ;  /* 0x3780000000037811 */ /* 0x000fe200078eb8ff */
[----:B------:R-:W-:-:S05]  /*4f70*/  IMAD.SHL.U32 R0, R2, 0x200000, RZ ;  /* 0x0020000002007824 */ /* 0x000fca00078e00ff */
[----:B------:R-:W-:Y:S01]  /*4f80*/  LOP3.LUT R0, R3, R0, R4, 0xfe, !PT ;  /* 0x0000000003007212 */ /* 0x000fe200078efe04 */
[----:B------:R-:W-:Y:S06]  /*4f90*/  BRA `(.L_x_7134) ;  /* 0x0000000000947947 */ /* 0x000fec0003800000 */
.L_x_7146:
        /* <DEDUP_REMOVED lines=14> */
.L_x_7133:
        /* <DEDUP_REMOVED lines=16> */
.L_x_7155:
[----:B------:R-:W-:Y:S01]  /*5180*/  IMAD.MOV.U32 R0, RZ, RZ, RZ ;  /* 0x000000ffff007224 */ /* 0x000fe200078e00ff */
[----:B------:R-:W-:Y:S06]  /*5190*/  BRA `(.L_x_7134) ;  /* 0x0000000000147947 */ /* 0x000fec0003800000 */
.L_x_7154:
[----:B------:R-:W2:Y:S02]  /*51a0*/  LDG.E.64 R2, desc[UR36][R2.64] ;  /* 0x0000002402027981 */ /* 0x000ea4000c1e1b00 */
[----:B--2---:R0:W1:Y:S01]  /*51b0*/  I2F.U64 R0, R2 ;  /* 0x0000000200007312 */ /* 0x0040620000301000 */
[----:B------:R-:W-:Y:S05]  /*51c0*/  BRA `(.L_x_7134) ;  /* 0x0000000000087947 */ /* 0x000fea0003800000 */
.L_x_7153:
[----:B------:R-:W2:Y:S02]  /*51d0*/  LDG.E R0, desc[UR36][R2.64] ;  /* 0x0000002402007981 */ /* 0x000ea4000c1e1900 */
[----:B--2---:R-:W-:-:S07]  /*51e0*/  I2FP.F32.U32 R0, R0 ;  /* 0x0000000000007245 */ /* 0x004fce0000201000 */
.L_x_7134:
[----:B------:R-:W-:Y:S05]  /*51f0*/  BSYNC B6 ;  /* 0x0000000000067941 */ /* 0x000fea0003800000 */
.L_x_7128:
[----:B0-2-4-:R-:W0:Y:S01]  /*5200*/  LDC.U8 R3, c[0x0][0x428] ;  /* 0x00010a00ff037b82 */ /* 0x015e220000000000 */
[C---:B-1-3-5:R-:W-:Y:S02]  /*5210*/  FSETP.NEU.FTZ.AND P0, PT, R0.reuse, RZ, PT ;  /* 0x000000ff0000720b */ /* 0x06afe40003f1d000 */
        /* <DEDUP_REMOVED lines=16> */
.L_x_7159:
[----:B------:R-:W0:Y:S02]  /*5320*/  F2I.S64.TRUNC R2, R2 ;  /* 0x0000000200027311 */ /* 0x000e24000020d900 */
[----:B0-----:R-:W-:-:S05]  /*5330*/  IMAD.MOV.U32 R5, RZ, RZ, R2 ;  /* 0x000000ffff057224 */ /* 0x001fca00078e0002 */
[----:B------:R4:W-:Y:S01]  /*5340*/  STG.E.U8 desc[UR36][R16.64], R5 ;  /* 0x0000000510007986 */ /* 0x0009e2000c101124 */
[----:B------:R-:W-:Y:S05]  /*5350*/  BRA `(.L_x_7161) ;  /* 0x0000000c00407947 */ /* 0x000fea0003800000 */
.L_x_7158:
        /* <DEDUP_REMOVED lines=9> */
.L_x_7163:
[----:B------:R-:W0:Y:S02]  /*53f0*/  F2I.FTZ.TRUNC.NTZ R3, R2 ;  /* 0x0000000200037305 */ /* 0x000e24000021f100 */
[----:B0-----:R2:W-:Y:S01]  /*5400*/  STG.E desc[UR36][R16.64], R3 ;  /* 0x0000000310007986 */ /* 0x0015e2000c101924 */
[----:B------:R-:W-:Y:S05]  /*5410*/  BRA `(.L_x_7161) ;  /* 0x0000000c00107947 */ /* 0x000fea0003800000 */
.L_x_7162:
[----:B------:R-:W0:Y:S02]  /*5420*/  F2I.FTZ.TRUNC.NTZ R3, R2 ;  /* 0x0000000200037305 */ /* 0x000e24000021f100 */
[----:B0-----:R0:W-:Y:S01]  /*5430*/  STG.E.U16 desc[UR36][R16.64], R3 ;  /* 0x0000000310007986 */ /* 0x0011e2000c101524 */
[----:B------:R-:W-:Y:S05]  /*5440*/  BRA `(.L_x_7161) ;  /* 0x0000000c00047947 */ /* 0x000fea0003800000 */
.L_x_7157:
        /* <DEDUP_REMOVED lines=8> */
.L_x_7165:
[----:B------:R-:W-:-:S05]  /*54d0*/  F2FP.F16.F32.PACK_AB R2, RZ, R2 ;  /* 0x00000002ff02723e */ /* 0x000fca00000000ff */
[----:B------:R0:W-:Y:S01]  /*54e0*/  STG.E.U16 desc[UR36][R16.64], R2 ;  /* 0x0000000210007986 */ /* 0x0001e2000c101524 */
[----:B------:R-:W-:Y:S05]  /*54f0*/  BRA `(.L_x_7161) ;  /* 0x0000000800d87947 */ /* 0x000fea0003800000 */
.L_x_7164:
        /* <DEDUP_REMOVED lines=9> */
.L_x_7167:
[----:B------:R-:W-:-:S04]  /*5590*/  F2FP.F16.F32.PACK_AB R3, RZ, R2 ;  /* 0x00000002ff03723e */ /* 0x000fc800000000ff */
[----:B------:R-:W-:-:S05]  /*55a0*/  PRMT R3, R3, 0x5410, RZ ;  /* 0x0000541003037816 */ /* 0x000fca00000000ff */
[----:B------:R0:W-:Y:S01]  /*55b0*/  STG.E desc[UR36][R16.64], R3 ;  /* 0x0000000310007986 */ /* 0x0001e2000c101924 */
[----:B------:R-:W-:Y:S05]  /*55c0*/  BRA `(.L_x_7161) ;  /* 0x0000000800a47947 */ /* 0x000fea0003800000 */
.L_x_7166:
[----:B------:R-:W-:-:S06]  /*55d0*/  FMUL.FTZ R2, R2, 1 ;  /* 0x3f80000002027820 */ /* 0x000fcc0000410000 */
[----:B------:R-:W0:Y:S02]  /*55e0*/  F2F.F64.F32 R2, R2 ;  /* 0x0000000200027310 */ /* 0x000e240000201800 */
[----:B0-----:R0:W-:Y:S01]  /*55f0*/  STG.E.64 desc[UR36][R16.64], R2 ;  /* 0x0000000210007986 */ /* 0x0011e2000c101b24 */
[----:B------:R-:W-:Y:S05]  /*5600*/  BRA `(.L_x_7161) ;  /* 0x0000000800947947 */ /* 0x000fea0003800000 */
.L_x_7156:
        /* <DEDUP_REMOVED lines=12> */
.L_x_7170:
[----:B------:R-:W-:Y:S01]  /*56d0*/  FMUL.FTZ R4, R2, 1 ;  /* 0x3f80000002047820 */ /* 0x000fe20000410000 */
[----:B------:R-:W-:-:S05]  /*56e0*/  CS2R R6, SRZ ;  /* 0x0000000000067805 */ /* 0x000fca000001ff00 */
[----:B------:R-:W0:Y:S02]  /*56f0*/  F2F.F64.F32 R4, R4 ;  /* 0x0000000400047310 */ /* 0x000e240000201800 */
[----:B0-----:R0:W-:Y:S01]  /*5700*/  STG.E.128 desc[UR36][R16.64], R4 ;  /* 0x0000000410007986 */ /* 0x0011e2000c101d24 */
[----:B------:R-:W-:Y:S05]  /*5710*/  BRA `(.L_x_7161) ;  /* 0x0000000800507947 */ /* 0x000fea0003800000 */
.L_x_7169:
        /* <DEDUP_REMOVED lines=20> */
.L_x_7174:
[----:B------:R-:W-:Y:S05]  /*5860*/  BSYNC B0 ;  /* 0x0000000000007941 */ /* 0x000fea0003800000 */
.L_x_7173:
[----:B------:R-:W-:-:S05]  /*5870*/  LOP3.LUT R5, R0, R5, RZ, 0xfc, !PT ;  /* 0x0000000500057212 */ /* 0x000fca00078efcff */
[----:B------:R0:W-:Y:S01]  /*5880*/  STG.E.U8 desc[UR36][R16.64], R5 ;  /* 0x0000000510007986 */ /* 0x0001e2000c101124 */
[----:B------:R-:W-:Y:S05]  /*5890*/  BRA `(.L_x_7161) ;  /* 0x0000000400f07947 */ /* 0x000fea0003800000 */
.L_x_7172:
        /* <DEDUP_REMOVED lines=12> */
.L_x_7176:
[----:B------:R-:W-:Y:S01]  /*5960*/  IMAD.MOV.U32 R0, RZ, RZ, 0x7f ;  /* 0x0000007fff007424 */ /* 0x000fe200078e00ff */
[----:B------:R-:W-:-:S04]  /*5970*/  ISETP.GT.U32.AND P0, PT, R4, 0x7f800000, PT ;  /* 0x7f8000000400780c */ /* 0x000fc80003f04070 */
[----:B------:R-:W-:-:S09]  /*5980*/  SEL R0, R0, 0x7c, P0 ;  /* 0x0000007c00007807 */ /* 0x000fd20000000000 */
.L_x_7177:
[----:B------:R-:W-:Y:S05]  /*5990*/  BSYNC B0 ;  /* 0x0000000000007941 */ /* 0x000fea0003800000 */
.L_x_7175:
[----:B------:R-:W-:-:S04]  /*59a0*/  LOP3.LUT R2, R2, 0x80000000, RZ, 0xc0, !PT ;  /* 0x8000000002027812 */ /* 0x000fc800078ec0ff */
[----:B------:R-:W-:-:S04]  /*59b0*/  SHF.R.U32.HI R3, RZ, 0x18, R2 ;  /* 0x00000018ff037819 */ /* 0x000fc80000011602 */
[----:B------:R-:W-:-:S05]  /*59c0*/  LOP3.LUT R3, R0, R3, RZ, 0xfc, !PT ;  /* 0x0000000300037212 */ /* 0x000fca00078efcff */
[----:B------:R0:W-:Y:S01]  /*59d0*/  STG.E.U8 desc[UR36][R16.64], R3 ;  /* 0x0000000310007986 */ /* 0x0001e2000c101124 */
[----:B------:R-:W-:Y:S05]  /*59e0*/  BRA `(.L_x_7161) ;  /* 0x00000004009c7947 */ /* 0x000fea0003800000 */
.L_x_7171:
[----:B------:R-:W-:-:S05]  /*59f0*/  F2FP.BF16.F32.PACK_AB R2, RZ, R2 ;  /* 0x00000002ff02723e */ /* 0x000fca00000010ff */
[----:B------:R0:W-:Y:S01]  /*5a00*/  STG.E.U16 desc[UR36][R16.64], R2 ;  /* 0x0000000210007986 */ /* 0x0001e2000c101524 */
[----:B------:R-:W-:Y:S05]  /*5a10*/  BRA `(.L_x_7161) ;  /* 0x0000000400907947 */ /* 0x000fea0003800000 */
.L_x_7168:
        /* <DEDUP_REMOVED lines=11> */
.L_x_7180:
        /* <DEDUP_REMOVED lines=16> */
.L_x_7183:
[----:B------:R-:W-:-:S04]  /*5bd0*/  LOP3.LUT R2, R2, 0x80000000, RZ, 0xc0, !PT ;  /* 0x8000000002027812 */ /* 0x000fc800078ec0ff */
[----:B------:R-:W-:-:S04]  /*5be0*/  SHF.R.U32.HI R3, RZ, 0x18, R2 ;  /* 0x00000018ff037819 */ /* 0x000fc80000011602 */
[----:B------:R-:W-:-:S04]  /*5bf0*/  LOP3.LUT R0, R0, R3, RZ, 0xfc, !PT ;  /* 0x0000000300007212 */ /* 0x000fc800078efcff */
[----:B------:R-:W-:-:S07]  /*5c00*/  PRMT R8, R0, 0x7610, R8 ;  /* 0x0000761000087816 */ /* 0x000fce0000000008 */
.L_x_7182:
[----:B------:R-:W-:Y:S05]  /*5c10*/  BSYNC B0 ;  /* 0x0000000000007941 */ /* 0x000fea0003800000 */
.L_x_7181:
[----:B------:R0:W-:Y:S01]  /*5c20*/  STG.E.U8 desc[UR36][R16.64], R8 ;  /* 0x0000000810007986 */ /* 0x0001e2000c101124 */
[----:B------:R-:W-:Y:S05]  /*5c30*/  BRA `(.L_x_7161) ;  /* 0x0000000400087947 */ /* 0x000fea0003800000 */
.L_x_7179:
        /* <DEDUP_REMOVED lines=16> */
.L_x_7186:
[----:B------:R-:W-:-:S04]  /*5d40*/  LOP3.LUT R2, R2, 0x80000000, RZ, 0xc0, !PT ;  /* 0x8000000002027812 */ /* 0x000fc800078ec0ff */
[----:B------:R-:W-:-:S04]  /*5d50*/  SHF.R.U32.HI R3, RZ, 0x18, R2 ;  /* 0x00000018ff037819 */ /* 0x000fc80000011602 */
[----:B------:R-:W-:-:S04]  /*5d60*/  LOP3.LUT R0, R0, R3, RZ, 0xfc, !PT ;  /* 0x0000000300007212 */ /* 0x000fc800078efcff */
[----:B------:R-:W-:-:S07]  /*5d70*/  PRMT R8, R0, 0x7610, R8 ;  /* 0x0000761000087816 */ /* 0x000fce0000000008 */
.L_x_7185:
[----:B------:R-:W-:Y:S05]  /*5d80*/  BSYNC B0 ;  /* 0x0000000000007941 */ /* 0x000fea0003800000 */
.L_x_7184:
[----:B------:R0:W-:Y:S01]  /*5d90*/  STG.E.U8 desc[UR36][R16.64], R8 ;  /* 0x0000000810007986 */ /* 0x0001e2000c101124 */
[----:B------:R-:W-:Y:S05]  /*5da0*/  BRA `(.L_x_7161) ;  /* 0x0000000000ac7947 */ /* 0x000fea0003800000 */
.L_x_7178:
        /* <DEDUP_REMOVED lines=21> */
.L_x_7160:
        /* <DEDUP_REMOVED lines=16> */
.L_x_7189:
[----:B------:R-:W-:Y:S05]  /*6000*/  BRA `(.L_x_7161) ;  /* 0x0000000000147947 */ /* 0x000fea0003800000 */
.L_x_7188:
[----:B------:R-:W0:Y:S02]  /*6010*/  F2I.U64.TRUNC R2, R2 ;  /* 0x0000000200027311 */ /* 0x000e24000020d800 */
[----:B0-----:R0:W-:Y:S01]  /*6020*/  STG.E.64 desc[UR36][R16.64], R2 ;  /* 0x0000000210007986 */ /* 0x0011e2000c101b24 */
[----:B------:R-:W-:Y:S05]  /*6030*/  BRA `(.L_x_7161) ;  /* 0x0000000000087947 */ /* 0x000fea0003800000 */
.L_x_7187:
[----:B------:R-:W0:Y:S02]  /*6040*/  F2I.FTZ.U32.TRUNC.NTZ R3, R2 ;  /* 0x0000000200037305 */ /* 0x000e24000021f000 */
[----:B0-----:R0:W-:Y:S02]  /*6050*/  STG.E desc[UR36][R16.64], R3 ;  /* 0x0000000310007986 */ /* 0x0011e4000c101924 */
.L_x_7161:
[----:B------:R-:W-:-:S07]  /*6060*/  VIADD R19, R19, 0x80 ;  /* 0x0000008013137836 */ /* 0x000fce0000000000 */
.L_x_7126:
[----:B------:R-:W-:Y:S05]  /*6070*/  BSYNC B7 ;  /* 0x0000000000077941 */ /* 0x000fea0003800000 */
.L_x_7125:
        /* <DEDUP_REMOVED lines=307> */
.L_x_7192:
        /* <DEDUP_REMOVED lines=20> */
[----:B--2---:R-:W3:Y:S01]  /*74f0*/  I2F.S16 R0, R0 ;  /* 0x0000000000007306 */ /* 0x004ee20000101400 */
[----:B------:R-:W-:Y:S05]  /*7500*/  BRA `(.L_x_7199) ;  /* 0x0000000c00387947 */ /* 0x000fea0003800000 */
.L_x_7197:
[----:B------:R-:W2:Y:S02]  /*7510*/  LDG.E.U8 R0, desc[UR36][R2.64] ;  /* 0x0000002402007981 */ /* 0x000ea4000c1e1100 */
[----:B--2---:R-:W-:Y:S01]  /*7520*/  I2FP.F32.U32 R0, R0 ;  /* 0x0000000000007245 */ /* 0x004fe20000201000 */
[----:B------:R-:W-:Y:S06]  /*7530*/  BRA `(.L_x_7199) ;  /* 0x0000000c002c7947 */ /* 0x000fec0003800000 */
.L_x_7196:
        /* <DEDUP_REMOVED lines=9> */
.L_x_7201:
[----:B------:R-:W2:Y:S02]  /*75d0*/  LDG.E R0, desc[UR36][R2.64] ;  /* 0x0000002402007981 */ /* 0x000ea4000c1e1900 */
[----:B--2---:R-:W-:Y:S01]  /*75e0*/  I2FP.F32.S32 R0, R0 ;  /* 0x0000000000007245 */ /* 0x004fe20000201400 */
[----:B------:R-:W-:Y:S06]  /*75f0*/  BRA `(.L_x_7199) ;  /* 0x0000000800fc7947 */ /* 0x000fec0003800000 */
.L_x_7200:
[----:B------:R-:W2:Y:S02]  /*7600*/  LDG.E.U16 R0, desc[UR36][R2.64] ;  /* 0x0000002402007981 */ /* 0x000ea4000c1e1500 */
[----:B--2---:R-:W0:Y:S01]  /*7610*/  I2F.S16 R0, R0 ;  /* 0x0000000000007306 */ /* 0x004e220000101400 */
[----:B------:R-:W-:Y:S05]  /*7620*/  BRA `(.L_x_7199) ;  /* 0x0000000800f07947 */ /* 0x000fea0003800000 */
.L_x_7195:
        /* <DEDUP_REMOVED lines=8> */
.L_x_7203:
[----:B------:R-:W2:Y:S02]  /*76b0*/  LDG.E.U16 R0, desc[UR36][R2.64] ;  /* 0x0000002402007981 */ /* 0x000ea4000c1e1500 */
[----:B--2---:R-:W-:Y:S01]  /*76c0*/  HADD2.F32 R0, -RZ, R0.H0_H0 ;  /* 0x20000000ff007230 */ /* 0x004fe20000004100 */
[----:B------:R-:W-:Y:S06]  /*76d0*/  BRA `(.L_x_7199) ;  /* 0x0000000800c47947 */ /* 0x000fec0003800000 */
.L_x_7202:
        /* <DEDUP_REMOVED lines=8> */
.L_x_7205:
[----:B------:R-:W2:Y:S02]  /*7760*/  LDG.E.U16 R0, desc[UR36][R2.64] ;  /* 0x0000002402007981 */ /* 0x000ea4000c1e1500 */
[----:B--2---:R-:W-:Y:S01]  /*7770*/  HADD2.F32 R0, -RZ, R0.H0_H0 ;  /* 0x20000000ff007230 */ /* 0x004fe20000004100 */
[----:B------:R-:W-:Y:S06]  /*7780*/  BRA `(.L_x_7199) ;  /* 0x0000000800987947 */ /* 0x000fec0003800000 */
.L_x_7204:
[----:B------:R-:W2:Y:S01]  /*7790*/  LDG.E.64 R2, desc[UR36][R2.64] ;  /* 0x0000002402027981 */ /* 0x000ea2000c1e1b00 */
[----:B------:R-:W-:Y:S01]  /*77a0*/  UMOV UR4, 0xf0000000 ;  /* 0xf000000000047882 */ /* 0x000fe20000000000 */
[----:B------:R-:W-:Y:S01]  /*77b0*/  UMOV UR5, 0x380fffff ;  /* 0x380fffff00057882 */ /* 0x000fe20000000000 */
[----:B--2---:R-:W0:Y:S01]  /*77c0*/  F2F.F32.F64 R0, R2 ;  /* 0x0000000200007310 */ /* 0x004e220000301000 */
[----:B------:R-:W-:-:S14]  /*77d0*/  DSETP.GEU.AND P0, PT, |R2|, UR4, PT ;  /* 0x0000000402007e2a */ /* 0x000fdc000bf0e200 */
[----:B0-----:R-:W-:Y:S01]  /*77e0*/  @!P0 FMUL R0, R0, 1.175494350822287508e-38 ;  /* 0x0080000000008820 */ /* 0x001fe20000400000 */
[----:B------:R-:W-:Y:S06]  /*77f0*/  BRA `(.L_x_7199) ;  /* 0x00000008007c7947 */ /* 0x000fec0003800000 */
.L_x_7194:
        /* <DEDUP_REMOVED lines=12> */
.L_x_7208:
[----:B------:R-:W2:Y:S01]  /*78c0*/  LDG.E.64 R2, desc[UR36][R2.64] ;  /* 0x0000002402027981 */ /* 0x000ea2000c1e1b00 */
[----:B------:R-:W-:Y:S01]  /*78d0*/  UMOV UR4, 0xf0000000 ;  /* 0xf000000000047882 */ /* 0x000fe20000000000 */
[----:B------:R-:W-:Y:S01]  /*78e0*/  UMOV UR5, 0x380fffff ;  /* 0x380fffff00057882 */ /* 0x000fe20000000000 */
[----:B--2---:R-:W0:Y:S01]  /*78f0*/  F2F.F32.F64 R0, R2 ;  /* 0x0000000200007310 */ /* 0x004e220000301000 */
[----:B------:R-:W-:-:S14]  /*7900*/  DSETP.GEU.AND P0, PT, |R2|, UR4, PT ;  /* 0x0000000402007e2a */ /* 0x000fdc000bf0e200 */
[----:B0-----:R-:W-:Y:S01]  /*7910*/  @!P0 FMUL R0, R0, 1.175494350822287508e-38 ;  /* 0x0080000000008820 */ /* 0x001fe20000400000 */
[----:B------:R-:W-:Y:S06]  /*7920*/  BRA `(.L_x_7199) ;  /* 0x0000000800307947 */ /* 0x000fec0003800000 */
.L_x_7207:
        /* <DEDUP_REMOVED lines=26> */
.L_x_7210:
        /* <DEDUP_REMOVED lines=13> */
.L_x_7209:
[----:B------:R-:W2:Y:S02]  /*7ba0*/  LDG.E.U16 R0, desc[UR36][R2.64] ;  /* 0x0000002402007981 */ /* 0x000ea4000c1e1500 */
[----:B--2---:R-:W-:Y:S01]  /*7bb0*/  IMAD.U32 R0, R0, 0x10000, RZ ;  /* 0x0001000000007824 */ /* 0x004fe200078e00ff */
[----:B------:R-:W-:Y:S06]  /*7bc0*/  BRA `(.L_x_7199) ;  /* 0x0000000400887947 */ /* 0x000fec0003800000 */
.L_x_7206:
        /* <DEDUP_REMOVED lines=11> */
.L_x_7213:
        /* <DEDUP_REMOVED lines=20> */
.L_x_7215:
[----:B------:R-:W-:Y:S05]  /*7dc0*/  BSYNC B0 ;  /* 0x0000000000007941 */ /* 0x000fea0003800000 */
.L_x_7214:
[----:B------:R-:W-:Y:S01]  /*7dd0*/  LEA R3, R0, 0x3b800000, 0x17 ;  /* 0x3b80000000037811 */ /* 0x000fe200078eb8ff */
[----:B------:R-:W-:-:S05]  /*7de0*/  IMAD.SHL.U32 R0, R2, 0x100000, RZ ;  /* 0x0010000002007824 */ /* 0x000fca00078e00ff */
[----:B------:R-:W-:Y:S01]  /*7df0*/  LOP3.LUT R0, R3, R0, R4, 0xfe, !PT ;  /* 0x0000000003007212 */ /* 0x000fe200078efe04 */
[----:B------:R-:W-:Y:S06]  /*7e00*/  BRA `(.L_x_7199) ;  /* 0x0000000000f87947 */ /* 0x000fec0003800000 */
.L_x_7212:
        /* <DEDUP_REMOVED lines=20> */
.L_x_7217:
[----:B------:R-:W-:Y:S05]  /*7f50*/  BSYNC B0 ;  /* 0x0000000000007941 */ /* 0x000fea0003800000 */
.L_x_7216:
[----:B------:R-:W-:Y:S01]  /*7f60*/  LEA R3, R0, 0x37800000, 0x17 ;  /* 0x3780000000037811 */ /* 0x000fe200078eb8ff */
[----:B------:R-:W-:-:S05]  /*7f70*/  IMAD.SHL.U32 R0, R2, 0x200000, RZ ;  /* 0x0020000002007824 */ /* 0x000fca00078e00ff */
[----:B------:R-:W-:Y:S01]  /*7f80*/  LOP3.LUT R0, R3, R0, R4, 0xfe, !PT ;  /* 0x0000000003007212 */ /* 0x000fe200078efe04 */
[----:B------:R-:W-:Y:S06]  /*7f90*/  BRA `(.L_x_7199) ;  /* 0x0000000000947947 */ /* 0x000fec0003800000 */
.L_x_7211:
        /* <DEDUP_REMOVED lines=14> */
.L_x_7198:
        /* <DEDUP_REMOVED lines=16> */
.L_x_7220:
[----:B------:R-:W-:Y:S01]  /*8180*/  IMAD.MOV.U32 R0, RZ, RZ, RZ ;  /* 0x000000ffff007224 */ /* 0x000fe200078e00ff */
[----:B------:R-:W-:Y:S06]  /*8190*/  BRA `(.L_x_7199) ;  /* 0x0000000000147947 */ /* 0x000fec0003800000 */
.L_x_7219:
[----:B------:R-:W2:Y:S02]  /*81a0*/  LDG.E.64 R2, desc[UR36][R2.64] ;  /* 0x0000002402027981 */ /* 0x000ea4000c1e1b00 */
[----:B--2---:R0:W1:Y:S01]  /*81b0*/  I2F.U64 R0, R2 ;  /* 0x0000000200007312 */ /* 0x0040620000301000 */
[----:B------:R-:W-:Y:S05]  /*81c0*/  BRA `(.L_x_7199) ;  /* 0x0000000000087947 */ /* 0x000fea0003800000 */
.L_x_7218:
[----:B------:R-:W2:Y:S02]  /*81d0*/  LDG.E R0, desc[UR36][R2.64] ;  /* 0x0000002402007981 */ /* 0x000ea4000c1e1900 */
[----:B--2---:R-:W-:-:S07]  /*81e0*/  I2FP.F32.U32 R0, R0 ;  /* 0x0000000000007245 */ /* 0x004fce0000201000 */
.L_x_7199:
[----:B------:R-:W-:Y:S05]  /*81f0*/  BSYNC B6 ;  /* 0x0000000000067941 */ /* 0x000fea0003800000 */
.L_x_7193:
[----:B01--4-:R-:W0:Y:S01]  /*8200*/  LDC.U8 R3, c[0x0][0x428] ;  /* 0x00010a00ff037b82 */ /* 0x013e220000000000 */
[C---:B--23-5:R-:W-:Y:S02]  /*8210*/  FSETP.NEU.FTZ.AND P0, PT, R0.reuse, RZ, PT ;  /* 0x000000ff0000720b */ /* 0x06cfe40003f1d000 */
        /* <DEDUP_REMOVED lines=16> */
.L_x_7224:
[----:B------:R-:W0:Y:S02]  /*8320*/  F2I.S64.TRUNC R2, R2 ;  /* 0x0000000200027311 */ /* 0x000e24000020d900 */
[----:B0-----:R-:W-:-:S05]  /*8330*/  IMAD.MOV.U32 R5, RZ, RZ, R2 ;  /* 0x000000ffff057224 */ /* 0x001fca00078e0002 */
[----:B------:R0:W-:Y:S01]  /*8340*/  STG.E.U8 desc[UR36][R16.64], R5 ;  /* 0x0000000510007986 */ /* 0x0001e2000c101124 */
[----:B------:R-:W-:Y:S05]  /*8350*/  BRA `(.L_x_7226) ;  /* 0x0000000c00407947 */ /* 0x000fea0003800000 */
.L_x_7223:
        /* <DEDUP_REMOVED lines=9> */
.L_x_7228:
[----:B------:R-:W0:Y:S02]  /*83f0*/  F2I.FTZ.TRUNC.NTZ R3, R2 ;  /* 0x0000000200037305 */ /* 0x000e24000021f100 */
[----:B0-----:R0:W-:Y:S01]  /*8400*/  STG.E desc[UR36][R16.64], R3 ;  /* 0x0000000310007986 */ /* 0x0011e2000c101924 */
[----:B------:R-:W-:Y:S05]  /*8410*/  BRA `(.L_x_7226) ;  /* 0x0000000c00107947 */ /* 0x000fea0003800000 */
.L_x_7227:
[----:B------:R-:W0:Y:S02]  /*8420*/  F2I.FTZ.TRUNC.NTZ R3, R2 ;  /* 0x0000000200037305 */ /* 0x000e24000021f100 */
[----:B0-----:R0:W-:Y:S01]  /*8430*/  STG.E.U16 desc[UR36][R16.64], R3 ;  /* 0x0000000310007986 */ /* 0x0011e2000c101524 */
[----:B------:R-:W-:Y:S05]  /*8440*/  BRA `(.L_x_7226) ;  /* 0x0000000c00047947 */ /* 0x000fea0003800000 */
.L_x_7222:
        /* <DEDUP_REMOVED lines=8> */
.L_x_7230:
[----:B------:R-:W-:-:S05]  /*84d0*/  F2FP.F16.F32.PACK_AB R2, RZ, R2 ;  /* 0x00000002ff02723e */ /* 0x000fca00000000ff */
[----:B------:R0:W-:Y:S01]  /*84e0*/  STG.E.U16 desc[UR36][R16.64], R2 ;  /* 0x0000000210007986 */ /* 0x0001e2000c101524 */
[----:B------:R-:W-:Y:S05]  /*84f0*/  BRA `(.L_x_7226) ;  /* 0x0000000800d87947 */ /* 0x000fea0003800000 */
.L_x_7229:
        /* <DEDUP_REMOVED lines=9> */
.L_x_7232:
[----:B------:R-:W-:-:S04]  /*8590*/  F2FP.F16.F32.PACK_AB R3, RZ, R2 ;  /* 0x00000002ff03723e */ /* 0x000fc800000000ff */
[----:B------:R-:W-:-:S05]  /*85a0*/  PRMT R3, R3, 0x5410, RZ ;  /* 0x0000541003037816 */ /* 0x000fca00000000ff */
[----:B------:R0:W-:Y:S01]  /*85b0*/  STG.E desc[UR36][R16.64], R3 ;  /* 0x0000000310007986 */ /* 0x0001e2000c101924 */
[----:B------:R-:W-:Y:S05]  /*85c0*/  BRA `(.L_x_7226) ;  /* 0x0000000800a47947 */ /* 0x000fea0003800000 */
.L_x_7231:
[----:B------:R-:W-:-:S06]  /*85d0*/  FMUL.FTZ R2, R2, 1 ;  /* 0x3f80000002027820 */ /* 0x000fcc0000410000 */
[----:B------:R-:W0:Y:S02]  /*85e0*/  F2F.F64.F32 R2, R2 ;  /* 0x0000000200027310 */ /* 0x000e240000201800 */
[----:B0-----:R0:W-:Y:S01]  /*85f0*/  STG.E.64 desc[UR36][R16.64], R2 ;  /* 0x0000000210007986 */ /* 0x0011e2000c101b24 */
[----:B------:R-:W-:Y:S05]  /*8600*/  BRA `(.L_x_7226) ;  /* 0x0000000800947947 */ /* 0x000fea0003800000 */
.L_x_7221:
        /* <DEDUP_REMOVED lines=12> */
.L_x_7235:
[----:B------:R-:W-:Y:S01]  /*86d0*/  FMUL.FTZ R4, R2, 1 ;  /* 0x3f80000002047820 */ /* 0x000fe20000410000 */
[----:B------:R-:W-:-:S05]  /*86e0*/  CS2R R6, SRZ ;  /* 0x0000000000067805 */ /* 0x000fca000001ff00 */
[----:B------:R-:W0:Y:S02]  /*86f0*/  F2F.F64.F32 R4, R4 ;  /* 0x0000000400047310 */ /* 0x000e240000201800 */
[----:B0-----:R0:W-:Y:S01]  /*8700*/  STG.E.128 desc[UR36][R16.64], R4 ;  /* 0x0000000410007986 */ /* 0x0011e2000c101d24 */
[----:B------:R-:W-:Y:S05]  /*8710*/  BRA `(.L_x_7226) ;  /* 0x0000000800507947 */ /* 0x000fea0003800000 */
.L_x_7234:
        /* <DEDUP_REMOVED lines=20> */
.L_x_7239:
[----:B------:R-:W-:Y:S05]  /*8860*/  BSYNC B0 ;  /* 0x0000000000007941 */ /* 0x000fea0003800000 */
.L_x_7238:
[----:B------:R-:W-:-:S05]  /*8870*/  LOP3.LUT R5, R0, R5, RZ, 0xfc, !PT ;  /* 0x0000000500057212 */ /* 0x000fca00078efcff */
[----:B------:R0:W-:Y:S01]  /*8880*/  STG.E.U8 desc[UR36][R16.64], R5 ;  /* 0x0000000510007986 */ /* 0x0001e2000c101124 */
[----:B------:R-:W-:Y:S05]  /*8890*/  BRA `(.L_x_7226) ;  /* 0x0000000400f07947 */ /* 0x000fea0003800000 */
.L_x_7237:
        /* <DEDUP_REMOVED lines=12> */
.L_x_7241:
[----:B------:R-:W-:Y:S01]  /*8960*/  IMAD.MOV.U32 R0, RZ, RZ, 0x7f ;  /* 0x0000007fff007424 */ /* 0x000fe200078e00ff */
[----:B------:R-:W-:-:S04]  /*8970*/  ISETP.GT.U32.AND P0, PT, R4, 0x7f800000, PT ;  /* 0x7f8000000400780c */ /* 0x000fc80003f04070 */
[----:B------:R-:W-:-:S09]  /*8980*/  SEL R0, R0, 0x7c, P0 ;  /* 0x0000007c00007807 */ /* 0x000fd20000000000 */
.L_x_7242:
[----:B------:R-:W-:Y:S05]  /*8990*/  BSYNC B0 ;  /* 0x0000000000007941 */ /* 0x000fea0003800000 */
.L_x_7240:
[----:B------:R-:W-:-:S04]  /*89a0*/  LOP3.LUT R2, R2, 0x80000000, RZ, 0xc0, !PT ;  /* 0x8000000002027812 */ /* 0x000fc800078ec0ff */
[----:B------:R-:W-:-:S04]  /*89b0*/  SHF.R.U32.HI R3, RZ, 0x18, R2 ;  /* 0x00000018ff037819 */ /* 0x000fc80000011602 */
[----:B------:R-:W-:-:S05]  /*89c0*/  LOP3.LUT R3, R0, R3, RZ, 0xfc, !PT ;  /* 0x0000000300037212 */ /* 0x000fca00078efcff */
[----:B------:R0:W-:Y:S01]  /*89d0*/  STG.E.U8 desc[UR36][R16.64], R3 ;  /* 0x0000000310007986 */ /* 0x0001e2000c101124 */
[----:B------:R-:W-:Y:S05]  /*89e0*/  BRA `(.L_x_7226) ;  /* 0x00000004009c7947 */ /* 0x000fea0003800000 */
.L_x_7236:
[----:B------:R-:W-:-:S05]  /*89f0*/  F2FP.BF16.F32.PACK_AB R2, RZ, R2 ;  /* 0x00000002ff02723e */ /* 0x000fca00000010ff */
[----:B------:R0:W-:Y:S01]  /*8a00*/  STG.E.U16 desc[UR36][R16.64], R2 ;  /* 0x0000000210007986 */ /* 0x0001e2000c101524 */
[----:B------:R-:W-:Y:S05]  /*8a10*/  BRA `(.L_x_7226) ;  /* 0x0000000400907947 */ /* 0x000fea0003800000 */
.L_x_7233:
        /* <DEDUP_REMOVED lines=11> */
.L_x_7245:
        /* <DEDUP_REMOVED lines=16> */
.L_x_7248:
[----:B------:R-:W-:-:S04]  /*8bd0*/  LOP3.LUT R2, R2, 0x80000000, RZ, 0xc0, !PT ;  /* 0x8000000002027812 */ /* 0x000fc800078ec0ff */
[----:B------:R-:W-:-:S04]  /*8be0*/  SHF.R.U32.HI R3, RZ, 0x18, R2 ;  /* 0x00000018ff037819 */ /* 0x000fc80000011602 */
[----:B------:R-:W-:-:S04]  /*8bf0*/  LOP3.LUT R0, R0, R3, RZ, 0xfc, !PT ;  /* 0x0000000300007212 */ /* 0x000fc800078efcff */
[----:B------:R-:W-:-:S07]  /*8c00*/  PRMT R8, R0, 0x7610, R8 ;  /* 0x0000761000087816 */ /* 0x000fce0000000008 */
.L_x_7247:
[----:B------:R-:W-:Y:S05]  /*8c10*/  BSYNC B0 ;  /* 0x0000000000007941 */ /* 0x000fea0003800000 */
.L_x_7246:
[----:B------:R3:W-:Y:S01]  /*8c20*/  STG.E.U8 desc[UR36][R16.64], R8 ;  /* 0x0000000810007986 */ /* 0x0007e2000c101124 */
[----:B------:R-:W-:Y:S05]  /*8c30*/  BRA `(.L_x_7226) ;  /* 0x0000000400087947 */ /* 0x000fea0003800000 */
.L_x_7244:
        /* <DEDUP_REMOVED lines=16> */
.L_x_7251:
[----:B------:R-:W-:-:S04]  /*8d40*/  LOP3.LUT R2, R2, 0x80000000, RZ, 0xc0, !PT ;  /* 0x8000000002027812 */ /* 0x000fc800078ec0ff */
[----:B------:R-:W-:-:S04]  /*8d50*/  SHF.R.U32.HI R3, RZ, 0x18, R2 ;  /* 0x00000018ff037819 */ /* 0x000fc80000011602 */
[----:B------:R-:W-:-:S04]  /*8d60*/  LOP3.LUT R0, R0, R3, RZ, 0xfc, !PT ;  /* 0x0000000300007212 */ /* 0x000fc800078efcff */
[----:B------:R-:W-:-:S07]  /*8d70*/  PRMT R8, R0, 0x7610, R8 ;  /* 0x0000761000087816 */ /* 0x000fce0000000008 */
.L_x_7250:
[----:B------:R-:W-:Y:S05]  /*8d80*/  BSYNC B0 ;  /* 0x0000000000007941 */ /* 0x000fea0003800000 */
.L_x_7249:
[----:B------:R0:W-:Y:S01]  /*8d90*/  STG.E.U8 desc[UR36][R16.64], R8 ;  /* 0x0000000810007986 */ /* 0x0001e2000c101124 */
[----:B------:R-:W-:Y:S05]  /*8da0*/  BRA `(.L_x_7226) ;  /* 0x0000000000ac7947 */ /* 0x000fea0003800000 */
.L_x_7243:
        /* <DEDUP_REMOVED lines=21> */
.L_x_7225:
        /* <DEDUP_REMOVED lines=16> */
.L_x_7254:
[----:B------:R-:W-:Y:S05]  /*9000*/  BRA `(.L_x_7226) ;  /* 0x0000000000147947 */ /* 0x000fea0003800000 */
.L_x_7253:
[----:B------:R-:W0:Y:S02]  /*9010*/  F2I.U64.TRUNC R2, R2 ;  /* 0x0000000200027311 */ /* 0x000e24000020d800 */
[----:B0-----:R2:W-:Y:S01]  /*9020*/  STG.E.64 desc[UR36][R16.64], R2 ;  /* 0x0000000210007986 */ /* 0x0015e2000c101b24 */
[----:B------:R-:W-:Y:S05]  /*9030*/  BRA `(.L_x_7226) ;  /* 0x0000000000087947 */ /* 0x000fea0003800000 */
.L_x_7252:
[----:B------:R-:W0:Y:S02]  /*9040*/  F2I.FTZ.U32.TRUNC.NTZ R3, R2 ;  /* 0x0000000200037305 */ /* 0x000e24000021f000 */
[----:B0-----:R0:W-:Y:S02]  /*9050*/  STG.E desc[UR36][R16.64], R3 ;  /* 0x0000000310007986 */ /* 0x0011e4000c101924 */
.L_x_7226:
[----:B------:R-:W-:-:S07]  /*9060*/  VIADD R19, R19, 0x80 ;  /* 0x0000008013137836 */ /* 0x000fce0000000000 */
.L_x_7191:
[----:B------:R-:W-:Y:S05]  /*9070*/  BSYNC B7 ;  /* 0x0000000000077941 */ /* 0x000fea0003800000 */
.L_x_7190:
        /* <DEDUP_REMOVED lines=306> */
.L_x_7255:
        /* <DEDUP_REMOVED lines=20> */
[----:B--2---:R-:W2:Y:S01]  /*a4e0*/  I2F.S16 R0, R0 ;  /* 0x0000000000007306 */ /* 0x004ea20000101400 */
[----:B------:R-:W-:Y:S05]  /*a4f0*/  BRA `(.L_x_7262) ;  /* 0x0000000c00387947 */ /* 0x000fea0003800000 */
.L_x_7260:
[----:B------:R-:W2:Y:S02]  /*a500*/  LDG.E.U8 R0, desc[UR36][R2.64] ;  /* 0x0000002402007981 */ /* 0x000ea4000c1e1100 */
[----:B--2---:R-:W-:Y:S01]  /*a510*/  I2FP.F32.U32 R0, R0 ;  /* 0x0000000000007245 */ /* 0x004fe20000201000 */
[----:B------:R-:W-:Y:S06]  /*a520*/  BRA `(.L_x_7262) ;  /* 0x0000000c002c7947 */ /* 0x000fec0003800000 */
.L_x_7259:
        /* <DEDUP_REMOVED lines=9> */
.L_x_7264:
[----:B------:R-:W2:Y:S02]  /*a5c0*/  LDG.E R0, desc[UR36][R2.64] ;  /* 0x0000002402007981 */ /* 0x000ea4000c1e1900 */
[----:B--2---:R-:W-:Y:S01]  /*a5d0*/  I2FP.F32.S32 R0, R0 ;  /* 0x0000000000007245 */ /* 0x004fe20000201400 */
[----:B------:R-:W-:Y:S06]  /*a5e0*/  BRA `(.L_x_7262) ;  /* 0x0000000800fc7947 */ /* 0x000fec0003800000 */
.L_x_7263:
[----:B------:R-:W2:Y:S02]  /*a5f0*/  LDG.E.U16 R0, desc[UR36][R2.64] ;  /* 0x0000002402007981 */ /* 0x000ea4000c1e1500 */
[----:B--2---:R-:W0:Y:S01]  /*a600*/  I2F.S16 R0, R0 ;  /* 0x0000000000007306 */ /* 0x004e220000101400 */
[----:B------:R-:W-:Y:S05]  /*a610*/  BRA `(.L_x_7262) ;  /* 0x0000000800f07947 */ /* 0x000fea0003800000 */
.L_x_7258:
        /* <DEDUP_REMOVED lines=8> */
.L_x_7266:
[----:B------:R-:W2:Y:S02]  /*a6a0*/  LDG.E.U16 R0, desc[UR36][R2.64] ;  /* 0x0000002402007981 */ /* 0x000ea4000c1e1500 */
[----:B--2---:R-:W-:Y:S01]  /*a6b0*/  HADD2.F32 R0, -RZ, R0.H0_H0 ;  /* 0x20000000ff007230 */ /* 0x004fe20000004100 */
[----:B------:R-:W-:Y:S06]  /*a6c0*/  BRA `(.L_x_7262) ;  /* 0x0000000800c47947 */ /* 0x000fec0003800000 */
.L_x_7265:
        /* <DEDUP_REMOVED lines=8> */
.L_x_7268:
[----:B------:R-:W2:Y:S02]  /*a750*/  LDG.E.U16 R0, desc[UR36][R2.64] ;  /* 0x0000002402007981 */ /* 0x000ea4000c1e1500 */
[----:B--2---:R-:W-:Y:S01]  /*a760*/  HADD2.F32 R0, -RZ, R0.H0_H0 ;  /* 0x20000000ff007230 */ /* 0x004fe20000004100 */
[----:B------:R-:W-:Y:S06]  /*a770*/  BRA `(.L_x_7262) ;  /* 0x0000000800987947 */ /* 0x000fec0003800000 */
.L_x_7267:
[----:B------:R-:W2:Y:S01]  /*a780*/  LDG.E.64 R2, desc[UR36][R2.64] ;  /* 0x0000002402027981 */ /* 0x000ea2000c1e1b00 */
[----:B------:R-:W-:Y:S01]  /*a790*/  UMOV UR4, 0xf0000000 ;  /* 0xf000000000047882 */ /* 0x000fe20000000000 */
[----:B------:R-:W-:Y:S01]  /*a7a0*/  UMOV UR5, 0x380fffff ;  /* 0x380fffff00057882 */ /* 0x000fe20000000000 */
[----:B--2---:R-:W0:Y:S01]  /*a7b0*/  F2F.F32.F64 R0, R2 ;  /* 0x0000000200007310 */ /* 0x004e220000301000 */
[----:B------:R-:W-:-:S14]  /*a7c0*/  DSETP.GEU.AND P0, PT, |R2|, UR4, PT ;  /* 0x0000000402007e2a */ /* 0x000fdc000bf0e200 */
[----:B0-----:R-:W-:Y:S01]  /*a7d0*/  @!P0 FMUL R0, R0, 1.175494350822287508e-38 ;  /* 0x0080000000008820 */ /* 0x001fe20000400000 */
[----:B------:R-:W-:Y:S06]  /*a7e0*/  BRA `(.L_x_7262) ;  /* 0x00000008007c7947 */ /* 0x000fec0003800000 */
.L_x_7257:
        /* <DEDUP_REMOVED lines=12> */
.L_x_7271:
[----:B------:R-:W2:Y:S01]  /*a8b0*/  LDG.E.64 R2, desc[UR36][R2.64] ;  /* 0x0000002402027981 */ /* 0x000ea2000c1e1b00 */
[----:B------:R-:W-:Y:S01]  /*a8c0*/  UMOV UR4, 0xf0000000 ;  /* 0xf000000000047882 */ /* 0x000fe20000000000 */
[----:B------:R-:W-:Y:S01]  /*a8d0*/  UMOV UR5, 0x380fffff ;  /* 0x380fffff00057882 */ /* 0x000fe20000000000 */
[----:B--2---:R-:W0:Y:S01]  /*a8e0*/  F2F.F32.F64 R0, R2 ;  /* 0x0000000200007310 */ /* 0x004e220000301000 */
[----:B------:R-:W-:-:S14]  /*a8f0*/  DSETP.GEU.AND P0, PT, |R2|, UR4, PT ;  /* 0x0000000402007e2a */ /* 0x000fdc000bf0e200 */
[----:B0-----:R-:W-:Y:S01]  /*a900*/  @!P0 FMUL R0, R0, 1.175494350822287508e-38 ;  /* 0x0080000000008820 */ /* 0x001fe20000400000 */
[----:B------:R-:W-:Y:S06]  /*a910*/  BRA `(.L_x_7262) ;  /* 0x0000000800307947 */ /* 0x000fec0003800000 */
.L_x_7270:
        /* <DEDUP_REMOVED lines=26> */
.L_x_7273:
        /* <DEDUP_REMOVED lines=13> */
.L_x_7272:
[----:B------:R-:W2:Y:S02]  /*ab90*/  LDG.E.U16 R0, desc[UR36][R2.64] ;  /* 0x0000002402007981 */ /* 0x000ea4000c1e1500 */
[----:B--2---:R-:W-:Y:S01]  /*aba0*/  IMAD.U32 R0, R0, 0x10000, RZ ;  /* 0x0001000000007824 */ /* 0x004fe200078e00ff */
[----:B------:R-:W-:Y:S06]  /*abb0*/  BRA `(.L_x_7262) ;  /* 0x0000000400887947 */ /* 0x000fec0003800000 */
.L_x_7269:
        /* <DEDUP_REMOVED lines=11> */
.L_x_7276:
        /* <DEDUP_REMOVED lines=20> */
.L_x_7278:
[----:B------:R-:W-:Y:S05]  /*adb0*/  BSYNC B0 ;  /* 0x0000000000007941 */ /* 0x000fea0003800000 */
.L_x_7277:
[----:B------:R-:W-:Y:S01]  /*adc0*/  LEA R3, R0, 0x3b800000, 0x17 ;  /* 0x3b80000000037811 */ /* 0x000fe200078eb8ff */
[----:B------:R-:W-:-:S05]  /*add0*/  IMAD.SHL.U32 R0, R2, 0x100000, RZ ;  /* 0x0010000002007824 */ /* 0x000fca00078e00ff */
[----:B------:R-:W-:Y:S01]  /*ade0*/  LOP3.LUT R0, R3, R0, R4, 0xfe, !PT ;  /* 0x0000000003007212 */ /* 0x000fe200078efe04 */
[----:B------:R-:W-:Y:S06]  /*adf0*/  BRA `(.L_x_7262) ;  /* 0x0000000000f87947 */ /* 0x000fec0003800000 */
.L_x_7275:
        /* <DEDUP_REMOVED lines=20> */
.L_x_7280:
[----:B------:R-:W-:Y:S05]  /*af40*/  BSYNC B0 ;  /* 0x0000000000007941 */ /* 0x000fea0003800000 */
.L_x_7279:
[----:B------:R-:W-:Y:S01]  /*af50*/  LEA R3, R0, 0x37800000, 0x17 ;  /* 0x3780000000037811 */ /* 0x000fe200078eb8ff */
[----:B------:R-:W-:-:S05]  /*af60*/  IMAD.SHL.U32 R0, R2, 0x200000, RZ ;  /* 0x0020000002007824 */ /* 0x000fca00078e00ff */
[----:B------:R-:W-:Y:S01]  /*af70*/  LOP3.LUT R0, R3, R0, R4, 0xfe, !PT ;  /* 0x0000000003007212 */ /* 0x000fe200078efe04 */
[----:B------:R-:W-:Y:S06]  /*af80*/  BRA `(.L_x_7262) ;  /* 0x0000000000947947 */ /* 0x000fec0003800000 */
.L_x_7274:
        /* <DEDUP_REMOVED lines=14> */
.L_x_7261:
        /* <DEDUP_REMOVED lines=16> */
.L_x_7283:
[----:B------:R-:W-:Y:S01]  /*b170*/  IMAD.MOV.U32 R0, RZ, RZ, RZ ;  /* 0x000000ffff007224 */ /* 0x000fe200078e00ff */
[----:B------:R-:W-:Y:S06]  /*b180*/  BRA `(.L_x_7262) ;  /* 0x0000000000147947 */ /* 0x000fec0003800000 */
.L_x_7282:
[----:B------:R-:W2:Y:S02]  /*b190*/  LDG.E.64 R2, desc[UR36][R2.64] ;  /* 0x0000002402027981 */ /* 0x000ea4000c1e1b00 */
[----:B--2---:R0:W1:Y:S01]  /*b1a0*/  I2F.U64 R0, R2 ;  /* 0x0000000200007312 */ /* 0x0040620000301000 */
[----:B------:R-:W-:Y:S05]  /*b1b0*/  BRA `(.L_x_7262) ;  /* 0x0000000000087947 */ /* 0x000fea0003800000 */
.L_x_7281:
[----:B------:R-:W2:Y:S02]  /*b1c0*/  LDG.E R0, desc[UR36][R2.64] ;  /* 0x0000002402007981 */ /* 0x000ea4000c1e1900 */
[----:B--2---:R-:W-:-:S07]  /*b1d0*/  I2FP.F32.U32 R0, R0 ;  /* 0x0000000000007245 */ /* 0x004fce0000201000 */
.L_x_7262:
[----:B------:R-:W-:Y:S05]  /*b1e0*/  BSYNC B6 ;  /* 0x0000000000067941 */ /* 0x000fea0003800000 */
.L_x_7256:
[----:B01-3--:R-:W0:Y:S01]  /*b1f0*/  LDC.U8 R3, c[0x0][0x428] ;  /* 0x00010a00ff037b82 */ /* 0x00be220000000000 */
        /* <DEDUP_REMOVED lines=17> */
.L_x_7287:
[----:B------:R-:W0:Y:S02]  /*b310*/  F2I.S64.TRUNC R2, R2 ;  /* 0x0000000200027311 */ /* 0x000e24000020d900 */
[----:B0-----:R-:W-:-:S05]  /*b320*/  IMAD.MOV.U32 R5, RZ, RZ, R2 ;  /* 0x000000ffff057224 */ /* 0x001fca00078e0002 */
[----:B------:R-:W-:Y:S01]  /*b330*/  STG.E.U8 desc[UR36][R16.64], R5 ;  /* 0x0000000510007986 */ /* 0x000fe2000c101124 */
[----:B------:R-:W-:Y:S05]  /*b340*/  EXIT ;  /* 0x000000000000794d */ /* 0x000fea0003800000 */
.L_x_7286:
        /* <DEDUP_REMOVED lines=9> */
.L_x_7290:
[----:B------:R-:W0:Y:S02]  /*b3e0*/  F2I.FTZ.TRUNC.NTZ R3, R2 ;  /* 0x0000000200037305 */ /* 0x000e24000021f100 */
[----:B0-----:R-:W-:Y:S01]  /*b3f0*/  STG.E desc[UR36][R16.64], R3 ;  /* 0x0000000310007986 */ /* 0x001fe2000c101924 */
[----:B------:R-:W-:Y:S05]  /*b400*/  EXIT ;  /* 0x000000000000794d */ /* 0x000fea0003800000 */
.L_x_7289:
[----:B------:R-:W0:Y:S02]  /*b410*/  F2I.FTZ.TRUNC.NTZ R3, R2 ;  /* 0x0000000200037305 */ /* 0x000e24000021f100 */
[----:B0-----:R-:W-:Y:S01]  /*b420*/  STG.E.U16 desc[UR36][R16.64], R3 ;  /* 0x0000000310007986 */ /* 0x001fe2000c101524 */
[----:B------:R-:W-:Y:S05]  /*b430*/  EXIT ;  /* 0x000000000000794d */ /* 0x000fea0003800000 */
.L_x_7285:
        /* <DEDUP_REMOVED lines=8> */
.L_x_7292:
[----:B------:R-:W-:-:S05]  /*b4c0*/  F2FP.F16.F32.PACK_AB R2, RZ, R2 ;  /* 0x00000002ff02723e */ /* 0x000fca00000000ff */
[----:B------:R-:W-:Y:S01]  /*b4d0*/  STG.E.U16 desc[UR36][R16.64], R2 ;  /* 0x0000000210007986 */ /* 0x000fe2000c101524 */
[----:B------:R-:W-:Y:S05]  /*b4e0*/  EXIT ;  /* 0x000000000000794d */ /* 0x000fea0003800000 */
.L_x_7291:
        /* <DEDUP_REMOVED lines=9> */
.L_x_7294:
[----:B------:R-:W-:-:S04]  /*b580*/  F2FP.F16.F32.PACK_AB R3, RZ, R2 ;  /* 0x00000002ff03723e */ /* 0x000fc800000000ff */
[----:B------:R-:W-:-:S05]  /*b590*/  PRMT R3, R3, 0x5410, RZ ;  /* 0x0000541003037816 */ /* 0x000fca00000000ff */
[----:B------:R-:W-:Y:S01]  /*b5a0*/  STG.E desc[UR36][R16.64], R3 ;  /* 0x0000000310007986 */ /* 0x000fe2000c101924 */
[----:B------:R-:W-:Y:S05]  /*b5b0*/  EXIT ;  /* 0x000000000000794d */ /* 0x000fea0003800000 */
.L_x_7293:
[----:B------:R-:W-:-:S06]  /*b5c0*/  FMUL.FTZ R2, R2, 1 ;  /* 0x3f80000002027820 */ /* 0x000fcc0000410000 */
[----:B------:R-:W0:Y:S02]  /*b5d0*/  F2F.F64.F32 R2, R2 ;  /* 0x0000000200027310 */ /* 0x000e240000201800 */
[----:B0-----:R-:W-:Y:S01]  /*b5e0*/  STG.E.64 desc[UR36][R16.64], R2 ;  /* 0x0000000210007986 */ /* 0x001fe2000c101b24 */
[----:B------:R-:W-:Y:S05]  /*b5f0*/  EXIT ;  /* 0x000000000000794d */ /* 0x000fea0003800000 */
.L_x_7284:
        /* <DEDUP_REMOVED lines=12> */
.L_x_7297:
[----:B------:R-:W-:Y:S01]  /*b6c0*/  FMUL.FTZ R4, R2, 1 ;  /* 0x3f80000002047820 */ /* 0x000fe20000410000 */
[----:B------:R-:W-:-:S05]  /*b6d0*/  CS2R R6, SRZ ;  /* 0x0000000000067805 */ /* 0x000fca000001ff00 */
[----:B------:R-:W0:Y:S02]  /*b6e0*/  F2F.F64.F32 R4, R4 ;  /* 0x0000000400047310 */ /* 0x000e240000201800 */
[----:B0-----:R-:W-:Y:S01]  /*b6f0*/  STG.E.128 desc[UR36][R16.64], R4 ;  /* 0x0000000410007986 */ /* 0x001fe2000c101d24 */
[----:B------:R-:W-:Y:S05]  /*b700*/  EXIT ;  /* 0x000000000000794d */ /* 0x000fea0003800000 */
.L_x_7296:
        /* <DEDUP_REMOVED lines=20> */
.L_x_7301:
[----:B------:R-:W-:Y:S05]  /*b850*/  BSYNC B0 ;  /* 0x0000000000007941 */ /* 0x000fea0003800000 */
.L_x_7300:
[----:B------:R-:W-:-:S05]  /*b860*/  LOP3.LUT R5, R0, R5, RZ, 0xfc, !PT ;  /* 0x0000000500057212 */ /* 0x000fca00078efcff */
[----:B------:R-:W-:Y:S01]  /*b870*/  STG.E.U8 desc[UR36][R16.64], R5 ;  /* 0x0000000510007986 */ /* 0x000fe2000c101124 */
[----:B------:R-:W-:Y:S05]  /*b880*/  EXIT ;  /* 0x000000000000794d */ /* 0x000fea0003800000 */
.L_x_7299:
        /* <DEDUP_REMOVED lines=12> */
.L_x_7303:
[----:B------:R-:W-:Y:S01]  /*b950*/  IMAD.MOV.U32 R0, RZ, RZ, 0x7f ;  /* 0x0000007fff007424 */ /* 0x000fe200078e00ff */
[----:B------:R-:W-:-:S04]  /*b960*/  ISETP.GT.U32.AND P0, PT, R4, 0x7f800000, PT ;  /* 0x7f8000000400780c */ /* 0x000fc80003f04070 */
[----:B------:R-:W-:-:S09]  /*b970*/  SEL R0, R0, 0x7c, P0 ;  /* 0x0000007c00007807 */ /* 0x000fd20000000000 */
.L_x_7304:
[----:B------:R-:W-:Y:S05]  /*b980*/  BSYNC B0 ;  /* 0x0000000000007941 */ /* 0x000fea0003800000 */
.L_x_7302:
[----:B------:R-:W-:-:S04]  /*b990*/  LOP3.LUT R2, R2, 0x80000000, RZ, 0xc0, !PT ;  /* 0x8000000002027812 */ /* 0x000fc800078ec0ff */
[----:B------:R-:W-:-:S04]  /*b9a0*/  SHF.R.U32.HI R3, RZ, 0x18, R2 ;  /* 0x00000018ff037819 */ /* 0x000fc80000011602 */
[----:B------:R-:W-:-:S05]  /*b9b0*/  LOP3.LUT R3, R0, R3, RZ, 0xfc, !PT ;  /* 0x0000000300037212 */ /* 0x000fca00078efcff */
[----:B------:R-:W-:Y:S01]  /*b9c0*/  STG.E.U8 desc[UR36][R16.64], R3 ;  /* 0x0000000310007986 */ /* 0x000fe2000c101124 */
[----:B------:R-:W-:Y:S05]  /*b9d0*/  EXIT ;  /* 0x000000000000794d */ /* 0x000fea0003800000 */
.L_x_7298:
[----:B------:R-:W-:-:S05]  /*b9e0*/  F2FP.BF16.F32.PACK_AB R2, RZ, R2 ;  /* 0x00000002ff02723e */ /* 0x000fca00000010ff */
[----:B------:R-:W-:Y:S01]  /*b9f0*/  STG.E.U16 desc[UR36][R16.64], R2 ;  /* 0x0000000210007986 */ /* 0x000fe2000c101524 */
[----:B------:R-:W-:Y:S05]  /*ba00*/  EXIT ;  /* 0x000000000000794d */ /* 0x000fea0003800000 */
.L_x_7295:
        /* <DEDUP_REMOVED lines=11> */
.L_x_7307:
        /* <DEDUP_REMOVED lines=16> */
.L_x_7310:
[----:B------:R-:W-:-:S04]  /*bbc0*/  LOP3.LUT R2, R2, 0x80000000, RZ, 0xc0, !PT ;  /* 0x8000000002027812 */ /* 0x000fc800078ec0ff */
[----:B------:R-:W-:-:S04]  /*bbd0*/  SHF.R.U32.HI R3, RZ, 0x18, R2 ;  /* 0x00000018ff037819 */ /* 0x000fc80000011602 */
[----:B------:R-:W-:-:S04]  /*bbe0*/  LOP3.LUT R0, R0, R3, RZ, 0xfc, !PT ;  /* 0x0000000300007212 */ /* 0x000fc800078efcff */
[----:B------:R-:W-:-:S07]  /*bbf0*/  PRMT R8, R0, 0x7610, R8 ;  /* 0x0000761000087816 */ /* 0x000fce0000000008 */
.L_x_7309:
[----:B------:R-:W-:Y:S05]  /*bc00*/  BSYNC B0 ;  /* 0x0000000000007941 */ /* 0x000fea0003800000 */
.L_x_7308:
[----:B------:R-:W-:Y:S01]  /*bc10*/  STG.E.U8 desc[UR36][R16.64], R8 ;  /* 0x0000000810007986 */ /* 0x000fe2000c101124 */
[----:B------:R-:W-:Y:S05]  /*bc20*/  EXIT ;  /* 0x000000000000794d */ /* 0x000fea0003800000 */
.L_x_7306:
        /* <DEDUP_REMOVED lines=16> */
.L_x_7313:
[----:B------:R-:W-:-:S04]  /*bd30*/  LOP3.LUT R2, R2, 0x80000000, RZ, 0xc0, !PT ;  /* 0x8000000002027812 */ /* 0x000fc800078ec0ff */
[----:B------:R-:W-:-:S04]  /*bd40*/  SHF.R.U32.HI R3, RZ, 0x18, R2 ;  /* 0x00000018ff037819 */ /* 0x000fc80000011602 */
[----:B------:R-:W-:-:S04]  /*bd50*/  LOP3.LUT R0, R0, R3, RZ, 0xfc, !PT ;  /* 0x0000000300007212 */ /* 0x000fc800078efcff */
[----:B------:R-:W-:-:S07]  /*bd60*/  PRMT R8, R0, 0x7610, R8 ;  /* 0x0000761000087816 */ /* 0x000fce0000000008 */
.L_x_7312:
[----:B------:R-:W-:Y:S05]  /*bd70*/  BSYNC B0 ;  /* 0x0000000000007941 */ /* 0x000fea0003800000 */
.L_x_7311:
[----:B------:R-:W-:Y:S01]  /*bd80*/  STG.E.U8 desc[UR36][R16.64], R8 ;  /* 0x0000000810007986 */ /* 0x000fe2000c101124 */
[----:B------:R-:W-:Y:S05]  /*bd90*/  EXIT ;  /* 0x000000000000794d */ /* 0x000fea0003800000 */
.L_x_7305:
        /* <DEDUP_REMOVED lines=21> */
.L_x_7288:
        /* <DEDUP_REMOVED lines=16> */
.L_x_7316:
[----:B------:R-:W-:Y:S05]  /*bff0*/  EXIT ;  /* 0x000000000000794d */ /* 0x000fea0003800000 */
.L_x_7315:
[----:B------:R-:W0:Y:S02]  /*c000*/  F2I.U64.TRUNC R2, R2 ;  /* 0x0000000200027311 */ /* 0x000e24000020d800 */
[----:B0-----:R-:W-:Y:S01]  /*c010*/  STG.E.64 desc[UR36][R16.64], R2 ;  /* 0x0000000210007986 */ /* 0x001fe2000c101b24 */
[----:B------:R-:W-:Y:S05]  /*c020*/  EXIT ;  /* 0x000000000000794d */ /* 0x000fea0003800000 */
.L_x_7314:
[----:B------:R-:W0:Y:S02]  /*c030*/  F2I.FTZ.U32.TRUNC.NTZ R3, R2 ;  /* 0x0000000200037305 */ /* 0x000e24000021f000 */
[----:B0-----:R-:W-:Y:S01]  /*c040*/  STG.E desc[UR36][R16.64], R3 ;  /* 0x0000000310007986 */ /* 0x001fe2000c101924 */
[----:B------:R-:W-:Y:S05]  /*c050*/  EXIT ;  /* 0x000000000000794d */ /* 0x000fea0003800000 */
.L_x_7317:
        /* <DEDUP_REMOVED lines=10> */
.L_x_32085:


//--------------------- .text._ZN2at6native27unrolled_elementwise_kernelINS0_13BUnaryFunctorIfffZZZNS0_21heaviside_kernel_cudaERNS_18TensorIteratorBaseEENKUlvE_clEvENKUlvE5_clEvEUlffE_EESt5arrayIPcLm2EELi4E23TrivialOffsetCalculatorILi1EjESD_NS0_6memory12LoadWithCastILi1EEENSE_13StoreWithCastILi1EEEEEviT_T0_T2_T3_T4_T5_ --------------------------
	.section	.text._ZN2at6native27unrolled_elementwise_kernelINS0_13BUnaryFunctorIfffZZZNS0_21heaviside_kernel_cudaERNS_18TensorIteratorBaseEENKUlvE_clEvENKUlvE5_clEvEUlffE_EESt5arrayIPcLm2EELi4E23TrivialOffsetCalculatorILi1EjESD_NS0_6memory12LoadWithCastILi1EEENSE_13StoreWithCastILi1EEEEEviT_T0_T2_T3_T4_T5_,"ax",@progbits
	.align	128
        .global         _ZN2at6native27unrolled_elementwise_kernelINS0_13BUnaryFunctorIfffZZZNS0_21heaviside_kernel_cudaERNS_18TensorIteratorBaseEENKUlvE_clEvENKUlvE5_clEvEUlffE_EESt5arrayIPcLm2EELi4E23TrivialOffsetCalculatorILi1EjESD_NS0_6memory12LoadWithCastILi1EEENSE_13StoreWithCastILi1EEEEEviT_T0_T2_T3_T4_T5_
        .type           _ZN2at6native27unrolled_elementwise_kernelINS0_13BUnaryFunctorIfffZZZNS0_21heaviside_kernel_cudaERNS_18TensorIteratorBaseEENKUlvE_clEvENKUlvE5_clEvEUlffE_EESt5arrayIPcLm2EELi4E23TrivialOffsetCalculatorILi1EjESD_NS0_6memory12LoadWithCastILi1EEENSE_13StoreWithCastILi1EEEEEviT_T0_T2_T3_T4_T5_,@function
        .size           _ZN2at6native27unrolled_elementwise_kernelINS0_13BUnaryFunctorIfffZZZNS0_21heaviside_kernel_cudaERNS_18TensorIteratorBaseEENKUlvE_clEvENKUlvE5_clEvEUlffE_EESt5arrayIPcLm2EELi4E23TrivialOffsetCalculatorILi1EjESD_NS0_6memory12LoadWithCastILi1EEENSE_13StoreWithCastILi1EEEEEviT_T0_T2_T3_T4_T5_,(.L_x_32086 - _ZN2at6native27unrolled_elementwise_kernelINS0_13BUnaryFunctorIfffZZZNS0_21heaviside_kernel_cudaERNS_18TensorIteratorBaseEENKUlvE_clEvENKUlvE5_clEvEUlffE_EESt5arrayIPcLm2EELi4E23TrivialOffsetCalculatorILi1EjESD_NS0_6memory12LoadWithCastILi1EEENSE_13StoreWithCastILi1EEEEEviT_T0_T2_T3_T4_T5_)
        .other          _ZN2at6native27unrolled_elementwise_kernelINS0_13BUnaryFunctorIfffZZZNS0_21heaviside_kernel_cudaERNS_18TensorIteratorBaseEENKUlvE_clEvENKUlvE5_clEvEUlffE_EESt5arrayIPcLm2EELi4E23TrivialOffsetCalculatorILi1EjESD_NS0_6memory12LoadWithCastILi1EEENSE_13StoreWithCastILi1EEEEEviT_T0_T2_T3_T4_T5_,@"STO_CUDA_ENTRY STV_DEFAULT"
_ZN2at6native27unrolled_elementwise_kernelINS0_13BUnaryFunctorIfffZZZNS0_21heaviside_kernel_cudaERNS_18TensorIteratorBaseEENKUlvE_clEvENKUlvE5_clEvEUlffE_EESt5arrayIPcLm2EELi4E23TrivialOffsetCalculatorILi1EjESD_NS0_6memory12LoadWithCastILi1EEENSE_13StoreWithCastILi1EEEEEviT_T0_T2_T3_T4_T5_:
.text._ZN2at6native27unrolled_elementwise_kernelINS0_13BUnaryFunctorIfffZZZNS0_21heaviside_kernel_cudaERNS_18TensorIteratorBaseEENKUlvE_clEvENKUlvE5_clEvEUlffE_EESt5arrayIPcLm2EELi4E23TrivialOffsetCalculatorILi1EjESD_NS0_6memory12LoadWithCastILi1EEENSE_13StoreWithCastILi1EEEEEviT_T0_T2_T3_T4_T5_:
[----:B------:R-:W0:Y:S01]  /*0000*/  LDC R1, c[0x0][0x28] ;  /* 0x00000a00ff017b82 */ /* 0x000e220000000800 */
[----:B------:R-:W1:Y:S07]  /*0010*/  S2R R2, SR_CTAID.X ;  /* 0x0000000000027919 */ /* 0x000e6e0000002500 */
[----:B------:R-:W1:Y:S01]  /*0020*/  LDC R17, c[0x0][0x210] ;  /* 0x00008400ff117b82 */ /* 0x000e620000000800 */
[----:B------:R-:W-:Y:S01]  /*0030*/  ULDC.64 UR36, c[0x0][0x208] ;  /* 0x0000820000247ab9 */ /* 0x000fe20000000a00 */
[----:B------:R-:W-:Y:S01]  /*0040*/  BSSY B7, `(.L_x_7318) ;  /* 0x00000ef000077945 */ /* 0x000fe20003800000 */
[----:B------:R-:W2:Y:S01]  /*0050*/  S2R R16, SR_TID.X ;  /* 0x0000000000107919 */ /* 0x000ea20000002100 */
[----:B------:R-:W-:-:S02]  /*0060*/  IMAD.MOV.U32 R24, RZ, RZ, RZ ;  /* 0x000000ffff187224 */ /* 0x000fc400078e00ff */
[----:B------:R-:W-:Y:S02]  /*0070*/  IMAD.MOV.U32 R18, RZ, RZ, RZ ;  /* 0x000000ffff127224 */ /* 0x000fe400078e00ff */
[----:B------:R-:W3:Y:S01]  /*0080*/  LDC.U8 R22, c[0x0][0x234] ;  /* 0x00008d00ff167b82 */ /* 0x000ee20000000000 */
[----:B-1----:R-:W-:-:S05]  /*0090*/  IMAD R17, R2, -0x200, R17 ;  /* 0xfffffe0002117824 */ /* 0x002fca00078e0211 */
[----:B--2---:R-:W-:-:S13]  /*00a0*/  ISETP.GE.AND P0, PT, R16, R17, PT ;  /* 0x000000111000720c */ /* 0x004fda0003f06270 */
[----:B0--3--:R-:W-:Y:S05]  /*00b0*/  @P0 BRA `(.L_x_7319) ;  /* 0x0000000c009c0947 */ /* 0x009fea0003800000 */
        /* <DEDUP_REMOVED lines=21> */
.L_x_7324:
[----:B------:R-:W2:Y:S02]  /*0210*/  LDG.E.U8 R4, desc[UR36][R4.64] ;  /* 0x0000002404047981 */ /* 0x000ea4000c1e1100 */
[----:B--2---:R-:W-:Y:S01]  /*0220*/  I2FP.F32.U32 R18, R4 ;  /* 0x0000000400127245 */ /* 0x004fe20000201000 */
[----:B------:R-:W-:Y:S06]  /*0230*/  BRA `(.L_x_7326) ;  /* 0x0000000c00307947 */ /* 0x000fec0003800000 */
.L_x_7323:
        /* <DEDUP_REMOVED lines=9> */
.L_x_7328:
[----:B------:R-:W2:Y:S02]  /*02d0*/  LDG.E R4, desc[UR36][R4.64] ;  /* 0x0000002404047981 */ /* 0x000ea4000c1e1900 */
[----:B--2---:R-:W-:Y:S01]  /*02e0*/  I2FP.F32.S32 R18, R4 ;  /* 0x0000000400127245 */ /* 0x004fe20000201400 */
[----:B------:R-:W-:Y:S06]  /*02f0*/  BRA `(.L_x_7326) ;  /* 0x0000000c00007947 */ /* 0x000fec0003800000 */
.L_x_7327:
[----:B------:R-:W2:Y:S02]  /*0300*/  LDG.E.U16 R4, desc[UR36][R4.64] ;  /* 0x0000002404047981 */ /* 0x000ea4000c1e1500 */
[----:B--2---:R2:W3:Y:S01]  /*0310*/  I2F.S16 R18, R4 ;  /* 0x0000000400127306 */ /* 0x0044e20000101400 */
[----:B------:R-:W-:Y:S05]  /*0320*/  BRA `(.L_x_7326) ;  /* 0x0000000800f47947 */ /* 0x000fea0003800000 */
.L_x_7322:
        /* <DEDUP_REMOVED lines=8> */
.L_x_7330:
[----:B------:R-:W2:Y:S02]  /*03b0*/  LDG.E.U16 R4, desc[UR36][R4.64] ;  /* 0x0000002404047981 */ /* 0x000ea4000c1e1500 */
[----:B--2---:R-:W-:Y:S01]  /*03c0*/  HADD2.F32 R18, -RZ, R4.H0_H0 ;  /* 0x20000004ff127230 */ /* 0x004fe20000004100 */
[----:B------:R-:W-:Y:S06]  /*03d0*/  BRA `(.L_x_7326) ;  /* 0x0000000800c87947 */ /* 0x000fec0003800000 */
.L_x_7329:
        /* <DEDUP_REMOVED lines=8> */
.L_x_7332:
[----:B------:R-:W2:Y:S02]  /*0460*/  LDG.E.U16 R4, desc[UR36][R4.64] ;  /* 0x0000002404047981 */ /* 0x000ea4000c1e1500 */
[----:B--2---:R-:W-:Y:S01]  /*0470*/  HADD2.F32 R18, -RZ, R4.H0_H0 ;  /* 0x20000004ff127230 */ /* 0x004fe20000004100 */
[----:B------:R-:W-:Y:S06]  /*0480*/  BRA `(.L_x_7326) ;  /* 0x00000008009c7947 */ /* 0x000fec0003800000 */
.L_x_7331:
[----:B------:R-:W2:Y:S01]  /*0490*/  LDG.E.64 R4, desc[UR36][R4.64] ;  /* 0x0000002404047981 */ /* 0x000ea2000c1e1b00 */
[----:B------:R-:W-:Y:S01]  /*04a0*/  UMOV UR4, 0xf0000000 ;  /* 0xf000000000047882 */ /* 0x000fe20000000000 */
[----:B------:R-:W-:Y:S01]  /*04b0*/  UMOV UR5, 0x380fffff ;  /* 0x380fffff00057882 */ /* 0x000fe20000000000 */
[----:B--2---:R-:W0:Y:S01]  /*04c0*/  F2F.F32.F64 R18, R4 ;  /* 0x0000000400127310 */ /* 0x004e220000301000 */
[----:B------:R-:W-:-:S14]  /*04d0*/  DSETP.GEU.AND P0, PT, |R4|, UR4, PT ;  /* 0x0000000404007e2a */ /* 0x000fdc000bf0e200 */
[----:B0-----:R-:W-:Y:S01]  /*04e0*/  @!P0 FMUL R18, R18, 1.175494350822287508e-38 ;  /* 0x0080000012128820 */ /* 0x001fe20000400000 */
[----:B------:R-:W-:Y:S06]  /*04f0*/  BRA `(.L_x_7326) ;  /* 0x0000000800807947 */ /* 0x000fec0003800000 */
.L_x_7321:
        /* <DEDUP_REMOVED lines=12> */
.L_x_7335:
[----:B------:R-:W2:Y:S01]  /*05c0*/  LDG.E.64 R4, desc[UR36][R4.64] ;  /* 0x0000002404047981 */ /* 0x000ea2000c1e1b00 */
[----:B------:R-:W-:Y:S01]  /*05d0*/  UMOV UR4, 0xf0000000 ;  /* 0xf000000000047882 */ /* 0x000fe20000000000 */
[----:B------:R-:W-:Y:S01]  /*05e0*/  UMOV UR5, 0x380fffff ;  /* 0x380fffff00057882 */ /* 0x000fe20000000000 */
[----:B--2---:R-:W0:Y:S01]  /*05f0*/  F2F.F32.F64 R18, R4 ;  /* 0x0000000400127310 */ /* 0x004e220000301000 */
[----:B------:R-:W-:-:S14]  /*0600*/  DSETP.GEU.AND P0, PT, |R4|, UR4, PT ;  /* 0x0000000404007e2a */ /* 0x000fdc000bf0e200 */
[----:B0-----:R-:W-:Y:S01]  /*0610*/  @!P0 FMUL R18, R18, 1.175494350822287508e-38 ;  /* 0x0080000012128820 */ /* 0x001fe20000400000 */
[----:B------:R-:W-:Y:S06]  /*0620*/  BRA `(.L_x_7326) ;  /* 0x0000000800347947 */ /* 0x000fec0003800000 */
.L_x_7334:
        /* <DEDUP_REMOVED lines=26> */
.L_x_7337:
        /* <DEDUP_REMOVED lines=14> */
.L_x_7336:
[----:B------:R-:W2:Y:S02]  /*08b0*/  LDG.E.U16 R4, desc[UR36][R4.64] ;  /* 0x0000002404047981 */ /* 0x000ea4000c1e1500 */
[----:B--2---:R-:W-:Y:S01]  /*08c0*/  IMAD.U32 R18, R4, 0x10000, RZ ;  /* 0x0001000004127824 */ /* 0x004fe200078e00ff */
[----:B------:R-:W-:Y:S06]  /*08d0*/  BRA `(.L_x_7326) ;  /* 0x0000000400887947 */ /* 0x000fec0003800000 */
.L_x_7333:
        /* <DEDUP_REMOVED lines=11> */
.L_x_7340:
        /* <DEDUP_REMOVED lines=20> */
.L_x_7342:
[----:B------:R-:W-:Y:S05]  /*0ad0*/  BSYNC B0 ;  /* 0x0000000000007941 */ /* 0x000fea0003800000 */
.L_x_7341:
[----:B------:R-:W-:Y:S01]  /*0ae0*/  IMAD.SHL.U32 R3, R3, 0x100000, RZ ;  /* 0x0010000003037824 */ /* 0x000fe200078e00ff */
[----:B------:R-:W-:-:S04]  /*0af0*/  LEA R5, R0, 0x3b800000, 0x17 ;  /* 0x3b80000000057811 */ /* 0x000fc800078eb8ff */
[----:B------:R-:W-:Y:S01]  /*0b00*/  LOP3.LUT R18, R5, R3, R18, 0xfe, !PT ;  /* 0x0000000305127212 */ /* 0x000fe200078efe12 */
[----:B------:R-:W-:Y:S06]  /*0b10*/  BRA `(.L_x_7326) ;  /* 0x0000000000f87947 */ /* 0x000fec0003800000 */
.L_x_7339:
        /* <DEDUP_REMOVED lines=20> */
.L_x_7344:
[----:B------:R-:W-:Y:S05]  /*0c60*/  BSYNC B0 ;  /* 0x0000000000007941 */ /* 0x000fea0003800000 */
.L_x_7343:
[----:B------:R-:W-:Y:S01]  /*0c70*/  IMAD.SHL.U32 R3, R3, 0x200000, RZ ;  /* 0x0020000003037824 */ /* 0x000fe200078e00ff */
[----:B------:R-:W-:-:S04]  /*0c80*/  LEA R5, R0, 0x37800000, 0x17 ;  /* 0x3780000000057811 */ /* 0x000fc800078eb8ff */
[----:B------:R-:W-:Y:S01]  /*0c90*/  LOP3.LUT R18, R5, R3, R18, 0xfe, !PT ;  /* 0x0000000305127212 */ /* 0x000fe200078efe12 */
[----:B------:R-:W-:Y:S06]  /*0ca0*/  BRA `(.L_x_7326) ;  /* 0x0000000000947947 */ /* 0x000fec0003800000 */
.L_x_7338:
        /* <DEDUP_REMOVED lines=14> */
.L_x_7325:
        /* <DEDUP_REMOVED lines=16> */
.L_x_7347:
[----:B------:R-:W-:Y:S01]  /*0e90*/  IMAD.MOV.U32 R18, RZ, RZ, RZ ;  /* 0x000000ffff127224 */ /* 0x000fe200078e00ff */
[----:B------:R-:W-:Y:S06]  /*0ea0*/  BRA `(.L_x_7326) ;  /* 0x0000000000147947 */ /* 0x000fec0003800000 */
.L_x_7346:
[----:B------:R-:W2:Y:S02]  /*0eb0*/  LDG.E.64 R18, desc[UR36][R4.64] ;  /* 0x0000002404127981 */ /* 0x000ea4000c1e1b00 */
[----:B--2---:R0:W1:Y:S01]  /*0ec0*/  I2F.U64 R18, R18 ;  /* 0x0000001200127312 */ /* 0x0040620000301000 */
[----:B------:R-:W-:Y:S05]  /*0ed0*/  BRA `(.L_x_7326) ;  /* 0x0000000000087947 */ /* 0x000fea0003800000 */
.L_x_7345:
[----:B------:R-:W2:Y:S02]  /*0ee0*/  LDG.E R4, desc[UR36][R4.64] ;  /* 0x0000002404047981 */ /* 0x000ea4000c1e1900 */
[----:B--2---:R-:W-:-:S07]  /*0ef0*/  I2FP.F32.U32 R18, R4 ;  /* 0x0000000400127245 */ /* 0x004fce0000201000 */
.L_x_7326:
[----:B------:R-:W-:Y:S05]  /*0f00*/  BSYNC B6 ;  /* 0x0000000000067941 */ /* 0x000fea0003800000 */
.L_x_7320:
[----:B------:R-:W2:Y:S02]  /*0f10*/  S2R R16, SR_TID.X ;  /* 0x0000000000107919 */ /* 0x000ea40000002100 */
[----:B--2---:R-:W-:-:S07]  /*0f20*/  VIADD R16, R16, 0x80 ;  /* 0x0000008010107836 */ /* 0x004fce0000000000 */
.L_x_7319:
[----:B------:R-:W-:Y:S05]  /*0f30*/  BSYNC B7 ;  /* 0x0000000000077941 */ /* 0x000fea0003800000 */
.L_x_7318:
[----:B------:R-:W-:Y:S01]  /*0f40*/  ISETP.GE.AND P0, PT, R16, R17, PT ;  /* 0x000000111000720c */ /* 0x000fe20003f06270 */
[----:B------:R-:W-:-:S12]  /*0f50*/  BSSY B7, `(.L_x_7348) ;  /* 0x00000e8000077945 */ /* 0x000fd80003800000 */
[----:B------:R-:W-:Y:S05]  /*0f60*/  @P0 BRA `(.L_x_7349) ;  /* 0x0000000c00980947 */ /* 0x000fea0003800000 */
[----:B0---4-:R-:W0:Y:S01]  /*0f70*/  LDC.64 R4, c[0x0][0x228] ;  /* 0x00008a00ff047b82 */ /* 0x011e220000000a00 */
[----:B------:R-:W-:Y:S01]  /*0f80*/  IMAD R0, R2, 0x200, R16 ;  /* 0x0000020002007824 */ /* 0x000fe200078e0210 */
[----:B------:R-:W-:Y:S01]  /*0f90*/  PRMT R6, R22, 0x9910, RZ ;  /* 0x0000991016067816 */ /* 0x000fe200000000ff */
[----:B------:R-:W-:Y:S01]  /*0fa0*/  ULDC UR4, c[0x0][0x238] ;  /* 0x00008e0000047ab9 */ /* 0x000fe20000000800 */
[----:B------:R-:W-:Y:S01]  /*0fb0*/  BSSY B6, `(.L_x_7350) ;  /* 0x00000e0000067945 */ /* 0x000fe20003800000 */
        /* <DEDUP_REMOVED lines=17> */
.L_x_7354:
[----:B------:R-:W2:Y:S02]  /*10d0*/  LDG.E.U8 R4, desc[UR36][R4.64] ;  /* 0x0000002404047981 */ /* 0x000ea4000c1e1100 */
[----:B--2---:R-:W-:Y:S01]  /*10e0*/  I2FP.F32.U32 R24, R4 ;  /* 0x0000000400187245 */ /* 0x004fe20000201000 */
[----:B------:R-:W-:Y:S06]  /*10f0*/  BRA `(.L_x_7356) ;  /* 0x0000000c002c7947 */ /* 0x000fec0003800000 */
.L_x_7353:
        /* <DEDUP_REMOVED lines=9> */
.L_x_7358:
[----:B------:R-:W2:Y:S02]  /*1190*/  LDG.E R4, desc[UR36][R4.64] ;  /* 0x0000002404047981 */ /* 0x000ea4000c1e1900 */
[----:B--2---:R-:W-:Y:S01]  /*11a0*/  I2FP.F32.S32 R24, R4 ;  /* 0x0000000400187245 */ /* 0x004fe20000201400 */
[----:B------:R-:W-:Y:S06]  /*11b0*/  BRA `(.L_x_7356) ;  /* 0x0000000800fc7947 */ /* 0x000fec0003800000 */
.L_x_7357:
[----:B------:R-:W2:Y:S02]  /*11c0*/  LDG.E.U16 R4, desc[UR36][R4.64] ;  /* 0x0000002404047981 */ /* 0x000ea4000c1e1500 */
[----:B--2---:R0:W2:Y:S01]  /*11d0*/  I2F.S16 R24, R4 ;  /* 0x0000000400187306 */ /* 0x0040a20000101400 */
[----:B------:R-:W-:Y:S05]  /*11e0*/  BRA `(.L_x_7356) ;  /* 0x0000000800f07947 */ /* 0x000fea0003800000 */
.L_x_7352:
        /* <DEDUP_REMOVED lines=8> */
.L_x_7360:
[----:B------:R-:W2:Y:S02]  /*1270*/  LDG.E.U16 R4, desc[UR36][R4.64] ;  /* 0x0000002404047981 */ /* 0x000ea4000c1e1500 */
[----:B--2---:R-:W-:Y:S01]  /*1280*/  HADD2.F32 R24, -RZ, R4.H0_H0 ;  /* 0x20000004ff187230 */ /* 0x004fe20000004100 */
[----:B------:R-:W-:Y:S06]  /*1290*/  BRA `(.L_x_7356) ;  /* 0x0000000800c47947 */ /* 0x000fec0003800000 */
.L_x_7359:
        /* <DEDUP_REMOVED lines=8> */
.L_x_7362:
[----:B------:R-:W2:Y:S02]  /*1320*/  LDG.E.U16 R4, desc[UR36][R4.64] ;  /* 0x0000002404047981 */ /* 0x000ea4000c1e1500 */
[----:B--2---:R-:W-:Y:S01]  /*1330*/  HADD2.F32 R24, -RZ, R4.H0_H0 ;  /* 0x20000004ff187230 */ /* 0x004fe20000004100 */
[----:B------:R-:W-:Y:S06]  /*1340*/  BRA `(.L_x_7356) ;  /* 0x0000000800987947 */ /* 0x000fec0003800000 */
.L_x_7361:
[----:B------:R-:W2:Y:S01]  /*1350*/  LDG.E.64 R4, desc[UR36][R4.64] ;  /* 0x0000002404047981 */ /* 0x000ea2000c1e1b00 */
[----:B------:R-:W-:Y:S01]  /*1360*/  UMOV UR4, 0xf0000000 ;  /* 0xf000000000047882 */ /* 0x000fe20000000000 */
[----:B------:R-:W-:Y:S01]  /*1370*/  UMOV UR5, 0x380fffff ;  /* 0x380fffff00057882 */ /* 0x000fe20000000000 */
[----:B--2---:R-:W0:Y:S01]  /*1380*/  F2F.F32.F64 R24, R4 ;  /* 0x0000000400187310 */ /* 0x004e220000301000 */
[----:B------:R-:W-:-:S14]  /*1390*/  DSETP.GEU.AND P0, PT, |R4|, UR4, PT ;  /* 0x0000000404007e2a */ /* 0x000fdc000bf0e200 */
[----:B0-----:R-:W-:Y:S01]  /*13a0*/  @!P0 FMUL R24, R24, 1.175494350822287508e-38 ;  /* 0x0080000018188820 */ /* 0x001fe20000400000 */
[----:B------:R-:W-:Y:S06]  /*13b0*/  BRA `(.L_x_7356) ;  /* 0x00000008007c7947 */ /* 0x000fec0003800000 */
.L_x_7351:
        /* <DEDUP_REMOVED lines=12> */
.L_x_7365:
[----:B------:R-:W2:Y:S01]  /*1480*/  LDG.E.64 R4, desc[UR36][R4.64] ;  /* 0x0000002404047981 */ /* 0x000ea2000c1e1b00 */
[----:B------:R-:W-:Y:S01]  /*1490*/  UMOV UR4, 0xf0000000 ;  /* 0xf000000000047882 */ /* 0x000fe20000000000 */
[----:B------:R-:W-:Y:S01]  /*14a0*/  UMOV UR5, 0x380fffff ;  /* 0x380fffff00057882 */ /* 0x000fe20000000000 */
[----:B--2---:R-:W0:Y:S01]  /*14b0*/  F2F.F32.F64 R24, R4 ;  /* 0x0000000400187310 */ /* 0x004e220000301000 */
[----:B------:R-:W-:-:S14]  /*14c0*/  DSETP.GEU.AND P0, PT, |R4|, UR4, PT ;  /* 0x0000000404007e2a */ /* 0x000fdc000bf0e200 */
[----:B0-----:R-:W-:Y:S01]  /*14d0*/  @!P0 FMUL R24, R24, 1.175494350822287508e-38 ;  /* 0x0080000018188820 */ /* 0x001fe20000400000 */
[----:B------:R-:W-:Y:S06]  /*14e0*/  BRA `(.L_x_7356) ;  /* 0x0000000800307947 */ /* 0x000fec0003800000 */
.L_x_7364:
        /* <DEDUP_REMOVED lines=26> */
.L_x_7367:
        /* <DEDUP_REMOVED lines=13> */
.L_x_7366:
[----:B------:R-:W2:Y:S02]  /*1760*/  LDG.E.U16 R4, desc[UR36][R4.64] ;  /* 0x0000002404047981 */ /* 0x000ea4000c1e1500 */
[----:B--2---:R-:W-:Y:S01]  /*1770*/  IMAD.U32 R24, R4, 0x10000, RZ ;  /* 0x0001000004187824 */ /* 0x004fe200078e00ff */
[----:B------:R-:W-:Y:S06]  /*1780*/  BRA `(.L_x_7356) ;  /* 0x0000000400887947 */ /* 0x000fec0003800000 */
.L_x_7363:
        /* <DEDUP_REMOVED lines=11> */
.L_x_7370:
        /* <DEDUP_REMOVED lines=20> */
.L_x_7372:
[----:B------:R-:W-:Y:S05]  /*1980*/  BSYNC B0 ;  /* 0x0000000000007941 */ /* 0x000fea0003800000 */
.L_x_7371:
[----:B------:R-:W-:Y:S01]  /*1990*/  IMAD.SHL.U32 R3, R3, 0x100000, RZ ;  /* 0x0010000003037824 */ /* 0x000fe200078e00ff */
[----:B------:R-:W-:-:S04]  /*19a0*/  LEA R5, R0, 0x3b800000, 0x17 ;  /* 0x3b80000000057811 */ /* 0x000fc800078eb8ff */
[----:B------:R-:W-:Y:S01]  /*19b0*/  LOP3.LUT R24, R5, R3, R24, 0xfe, !PT ;  /* 0x0000000305187212 */ /* 0x000fe200078efe18 */
[----:B------:R-:W-:Y:S06]  /*19c0*/  BRA `(.L_x_7356) ;  /* 0x0000000000f87947 */ /* 0x000fec0003800000 */
.L_x_7369:
        /* <DEDUP_REMOVED lines=20> */
.L_x_7374:
[----:B------:R-:W-:Y:S05]  /*1b10*/  BSYNC B0 ;  /* 0x0000000000007941 */ /* 0x000fea0003800000 */
.L_x_7373:
[----:B------:R-:W-:Y:S01]  /*1b20*/  IMAD.SHL.U32 R3, R3, 0x200000, RZ ;  /* 0x0020000003037824 */ /* 0x000fe200078e00ff */
[----:B------:R-:W-:-:S04]  /*1b30*/  LEA R5, R0, 0x37800000, 0x17 ;  /* 0x3780000000057811 */ /* 0x000fc800078eb8ff */
[----:B------:R-:W-:Y:S01]  /*1b40*/  LOP3.LUT R24, R5, R3, R24, 0xfe, !PT ;  /* 0x0000000305187212 */ /* 0x000fe200078efe18 */
[----:B------:R-:W-:Y:S06]  /*1b50*/  BRA `(.L_x_7356) ;  /* 0x0000000000947947 */ /* 0x000fec0003800000 */
.L_x_7368:
        /* <DEDUP_REMOVED lines=14> */
.L_x_7355:
        /* <DEDUP_REMOVED lines=16> */
.L_x_7377:
[----:B------:R-:W-:Y:S01]  /*1d40*/  IMAD.MOV.U32 R24, RZ, RZ, RZ ;  /* 0x000000ffff187224 */ /* 0x000fe200078e00ff */
[----:B------:R-:W-:Y:S06]  /*1d50*/  BRA `(.L_x_7356) ;  /* 0x0000000000147947 */ /* 0x000fec0003800000 */
.L_x_7376:
[----:B------:R-:W2:Y:S02]  /*1d60*/  LDG.E.64 R24, desc[UR36][R4.64] ;  /* 0x0000002404187981 */ /* 0x000ea4000c1e1b00 */
[----:B--2---:R0:W2:Y:S01]  /*1d70*/  I2F.U64 R24, R24 ;  /* 0x0000001800187312 */ /* 0x0040a20000301000 */
[----:B------:R-:W-:Y:S05]  /*1d80*/  BRA `(.L_x_7356) ;  /* 0x0000000000087947 */ /* 0x000fea0003800000 */
.L_x_7375:
[----:B------:R-:W2:Y:S02]  /*1d90*/  LDG.E R4, desc[UR36][R4.64] ;  /* 0x0000002404047981 */ /* 0x000ea4000c1e1900 */
[----:B--2---:R-:W-:-:S07]  /*1da0*/  I2FP.F32.U32 R24, R4 ;  /* 0x0000000400187245 */ /* 0x004fce0000201000 */
.L_x_7356:
[----:B------:R-:W-:Y:S05]  /*1db0*/  BSYNC B6 ;  /* 0x0000000000067941 */ /* 0x000fea0003800000 */
.L_x_7350:
[----:B------:R-:W-:-:S07]  /*1dc0*/  VIADD R16, R16, 0x80 ;  /* 0x0000008010107836 */ /* 0x000fce0000000000 */
.L_x_7349:
[----:B------:R-:W-:Y:S05]  /*1dd0*/  BSYNC B7 ;  /* 0x0000000000077941 */ /* 0x000fea0003800000 */
.L_x_7348:
[----:B------:R-:W-:Y:S01]  /*1de0*/  ISETP.GE.AND P0, PT, R16, R17, PT ;  /* 0x000000111000720c */ /* 0x000fe20003f06270 */
[----:B------:R-:W-:Y:S01]  /*1df0*/  BSSY B7, `(.L_x_7378) ;  /* 0x00000ea000077945 */ /* 0x000fe20003800000 */
[----:B0-----:R-:W-:Y:S02]  /*1e00*/  IMAD.MOV.U32 R19, RZ, RZ, RZ ;  /* 0x000000ffff137224 */ /* 0x001fe400078e00ff */
[----:B------:R-:W-:-:S09]  /*1e10*/  IMAD.MOV.U32 R25, RZ, RZ, RZ ;  /* 0x000000ffff197224 */ /* 0x000fd200078e00ff */
[----:B------:R-:W-:Y:S05]  /*1e20*/  @P0 BRA `(.L_x_7379) ;  /* 0x0000000c00980947 */ /* 0x000fea0003800000 */
[----:B--2-4-:R-:W0:Y:S01]  /*1e30*/  LDC.64 R4, c[0x0][0x228] ;  /* 0x00008a00ff047b82 */ /* 0x014e220000000a00 */
        /* <DEDUP_REMOVED lines=21> */
.L_x_7384:
[----:B------:R-:W2:Y:S02]  /*1f90*/  LDG.E.U8 R4, desc[UR36][R4.64] ;  /* 0x0000002404047981 */ /* 0x000ea4000c1e1100 */
[----:B--2---:R-:W-:Y:S01]  /*1fa0*/  I2FP.F32.U32 R25, R4 ;  /* 0x0000000400197245 */ /* 0x004fe20000201000 */
[----:B------:R-:W-:Y:S06]  /*1fb0*/  BRA `(.L_x_7386) ;  /* 0x0000000c002c7947 */ /* 0x000fec0003800000 */
.L_x_7383:
        /* <DEDUP_REMOVED lines=9> */
.L_x_7388:
[----:B------:R-:W2:Y:S02]  /*2050*/  LDG.E R4, desc[UR36][R4.64] ;  /* 0x0000002404047981 */ /* 0x000ea4000c1e1900 */
[----:B--2---:R-:W-:Y:S01]  /*2060*/  I2FP.F32.S32 R25, R4 ;  /* 0x0000000400197245 */ /* 0x004fe20000201400 */
[----:B------:R-:W-:Y:S06]  /*2070*/  BRA `(.L_x_7386) ;  /* 0x0000000800fc7947 */ /* 0x000fec0003800000 */
.L_x_7387:
[----:B------:R-:W2:Y:S02]  /*2080*/  LDG.E.U16 R4, desc[UR36][R4.64] ;  /* 0x0000002404047981 */ /* 0x000ea4000c1e1500 */
[----:B--2---:R4:W0:Y:S01]  /*2090*/  I2F.S16 R25, R4 ;  /* 0x0000000400197306 */ /* 0x0048220000101400 */
[----:B------:R-:W-:Y:S05]  /*20a0*/  BRA `(.L_x_7386) ;  /* 0x0000000800f07947 */ /* 0x000fea0003800000 */
.L_x_7382:
        /* <DEDUP_REMOVED lines=8> */
.L_x_7390:
[----:B------:R-:W2:Y:S02]  /*2130*/  LDG.E.U16 R4, desc[UR36][R4.64] ;  /* 0x0000002404047981 */ /* 0x000ea4000c1e1500 */
[----:B--2---:R-:W-:Y:S01]  /*2140*/  HADD2.F32 R25, -RZ, R4.H0_H0 ;  /* 0x20000004ff197230 */ /* 0x004fe20000004100 */
[----:B------:R-:W-:Y:S06]  /*2150*/  BRA `(.L_x_7386) ;  /* 0x0000000800c47947 */ /* 0x000fec0003800000 */
.L_x_7389:
        /* <DEDUP_REMOVED lines=8> */
.L_x_7392:
[----:B------:R-:W2:Y:S02]  /*21e0*/  LDG.E.U16 R4, desc[UR36][R4.64] ;  /* 0x0000002404047981 */ /* 0x000ea4000c1e1500 */
[----:B--2---:R-:W-:Y:S01]  /*21f0*/  HADD2.F32 R25, -RZ, R4.H0_H0 ;  /* 0x20000004ff197230 */ /* 0x004fe20000004100 */
[----:B------:R-:W-:Y:S06]  /*2200*/  BRA `(.L_x_7386) ;  /* 0x0000000800987947 */ /* 0x000fec0003800000 */
.L_x_7391:
[----:B------:R-:W2:Y:S01]  /*2210*/  LDG.E.64 R4, desc[UR36][R4.64] ;  /* 0x0000002404047981 */ /* 0x000ea2000c1e1b00 */
[----:B------:R-:W-:Y:S01]  /*2220*/  UMOV UR4, 0xf0000000 ;  /* 0xf000000000047882 */ /* 0x000fe20000000000 */
[----:B------:R-:W-:Y:S01]  /*2230*/  UMOV UR5, 0x380fffff ;  /* 0x380fffff00057882 */ /* 0x000fe20000000000 */
[----:B--2---:R-:W0:Y:S01]  /*2240*/  F2F.F32.F64 R25, R4 ;  /* 0x0000000400197310 */ /* 0x004e220000301000 */
[----:B------:R-:W-:-:S14]  /*2250*/  DSETP.GEU.AND P0, PT, |R4|, UR4, PT ;  /* 0x0000000404007e2a */ /* 0x000fdc000bf0e200 */
[----:B0-----:R-:W-:Y:S01]  /*2260*/  @!P0 FMUL R25, R25, 1.175494350822287508e-38 ;  /* 0x0080000019198820 */ /* 0x001fe20000400000 */
[----:B------:R-:W-:Y:S06]  /*2270*/  BRA `(.L_x_7386) ;  /* 0x00000008007c7947 */ /* 0x000fec0003800000 */
.L_x_7381:
        /* <DEDUP_REMOVED lines=12> */
.L_x_7395:
[----:B------:R-:W2:Y:S01]  /*2340*/  LDG.E.64 R4, desc[UR36][R4.64] ;  /* 0x0000002404047981 */ /* 0x000ea2000c1e1b00 */
[----:B------:R-:W-:Y:S01]  /*2350*/  UMOV UR4, 0xf0000000 ;  /* 0xf000000000047882 */ /* 0x000fe20000000000 */
[----:B------:R-:W-:Y:S01]  /*2360*/  UMOV UR5, 0x380fffff ;  /* 0x380fffff00057882 */ /* 0x000fe20000000000 */
[----:B--2---:R-:W0:Y:S01]  /*2370*/  F2F.F32.F64 R25, R4 ;  /* 0x0000000400197310 */ /* 0x004e220000301000 */
[----:B------:R-:W-:-:S14]  /*2380*/  DSETP.GEU.AND P0, PT, |R4|, UR4, PT ;  /* 0x0000000404007e2a */ /* 0x000fdc000bf0e200 */
[----:B0-----:R-:W-:Y:S01]  /*2390*/  @!P0 FMUL R25, R25, 1.175494350822287508e-38 ;  /* 0x0080000019198820 */ /* 0x001fe20000400000 */
[----:B------:R-:W-:Y:S06]  /*23a0*/  BRA `(.L_x_7386) ;  /* 0x0000000800307947 */ /* 0x000fec0003800000 */
.L_x_7394:
        /* <DEDUP_REMOVED lines=26> */
.L_x_7397:
        /* <DEDUP_REMOVED lines=13> */
.L_x_7396:
[----:B------:R-:W2:Y:S02]  /*2620*/  LDG.E.U16 R4, desc[UR36][R4.64] ;  /* 0x0000002404047981 */ /* 0x000ea4000c1e1500 */
[----:B--2---:R-:W-:Y:S01]  /*2630*/  IMAD.U32 R25, R4, 0x10000, RZ ;  /* 0x0001000004197824 */ /* 0x004fe200078e00ff */
[----:B------:R-:W-:Y:S06]  /*2640*/  BRA `(.L_x_7386) ;  /* 0x0000000400887947 */ /* 0x000fec0003800000 */
.L_x_7393:
        /* <DEDUP_REMOVED lines=11> */
.L_x_7400:
        /* <DEDUP_REMOVED lines=20> */
.L_x_7402:
[----:B------:R-:W-:Y:S05]  /*2840*/  BSYNC B0 ;  /* 0x0000000000007941 */ /* 0x000fea0003800000 */
.L_x_7401:
[----:B------:R-:W-:Y:S01]  /*2850*/  IMAD.SHL.U32 R3, R3, 0x100000, RZ ;  /* 0x0010000003037824 */ /* 0x000fe200078e00ff */
[----:B------:R-:W-:-:S04]  /*2860*/  LEA R0, R0, 0x3b800000, 0x17 ;  /* 0x3b80000000007811 */ /* 0x000fc800078eb8ff */
[----:B------:R-:W-:Y:S01]  /*2870*/  LOP3.LUT R25, R0, R3, R25, 0xfe, !PT ;  /* 0x0000000300197212 */ /* 0x000fe200078efe19 */
[----:B------:R-:W-:Y:S06]  /*2880*/  BRA `(.L_x_7386) ;  /* 0x0000000000f87947 */ /* 0x000fec0003800000 */
.L_x_7399:
        /* <DEDUP_REMOVED lines=20> */
.L_x_7404:
[----:B------:R-:W-:Y:S05]  /*29d0*/  BSYNC B0 ;  /* 0x0000000000007941 */ /* 0x000fea0003800000 */
.L_x_7403:
[----:B------:R-:W-:Y:S01]  /*29e0*/  IMAD.SHL.U32 R3, R3, 0x200000, RZ ;  /* 0x0020000003037824 */ /* 0x000fe200078e00ff */
[----:B------:R-:W-:-:S04]  /*29f0*/  LEA R0, R0, 0x37800000, 0x17 ;  /* 0x3780000000007811 */ /* 0x000fc800078eb8ff */
[----:B------:R-:W-:Y:S01]  /*2a00*/  LOP3.LUT R25, R0, R3, R25, 0xfe, !PT ;  /* 0x0000000300197212 */ /* 0x000fe200078efe19 */
[----:B------:R-:W-:Y:S06]  /*2a10*/  BRA `(.L_x_7386) ;  /* 0x0000000000947947 */ /* 0x000fec0003800000 */
.L_x_7398:
        /* <DEDUP_REMOVED lines=14> */
.L_x_7385:
        /* <DEDUP_REMOVED lines=16> */
.L_x_7407:
[----:B------:R-:W-:Y:S01]  /*2c00*/  IMAD.MOV.U32 R25, RZ, RZ, RZ ;  /* 0x000000ffff197224 */ /* 0x000fe200078e00ff */
[----:B------:R-:W-:Y:S06]  /*2c10*/  BRA `(.L_x_7386) ;  /* 0x0000000000147947 */ /* 0x000fec0003800000 */
.L_x_7406:
[----:B------:R-:W2:Y:S02]  /*2c20*/  LDG.E.64 R4, desc[UR36][R4.64] ;  /* 0x0000002404047981 */ /* 0x000ea4000c1e1b00 */
[----:B--2---:R0:W2:Y:S01]  /*2c30*/  I2F.U64 R25, R4 ;  /* 0x0000000400197312 */ /* 0x0040a20000301000 */
[----:B------:R-:W-:Y:S05]  /*2c40*/  BRA `(.L_x_7386) ;  /* 0x0000000000087947 */ /* 0x000fea0003800000 */
.L_x_7405:
[----:B------:R-:W2:Y:S02]  /*2c50*/  LDG.E R4, desc[UR36][R4.64] ;  /* 0x0000002404047981 */ /* 0x000ea4000c1e1900 */
[----:B--2---:R-:W-:-:S07]  /*2c60*/  I2FP.F32.U32 R25, R4 ;  /* 0x0000000400197245 */ /* 0x004fce0000201000 */
.L_x_7386:
[----:B------:R-:W-:Y:S05]  /*2c70*/  BSYNC B6 ;  /* 0x0000000000067941 */ /* 0x000fea0003800000 */
.L_x_7380:
[----:B------:R-:W-:-:S07]  /*2c80*/  VIADD R16, R16, 0x80 ;  /* 0x0000008010107836 */ /* 0x000fce0000000000 */
.L_x_7379:
[----:B------:R-:W-:Y:S05]  /*2c90*/  BSYNC B7 ;  /* 0x0000000000077941 */ /* 0x000fea0003800000 */
.L_x_7378:
[----:B------:R-:W-:Y:S01]  /*2ca0*/  ISETP.GE.AND P0, PT, R16, R17, PT ;  /* 0x000000111000720c */ /* 0x000fe20003f06270 */
[----:B------:R-:W-:-:S12]  /*2cb0*/  BSSY B6, `(.L_x_7408) ;  /* 0x00000e1000067945 */ /* 0x000fd80003800000 */
[----:B------:R-:W-:Y:S05]  /*2cc0*/  @P0 BRA `(.L_x_7409) ;  /* 0x0000000c007c0947 */ /* 0x000fea0003800000 */
[----:B0-2-4-:R-:W0:Y:S01]  /*2cd0*/  LDC.64 R4, c[0x0][0x228] ;  /* 0x00008a00ff047b82 */ /* 0x015e220000000a00 */
        /* <DEDUP_REMOVED lines=19> */
.L_x_7413:
[----:B------:R-:W2:Y:S02]  /*2e10*/  LDG.E.U8 R4, desc[UR36][R4.64] ;  /* 0x0000002404047981 */ /* 0x000ea4000c1e1100 */
[----:B--2---:R-:W-:Y:S01]  /*2e20*/  I2FP.F32.U32 R19, R4 ;  /* 0x0000000400137245 */ /* 0x004fe20000201000 */
[----:B------:R-:W-:Y:S06]  /*2e30*/  BRA `(.L_x_7409) ;  /* 0x0000000c00207947 */ /* 0x000fec0003800000 */
.L_x_7412:
        /* <DEDUP_REMOVED lines=9> */
.L_x_7416:
[----:B------:R-:W2:Y:S02]  /*2ed0*/  LDG.E R4, desc[UR36][R4.64] ;  /* 0x0000002404047981 */ /* 0x000ea4000c1e1900 */
[----:B--2---:R-:W-:Y:S01]  /*2ee0*/  I2FP.F32.S32 R19, R4 ;  /* 0x0000000400137245 */ /* 0x004fe20000201400 */
[----:B------:R-:W-:Y:S06]  /*2ef0*/  BRA `(.L_x_7409) ;  /* 0x0000000800f07947 */ /* 0x000fec0003800000 */
.L_x_7415:
[----:B------:R-:W2:Y:S02]  /*2f00*/  LDG.E.U16 R4, desc[UR36][R4.64] ;  /* 0x0000002404047981 */ /* 0x000ea4000c1e1500 */
[----:B--2---:R0:W2:Y:S01]  /*2f10*/  I2F.S16 R19, R4 ;  /* 0x0000000400137306 */ /* 0x0040a20000101400 */
[----:B------:R-:W-:Y:S05]  /*2f20*/  BRA `(.L_x_7409) ;  /* 0x0000000800e47947 */ /* 0x000fea0003800000 */
.L_x_7411:
        /* <DEDUP_REMOVED lines=8> */
.L_x_7418:
[----:B------:R-:W2:Y:S02]  /*2fb0*/  LDG.E.U16 R4, desc[UR36][R4.64] ;  /* 0x0000002404047981 */ /* 0x000ea4000c1e1500 */
[----:B--2---:R-:W-:Y:S01]  /*2fc0*/  HADD2.F32 R19, -RZ, R4.H0_H0 ;  /* 0x20000004ff137230 */ /* 0x004fe20000004100 */
[----:B------:R-:W-:Y:S06]  /*2fd0*/  BRA `(.L_x_7409) ;  /* 0x0000000800b87947 */ /* 0x000fec0003800000 */
.L_x_7417:
        /* <DEDUP_REMOVED lines=8> */
.L_x_7420:
[----:B------:R-:W2:Y:S02]  /*3060*/  LDG.E.U16 R4, desc[UR36][R4.64] ;  /* 0x0000002404047981 */ /* 0x000ea4000c1e1500 */
[----:B--2---:R-:W-:Y:S01]  /*3070*/  HADD2.F32 R19, -RZ, R4.H0_H0 ;  /* 0x20000004ff137230 */ /* 0x004fe20000004100 */
[----:B------:R-:W-:Y:S06]  /*3080*/  BRA `(.L_x_7409) ;  /* 0x00000008008c7947 */ /* 0x000fec0003800000 */
.L_x_7419:
[----:B------:R-:W2:Y:S01]  /*3090*/  LDG.E.64 R4, desc[UR36][R4.64] ;  /* 0x0000002404047981 */ /* 0x000ea2000c1e1b00 */
[----:B------:R-:W-:Y:S01]  /*30a0*/  UMOV UR4, 0xf0000000 ;  /* 0xf000000000047882 */ /* 0x000fe20000000000 */
[----:B------:R-:W-:Y:S01]  /*30b0*/  UMOV UR5, 0x380fffff ;  /* 0x380fffff00057882 */ /* 0x000fe20000000000 */
[----:B--2---:R-:W0:Y:S01]  /*30c0*/  F2F.F32.F64 R19, R4 ;  /* 0x0000000400137310 */ /* 0x004e220000301000 */
[----:B------:R-:W-:-:S14]  /*30d0*/  DSETP.GEU.AND P0, PT, |R4|, UR4, PT ;  /* 0x0000000404007e2a */ /* 0x000fdc000bf0e200 */
[----:B0-----:R-:W-:Y:S01]  /*30e0*/  @!P0 FMUL R19, R19, 1.175494350822287508e-38 ;  /* 0x0080000013138820 */ /* 0x001fe20000400000 */
[----:B------:R-:W-:Y:S06]  /*30f0*/  BRA `(.L_x_7409) ;  /* 0x0000000800707947 */ /* 0x000fec0003800000 */
.L_x_7410:
        /* <DEDUP_REMOVED lines=12> */
.L_x_7423:
[----:B------:R-:W2:Y:S01]  /*31c0*/  LDG.E.64 R4, desc[UR36][R4.64] ;  /* 0x0000002404047981 */ /* 0x000ea2000c1e1b00 */
[----:B------:R-:W-:Y:S01]  /*31d0*/  UMOV UR4, 0xf0000000 ;  /* 0xf000000000047882 */ /* 0x000fe20000000000 */
[----:B------:R-:W-:Y:S01]  /*31e0*/  UMOV UR5, 0x380fffff ;  /* 0x380fffff00057882 */ /* 0x000fe20000000000 */
[----:B--2---:R-:W0:Y:S01]  /*31f0*/  F2F.F32.F64 R19, R4 ;  /* 0x0000000400137310 */ /* 0x004e220000301000 */
[----:B------:R-:W-:-:S14]  /*3200*/  DSETP.GEU.AND P0, PT, |R4|, UR4, PT ;  /* 0x0000000404007e2a */ /* 0x000fdc000bf0e200 */
[----:B0-----:R-:W-:Y:S01]  /*3210*/  @!P0 FMUL R19, R19, 1.175494350822287508e-38 ;  /* 0x0080000013138820 */ /* 0x001fe20000400000 */
[----:B------:R-:W-:Y:S06]  /*3220*/  BRA `(.L_x_7409) ;  /* 0x0000000800247947 */ /* 0x000fec0003800000 */
.L_x_7422:
        /* <DEDUP_REMOVED lines=26> */
.L_x_7425:
        /* <DEDUP_REMOVED lines=13> */
.L_x_7424:
[----:B------:R-:W2:Y:S02]  /*34a0*/  LDG.E.U16 R4, desc[UR36][R4.64] ;  /* 0x0000002404047981 */ /* 0x000ea4000c1e1500 */
[----:B--2---:R-:W-:Y:S01]  /*34b0*/  IMAD.U32 R19, R4, 0x10000, RZ ;  /* 0x0001000004137824 */ /* 0x004fe200078e00ff */
[----:B------:R-:W-:Y:S06]  /*34c0*/  BRA `(.L_x_7409) ;  /* 0x00000004007c7947 */ /* 0x000fec0003800000 */
.L_x_7421:
        /* <DEDUP_REMOVED lines=11> */
.L_x_7428:
        /* <DEDUP_REMOVED lines=19> */
.L_x_7430:
[----:B------:R-:W-:Y:S05]  /*36b0*/  BSYNC B0 ;  /* 0x0000000000007941 */ /* 0x000fea0003800000 */
.L_x_7429:
[----:B------:R-:W-:Y:S01]  /*36c0*/  IMAD.SHL.U32 R3, R3, 0x100000, RZ ;  /* 0x0010000003037824 */ /* 0x000fe200078e00ff */
[----:B------:R-:W-:-:S04]  /*36d0*/  LEA R0, R0, 0x3b800000, 0x17 ;  /* 0x3b80000000007811 */ /* 0x000fc800078eb8ff */
[----:B------:R-:W-:Y:S01]  /*36e0*/  LOP3.LUT R19, R0, R3, R19, 0xfe, !PT ;  /* 0x0000000300137212 */ /* 0x000fe200078efe13 */
[----:B------:R-:W-:Y:S06]  /*36f0*/  BRA `(.L_x_7409) ;  /* 0x0000000000f07947 */ /* 0x000fec0003800000 */
.L_x_7427:
        /* <DEDUP_REMOVED lines=19> */
.L_x_7432:
[----:B------:R-:W-:Y:S05]  /*3830*/  BSYNC B0 ;  /* 0x0000000000007941 */ /* 0x000fea0003800000 */
.L_x_7431:
[----:B------:R-:W-:Y:S01]  /*3840*/  IMAD.SHL.U32 R3, R3, 0x200000, RZ ;  /* 0x0020000003037824 */ /* 0x000fe200078e00ff */
[----:B------:R-:W-:-:S04]  /*3850*/  LEA R0, R0, 0x37800000, 0x17 ;  /* 0x3780000000007811 */ /* 0x000fc800078eb8ff */
[----:B------:R-:W-:Y:S01]  /*3860*/  LOP3.LUT R19, R0, R3, R19, 0xfe, !PT ;  /* 0x0000000300137212 */ /* 0x000fe200078efe13 */
[----:B------:R-:W-:Y:S06]  /*3870*/  BRA `(.L_x_7409) ;  /* 0x0000000000907947 */ /* 0x000fec0003800000 */
.L_x_7426:
        /* <DEDUP_REMOVED lines=14> */
.L_x_7414:
        /* <DEDUP_REMOVED lines=16> */
.L_x_7435:
[----:B------:R-:W-:Y:S05]  /*3a60*/  BRA `(.L_x_7409) ;  /* 0x0000000000147947 */ /* 0x000fea0003800000 */
.L_x_7434:
[----:B------:R-:W2:Y:S02]  /*3a70*/  LDG.E.64 R4, desc[UR36][R4.64] ;  /* 0x0000002404047981 */ /* 0x000ea4000c1e1b00 */
[----:B--2---:R0:W2:Y:S01]  /*3a80*/  I2F.U64 R19, R4 ;  /* 0x0000000400137312 */ /* 0x0040a20000301000 */
[----:B------:R-:W-:Y:S05]  /*3a90*/  BRA `(.L_x_7409) ;  /* 0x0000000000087947 */ /* 0x000fea0003800000 */
.L_x_7433:
[----:B------:R-:W2:Y:S02]  /*3aa0*/  LDG.E R4, desc[UR36][R4.64] ;  /* 0x0000002404047981 */ /* 0x000ea4000c1e1900 */
[----:B--2---:R-:W-:-:S07]  /*3ab0*/  I2FP.F32.U32 R19, R4 ;  /* 0x0000000400137245 */ /* 0x004fce0000201000 */
.L_x_7409:
[----:B------:R-:W-:Y:S05]  /*3ac0*/  BSYNC B6 ;  /* 0x0000000000067941 */ /* 0x000fea0003800000 */
.L_x_7408:
[----:B------:R-:W4:Y:S01]  /*3ad0*/  S2R R23, SR_TID.X ;  /* 0x0000000000177919 */ /* 0x000f220000002100 */
[----:B------:R-:W4:Y:S01]  /*3ae0*/  LDC R22, c[0x0][0x218] ;  /* 0x00008600ff167b82 */ /* 0x000f220000000800 */
[----:B--2--5:R-:W-:Y:S01]  /*3af0*/  FSETP.NEU.FTZ.AND P3, PT, R19, RZ, PT ;  /* 0x000000ff1300720b */ /* 0x024fe20003f7d000 */
[----:B------:R-:W-:Y:S01]  /*3b00*/  BSSY B6, `(.L_x_7436) ;  /* 0x00000f8000067945 */ /* 0x000fe20003800000 */
[----:B0-----:R-:W-:Y:S02]  /*3b10*/  FSETP.NEU.FTZ.AND P2, PT, R25, RZ, PT ;  /* 0x000000ff1900720b */ /* 0x001fe40003f5d000 */
[C---:B-1-3--:R-:W-:Y:S02]  /*3b20*/  FSETP.NEU.FTZ.AND P0, PT, R18.reuse, RZ, PT ;  /* 0x000000ff1200720b */ /* 0x04afe40003f1d000 */
[----:B------:R-:W-:Y:S01]  /*3b30*/  FSET.BF.GT.FTZ.AND R3, R18, RZ, PT ;  /* 0x000000ff1203720a */ /* 0x000fe20003814000 */
[----:B------:R-:W0:Y:S01]  /*3b40*/  LDC.U8 R16, c[0x0][0x23c] ;  /* 0x00008f00ff107b82 */ /* 0x000e220000000000 */
[----:B------:R-:W-:-:S02]  /*3b50*/  FSETP.NEU.FTZ.AND P1, PT, R24, RZ, PT ;  /* 0x000000ff1800720b */ /* 0x000fc40003f3d000 */
[----:B------:R-:W-:Y:S02]  /*3b60*/  FSET.BF.GT.FTZ.AND R5, R24, RZ, PT ;  /* 0x000000ff1805720a */ /* 0x000fe40003814000 */
[----:B------:R-:W-:Y:S02]  /*3b70*/  FSET.BF.GT.FTZ.AND R25, R25, RZ, PT ;  /* 0x000000ff1919720a */ /* 0x000fe40003814000 */
[-C--:B----4-:R-:W-:Y:S02]  /*3b80*/  FSEL R4, R3, R22.reuse, P0 ;  /* 0x0000001603047208 */ /* 0x090fe40000000000 */
[-C--:B------:R-:W-:Y:S02]  /*3b90*/  FSEL R24, R5, R22.reuse, P1 ;  /* 0x0000001605187208 */ /* 0x080fe40000800000 */
[----:B------:R-:W-:Y:S02]  /*3ba0*/  FSEL R18, R25, R22, P2 ;  /* 0x0000001619127208 */ /* 0x000fe40001000000 */
[----:B------:R-:W-:-:S02]  /*3bb0*/  @P3 FSET.BF.GT.FTZ.AND R22, R19, RZ, PT ;  /* 0x000000ff1316320a */ /* 0x000fc40003814000 */
[----:B------:R-:W-:-:S13]  /*3bc0*/  ISETP.GE.AND P4, PT, R23, R17, PT ;  /* 0x000000111700720c */ /* 0x000fda0003f86270 */
[----:B0-----:R-:W-:Y:S05]  /*3bd0*/  @P4 BRA `(.L_x_7437) ;  /* 0x0000000c00a84947 */ /* 0x001fea0003800000 */
[----:B------:R-:W0:Y:S01]  /*3be0*/  LDC.64 R8, c[0x0][0x220] ;  /* 0x00008800ff087b82 */ /* 0x000e220000000a00 */
[----:B------:R-:W-:Y:S01]  /*3bf0*/  IMAD R0, R2, 0x200, R23 ;  /* 0x0000020002007824 */ /* 0x000fe200078e0217 */
[----:B------:R-:W-:Y:S01]  /*3c00*/  PRMT R5, R16, 0x9910, RZ ;  /* 0x0000991010057816 */ /* 0x000fe200000000ff */
        /* <DEDUP_REMOVED lines=19> */
.L_x_7441:
[----:B------:R-:W0:Y:S02]  /*3d40*/  F2I.S64.TRUNC R4, R4 ;  /* 0x0000000400047311 */ /* 0x000e24000020d900 */
[----:B0-----:R-:W-:-:S05]  /*3d50*/  IMAD.MOV.U32 R3, RZ, RZ, R4 ;  /* 0x000000ffff037224 */ /* 0x001fca00078e0004 */
[----:B------:R0:W-:Y:S01]  /*3d60*/  STG.E.U8 desc[UR36][R8.64], R3 ;  /* 0x0000000308007986 */ /* 0x0001e2000c101124 */
[----:B------:R-:W-:Y:S05]  /*3d70*/  BRA `(.L_x_7437) ;  /* 0x0000000c00407947 */ /* 0x000fea0003800000 */
.L_x_7440:
        /* <DEDUP_REMOVED lines=9> */
.L_x_7444:
[----:B------:R-:W0:Y:S02]  /*3e10*/  F2I.FTZ.TRUNC.NTZ R3, R4 ;  /* 0x0000000400037305 */ /* 0x000e24000021f100 */
[----:B0-----:R0:W-:Y:S01]  /*3e20*/  STG.E desc[UR36][R8.64], R3 ;  /* 0x0000000308007986 */ /* 0x0011e2000c101924 */
[----:B------:R-:W-:Y:S05]  /*3e30*/  BRA `(.L_x_7437) ;  /* 0x0000000c00107947 */ /* 0x000fea0003800000 */
.L_x_7443:
[----:B------:R-:W0:Y:S02]  /*3e40*/  F2I.FTZ.TRUNC.NTZ R3, R4 ;  /* 0x0000000400037305 */ /* 0x000e24000021f100 */
[----:B0-----:R0:W-:Y:S01]  /*3e50*/  STG.E.U16 desc[UR36][R8.64], R3 ;  /* 0x0000000308007986 */ /* 0x0011e2000c101524 */
[----:B------:R-:W-:Y:S05]  /*3e60*/  BRA `(.L_x_7437) ;  /* 0x0000000c00047947 */ /* 0x000fea0003800000 */
.L_x_7439:
        /* <DEDUP_REMOVED lines=8> */
.L_x_7446:
[----:B------:R-:W-:-:S05]  /*3ef0*/  F2FP.F16.F32.PACK_AB R4, RZ, R4 ;  /* 0x00000004ff04723e */ /* 0x000fca00000000ff */
[----:B------:R0:W-:Y:S01]  /*3f00*/  STG.E.U16 desc[UR36][R8.64], R4 ;  /* 0x0000000408007986 */ /* 0x0001e2000c101524 */
[----:B------:R-:W-:Y:S05]  /*3f10*/  BRA `(.L_x_7437) ;  /* 0x0000000800d87947 */ /* 0x000fea0003800000 */
.L_x_7445:
        /* <DEDUP_REMOVED lines=9> */
.L_x_7448:
[----:B------:R-:W-:-:S04]  /*3fb0*/  F2FP.F16.F32.PACK_AB R3, RZ, R4 ;  /* 0x00000004ff03723e */ /* 0x000fc800000000ff */
[----:B------:R-:W-:-:S05]  /*3fc0*/  PRMT R3, R3, 0x5410, RZ ;  /* 0x0000541003037816 */ /* 0x000fca00000000ff */
[----:B------:R0:W-:Y:S01]  /*3fd0*/  STG.E desc[UR36][R8.64], R3 ;  /* 0x0000000308007986 */ /* 0x0001e2000c101924 */
[----:B------:R-:W-:Y:S05]  /*3fe0*/  BRA `(.L_x_7437) ;  /* 0x0000000800a47947 */ /* 0x000fea0003800000 */
.L_x_7447:
[----:B------:R-:W-:-:S06]  /*3ff0*/  FMUL.FTZ R4, R4, 1 ;  /* 0x3f80000004047820 */ /* 0x000fcc0000410000 */
[----:B------:R-:W0:Y:S02]  /*4000*/  F2F.F64.F32 R4, R4 ;  /* 0x0000000400047310 */ /* 0x000e240000201800 */
[----:B0-----:R0:W-:Y:S01]  /*4010*/  STG.E.64 desc[UR36][R8.64], R4 ;  /* 0x0000000408007986 */ /* 0x0011e2000c101b24 */
[----:B------:R-:W-:Y:S05]  /*4020*/  BRA `(.L_x_7437) ;  /* 0x0000000800947947 */ /* 0x000fea0003800000 */
.L_x_7438:
        /* <DEDUP_REMOVED lines=12> */
.L_x_7451:
[----:B------:R-:W-:Y:S01]  /*40f0*/  FMUL.FTZ R4, R4, 1 ;  /* 0x3f80000004047820 */ /* 0x000fe20000410000 */
[----:B------:R-:W-:-:S05]  /*4100*/  CS2R R6, SRZ ;  /* 0x0000000000067805 */ /* 0x000fca000001ff00 */
[----:B------:R-:W0:Y:S02]  /*4110*/  F2F.F64.F32 R4, R4 ;  /* 0x0000000400047310 */ /* 0x000e240000201800 */
[----:B0-----:R0:W-:Y:S01]  /*4120*/  STG.E.128 desc[UR36][R8.64], R4 ;  /* 0x0000000408007986 */ /* 0x0011e2000c101d24 */
[----:B------:R-:W-:Y:S05]  /*4130*/  BRA `(.L_x_7437) ;  /* 0x0000000800507947 */ /* 0x000fea0003800000 */
.L_x_7450:
        /* <DEDUP_REMOVED lines=20> */
.L_x_7455:
[----:B------:R-:W-:Y:S05]  /*4280*/  BSYNC B0 ;  /* 0x0000000000007941 */ /* 0x000fea0003800000 */
.L_x_7454:
[----:B------:R-:W-:-:S05]  /*4290*/  LOP3.LUT R5, R0, R5, RZ, 0xfc, !PT ;  /* 0x0000000500057212 */ /* 0x000fca00078efcff */
[----:B------:R0:W-:Y:S01]  /*42a0*/  STG.E.U8 desc[UR36][R8.64], R5 ;  /* 0x0000000508007986 */ /* 0x0001e2000c101124 */
[----:B------:R-:W-:Y:S05]  /*42b0*/  BRA `(.L_x_7437) ;  /* 0x0000000400f07947 */ /* 0x000fea0003800000 */
.L_x_7453:
        /* <DEDUP_REMOVED lines=12> */
.L_x_7457:
[----:B------:R-:W-:Y:S01]  /*4380*/  IMAD.MOV.U32 R0, RZ, RZ, 0x7f ;  /* 0x0000007fff007424 */ /* 0x000fe200078e00ff */
[----:B------:R-:W-:-:S04]  /*4390*/  ISETP.GT.U32.AND P0, PT, R5, 0x7f800000, PT ;  /* 0x7f8000000500780c */ /* 0x000fc80003f04070 */
[----:B------:R-:W-:-:S09]  /*43a0*/  SEL R0, R0, 0x7c, P0 ;  /* 0x0000007c00007807 */ /* 0x000fd20000000000 */
.L_x_7458:
[----:B------:R-:W-:Y:S05]  /*43b0*/  BSYNC B0 ;  /* 0x0000000000007941 */ /* 0x000fea0003800000 */
.L_x_7456:
[----:B------:R-:W-:-:S04]  /*43c0*/  LOP3.LUT R4, R4, 0x80000000, RZ, 0xc0, !PT ;  /* 0x8000000004047812 */ /* 0x000fc800078ec0ff */
[----:B------:R-:W-:-:S04]  /*43d0*/  SHF.R.U32.HI R3, RZ, 0x18, R4 ;  /* 0x00000018ff037819 */ /* 0x000fc80000011604 */
[----:B------:R-:W-:-:S05]  /*43e0*/  LOP3.LUT R3, R0, R3, RZ, 0xfc, !PT ;  /* 0x0000000300037212 */ /* 0x000fca00078efcff */
[----:B------:R0:W-:Y:S01]  /*43f0*/  STG.E.U8 desc[UR36][R8.64], R3 ;  /* 0x0000000308007986 */ /* 0x0001e2000c101124 */
[----:B------:R-:W-:Y:S05]  /*4400*/  BRA `(.L_x_7437) ;  /* 0x00000004009c7947 */ /* 0x000fea0003800000 */
.L_x_7452:
[----:B------:R-:W-:-:S05]  /*4410*/  F2FP.BF16.F32.PACK_AB R4, RZ, R4 ;  /* 0x00000004ff04723e */ /* 0x000fca00000010ff */
[----:B------:R0:W-:Y:S01]  /*4420*/  STG.E.U16 desc[UR36][R8.64], R4 ;  /* 0x0000000408007986 */ /* 0x0001e2000c101524 */
[----:B------:R-:W-:Y:S05]  /*4430*/  BRA `(.L_x_7437) ;  /* 0x0000000400907947 */ /* 0x000fea0003800000 */
.L_x_7449:
        /* <DEDUP_REMOVED lines=11> */
.L_x_7461:
        /* <DEDUP_REMOVED lines=16> */
.L_x_7464:
[----:B------:R-:W-:-:S04]  /*45f0*/  LOP3.LUT R4, R4, 0x80000000, RZ, 0xc0, !PT ;  /* 0x8000000004047812 */ /* 0x000fc800078ec0ff */
[----:B------:R-:W-:-:S04]  /*4600*/  SHF.R.U32.HI R4, RZ, 0x18, R4 ;  /* 0x00000018ff047819 */ /* 0x000fc80000011604 */
[----:B------:R-:W-:-:S04]  /*4610*/  LOP3.LUT R3, R3, R4, RZ, 0xfc, !PT ;  /* 0x0000000403037212 */ /* 0x000fc800078efcff */
[----:B------:R-:W-:-:S07]  /*4620*/  PRMT R0, R3, 0x7610, R0 ;  /* 0x0000761003007816 */ /* 0x000fce0000000000 */
.L_x_7463:
[----:B------:R-:W-:Y:S05]  /*4630*/  BSYNC B0 ;  /* 0x0000000000007941 */ /* 0x000fea0003800000 */
.L_x_7462:
[----:B------:R3:W-:Y:S01]  /*4640*/  STG.E.U8 desc[UR36][R8.64], R0 ;  /* 0x0000000008007986 */ /* 0x0007e2000c101124 */
[----:B------:R-:W-:Y:S05]  /*4650*/  BRA `(.L_x_7437) ;  /* 0x0000000400087947 */ /* 0x000fea0003800000 */
.L_x_7460:
        /* <DEDUP_REMOVED lines=16> */
.L_x_7467:
[----:B------:R-:W-:-:S04]  /*4760*/  LOP3.LUT R4, R4, 0x80000000, RZ, 0xc0, !PT ;  /* 0x8000000004047812 */ /* 0x000fc800078ec0ff */
[----:B------:R-:W-:-:S04]  /*4770*/  SHF.R.U32.HI R4, RZ, 0x18, R4 ;  /* 0x00000018ff047819 */ /* 0x000fc80000011604 */
[----:B------:R-:W-:-:S04]  /*4780*/  LOP3.LUT R3, R3, R4, RZ, 0xfc, !PT ;  /* 0x0000000403037212 */ /* 0x000fc800078efcff */
[----:B------:R-:W-:-:S07]  /*4790*/  PRMT R0, R3, 0x7610, R0 ;  /* 0x0000761003007816 */ /* 0x000fce0000000000 */
.L_x_7466:
[----:B------:R-:W-:Y:S05]  /*47a0*/  BSYNC B0 ;  /* 0x0000000000007941 */ /* 0x000fea0003800000 */
.L_x_7465:
[----:B------:R0:W-:Y:S01]  /*47b0*/  STG.E.U8 desc[UR36][R8.64], R0 ;  /* 0x0000000008007986 */ /* 0x0001e2000c101124 */
[----:B------:R-:W-:Y:S05]  /*47c0*/  BRA `(.L_x_7437) ;  /* 0x0000000000ac7947 */ /* 0x000fea0003800000 */
.L_x_7459:
        /* <DEDUP_REMOVED lines=21> */
.L_x_7442:
        /* <DEDUP_REMOVED lines=16> */
.L_x_7470:
[----:B------:R-:W-:Y:S05]  /*4a20*/  BRA `(.L_x_7437) ;  /* 0x0000000000147947 */ /* 0x000fea0003800000 */
.L_x_7469:
[----:B------:R-:W0:Y:S02]  /*4a30*/  F2I.U64.TRUNC R4, R4 ;  /* 0x0000000400047311 */ /* 0x000e24000020d800 */
[----:B0-----:R2:W-:Y:S01]  /*4a40*/  STG.E.64 desc[UR36][R8.64], R4 ;  /* 0x0000000408007986 */ /* 0x0015e2000c101b24 */
[----:B------:R-:W-:Y:S05]  /*4a50*/  BRA `(.L_x_7437) ;  /* 0x0000000000087947 */ /* 0x000fea0003800000 */
.L_x_7468:
[----:B------:R-:W0:Y:S02]  /*4a60*/  F2I.FTZ.U32.TRUNC.NTZ R3, R4 ;  /* 0x0000000400037305 */ /* 0x000e24000021f000 */
[----:B0-----:R0:W-:Y:S02]  /*4a70*/  STG.E desc[UR36][R8.64], R3 ;  /* 0x0000000308007986 */ /* 0x0011e4000c101924 */
.L_x_7437:
[----:B------:R-:W-:Y:S05]  /*4a80*/  BSYNC B6 ;  /* 0x0000000000067941 */ /* 0x000fea0003800000 */
.L_x_7436:
        /* <DEDUP_REMOVED lines=24> */
.L_x_7476:
[----:B------:R-:W0:Y:S02]  /*4c10*/  F2I.S64.TRUNC R24, R24 ;  /* 0x0000001800187311 */ /* 0x000e24000020d900 */
[----:B0-----:R-:W-:-:S05]  /*4c20*/  IMAD.MOV.U32 R3, RZ, RZ, R24 ;  /* 0x000000ffff037224 */ /* 0x001fca00078e0018 */
[----:B------:R0:W-:Y:S01]  /*4c30*/  STG.E.U8 desc[UR36][R8.64], R3 ;  /* 0x0000000308007986 */ /* 0x0001e2000c101124 */
[----:B------:R-:W-:Y:S05]  /*4c40*/  BRA `(.L_x_7478) ;  /* 0x0000000c00407947 */ /* 0x000fea0003800000 */
.L_x_7475:
        /* <DEDUP_REMOVED lines=9> */
.L_x_7480:
[----:B------:R-:W0:Y:S02]  /*4ce0*/  F2I.FTZ.TRUNC.NTZ R3, R24 ;  /* 0x0000001800037305 */ /* 0x000e24000021f100 */
[----:B0-----:R0:W-:Y:S01]  /*4cf0*/  STG.E desc[UR36][R8.64], R3 ;  /* 0x0000000308007986 */ /* 0x0011e2000c101924 */
[----:B------:R-:W-:Y:S05]  /*4d00*/  BRA `(.L_x_7478) ;  /* 0x0000000c00107947 */ /* 0x000fea0003800000 */
.L_x_7479:
[----:B------:R-:W0:Y:S02]  /*4d10*/  F2I.FTZ.TRUNC.NTZ R3, R24 ;  /* 0x0000001800037305 */ /* 0x000e24000021f100 */
[----:B0-----:R0:W-:Y:S01]  /*4d20*/  STG.E.U16 desc[UR36][R8.64], R3 ;  /* 0x0000000308007986 */ /* 0x0011e2000c101524 */
[----:B------:R-:W-:Y:S05]  /*4d30*/  BRA `(.L_x_7478) ;  /* 0x0000000c00047947 */ /* 0x000fea0003800000 */
.L_x_7474:
        /* <DEDUP_REMOVED lines=8> */
.L_x_7482:
[----:B------:R-:W-:-:S05]  /*4dc0*/  F2FP.F16.F32.PACK_AB R24, RZ, R24 ;  /* 0x00000018ff18723e */ /* 0x000fca00000000ff */
[----:B------:R0:W-:Y:S01]  /*4dd0*/  STG.E.U16 desc[UR36][R8.64], R24 ;  /* 0x0000001808007986 */ /* 0x0001e2000c101524 */
[----:B------:R-:W-:Y:S05]  /*4de0*/  BRA `(.L_x_7478) ;  /* 0x0000000800d87947 */ /* 0x000fea0003800000 */
.L_x_7481:
        /* <DEDUP_REMOVED lines=9> */
.L_x_7484:
[----:B------:R-:W-:-:S04]  /*4e80*/  F2FP.F16.F32.PACK_AB R3, RZ, R24 ;  /* 0x00000018ff03723e */ /* 0x000fc800000000ff */
[----:B------:R-:W-:-:S05]  /*4e90*/  PRMT R3, R3, 0x5410, RZ ;  /* 0x0000541003037816 */ /* 0x000fca00000000ff */
[----:B------:R0:W-:Y:S01]  /*4ea0*/  STG.E desc[UR36][R8.64], R3 ;  /* 0x0000000308007986 */ /* 0x0001e2000c101924 */
[----:B------:R-:W-:Y:S05]  /*4eb0*/  BRA `(.L_x_7478) ;  /* 0x0000000800a47947 */ /* 0x000fea0003800000 */
.L_x_7483:
[----:B------:R-:W-:-:S06]  /*4ec0*/  FMUL.FTZ R4, R24, 1 ;  /* 0x3f80000018047820 */ /* 0x000fcc0000410000 */
[----:B------:R-:W0:Y:S02]  /*4ed0*/  F2F.F64.F32 R4, R4 ;  /* 0x0000000400047310 */ /* 0x000e240000201800 */
[----:B0-----:R0:W-:Y:S01]  /*4ee0*/  STG.E.64 desc[UR36][R8.64], R4 ;  /* 0x0000000408007986 */ /* 0x0011e2000c101b24 */
[----:B------:R-:W-:Y:S05]  /*4ef0*/  BRA `(.L_x_7478) ;  /* 0x0000000800947947 */ /* 0x000fea0003800000 */
.L_x_7473:
        /* <DEDUP_REMOVED lines=12> */
.L_x_7487:
[----:B------:R-:W-:Y:S01]  /*4fc0*/  FMUL.FTZ R4, R24, 1 ;  /* 0x3f80000018047820 */ /* 0x000fe20000410000 */
[----:B------:R-:W-:-:S05]  /*4fd0*/  CS2R R6, SRZ ;  /* 0x0000000000067805 */ /* 0x000fca000001ff00 */
[----:B------:R-:W0:Y:S02]  /*4fe0*/  F2F.F64.F32 R4, R4 ;  /* 0x0000000400047310 */ /* 0x000e240000201800 */
[----:B0-----:R0:W-:Y:S01]  /*4ff0*/  STG.E.128 desc[UR36][R8.64], R4 ;  /* 0x0000000408007986 */ /* 0x0011e2000c101d24 */
[----:B------:R-:W-:Y:S05]  /*5000*/  BRA `(.L_x_7478) ;  /* 0x0000000800507947 */ /* 0x000fea0003800000 */
.L_x_7486:
        /* <DEDUP_REMOVED lines=20> */
.L_x_7491:
[----:B------:R-:W-:Y:S05]  /*5150*/  BSYNC B0 ;  /* 0x0000000000007941 */ /* 0x000fea0003800000 */
.L_x_7490:
[----:B------:R-:W-:-:S05]  /*5160*/  LOP3.LUT R5, R0, R5, RZ, 0xfc, !PT ;  /* 0x0000000500057212 */ /* 0x000fca00078efcff */
[----:B------:R0:W-:Y:S01]  /*5170*/  STG.E.U8 desc[UR36][R8.64], R5 ;  /* 0x0000000508007986 */ /* 0x0001e2000c101124 */
[----:B------:R-:W-:Y:S05]  /*5180*/  BRA `(.L_x_7478) ;  /* 0x0000000400f07947 */ /* 0x000fea0003800000 */
.L_x_7489:
        /* <DEDUP_REMOVED lines=12> */
.L_x_7493:
[----:B------:R-:W-:Y:S01]  /*5250*/  IMAD.MOV.U32 R0, RZ, RZ, 0x7f ;  /* 0x0000007fff007424 */ /* 0x000fe200078e00ff */
[----:B------:R-:W-:-:S04]  /*5260*/  ISETP.GT.U32.AND P0, PT, R4, 0x7f800000, PT ;  /* 0x7f8000000400780c */ /* 0x000fc80003f04070 */
[----:B------:R-:W-:-:S09]  /*5270*/  SEL R0, R0, 0x7c, P0 ;  /* 0x0000007c00007807 */ /* 0x000fd20000000000 */
.L_x_7494:
[----:B------:R-:W-:Y:S05]  /*5280*/  BSYNC B0 ;  /* 0x0000000000007941 */ /* 0x000fea0003800000 */
.L_x_7492:
[----:B------:R-:W-:-:S04]  /*5290*/  LOP3.LUT R24, R24, 0x80000000, RZ, 0xc0, !PT ;  /* 0x8000000018187812 */ /* 0x000fc800078ec0ff */
[----:B------:R-:W-:-:S04]  /*52a0*/  SHF.R.U32.HI R3, RZ, 0x18, R24 ;  /* 0x00000018ff037819 */ /* 0x000fc80000011618 */
[----:B------:R-:W-:-:S05]  /*52b0*/  LOP3.LUT R3, R0, R3, RZ, 0xfc, !PT ;  /* 0x0000000300037212 */ /* 0x000fca00078efcff */
[----:B------:R0:W-:Y:S01]  /*52c0*/  STG.E.U8 desc[UR36][R8.64], R3 ;  /* 0x0000000308007986 */ /* 0x0001e2000c101124 */
[----:B------:R-:W-:Y:S05]  /*52d0*/  BRA `(.L_x_7478) ;  /* 0x00000004009c7947 */ /* 0x000fea0003800000 */
.L_x_7488:
[----:B------:R-:W-:-:S05]  /*52e0*/  F2FP.BF16.F32.PACK_AB R24, RZ, R24 ;  /* 0x00000018ff18723e */ /* 0x000fca00000010ff */
[----:B------:R0:W-:Y:S01]  /*52f0*/  STG.E.U16 desc[UR36][R8.64], R24 ;  /* 0x0000001808007986 */ /* 0x0001e2000c101524 */
[----:B------:R-:W-:Y:S05]  /*5300*/  BRA `(.L_x_7478) ;  /* 0x0000000400907947 */ /* 0x000fea0003800000 */
.L_x_7485:
        /* <DEDUP_REMOVED lines=11> */
.L_x_7497:
        /* <DEDUP_REMOVED lines=16> */
.L_x_7500:
[----:B------:R-:W-:-:S04]  /*54c0*/  LOP3.LUT R24, R24, 0x80000000, RZ, 0xc0, !PT ;  /* 0x8000000018187812 */ /* 0x000fc800078ec0ff */
[----:B------:R-:W-:-:S04]  /*54d0*/  SHF.R.U32.HI R3, RZ, 0x18, R24 ;  /* 0x00000018ff037819 */ /* 0x000fc80000011618 */
[----:B------:R-:W-:-:S04]  /*54e0*/  LOP3.LUT R0, R0, R3, RZ, 0xfc, !PT ;  /* 0x0000000300007212 */ /* 0x000fc800078efcff */
[----:B------:R-:W-:-:S07]  /*54f0*/  PRMT R4, R0, 0x7610, R4 ;  /* 0x0000761000047816 */ /* 0x000fce0000000004 */
.L_x_7499:
[----:B------:R-:W-:Y:S05]  /*5500*/  BSYNC B0 ;  /* 0x0000000000007941 */ /* 0x000fea0003800000 */
.L_x_7498:
[----:B------:R3:W-:Y:S01]  /*5510*/  STG.E.U8 desc[UR36][R8.64], R4 ;  /* 0x0000000408007986 */ /* 0x0007e2000c101124 */
[----:B------:R-:W-:Y:S05]  /*5520*/  BRA `(.L_x_7478) ;  /* 0x0000000400087947 */ /* 0x000fea0003800000 */
.L_x_7496:
        /* <DEDUP_REMOVED lines=16> */
.L_x_7503:
[----:B------:R-:W-:-:S04]  /*5630*/  LOP3.LUT R24, R24, 0x80000000, RZ, 0xc0, !PT ;  /* 0x8000000018187812 */ /* 0x000fc800078ec0ff */
[----:B------:R-:W-:-:S04]  /*5640*/  SHF.R.U32.HI R3, RZ, 0x18, R24 ;  /* 0x00000018ff037819 */ /* 0x000fc80000011618 */
[----:B------:R-:W-:-:S04]  /*5650*/  LOP3.LUT R0, R0, R3, RZ, 0xfc, !PT ;  /* 0x0000000300007212 */ /* 0x000fc800078efcff */
[----:B------:R-:W-:-:S07]  /*5660*/  PRMT R4, R0, 0x7610, R4 ;  /* 0x0000761000047816 */ /* 0x000fce0000000004 */
.L_x_7502:
[----:B------:R-:W-:Y:S05]  /*5670*/  BSYNC B0 ;  /* 0x0000000000007941 */ /* 0x000fea0003800000 */
.L_x_7501:
[----:B------:R0:W-:Y:S01]  /*5680*/  STG.E.U8 desc[UR36][R8.64], R4 ;  /* 0x0000000408007986 */ /* 0x0001e2000c101124 */
[----:B------:R-:W-:Y:S05]  /*5690*/  BRA `(.L_x_7478) ;  /* 0x0000000000ac7947 */ /* 0x000fea0003800000 */
.L_x_7495:
        /* <DEDUP_REMOVED lines=21> */
.L_x_7477:
        /* <DEDUP_REMOVED lines=16> */
.L_x_7506:
[----:B------:R-:W-:Y:S05]  /*58f0*/  BRA `(.L_x_7478) ;  /* 0x0000000000147947 */ /* 0x000fea0003800000 */
.L_x_7505:
[----:B------:R-:W0:Y:S02]  /*5900*/  F2I.U64.TRUNC R24, R24 ;  /* 0x0000001800187311 */ /* 0x000e24000020d800 */
[----:B0-----:R2:W-:Y:S01]  /*5910*/  STG.E.64 desc[UR36][R8.64], R24 ;  /* 0x0000001808007986 */ /* 0x0015e2000c101b24 */
[----:B------:R-:W-:Y:S05]  /*5920*/  BRA `(.L_x_7478) ;  /* 0x0000000000087947 */ /* 0x000fea0003800000 */
.L_x_7504:
[----:B------:R-:W0:Y:S02]  /*5930*/  F2I.FTZ.U32.TRUNC.NTZ R3, R24 ;  /* 0x0000001800037305 */ /* 0x000e24000021f000 */
[----:B0-----:R0:W-:Y:S02]  /*5940*/  STG.E desc[UR36][R8.64], R3 ;  /* 0x0000000308007986 */ /* 0x0011e4000c101924 */
.L_x_7478:
        /* <DEDUP_REMOVED lines=24> */
.L_x_7510:
[----:B------:R-:W0:Y:S02]  /*5ad0*/  F2I.S64.TRUNC R18, R18 ;  /* 0x0000001200127311 */ /* 0x000e24000020d900 */
[----:B0-----:R-:W-:-:S05]  /*5ae0*/  IMAD.MOV.U32 R3, RZ, RZ, R18 ;  /* 0x000000ffff037224 */ /* 0x001fca00078e0012 */
[----:B------:R0:W-:Y:S01]  /*5af0*/  STG.E.U8 desc[UR36][R8.64], R3 ;  /* 0x0000000308007986 */ /* 0x0001e2000c101124 */
[----:B------:R-:W-:Y:S05]  /*5b00*/  BRA `(.L_x_7512) ;  /* 0x0000000c00407947 */ /* 0x000fea0003800000 */
.L_x_7509:
        /* <DEDUP_REMOVED lines=9> */
.L_x_7514:
[----:B------:R-:W0:Y:S02]  /*5ba0*/  F2I.FTZ.TRUNC.NTZ R3, R18 ;  /* 0x0000001200037305 */ /* 0x000e24000021f100 */
[----:B0-----:R3:W-:Y:S01]  /*5bb0*/  STG.E desc[UR36][R8.64], R3 ;  /* 0x0000000308007986 */ /* 0x0017e2000c101924 */
[----:B------:R-:W-:Y:S05]  /*5bc0*/  BRA `(.L_x_7512) ;  /* 0x0000000c00107947 */ /* 0x000fea0003800000 */
.L_x_7513:
[----:B------:R-:W0:Y:S02]  /*5bd0*/  F2I.FTZ.TRUNC.NTZ R3, R18 ;  /* 0x0000001200037305 */ /* 0x000e24000021f100 */
[----:B0-----:R2:W-:Y:S01]  /*5be0*/  STG.E.U16 desc[UR36][R8.64], R3 ;  /* 0x0000000308007986 */ /* 0x0015e2000c101524 */
[----:B------:R-:W-:Y:S05]  /*5bf0*/  BRA `(.L_x_7512) ;  /* 0x0000000c00047947 */ /* 0x000fea0003800000 */
.L_x_7508:
        /* <DEDUP_REMOVED lines=8> */
.L_x_7516:
[----:B------:R-:W-:-:S05]  /*5c80*/  F2FP.F16.F32.PACK_AB R18, RZ, R18 ;  /* 0x00000012ff12723e */ /* 0x000fca00000000ff */
[----:B------:R0:W-:Y:S01]  /*5c90*/  STG.E.U16 desc[UR36][R8.64], R18 ;  /* 0x0000001208007986 */ /* 0x0001e2000c101524 */
[----:B------:R-:W-:Y:S05]  /*5ca0*/  BRA `(.L_x_7512) ;  /* 0x0000000800d87947 */ /* 0x000fea0003800000 */
.L_x_7515:
        /* <DEDUP_REMOVED lines=9> */
.L_x_7518:
[----:B------:R-:W-:-:S04]  /*5d40*/  F2FP.F16.F32.PACK_AB R3, RZ, R18 ;  /* 0x00000012ff03723e */ /* 0x000fc800000000ff */
[----:B------:R-:W-:-:S05]  /*5d50*/  PRMT R3, R3, 0x5410, RZ ;  /* 0x0000541003037816 */ /* 0x000fca00000000ff */
[----:B------:R0:W-:Y:S01]  /*5d60*/  STG.E desc[UR36][R8.64], R3 ;  /* 0x0000000308007986 */ /* 0x0001e2000c101924 */
[----:B------:R-:W-:Y:S05]  /*5d70*/  BRA `(.L_x_7512) ;  /* 0x0000000800a47947 */ /* 0x000fea0003800000 */
.L_x_7517:
[----:B------:R-:W-:-:S06]  /*5d80*/  FMUL.FTZ R4, R18, 1 ;  /* 0x3f80000012047820 */ /* 0x000fcc0000410000 */
[----:B------:R-:W0:Y:S02]  /*5d90*/  F2F.F64.F32 R4, R4 ;  /* 0x0000000400047310 */ /* 0x000e240000201800 */
[----:B0-----:R0:W-:Y:S01]  /*5da0*/  STG.E.64 desc[UR36][R8.64], R4 ;  /* 0x0000000408007986 */ /* 0x0011e2000c101b24 */
[----:B------:R-:W-:Y:S05]  /*5db0*/  BRA `(.L_x_7512) ;  /* 0x0000000800947947 */ /* 0x000fea0003800000 */
.L_x_7507:
        /* <DEDUP_REMOVED lines=12> */
.L_x_7521:
[----:B------:R-:W-:Y:S01]  /*5e80*/  FMUL.FTZ R4, R18, 1 ;  /* 0x3f80000012047820 */ /* 0x000fe20000410000 */
[----:B------:R-:W-:-:S05]  /*5e90*/  CS2R R6, SRZ ;  /* 0x0000000000067805 */ /* 0x000fca000001ff00 */
[----:B------:R-:W0:Y:S02]  /*5ea0*/  F2F.F64.F32 R4, R4 ;  /* 0x0000000400047310 */ /* 0x000e240000201800 */
[----:B0-----:R0:W-:Y:S01]  /*5eb0*/  STG.E.128 desc[UR36][R8.64], R4 ;  /* 0x0000000408007986 */ /* 0x0011e2000c101d24 */
[----:B------:R-:W-:Y:S05]  /*5ec0*/  BRA `(.L_x_7512) ;  /* 0x0000000800507947 */ /* 0x000fea0003800000 */
.L_x_7520:
        /* <DEDUP_REMOVED lines=20> */
.L_x_7525:
[----:B------:R-:W-:Y:S05]  /*6010*/  BSYNC B0 ;  /* 0x0000000000007941 */ /* 0x000fea0003800000 */
.L_x_7524:
[----:B------:R-:W-:-:S05]  /*6020*/  LOP3.LUT R5, R0, R5, RZ, 0xfc, !PT ;  /* 0x0000000500057212 */ /* 0x000fca00078efcff */
[----:B------:R0:W-:Y:S01]  /*6030*/  STG.E.U8 desc[UR36][R8.64], R5 ;  /* 0x0000000508007986 */ /* 0x0001e2000c101124 */
[----:B------:R-:W-:Y:S05]  /*6040*/  BRA `(.L_x_7512) ;  /* 0x0000000400f07947 */ /* 0x000fea0003800000 */
.L_x_7523:
        /* <DEDUP_REMOVED lines=12> */
.L_x_7527:
[----:B------:R-:W-:Y:S01]  /*6110*/  IMAD.MOV.U32 R0, RZ, RZ, 0x7f ;  /* 0x0000007fff007424 */ /* 0x000fe200078e00ff */
[----:B------:R-:W-:-:S04]  /*6120*/  ISETP.GT.U32.AND P0, PT, R4, 0x7f800000, PT ;  /* 0x7f8000000400780c */ /* 0x000fc80003f04070 */
[----:B------:R-:W-:-:S09]  /*6130*/  SEL R0, R0, 0x7c, P0 ;  /* 0x0000007c00007807 */ /* 0x000fd20000000000 */
.L_x_7528:
[----:B------:R-:W-:Y:S05]  /*6140*/  BSYNC B0 ;  /* 0x0000000000007941 */ /* 0x000fea0003800000 */
.L_x_7526:
[----:B------:R-:W-:-:S04]  /*6150*/  LOP3.LUT R18, R18, 0x80000000, RZ, 0xc0, !PT ;  /* 0x8000000012127812 */ /* 0x000fc800078ec0ff */
[----:B------:R-:W-:-:S04]  /*6160*/  SHF.R.U32.HI R3, RZ, 0x18, R18 ;  /* 0x00000018ff037819 */ /* 0x000fc80000011612 */
[----:B------:R-:W-:-:S05]  /*6170*/  LOP3.LUT R3, R0, R3, RZ, 0xfc, !PT ;  /* 0x0000000300037212 */ /* 0x000fca00078efcff */
[----:B------:R0:W-:Y:S01]  /*6180*/  STG.E.U8 desc[UR36][R8.64], R3 ;  /* 0x0000000308007986 */ /* 0x0001e2000c101124 */
[----:B------:R-:W-:Y:S05]  /*6190*/  BRA `(.L_x_7512) ;  /* 0x00000004009c7947 */ /* 0x000fea0003800000 */
.L_x_7522:
[----:B------:R-:W-:-:S05]  /*61a0*/  F2FP.BF16.F32.PACK_AB R18, RZ, R18 ;  /* 0x00000012ff12723e */ /* 0x000fca00000010ff */
[----:B------:R0:W-:Y:S01]  /*61b0*/  STG.E.U16 desc[UR36][R8.64], R18 ;  /* 0x0000001208007986 */ /* 0x0001e2000c101524 */
[----:B------:R-:W-:Y:S05]  /*61c0*/  BRA `(.L_x_7512) ;  /* 0x0000000400907947 */ /* 0x000fea0003800000 */
.L_x_7519:
        /* <DEDUP_REMOVED lines=11> */
.L_x_7531:
        /* <DEDUP_REMOVED lines=16> */
.L_x_7534:
[----:B------:R-:W-:-:S04]  /*6380*/  LOP3.LUT R18, R18, 0x80000000, RZ, 0xc0, !PT ;  /* 0x8000000012127812 */ /* 0x000fc800078ec0ff */
[----:B------:R-:W-:-:S04]  /*6390*/  SHF.R.U32.HI R3, RZ, 0x18, R18 ;  /* 0x00000018ff037819 */ /* 0x000fc80000011612 */
[----:B------:R-:W-:-:S04]  /*63a0*/  LOP3.LUT R0, R0, R3, RZ, 0xfc, !PT ;  /* 0x0000000300007212 */ /* 0x000fc800078efcff */
[----:B------:R-:W-:-:S07]  /*63b0*/  PRMT R4, R0, 0x7610, R4 ;  /* 0x0000761000047816 */ /* 0x000fce0000000004 */
.L_x_7533:
[----:B------:R-:W-:Y:S05]  /*63c0*/  BSYNC B0 ;  /* 0x0000000000007941 */ /* 0x000fea0003800000 */
.L_x_7532:
[----:B------:R0:W-:Y:S01]  /*63d0*/  STG.E.U8 desc[UR36][R8.64], R4 ;  /* 0x0000000408007986 */ /* 0x0001e2000c101124 */
[----:B------:R-:W-:Y:S05]  /*63e0*/  BRA `(.L_x_7512) ;  /* 0x0000000400087947 */ /* 0x000fea0003800000 */
.L_x_7530:
        /* <DEDUP_REMOVED lines=16> */
.L_x_7537:
[----:B------:R-:W-:-:S04]  /*64f0*/  LOP3.LUT R18, R18, 0x80000000, RZ, 0xc0, !PT ;  /* 0x8000000012127812 */ /* 0x000fc800078ec0ff */
[----:B------:R-:W-:-:S04]  /*6500*/  SHF.R.U32.HI R3, RZ, 0x18, R18 ;  /* 0x00000018ff037819 */ /* 0x000fc80000011612 */
[----:B------:R-:W-:-:S04]  /*6510*/  LOP3.LUT R0, R0, R3, RZ, 0xfc, !PT ;  /* 0x0000000300007212 */ /* 0x000fc800078efcff */
[----:B------:R-:W-:-:S07]  /*6520*/  PRMT R4, R0, 0x7610, R4 ;  /* 0x0000761000047816 */ /* 0x000fce0000000004 */
.L_x_7536:
[----:B------:R-:W-:Y:S05]  /*6530*/  BSYNC B0 ;  /* 0x0000000000007941 */ /* 0x000fea0003800000 */
.L_x_7535:
[----:B------:R0:W-:Y:S01]  /*6540*/  STG.E.U8 desc[UR36][R8.64], R4 ;  /* 0x0000000408007986 */ /* 0x0001e2000c101124 */
[----:B------:R-:W-:Y:S05]  /*6550*/  BRA `(.L_x_7512) ;  /* 0x0000000000ac7947 */ /* 0x000fea0003800000 */
.L_x_7529:
        /* <DEDUP_REMOVED lines=21> */
.L_x_7511:
        /* <DEDUP_REMOVED lines=16> */
.L_x_7540:
[----:B------:R-:W-:Y:S05]  /*67b0*/  BRA `(.L_x_7512) ;  /* 0x0000000000147947 */ /* 0x000fea0003800000 */
.L_x_7539:
[----:B------:R-:W0:Y:S02]  /*67c0*/  F2I.U64.TRUNC R18, R18 ;  /* 0x0000001200127311 */ /* 0x000e24000020d800 */
[----:B0-----:R0:W-:Y:S01]  /*67d0*/  STG.E.64 desc[UR36][R8.64], R18 ;  /* 0x0000001208007986 */ /* 0x0011e2000c101b24 */
[----:B------:R-:W-:Y:S05]  /*67e0*/  BRA `(.L_x_7512) ;  /* 0x0000000000087947 */ /* 0x000fea0003800000 */
.L_x_7538:
[----:B------:R-:W0:Y:S02]  /*67f0*/  F2I.FTZ.U32.TRUNC.NTZ R3, R18 ;  /* 0x0000001200037305 */ /* 0x000e24000021f000 */
[----:B0-----:R0:W-:Y:S02]  /*6800*/  STG.E desc[UR36][R8.64], R3 ;  /* 0x0000000308007986 */ /* 0x0011e4000c101924 */
.L_x_7512:
[----:B------:R-:W-:-:S07]  /*6810*/  VIADD R23, R23, 0x80 ;  /* 0x0000008017177836 */ /* 0x000fce0000000000 */
.L_x_7472:
[----:B------:R-:W-:Y:S05]  /*6820*/  BSYNC B6 ;  /* 0x0000000000067941 */ /* 0x000fea0003800000 */
.L_x_7471:
[----:B------:R-:W-:-:S13]  /*6830*/  ISETP.GE.AND P0, PT, R23, R17, PT ;  /* 0x000000111700720c */ /* 0x000fda0003f06270 */
[----:B------:R-:W-:Y:S05]  /*6840*/  @P0 EXIT ;  /* 0x000000000000094d */ /* 0x000fea0003800000 */
[----:B0-23--:R-:W0:Y:S01]  /*6850*/  LDC.64 R4, c[0x0][0x220] ;  /* 0x00008800ff047b82 */ /* 0x00de220000000a00 */
[----:B------:R-:W-:Y:S01]  /*6860*/  PRMT R0, R16, 0x9910, RZ ;  /* 0x0000991010007816 */ /* 0x000fe200000000ff */
[----:B------:R-:W-:Y:S01]  /*6870*/  IMAD R2, R2, 0x200, R23 ;  /* 0x0000020002027824 */ /* 0x000fe200078e0217 */
[----:B------:R-:W-:Y:S02]  /*6880*/  ULDC UR4, c[0x0][0x240] ;  /* 0x0000900000047ab9 */ /* 0x000fe40000000800 */
[----:B------:R-:W-:Y:S01]  /*6890*/  ISETP.GT.AND P1, PT, R0, 0x9, PT ;  /* 0x000000090000780c */ /* 0x000fe20003f24270 */
[----:B-1--4-:R-:W-:-:S05]  /*68a0*/  IMAD R3, R2, UR4, RZ ;  /* 0x0000000402037c24 */ /* 0x012fca000f8e02ff */
        /* <DEDUP_REMOVED lines=14> */
.L_x_7544:
[----:B------:R-:W0:Y:S02]  /*6990*/  F2I.S64.TRUNC R22, R22 ;  /* 0x0000001600167311 */ /* 0x000e24000020d900 */
[----:B0-----:R-:W-:-:S05]  /*69a0*/  IMAD.MOV.U32 R5, RZ, RZ, R22 ;  /* 0x000000ffff057224 */ /* 0x001fca00078e0016 */
[----:B------:R-:W-:Y:S01]  /*69b0*/  STG.E.U8 desc[UR36][R2.64], R5 ;  /* 0x0000000502007986 */ /* 0x000fe2000c101124 */
[----:B------:R-:W-:Y:S05]  /*69c0*/  EXIT ;  /* 0x000000000000794d */ /* 0x000fea0003800000 */
.L_x_7543:
        /* <DEDUP_REMOVED lines=9> */
.L_x_7547:
[----:B------:R-:W0:Y:S02]  /*6a60*/  F2I.FTZ.TRUNC.NTZ R5, R22 ;  /* 0x0000001600057305 */ /* 0x000e24000021f100 */
[----:B0-----:R-:W-:Y:S01]  /*6a70*/  STG.E desc[UR36][R2.64], R5 ;  /* 0x0000000502007986 */ /* 0x001fe2000c101924 */
[----:B------:R-:W-:Y:S05]  /*6a80*/  EXIT ;  /* 0x000000000000794d */ /* 0x000fea0003800000 */
.L_x_7546:
[----:B------:R-:W0:Y:S02]  /*6a90*/  F2I.FTZ.TRUNC.NTZ R5, R22 ;  /* 0x0000001600057305 */ /* 0x000e24000021f100 */
[----:B0-----:R-:W-:Y:S01]  /*6aa0*/  STG.E.U16 desc[UR36][R2.64], R5 ;  /* 0x0000000502007986 */ /* 0x001fe2000c101524 */
[----:B------:R-:W-:Y:S05]  /*6ab0*/  EXIT ;  /* 0x000000000000794d */ /* 0x000fea0003800000 */
.L_x_7542:
        /* <DEDUP_REMOVED lines=8> */
.L_x_7549:
[----:B------:R-:W-:-:S05]  /*6b40*/  F2FP.F16.F32.PACK_AB R22, RZ, R22 ;  /* 0x00000016ff16723e */ /* 0x000fca00000000ff */
[----:B------:R-:W-:Y:S01]  /*6b50*/  STG.E.U16 desc[UR36][R2.64], R22 ;  /* 0x0000001602007986 */ /* 0x000fe2000c101524 */
[----:B------:R-:W-:Y:S05]  /*6b60*/  EXIT ;  /* 0x000000000000794d */ /* 0x000fea0003800000 */
.L_x_7548:
        /* <DEDUP_REMOVED lines=9> */
.L_x_7551:
[----:B------:R-:W-:-:S04]  /*6c00*/  F2FP.F16.F32.PACK_AB R5, RZ, R22 ;  /* 0x00000016ff05723e */ /* 0x000fc800000000ff */
[----:B------:R-:W-:-:S05]  /*6c10*/  PRMT R5, R5, 0x5410, RZ ;  /* 0x0000541005057816 */ /* 0x000fca00000000ff */
[----:B------:R-:W-:Y:S01]  /*6c20*/  STG.E desc[UR36][R2.64], R5 ;  /* 0x0000000502007986 */ /* 0x000fe2000c101924 */
[----:B------:R-:W-:Y:S05]  /*6c30*/  EXIT ;  /* 0x000000000000794d */ /* 0x000fea0003800000 */
.L_x_7550:
[----:B------:R-:W-:-:S06]  /*6c40*/  FMUL.FTZ R4, R22, 1 ;  /* 0x3f80000016047820 */ /* 0x000fcc0000410000 */
[----:B------:R-:W0:Y:S02]  /*6c50*/  F2F.F64.F32 R4, R4 ;  /* 0x0000000400047310 */ /* 0x000e240000201800 */
[----:B0-----:R-:W-:Y:S01]  /*6c60*/  STG.E.64 desc[UR36][R2.64], R4 ;  /* 0x0000000402007986 */ /* 0x001fe2000c101b24 */
[----:B------:R-:W-:Y:S05]  /*6c70*/  EXIT ;  /* 0x000000000000794d */ /* 0x000fea0003800000 */
.L_x_7541:
        /* <DEDUP_REMOVED lines=12> */
.L_x_7554:
[----:B------:R-:W-:Y:S01]  /*6d40*/  FMUL.FTZ R4, R22, 1 ;  /* 0x3f80000016047820 */ /* 0x000fe20000410000 */
[----:B------:R-:W-:-:S05]  /*6d50*/  CS2R R6, SRZ ;  /* 0x0000000000067805 */ /* 0x000fca000001ff00 */
[----:B------:R-:W0:Y:S02]  /*6d60*/  F2F.F64.F32 R4, R4 ;  /* 0x0000000400047310 */ /* 0x000e240000201800 */
[----:B0-----:R-:W-:Y:S01]  /*6d70*/  STG.E.128 desc[UR36][R2.64], R4 ;  /* 0x0000000402007986 */ /* 0x001fe2000c101d24 */
[----:B------:R-:W-:Y:S05]  /*6d80*/  EXIT ;  /* 0x000000000000794d */ /* 0x000fea0003800000 */
.L_x_7553:
        /* <DEDUP_REMOVED lines=20> */
.L_x_7558:
[----:B------:R-:W-:Y:S05]  /*6ed0*/  BSYNC B0 ;  /* 0x0000000000007941 */ /* 0x000fea0003800000 */
.L_x_7557:
[----:B------:R-:W-:-:S05]  /*6ee0*/  LOP3.LUT R7, R0, R7, RZ, 0xfc, !PT ;  /* 0x0000000700077212 */ /* 0x000fca00078efcff */
[----:B------:R-:W-:Y:S01]  /*6ef0*/  STG.E.U8 desc[UR36][R2.64], R7 ;  /* 0x0000000702007986 */ /* 0x000fe2000c101124 */
[----:B------:R-:W-:Y:S05]  /*6f00*/  EXIT ;  /* 0x000000000000794d */ /* 0x000fea0003800000 */
.L_x_7556:
        /* <DEDUP_REMOVED lines=12> */
.L_x_7560:
[----:B------:R-:W-:Y:S01]  /*6fd0*/  IMAD.MOV.U32 R0, RZ, RZ, 0x7f ;  /* 0x0000007fff007424 */ /* 0x000fe200078e00ff */
[----:B------:R-:W-:-:S04]  /*6fe0*/  ISETP.GT.U32.AND P0, PT, R4, 0x7f800000, PT ;  /* 0x7f8000000400780c */ /* 0x000fc80003f04070 */
[----:B------:R-:W-:-:S09]  /*6ff0*/  SEL R0, R0, 0x7c, P0 ;  /* 0x0000007c00007807 */ /* 0x000fd20000000000 */
.L_x_7561:
[----:B------:R-:W-:Y:S05]  /*7000*/  BSYNC B0 ;  /* 0x0000000000007941 */ /* 0x000fea0003800000 */
.L_x_7559:
[----:B------:R-:W-:-:S04]  /*7010*/  LOP3.LUT R22, R22, 0x80000000, RZ, 0xc0, !PT ;  /* 0x8000000016167812 */ /* 0x000fc800078ec0ff */
[----:B------:R-:W-:-:S04]  /*7020*/  SHF.R.U32.HI R5, RZ, 0x18, R22 ;  /* 0x00000018ff057819 */ /* 0x000fc80000011616 */
[----:B------:R-:W-:-:S05]  /*7030*/  LOP3.LUT R5, R0, R5, RZ, 0xfc, !PT ;  /* 0x0000000500057212 */ /* 0x000fca00078efcff */
[----:B------:R-:W-:Y:S01]  /*7040*/  STG.E.U8 desc[UR36][R2.64], R5 ;  /* 0x0000000502007986 */ /* 0x000fe2000c101124 */
[----:B------:R-:W-:Y:S05]  /*7050*/  EXIT ;  /* 0x000000000000794d */ /* 0x000fea0003800000 */
.L_x_7555:
[----:B------:R-:W-:-:S05]  /*7060*/  F2FP.BF16.F32.PACK_AB R22, RZ, R22 ;  /* 0x00000016ff16723e */ /* 0x000fca00000010ff */
[----:B------:R-:W-:Y:S01]  /*7070*/  STG.E.U16 desc[UR36][R2.64], R22 ;  /* 0x0000001602007986 */ /* 0x000fe2000c101524 */
[----:B------:R-:W-:Y:S05]  /*7080*/  EXIT ;  /* 0x000000000000794d */ /* 0x000fea0003800000 */
.L_x_7552:
        /* <DEDUP_REMOVED lines=11> */
.L_x_7564:
        /* <DEDUP_REMOVED lines=16> */
.L_x_7567:
[----:B------:R-:W-:-:S04]  /*7240*/  LOP3.LUT R22, R22, 0x80000000, RZ, 0xc0, !PT ;  /* 0x8000000016167812 */ /* 0x000fc800078ec0ff */
[----:B------:R-:W-:-:S04]  /*7250*/  SHF.R.U32.HI R5, RZ, 0x18, R22 ;  /* 0x00000018ff057819 */ /* 0x000fc80000011616 */
[----:B------:R-:W-:-:S04]  /*7260*/  LOP3.LUT R4, R4, R5, RZ, 0xfc, !PT ;  /* 0x0000000504047212 */ /* 0x000fc800078efcff */
[----:B------:R-:W-:-:S07]  /*7270*/  PRMT R0, R4, 0x7610, R0 ;  /* 0x0000761004007816 */ /* 0x000fce0000000000 */
.L_x_7566:
[----:B------:R-:W-:Y:S05]  /*7280*/  BSYNC B0 ;  /* 0x0000000000007941 */ /* 0x000fea0003800000 */
.L_x_7565:
[----:B------:R-:W-:Y:S01]  /*7290*/  STG.E.U8 desc[UR36][R2.64], R0 ;  /* 0x0000000002007986 */ /* 0x000fe2000c101124 */
[----:B------:R-:W-:Y:S05]  /*72a0*/  EXIT ;  /* 0x000000000000794d */ /* 0x000fea0003800000 */
.L_x_7563:
        /* <DEDUP_REMOVED lines=16> */
.L_x_7570:
[----:B------:R-:W-:-:S04]  /*73b0*/  LOP3.LUT R22, R22, 0x80000000, RZ, 0xc0, !PT ;  /* 0x8000000016167812 */ /* 0x000fc800078ec0ff */
[----:B------:R-:W-:-:S04]  /*73c0*/  SHF.R.U32.HI R5, RZ, 0x18, R22 ;  /* 0x00000018ff057819 */ /* 0x000fc80000011616 */
[----:B------:R-:W-:-:S04]  /*73d0*/  LOP3.LUT R4, R4, R5, RZ, 0xfc, !PT ;  /* 0x0000000504047212 */ /* 0x000fc800078efcff */
[----:B------:R-:W-:-:S07]  /*73e0*/  PRMT R0, R4, 0x7610, R0 ;  /* 0x0000761004007816 */ /* 0x000fce0000000000 */
.L_x_7569:
[----:B------:R-:W-:Y:S05]  /*73f0*/  BSYNC B0 ;  /* 0x0000000000007941 */ /* 0x000fea0003800000 */
.L_x_7568:
[----:B------:R-:W-:Y:S01]  /*7400*/  STG.E.U8 desc[UR36][R2.64], R0 ;  /* 0x0000000002007986 */ /* 0x000fe2000c101124 */
[----:B------:R-:W-:Y:S05]  /*7410*/  EXIT ;  /* 0x000000000000794d */ /* 0x000fea0003800000 */
.L_x_7562:
        /* <DEDUP_REMOVED lines=21> */
.L_x_7545:
        /* <DEDUP_REMOVED lines=16> */
.L_x_7573:
[----:B------:R-:W-:Y:S05]  /*7670*/  EXIT ;  /* 0x000000000000794d */ /* 0x000fea0003800000 */
.L_x_7572:
[----:B------:R-:W0:Y:S02]  /*7680*/  F2I.U64.TRUNC R22, R22 ;  /* 0x0000001600167311 */ /* 0x000e24000020d800 */
[----:B0-----:R-:W-:Y:S01]  /*7690*/  STG.E.64 desc[UR36][R2.64], R22 ;  /* 0x0000001602007986 */ /* 0x001fe2000c101b24 */
[----:B------:R-:W-:Y:S05]  /*76a0*/  EXIT ;  /* 0x000000000000794d */ /* 0x000fea0003800000 */
.L_x_7571:
[----:B------:R-:W0:Y:S02]  /*76b0*/  F2I.FTZ.U32.TRUNC.NTZ R5, R22 ;  /* 0x0000001600057305 */ /* 0x000e24000021f000 */
[----:B0-----:R-:W-:Y:S01]  /*76c0*/  STG.E desc[UR36][R2.64], R5 ;  /* 0x0000000502007986 */ /* 0x001fe2000c101924 */
[----:B------:R-:W-:Y:S05]  /*76d0*/  EXIT ;  /* 0x000000000000794d */ /* 0x000fea0003800000 */
.L_x_7574:
        /* <DEDUP_REMOVED lines=10> */
.L_x_32086:


//--------------------- .text._ZN2at6native18elementwise_kernelILi128ELi2EZNS0_22gpu_kernel_impl_nocastINS0_13BUnaryFunctorIfffZZZNS0_21heaviside_kernel_cudaERNS_18TensorIteratorBaseEENKUlvE_clEvENKUlvE5_clEvEUlffE_EEEEvS5_RKT_EUliE_EEviT1_ --------------------------
	.section	.text._ZN2at6native18elementwise_kernelILi128ELi2EZNS0_22gpu_kernel_impl_nocastINS0_13BUnaryFunctorIfffZZZNS0_21heaviside_kernel_cudaERNS_18TensorIteratorBaseEENKUlvE_clEvENKUlvE5_clEvEUlffE_EEEEvS5_RKT_EUliE_EEviT1_,"ax",@progbits
	.align	128
        .global         _ZN2at6native18elementwise_kernelILi128ELi2EZNS0_22gpu_kernel_impl_nocastINS0_13BUnaryFunctorIfffZZZNS0_21heaviside_kernel_cudaERNS_18TensorIteratorBaseEENKUlvE_clEvENKUlvE5_clEvEUlffE_EEEEvS5_RKT_EUliE_EEviT1_
        .type           _ZN2at6native18elementwise_kernelILi128ELi2EZNS0_22gpu_kernel_impl_nocastINS0_13BUnaryFunctorIfffZZZNS0_21heaviside_kernel_cudaERNS_18TensorIteratorBaseEENKUlvE_clEvENKUlvE5_clEvEUlffE_EEEEvS5_RKT_EUliE_EEviT1_,@function
        .size           _ZN2at6native18elementwise_kernelILi128ELi2EZNS0_22gpu_kernel_impl_nocastINS0_13BUnaryFunctorIfffZZZNS0_21heaviside_kernel_cudaERNS_18TensorIteratorBaseEENKUlvE_clEvENKUlvE5_clEvEUlffE_EEEEvS5_RKT_EUliE_EEviT1_,(.L_x_32087 - _ZN2at6native18elementwise_kernelILi128ELi2EZNS0_22gpu_kernel_impl_nocastINS0_13BUnaryFunctorIfffZZZNS0_21heaviside_kernel_cudaERNS_18TensorIteratorBaseEENKUlvE_clEvENKUlvE5_clEvEUlffE_EEEEvS5_RKT_EUliE_EEviT1_)
        .other          _ZN2at6native18elementwise_kernelILi128ELi2EZNS0_22gpu_kernel_impl_nocastINS0_13BUnaryFunctorIfffZZZNS0_21heaviside_kernel_cudaERNS_18TensorIteratorBaseEENKUlvE_clEvENKUlvE5_clEvEUlffE_EEEEvS5_RKT_EUliE_EEviT1_,@"STO_CUDA_ENTRY STV_DEFAULT"
_ZN2at6native18elementwise_kernelILi128ELi2EZNS0_22gpu_kernel_impl_nocastINS0_13BUnaryFunctorIfffZZZNS0_21heaviside_kernel_cudaERNS_18TensorIteratorBaseEENKUlvE_clEvENKUlvE5_clEvEUlffE_EEEEvS5_RKT_EUliE_EEviT1_:
.text._ZN2at6native18elementwise_kernelILi128ELi2EZNS0_22gpu_kernel_impl_nocastINS0_13BUnaryFunctorIfffZZZNS0_21heaviside_kernel_cudaERNS_18TensorIteratorBaseEENKUlvE_clEvENKUlvE5_clEvEUlffE_EEEEvS5_RKT_EUliE_EEviT1_:
        /* <DEDUP_REMOVED lines=312> */
.L_x_7577:
[----:B------:R-:W-:Y:S02]  /*1380*/  ULDC.64 UR8, c[0x0][0x418] ;  /* 0x0001060000087ab9 */ /* 0x000fe40000000a00 */
[----:B------:R-:W-:-:S04]  /*1390*/  IADD3 R4, P0, R2, UR8, RZ ;  /* 0x0000000802047c10 */ /* 0x000fc8000ff1e0ff */
[----:B------:R-:W-:Y:S01]  /*13a0*/  IADD3.X R5, RZ, UR9, RZ, P0, !PT ;  /* 0x00000009ff057c10 */ /* 0x000fe200087fe4ff */
[----:B------:R-:W-:-:S04]  /*13b0*/  ULDC.64 UR8, c[0x0][0x410] ;  /* 0x0001040000087ab9 */ /* 0x000fc80000000a00 */
[----:B------:R-:W2:Y:S01]  /*13c0*/  LDG.E R4, desc[UR4][R4.64] ;  /* 0x0000000404047981 */ /* 0x000ea2000c1e1900 */
[----:B------:R-:W-:Y:S02]  /*13d0*/  IADD3 R7, R0, 0x80, RZ ;  /* 0x0000008000077810 */ /* 0x000fe40007ffe0ff */
[C---:B--2---:R-:W-:Y:S02]  /*13e0*/  FSETP.NEU.FTZ.AND P0, PT, R4.reuse, RZ, PT ;  /* 0x000000ff0400720b */ /* 0x044fe40003f1d000 */
[----:B------:R-:W-:-:S11]  /*13f0*/  FSET.BF.GT.FTZ.AND R9, R4, RZ, PT ;  /* 0x000000ff0409720a */ /* 0x000fd60003814000 */
[----:B------:R-:W0:Y:S01]  /*1400*/  @!P0 LDC R9, c[0x0][0x424] ;  /* 0x00010900ff098b82 */ /* 0x000e220000000800 */
[----:B------:R-:W-:-:S05]  /*1410*/  IADD3 R2, P0, R3, UR8, RZ ;  /* 0x0000000803027c10 */ /* 0x000fca000ff1e0ff */
[----:B------:R-:W-:-:S05]  /*1420*/  IMAD.X R3, RZ, RZ, UR9, P0 ;  /* 0x00000009ff037e24 */ /* 0x000fca00080e06ff */
[----:B0-----:R0:W-:Y:S03]  /*1430*/  STG.E desc[UR4][R2.64], R9 ;  /* 0x0000000902007986 */ /* 0x0011e6000c101904 */
.L_x_7576:
[----:B------:R-:W-:Y:S05]  /*1440*/  BSYNC B0 ;  /* 0x0000000000007941 */ /* 0x000fea0003800000 */
.L_x_7575:
[----:B------:R-:W-:-:S13]  /*1450*/  ISETP.GE.AND P0, PT, R7, UR6, PT ;  /* 0x0000000607007c0c */ /* 0x000fda000bf06270 */
[----:B------:R-:W-:Y:S05]  /*1460*/  @P0 EXIT ;  /* 0x000000000000094d */ /* 0x000fea0003800000 */
[----:B------:R-:W1:Y:S01]  /*1470*/  LDC R8, c[0x0][0x218] ;  /* 0x00008600ff087b82 */ /* 0x000e620000000800 */
[----:B------:R-:W-:Y:S01]  /*1480*/  HFMA2.MMA R0, -RZ, RZ, 0, 0 ;  /* 0x00000000ff007435 */ /* 0x000fe200000001ff */
[----:B0-----:R-:W-:Y:S02]  /*1490*/  MOV R3, RZ ;  /* 0x000000ff00037202 */ /* 0x001fe40000000f00 */
[----:B-1----:R-:W-:-:S13]  /*14a0*/  ISETP.NE.AND P0, PT, R8, RZ, PT ;  /* 0x000000ff0800720c */ /* 0x002fda0003f05270 */
        /* <DEDUP_REMOVED lines=299> */
.L_x_7578:
[----:B------:R-:W-:Y:S02]  /*2760*/  ULDC.64 UR6, c[0x0][0x418] ;  /* 0x0001060000067ab9 */ /* 0x000fe40000000a00 */
[----:B------:R-:W-:-:S04]  /*2770*/  IADD3 R4, P0, R0, UR6, RZ ;  /* 0x0000000600047c10 */ /* 0x000fc8000ff1e0ff */
[----:B------:R-:W-:Y:S01]  /*2780*/  IADD3.X R5, RZ, UR7, RZ, P0, !PT ;  /* 0x00000007ff057c10 */ /* 0x000fe200087fe4ff */
[----:B------:R-:W-:-:S04]  /*2790*/  ULDC.64 UR6, c[0x0][0x410] ;  /* 0x0001040000067ab9 */ /* 0x000fc80000000a00 */
[----:B------:R-:W2:Y:S02]  /*27a0*/  LDG.E R4, desc[UR4][R4.64] ;  /* 0x0000000404047981 */ /* 0x000ea4000c1e1900 */
[C---:B--2---:R-:W-:Y:S02]  /*27b0*/  FSETP.NEU.FTZ.AND P0, PT, R4.reuse, RZ, PT ;  /* 0x000000ff0400720b */ /* 0x044fe40003f1d000 */
[----:B------:R-:W-:-:S11]  /*27c0*/  FSET.BF.GT.FTZ.AND R7, R4, RZ, PT ;  /* 0x000000ff0407720a */ /* 0x000fd60003814000 */
[----:B------:R-:W0:Y:S01]  /*27d0*/  @!P0 LDC R7, c[0x0][0x424] ;  /* 0x00010900ff078b82 */ /* 0x000e220000000800 */
[----:B------:R-:W-:-:S04]  /*27e0*/  IADD3 R2, P0, R3, UR6, RZ ;  /* 0x0000000603027c10 */ /* 0x000fc8000ff1e0ff */
[----:B------:R-:W-:-:S05]  /*27f0*/  IADD3.X R3, RZ, UR7, RZ, P0, !PT ;  /* 0x00000007ff037c10 */ /* 0x000fca00087fe4ff */
[----:B0-----:R-:W-:Y:S01]  /*2800*/  STG.E desc[UR4][R2.64], R7 ;  /* 0x0000000702007986 */ /* 0x001fe2000c101904 */
[----:B------:R-:W-:Y:S05]  /*2810*/  EXIT ;  /* 0x000000000000794d */ /* 0x000fea0003800000 */
.L_x_7579:
        /* <DEDUP_REMOVED lines=14> */
.L_x_32087:


//--------------------- .text._ZN2at6native27unrolled_elementwise_kernelINS0_13BUnaryFunctorIfffZZZNS0_21heaviside_kernel_cudaERNS_18TensorIteratorBaseEENKUlvE_clEvENKUlvE5_clEvEUlffE_EESt5arrayIPcLm2EELi4E23TrivialOffsetCalculatorILi1EjESD_NS0_6memory15LoadWithoutCastENSE_16StoreWithoutCastEEEviT_T0_T2_T3_T4_T5_ --------------------------
	.section	.text._ZN2at6native27unrolled_elementwise_kernelINS0_13BUnaryFunctorIfffZZZNS0_21heaviside_kernel_cudaERNS_18TensorIteratorBaseEENKUlvE_clEvENKUlvE5_clEvEUlffE_EESt5arrayIPcLm2EELi4E23TrivialOffsetCalculatorILi1EjESD_NS0_6memory15LoadWithoutCastENSE_16StoreWithoutCastEEEviT_T0_T2_T3_T4_T5_,"ax",@progbits
	.align	128
        .global         _ZN2at6native27unrolled_elementwise_kernelINS0_13BUnaryFunctorIfffZZZNS0_21heaviside_kernel_cudaERNS_18TensorIteratorBaseEENKUlvE_clEvENKUlvE5_clEvEUlffE_EESt5arrayIPcLm2EELi4E23TrivialOffsetCalculatorILi1EjESD_NS0_6memory15LoadWithoutCastENSE_16StoreWithoutCastEEEviT_T0_T2_T3_T4_T5_
        .type           _ZN2at6native27unrolled_elementwise_kernelINS0_13BUnaryFunctorIfffZZZNS0_21heaviside_kernel_cudaERNS_18TensorIteratorBaseEENKUlvE_clEvENKUlvE5_clEvEUlffE_EESt5arrayIPcLm2EELi4E23TrivialOffsetCalculatorILi1EjESD_NS0_6memory15LoadWithoutCastENSE_16StoreWithoutCastEEEviT_T0_T2_T3_T4_T5_,@function
        .size           _ZN2at6native27unrolled_elementwise_kernelINS0_13BUnaryFunctorIfffZZZNS0_21heaviside_kernel_cudaERNS_18TensorIteratorBaseEENKUlvE_clEvENKUlvE5_clEvEUlffE_EESt5arrayIPcLm2EELi4E23TrivialOffsetCalculatorILi1EjESD_NS0_6memory15LoadWithoutCastENSE_16StoreWithoutCastEEEviT_T0_T2_T3_T4_T5_,(.L_x_32088 - _ZN2at6native27unrolled_elementwise_kernelINS0_13BUnaryFunctorIfffZZZNS0_21heaviside_kernel_cudaERNS_18TensorIteratorBaseEENKUlvE_clEvENKUlvE5_clEvEUlffE_EESt5arrayIPcLm2EELi4E23TrivialOffsetCalculatorILi1EjESD_NS0_6memory15LoadWithoutCastENSE_16StoreWithoutCastEEEviT_T0_T2_T3_T4_T5_)
        .other          _ZN2at6native27unrolled_elementwise_kernelINS0_13BUnaryFunctorIfffZZZNS0_21heaviside_kernel_cudaERNS_18TensorIteratorBaseEENKUlvE_clEvENKUlvE5_clEvEUlffE_EESt5arrayIPcLm2EELi4E23TrivialOffsetCalculatorILi1EjESD_NS0_6memory15LoadWithoutCastENSE_16StoreWithoutCastEEEviT_T0_T2_T3_T4_T5_,@"STO_CUDA_ENTRY STV_DEFAULT"
_ZN2at6native27unrolled_elementwise_kernelINS0_13BUnaryFunctorIfffZZZNS0_21heaviside_kernel_cudaERNS_18TensorIteratorBaseEENKUlvE_clEvENKUlvE5_clEvEUlffE_EESt5arrayIPcLm2EELi4E23TrivialOffsetCalculatorILi1EjESD_NS0_6memory15LoadWithoutCastENSE_16StoreWithoutCastEEEviT_T0_T2_T3_T4_T5_:
.text._ZN2at6native27unrolled_elementwise_kernelINS0_13BUnaryFunctorIfffZZZNS0_21heaviside_kernel_cudaERNS_18TensorIteratorBaseEENKUlvE_clEvENKUlvE5_clEvEUlffE_EESt5arrayIPcLm2EELi4E23TrivialOffsetCalculatorILi1EjESD_NS0_6memory15LoadWithoutCastENSE_16StoreWithoutCastEEEviT_T0_T2_T3_T4_T5_:
[----:B------:R-:W-:Y:S01]  /*0000*/  LDC R1, c[0x0][0x28] ;  /* 0x00000a00ff017b82 */ /* 0x000fe20000000800 */
[----:B------:R-:W0:Y:S07]  /*0010*/  S2R R0, SR_CTAID.X ;  /* 0x0000000000007919 */ /* 0x000e2e0000002500 */
[----:B------:R-:W0:Y:S01]  /*0020*/  LDC R5, c[0x0][0x210] ;  /* 0x00008400ff057b82 */ /* 0x000e220000000800 */
[----:B------:R-:W-:Y:S01]  /*0030*/  IMAD.MOV.U32 R6, RZ, RZ, RZ ;  /* 0x000000ffff067224 */ /* 0x000fe200078e00ff */
        /* <DEDUP_REMOVED lines=9> */
[----:B------:R-:W-:Y:S01]  /*00d0*/  @!P1 LEA R15, R0, R7, 0x9 ;  /* 0x00000007000f9211 */ /* 0x000fe200078e48ff */
[----:B------:R-:W-:Y:S01]  /*00e0*/  @!P1 VIADD R7, R7, 0x80 ;  /* 0x0000008007079836 */ /* 0x000fe20000000000 */
[----:B------:R-:W1:Y:S01]  /*00f0*/  @!P1 LDC.64 R8, c[0x0][0x228] ;  /* 0x00008a00ff089b82 */ /* 0x000e620000000a00 */
[----:B0-----:R-:W-:-:S03]  /*0100*/  @!P0 IMAD.WIDE.U32 R4, R13, 0x4, R4 ;  /* 0x000000040d048825 */ /* 0x001fc600078e0004 */
[----:B------:R-:W-:Y:S02]  /*0110*/  ISETP.GE.AND P3, PT, R7, R2, PT ;  /* 0x000000020700720c */ /* 0x000fe40003f66270 */
[----:B------:R0:W2:Y:S11]  /*0120*/  @!P0 LDG.E R6, desc[UR4][R4.64] ;  /* 0x0000000404068981 */ /* 0x0000b6000c1e1900 */
[----:B------:R-:W3:Y:S01]  /*0130*/  @!P3 LDC.64 R10, c[0x0][0x228] ;  /* 0x00008a00ff0abb82 */ /* 0x000ee20000000a00 */
[----:B------:R-:W-:-:S02]  /*0140*/  @!P3 IMAD R17, R0, 0x200, R7 ;  /* 0x000002000011b824 */ /* 0x000fc400078e0207 */
[----:B-1----:R-:W-:-:S05]  /*0150*/  @!P1 IMAD.WIDE.U32 R12, R15, 0x4, R8 ;  /* 0x000000040f0c9825 */ /* 0x002fca00078e0008 */
[----:B0-----:R-:W0:Y:S01]  /*0160*/  LDC R4, c[0x0][0x218] ;  /* 0x00008600ff047b82 */ /* 0x001e220000000800 */
[----:B---3--:R-:W-:Y:S01]  /*0170*/  @!P3 IMAD.WIDE.U32 R14, R17, 0x4, R10 ;  /* 0x00000004110eb825 */ /* 0x008fe200078e000a */
[----:B------:R-:W-:Y:S02]  /*0180*/  CS2R R16, SRZ ;  /* 0x0000000000107805 */ /* 0x000fe4000001ff00 */
[----:B------:R-:W-:-:S04]  /*0190*/  @!P3 IADD3 R7, R7, 0x80, RZ ;  /* 0x000000800707b810 */ /* 0x000fc80007ffe0ff */
[----:B------:R-:W1:Y:S01]  /*01a0*/  @!P0 LDC.64 R10, c[0x0][0x220] ;  /* 0x00008800ff0a8b82 */ /* 0x000e620000000a00 */
[----:B------:R-:W3:Y:S04]  /*01b0*/  @!P3 LDG.E R17, desc[UR4][R14.64] ;  /* 0x000000040e11b981 */ /* 0x000ee8000c1e1900 */
[----:B------:R4:W3:Y:S01]  /*01c0*/  @!P1 LDG.E R16, desc[UR4][R12.64] ;  /* 0x000000040c109981 */ /* 0x0008e2000c1e1900 */
[----:B------:R-:W-:-:S13]  /*01d0*/  ISETP.GE.AND P2, PT, R7, R2, PT ;  /* 0x000000020700720c */ /* 0x000fda0003f46270 */
[----:B------:R-:W0:Y:S01]  /*01e0*/  @!P2 LDC.64 R8, c[0x0][0x228] ;  /* 0x00008a00ff08ab82 */ /* 0x000e220000000a00 */
[C---:B------:R-:W-:Y:S02]  /*01f0*/  @!P2 IMAD R7, R0.reuse, 0x200, R7 ;  /* 0x000002000007a824 */ /* 0x040fe400078e0207 */
[----:B------:R-:W-:Y:S02]  /*0200*/  IMAD.MOV.U32 R5, RZ, RZ, RZ ;  /* 0x000000ffff057224 */ /* 0x000fe400078e00ff */
[----:B------:R-:W-:Y:S02]  /*0210*/  @!P0 IMAD R19, R0, 0x200, R3 ;  /* 0x0000020000138824 */ /* 0x000fe400078e0203 */
[----:B0-----:R-:W-:Y:S01]  /*0220*/  @!P2 IMAD.WIDE.U32 R8, R7, 0x4, R8 ;  /* 0x000000040708a825 */ /* 0x001fe200078e0008 */
[----:B------:R-:W-:-:S04]  /*0230*/  IADD3 R7, R3, 0x80, RZ ;  /* 0x0000008003077810 */ /* 0x000fc80007ffe0ff */
[----:B------:R0:W5:Y:S01]  /*0240*/  @!P2 LDG.E R5, desc[UR4][R8.64] ;  /* 0x000000040805a981 */ /* 0x000162000c1e1900 */
[----:B------:R-:W-:-:S05]  /*0250*/  @!P0 IMAD.MOV.U32 R3, RZ, RZ, R7 ;  /* 0x000000ffff038224 */ /* 0x000fca00078e0007 */
[----:B------:R-:W-:Y:S01]  /*0260*/  ISETP.GE.AND P1, PT, R3, R2, PT ;  /* 0x000000020300720c */ /* 0x000fe20003f26270 */
[----:B------:R-:W-:Y:S01]  /*0270*/  BSSY B0, `(.L_x_7580) ;  /* 0x0000017000007945 */ /* 0x000fe20003800000 */
[C---:B--2---:R-:W-:Y:S02]  /*0280*/  FSETP.NEU.FTZ.AND P2, PT, R6.reuse, RZ, PT ;  /* 0x000000ff0600720b */ /* 0x044fe40003f5d000 */
[----:B----4-:R-:W-:Y:S01]  /*0290*/  FSET.BF.GT.FTZ.AND R13, R6, RZ, PT ;  /* 0x000000ff060d720a */ /* 0x010fe20003814000 */
[----:B-1----:R-:W-:-:S03]  /*02a0*/  @!P0 IMAD.WIDE.U32 R6, R19, 0x4, R10 ;  /* 0x0000000413068825 */ /* 0x002fc600078e000a */
[----:B------:R-:W-:-:S05]  /*02b0*/  FSEL R13, R13, R4, P2 ;  /* 0x000000040d0d7208 */ /* 0x000fca0001000000 */
[----:B------:R1:W-:Y:S01]  /*02c0*/  @!P0 STG.E desc[UR4][R6.64], R13 ;  /* 0x0000000d06008986 */ /* 0x0003e2000c101904 */
[C---:B---3--:R-:W-:Y:S02]  /*02d0*/  FSETP.NEU.FTZ.AND P3, PT, R17.reuse, RZ, PT ;  /* 0x000000ff1100720b */ /* 0x048fe40003f7d000 */
[----:B------:R-:W-:Y:S02]  /*02e0*/  FSET.BF.GT.FTZ.AND R17, R17, RZ, PT ;  /* 0x000000ff1111720a */ /* 0x000fe40003814000 */
[C---:B------:R-:W-:Y:S02]  /*02f0*/  FSETP.NEU.FTZ.AND P2, PT, R16.reuse, RZ, PT ;  /* 0x000000ff1000720b */ /* 0x040fe40003f5d000 */
[----:B0-----:R-:W-:Y:S02]  /*0300*/  FSET.BF.GT.FTZ.AND R9, R16, RZ, PT ;  /* 0x000000ff1009720a */ /* 0x001fe40003814000 */
[-C--:B------:R-:W-:Y:S02]  /*0310*/  FSEL R17, R17, R4.reuse, P3 ;  /* 0x0000000411117208 */ /* 0x080fe40001800000 */
[----:B------:R-:W-:Y:S01]  /*0320*/  FSEL R11, R9, R4, P2 ;  /* 0x00000004090b7208 */ /* 0x000fe20001000000 */
[----:B-1----:R-:W-:Y:S06]  /*0330*/  @P1 BRA `(.L_x_7581) ;  /* 0x0000000000281947 */ /* 0x002fec0003800000 */
[----:B------:R-:W0:Y:S01]  /*0340*/  LDC.64 R8, c[0x0][0x220] ;  /* 0x00008800ff087b82 */ /* 0x000e220000000a00 */
[----:B------:R-:W-:Y:S01]  /*0350*/  LEA R7, R0, R3, 0x9 ;  /* 0x0000000300077211 */ /* 0x000fe200078e48ff */
[----:B------:R-:W-:-:S05]  /*0360*/  VIADD R3, R3, 0x80 ;  /* 0x0000008003037836 */ /* 0x000fca0000000000 */
[----:B------:R-:W-:-:S13]  /*0370*/  ISETP.GE.AND P0, PT, R3, R2, PT ;  /* 0x000000020300720c */ /* 0x000fda0003f06270 */
[----:B------:R-:W-:Y:S01]  /*0380*/  @!P0 IMAD R13, R0, 0x200, R3 ;  /* 0x00000200000d8824 */ /* 0x000fe200078e0203 */
[----:B------:R-:W-:Y:S01]  /*0390*/  @!P0 IADD3 R3, R3, 0x80, RZ ;  /* 0x0000008003038810 */ /* 0x000fe20007ffe0ff */
[----:B0-----:R-:W-:-:S04]  /*03a0*/  IMAD.WIDE.U32 R6, R7, 0x4, R8 ;  /* 0x0000000407067825 */ /* 0x001fc800078e0008 */
[----:B------:R-:W-:Y:S01]  /*03b0*/  @!P0 IMAD.WIDE.U32 R8, R13, 0x4, R8 ;  /* 0x000000040d088825 */ /* 0x000fe200078e0008 */
[----:B------:R0:W-:Y:S04]  /*03c0*/  STG.E desc[UR4][R6.64], R11 ;  /* 0x0000000b06007986 */ /* 0x0001e8000c101904 */
[----:B------:R0:W-:Y:S02]  /*03d0*/  @!P0 STG.E desc[UR4][R8.64], R17 ;  /* 0x0000001108008986 */ /* 0x0001e4000c101904 */
.L_x_7581:
[----:B------:R-:W-:Y:S05]  /*03e0*/  BSYNC B0 ;  /* 0x0000000000007941 */ /* 0x000fea0003800000 */
.L_x_7580:
[----:B------:R-:W-:-:S13]  /*03f0*/  ISETP.GE.AND P0, PT, R3, R2, PT ;  /* 0x000000020300720c */ /* 0x000fda0003f06270 */
[----:B------:R-:W-:Y:S05]  /*0400*/  @P0 EXIT ;  /* 0x000000000000094d */ /* 0x000fea0003800000 */
[----:B0-----:R-:W0:Y:S01]  /*0410*/  LDC.64 R6, c[0x0][0x220] ;  /* 0x00008800ff067b82 */ /* 0x001e220000000a00 */
[----:B-----5:R-:W-:Y:S01]  /*0420*/  FSETP.NEU.FTZ.AND P0, PT, R5, RZ, PT ;  /* 0x000000ff0500720b */ /* 0x020fe20003f1d000 */
[----:B------:R-:W-:-:S12]  /*0430*/  IMAD R3, R0, 0x200, R3 ;  /* 0x0000020000037824 */ /* 0x000fd800078e0203 */
[----:B------:R-:W-:Y:S01]  /*0440*/  @P0 FSET.BF.GT.FTZ.AND R4, R5, RZ, PT ;  /* 0x000000ff0504020a */ /* 0x000fe20003814000 */
[----:B0-----:R-:W-:-:S05]  /*0450*/  IMAD.WIDE.U32 R2, R3, 0x4, R6 ;  /* 0x0000000403027825 */ /* 0x001fca00078e0006 */
[----:B------:R-:W-:Y:S01]  /*0460*/  STG.E desc[UR4][R2.64], R4 ;  /* 0x0000000402007986 */ /* 0x000fe2000c101904 */
[----:B------:R-:W-:Y:S05]  /*0470*/  EXIT ;  /* 0x000000000000794d */ /* 0x000fea0003800000 */
.L_x_7582:
        /* <DEDUP_REMOVED lines=16> */
.L_x_32088:


//--------------------- .text._ZN2at6native29vectorized_elementwise_kernelILi2ENS0_13BUnaryFunctorIfffZZZNS0_21heaviside_kernel_cudaERNS_18TensorIteratorBaseEENKUlvE_clEvENKUlvE5_clEvEUlffE_EESt5arrayIPcLm2EEEEviT0_T1_ --------------------------
	.section	.text._ZN2at6native29vectorized_elementwise_kernelILi2ENS0_13BUnaryFunctorIfffZZZNS0_21heaviside_kernel_cudaERNS_18TensorIteratorBaseEENKUlvE_clEvENKUlvE5_clEvEUlffE_EESt5arrayIPcLm2EEEEviT0_T1_,"ax",@progbits
	.align	128
        .global         _ZN2at6native29vectorized_elementwise_kernelILi2ENS0_13BUnaryFunctorIfffZZZNS0_21heaviside_kernel_cudaERNS_18TensorIteratorBaseEENKUlvE_clEvENKUlvE5_clEvEUlffE_EESt5arrayIPcLm2EEEEviT0_T1_
        .type           _ZN2at6native29vectorized_elementwise_kernelILi2ENS0_13BUnaryFunctorIfffZZZNS0_21heaviside_kernel_cudaERNS_18TensorIteratorBaseEENKUlvE_clEvENKUlvE5_clEvEUlffE_EESt5arrayIPcLm2EEEEviT0_T1_,@function
        .size           _ZN2at6native29vectorized_elementwise_kernelILi2ENS0_13BUnaryFunctorIfffZZZNS0_21heaviside_kernel_cudaERNS_18TensorIteratorBaseEENKUlvE_clEvENKUlvE5_clEvEUlffE_EESt5arrayIPcLm2EEEEviT0_T1_,(.L_x_32089 - _ZN2at6native29vectorized_elementwise_kernelILi2ENS0_13BUnaryFunctorIfffZZZNS0_21heaviside_kernel_cudaERNS_18TensorIteratorBaseEENKUlvE_clEvENKUlvE5_clEvEUlffE_EESt5arrayIPcLm2EEEEviT0_T1_)
        .other          _ZN2at6native29vectorized_elementwise_kernelILi2ENS0_13BUnaryFunctorIfffZZZNS0_21heaviside_kernel_cudaERNS_18TensorIteratorBaseEENKUlvE_clEvENKUlvE5_clEvEUlffE_EESt5arrayIPcLm2EEEEviT0_T1_,@"STO_CUDA_ENTRY STV_DEFAULT"
_ZN2at6native29vectorized_elementwise_kernelILi2ENS0_13BUnaryFunctorIfffZZZNS0_21heaviside_kernel_cudaERNS_18TensorIteratorBaseEENKUlvE_clEvENKUlvE5_clEvEUlffE_EESt5arrayIPcLm2EEEEviT0_T1_:
.text._ZN2at6native29vectorized_elementwise_kernelILi2ENS0_13BUnaryFunctorIfffZZZNS0_21heaviside_kernel_cudaERNS_18TensorIteratorBaseEENKUlvE_clEvENKUlvE5_clEvEUlffE_EESt5arrayIPcLm2EEEEviT0_T1_:
        /* <DEDUP_REMOVED lines=11> */
[----:B------:R-:W3:Y:S01]  /*00b0*/  LDC R4, c[0x0][0x218] ;  /* 0x00008600ff047b82 */ /* 0x000ee20000000800 */
[----:B-1----:R-:W-:-:S04]  /*00c0*/  IMAD.WIDE R2, R0, 0x4, R2 ;  /* 0x0000000400027825 */ /* 0x002fc800078e0202 */
[----:B0-----:R-:W-:-:S05]  /*00d0*/  IMAD.WIDE.U32 R10, R5, 0x8, R2 ;  /* 0x00000008050a7825 */ /* 0x001fca00078e0002 */
[----:B------:R-:W4:Y:S04]  /*00e0*/  LDG.E.64 R6, desc[UR4][R10.64+0xc00] ;  /* 0x000c00040a067981 */ /* 0x000f28000c1e1b00 */
[----:B------:R-:W5:Y:S04]  /*00f0*/  LDG.E.64 R12, desc[UR4][R10.64] ;  /* 0x000000040a0c7981 */ /* 0x000f68000c1e1b00 */
[----:B------:R-:W3:Y:S04]  /*0100*/  LDG.E.64 R14, desc[UR4][R10.64+0x400] ;  /* 0x000400040a0e7981 */ /* 0x000ee8000c1e1b00 */
[----:B------:R-:W3:Y:S01]  /*0110*/  LDG.E.64 R2, desc[UR4][R10.64+0x800] ;  /* 0x000800040a027981 */ /* 0x000ee2000c1e1b00 */
[----:B--2---:R-:W-:-:S04]  /*0120*/  IMAD.WIDE.U32 R8, R0, 0x4, R8 ;  /* 0x0000000400087825 */ /* 0x004fc800078e0008 */
[----:B------:R-:W-:Y:S01]  /*0130*/  IMAD.WIDE R8, R5, 0x8, R8 ;  /* 0x0000000805087825 */ /* 0x000fe200078e0208 */
[----:B----4-:R-:W-:Y:S02]  /*0140*/  FSETP.NEU.FTZ.AND P0, PT, R6, RZ, PT ;  /* 0x000000ff0600720b */ /* 0x010fe40003f1d000 */
[C---:B-----5:R-:W-:Y:S02]  /*0150*/  FSETP.NEU.FTZ.AND P6, PT, R12.reuse, RZ, PT ;  /* 0x000000ff0c00720b */ /* 0x060fe40003fdd000 */
[----:B------:R-:W-:Y:S02]  /*0160*/  FSET.BF.GT.FTZ.AND R5, R12, RZ, PT ;  /* 0x000000ff0c05720a */ /* 0x000fe40003814000 */
[----:B------:R-:W-:Y:S02]  /*0170*/  FSETP.NEU.FTZ.AND P5, PT, R13, RZ, PT ;  /* 0x000000ff0d00720b */ /* 0x000fe40003fbd000 */
[----:B---3--:R-:W-:Y:S02]  /*0180*/  FSETP.NEU.FTZ.AND P3, PT, R15, RZ, PT ;  /* 0x000000ff0f00720b */ /* 0x008fe40003f7d000 */
[----:B------:R-:W-:-:S02]  /*0190*/  FSETP.NEU.FTZ.AND P1, PT, R3, RZ, PT ;  /* 0x000000ff0300720b */ /* 0x000fc40003f3d000 */
[----:B------:R-:W-:Y:S02]  /*01a0*/  FSEL R12, R5, R4, P6 ;  /* 0x00000004050c7208 */ /* 0x000fe40003000000 */
[----:B------:R-:W-:Y:S02]  /*01b0*/  FSET.BF.GT.FTZ.AND R13, R13, RZ, PT ;  /* 0x000000ff0d0d720a */ /* 0x000fe40003814000 */
[C---:B------:R-:W-:Y:S02]  /*01c0*/  FSETP.NEU.FTZ.AND P4, PT, R14.reuse, RZ, PT ;  /* 0x000000ff0e00720b */ /* 0x040fe40003f9d000 */
[----:B------:R-:W-:Y:S02]  /*01d0*/  FSET.BF.GT.FTZ.AND R17, R14, RZ, PT ;  /* 0x000000ff0e11720a */ /* 0x000fe40003814000 */
[----:B------:R-:W-:Y:S02]  /*01e0*/  FSET.BF.GT.FTZ.AND R15, R15, RZ, PT ;  /* 0x000000ff0f0f720a */ /* 0x000fe40003814000 */
[----:B------:R-:W-:-:S02]  /*01f0*/  FSETP.NEU.FTZ.AND P2, PT, R2, RZ, PT ;  /* 0x000000ff0200720b */ /* 0x000fc40003f5d000 */
[----:B------:R-:W-:Y:S02]  /*0200*/  FSET.BF.GT.FTZ.AND R11, R2, RZ, PT ;  /* 0x000000ff020b720a */ /* 0x000fe40003814000 */
[----:B------:R-:W-:Y:S02]  /*0210*/  FSET.BF.GT.FTZ.AND R3, R3, RZ, PT ;  /* 0x000000ff0303720a */ /* 0x000fe40003814000 */
[C---:B------:R-:W-:Y:S02]  /*0220*/  FSETP.NEU.FTZ.AND P6, PT, R7.reuse, RZ, PT ;  /* 0x000000ff0700720b */ /* 0x040fe40003fdd000 */
[----:B------:R-:W-:Y:S02]  /*0230*/  FSET.BF.GT.FTZ.AND R5, R7, RZ, PT ;  /* 0x000000ff0705720a */ /* 0x000fe40003814000 */
[-C--:B------:R-:W-:Y:S02]  /*0240*/  FSEL R13, R13, R4.reuse, P5 ;  /* 0x000000040d0d7208 */ /* 0x080fe40002800000 */
[----:B------:R-:W-:-:S02]  /*0250*/  FSEL R14, R17, R4, P4 ;  /* 0x00000004110e7208 */ /* 0x000fc40002000000 */
[-C--:B------:R-:W-:Y:S02]  /*0260*/  FSEL R15, R15, R4.reuse, P3 ;  /* 0x000000040f0f7208 */ /* 0x080fe40001800000 */
[-C--:B------:R-:W-:Y:S02]  /*0270*/  FSEL R2, R11, R4.reuse, P2 ;  /* 0x000000040b027208 */ /* 0x080fe40001000000 */
[-C--:B------:R-:W-:Y:S02]  /*0280*/  FSEL R3, R3, R4.reuse, P1 ;  /* 0x0000000403037208 */ /* 0x080fe40000800000 */
[----:B------:R-:W-:Y:S02]  /*0290*/  FSEL R5, R5, R4, P6 ;  /* 0x0000000405057208 */ /* 0x000fe40003000000 */
[----:B------:R-:W-:Y:S01]  /*02a0*/  @P0 FSET.BF.GT.FTZ.AND R4, R6, RZ, PT ;  /* 0x000000ff0604020a */ /* 0x000fe20003814000 */
[----:B------:R-:W-:Y:S04]  /*02b0*/  STG.E.64 desc[UR4][R8.64], R12 ;  /* 0x0000000c08007986 */ /* 0x000fe8000c101b04 */
[----:B------:R-:W-:Y:S04]  /*02c0*/  STG.E.64 desc[UR4][R8.64+0x400], R14 ;  /* 0x0004000e08007986 */ /* 0x000fe8000c101b04 */
[----:B------:R-:W-:Y:S04]  /*02d0*/  STG.E.64 desc[UR4][R8.64+0x800], R2 ;  /* 0x0008000208007986 */ /* 0x000fe8000c101b04 */
[----:B------:R-:W-:Y:S01]  /*02e0*/  STG.E.64 desc[UR4][R8.64+0xc00], R4 ;  /* 0x000c000408007986 */ /* 0x000fe2000c101b04 */
[----:B------:R-:W-:Y:S05]  /*02f0*/  EXIT ;  /* 0x000000000000794d */ /* 0x000fea0003800000 */
.L_x_7583:
[----:B------:R-:W0:Y:S01]  /*0300*/  S2R R17, SR_TID.X ;  /* 0x0000000000117919 */ /* 0x000e220000002100 */
[----:B------:R-:W-:Y:S01]  /*0310*/  IMAD.MOV.U32 R18, RZ, RZ, RZ ;  /* 0x000000ffff127224 */ /* 0x000fe200078e00ff */
[C---:B0-----:R-:W-:Y:S01]  /*0320*/  ISETP.GE.AND P0, PT, R17.reuse, R16, PT ;  /* 0x000000101100720c */ /* 0x041fe20003f06270 */
[----:B------:R-:W-:Y:S02]  /*0330*/  VIADD R22, R17, 0x80 ;  /* 0x0000008011167836 */ /* 0x000fe40000000000 */
[----:B------:R-:W-:-:S10]  /*0340*/  IMAD.MOV.U32 R27, RZ, RZ, R17 ;  /* 0x000000ffff1b7224 */ /* 0x000fd400078e0011 */
[----:B------:R-:W-:Y:S01]  /*0350*/  @!P0 IMAD.MOV.U32 R27, RZ, RZ, R22 ;  /* 0x000000ffff1b8224 */ /* 0x000fe200078e0016 */
[----:B------:R-:W0:Y:S04]  /*0360*/  @!P0 LDC.64 R14, c[0x0][0x228] ;  /* 0x00008a00ff0e8b82 */ /* 0x000e280000000a00 */
[----:B------:R-:W-:-:S13]  /*0370*/  ISETP.GE.AND P6, PT, R27, R16, PT ;  /* 0x000000101b00720c */ /* 0x000fda0003fc6270 */
[----:B------:R-:W-:Y:S01]  /*0380*/  @!P6 IMAD.IADD R5, R0, 0x1, R27 ;  /* 0x000000010005e824 */ /* 0x000fe200078e021b */
[----:B------:R-:W1:Y:S01]  /*0390*/  @!P6 LDC.64 R2, c[0x0][0x228] ;  /* 0x00008a00ff02eb82 */ /* 0x000e620000000a00 */
[----:B------:R-:W-:-:S05]  /*03a0*/  @!P6 VIADD R27, R27, 0x80 ;  /* 0x000000801b1be836 */ /* 0x000fca0000000000 */
[----:B------:R-:W-:-:S13]  /*03b0*/  ISETP.GE.AND P5, PT, R27, R16, PT ;  /* 0x000000101b00720c */ /* 0x000fda0003fa6270 */
[----:B------:R-:W-:Y:S01]  /*03c0*/  @!P5 IMAD.IADD R29, R0, 0x1, R27 ;  /* 0x00000001001dd824 */ /* 0x000fe200078e021b */
[----:B------:R-:W2:Y:S01]  /*03d0*/  @!P5 LDC.64 R12, c[0x0][0x228] ;  /* 0x00008a00ff0cdb82 */ /* 0x000ea20000000a00 */
[----:B------:R-:W-:Y:S02]  /*03e0*/  @!P5 VIADD R27, R27, 0x80 ;  /* 0x000000801b1bd836 */ /* 0x000fe40000000000 */
[----:B-1----:R-:W-:-:S03]  /*03f0*/  @!P6 IMAD.WIDE.U32 R2, R5, 0x4, R2 ;  /* 0x000000040502e825 */ /* 0x002fc600078e0002 */
[C---:B------:R-:W-:Y:S02]  /*0400*/  ISETP.GE.AND P4, PT, R27.reuse, R16, PT ;  /* 0x000000101b00720c */ /* 0x040fe40003f86270 */
[----:B------:R1:W3:Y:S11]  /*0410*/  @!P6 LDG.E R18, desc[UR4][R2.64] ;  /* 0x000000040212e981 */ /* 0x0002f6000c1e1900 */
[----:B------:R-:W-:Y:S01]  /*0420*/  @!P4 IMAD.IADD R25, R0, 0x1, R27 ;  /* 0x000000010019c824 */ /* 0x000fe200078e021b */
[----:B------:R-:W4:Y:S01]  /*0430*/  @!P4 LDC.64 R10, c[0x0][0x228] ;  /* 0x00008a00ff0acb82 */ /* 0x000f220000000a00 */
[----:B------:R-:W-:-:S05]  /*0440*/  @!P4 VIADD R27, R27, 0x80 ;  /* 0x000000801b1bc836 */ /* 0x000fca0000000000 */
[----:B------:R-:W-:-:S13]  /*0450*/  ISETP.GE.AND P3, PT, R27, R16, PT ;  /* 0x000000101b00720c */ /* 0x000fda0003f66270 */
[----:B------:R-:W-:Y:S01]  /*0460*/  @!P3 IMAD.IADD R19, R0, 0x1, R27 ;  /* 0x000000010013b824 */ /* 0x000fe200078e021b */
[----:B------:R-:W5:Y:S01]  /*0470*/  @!P3 LDC.64 R4, c[0x0][0x228] ;  /* 0x00008a00ff04bb82 */ /* 0x000f620000000a00 */
[----:B------:R-:W-:-:S05]  /*0480*/  @!P3 VIADD R27, R27, 0x80 ;  /* 0x000000801b1bb836 */ /* 0x000fca0000000000 */
[----:B------:R-:W-:-:S13]  /*0490*/  ISETP.GE.AND P2, PT, R27, R16, PT ;  /* 0x000000101b00720c */ /* 0x000fda0003f46270 */
[----:B------:R-:W-:Y:S01]  /*04a0*/  @!P2 IMAD.IADD R21, R0, 0x1, R27 ;  /* 0x000000010015a824 */ /* 0x000fe200078e021b */
[----:B------:R-:W5:Y:S01]  /*04b0*/  @!P2 LDC.64 R6, c[0x0][0x228] ;  /* 0x00008a00ff06ab82 */ /* 0x000f620000000a00 */
[----:B------:R-:W-:-:S05]  /*04c0*/  @!P2 VIADD R27, R27, 0x80 ;  /* 0x000000801b1ba836 */ /* 0x000fca0000000000 */
[----:B------:R-:W-:-:S13]  /*04d0*/  ISETP.GE.AND P1, PT, R27, R16, PT ;  /* 0x000000101b00720c */ /* 0x000fda0003f26270 */
[----:B------:R-:W-:Y:S02]  /*04e0*/  @!P1 IMAD.IADD R23, R0, 0x1, R27 ;  /* 0x0000000100179824 */ /* 0x000fe400078e021b */
[----:B------:R-:W-:-:S05]  /*04f0*/  @!P1 VIADD R27, R27, 0x80 ;  /* 0x000000801b1b9836 */ /* 0x000fca0000000000 */
[----:B------:R-:W-:Y:S01]  /*0500*/  ISETP.GE.AND P6, PT, R27, R16, PT ;  /* 0x000000101b00720c */ /* 0x000fe20003fc6270 */
[----:B------:R-:W-:-:S04]  /*0510*/  @!P0 IMAD.IADD R9, R0, 0x1, R17 ;  /* 0x0000000100098824 */ /* 0x000fc800078e0211 */
[----:B0-----:R-:W-:Y:S02]  /*0520*/  @!P0 IMAD.WIDE.U32 R14, R9, 0x4, R14 ;  /* 0x00000004090e8825 */ /* 0x001fe400078e000e */
[----:B------:R-:W0:Y:S08]  /*0530*/  @!P1 LDC.64 R8, c[0x0][0x228] ;  /* 0x00008a00ff089b82 */ /* 0x000e300000000a00 */
[----:B-1----:R-:W1:Y:S01]  /*0540*/  @!P6 LDC.64 R2, c[0x0][0x228] ;  /* 0x00008a00ff02eb82 */ /* 0x002e620000000a00 */
[----:B------:R-:W-:-:S02]  /*0550*/  IMAD.MOV.U32 R20, RZ, RZ, RZ ;  /* 0x000000ffff147224 */ /* 0x000fc400078e00ff */
[----:B------:R-:W-:-:S04]  /*0560*/  @!P6 IMAD.IADD R27, R0, 0x1, R27 ;  /* 0x00000001001be824 */ /* 0x000fc800078e021b */
[----:B------:R5:W3:Y:S01]  /*0570*/  @!P0 LDG.E R20, desc[UR4][R14.64] ;  /* 0x000000040e148981 */ /* 0x000ae2000c1e1900 */
[----:B------:R-:W-:Y:S02]  /*0580*/  IMAD.MOV.U32 R26, RZ, RZ, RZ ;  /* 0x000000ffff1a7224 */ /* 0x000fe400078e00ff */
[----:B----4-:R-:W-:Y:S01]  /*0590*/  @!P4 IMAD.WIDE.U32 R10, R25, 0x4, R10 ;  /* 0x00000004190ac825 */ /* 0x010fe200078e000a */
[----:B------:R-:W-:-:S03]  /*05a0*/  CS2R R24, SRZ ;  /* 0x0000000000187805 */ /* 0x000fc6000001ff00 */
[----:B--2---:R-:W-:Y:S01]  /*05b0*/  @!P5 IMAD.WIDE.U32 R12, R29, 0x4, R12 ;  /* 0x000000041d0cd825 */ /* 0x004fe200078e000c */
[----:B-----5:R-:W-:-:S03]  /*05c0*/  CS2R R14, SRZ ;  /* 0x00000000000e7805 */ /* 0x020fc6000001ff00 */
[----:B------:R-:W-:Y:S01]  /*05d0*/  @!P3 IMAD.WIDE.U32 R4, R19, 0x4, R4 ;  /* 0x000000041304b825 */ /* 0x000fe200078e0004 */
[----:B------:R2:W4:Y:S03]  /*05e0*/  @!P5 LDG.E R24, desc[UR4][R12.64] ;  /* 0x000000040c18d981 */ /* 0x000526000c1e1900 */
[----:B-1----:R-:W-:Y:S01]  /*05f0*/  @!P6 IMAD.WIDE.U32 R2, R27, 0x4, R2 ;  /* 0x000000041b02e825 */ /* 0x002fe200078e0002 */
[----:B------:R1:W5:Y:S03]  /*0600*/  @!P4 LDG.E R25, desc[UR4][R10.64] ;  /* 0x000000040a19c981 */ /* 0x000366000c1e1900 */
[----:B------:R-:W-:Y:S01]  /*0610*/  IMAD.MOV.U32 R19, RZ, RZ, RZ ;  /* 0x000000ffff137224 */ /* 0x000fe200078e00ff */
[----:B------:R3:W5:Y:S01]  /*0620*/  @!P6 LDG.E R26, desc[UR4][R2.64] ;  /* 0x00000004021ae981 */ /* 0x000762000c1e1900 */
[----:B------:R-:W-:Y:S01]  /*0630*/  @!P2 IMAD.WIDE.U32 R6, R21, 0x4, R6 ;  /* 0x000000041506a825 */ /* 0x000fe200078e0006 */
[----:B--2---:R-:W2:Y:S02]  /*0640*/  LDC R12, c[0x0][0x218] ;  /* 0x00008600ff0c7b82 */ /* 0x004ea40000000800 */
[----:B------:R4:W5:Y:S01]  /*0650*/  @!P3 LDG.E R14, desc[UR4][R4.64] ;  /* 0x00000004040eb981 */ /* 0x000962000c1e1900 */
[----:B0-----:R-:W-:-:S03]  /*0660*/  @!P1 IMAD.WIDE.U32 R8, R23, 0x4, R8 ;  /* 0x0000000417089825 */ /* 0x001fc600078e0008 */
[----:B------:R-:W5:Y:S02]  /*0670*/  @!P2 LDG.E R15, desc[UR4][R6.64] ;  /* 0x00000004060fa981 */ /* 0x000f64000c1e1900 */
[----:B-1----:R-:W0:Y:S02]  /*0680*/  @!P0 LDC.64 R10, c[0x0][0x220] ;  /* 0x00008800ff0a8b82 */ /* 0x002e240000000a00 */
[----:B------:R1:W5:Y:S01]  /*0690*/  @!P1 LDG.E R19, desc[UR4][R8.64] ;  /* 0x0000000408139981 */ /* 0x000362000c1e1900 */
[----:B------:R-:W-:Y:S02]  /*06a0*/  @!P0 IMAD.IADD R13, R0, 0x1, R17 ;  /* 0x00000001000d8824 */ /* 0x000fe400078e0211 */
[----:B------:R-:W-:Y:S01]  /*06b0*/  @!P0 IMAD.MOV.U32 R17, RZ, RZ, R22 ;  /* 0x000000ffff118224 */ /* 0x000fe200078e0016 */
[----:B------:R-:W-:Y:S01]  /*06c0*/  BSSY B0, `(.L_x_7584) ;  /* 0x0000046000007945 */ /* 0x000fe20003800000 */
[----:B0-----:R-:W-:-:S03]  /*06d0*/  @!P0 IMAD.WIDE.U32 R10, R13, 0x4, R10 ;  /* 0x000000040d0a8825 */ /* 0x001fc600078e000a */
[----:B------:R-:W-:Y:S01]  /*06e0*/  BSSY B1, `(.L_x_7585) ;  /* 0x000003d000017945 */ /* 0x000fe20003800000 */
[C---:B---3--:R-:W-:Y:S02]  /*06f0*/  FSETP.NEU.FTZ.AND P1, PT, R20.reuse, RZ, PT ;  /* 0x000000ff1400720b */ /* 0x048fe40003f3d000 */
[----:B------:R-:W-:-:S04]  /*0700*/  FSET.BF.GT.FTZ.AND R3, R20, RZ, PT ;  /* 0x000000ff1403720a */ /* 0x000fc80003814000 */
[----:B--2---:R-:W-:-:S05]  /*0710*/  FSEL R13, R3, R12, P1 ;  /* 0x0000000c030d7208 */ /* 0x004fca0000800000 */
[----:B------:R0:W-:Y:S01]  /*0720*/  @!P0 STG.E desc[UR4][R10.64], R13 ;  /* 0x0000000d0a008986 */ /* 0x0001e2000c101904 */
[----:B------:R-:W-:Y:S02]  /*0730*/  ISETP.GE.AND P0, PT, R17, R16, PT ;  /* 0x000000101100720c */ /* 0x000fe40003f06270 */
[C---:B------:R-:W-:Y:S02]  /*0740*/  FSETP.NEU.FTZ.AND P1, PT, R18.reuse, RZ, PT ;  /* 0x000000ff1200720b */ /* 0x040fe40003f3d000 */
[----:B------:R-:W-:Y:S02]  /*0750*/  FSET.BF.GT.FTZ.AND R3, R18, RZ, PT ;  /* 0x000000ff1203720a */ /* 0x000fe40003814000 */
[C---:B----4-:R-:W-:Y:S02]  /*0760*/  FSETP.NEU.FTZ.AND P2, PT, R24.reuse, RZ, PT ;  /* 0x000000ff1800720b */ /* 0x050fe40003f5d000 */
[----:B------:R-:W-:Y:S02]  /*0770*/  FSET.BF.GT.FTZ.AND R5, R24, RZ, PT ;  /* 0x000000ff1805720a */ /* 0x000fe40003814000 */
[----:B-----5:R-:W-:-:S02]  /*0780*/  FSETP.NEU.FTZ.AND P5, PT, R26, RZ, PT ;  /* 0x000000ff1a00720b */ /* 0x020fc40003fbd000 */
[-C--:B-1----:R-:W-:Y:S02]  /*0790*/  FSEL R9, R3, R12.reuse, P1 ;  /* 0x0000000c03097208 */ /* 0x082fe40000800000 */
[----:B------:R-:W-:Y:S02]  /*07a0*/  FSEL R21, R5, R12, P2 ;  /* 0x0000000c05157208 */ /* 0x000fe40001000000 */
[----:B------:R-:W-:Y:S02]  /*07b0*/  FSETP.NEU.FTZ.AND P1, PT, R25, RZ, PT ;  /* 0x000000ff1900720b */ /* 0x000fe40003f3d000 */
[C---:B------:R-:W-:Y:S02]  /*07c0*/  FSETP.NEU.FTZ.AND P2, PT, R14.reuse, RZ, PT ;  /* 0x000000ff0e00720b */ /* 0x040fe40003f5d000 */
[----:B------:R-:W-:Y:S02]  /*07d0*/  FSET.BF.GT.FTZ.AND R3, R14, RZ, PT ;  /* 0x000000ff0e03720a */ /* 0x000fe40003814000 */
[----:B------:R-:W-:-:S02]  /*07e0*/  FSETP.NEU.FTZ.AND P3, PT, R15, RZ, PT ;  /* 0x000000ff0f00720b */ /* 0x000fc40003f7d000 */
[----:B------:R-:W-:Y:S02]  /*07f0*/  FSETP.NEU.FTZ.AND P4, PT, R19, RZ, PT ;  /* 0x000000ff1300720b */ /* 0x000fe40003f9d000 */
[----:B------:R-:W-:Y:S02]  /*0800*/  FSET.BF.GT.FTZ.AND R25, R25, RZ, PT ;  /* 0x000000ff1919720a */ /* 0x000fe40003814000 */
[----:B------:R-:W-:Y:S02]  /*0810*/  FSET.BF.GT.FTZ.AND R15, R15, RZ, PT ;  /* 0x000000ff0f0f720a */ /* 0x000fe40003814000 */
[----:B------:R-:W-:Y:S02]  /*0820*/  FSET.BF.GT.FTZ.AND R19, R19, RZ, PT ;  /* 0x000000ff1313720a */ /* 0x000fe40003814000 */
[-C--:B------:R-:W-:Y:S02]  /*0830*/  FSEL R4, R3, R12.reuse, P2 ;  /* 0x0000000c03047208 */ /* 0x080fe40001000000 */
[----:B------:R-:W-:-:S02]  /*0840*/  FSEL R25, R25, R12, P1 ;  /* 0x0000000c19197208 */ /* 0x000fc40000800000 */
[-C--:B------:R-:W-:Y:S02]  /*0850*/  FSEL R3, R15, R12.reuse, P3 ;  /* 0x0000000c0f037208 */ /* 0x080fe40001800000 */
[----:B------:R-:W-:Y:S02]  /*0860*/  FSEL R2, R19, R12, P4 ;  /* 0x0000000c13027208 */ /* 0x000fe40002000000 */
        /* <DEDUP_REMOVED lines=10> */
[----:B------:R-:W-:Y:S02]  /*0910*/  IMAD.IADD R5, R0, 0x1, R17 ;  /* 0x0000000100057824 */ /* 0x000fe400078e0211 */
[----:B------:R-:W-:Y:S02]  /*0920*/  VIADD R17, R17, 0x80 ;  /* 0x0000008011117836 */ /* 0x000fe40000000000 */
[----:B0-----:R-:W-:-:S05]  /*0930*/  IMAD.WIDE.U32 R6, R5, 0x4, R6 ;  /* 0x0000000405067825 */ /* 0x001fca00078e0006 */
[----:B------:R0:W-:Y:S02]  /*0940*/  STG.E desc[UR4][R6.64], R21 ;  /* 0x0000001506007986 */ /* 0x0001e4000c101904 */
.L_x_7586:
[----:B------:R-:W-:-:S13]  /*0950*/  ISETP.GE.AND P0, PT, R17, R16, PT ;  /* 0x000000101100720c */ /* 0x000fda0003f06270 */
[----:B------:R-:W-:Y:S05]  /*0960*/  @P0 BRA `(.L_x_7588) ;  /* 0x0000000000300947 */ /* 0x000fea0003800000 */
[----:B0-----:R-:W0:Y:S01]  /*0970*/  LDC.64 R6, c[0x0][0x220] ;  /* 0x00008800ff067b82 */ /* 0x001e220000000a00 */
[----:B------:R-:W-:Y:S02]  /*0980*/  IMAD.IADD R5, R0, 0x1, R17 ;  /* 0x0000000100057824 */ /* 0x000fe400078e0211 */
[----:B------:R-:W-:Y:S02]  /*0990*/  VIADD R17, R17, 0x80 ;  /* 0x0000008011117836 */ /* 0x000fe40000000000 */
[----:B0-----:R-:W-:-:S05]  /*09a0*/  IMAD.WIDE.U32 R6, R5, 0x4, R6 ;  /* 0x0000000405067825 */ /* 0x001fca00078e0006 */
[----:B------:R1:W-:Y:S02]  /*09b0*/  STG.E desc[UR4][R6.64], R25 ;  /* 0x0000001906007986 */ /* 0x0003e4000c101904 */
.L_x_7587:
[----:B------:R-:W-:-:S13]  /*09c0*/  ISETP.GE.AND P0, PT, R17, R16, PT ;  /* 0x000000101100720c */ /* 0x000fda0003f06270 */
[----:B------:R-:W-:Y:S05]  /*09d0*/  @P0 BRA `(.L_x_7589) ;  /* 0x0000000000340947 */ /* 0x000fea0003800000 */
[----:B01----:R-:W0:Y:S01]  /*09e0*/  LDC.64 R6, c[0x0][0x220] ;  /* 0x00008800ff067b82 */ /* 0x003e220000000a00 */
[----:B------:R-:W-:Y:S02]  /*09f0*/  IMAD.IADD R5, R0, 0x1, R17 ;  /* 0x0000000100057824 */ /* 0x000fe400078e0211 */
[----:B------:R-:W-:Y:S02]  /*0a00*/  VIADD R17, R17, 0x80 ;  /* 0x0000008011117836 */ /* 0x000fe40000000000 */
[----:B0-----:R-:W-:-:S05]  /*0a10*/  IMAD.WIDE.U32 R6, R5, 0x4, R6 ;  /* 0x0000000405067825 */ /* 0x001fca00078e0006 */
[----:B------:R1:W-:Y:S02]  /*0a20*/  STG.E desc[UR4][R6.64], R4 ;  /* 0x0000000406007986 */ /* 0x0003e4000c101904 */
.L_x_7588:
[----:B------:R-:W-:-:S13]  /*0a30*/  ISETP.GE.AND P0, PT, R17, R16, PT ;  /* 0x000000101100720c */ /* 0x000fda0003f06270 */
[----:B------:R-:W-:Y:S05]  /*0a40*/  @P0 BREAK B1 ;  /* 0x0000000000010942 */ /* 0x000fea0003800000 */
[----:B------:R-:W-:Y:S05]  /*0a50*/  @P0 BRA `(.L_x_7590) ;  /* 0x0000000000300947 */ /* 0x000fea0003800000 */
[----:B-1----:R-:W1:Y:S01]  /*0a60*/  LDC.64 R4, c[0x0][0x220] ;  /* 0x00008800ff047b82 */ /* 0x002e620000000a00 */
[----:B0-----:R-:W-:Y:S02]  /*0a70*/  IMAD.IADD R7, R0, 0x1, R17 ;  /* 0x0000000100077824 */ /* 0x001fe400078e0211 */
[----:B------:R-:W-:Y:S02]  /*0a80*/  VIADD R17, R17, 0x80 ;  /* 0x0000008011117836 */ /* 0x000fe40000000000 */
[----:B-1----:R-:W-:-:S05]  /*0a90*/  IMAD.WIDE.U32 R4, R7, 0x4, R4 ;  /* 0x0000000407047825 */ /* 0x002fca00078e0004 */
[----:B------:R2:W-:Y:S02]  /*0aa0*/  STG.E desc[UR4][R4.64], R3 ;  /* 0x0000000304007986 */ /* 0x0005e4000c101904 */
.L_x_7589:
[----:B------:R-:W-:Y:S05]  /*0ab0*/  BSYNC B1 ;  /* 0x0000000000017941 */ /* 0x000fea0003800000 */
.L_x_7585:
[----:B------:R-:W-:-:S13]  /*0ac0*/  ISETP.GE.AND P0, PT, R17, R16, PT ;  /* 0x000000101100720c */ /* 0x000fda0003f06270 */
[----:B--2---:R-:W2:Y:S01]  /*0ad0*/  @!P0 LDC.64 R4, c[0x0][0x220] ;  /* 0x00008800ff048b82 */ /* 0x004ea20000000a00 */
[----:B------:R-:W-:Y:S02]  /*0ae0*/  @!P0 IMAD.IADD R3, R0, 0x1, R17 ;  /* 0x0000000100038824 */ /* 0x000fe400078e0211 */
[----:B------:R-:W-:Y:S02]  /*0af0*/  @!P0 VIADD R17, R17, 0x80 ;  /* 0x0000008011118836 */ /* 0x000fe40000000000 */
[----:B--2---:R-:W-:-:S05]  /*0b00*/  @!P0 IMAD.WIDE.U32 R4, R3, 0x4, R4 ;  /* 0x0000000403048825 */ /* 0x004fca00078e0004 */
[----:B------:R2:W-:Y:S02]  /*0b10*/  @!P0 STG.E desc[UR4][R4.64], R2 ;  /* 0x0000000204008986 */ /* 0x0005e4000c101904 */
.L_x_7590:
[----:B------:R-:W-:Y:S05]  /*0b20*/  BSYNC B0 ;  /* 0x0000000000007941 */ /* 0x000fea0003800000 */
.L_x_7584:
[----:B------:R-:W-:Y:S05]  /*0b30*/  WARPSYNC.ALL ;  /* 0x0000000000007948 */ /* 0x000fea0003800000 */
[----:B------:R-:W-:-:S13]  /*0b40*/  ISETP.GE.AND P0, PT, R17, R16, PT ;  /* 0x000000101100720c */ /* 0x000fda0003f06270 */
[----:B------:R-:W-:Y:S05]  /*0b50*/  @P0 EXIT ;  /* 0x000000000000094d */ /* 0x000fea0003800000 */
[----:B--2---:R-:W2:Y:S01]  /*0b60*/  LDC.64 R2, c[0x0][0x220] ;  /* 0x00008800ff027b82 */ /* 0x004ea20000000a00 */
[----:B------:R-:W-:-:S04]  /*0b70*/  IMAD.IADD R17, R0, 0x1, R17 ;  /* 0x0000000100117824 */ /* 0x000fc800078e0211 */
[----:B--2---:R-:W-:-:S05]  /*0b80*/  IMAD.WIDE.U32 R2, R17, 0x4, R2 ;  /* 0x0000000411027825 */ /* 0x004fca00078e0002 */
[----:B------:R-:W-:Y:S01]  /*0b90*/  STG.E desc[UR4][R2.64], R12 ;  /* 0x0000000c02007986 */ /* 0x000fe2000c101904 */
[----:B------:R-:W-:Y:S05]  /*0ba0*/  EXIT ;  /* 0x000000000000794d */ /* 0x000fea0003800000 */
.L_x_7591:
        /* <DEDUP_REMOVED lines=13> */
.L_x_32089:


//--------------------- .text._ZN2at6native29vectorized_elementwise_kernelILi4ENS0_13BUnaryFunctorIfffZZZNS0_21heaviside_kernel_cudaERNS_18TensorIteratorBaseEENKUlvE_clEvENKUlvE5_clEvEUlffE_EESt5arrayIPcLm2EEEEviT0_T1_ --------------------------
	.section	.text._ZN2at6native29vectorized_elementwise_kernelILi4ENS0_13BUnaryFunctorIfffZZZNS0_21heaviside_kernel_cudaERNS_18TensorIteratorBaseEENKUlvE_clEvENKUlvE5_clEvEUlffE_EESt5arrayIPcLm2EEEEviT0_T1_,"ax",@progbits
	.align	128
        .global         _ZN2at6native29vectorized_elementwise_kernelILi4ENS0_13BUnaryFunctorIfffZZZNS0_21heaviside_kernel_cudaERNS_18TensorIteratorBaseEENKUlvE_clEvENKUlvE5_clEvEUlffE_EESt5arrayIPcLm2EEEEviT0_T1_
        .type           _ZN2at6native29vectorized_elementwise_kernelILi4ENS0_13BUnaryFunctorIfffZZZNS0_21heaviside_kernel_cudaERNS_18TensorIteratorBaseEENKUlvE_clEvENKUlvE5_clEvEUlffE_EESt5arrayIPcLm2EEEEviT0_T1_,@function
        .size           _ZN2at6native29vectorized_elementwise_kernelILi4ENS0_13BUnaryFunctorIfffZZZNS0_21heaviside_kernel_cudaERNS_18TensorIteratorBaseEENKUlvE_clEvENKUlvE5_clEvEUlffE_EESt5arrayIPcLm2EEEEviT0_T1_,(.L_x_32090 - _ZN2at6native29vectorized_elementwise_kernelILi4ENS0_13BUnaryFunctorIfffZZZNS0_21heaviside_kernel_cudaERNS_18TensorIteratorBaseEENKUlvE_clEvENKUlvE5_clEvEUlffE_EESt5arrayIPcLm2EEEEviT0_T1_)
        .other          _ZN2at6native29vectorized_elementwise_kernelILi4ENS0_13BUnaryFunctorIfffZZZNS0_21heaviside_kernel_cudaERNS_18TensorIteratorBaseEENKUlvE_clEvENKUlvE5_clEvEUlffE_EESt5arrayIPcLm2EEEEviT0_T1_,@"STO_CUDA_ENTRY STV_DEFAULT"
_ZN2at6native29vectorized_elementwise_kernelILi4ENS0_13BUnaryFunctorIfffZZZNS0_21heaviside_kernel_cudaERNS_18TensorIteratorBaseEENKUlvE_clEvENKUlvE5_clEvEUlffE_EESt5arrayIPcLm2EEEEviT0_T1_:
.text._ZN2at6native29vectorized_elementwise_kernelILi4ENS0_13BUnaryFunctorIfffZZZNS0_21heaviside_kernel_cudaERNS_18TensorIteratorBaseEENKUlvE_clEvENKUlvE5_clEvEUlffE_EESt5arrayIPcLm2EEEEviT0_T1_:
        /* <DEDUP_REMOVED lines=10> */
[----:B------:R-:W2:Y:S01]  /*00a0*/  LDC R4, c[0x0][0x218] ;  /* 0x00008600ff047b82 */ /* 0x000ea20000000800 */
[----:B-1----:R-:W-:-:S04]  /*00b0*/  IMAD.WIDE R2, R0, 0x4, R2 ;  /* 0x0000000400027825 */ /* 0x002fc800078e0202 */
[----:B0-----:R-:W-:-:S03]  /*00c0*/  IMAD.WIDE.U32 R6, R5, 0x10, R2 ;  /* 0x0000001005067825 */ /* 0x001fc600078e0002 */
[----:B------:R-:W0:Y:S02]  /*00d0*/  LDC.64 R2, c[0x0][0x220] ;  /* 0x00008800ff027b82 */ /* 0x000e240000000a00 */
[----:B------:R-:W3:Y:S04]  /*00e0*/  LDG.E.128 R12, desc[UR4][R6.64+0x800] ;  /* 0x00080004060c7981 */ /* 0x000ee8000c1e1d00 */
[----:B------:R-:W4:Y:S01]  /*00f0*/  LDG.E.128 R8, desc[UR4][R6.64] ;  /* 0x0000000406087981 */ /* 0x000f22000c1e1d00 */
[----:B0-----:R-:W-:-:S04]  /*0100*/  IMAD.WIDE.U32 R2, R0, 0x4, R2 ;  /* 0x0000000400027825 */ /* 0x001fc800078e0002 */
[----:B------:R-:W-:Y:S01]  /*0110*/  IMAD.WIDE R2, R5, 0x10, R2 ;  /* 0x0000001005027825 */ /* 0x000fe200078e0202 */
[----:B---3--:R-:W-:Y:S02]  /*0120*/  FSETP.NEU.FTZ.AND P0, PT, R12, RZ, PT ;  /* 0x000000ff0c00720b */ /* 0x008fe40003f1d000 */
[C---:B----4-:R-:W-:Y:S02]  /*0130*/  FSETP.NEU.FTZ.AND P6, PT, R8.reuse, RZ, PT ;  /* 0x000000ff0800720b */ /* 0x050fe40003fdd000 */
[----:B------:R-:W-:Y:S02]  /*0140*/  FSET.BF.GT.FTZ.AND R5, R8, RZ, PT ;  /* 0x000000ff0805720a */ /* 0x000fe40003814000 */
[----:B------:R-:W-:Y:S02]  /*0150*/  FSETP.NEU.FTZ.AND P5, PT, R9, RZ, PT ;  /* 0x000000ff0900720b */ /* 0x000fe40003fbd000 */
[----:B--2---:R-:W-:Y:S02]  /*0160*/  FSEL R8, R5, R4, P6 ;  /* 0x0000000405087208 */ /* 0x004fe40003000000 */
[----:B------:R-:W-:-:S02]  /*0170*/  FSETP.NEU.FTZ.AND P3, PT, R11, RZ, PT ;  /* 0x000000ff0b00720b */ /* 0x000fc40003f7d000 */
[----:B------:R-:W-:Y:S02]  /*0180*/  FSETP.NEU.FTZ.AND P2, PT, R13, RZ, PT ;  /* 0x000000ff0d00720b */ /* 0x000fe40003f5d000 */
[C---:B------:R-:W-:Y:S02]  /*0190*/  FSETP.NEU.FTZ.AND P1, PT, R14.reuse, RZ, PT ;  /* 0x000000ff0e00720b */ /* 0x040fe40003f3d000 */
[----:B------:R-:W-:Y:S02]  /*01a0*/  FSET.BF.GT.FTZ.AND R7, R14, RZ, PT ;  /* 0x000000ff0e07720a */ /* 0x000fe40003814000 */
[----:B------:R-:W-:Y:S02]  /*01b0*/  FSETP.NEU.FTZ.AND P6, PT, R15, RZ, PT ;  /* 0x000000ff0f00720b */ /* 0x000fe40003fdd000 */
[----:B------:R-:W-:Y:S02]  /*01c0*/  FSET.BF.GT.FTZ.AND R9, R9, RZ, PT ;  /* 0x000000ff0909720a */ /* 0x000fe40003814000 */
[----:B------:R-:W-:-:S02]  /*01d0*/  FSETP.NEU.FTZ.AND P4, PT, R10, RZ, PT ;  /* 0x000000ff0a00720b */ /* 0x000fc40003f9d000 */
[----:B------:R-:W-:Y:S02]  /*01e0*/  FSET.BF.GT.FTZ.AND R17, R10, RZ, PT ;  /* 0x000000ff0a11720a */ /* 0x000fe40003814000 */
[----:B------:R-:W-:Y:S02]  /*01f0*/  FSET.BF.GT.FTZ.AND R11, R11, RZ, PT ;  /* 0x000000ff0b0b720a */ /* 0x000fe40003814000 */
[----:B------:R-:W-:Y:S02]  /*0200*/  FSET.BF.GT.FTZ.AND R13, R13, RZ, PT ;  /* 0x000000ff0d0d720a */ /* 0x000fe40003814000 */
        /* <DEDUP_REMOVED lines=8> */
[----:B------:R-:W-:Y:S04]  /*0290*/  STG.E.128 desc[UR4][R2.64], R8 ;  /* 0x0000000802007986 */ /* 0x000fe8000c101d04 */
[----:B------:R-:W-:Y:S01]  /*02a0*/  STG.E.128 desc[UR4][R2.64+0x800], R4 ;  /* 0x0008000402007986 */ /* 0x000fe2000c101d04 */
[----:B------:R-:W-:Y:S05]  /*02b0*/  EXIT ;  /* 0x000000000000794d */ /* 0x000fea0003800000 */
.L_x_7592:
        /* <DEDUP_REMOVED lines=101> */
.L_x_7595:
[----:B------:R-:W-:-:S13]  /*0910*/  ISETP.GE.AND P0, PT, R17, R16, PT ;  /* 0x000000101100720c */ /* 0x000fda0003f06270 */
[----:B------:R-:W-:Y:S05]  /*0920*/  @P0 BRA `(.L_x_7597) ;  /* 0x0000000000300947 */ /* 0x000fea0003800000 */
[----:B0-----:R-:W0:Y:S01]  /*0930*/  LDC.64 R6, c[0x0][0x220] ;  /* 0x00008800ff067b82 */ /* 0x001e220000000a00 */
[----:B------:R-:W-:Y:S02]  /*0940*/  IMAD.IADD R5, R0, 0x1, R17 ;  /* 0x0000000100057824 */ /* 0x000fe400078e0211 */
[----:B------:R-:W-:Y:S02]  /*0950*/  VIADD R17, R17, 0x80 ;  /* 0x0000008011117836 */ /* 0x000fe40000000000 */
[----:B0-----:R-:W-:-:S05]  /*0960*/  IMAD.WIDE.U32 R6, R5, 0x4, R6 ;  /* 0x0000000405067825 */ /* 0x001fca00078e0006 */
[----:B------:R1:W-:Y:S02]  /*0970*/  STG.E desc[UR4][R6.64], R25 ;  /* 0x0000001906007986 */ /* 0x0003e4000c101904 */
.L_x_7596:
[----:B------:R-:W-:-:S13]  /*0980*/  ISETP.GE.AND P0, PT, R17, R16, PT ;  /* 0x000000101100720c */ /* 0x000fda0003f06270 */
[----:B------:R-:W-:Y:S05]  /*0990*/  @P0 BRA `(.L_x_7598) ;  /* 0x0000000000340947 */ /* 0x000fea0003800000 */
[----:B01----:R-:W0:Y:S01]  /*09a0*/  LDC.64 R6, c[0x0][0x220] ;  /* 0x00008800ff067b82 */ /* 0x003e220000000a00 */
[----:B------:R-:W-:Y:S02]  /*09b0*/  IMAD.IADD R5, R0, 0x1, R17 ;  /* 0x0000000100057824 */ /* 0x000fe400078e0211 */
[----:B------:R-:W-:Y:S02]  /*09c0*/  VIADD R17, R17, 0x80 ;  /* 0x0000008011117836 */ /* 0x000fe40000000000 */
[----:B0-----:R-:W-:-:S05]  /*09d0*/  IMAD.WIDE.U32 R6, R5, 0x4, R6 ;  /* 0x0000000405067825 */ /* 0x001fca00078e0006 */
[----:B------:R1:W-:Y:S02]  /*09e0*/  STG.E desc[UR4][R6.64], R4 ;  /* 0x0000000406007986 */ /* 0x0003e4000c101904 */
.L_x_7597:
        /* <DEDUP_REMOVED lines=8> */
.L_x_7598:
[----:B------:R-:W-:Y:S05]  /*0a70*/  BSYNC B1 ;  /* 0x0000000000017941 */ /* 0x000fea0003800000 */
.L_x_7594:
[----:B------:R-:W-:-:S13]  /*0a80*/  ISETP.GE.AND P0, PT, R17, R16, PT ;  /* 0x000000101100720c */ /* 0x000fda0003f06270 */
[----:B--2---:R-:W2:Y:S01]  /*0a90*/  @!P0 LDC.64 R4, c[0x0][0x220] ;  /* 0x00008800ff048b82 */ /* 0x004ea20000000a00 */
[----:B------:R-:W-:Y:S02]  /*0aa0*/  @!P0 IMAD.IADD R3, R0, 0x1, R17 ;  /* 0x0000000100038824 */ /* 0x000fe400078e0211 */
[----:B------:R-:W-:Y:S02]  /*0ab0*/  @!P0 VIADD R17, R17, 0x80 ;  /* 0x0000008011118836 */ /* 0x000fe40000000000 */
[----:B--2---:R-:W-:-:S05]  /*0ac0*/  @!P0 IMAD.WIDE.U32 R4, R3, 0x4, R4 ;  /* 0x0000000403048825 */ /* 0x004fca00078e0004 */
[----:B------:R2:W-:Y:S02]  /*0ad0*/  @!P0 STG.E desc[UR4][R4.64], R2 ;  /* 0x0000000204008986 */ /* 0x0005e4000c101904 */
.L_x_7599:
[----:B------:R-:W-:Y:S05]  /*0ae0*/  BSYNC B0 ;  /* 0x0000000000007941 */ /* 0x000fea0003800000 */
.L_x_7593:
        /* <DEDUP_REMOVED lines=8> */
.L_x_7600:
        /* <DEDUP_REMOVED lines=9> */
.L_x_32090:


//--------------------- .text._ZN2at6native29vectorized_elementwise_kernelILi8ENS0_13BUnaryFunctorIfffZZZNS0_21heaviside_kernel_cudaERNS_18TensorIteratorBaseEENKUlvE_clEvENKUlvE5_clEvEUlffE_EESt5arrayIPcLm2EEEEviT0_T1_ --------------------------
	.section	.text._ZN2at6native29vectorized_elementwise_kernelILi8ENS0_13BUnaryFunctorIfffZZZNS0_21heaviside_kernel_cudaERNS_18TensorIteratorBaseEENKUlvE_clEvENKUlvE5_clEvEUlffE_EESt5arrayIPcLm2EEEEviT0_T1_,"ax",@progbits
	.align	128
        .global         _ZN2at6native29vectorized_elementwise_kernelILi8ENS0_13BUnaryFunctorIfffZZZNS0_21heaviside_kernel_cudaERNS_18TensorIteratorBaseEENKUlvE_clEvENKUlvE5_clEvEUlffE_EESt5arrayIPcLm2EEEEviT0_T1_
        .type           _ZN2at6native29vectorized_elementwise_kernelILi8ENS0_13BUnaryFunctorIfffZZZNS0_21heaviside_kernel_cudaERNS_18TensorIteratorBaseEENKUlvE_clEvENKUlvE5_clEvEUlffE_EESt5arrayIPcLm2EEEEviT0_T1_,@function
        .size           _ZN2at6native29vectorized_elementwise_kernelILi8ENS0_13BUnaryFunctorIfffZZZNS0_21heaviside_kernel_cudaERNS_18TensorIteratorBaseEENKUlvE_clEvENKUlvE5_clEvEUlffE_EESt5arrayIPcLm2EEEEviT0_T1_,(.L_x_32091 - _ZN2at6native29vectorized_elementwise_kernelILi8ENS0_13BUnaryFunctorIfffZZZNS0_21heaviside_kernel_cudaERNS_18TensorIteratorBaseEENKUlvE_clEvENKUlvE5_clEvEUlffE_EESt5arrayIPcLm2EEEEviT0_T1_)
        .other          _ZN2at6native29vectorized_elementwise_kernelILi8ENS0_13BUnaryFunctorIfffZZZNS0_21heaviside_kernel_cudaERNS_18TensorIteratorBaseEENKUlvE_clEvENKUlvE5_clEvEUlffE_EESt5arrayIPcLm2EEEEviT0_T1_,@"STO_CUDA_ENTRY STV_DEFAULT"
_ZN2at6native29vectorized_elementwise_kernelILi8ENS0_13BUnaryFunctorIfffZZZNS0_21heaviside_kernel_cudaERNS_18TensorIteratorBaseEENKUlvE_clEvENKUlvE5_clEvEUlffE_EESt5arrayIPcLm2EEEEviT0_T1_:
.text._ZN2at6native29vectorized_elementwise_kernelILi8ENS0_13BUnaryFunctorIfffZZZNS0_21heaviside_kernel_cudaERNS_18TensorIteratorBaseEENKUlvE_clEvENKUlvE5_clEvEUlffE_EESt5arrayIPcLm2EEEEviT0_T1_:
        /* <DEDUP_REMOVED lines=44> */
.L_x_7601:
        /* <DEDUP_REMOVED lines=101> */
.L_x_7604:
[----:B------:R-:W-:-:S13]  /*0910*/  ISETP.GE.AND P0, PT, R17, R16, PT ;  /* 0x000000101100720c */ /* 0x000fda0003f06270 */
[----:B------:R-:W-:Y:S05]  /*0920*/  @P0 BRA `(.L_x_7606) ;  /* 0x0000000000300947 */ /* 0x000fea0003800000 */
[----:B0-----:R-:W0:Y:S01]  /*0930*/  LDC.64 R6, c[0x0][0x220] ;  /* 0x00008800ff067b82 */ /* 0x001e220000000a00 */
[----:B------:R-:W-:Y:S02]  /*0940*/  IMAD.IADD R5, R0, 0x1, R17 ;  /* 0x0000000100057824 */ /* 0x000fe400078e0211 */
[----:B------:R-:W-:Y:S02]  /*0950*/  VIADD R17, R17, 0x80 ;  /* 0x0000008011117836 */ /* 0x000fe40000000000 */
[----:B0-----:R-:W-:-:S05]  /*0960*/  IMAD.WIDE.U32 R6, R5, 0x4, R6 ;  /* 0x0000000405067825 */ /* 0x001fca00078e0006 */
[----:B------:R1:W-:Y:S02]  /*0970*/  STG.E desc[UR4][R6.64], R25 ;  /* 0x0000001906007986 */ /* 0x0003e4000c101904 */
.L_x_7605:
[----:B------:R-:W-:-:S13]  /*0980*/  ISETP.GE.AND P0, PT, R17, R16, PT ;  /* 0x000000101100720c */ /* 0x000fda0003f06270 */
[----:B------:R-:W-:Y:S05]  /*0990*/  @P0 BRA `(.L_x_7607) ;  /* 0x0000000000340947 */ /* 0x000fea0003800000 */
[----:B01----:R-:W0:Y:S01]  /*09a0*/  LDC.64 R6, c[0x0][0x220] ;  /* 0x00008800ff067b82 */ /* 0x003e220000000a00 */
[----:B------:R-:W-:Y:S02]  /*09b0*/  IMAD.IADD R5, R0, 0x1, R17 ;  /* 0x0000000100057824 */ /* 0x000fe400078e0211 */
[----:B------:R-:W-:Y:S02]  /*09c0*/  VIADD R17, R17, 0x80 ;  /* 0x0000008011117836 */ /* 0x000fe40000000000 */
[----:B0-----:R-:W-:-:S05]  /*09d0*/  IMAD.WIDE.U32 R6, R5, 0x4, R6 ;  /* 0x0000000405067825 */ /* 0x001fca00078e0006 */
[----:B------:R1:W-:Y:S02]  /*09e0*/  STG.E desc[UR4][R6.64], R4 ;  /* 0x0000000406007986 */ /* 0x0003e4000c101904 */
.L_x_7606:
        /* <DEDUP_REMOVED lines=8> */
.L_x_7607:
[----:B------:R-:W-:Y:S05]  /*0a70*/  BSYNC B1 ;  /* 0x0000000000017941 */ /* 0x000fea0003800000 */
.L_x_7603:
[----:B------:R-:W-:-:S13]  /*0a80*/  ISETP.GE.AND P0, PT, R17, R16, PT ;  /* 0x000000101100720c */ /* 0x000fda0003f06270 */
[----:B--2---:R-:W2:Y:S01]  /*0a90*/  @!P0 LDC.64 R4, c[0x0][0x220] ;  /* 0x00008800ff048b82 */ /* 0x004ea20000000a00 */
[----:B------:R-:W-:Y:S02]  /*0aa0*/  @!P0 IMAD.IADD R3, R0, 0x1, R17 ;  /* 0x0000000100038824 */ /* 0x000fe400078e0211 */
[----:B------:R-:W-:Y:S02]  /*0ab0*/  @!P0 VIADD R17, R17, 0x80 ;  /* 0x0000008011118836 */ /* 0x000fe40000000000 */
[----:B--2---:R-:W-:-:S05]  /*0ac0*/  @!P0 IMAD.WIDE.U32 R4, R3, 0x4, R4 ;  /* 0x0000000403048825 */ /* 0x004fca00078e0004 */
[----:B------:R2:W-:Y:S02]  /*0ad0*/  @!P0 STG.E desc[UR4][R4.64], R2 ;  /* 0x0000000204008986 */ /* 0x0005e4000c101904 */
.L_x_7608:
[----:B------:R-:W-:Y:S05]  /*0ae0*/  BSYNC B0 ;  /* 0x0000000000007941 */ /* 0x000fea0003800000 */
.L_x_7602:
        /* <DEDUP_REMOVED lines=8> */
.L_x_7609:
        /* <DEDUP_REMOVED lines=9> */
.L_x_32091:


//--------------------- .text._ZN2at6native18elementwise_kernelILi128ELi4EZNS0_15gpu_kernel_implINS0_13AUnaryFunctorIfffZZZNS0_21heaviside_kernel_cudaERNS_18TensorIteratorBaseEENKUlvE_clEvENKUlvE5_clEvEUlffE_EEEEvS5_RKT_EUliE_EEviT1_ --------------------------
	.section	.text._ZN2at6native18elementwise_kernelILi128ELi4EZNS0_15gpu_kernel_implINS0_13AUnaryFunctorIfffZZZNS0_21heaviside_kernel_cudaERNS_18TensorIteratorBaseEENKUlvE_clEvENKUlvE5_clEvEUlffE_EEEEvS5_RKT_EUliE_EEviT1_,"ax",@progbits
	.align	128
        .global         _ZN2at6native18elementwise_kernelILi128ELi4EZNS0_15gpu_kernel_implINS0_13AUnaryFunctorIfffZZZNS0_21heaviside_kernel_cudaERNS_18TensorIteratorBaseEENKUlvE_clEvENKUlvE5_clEvEUlffE_EEEEvS5_RKT_EUliE_EEviT1_
        .type           _ZN2at6native18elementwise_kernelILi128ELi4EZNS0_15gpu_kernel_implINS0_13AUnaryFunctorIfffZZZNS0_21heaviside_kernel_cudaERNS_18TensorIteratorBaseEENKUlvE_clEvENKUlvE5_clEvEUlffE_EEEEvS5_RKT_EUliE_EEviT1_,@function
        .size           _ZN2at6native18elementwise_kernelILi128ELi4EZNS0_15gpu_kernel_implINS0_13AUnaryFunctorIfffZZZNS0_21heaviside_kernel_cudaERNS_18TensorIteratorBaseEENKUlvE_clEvENKUlvE5_clEvEUlffE_EEEEvS5_RKT_EUliE_EEviT1_,(.L_x_32092 - _ZN2at6native18elementwise_kernelILi128ELi4EZNS0_15gpu_kernel_implINS0_13AUnaryFunctorIfffZZZNS0_21heaviside_kernel_cudaERNS_18TensorIteratorBaseEENKUlvE_clEvENKUlvE5_clEvEUlffE_EEEEvS5_RKT_EUliE_EEviT1_)
        .other          _ZN2at6native18elementwise_kernelILi128ELi4EZNS0_15gpu_kernel_implINS0_13AUnaryFunctorIfffZZZNS0_21heaviside_kernel_cudaERNS_18TensorIteratorBaseEENKUlvE_clEvENKUlvE5_clEvEUlffE_EEEEvS5_RKT_EUliE_EEviT1_,@"STO_CUDA_ENTRY STV_DEFAULT"
_ZN2at6native18elementwise_kernelILi128ELi4EZNS0_15gpu_kernel_implINS0_13AUnaryFunctorIfffZZZNS0_21heaviside_kernel_cudaERNS_18TensorIteratorBaseEENKUlvE_clEvENKUlvE5_clEvEUlffE_EEEEvS5_RKT_EUliE_EEviT1_:
.text._ZN2at6native18elementwise_kernelILi128ELi4EZNS0_15gpu_kernel_implINS0_13AUnaryFunctorIfffZZZNS0_21heaviside_kernel_cudaERNS_18TensorIteratorBaseEENKUlvE_clEvENKUlvE5_clEvEUlffE_EEEEvS5_RKT_EUliE_EEviT1_:
        /* <DEDUP_REMOVED lines=314> */
.L_x_7612:
        /* <DEDUP_REMOVED lines=22> */
.L_x_7617:
[----:B------:R-:W2:Y:S02]  /*1500*/  LDG.E.U8 R0, desc[UR36][R2.64] ;  /* 0x0000002402007981 */ /* 0x000ea4000c1e1100 */
[----:B--2---:R-:W-:Y:S01]  /*1510*/  I2FP.F32.U32 R0, R0 ;  /* 0x0000000000007245 */ /* 0x004fe20000201000 */
[----:B------:R-:W-:Y:S06]  /*1520*/  BRA `(.L_x_7619) ;  /* 0x0000000c002c7947 */ /* 0x000fec0003800000 */
.L_x_7616:
        /* <DEDUP_REMOVED lines=9> */
.L_x_7621:
[----:B------:R-:W2:Y:S02]  /*15c0*/  LDG.E R0, desc[UR36][R2.64] ;  /* 0x0000002402007981 */ /* 0x000ea4000c1e1900 */
[----:B--2---:R-:W-:Y:S01]  /*15d0*/  I2FP.F32.S32 R0, R0 ;  /* 0x0000000000007245 */ /* 0x004fe20000201400 */
[----:B------:R-:W-:Y:S06]  /*15e0*/  BRA `(.L_x_7619) ;  /* 0x0000000800fc7947 */ /* 0x000fec0003800000 */
.L_x_7620:
[----:B------:R-:W2:Y:S02]  /*15f0*/  LDG.E.U16 R0, desc[UR36][R2.64] ;  /* 0x0000002402007981 */ /* 0x000ea4000c1e1500 */
[----:B--2---:R-:W0:Y:S01]  /*1600*/  I2F.S16 R0, R0 ;  /* 0x0000000000007306 */ /* 0x004e220000101400 */
[----:B------:R-:W-:Y:S05]  /*1610*/  BRA `(.L_x_7619) ;  /* 0x0000000800f07947 */ /* 0x000fea0003800000 */
.L_x_7615:
        /* <DEDUP_REMOVED lines=8> */
.L_x_7623:
[----:B------:R-:W2:Y:S02]  /*16a0*/  LDG.E.U16 R0, desc[UR36][R2.64] ;  /* 0x0000002402007981 */ /* 0x000ea4000c1e1500 */
[----:B--2---:R-:W-:Y:S01]  /*16b0*/  HADD2.F32 R0, -RZ, R0.H0_H0 ;  /* 0x20000000ff007230 */ /* 0x004fe20000004100 */
[----:B------:R-:W-:Y:S06]  /*16c0*/  BRA `(.L_x_7619) ;  /* 0x0000000800c47947 */ /* 0x000fec0003800000 */
.L_x_7622:
        /* <DEDUP_REMOVED lines=8> */
.L_x_7625:
[----:B------:R-:W2:Y:S02]  /*1750*/  LDG.E.U16 R0, desc[UR36][R2.64] ;  /* 0x0000002402007981 */ /* 0x000ea4000c1e1500 */
[----:B--2---:R-:W-:Y:S01]  /*1760*/  HADD2.F32 R0, -RZ, R0.H0_H0 ;  /* 0x20000000ff007230 */ /* 0x004fe20000004100 */
[----:B------:R-:W-:Y:S06]  /*1770*/  BRA `(.L_x_7619) ;  /* 0x0000000800987947 */ /* 0x000fec0003800000 */
.L_x_7624:
[----:B------:R-:W2:Y:S01]  /*1780*/  LDG.E.64 R2, desc[UR36][R2.64] ;  /* 0x0000002402027981 */ /* 0x000ea2000c1e1b00 */
[----:B------:R-:W-:Y:S01]  /*1790*/  UMOV UR4, 0xf0000000 ;  /* 0xf000000000047882 */ /* 0x000fe20000000000 */
[----:B------:R-:W-:Y:S01]  /*17a0*/  UMOV UR5, 0x380fffff ;  /* 0x380fffff00057882 */ /* 0x000fe20000000000 */
[----:B--2---:R-:W0:Y:S01]  /*17b0*/  F2F.F32.F64 R0, R2 ;  /* 0x0000000200007310 */ /* 0x004e220000301000 */
[----:B------:R-:W-:-:S14]  /*17c0*/  DSETP.GEU.AND P0, PT, |R2|, UR4, PT ;  /* 0x0000000402007e2a */ /* 0x000fdc000bf0e200 */
[----:B0-----:R-:W-:Y:S01]  /*17d0*/  @!P0 FMUL R0, R0, 1.175494350822287508e-38 ;  /* 0x0080000000008820 */ /* 0x001fe20000400000 */
[----:B------:R-:W-:Y:S06]  /*17e0*/  BRA `(.L_x_7619) ;  /* 0x00000008007c7947 */ /* 0x000fec0003800000 */
.L_x_7614:
        /* <DEDUP_REMOVED lines=12> */
.L_x_7628:
[----:B------:R-:W2:Y:S01]  /*18b0*/  LDG.E.64 R2, desc[UR36][R2.64] ;  /* 0x0000002402027981 */ /* 0x000ea2000c1e1b00 */
[----:B------:R-:W-:Y:S01]  /*18c0*/  UMOV UR4, 0xf0000000 ;  /* 0xf000000000047882 */ /* 0x000fe20000000000 */
[----:B------:R-:W-:Y:S01]  /*18d0*/  UMOV UR5, 0x380fffff ;  /* 0x380fffff00057882 */ /* 0x000fe20000000000 */
[----:B--2---:R-:W0:Y:S01]  /*18e0*/  F2F.F32.F64 R0, R2 ;  /* 0x0000000200007310 */ /* 0x004e220000301000 */
[----:B------:R-:W-:-:S14]  /*18f0*/  DSETP.GEU.AND P0, PT, |R2|, UR4, PT ;  /* 0x0000000402007e2a */ /* 0x000fdc000bf0e200 */
[----:B0-----:R-:W-:Y:S01]  /*1900*/  @!P0 FMUL R0, R0, 1.175494350822287508e-38 ;  /* 0x0080000000008820 */ /* 0x001fe20000400000 */
[----:B------:R-:W-:Y:S06]  /*1910*/  BRA `(.L_x_7619) ;  /* 0x0000000800307947 */ /* 0x000fec0003800000 */
.L_x_7627:
        /* <DEDUP_REMOVED lines=26> */
.L_x_7630:
        /* <DEDUP_REMOVED lines=13> */
.L_x_7629:
[----:B------:R-:W2:Y:S02]  /*1b90*/  LDG.E.U16 R0, desc[UR36][R2.64] ;  /* 0x0000002402007981 */ /* 0x000ea4000c1e1500 */
[----:B--2---:R-:W-:Y:S01]  /*1ba0*/  IMAD.U32 R0, R0, 0x10000, RZ ;  /* 0x0001000000007824 */ /* 0x004fe200078e00ff */
[----:B------:R-:W-:Y:S06]  /*1bb0*/  BRA `(.L_x_7619) ;  /* 0x0000000400887947 */ /* 0x000fec0003800000 */
.L_x_7626:
        /* <DEDUP_REMOVED lines=11> */
.L_x_7633:
        /* <DEDUP_REMOVED lines=20> */
.L_x_7635:
[----:B------:R-:W-:Y:S05]  /*1db0*/  BSYNC B0 ;  /* 0x0000000000007941 */ /* 0x000fea0003800000 */
.L_x_7634:
[----:B------:R-:W-:Y:S01]  /*1dc0*/  LEA R3, R0, 0x3b800000, 0x17 ;  /* 0x3b80000000037811 */ /* 0x000fe200078eb8ff */
[----:B------:R-:W-:-:S05]  /*1dd0*/  IMAD.SHL.U32 R0, R2, 0x100000, RZ ;  /* 0x0010000002007824 */ /* 0x000fca00078e00ff */
[----:B------:R-:W-:Y:S01]  /*1de0*/  LOP3.LUT R0, R3, R0, R4, 0xfe, !PT ;  /* 0x0000000003007212 */ /* 0x000fe200078efe04 */
[----:B------:R-:W-:Y:S06]  /*1df0*/  BRA `(.L_x_7619) ;  /* 0x0000000000f87947 */ /* 0x000fec0003800000 */
.L_x_7632:
        /* <DEDUP_REMOVED lines=20> */
.L_x_7637:
[----:B------:R-:W-:Y:S05]  /*1f40*/  BSYNC B0 ;  /* 0x0000000000007941 */ /* 0x000fea0003800000 */
.L_x_7636:
[----:B------:R-:W-:Y:S01]  /*1f50*/  LEA R3, R0, 0x37800000, 0x17 ;  /* 0x3780000000037811 */ /* 0x000fe200078eb8ff */
[----:B------:R-:W-:-:S05]  /*1f60*/  IMAD.SHL.U32 R0, R2, 0x200000, RZ ;  /* 0x0020000002007824 */ /* 0x000fca00078e00ff */
[----:B------:R-:W-:Y:S01]  /*1f70*/  LOP3.LUT R0, R3, R0, R4, 0xfe, !PT ;  /* 0x0000000003007212 */ /* 0x000fe200078efe04 */
[----:B------:R-:W-:Y:S06]  /*1f80*/  BRA `(.L_x_7619) ;  /* 0x0000000000947947 */ /* 0x000fec0003800000 */
.L_x_7631:
        /* <DEDUP_REMOVED lines=14> */
.L_x_7618:
        /* <DEDUP_REMOVED lines=16> */
.L_x_7640:
[----:B------:R-:W-:Y:S01]  /*2170*/  IMAD.MOV.U32 R0, RZ, RZ, RZ ;  /* 0x000000ffff007224 */ /* 0x000fe200078e00ff */
[----:B------:R-:W-:Y:S06]  /*2180*/  BRA `(.L_x_7619) ;  /* 0x0000000000147947 */ /* 0x000fec0003800000 */
.L_x_7639:
[----:B------:R-:W2:Y:S02]  /*2190*/  LDG.E.64 R2, desc[UR36][R2.64] ;  /* 0x0000002402027981 */ /* 0x000ea4000c1e1b00 */
[----:B--2---:R0:W1:Y:S01]  /*21a0*/  I2F.U64 R0, R2 ;  /* 0x0000000200007312 */ /* 0x0040620000301000 */
[----:B------:R-:W-:Y:S05]  /*21b0*/  BRA `(.L_x_7619) ;  /* 0x0000000000087947 */ /* 0x000fea0003800000 */
.L_x_7638:
[----:B------:R-:W2:Y:S02]  /*21c0*/  LDG.E R0, desc[UR36][R2.64] ;  /* 0x0000002402007981 */ /* 0x000ea4000c1e1900 */
[----:B--2---:R-:W-:-:S07]  /*21d0*/  I2FP.F32.U32 R0, R0 ;  /* 0x0000000000007245 */ /* 0x004fce0000201000 */
.L_x_7619:
[----:B------:R-:W-:Y:S05]  /*21e0*/  BSYNC B6 ;  /* 0x0000000000067941 */ /* 0x000fea0003800000 */
.L_x_7613:
[----:B------:R-:W0:Y:S01]  /*21f0*/  LDC.U8 R4, c[0x0][0x428] ;  /* 0x00010a00ff047b82 */ /* 0x000e220000000000 */
[----:B------:R-:W-:Y:S01]  /*2200*/  ULDC UR4, c[0x0][0x424] ;  /* 0x0001090000047ab9 */ /* 0x000fe20000000800 */
[----:B012345:R-:W-:Y:S01]  /*2210*/  IMAD.MOV.U32 R2, RZ, RZ, R0 ;  /* 0x000000ffff027224 */ /* 0x03ffe200078e0000 */
[----:B------:R-:W-:-:S13]  /*2220*/  FSETP.NEU.FTZ.AND P0, PT, RZ, UR4, PT ;  /* 0x00000004ff007c0b */ /* 0x000fda000bf1d000 */
[----:B------:R-:W-:Y:S02]  /*2230*/  @P0 FSET.BF.LT.FTZ.AND R2, RZ, UR4, PT ;  /* 0x00000004ff020c0a */ /* 0x000fe4000b811000 */
        /* <DEDUP_REMOVED lines=14> */
.L_x_7644:
[----:B------:R-:W0:Y:S02]  /*2320*/  F2I.S64.TRUNC R2, R2 ;  /* 0x0000000200027311 */ /* 0x000e24000020d900 */
[----:B0-----:R-:W-:-:S05]  /*2330*/  IMAD.MOV.U32 R5, RZ, RZ, R2 ;  /* 0x000000ffff057224 */ /* 0x001fca00078e0002 */
[----:B------:R0:W-:Y:S01]  /*2340*/  STG.E.U8 desc[UR36][R16.64], R5 ;  /* 0x0000000510007986 */ /* 0x0001e2000c101124 */
[----:B------:R-:W-:Y:S05]  /*2350*/  BRA `(.L_x_7646) ;  /* 0x0000000c00407947 */ /* 0x000fea0003800000 */
.L_x_7643:
        /* <DEDUP_REMOVED lines=9> */
.L_x_7648:
[----:B------:R-:W0:Y:S02]  /*23f0*/  F2I.FTZ.TRUNC.NTZ R3, R2 ;  /* 0x0000000200037305 */ /* 0x000e24000021f100 */
[----:B0-----:R0:W-:Y:S01]  /*2400*/  STG.E desc[UR36][R16.64], R3 ;  /* 0x0000000310007986 */ /* 0x0011e2000c101924 */
[----:B------:R-:W-:Y:S05]  /*2410*/  BRA `(.L_x_7646) ;  /* 0x0000000c00107947 */ /* 0x000fea0003800000 */
.L_x_7647:
[----:B------:R-:W0:Y:S02]  /*2420*/  F2I.FTZ.TRUNC.NTZ R3, R2 ;  /* 0x0000000200037305 */ /* 0x000e24000021f100 */
[----:B0-----:R0:W-:Y:S01]  /*2430*/  STG.E.U16 desc[UR36][R16.64], R3 ;  /* 0x0000000310007986 */ /* 0x0011e2000c101524 */
[----:B------:R-:W-:Y:S05]  /*2440*/  BRA `(.L_x_7646) ;  /* 0x0000000c00047947 */ /* 0x000fea0003800000 */
.L_x_7642:
        /* <DEDUP_REMOVED lines=8> */
.L_x_7650:
[----:B------:R-:W-:-:S05]  /*24d0*/  F2FP.F16.F32.PACK_AB R2, RZ, R2 ;  /* 0x00000002ff02723e */ /* 0x000fca00000000ff */
[----:B------:R0:W-:Y:S01]  /*24e0*/  STG.E.U16 desc[UR36][R16.64], R2 ;  /* 0x0000000210007986 */ /* 0x0001e2000c101524 */
[----:B------:R-:W-:Y:S05]  /*24f0*/  BRA `(.L_x_7646) ;  /* 0x0000000800d87947 */ /* 0x000fea0003800000 */
.L_x_7649:
        /* <DEDUP_REMOVED lines=9> */
.L_x_7652:
[----:B------:R-:W-:-:S04]  /*2590*/  F2FP.F16.F32.PACK_AB R3, RZ, R2 ;  /* 0x00000002ff03723e */ /* 0x000fc800000000ff */
[----:B------:R-:W-:-:S05]  /*25a0*/  PRMT R3, R3, 0x5410, RZ ;  /* 0x0000541003037816 */ /* 0x000fca00000000ff */
[----:B------:R0:W-:Y:S01]  /*25b0*/  STG.E desc[UR36][R16.64], R3 ;  /* 0x0000000310007986 */ /* 0x0001e2000c101924 */
[----:B------:R-:W-:Y:S05]  /*25c0*/  BRA `(.L_x_7646) ;  /* 0x0000000800a47947 */ /* 0x000fea0003800000 */
.L_x_7651:
[----:B------:R-:W-:-:S06]  /*25d0*/  FMUL.FTZ R2, R2, 1 ;  /* 0x3f80000002027820 */ /* 0x000fcc0000410000 */
[----:B------:R-:W0:Y:S02]  /*25e0*/  F2F.F64.F32 R2, R2 ;  /* 0x0000000200027310 */ /* 0x000e240000201800 */
[----:B0-----:R0:W-:Y:S01]  /*25f0*/  STG.E.64 desc[UR36][R16.64], R2 ;  /* 0x0000000210007986 */ /* 0x0011e2000c101b24 */
[----:B------:R-:W-:Y:S05]  /*2600*/  BRA `(.L_x_7646) ;  /* 0x0000000800947947 */ /* 0x000fea0003800000 */
.L_x_7641:
        /* <DEDUP_REMOVED lines=12> */
.L_x_7655:
[----:B------:R-:W-:Y:S01]  /*26d0*/  FMUL.FTZ R4, R2, 1 ;  /* 0x3f80000002047820 */ /* 0x000fe20000410000 */
[----:B------:R-:W-:-:S05]  /*26e0*/  CS2R R6, SRZ ;  /* 0x0000000000067805 */ /* 0x000fca000001ff00 */
[----:B------:R-:W0:Y:S02]  /*26f0*/  F2F.F64.F32 R4, R4 ;  /* 0x0000000400047310 */ /* 0x000e240000201800 */
[----:B0-----:R0:W-:Y:S01]  /*2700*/  STG.E.128 desc[UR36][R16.64], R4 ;  /* 0x0000000410007986 */ /* 0x0011e2000c101d24 */
[----:B------:R-:W-:Y:S05]  /*2710*/  BRA `(.L_x_7646) ;  /* 0x0000000800507947 */ /* 0x000fea0003800000 */
.L_x_7654:
        /* <DEDUP_REMOVED lines=20> */
.L_x_7659:
[----:B------:R-:W-:Y:S05]  /*2860*/  BSYNC B0 ;  /* 0x0000000000007941 */ /* 0x000fea0003800000 */
.L_x_7658:
[----:B------:R-:W-:-:S05]  /*2870*/  LOP3.LUT R5, R0, R5, RZ, 0xfc, !PT ;  /* 0x0000000500057212 */ /* 0x000fca00078efcff */
[----:B------:R0:W-:Y:S01]  /*2880*/  STG.E.U8 desc[UR36][R16.64], R5 ;  /* 0x0000000510007986 */ /* 0x0001e2000c101124 */
[----:B------:R-:W-:Y:S05]  /*2890*/  BRA `(.L_x_7646) ;  /* 0x0000000400f07947 */ /* 0x000fea0003800000 */
.L_x_7657:
        /* <DEDUP_REMOVED lines=12> */
.L_x_7661:
[----:B------:R-:W-:Y:S01]  /*2960*/  IMAD.MOV.U32 R0, RZ, RZ, 0x7f ;  /* 0x0000007fff007424 */ /* 0x000fe200078e00ff */
[----:B------:R-:W-:-:S04]  /*2970*/  ISETP.GT.U32.AND P0, PT, R4, 0x7f800000, PT ;  /* 0x7f8000000400780c */ /* 0x000fc80003f04070 */
[----:B------:R-:W-:-:S09]  /*2980*/  SEL R0, R0, 0x7c, P0 ;  /* 0x0000007c00007807 */ /* 0x000fd20000000000 */
.L_x_7662:
[----:B------:R-:W-:Y:S05]  /*2990*/  BSYNC B0 ;  /* 0x0000000000007941 */ /* 0x000fea0003800000 */
.L_x_7660:
[----:B------:R-:W-:-:S04]  /*29a0*/  LOP3.LUT R2, R2, 0x80000000, RZ, 0xc0, !PT ;  /* 0x8000000002027812 */ /* 0x000fc800078ec0ff */
[----:B------:R-:W-:-:S04]  /*29b0*/  SHF.R.U32.HI R3, RZ, 0x18, R2 ;  /* 0x00000018ff037819 */ /* 0x000fc80000011602 */
[----:B------:R-:W-:-:S05]  /*29c0*/  LOP3.LUT R3, R0, R3, RZ, 0xfc, !PT ;  /* 0x0000000300037212 */ /* 0x000fca00078efcff */
[----:B------:R0:W-:Y:S01]  /*29d0*/  STG.E.U8 desc[UR36][R16.64], R3 ;  /* 0x0000000310007986 */ /* 0x0001e2000c101124 */
[----:B------:R-:W-:Y:S05]  /*29e0*/  BRA `(.L_x_7646) ;  /* 0x00000004009c7947 */ /* 0x000fea0003800000 */
.L_x_7656:
[----:B------:R-:W-:-:S05]  /*29f0*/  F2FP.BF16.F32.PACK_AB R2, RZ, R2 ;  /* 0x00000002ff02723e */ /* 0x000fca00000010ff */
[----:B------:R0:W-:Y:S01]  /*2a00*/  STG.E.U16 desc[UR36][R16.64], R2 ;  /* 0x0000000210007986 */ /* 0x0001e2000c101524 */
[----:B------:R-:W-:Y:S05]  /*2a10*/  BRA `(.L_x_7646) ;  /* 0x0000000400907947 */ /* 0x000fea0003800000 */
.L_x_7653:
        /* <DEDUP_REMOVED lines=11> */
.L_x_7665:
        /* <DEDUP_REMOVED lines=16> */
.L_x_7668:
[----:B------:R-:W-:-:S04]  /*2bd0*/  LOP3.LUT R2, R2, 0x80000000, RZ, 0xc0, !PT ;  /* 0x8000000002027812 */ /* 0x000fc800078ec0ff */
[----:B------:R-:W-:-:S04]  /*2be0*/  SHF.R.U32.HI R3, RZ, 0x18, R2 ;  /* 0x00000018ff037819 */ /* 0x000fc80000011602 */
[----:B------:R-:W-:-:S04]  /*2bf0*/  LOP3.LUT R0, R0, R3, RZ, 0xfc, !PT ;  /* 0x0000000300007212 */ /* 0x000fc800078efcff */
[----:B------:R-:W-:-:S07]  /*2c00*/  PRMT R8, R0, 0x7610, R8 ;  /* 0x0000761000087816 */ /* 0x000fce0000000008 */
.L_x_7667:
[----:B------:R-:W-:Y:S05]  /*2c10*/  BSYNC B0 ;  /* 0x0000000000007941 */ /* 0x000fea0003800000 */
.L_x_7666:
[----:B------:R0:W-:Y:S01]  /*2c20*/  STG.E.U8 desc[UR36][R16.64], R8 ;  /* 0x0000000810007986 */ /* 0x0001e2000c101124 */
[----:B------:R-:W-:Y:S05]  /*2c30*/  BRA `(.L_x_7646) ;  /* 0x0000000400087947 */ /* 0x000fea0003800000 */
.L_x_7664:
        /* <DEDUP_REMOVED lines=16> */
.L_x_7671:
[----:B------:R-:W-:-:S04]  /*2d40*/  LOP3.LUT R2, R2, 0x80000000, RZ, 0xc0, !PT ;  /* 0x8000000002027812 */ /* 0x000fc800078ec0ff */
[----:B------:R-:W-:-:S04]  /*2d50*/  SHF.R.U32.HI R3, RZ, 0x18, R2 ;  /* 0x00000018ff037819 */ /* 0x000fc80000011602 */
[----:B------:R-:W-:-:S04]  /*2d60*/  LOP3.LUT R0, R0, R3, RZ, 0xfc, !PT ;  /* 0x0000000300007212 */ /* 0x000fc800078efcff */
[----:B------:R-:W-:-:S07]  /*2d70*/  PRMT R8, R0, 0x7610, R8 ;  /* 0x0000761000087816 */ /* 0x000fce0000000008 */
.L_x_7670:
[----:B------:R-:W-:Y:S05]  /*2d80*/  BSYNC B0 ;  /* 0x0000000000007941 */ /* 0x000fea0003800000 */
.L_x_7669:
[----:B------:R3:W-:Y:S01]  /*2d90*/  STG.E.U8 desc[UR36][R16.64], R8 ;  /* 0x0000000810007986 */ /* 0x0007e2000c101124 */
[----:B------:R-:W-:Y:S05]  /*2da0*/  BRA `(.L_x_7646) ;  /* 0x0000000000ac7947 */ /* 0x000fea0003800000 */
.L_x_7663:
        /* <DEDUP_REMOVED lines=21> */
.L_x_7645:
        /* <DEDUP_REMOVED lines=16> */
.L_x_7674:
[----:B------:R-:W-:Y:S05]  /*3000*/  BRA `(.L_x_7646) ;  /* 0x0000000000147947 */ /* 0x000fea0003800000 */
.L_x_7673:
[----:B------:R-:W0:Y:S02]  /*3010*/  F2I.U64.TRUNC R2, R2 ;  /* 0x0000000200027311 */ /* 0x000e24000020d800 */
[----:B0-----:R2:W-:Y:S01]  /*3020*/  STG.E.64 desc[UR36][R16.64], R2 ;  /* 0x0000000210007986 */ /* 0x0015e2000c101b24 */
[----:B------:R-:W-:Y:S05]  /*3030*/  BRA `(.L_x_7646) ;  /* 0x0000000000087947 */ /* 0x000fea0003800000 */
.L_x_7672:
[----:B------:R-:W0:Y:S02]  /*3040*/  F2I.FTZ.U32.TRUNC.NTZ R3, R2 ;  /* 0x0000000200037305 */ /* 0x000e24000021f000 */
[----:B0-----:R0:W-:Y:S02]  /*3050*/  STG.E desc[UR36][R16.64], R3 ;  /* 0x0000000310007986 */ /* 0x0011e4000c101924 */
.L_x_7646:
[----:B------:R-:W-:-:S04]  /*3060*/  IMAD R18, R23, 0x200, R18 ;  /* 0x0000020017127824 */ /* 0x000fc800078e0212 */
[----:B------:R-:W-:-:S07]  /*3070*/  VIADD R19, R18, 0x80 ;  /* 0x0000008012137836 */ /* 0x000fce0000000000 */
.L_x_7611:
[----:B------:R-:W-:Y:S05]  /*3080*/  BSYNC B7 ;  /* 0x0000000000077941 */ /* 0x000fea0003800000 */
.L_x_7610:
        /* <DEDUP_REMOVED lines=307> */
.L_x_7677:
        /* <DEDUP_REMOVED lines=22> */
.L_x_7682:
[----:B------:R-:W2:Y:S02]  /*4520*/  LDG.E.U8 R0, desc[UR36][R2.64] ;  /* 0x0000002402007981 */ /* 0x000ea4000c1e1100 */
[----:B--2---:R-:W-:Y:S01]  /*4530*/  I2FP.F32.U32 R0, R0 ;  /* 0x0000000000007245 */ /* 0x004fe20000201000 */
[----:B------:R-:W-:Y:S06]  /*4540*/  BRA `(.L_x_7684) ;  /* 0x0000000c002c7947 */ /* 0x000fec0003800000 */
.L_x_7681:
        /* <DEDUP_REMOVED lines=9> */
.L_x_7686:
[----:B------:R-:W2:Y:S02]  /*45e0*/  LDG.E R0, desc[UR36][R2.64] ;  /* 0x0000002402007981 */ /* 0x000ea4000c1e1900 */
[----:B--2---:R-:W-:Y:S01]  /*45f0*/  I2FP.F32.S32 R0, R0 ;  /* 0x0000000000007245 */ /* 0x004fe20000201400 */
[----:B------:R-:W-:Y:S06]  /*4600*/  BRA `(.L_x_7684) ;  /* 0x0000000800fc7947 */ /* 0x000fec0003800000 */
.L_x_7685:
[----:B------:R-:W2:Y:S02]  /*4610*/  LDG.E.U16 R0, desc[UR36][R2.64] ;  /* 0x0000002402007981 */ /* 0x000ea4000c1e1500 */
[----:B--2---:R-:W1:Y:S01]  /*4620*/  I2F.S16 R0, R0 ;  /* 0x0000000000007306 */ /* 0x004e620000101400 */
[----:B------:R-:W-:Y:S05]  /*4630*/  BRA `(.L_x_7684) ;  /* 0x0000000800f07947 */ /* 0x000fea0003800000 */
.L_x_7680:
        /* <DEDUP_REMOVED lines=8> */
.L_x_7688:
[----:B------:R-:W2:Y:S02]  /*46c0*/  LDG.E.U16 R0, desc[UR36][R2.64] ;  /* 0x0000002402007981 */ /* 0x000ea4000c1e1500 */
[----:B--2---:R-:W-:Y:S01]  /*46d0*/  HADD2.F32 R0, -RZ, R0.H0_H0 ;  /* 0x20000000ff007230 */ /* 0x004fe20000004100 */
[----:B------:R-:W-:Y:S06]  /*46e0*/  BRA `(.L_x_7684) ;  /* 0x0000000800c47947 */ /* 0x000fec0003800000 */
.L_x_7687:
        /* <DEDUP_REMOVED lines=8> */
.L_x_7690:
[----:B------:R-:W2:Y:S02]  /*4770*/  LDG.E.U16 R0, desc[UR36][R2.64] ;  /* 0x0000002402007981 */ /* 0x000ea4000c1e1500 */
[----:B--2---:R-:W-:Y:S01]  /*4780*/  HADD2.F32 R0, -RZ, R0.H0_H0 ;  /* 0x20000000ff007230 */ /* 0x004fe20000004100 */
[----:B------:R-:W-:Y:S06]  /*4790*/  BRA `(.L_x_7684) ;  /* 0x0000000800987947 */ /* 0x000fec0003800000 */
.L_x_7689:
[----:B------:R-:W2:Y:S01]  /*47a0*/  LDG.E.64 R2, desc[UR36][R2.64] ;  /* 0x0000002402027981 */ /* 0x000ea2000c1e1b00 */
[----:B------:R-:W-:Y:S01]  /*47b0*/  UMOV UR4, 0xf0000000 ;  /* 0xf000000000047882 */ /* 0x000fe20000000000 */
[----:B------:R-:W-:Y:S01]  /*47c0*/  UMOV UR5, 0x380fffff ;  /* 0x380fffff00057882 */ /* 0x000fe20000000000 */
[----:B--2---:R-:W0:Y:S01]  /*47d0*/  F2F.F32.F64 R0, R2 ;  /* 0x0000000200007310 */ /* 0x004e220000301000 */
[----:B------:R-:W-:-:S14]  /*47e0*/  DSETP.GEU.AND P0, PT, |R2|, UR4, PT ;  /* 0x0000000402007e2a */ /* 0x000fdc000bf0e200 */
[----:B0-----:R-:W-:Y:S01]  /*47f0*/  @!P0 FMUL R0, R0, 1.175494350822287508e-38 ;  /* 0x0080000000008820 */ /* 0x001fe20000400000 */
[----:B------:R-:W-:Y:S06]  /*4800*/  BRA `(.L_x_7684) ;  /* 0x00000008007c7947 */ /* 0x000fec0003800000 */
.L_x_7679:
        /* <DEDUP_REMOVED lines=12> */
.L_x_7693:
[----:B------:R-:W2:Y:S01]  /*48d0*/  LDG.E.64 R2, desc[UR36][R2.64] ;  /* 0x0000002402027981 */ /* 0x000ea2000c1e1b00 */
[----:B------:R-:W-:Y:S01]  /*48e0*/  UMOV UR4, 0xf0000000 ;  /* 0xf000000000047882 */ /* 0x000fe20000000000 */
[----:B------:R-:W-:Y:S01]  /*48f0*/  UMOV UR5, 0x380fffff ;  /* 0x380fffff00057882 */ /* 0x000fe20000000000 */
[----:B--2---:R-:W0:Y:S01]  /*4900*/  F2F.F32.F64 R0, R2 ;  /* 0x0000000200007310 */ /* 0x004e220000301000 */
[----:B------:R-:W-:-:S14]  /*4910*/  DSETP.GEU.AND P0, PT, |R2|, UR4, PT ;  /* 0x0000000402007e2a */ /* 0x000fdc000bf0e200 */
[----:B0-----:R-:W-:Y:S01]  /*4920*/  @!P0 FMUL R0, R0, 1.175494350822287508e-38 ;  /* 0x0080000000008820 */ /* 0x001fe20000400000 */
[----:B------:R-:W-:Y:S06]  /*4930*/  BRA `(.L_x_7684) ;  /* 0x0000000800307947 */ /* 0x000fec0003800000 */
.L_x_7692:
        /* <DEDUP_REMOVED lines=26> */
.L_x_7695:
        /* <DEDUP_REMOVED lines=13> */
.L_x_7694:
[----:B------:R-:W2:Y:S02]  /*4bb0*/  LDG.E.U16 R0, desc[UR36][R2.64] ;  /* 0x0000002402007981 */ /* 0x000ea4000c1e1500 */
[----:B--2---:R-:W-:Y:S01]  /*4bc0*/  IMAD.U32 R0, R0, 0x10000, RZ ;  /* 0x0001000000007824 */ /* 0x004fe200078e00ff */
[----:B------:R-:W-:Y:S06]  /*4bd0*/  BRA `(.L_x_7684) ;  /* 0x0000000400887947 */ /* 0x000fec0003800000 */
.L_x_7691:
        /* <DEDUP_REMOVED lines=11> */
.L_x_7698:
        /* <DEDUP_REMOVED lines=20> */
.L_x_7700:
[----:B------:R-:W-:Y:S05]  /*4dd0*/  BSYNC B0 ;  /* 0x0000000000007941 */ /* 0x000fea0003800000 */
.L_x_7699:
[----:B------:R-:W-:Y:S01]  /*4de0*/  LEA R3, R0, 0x3b800000, 0x17 ;  /* 0x3b80000000037811 */ /* 0x000fe200078eb8ff */
[----:B------:R-:W-:-:S05]  /*4df0*/  IMAD.SHL.U32 R0, R2, 0x100000, RZ ;  /* 0x0010000002007824 */ /* 0x000fca00078e00ff */
[----:B------:R-:W-:Y:S01]  /*4e00*/  LOP3.LUT R0, R3, R0, R4, 0xfe, !PT ;  /* 0x0000000003007212 */ /* 0x000fe200078efe04 */
[----:B------:R-:W-:Y:S06]  /*4e10*/  BRA `(.L_x_7684) ;  /* 0x0000000000f87947 */ /* 0x000fec0003800000 */
.L_x_7697:
        /* <DEDUP_REMOVED lines=20> */
.L_x_7702:
[----:B------:R-:W-:Y:S05]  /*4f60*/  BSYNC B0 ;  /* 0x0000000000007941 */ /* 0x000fea0003800000 */
.L_x_7701:
[----:B------:R-:W-:Y:S01]  /*4f70*/  LEA R3, R0, 0x37800000, 0x17 ;  /* 0x3780000000037811 */ /* 0x000fe200078eb8ff */
[----:B------:R-:W-:-:S05]  /*4f80*/  IMAD.SHL.U32 R0, R2, 0x200000, RZ ;  /* 0x0020000002007824 */ /* 0x000fca00078e00ff */
[----:B------:R-:W-:Y:S01]  /*4f90*/  LOP3.LUT R0, R3, R0, R4, 0xfe, !PT ;  /* 0x0000000003007212 */ /* 0x000fe200078efe04 */
[----:B------:R-:W-:Y:S06]  /*4fa0*/  BRA `(.L_x_7684) ;  /* 0x0000000000947947 */ /* 0x000fec0003800000 */
.L_x_7696:
        /* <DEDUP_REMOVED lines=14> */
.L_x_7683:
        /* <DEDUP_REMOVED lines=16> */
.L_x_7705:
[----:B------:R-:W-:Y:S01]  /*5190*/  IMAD.MOV.U32 R0, RZ, RZ, RZ ;  /* 0x000000ffff007224 */ /* 0x000fe200078e00ff */
[----:B------:R-:W-:Y:S06]  /*51a0*/  BRA `(.L_x_7684) ;  /* 0x0000000000147947 */ /* 0x000fec0003800000 */
.L_x_7704:
[----:B------:R-:W2:Y:S02]  /*51b0*/  LDG.E.64 R2, desc[UR36][R2.64] ;  /* 0x0000002402027981 */ /* 0x000ea4000c1e1b00 */
[----:B--2---:R0:W1:Y:S01]  /*51c0*/  I2F.U64 R0, R2 ;  /* 0x0000000200007312 */ /* 0x0040620000301000 */
[----:B------:R-:W-:Y:S05]  /*51d0*/  BRA `(.L_x_7684) ;  /* 0x0000000000087947 */ /* 0x000fea0003800000 */
.L_x_7703:
[----:B------:R-:W2:Y:S02]  /*51e0*/  LDG.E R0, desc[UR36][R2.64] ;  /* 0x0000002402007981 */ /* 0x000ea4000c1e1900 */
[----:B--2---:R-:W-:-:S07]  /*51f0*/  I2FP.F32.U32 R0, R0 ;  /* 0x0000000000007245 */ /* 0x004fce0000201000 */
.L_x_7684:
[----:B------:R-:W-:Y:S05]  /*5200*/  BSYNC B6 ;  /* 0x0000000000067941 */ /* 0x000fea0003800000 */
.L_x_7678:
        /* <DEDUP_REMOVED lines=19> */
.L_x_7709:
[----:B------:R-:W0:Y:S02]  /*5340*/  F2I.S64.TRUNC R2, R2 ;  /* 0x0000000200027311 */ /* 0x000e24000020d900 */
[----:B0-----:R-:W-:-:S05]  /*5350*/  IMAD.MOV.U32 R5, RZ, RZ, R2 ;  /* 0x000000ffff057224 */ /* 0x001fca00078e0002 */
[----:B------:R4:W-:Y:S01]  /*5360*/  STG.E.U8 desc[UR36][R16.64], R5 ;  /* 0x0000000510007986 */ /* 0x0009e2000c101124 */
[----:B------:R-:W-:Y:S05]  /*5370*/  BRA `(.L_x_7711) ;  /* 0x0000000c00407947 */ /* 0x000fea0003800000 */
.L_x_7708:
        /* <DEDUP_REMOVED lines=9> */
.L_x_7713:
[----:B------:R-:W0:Y:S02]  /*5410*/  F2I.FTZ.TRUNC.NTZ R3, R2 ;  /* 0x0000000200037305 */ /* 0x000e24000021f100 */
[----:B0-----:R2:W-:Y:S01]  /*5420*/  STG.E desc[UR36][R16.64], R3 ;  /* 0x0000000310007986 */ /* 0x0015e2000c101924 */
[----:B------:R-:W-:Y:S05]  /*5430*/  BRA `(.L_x_7711) ;  /* 0x0000000c00107947 */ /* 0x000fea0003800000 */
.L_x_7712:
[----:B------:R-:W0:Y:S02]  /*5440*/  F2I.FTZ.TRUNC.NTZ R3, R2 ;  /* 0x0000000200037305 */ /* 0x000e24000021f100 */
[----:B0-----:R0:W-:Y:S01]  /*5450*/  STG.E.U16 desc[UR36][R16.64], R3 ;  /* 0x0000000310007986 */ /* 0x0011e2000c101524 */
[----:B------:R-:W-:Y:S05]  /*5460*/  BRA `(.L_x_7711) ;  /* 0x0000000c00047947 */ /* 0x000fea0003800000 */
.L_x_7707:
        /* <DEDUP_REMOVED lines=8> */
.L_x_7715:
[----:B------:R-:W-:-:S05]  /*54f0*/  F2FP.F16.F32.PACK_AB R2, RZ, R2 ;  /* 0x00000002ff02723e */ /* 0x000fca00000000ff */
[----:B------:R0:W-:Y:S01]  /*5500*/  STG.E.U16 desc[UR36][R16.64], R2 ;  /* 0x0000000210007986 */ /* 0x0001e2000c101524 */
[----:B------:R-:W-:Y:S05]  /*5510*/  BRA `(.L_x_7711) ;  /* 0x0000000800d87947 */ /* 0x000fea0003800000 */
.L_x_7714:
        /* <DEDUP_REMOVED lines=9> */
.L_x_7717:
[----:B------:R-:W-:-:S04]  /*55b0*/  F2FP.F16.F32.PACK_AB R3, RZ, R2 ;  /* 0x00000002ff03723e */ /* 0x000fc800000000ff */
[----:B------:R-:W-:-:S05]  /*55c0*/  PRMT R3, R3, 0x5410, RZ ;  /* 0x0000541003037816 */ /* 0x000fca00000000ff */
[----:B------:R0:W-:Y:S01]  /*55d0*/  STG.E desc[UR36][R16.64], R3 ;  /* 0x0000000310007986 */ /* 0x0001e2000c101924 */
[----:B------:R-:W-:Y:S05]  /*55e0*/  BRA `(.L_x_7711) ;  /* 0x0000000800a47947 */ /* 0x000fea0003800000 */
.L_x_7716:
[----:B------:R-:W-:-:S06]  /*55f0*/  FMUL.FTZ R2, R2, 1 ;  /* 0x3f80000002027820 */ /* 0x000fcc0000410000 */
[----:B------:R-:W0:Y:S02]  /*5600*/  F2F.F64.F32 R2, R2 ;  /* 0x0000000200027310 */ /* 0x000e240000201800 */
[----:B0-----:R0:W-:Y:S01]  /*5610*/  STG.E.64 desc[UR36][R16.64], R2 ;  /* 0x0000000210007986 */ /* 0x0011e2000c101b24 */
[----:B------:R-:W-:Y:S05]  /*5620*/  BRA `(.L_x_7711) ;  /* 0x0000000800947947 */ /* 0x000fea0003800000 */
.L_x_7706:
        /* <DEDUP_REMOVED lines=12> */
.L_x_7720:
[----:B------:R-:W-:Y:S01]  /*56f0*/  FMUL.FTZ R4, R2, 1 ;  /* 0x3f80000002047820 */ /* 0x000fe20000410000 */
[----:B------:R-:W-:-:S05]  /*5700*/  CS2R R6, SRZ ;  /* 0x0000000000067805 */ /* 0x000fca000001ff00 */
[----:B------:R-:W0:Y:S02]  /*5710*/  F2F.F64.F32 R4, R4 ;  /* 0x0000000400047310 */ /* 0x000e240000201800 */
[----:B0-----:R0:W-:Y:S01]  /*5720*/  STG.E.128 desc[UR36][R16.64], R4 ;  /* 0x0000000410007986 */ /* 0x0011e2000c101d24 */
[----:B------:R-:W-:Y:S05]  /*5730*/  BRA `(.L_x_7711) ;  /* 0x0000000800507947 */ /* 0x000fea0003800000 */
.L_x_7719:
        /* <DEDUP_REMOVED lines=20> */
.L_x_7724:
[----:B------:R-:W-:Y:S05]  /*5880*/  BSYNC B0 ;  /* 0x0000000000007941 */ /* 0x000fea0003800000 */
.L_x_7723:
[----:B------:R-:W-:-:S05]  /*5890*/  LOP3.LUT R5, R0, R5, RZ, 0xfc, !PT ;  /* 0x0000000500057212 */ /* 0x000fca00078efcff */
[----:B------:R0:W-:Y:S01]  /*58a0*/  STG.E.U8 desc[UR36][R16.64], R5 ;  /* 0x0000000510007986 */ /* 0x0001e2000c101124 */
[----:B------:R-:W-:Y:S05]  /*58b0*/  BRA `(.L_x_7711) ;  /* 0x0000000400f07947 */ /* 0x000fea0003800000 */
.L_x_7722:
        /* <DEDUP_REMOVED lines=12> */
.L_x_7726:
[----:B------:R-:W-:Y:S01]  /*5980*/  IMAD.MOV.U32 R0, RZ, RZ, 0x7f ;  /* 0x0000007fff007424 */ /* 0x000fe200078e00ff */
[----:B------:R-:W-:-:S04]  /*5990*/  ISETP.GT.U32.AND P0, PT, R4, 0x7f800000, PT ;  /* 0x7f8000000400780c */ /* 0x000fc80003f04070 */
[----:B------:R-:W-:-:S09]  /*59a0*/  SEL R0, R0, 0x7c, P0 ;  /* 0x0000007c00007807 */ /* 0x000fd20000000000 */
.L_x_7727:
[----:B------:R-:W-:Y:S05]  /*59b0*/  BSYNC B0 ;  /* 0x0000000000007941 */ /* 0x000fea0003800000 */
.L_x_7725:
[----:B------:R-:W-:-:S04]  /*59c0*/  LOP3.LUT R2, R2, 0x80000000, RZ, 0xc0, !PT ;  /* 0x8000000002027812 */ /* 0x000fc800078ec0ff */
[----:B------:R-:W-:-:S04]  /*59d0*/  SHF.R.U32.HI R3, RZ, 0x18, R2 ;  /* 0x00000018ff037819 */ /* 0x000fc80000011602 */
[----:B------:R-:W-:-:S05]  /*59e0*/  LOP3.LUT R3, R0, R3, RZ, 0xfc, !PT ;  /* 0x0000000300037212 */ /* 0x000fca00078efcff */
[----:B------:R0:W-:Y:S01]  /*59f0*/  STG.E.U8 desc[UR36][R16.64], R3 ;  /* 0x0000000310007986 */ /* 0x0001e2000c101124 */
[----:B------:R-:W-:Y:S05]  /*5a00*/  BRA `(.L_x_7711) ;  /* 0x00000004009c7947 */ /* 0x000fea0003800000 */
.L_x_7721:
[----:B------:R-:W-:-:S05]  /*5a10*/  F2FP.BF16.F32.PACK_AB R2, RZ, R2 ;  /* 0x00000002ff02723e */ /* 0x000fca00000010ff */
[----:B------:R0:W-:Y:S01]  /*5a20*/  STG.E.U16 desc[UR36][R16.64], R2 ;  /* 0x0000000210007986 */ /* 0x0001e2000c101524 */
[----:B------:R-:W-:Y:S05]  /*5a30*/  BRA `(.L_x_7711) ;  /* 0x0000000400907947 */ /* 0x000fea0003800000 */
.L_x_7718:
        /* <DEDUP_REMOVED lines=11> */
.L_x_7730:
        /* <DEDUP_REMOVED lines=16> */
.L_x_7733:
[----:B------:R-:W-:-:S04]  /*5bf0*/  LOP3.LUT R2, R2, 0x80000000, RZ, 0xc0, !PT ;  /* 0x8000000002027812 */ /* 0x000fc800078ec0ff */
[----:B------:R-:W-:-:S04]  /*5c00*/  SHF.R.U32.HI R3, RZ, 0x18, R2 ;  /* 0x00000018ff037819 */ /* 0x000fc80000011602 */
[----:B------:R-:W-:-:S04]  /*5c10*/  LOP3.LUT R0, R0, R3, RZ, 0xfc, !PT ;  /* 0x0000000300007212 */ /* 0x000fc800078efcff */
[----:B------:R-:W-:-:S07]  /*5c20*/  PRMT R8, R0, 0x7610, R8 ;  /* 0x0000761000087816 */ /* 0x000fce0000000008 */
.L_x_7732:
[----:B------:R-:W-:Y:S05]  /*5c30*/  BSYNC B0 ;  /* 0x0000000000007941 */ /* 0x000fea0003800000 */
.L_x_7731:
[----:B------:R0:W-:Y:S01]  /*5c40*/  STG.E.U8 desc[UR36][R16.64], R8 ;  /* 0x0000000810007986 */ /* 0x0001e2000c101124 */
[----:B------:R-:W-:Y:S05]  /*5c50*/  BRA `(.L_x_7711) ;  /* 0x0000000400087947 */ /* 0x000fea0003800000 */
.L_x_7729:
        /* <DEDUP_REMOVED lines=16> */
.L_x_7736:
[----:B------:R-:W-:-:S04]  /*5d60*/  LOP3.LUT R2, R2, 0x80000000, RZ, 0xc0, !PT ;  /* 0x8000000002027812 */ /* 0x000fc800078ec0ff */
[----:B------:R-:W-:-:S04]  /*5d70*/  SHF.R.U32.HI R3, RZ, 0x18, R2 ;  /* 0x00000018ff037819 */ /* 0x000fc80000011602 */
[----:B------:R-:W-:-:S04]  /*5d80*/  LOP3.LUT R0, R0, R3, RZ, 0xfc, !PT ;  /* 0x0000000300007212 */ /* 0x000fc800078efcff */
[----:B------:R-:W-:-:S07]  /*5d90*/  PRMT R8, R0, 0x7610, R8 ;  /* 0x0000761000087816 */ /* 0x000fce0000000008 */
.L_x_7735:
[----:B------:R-:W-:Y:S05]  /*5da0*/  BSYNC B0 ;  /* 0x0000000000007941 */ /* 0x000fea0003800000 */
.L_x_7734:
[----:B------:R0:W-:Y:S01]  /*5db0*/  STG.E.U8 desc[UR36][R16.64], R8 ;  /* 0x0000000810007986 */ /* 0x0001e2000c101124 */
[----:B------:R-:W-:Y:S05]  /*5dc0*/  BRA `(.L_x_7711) ;  /* 0x0000000000ac7947 */ /* 0x000fea0003800000 */
.L_x_7728:
        /* <DEDUP_REMOVED lines=21> */
.L_x_7710:
        /* <DEDUP_REMOVED lines=16> */
.L_x_7739:
[----:B------:R-:W-:Y:S05]  /*6020*/  BRA `(.L_x_7711) ;  /* 0x0000000000147947 */ /* 0x000fea0003800000 */
.L_x_7738:
[----:B------:R-:W0:Y:S02]  /*6030*/  F2I.U64.TRUNC R2, R2 ;  /* 0x0000000200027311 */ /* 0x000e24000020d800 */
[----:B0-----:R0:W-:Y:S01]  /*6040*/  STG.E.64 desc[UR36][R16.64], R2 ;  /* 0x0000000210007986 */ /* 0x0011e2000c101b24 */
[----:B------:R-:W-:Y:S05]  /*6050*/  BRA `(.L_x_7711) ;  /* 0x0000000000087947 */ /* 0x000fea0003800000 */
.L_x_7737:
[----:B------:R-:W0:Y:S02]  /*6060*/  F2I.FTZ.U32.TRUNC.NTZ R3, R2 ;  /* 0x0000000200037305 */ /* 0x000e24000021f000 */
[----:B0-----:R0:W-:Y:S02]  /*6070*/  STG.E desc[UR36][R16.64], R3 ;  /* 0x0000000310007986 */ /* 0x0011e4000c101924 */
.L_x_7711:
[----:B------:R-:W-:-:S07]  /*6080*/  VIADD R19, R19, 0x80 ;  /* 0x0000008013137836 */ /* 0x000fce0000000000 */
.L_x_7676:
[----:B------:R-:W-:Y:S05]  /*6090*/  BSYNC B7 ;  /* 0x0000000000077941 */ /* 0x000fea0003800000 */
.L_x_7675:
        /* <DEDUP_REMOVED lines=307> */
.L_x_7742:
        /* <DEDUP_REMOVED lines=22> */
.L_x_7747:
[----:B------:R-:W2:Y:S02]  /*7530*/  LDG.E.U8 R0, desc[UR36][R2.64] ;  /* 0x0000002402007981 */ /* 0x000ea4000c1e1100 */
[----:B--2---:R-:W-:Y:S01]  /*7540*/  I2FP.F32.U32 R0, R0 ;  /* 0x0000000000007245 */ /* 0x004fe20000201000 */
[----:B------:R-:W-:Y:S06]  /*7550*/  BRA `(.L_x_7749) ;  /* 0x0000000c002c7947 */ /* 0x000fec0003800000 */
.L_x_7746:
        /* <DEDUP_REMOVED lines=9> */
.L_x_7751:
[----:B------:R-:W2:Y:S02]  /*75f0*/  LDG.E R0, desc[UR36][R2.64] ;  /* 0x0000002402007981 */ /* 0x000ea4000c1e1900 */
[----:B--2---:R-:W-:Y:S01]  /*7600*/  I2FP.F32.S32 R0, R0 ;  /* 0x0000000000007245 */ /* 0x004fe20000201400 */
[----:B------:R-:W-:Y:S06]  /*7610*/  BRA `(.L_x_7749) ;  /* 0x0000000800fc7947 */ /* 0x000fec0003800000 */
.L_x_7750:
[----:B------:R-:W2:Y:S02]  /*7620*/  LDG.E.U16 R0, desc[UR36][R2.64] ;  /* 0x0000002402007981 */ /* 0x000ea4000c1e1500 */
[----:B--2---:R-:W0:Y:S01]  /*7630*/  I2F.S16 R0, R0 ;  /* 0x0000000000007306 */ /* 0x004e220000101400 */
[----:B------:R-:W-:Y:S05]  /*7640*/  BRA `(.L_x_7749) ;  /* 0x0000000800f07947 */ /* 0x000fea0003800000 */
.L_x_7745:
        /* <DEDUP_REMOVED lines=8> */
.L_x_7753:
[----:B------:R-:W2:Y:S02]  /*76d0*/  LDG.E.U16 R0, desc[UR36][R2.64] ;  /* 0x0000002402007981 */ /* 0x000ea4000c1e1500 */
[----:B--2---:R-:W-:Y:S01]  /*76e0*/  HADD2.F32 R0, -RZ, R0.H0_H0 ;  /* 0x20000000ff007230 */ /* 0x004fe20000004100 */
[----:B------:R-:W-:Y:S06]  /*76f0*/  BRA `(.L_x_7749) ;  /* 0x0000000800c47947 */ /* 0x000fec0003800000 */
.L_x_7752:
        /* <DEDUP_REMOVED lines=8> */
.L_x_7755:
[----:B------:R-:W2:Y:S02]  /*7780*/  LDG.E.U16 R0, desc[UR36][R2.64] ;  /* 0x0000002402007981 */ /* 0x000ea4000c1e1500 */
[----:B--2---:R-:W-:Y:S01]  /*7790*/  HADD2.F32 R0, -RZ, R0.H0_H0 ;  /* 0x20000000ff007230 */ /* 0x004fe20000004100 */
[----:B------:R-:W-:Y:S06]  /*77a0*/  BRA `(.L_x_7749) ;  /* 0x0000000800987947 */ /* 0x000fec0003800000 */
.L_x_7754:
[----:B------:R-:W2:Y:S01]  /*77b0*/  LDG.E.64 R2, desc[UR36][R2.64] ;  /* 0x0000002402027981 */ /* 0x000ea2000c1e1b00 */
[----:B------:R-:W-:Y:S01]  /*77c0*/  UMOV UR4, 0xf0000000 ;  /* 0xf000000000047882 */ /* 0x000fe20000000000 */
[----:B------:R-:W-:Y:S01]  /*77d0*/  UMOV UR5, 0x380fffff ;  /* 0x380fffff00057882 */ /* 0x000fe20000000000 */
[----:B--2---:R-:W0:Y:S01]  /*77e0*/  F2F.F32.F64 R0, R2 ;  /* 0x0000000200007310 */ /* 0x004e220000301000 */
[----:B------:R-:W-:-:S14]  /*77f0*/  DSETP.GEU.AND P0, PT, |R2|, UR4, PT ;  /* 0x0000000402007e2a */ /* 0x000fdc000bf0e200 */
[----:B0-----:R-:W-:Y:S01]  /*7800*/  @!P0 FMUL R0, R0, 1.175494350822287508e-38 ;  /* 0x0080000000008820 */ /* 0x001fe20000400000 */
[----:B------:R-:W-:Y:S06]  /*7810*/  BRA `(.L_x_7749) ;  /* 0x00000008007c7947 */ /* 0x000fec0003800000 */
.L_x_7744:
        /* <DEDUP_REMOVED lines=12> */
.L_x_7758:
[----:B------:R-:W2:Y:S01]  /*78e0*/  LDG.E.64 R2, desc[UR36][R2.64] ;  /* 0x0000002402027981 */ /* 0x000ea2000c1e1b00 */
[----:B------:R-:W-:Y:S01]  /*78f0*/  UMOV UR4, 0xf0000000 ;  /* 0xf000000000047882 */ /* 0x000fe20000000000 */
[----:B------:R-:W-:Y:S01]  /*7900*/  UMOV UR5, 0x380fffff ;  /* 0x380fffff00057882 */ /* 0x000fe20000000000 */
[----:B--2---:R-:W0:Y:S01]  /*7910*/  F2F.F32.F64 R0, R2 ;  /* 0x0000000200007310 */ /* 0x004e220000301000 */
[----:B------:R-:W-:-:S14]  /*7920*/  DSETP.GEU.AND P0, PT, |R2|, UR4, PT ;  /* 0x0000000402007e2a */ /* 0x000fdc000bf0e200 */
[----:B0-----:R-:W-:Y:S01]  /*7930*/  @!P0 FMUL R0, R0, 1.175494350822287508e-38 ;  /* 0x0080000000008820 */ /* 0x001fe20000400000 */
[----:B------:R-:W-:Y:S06]  /*7940*/  BRA `(.L_x_7749) ;  /* 0x0000000800307947 */ /* 0x000fec0003800000 */
.L_x_7757:
        /* <DEDUP_REMOVED lines=26> */
.L_x_7760:
        /* <DEDUP_REMOVED lines=13> */
.L_x_7759:
[----:B------:R-:W2:Y:S02]  /*7bc0*/  LDG.E.U16 R0, desc[UR36][R2.64] ;  /* 0x0000002402007981 */ /* 0x000ea4000c1e1500 */
[----:B--2---:R-:W-:Y:S01]  /*7bd0*/  IMAD.U32 R0, R0, 0x10000, RZ ;  /* 0x0001000000007824 */ /* 0x004fe200078e00ff */
[----:B------:R-:W-:Y:S06]  /*7be0*/  BRA `(.L_x_7749) ;  /* 0x0000000400887947 */ /* 0x000fec0003800000 */
.L_x_7756:
        /* <DEDUP_REMOVED lines=11> */
.L_x_7763:
        /* <DEDUP_REMOVED lines=20> */
.L_x_7765:
[----:B------:R-:W-:Y:S05]  /*7de0*/  BSYNC B0 ;  /* 0x0000000000007941 */ /* 0x000fea0003800000 */
.L_x_7764:
[----:B------:R-:W-:Y:S01]  /*7df0*/  LEA R3, R0, 0x3b800000, 0x17 ;  /* 0x3b80000000037811 */ /* 0x000fe200078eb8ff */
[----:B------:R-:W-:-:S05]  /*7e00*/  IMAD.SHL.U32 R0, R2, 0x100000, RZ ;  /* 0x0010000002007824 */ /* 0x000fca00078e00ff */
[----:B------:R-:W-:Y:S01]  /*7e10*/  LOP3.LUT R0, R3, R0, R4, 0xfe, !PT ;  /* 0x0000000003007212 */ /* 0x000fe200078efe04 */
[----:B------:R-:W-:Y:S06]  /*7e20*/  BRA `(.L_x_7749) ;  /* 0x0000000000f87947 */ /* 0x000fec0003800000 */
.L_x_7762:
        /* <DEDUP_REMOVED lines=20> */
.L_x_7767:
[----:B------:R-:W-:Y:S05]  /*7f70*/  BSYNC B0 ;  /* 0x0000000000007941 */ /* 0x000fea0003800000 */
.L_x_7766:
[----:B------:R-:W-:Y:S01]  /*7f80*/  LEA R3, R0, 0x37800000, 0x17 ;  /* 0x3780000000037811 */ /* 0x000fe200078eb8ff */
[----:B------:R-:W-:-:S05]  /*7f90*/  IMAD.SHL.U32 R0, R2, 0x200000, RZ ;  /* 0x0020000002007824 */ /* 0x000fca00078e00ff */
[----:B------:R-:W-:Y:S01]  /*7fa0*/  LOP3.LUT R0, R3, R0, R4, 0xfe, !PT ;  /* 0x0000000003007212 */ /* 0x000fe200078efe04 */
[----:B------:R-:W-:Y:S06]  /*7fb0*/  BRA `(.L_x_7749) ;  /* 0x0000000000947947 */ /* 0x000fec0003800000 */
.L_x_7761:
        /* <DEDUP_REMOVED lines=14> */
.L_x_7748:
        /* <DEDUP_REMOVED lines=16> */
.L_x_7770:
[----:B------:R-:W-:Y:S01]  /*81a0*/  IMAD.MOV.U32 R0, RZ, RZ, RZ ;  /* 0x000000ffff007224 */ /* 0x000fe200078e00ff */
[----:B------:R-:W-:Y:S06]  /*81b0*/  BRA `(.L_x_7749) ;  /* 0x0000000000147947 */ /* 0x000fec0003800000 */
.L_x_7769:
[----:B------:R-:W2:Y:S02]  /*81c0*/  LDG.E.64 R2, desc[UR36][R2.64] ;  /* 0x0000002402027981 */ /* 0x000ea4000c1e1b00 */
[----:B--2---:R0:W1:Y:S01]  /*81d0*/  I2F.U64 R0, R2 ;  /* 0x0000000200007312 */ /* 0x0040620000301000 */
[----:B------:R-:W-:Y:S05]  /*81e0*/  BRA `(.L_x_7749) ;  /* 0x0000000000087947 */ /* 0x000fea0003800000 */
.L_x_7768:
[----:B------:R-:W2:Y:S02]  /*81f0*/  LDG.E R0, desc[UR36][R2.64] ;  /* 0x0000002402007981 */ /* 0x000ea4000c1e1900 */
[----:B--2---:R-:W-:-:S07]  /*8200*/  I2FP.F32.U32 R0, R0 ;  /* 0x0000000000007245 */ /* 0x004fce0000201000 */
.L_x_7749:
[----:B------:R-:W-:Y:S05]  /*8210*/  BSYNC B6 ;  /* 0x0000000000067941 */ /* 0x000fea0003800000 */
.L_x_7743:
        /* <DEDUP_REMOVED lines=19> */
.L_x_7774:
[----:B------:R-:W0:Y:S02]  /*8350*/  F2I.S64.TRUNC R2, R2 ;  /* 0x0000000200027311 */ /* 0x000e24000020d900 */
[----:B0-----:R-:W-:-:S05]  /*8360*/  IMAD.MOV.U32 R5, RZ, RZ, R2 ;  /* 0x000000ffff057224 */ /* 0x001fca00078e0002 */
[----:B------:R0:W-:Y:S01]  /*8370*/  STG.E.U8 desc[UR36][R16.64], R5 ;  /* 0x0000000510007986 */ /* 0x0001e2000c101124 */
[----:B------:R-:W-:Y:S05]  /*8380*/  BRA `(.L_x_7776) ;  /* 0x0000000c00407947 */ /* 0x000fea0003800000 */
.L_x_7773:
        /* <DEDUP_REMOVED lines=9> */
.L_x_7778:
[----:B------:R-:W0:Y:S02]  /*8420*/  F2I.FTZ.TRUNC.NTZ R3, R2 ;  /* 0x0000000200037305 */ /* 0x000e24000021f100 */
[----:B0-----:R0:W-:Y:S01]  /*8430*/  STG.E desc[UR36][R16.64], R3 ;  /* 0x0000000310007986 */ /* 0x0011e2000c101924 */
[----:B------:R-:W-:Y:S05]  /*8440*/  BRA `(.L_x_7776) ;  /* 0x0000000c00107947 */ /* 0x000fea0003800000 */
.L_x_7777:
[----:B------:R-:W0:Y:S02]  /*8450*/  F2I.FTZ.TRUNC.NTZ R3, R2 ;  /* 0x0000000200037305 */ /* 0x000e24000021f100 */
[----:B0-----:R0:W-:Y:S01]  /*8460*/  STG.E.U16 desc[UR36][R16.64], R3 ;  /* 0x0000000310007986 */ /* 0x0011e2000c101524 */
[----:B------:R-:W-:Y:S05]  /*8470*/  BRA `(.L_x_7776) ;  /* 0x0000000c00047947 */ /* 0x000fea0003800000 */
.L_x_7772:
        /* <DEDUP_REMOVED lines=8> */
.L_x_7780:
[----:B------:R-:W-:-:S05]  /*8500*/  F2FP.F16.F32.PACK_AB R2, RZ, R2 ;  /* 0x00000002ff02723e */ /* 0x000fca00000000ff */
[----:B------:R0:W-:Y:S01]  /*8510*/  STG.E.U16 desc[UR36][R16.64], R2 ;  /* 0x0000000210007986 */ /* 0x0001e2000c101524 */
[----:B------:R-:W-:Y:S05]  /*8520*/  BRA `(.L_x_7776) ;  /* 0x0000000800d87947 */ /* 0x000fea0003800000 */
.L_x_7779:
        /* <DEDUP_REMOVED lines=9> */
.L_x_7782:
[----:B------:R-:W-:-:S04]  /*85c0*/  F2FP.F16.F32.PACK_AB R3, RZ, R2 ;  /* 0x00000002ff03723e */ /* 0x000fc800000000ff */
[----:B------:R-:W-:-:S05]  /*85d0*/  PRMT R3, R3, 0x5410, RZ ;  /* 0x0000541003037816 */ /* 0x000fca00000000ff */
[----:B------:R0:W-:Y:S01]  /*85e0*/  STG.E desc[UR36][R16.64], R3 ;  /* 0x0000000310007986 */ /* 0x0001e2000c101924 */
[----:B------:R-:W-:Y:S05]  /*85f0*/  BRA `(.L_x_7776) ;  /* 0x0000000800a47947 */ /* 0x000fea0003800000 */
.L_x_7781:
[----:B------:R-:W-:-:S06]  /*8600*/  FMUL.FTZ R2, R2, 1 ;  /* 0x3f80000002027820 */ /* 0x000fcc0000410000 */
[----:B------:R-:W0:Y:S02]  /*8610*/  F2F.F64.F32 R2, R2 ;  /* 0x0000000200027310 */ /* 0x000e240000201800 */
[----:B0-----:R0:W-:Y:S01]  /*8620*/  STG.E.64 desc[UR36][R16.64], R2 ;  /* 0x0000000210007986 */ /* 0x0011e2000c101b24 */
[----:B------:R-:W-:Y:S05]  /*8630*/  BRA `(.L_x_7776) ;  /* 0x0000000800947947 */ /* 0x000fea0003800000 */
.L_x_7771:
        /* <DEDUP_REMOVED lines=12> */
.L_x_7785:
[----:B------:R-:W-:Y:S01]  /*8700*/  FMUL.FTZ R4, R2, 1 ;  /* 0x3f80000002047820 */ /* 0x000fe20000410000 */
[----:B------:R-:W-:-:S05]  /*8710*/  CS2R R6, SRZ ;  /* 0x0000000000067805 */ /* 0x000fca000001ff00 */
[----:B------:R-:W0:Y:S02]  /*8720*/  F2F.F64.F32 R4, R4 ;  /* 0x0000000400047310 */ /* 0x000e240000201800 */
[----:B0-----:R0:W-:Y:S01]  /*8730*/  STG.E.128 desc[UR36][R16.64], R4 ;  /* 0x0000000410007986 */ /* 0x0011e2000c101d24 */
[----:B------:R-:W-:Y:S05]  /*8740*/  BRA `(.L_x_7776) ;  /* 0x0000000800507947 */ /* 0x000fea0003800000 */
.L_x_7784:
        /* <DEDUP_REMOVED lines=20> */
.L_x_7789:
[----:B------:R-:W-:Y:S05]  /*8890*/  BSYNC B0 ;  /* 0x0000000000007941 */ /* 0x000fea0003800000 */
.L_x_7788:
[----:B------:R-:W-:-:S05]  /*88a0*/  LOP3.LUT R5, R0, R5, RZ, 0xfc, !PT ;  /* 0x0000000500057212 */ /* 0x000fca00078efcff */
[----:B------:R0:W-:Y:S01]  /*88b0*/  STG.E.U8 desc[UR36][R16.64], R5 ;  /* 0x0000000510007986 */ /* 0x0001e2000c101124 */
[----:B------:R-:W-:Y:S05]  /*88c0*/  BRA `(.L_x_7776) ;  /* 0x0000000400f07947 */ /* 0x000fea0003800000 */
.L_x_7787:
        /* <DEDUP_REMOVED lines=12> */
.L_x_7791:
[----:B------:R-:W-:Y:S01]  /*8990*/  IMAD.MOV.U32 R0, RZ, RZ, 0x7f ;  /* 0x0000007fff007424 */ /* 0x000fe200078e00ff */
[----:B------:R-:W-:-:S04]  /*89a0*/  ISETP.GT.U32.AND P0, PT, R4, 0x7f800000, PT ;  /* 0x7f8000000400780c */ /* 0x000fc80003f04070 */
[----:B------:R-:W-:-:S09]  /*89b0*/  SEL R0, R0, 0x7c, P0 ;  /* 0x0000007c00007807 */ /* 0x000fd20000000000 */
.L_x_7792:
[----:B------:R-:W-:Y:S05]  /*89c0*/  BSYNC B0 ;  /* 0x0000000000007941 */ /* 0x000fea0003800000 */
.L_x_7790:
[----:B------:R-:W-:-:S04]  /*89d0*/  LOP3.LUT R2, R2, 0x80000000, RZ, 0xc0, !PT ;  /* 0x8000000002027812 */ /* 0x000fc800078ec0ff */
[----:B------:R-:W-:-:S04]  /*89e0*/  SHF.R.U32.HI R3, RZ, 0x18, R2 ;  /* 0x00000018ff037819 */ /* 0x000fc80000011602 */
[----:B------:R-:W-:-:S05]  /*89f0*/  LOP3.LUT R3, R0, R3, RZ, 0xfc, !PT ;  /* 0x0000000300037212 */ /* 0x000fca00078efcff */
[----:B------:R0:W-:Y:S01]  /*8a00*/  STG.E.U8 desc[UR36][R16.64], R3 ;  /* 0x0000000310007986 */ /* 0x0001e2000c101124 */
[----:B------:R-:W-:Y:S05]  /*8a10*/  BRA `(.L_x_7776) ;  /* 0x00000004009c7947 */ /* 0x000fea0003800000 */
.L_x_7786:
[----:B------:R-:W-:-:S05]  /*8a20*/  F2FP.BF16.F32.PACK_AB R2, RZ, R2 ;  /* 0x00000002ff02723e */ /* 0x000fca00000010ff */
[----:B------:R0:W-:Y:S01]  /*8a30*/  STG.E.U16 desc[UR36][R16.64], R2 ;  /* 0x0000000210007986 */ /* 0x0001e2000c101524 */
[----:B------:R-:W-:Y:S05]  /*8a40*/  BRA `(.L_x_7776) ;  /* 0x0000000400907947 */ /* 0x000fea0003800000 */
.L_x_7783:
        /* <DEDUP_REMOVED lines=11> */
.L_x_7795:
        /* <DEDUP_REMOVED lines=16> */
.L_x_7798:
[----:B------:R-:W-:-:S04]  /*8c00*/  LOP3.LUT R2, R2, 0x80000000, RZ, 0xc0, !PT ;  /* 0x8000000002027812 */ /* 0x000fc800078ec0ff */
[----:B------:R-:W-:-:S04]  /*8c10*/  SHF.R.U32.HI R3, RZ, 0x18, R2 ;  /* 0x00000018ff037819 */ /* 0x000fc80000011602 */
[----:B------:R-:W-:-:S04]  /*8c20*/  LOP3.LUT R0, R0, R3, RZ, 0xfc, !PT ;  /* 0x0000000300007212 */ /* 0x000fc800078efcff */
[----:B------:R-:W-:-:S07]  /*8c30*/  PRMT R8, R0, 0x7610, R8 ;  /* 0x0000761000087816 */ /* 0x000fce0000000008 */
.L_x_7797:
[----:B------:R-:W-:Y:S05]  /*8c40*/  BSYNC B0 ;  /* 0x0000000000007941 */ /* 0x000fea0003800000 */
.L_x_7796:
[----:B------:R3:W-:Y:S01]  /*8c50*/  STG.E.U8 desc[UR36][R16.64], R8 ;  /* 0x0000000810007986 */ /* 0x0007e2000c101124 */
[----:B------:R-:W-:Y:S05]  /*8c60*/  BRA `(.L_x_7776) ;  /* 0x0000000400087947 */ /* 0x000fea0003800000 */
.L_x_7794:
        /* <DEDUP_REMOVED lines=16> */
.L_x_7801:
[----:B------:R-:W-:-:S04]  /*8d70*/  LOP3.LUT R2, R2, 0x80000000, RZ, 0xc0, !PT ;  /* 0x8000000002027812 */ /* 0x000fc800078ec0ff */
[----:B------:R-:W-:-:S04]  /*8d80*/  SHF.R.U32.HI R3, RZ, 0x18, R2 ;  /* 0x00000018ff037819 */ /* 0x000fc80000011602 */
[----:B------:R-:W-:-:S04]  /*8d90*/  LOP3.LUT R0, R0, R3, RZ, 0xfc, !PT ;  /* 0x0000000300007212 */ /* 0x000fc800078efcff */
[----:B------:R-:W-:-:S07]  /*8da0*/  PRMT R8, R0, 0x7610, R8 ;  /* 0x0000761000087816 */ /* 0x000fce0000000008 */
.L_x_7800:
[----:B------:R-:W-:Y:S05]  /*8db0*/  BSYNC B0 ;  /* 0x0000000000007941 */ /* 0x000fea0003800000 */
.L_x_7799:
[----:B------:R0:W-:Y:S01]  /*8dc0*/  STG.E.U8 desc[UR36][R16.64], R8 ;  /* 0x0000000810007986 */ /* 0x0001e2000c101124 */
[----:B------:R-:W-:Y:S05]  /*8dd0*/  BRA `(.L_x_7776) ;  /* 0x0000000000ac7947 */ /* 0x000fea0003800000 */
.L_x_7793:
        /* <DEDUP_REMOVED lines=21> */
.L_x_7775:
        /* <DEDUP_REMOVED lines=16> */
.L_x_7804:
[----:B------:R-:W-:Y:S05]  /*9030*/  BRA `(.L_x_7776) ;  /* 0x0000000000147947 */ /* 0x000fea0003800000 */
.L_x_7803:
[----:B------:R-:W0:Y:S02]  /*9040*/  F2I.U64.TRUNC R2, R2 ;  /* 0x0000000200027311 */ /* 0x000e24000020d800 */
[----:B0-----:R2:W-:Y:S01]  /*9050*/  STG.E.64 desc[UR36][R16.64], R2 ;  /* 0x0000000210007986 */ /* 0x0015e2000c101b24 */
[----:B------:R-:W-:Y:S05]  /*9060*/  BRA `(.L_x_7776) ;  /* 0x0000000000087947 */ /* 0x000fea0003800000 */
.L_x_7802:
[----:B------:R-:W0:Y:S02]  /*9070*/  F2I.FTZ.U32.TRUNC.NTZ R3, R2 ;  /* 0x0000000200037305 */ /* 0x000e24000021f000 */
[----:B0-----:R0:W-:Y:S02]  /*9080*/  STG.E desc[UR36][R16.64], R3 ;  /* 0x0000000310007986 */ /* 0x0011e4000c101924 */
.L_x_7776:
[----:B------:R-:W-:-:S07]  /*9090*/  VIADD R19, R19, 0x80 ;  /* 0x0000008013137836 */ /* 0x000fce0000000000 */
.L_x_7741:
[----:B------:R-:W-:Y:S05]  /*90a0*/  BSYNC B7 ;  /* 0x0000000000077941 */ /* 0x000fea0003800000 */
.L_x_7740:
        /* <DEDUP_REMOVED lines=306> */
.L_x_7805:
        /* <DEDUP_REMOVED lines=22> */
.L_x_7810:
[----:B------:R-:W2:Y:S02]  /*a530*/  LDG.E.U8 R0, desc[UR36][R2.64] ;  /* 0x0000002402007981 */ /* 0x000ea4000c1e1100 */
[----:B--2---:R-:W-:Y:S01]  /*a540*/  I2FP.F32.U32 R0, R0 ;  /* 0x0000000000007245 */ /* 0x004fe20000201000 */
[----:B------:R-:W-:Y:S06]  /*a550*/  BRA `(.L_x_7812) ;  /* 0x0000000c002c7947 */ /* 0x000fec0003800000 */
.L_x_7809:
        /* <DEDUP_REMOVED lines=9> */
.L_x_7814:
[----:B------:R-:W2:Y:S02]  /*a5f0*/  LDG.E R0, desc[UR36][R2.64] ;  /* 0x0000002402007981 */ /* 0x000ea4000c1e1900 */
[----:B--2---:R-:W-:Y:S01]  /*a600*/  I2FP.F32.S32 R0, R0 ;  /* 0x0000000000007245 */ /* 0x004fe20000201400 */
[----:B------:R-:W-:Y:S06]  /*a610*/  BRA `(.L_x_7812) ;  /* 0x0000000800fc7947 */ /* 0x000fec0003800000 */
.L_x_7813:
[----:B------:R-:W2:Y:S02]  /*a620*/  LDG.E.U16 R0, desc[UR36][R2.64] ;  /* 0x0000002402007981 */ /* 0x000ea4000c1e1500 */
[----:B--2---:R-:W0:Y:S01]  /*a630*/  I2F.S16 R0, R0 ;  /* 0x0000000000007306 */ /* 0x004e220000101400 */
[----:B------:R-:W-:Y:S05]  /*a640*/  BRA `(.L_x_7812) ;  /* 0x0000000800f07947 */ /* 0x000fea0003800000 */
.L_x_7808:
        /* <DEDUP_REMOVED lines=8> */
.L_x_7816:
[----:B------:R-:W2:Y:S02]  /*a6d0*/  LDG.E.U16 R0, desc[UR36][R2.64] ;  /* 0x0000002402007981 */ /* 0x000ea4000c1e1500 */
[----:B--2---:R-:W-:Y:S01]  /*a6e0*/  HADD2.F32 R0, -RZ, R0.H0_H0 ;  /* 0x20000000ff007230 */ /* 0x004fe20000004100 */
[----:B------:R-:W-:Y:S06]  /*a6f0*/  BRA `(.L_x_7812) ;  /* 0x0000000800c47947 */ /* 0x000fec0003800000 */
.L_x_7815:
        /* <DEDUP_REMOVED lines=8> */
.L_x_7818:
[----:B------:R-:W2:Y:S02]  /*a780*/  LDG.E.U16 R0, desc[UR36][R2.64] ;  /* 0x0000002402007981 */ /* 0x000ea4000c1e1500 */
[----:B--2---:R-:W-:Y:S01]  /*a790*/  HADD2.F32 R0, -RZ, R0.H0_H0 ;  /* 0x20000000ff007230 */ /* 0x004fe20000004100 */
[----:B------:R-:W-:Y:S06]  /*a7a0*/  BRA `(.L_x_7812) ;  /* 0x0000000800987947 */ /* 0x000fec0003800000 */
.L_x_7817:
[----:B------:R-:W2:Y:S01]  /*a7b0*/  LDG.E.64 R2, desc[UR36][R2.64] ;  /* 0x0000002402027981 */ /* 0x000ea2000c1e1b00 */
[----:B------:R-:W-:Y:S01]  /*a7c0*/  UMOV UR4, 0xf0000000 ;  /* 0xf000000000047882 */ /* 0x000fe20000000000 */
[----:B------:R-:W-:Y:S01]  /*a7d0*/  UMOV UR5, 0x380fffff ;  /* 0x380fffff00057882 */ /* 0x000fe20000000000 */
[----:B--2---:R-:W0:Y:S01]  /*a7e0*/  F2F.F32.F64 R0, R2 ;  /* 0x0000000200007310 */ /* 0x004e220000301000 */
[----:B------:R-:W-:-:S14]  /*a7f0*/  DSETP.GEU.AND P0, PT, |R2|, UR4, PT ;  /* 0x0000000402007e2a */ /* 0x000fdc000bf0e200 */
[----:B0-----:R-:W-:Y:S01]  /*a800*/  @!P0 FMUL R0, R0, 1.175494350822287508e-38 ;  /* 0x0080000000008820 */ /* 0x001fe20000400000 */
[----:B------:R-:W-:Y:S06]  /*a810*/  BRA `(.L_x_7812) ;  /* 0x00000008007c7947 */ /* 0x000fec0003800000 */
.L_x_7807:
        /* <DEDUP_REMOVED lines=12> */
.L_x_7821:
[----:B------:R-:W2:Y:S01]  /*a8e0*/  LDG.E.64 R2, desc[UR36][R2.64] ;  /* 0x0000002402027981 */ /* 0x000ea2000c1e1b00 */
[----:B------:R-:W-:Y:S01]  /*a8f0*/  UMOV UR4, 0xf0000000 ;  /* 0xf000000000047882 */ /* 0x000fe20000000000 */
[----:B------:R-:W-:Y:S01]  /*a900*/  UMOV UR5, 0x380fffff ;  /* 0x380fffff00057882 */ /* 0x000fe20000000000 */
[----:B--2---:R-:W0:Y:S01]  /*a910*/  F2F.F32.F64 R0, R2 ;  /* 0x0000000200007310 */ /* 0x004e220000301000 */
[----:B------:R-:W-:-:S14]  /*a920*/  DSETP.GEU.AND P0, PT, |R2|, UR4, PT ;  /* 0x0000000402007e2a */ /* 0x000fdc000bf0e200 */
[----:B0-----:R-:W-:Y:S01]  /*a930*/  @!P0 FMUL R0, R0, 1.175494350822287508e-38 ;  /* 0x0080000000008820 */ /* 0x001fe20000400000 */
[----:B------:R-:W-:Y:S06]  /*a940*/  BRA `(.L_x_7812) ;  /* 0x0000000800307947 */ /* 0x000fec0003800000 */
.L_x_7820:
        /* <DEDUP_REMOVED lines=26> */
.L_x_7823:
        /* <DEDUP_REMOVED lines=13> */
.L_x_7822:
[----:B------:R-:W2:Y:S02]  /*abc0*/  LDG.E.U16 R0, desc[UR36][R2.64] ;  /* 0x0000002402007981 */ /* 0x000ea4000c1e1500 */
[----:B--2---:R-:W-:Y:S01]  /*abd0*/  IMAD.U32 R0, R0, 0x10000, RZ ;  /* 0x0001000000007824 */ /* 0x004fe200078e00ff */
[----:B------:R-:W-:Y:S06]  /*abe0*/  BRA `(.L_x_7812) ;  /* 0x0000000400887947 */ /* 0x000fec0003800000 */
.L_x_7819:
        /* <DEDUP_REMOVED lines=11> */
.L_x_7826:
        /* <DEDUP_REMOVED lines=20> */
.L_x_7828:
[----:B------:R-:W-:Y:S05]  /*ade0*/  BSYNC B0 ;  /* 0x0000000000007941 */ /* 0x000fea0003800000 */
.L_x_7827:
[----:B------:R-:W-:Y:S01]  /*adf0*/  LEA R3, R0, 0x3b800000, 0x17 ;  /* 0x3b80000000037811 */ /* 0x000fe200078eb8ff */
[----:B------:R-:W-:-:S05]  /*ae00*/  IMAD.SHL.U32 R0, R2, 0x100000, RZ ;  /* 0x0010000002007824 */ /* 0x000fca00078e00ff */
[----:B------:R-:W-:Y:S01]  /*ae10*/  LOP3.LUT R0, R3, R0, R4, 0xfe, !PT ;  /* 0x0000000003007212 */ /* 0x000fe200078efe04 */
[----:B------:R-:W-:Y:S06]  /*ae20*/  BRA `(.L_x_7812) ;  /* 0x0000000000f87947 */ /* 0x000fec0003800000 */
.L_x_7825:
        /* <DEDUP_REMOVED lines=20> */
.L_x_7830:
[----:B------:R-:W-:Y:S05]  /*af70*/  BSYNC B0 ;  /* 0x0000000000007941 */ /* 0x000fea0003800000 */
.L_x_7829:
[----:B------:R-:W-:Y:S01]  /*af80*/  LEA R3, R0, 0x37800000, 0x17 ;  /* 0x3780000000037811 */ /* 0x000fe200078eb8ff */
[----:B------:R-:W-:-:S05]  /*af90*/  IMAD.SHL.U32 R0, R2, 0x200000, RZ ;  /* 0x0020000002007824 */ /* 0x000fca00078e00ff */
[----:B------:R-:W-:Y:S01]  /*afa0*/  LOP3.LUT R0, R3, R0, R4, 0xfe, !PT ;  /* 0x0000000003007212 */ /* 0x000fe200078efe04 */
[----:B------:R-:W-:Y:S06]  /*afb0*/  BRA `(.L_x_7812) ;  /* 0x0000000000947947 */ /* 0x000fec0003800000 */
.L_x_7824:
        /* <DEDUP_REMOVED lines=14> */
.L_x_7811:
        /* <DEDUP_REMOVED lines=16> */
.L_x_7833:
[----:B------:R-:W-:Y:S01]  /*b1a0*/  IMAD.MOV.U32 R0, RZ, RZ, RZ ;  /* 0x000000ffff007224 */ /* 0x000fe200078e00ff */
[----:B------:R-:W-:Y:S06]  /*b1b0*/  BRA `(.L_x_7812) ;  /* 0x0000000000147947 */ /* 0x000fec0003800000 */
.L_x_7832:
[----:B------:R-:W2:Y:S02]  /*b1c0*/  LDG.E.64 R2, desc[UR36][R2.64] ;  /* 0x0000002402027981 */ /* 0x000ea4000c1e1b00 */
[----:B--2---:R0:W1:Y:S01]  /*b1d0*/  I2F.U64 R0, R2 ;  /* 0x0000000200007312 */ /* 0x0040620000301000 */
[----:B------:R-:W-:Y:S05]  /*b1e0*/  BRA `(.L_x_7812) ;  /* 0x0000000000087947 */ /* 0x000fea0003800000 */
.L_x_7831:
[----:B------:R-:W2:Y:S02]  /*b1f0*/  LDG.E R0, desc[UR36][R2.64] ;  /* 0x0000002402007981 */ /* 0x000ea4000c1e1900 */
[----:B--2---:R-:W-:-:S07]  /*b200*/  I2FP.F32.U32 R0, R0 ;  /* 0x0000000000007245 */ /* 0x004fce0000201000 */
.L_x_7812:
[----:B------:R-:W-:Y:S05]  /*b210*/  BSYNC B6 ;  /* 0x0000000000067941 */ /* 0x000fea0003800000 */
.L_x_7806:
        /* <DEDUP_REMOVED lines=19> */
.L_x_7837:
[----:B------:R-:W0:Y:S02]  /*b350*/  F2I.S64.TRUNC R2, R2 ;  /* 0x0000000200027311 */ /* 0x000e24000020d900 */
[----:B0-----:R-:W-:-:S05]  /*b360*/  IMAD.MOV.U32 R5, RZ, RZ, R2 ;  /* 0x000000ffff057224 */ /* 0x001fca00078e0002 */
[----:B------:R-:W-:Y:S01]  /*b370*/  STG.E.U8 desc[UR36][R16.64], R5 ;  /* 0x0000000510007986 */ /* 0x000fe2000c101124 */
[----:B------:R-:W-:Y:S05]  /*b380*/  EXIT ;  /* 0x000000000000794d */ /* 0x000fea0003800000 */
.L_x_7836:
        /* <DEDUP_REMOVED lines=9> */
.L_x_7840:
[----:B------:R-:W0:Y:S02]  /*b420*/  F2I.FTZ.TRUNC.NTZ R3, R2 ;  /* 0x0000000200037305 */ /* 0x000e24000021f100 */
[----:B0-----:R-:W-:Y:S01]  /*b430*/  STG.E desc[UR36][R16.64], R3 ;  /* 0x0000000310007986 */ /* 0x001fe2000c101924 */
[----:B------:R-:W-:Y:S05]  /*b440*/  EXIT ;  /* 0x000000000000794d */ /* 0x000fea0003800000 */
.L_x_7839:
[----:B------:R-:W0:Y:S02]  /*b450*/  F2I.FTZ.TRUNC.NTZ R3, R2 ;  /* 0x0000000200037305 */ /* 0x000e24000021f100 */
[----:B0-----:R-:W-:Y:S01]  /*b460*/  STG.E.U16 desc[UR36][R16.64], R3 ;  /* 0x0000000310007986 */ /* 0x001fe2000c101524 */
[----:B------:R-:W-:Y:S05]  /*b470*/  EXIT ;  /* 0x000000000000794d */ /* 0x000fea0003800000 */
.L_x_7835:
        /* <DEDUP_REMOVED lines=8> */
.L_x_7842:
[----:B------:R-:W-:-:S05]  /*b500*/  F2FP.F16.F32.PACK_AB R2, RZ, R2 ;  /* 0x00000002ff02723e */ /* 0x000fca00000000ff */
[----:B------:R-:W-:Y:S01]  /*b510*/  STG.E.U16 desc[UR36][R16.64], R2 ;  /* 0x0000000210007986 */ /* 0x000fe2000c101524 */
[----:B------:R-:W-:Y:S05]  /*b520*/  EXIT ;  /* 0x000000000000794d */ /* 0x000fea0003800000 */
.L_x_7841:
        /* <DEDUP_REMOVED lines=9> */
.L_x_7844:
[----:B------:R-:W-:-:S04]  /*b5c0*/  F2FP.F16.F32.PACK_AB R3, RZ, R2 ;  /* 0x00000002ff03723e */ /* 0x000fc800000000ff */
[----:B------:R-:W-:-:S05]  /*b5d0*/  PRMT R3, R3, 0x5410, RZ ;  /* 0x0000541003037816 */ /* 0x000fca00000000ff */
[----:B------:R-:W-:Y:S01]  /*b5e0*/  STG.E desc[UR36][R16.64], R3 ;  /* 0x0000000310007986 */ /* 0x000fe2000c101924 */
[----:B------:R-:W-:Y:S05]  /*b5f0*/  EXIT ;  /* 0x000000000000794d */ /* 0x000fea0003800000 */
.L_x_7843:
[----:B------:R-:W-:-:S06]  /*b600*/  FMUL.FTZ R2, R2, 1 ;  /* 0x3f80000002027820 */ /* 0x000fcc0000410000 */
[----:B------:R-:W0:Y:S02]  /*b610*/  F2F.F64.F32 R2, R2 ;  /* 0x0000000200027310 */ /* 0x000e240000201800 */
[----:B0-----:R-:W-:Y:S01]  /*b620*/  STG.E.64 desc[UR36][R16.64], R2 ;  /* 0x0000000210007986 */ /* 0x001fe2000c101b24 */
[----:B------:R-:W-:Y:S05]  /*b630*/  EXIT ;  /* 0x000000000000794d */ /* 0x000fea0003800000 */
.L_x_7834:
        /* <DEDUP_REMOVED lines=12> */
.L_x_7847:
[----:B------:R-:W-:Y:S01]  /*b700*/  FMUL.FTZ R4, R2, 1 ;  /* 0x3f80000002047820 */ /* 0x000fe20000410000 */
[----:B------:R-:W-:-:S05]  /*b710*/  CS2R R6, SRZ ;  /* 0x0000000000067805 */ /* 0x000fca000001ff00 */
[----:B------:R-:W0:Y:S02]  /*b720*/  F2F.F64.F32 R4, R4 ;  /* 0x0000000400047310 */ /* 0x000e240000201800 */
[----:B0-----:R-:W-:Y:S01]  /*b730*/  STG.E.128 desc[UR36][R16.64], R4 ;  /* 0x0000000410007986 */ /* 0x001fe2000c101d24 */
[----:B------:R-:W-:Y:S05]  /*b740*/  EXIT ;  /* 0x000000000000794d */ /* 0x000fea0003800000 */
.L_x_7846:
        /* <DEDUP_REMOVED lines=20> */
.L_x_7851:
[----:B------:R-:W-:Y:S05]  /*b890*/  BSYNC B0 ;  /* 0x0000000000007941 */ /* 0x000fea0003800000 */
.L_x_7850:
[----:B------:R-:W-:-:S05]  /*b8a0*/  LOP3.LUT R5, R0, R5, RZ, 0xfc, !PT ;  /* 0x0000000500057212 */ /* 0x000fca00078efcff */
[----:B------:R-:W-:Y:S01]  /*b8b0*/  STG.E.U8 desc[UR36][R16.64], R5 ;  /* 0x0000000510007986 */ /* 0x000fe2000c101124 */
[----:B------:R-:W-:Y:S05]  /*b8c0*/  EXIT ;  /* 0x000000000000794d */ /* 0x000fea0003800000 */
.L_x_7849:
        /* <DEDUP_REMOVED lines=12> */
.L_x_7853:
[----:B------:R-:W-:Y:S01]  /*b990*/  IMAD.MOV.U32 R0, RZ, RZ, 0x7f ;  /* 0x0000007fff007424 */ /* 0x000fe200078e00ff */
[----:B------:R-:W-:-:S04]  /*b9a0*/  ISETP.GT.U32.AND P0, PT, R4, 0x7f800000, PT ;  /* 0x7f8000000400780c */ /* 0x000fc80003f04070 */
[----:B------:R-:W-:-:S09]  /*b9b0*/  SEL R0, R0, 0x7c, P0 ;  /* 0x0000007c00007807 */ /* 0x000fd20000000000 */
.L_x_7854:
[----:B------:R-:W-:Y:S05]  /*b9c0*/  BSYNC B0 ;  /* 0x0000000000007941 */ /* 0x000fea0003800000 */
.L_x_7852:
[----:B------:R-:W-:-:S04]  /*b9d0*/  LOP3.LUT R2, R2, 0x80000000, RZ, 0xc0, !PT ;  /* 0x8000000002027812 */ /* 0x000fc800078ec0ff */
[----:B------:R-:W-:-:S04]  /*b9e0*/  SHF.R.U32.HI R3, RZ, 0x18, R2 ;  /* 0x00000018ff037819 */ /* 0x000fc80000011602 */
[----:B------:R-:W-:-:S05]  /*b9f0*/  LOP3.LUT R3, R0, R3, RZ, 0xfc, !PT ;  /* 0x0000000300037212 */ /* 0x000fca00078efcff */
[----:B------:R-:W-:Y:S01]  /*ba00*/  STG.E.U8 desc[UR36][R16.64], R3 ;  /* 0x0000000310007986 */ /* 0x000fe2000c101124 */
[----:B------:R-:W-:Y:S05]  /*ba10*/  EXIT ;  /* 0x000000000000794d */ /* 0x000fea0003800000 */
.L_x_7848:
[----:B------:R-:W-:-:S05]  /*ba20*/  F2FP.BF16.F32.PACK_AB R2, RZ, R2 ;  /* 0x00000002ff02723e */ /* 0x000fca00000010ff */
[----:B------:R-:W-:Y:S01]  /*ba30*/  STG.E.U16 desc[UR36][R16.64], R2 ;  /* 0x0000000210007986 */ /* 0x000fe2000c101524 */
[----:B------:R-:W-:Y:S05]  /*ba40*/  EXIT ;  /* 0x000000000000794d */ /* 0x000fea0003800000 */
.L_x_7845:
        /* <DEDUP_REMOVED lines=11> */
.L_x_7857:
        /* <DEDUP_REMOVED lines=16> */
.L_x_7860:
[----:B------:R-:W-:-:S04]  /*bc00*/  LOP3.LUT R2, R2, 0x80000000, RZ, 0xc0, !PT ;  /* 0x8000000002027812 */ /* 0x000fc800078ec0ff */
[----:B------:R-:W-:-:S04]  /*bc10*/  SHF.R.U32.HI R3, RZ, 0x18, R2 ;  /* 0x00000018ff037819 */ /* 0x000fc80000011602 */
[----:B------:R-:W-:-:S04]  /*bc20*/  LOP3.LUT R0, R0, R3, RZ, 0xfc, !PT ;  /* 0x0000000300007212 */ /* 0x000fc800078efcff */
[----:B------:R-:W-:-:S07]  /*bc30*/  PRMT R8, R0, 0x7610, R8 ;  /* 0x0000761000087816 */ /* 0x000fce0000000008 */
.L_x_7859:
[----:B------:R-:W-:Y:S05]  /*bc40*/  BSYNC B0 ;  /* 0x0000000000007941 */ /* 0x000fea0003800000 */
.L_x_7858:
[----:B------:R-:W-:Y:S01]  /*bc50*/  STG.E.U8 desc[UR36][R16.64], R8 ;  /* 0x0000000810007986 */ /* 0x000fe2000c101124 */
[----:B------:R-:W-:Y:S05]  /*bc60*/  EXIT ;  /* 0x000000000000794d */ /* 0x000fea0003800000 */
.L_x_7856:
        /* <DEDUP_REMOVED lines=16> */
.L_x_7863:
[----:B------:R-:W-:-:S04]  /*bd70*/  LOP3.LUT R2, R2, 0x80000000, RZ, 0xc0, !PT ;  /* 0x8000000002027812 */ /* 0x000fc800078ec0ff */
[----:B------:R-:W-:-:S04]  /*bd80*/  SHF.R.U32.HI R3, RZ, 0x18, R2 ;  /* 0x00000018ff037819 */ /* 0x000fc80000011602 */
[----:B------:R-:W-:-:S04]  /*bd90*/  LOP3.LUT R0, R0, R3, RZ, 0xfc, !PT ;  /* 0x0000000300007212 */ /* 0x000fc800078efcff */
[----:B------:R-:W-:-:S07]  /*bda0*/  PRMT R8, R0, 0x7610, R8 ;  /* 0x0000761000087816 */ /* 0x000fce0000000008 */
.L_x_7862:
[----:B------:R-:W-:Y:S05]  /*bdb0*/  BSYNC B0 ;  /* 0x0000000000007941 */ /* 0x000fea0003800000 */
.L_x_7861:
[----:B------:R-:W-:Y:S01]  /*bdc0*/  STG.E.U8 desc[UR36][R16.64], R8 ;  /* 0x0000000810007986 */ /* 0x000fe2000c101124 */
[----:B------:R-:W-:Y:S05]  /*bdd0*/  EXIT ;  /* 0x000000000000794d */ /* 0x000fea0003800000 */
.L_x_7855:
        /* <DEDUP_REMOVED lines=21> */
.L_x_7838:
        /* <DEDUP_REMOVED lines=16> */
.L_x_7866:
[----:B------:R-:W-:Y:S05]  /*c030*/  EXIT ;  /* 0x000000000000794d */ /* 0x000fea0003800000 */
.L_x_7865:
[----:B------:R-:W0:Y:S02]  /*c040*/  F2I.U64.TRUNC R2, R2 ;  /* 0x0000000200027311 */ /* 0x000e24000020d800 */
[----:B0-----:R-:W-:Y:S01]  /*c050*/  STG.E.64 desc[UR36][R16.64], R2 ;  /* 0x0000000210007986 */ /* 0x001fe2000c101b24 */
[----:B------:R-:W-:Y:S05]  /*c060*/  EXIT ;  /* 0x000000000000794d */ /* 0x000fea0003800000 */
.L_x_7864:
[----:B------:R-:W0:Y:S02]  /*c070*/  F2I.FTZ.U32.TRUNC.NTZ R3, R2 ;  /* 0x0000000200037305 */ /* 0x000e24000021f000 */
[----:B0-----:R-:W-:Y:S01]  /*c080*/  STG.E desc[UR36][R16.64], R3 ;  /* 0x0000000310007986 */ /* 0x001fe2000c101924 */
[----:B------:R-:W-:Y:S05]  /*c090*/  EXIT ;  /* 0x000000000000794d */ /* 0x000fea0003800000 */
.L_x_7867:
        /* <DEDUP_REMOVED lines=14> */
.L_x_32092:


//--------------------- .text._ZN2at6native27unrolled_elementwise_kernelINS0_13AUnaryFunctorIfffZZZNS0_21heaviside_kernel_cudaERNS_18TensorIteratorBaseEENKUlvE_clEvENKUlvE5_clEvEUlffE_EESt5arrayIPcLm2EELi4E23TrivialOffsetCalculatorILi1EjESD_NS0_6memory12LoadWithCastILi1EEENSE_13StoreWithCastILi1EEEEEviT_T0_T2_T3_T4_T5_ --------------------------
	.section	.text._ZN2at6native27unrolled_elementwise_kernelINS0_13AUnaryFunctorIfffZZZNS0_21heaviside_kernel_cudaERNS_18TensorIteratorBaseEENKUlvE_clEvENKUlvE5_clEvEUlffE_EESt5arrayIPcLm2EELi4E23TrivialOffsetCalculatorILi1EjESD_NS0_6memory12LoadWithCastILi1EEENSE_13StoreWithCastILi1EEEEEviT_T0_T2_T3_T4_T5_,"ax",@progbits
	.align	128
        .global         _ZN2at6native27unrolled_elementwise_kernelINS0_13AUnaryFunctorIfffZZZNS0_21heaviside_kernel_cudaERNS_18TensorIteratorBaseEENKUlvE_clEvENKUlvE5_clEvEUlffE_EESt5arrayIPcLm2EELi4E23TrivialOffsetCalculatorILi1EjESD_NS0_6memory12LoadWithCastILi1EEENSE_13StoreWithCastILi1EEEEEviT_T0_T2_T3_T4_T5_
        .type           _ZN2at6native27unrolled_elementwise_kernelINS0_13AUnaryFunctorIfffZZZNS0_21heaviside_kernel_cudaERNS_18TensorIteratorBaseEENKUlvE_clEvENKUlvE5_clEvEUlffE_EESt5arrayIPcLm2EELi4E23TrivialOffsetCalculatorILi1EjESD_NS0_6memory12LoadWithCastILi1EEENSE_13StoreWithCastILi1EEEEEviT_T0_T2_T3_T4_T5_,@function
        .size           _ZN2at6native27unrolled_elementwise_kernelINS0_13AUnaryFunctorIfffZZZNS0_21heaviside_kernel_cudaERNS_18TensorIteratorBaseEENKUlvE_clEvENKUlvE5_clEvEUlffE_EESt5arrayIPcLm2EELi4E23TrivialOffsetCalculatorILi1EjESD_NS0_6memory12LoadWithCastILi1EEENSE_13StoreWithCastILi1EEEEEviT_T0_T2_T3_T4_T5_,(.L_x_32093 - _ZN2at6native27unrolled_elementwise_kernelINS0_13AUnaryFunctorIfffZZZNS0_21heaviside_kernel_cudaERNS_18TensorIteratorBaseEENKUlvE_clEvENKUlvE5_clEvEUlffE_EESt5arrayIPcLm2EELi4E23TrivialOffsetCalculatorILi1EjESD_NS0_6memory12LoadWithCastILi1EEENSE_13StoreWithCastILi1EEEEEviT_T0_T2_T3_T4_T5_)
        .other          _ZN2at6native27unrolled_elementwise_kernelINS0_13AUnaryFunctorIfffZZZNS0_21heaviside_kernel_cudaERNS_18TensorIteratorBaseEENKUlvE_clEvENKUlvE5_clEvEUlffE_EESt5arrayIPcLm2EELi4E23TrivialOffsetCalculatorILi1EjESD_NS0_6memory12LoadWithCastILi1EEENSE_13StoreWithCastILi1EEEEEviT_T0_T2_T3_T4_T5_,@"STO_CUDA_ENTRY STV_DEFAULT"
_ZN2at6native27unrolled_elementwise_kernelINS0_13AUnaryFunctorIfffZZZNS0_21heaviside_kernel_cudaERNS_18TensorIteratorBaseEENKUlvE_clEvENKUlvE5_clEvEUlffE_EESt5arrayIPcLm2EELi4E23TrivialOffsetCalculatorILi1EjESD_NS0_6memory12LoadWithCastILi1EEENSE_13StoreWithCastILi1EEEEEviT_T0_T2_T3_T4_T5_:
.text._ZN2at6native27unrolled_elementwise_kernelINS0_13AUnaryFunctorIfffZZZNS0_21heaviside_kernel_cudaERNS_18TensorIteratorBaseEENKUlvE_clEvENKUlvE5_clEvEUlffE_EESt5arrayIPcLm2EELi4E23TrivialOffsetCalculatorILi1EjESD_NS0_6memory12LoadWithCastILi1EEENSE_13StoreWithCastILi1EEEEEviT_T0_T2_T3_T4_T5_:
[----:B------:R-:W0:Y:S01]  /*0000*/  LDC R1, c[0x0][0x28] ;  /* 0x00000a00ff017b82 */ /* 0x000e220000000800 */
[----:B------:R-:W1:Y:S07]  /*0010*/  S2R R2, SR_CTAID.X ;  /* 0x0000000000027919 */ /* 0x000e6e0000002500 */
[----:B------:R-:W1:Y:S01]  /*0020*/  LDC R17, c[0x0][0x210] ;  /* 0x00008400ff117b82 */ /* 0x000e620000000800 */
[----:B------:R-:W-:Y:S01]  /*0030*/  ULDC.64 UR36, c[0x0][0x208] ;  /* 0x0000820000247ab9 */ /* 0x000fe20000000a00 */
[----:B------:R-:W-:Y:S01]  /*0040*/  BSSY B7, `(.L_x_7868) ;  /* 0x00000ee000077945 */ /* 0x000fe20003800000 */
[----:B------:R-:W2:Y:S01]  /*0050*/  S2R R16, SR_TID.X ;  /* 0x0000000000107919 */ /* 0x000ea20000002100 */
[----:B------:R-:W-:-:S04]  /*0060*/  CS2R R26, SRZ ;  /* 0x00000000001a7805 */ /* 0x000fc8000001ff00 */
        /* <DEDUP_REMOVED lines=25> */
.L_x_7874:
[----:B------:R-:W2:Y:S02]  /*0200*/  LDG.E.U8 R4, desc[UR36][R4.64] ;  /* 0x0000002404047981 */ /* 0x000ea4000c1e1100 */
[----:B--2---:R-:W-:Y:S01]  /*0210*/  I2FP.F32.U32 R26, R4 ;  /* 0x00000004001a7245 */ /* 0x004fe20000201000 */
[----:B------:R-:W-:Y:S06]  /*0220*/  BRA `(.L_x_7876) ;  /* 0x0000000c00307947 */ /* 0x000fec0003800000 */
.L_x_7873:
        /* <DEDUP_REMOVED lines=9> */
.L_x_7878:
[----:B------:R-:W2:Y:S02]  /*02c0*/  LDG.E R4, desc[UR36][R4.64] ;  /* 0x0000002404047981 */ /* 0x000ea4000c1e1900 */
[----:B--2---:R-:W-:Y:S01]  /*02d0*/  I2FP.F32.S32 R26, R4 ;  /* 0x00000004001a7245 */ /* 0x004fe20000201400 */
[----:B------:R-:W-:Y:S06]  /*02e0*/  BRA `(.L_x_7876) ;  /* 0x0000000c00007947 */ /* 0x000fec0003800000 */
.L_x_7877:
[----:B------:R-:W2:Y:S02]  /*02f0*/  LDG.E.U16 R4, desc[UR36][R4.64] ;  /* 0x0000002404047981 */ /* 0x000ea4000c1e1500 */
[----:B--2---:R2:W3:Y:S01]  /*0300*/  I2F.S16 R26, R4 ;  /* 0x00000004001a7306 */ /* 0x0044e20000101400 */
[----:B------:R-:W-:Y:S05]  /*0310*/  BRA `(.L_x_7876) ;  /* 0x0000000800f47947 */ /* 0x000fea0003800000 */
.L_x_7872:
        /* <DEDUP_REMOVED lines=8> */
.L_x_7880:
[----:B------:R-:W2:Y:S02]  /*03a0*/  LDG.E.U16 R4, desc[UR36][R4.64] ;  /* 0x0000002404047981 */ /* 0x000ea4000c1e1500 */
[----:B--2---:R-:W-:Y:S01]  /*03b0*/  HADD2.F32 R26, -RZ, R4.H0_H0 ;  /* 0x20000004ff1a7230 */ /* 0x004fe20000004100 */
[----:B------:R-:W-:Y:S06]  /*03c0*/  BRA `(.L_x_7876) ;  /* 0x0000000800c87947 */ /* 0x000fec0003800000 */
.L_x_7879:
        /* <DEDUP_REMOVED lines=8> */
.L_x_7882:
[----:B------:R-:W2:Y:S02]  /*0450*/  LDG.E.U16 R4, desc[UR36][R4.64] ;  /* 0x0000002404047981 */ /* 0x000ea4000c1e1500 */
[----:B--2---:R-:W-:Y:S01]  /*0460*/  HADD2.F32 R26, -RZ, R4.H0_H0 ;  /* 0x20000004ff1a7230 */ /* 0x004fe20000004100 */
[----:B------:R-:W-:Y:S06]  /*0470*/  BRA `(.L_x_7876) ;  /* 0x00000008009c7947 */ /* 0x000fec0003800000 */
.L_x_7881:
[----:B------:R-:W2:Y:S01]  /*0480*/  LDG.E.64 R4, desc[UR36][R4.64] ;  /* 0x0000002404047981 */ /* 0x000ea2000c1e1b00 */
[----:B------:R-:W-:Y:S01]  /*0490*/  UMOV UR4, 0xf0000000 ;  /* 0xf000000000047882 */ /* 0x000fe20000000000 */
[----:B------:R-:W-:Y:S01]  /*04a0*/  UMOV UR5, 0x380fffff ;  /* 0x380fffff00057882 */ /* 0x000fe20000000000 */
[----:B--2---:R-:W0:Y:S01]  /*04b0*/  F2F.F32.F64 R26, R4 ;  /* 0x00000004001a7310 */ /* 0x004e220000301000 */
[----:B------:R-:W-:-:S14]  /*04c0*/  DSETP.GEU.AND P0, PT, |R4|, UR4, PT ;  /* 0x0000000404007e2a */ /* 0x000fdc000bf0e200 */
[----:B0-----:R-:W-:Y:S01]  /*04d0*/  @!P0 FMUL R26, R26, 1.175494350822287508e-38 ;  /* 0x008000001a1a8820 */ /* 0x001fe20000400000 */
[----:B------:R-:W-:Y:S06]  /*04e0*/  BRA `(.L_x_7876) ;  /* 0x0000000800807947 */ /* 0x000fec0003800000 */
.L_x_7871:
        /* <DEDUP_REMOVED lines=12> */
.L_x_7885:
[----:B------:R-:W2:Y:S01]  /*05b0*/  LDG.E.64 R4, desc[UR36][R4.64] ;  /* 0x0000002404047981 */ /* 0x000ea2000c1e1b00 */
[----:B------:R-:W-:Y:S01]  /*05c0*/  UMOV UR4, 0xf0000000 ;  /* 0xf000000000047882 */ /* 0x000fe20000000000 */
[----:B------:R-:W-:Y:S01]  /*05d0*/  UMOV UR5, 0x380fffff ;  /* 0x380fffff00057882 */ /* 0x000fe20000000000 */
[----:B--2---:R-:W0:Y:S01]  /*05e0*/  F2F.F32.F64 R26, R4 ;  /* 0x00000004001a7310 */ /* 0x004e220000301000 */
[----:B------:R-:W-:-:S14]  /*05f0*/  DSETP.GEU.AND P0, PT, |R4|, UR4, PT ;  /* 0x0000000404007e2a */ /* 0x000fdc000bf0e200 */
[----:B0-----:R-:W-:Y:S01]  /*0600*/  @!P0 FMUL R26, R26, 1.175494350822287508e-38 ;  /* 0x008000001a1a8820 */ /* 0x001fe20000400000 */
[----:B------:R-:W-:Y:S06]  /*0610*/  BRA `(.L_x_7876) ;  /* 0x0000000800347947 */ /* 0x000fec0003800000 */
.L_x_7884:
        /* <DEDUP_REMOVED lines=26> */
.L_x_7887:
        /* <DEDUP_REMOVED lines=14> */
.L_x_7886:
[----:B------:R-:W2:Y:S02]  /*08a0*/  LDG.E.U16 R4, desc[UR36][R4.64] ;  /* 0x0000002404047981 */ /* 0x000ea4000c1e1500 */
[----:B--2---:R-:W-:Y:S01]  /*08b0*/  IMAD.U32 R26, R4, 0x10000, RZ ;  /* 0x00010000041a7824 */ /* 0x004fe200078e00ff */
[----:B------:R-:W-:Y:S06]  /*08c0*/  BRA `(.L_x_7876) ;  /* 0x0000000400887947 */ /* 0x000fec0003800000 */
.L_x_7883:
        /* <DEDUP_REMOVED lines=11> */
.L_x_7890:
        /* <DEDUP_REMOVED lines=20> */
.L_x_7892:
[----:B------:R-:W-:Y:S05]  /*0ac0*/  BSYNC B0 ;  /* 0x0000000000007941 */ /* 0x000fea0003800000 */
.L_x_7891:
[----:B------:R-:W-:Y:S01]  /*0ad0*/  IMAD.SHL.U32 R3, R3, 0x100000, RZ ;  /* 0x0010000003037824 */ /* 0x000fe200078e00ff */
[----:B------:R-:W-:-:S04]  /*0ae0*/  LEA R5, R0, 0x3b800000, 0x17 ;  /* 0x3b80000000057811 */ /* 0x000fc800078eb8ff */
[----:B------:R-:W-:Y:S01]  /*0af0*/  LOP3.LUT R26, R5, R3, R26, 0xfe, !PT ;  /* 0x00000003051a7212 */ /* 0x000fe200078efe1a */
[----:B------:R-:W-:Y:S06]  /*0b00*/  BRA `(.L_x_7876) ;  /* 0x0000000000f87947 */ /* 0x000fec0003800000 */
.L_x_7889:
        /* <DEDUP_REMOVED lines=20> */
.L_x_7894:
[----:B------:R-:W-:Y:S05]  /*0c50*/  BSYNC B0 ;  /* 0x0000000000007941 */ /* 0x000fea0003800000 */
.L_x_7893:
[----:B------:R-:W-:Y:S01]  /*0c60*/  IMAD.SHL.U32 R3, R3, 0x200000, RZ ;  /* 0x0020000003037824 */ /* 0x000fe200078e00ff */
[----:B------:R-:W-:-:S04]  /*0c70*/  LEA R5, R0, 0x37800000, 0x17 ;  /* 0x3780000000057811 */ /* 0x000fc800078eb8ff */
[----:B------:R-:W-:Y:S01]  /*0c80*/  LOP3.LUT R26, R5, R3, R26, 0xfe, !PT ;  /* 0x00000003051a7212 */ /* 0x000fe200078efe1a */
[----:B------:R-:W-:Y:S06]  /*0c90*/  BRA `(.L_x_7876) ;  /* 0x0000000000947947 */ /* 0x000fec0003800000 */
.L_x_7888:
        /* <DEDUP_REMOVED lines=14> */
.L_x_7875:
        /* <DEDUP_REMOVED lines=16> */
.L_x_7897:
[----:B------:R-:W-:Y:S01]  /*0e80*/  IMAD.MOV.U32 R26, RZ, RZ, RZ ;  /* 0x000000ffff1a7224 */ /* 0x000fe200078e00ff */
[----:B------:R-:W-:Y:S06]  /*0e90*/  BRA `(.L_x_7876) ;  /* 0x0000000000147947 */ /* 0x000fec0003800000 */
.L_x_7896:
[----:B------:R-:W2:Y:S02]  /*0ea0*/  LDG.E.64 R4, desc[UR36][R4.64] ;  /* 0x0000002404047981 */ /* 0x000ea4000c1e1b00 */
[----:B--2---:R0:W1:Y:S01]  /*0eb0*/  I2F.U64 R26, R4 ;  /* 0x00000004001a7312 */ /* 0x0040620000301000 */
[----:B------:R-:W-:Y:S05]  /*0ec0*/  BRA `(.L_x_7876) ;  /* 0x0000000000087947 */ /* 0x000fea0003800000 */
.L_x_7895:
[----:B------:R-:W2:Y:S02]  /*0ed0*/  LDG.E R4, desc[UR36][R4.64] ;  /* 0x0000002404047981 */ /* 0x000ea4000c1e1900 */
[----:B--2---:R-:W-:-:S07]  /*0ee0*/  I2FP.F32.U32 R26, R4 ;  /* 0x00000004001a7245 */ /* 0x004fce0000201000 */
.L_x_7876:
[----:B------:R-:W-:Y:S05]  /*0ef0*/  BSYNC B6 ;  /* 0x0000000000067941 */ /* 0x000fea0003800000 */
.L_x_7870:
[----:B------:R-:W2:Y:S02]  /*0f00*/  S2R R16, SR_TID.X ;  /* 0x0000000000107919 */ /* 0x000ea40000002100 */
[----:B--2---:R-:W-:-:S07]  /*0f10*/  VIADD R16, R16, 0x80 ;  /* 0x0000008010107836 */ /* 0x004fce0000000000 */
.L_x_7869:
[----:B------:R-:W-:Y:S05]  /*0f20*/  BSYNC B7 ;  /* 0x0000000000077941 */ /* 0x000fea0003800000 */
.L_x_7868:
        /* <DEDUP_REMOVED lines=25> */
.L_x_7904:
[----:B------:R-:W2:Y:S02]  /*10c0*/  LDG.E.U8 R4, desc[UR36][R4.64] ;  /* 0x0000002404047981 */ /* 0x000ea4000c1e1100 */
[----:B--2---:R-:W-:Y:S01]  /*10d0*/  I2FP.F32.U32 R27, R4 ;  /* 0x00000004001b7245 */ /* 0x004fe20000201000 */
[----:B------:R-:W-:Y:S06]  /*10e0*/  BRA `(.L_x_7906) ;  /* 0x0000000c002c7947 */ /* 0x000fec0003800000 */
.L_x_7903:
        /* <DEDUP_REMOVED lines=9> */
.L_x_7908:
[----:B------:R-:W2:Y:S02]  /*1180*/  LDG.E R4, desc[UR36][R4.64] ;  /* 0x0000002404047981 */ /* 0x000ea4000c1e1900 */
[----:B--2---:R-:W-:Y:S01]  /*1190*/  I2FP.F32.S32 R27, R4 ;  /* 0x00000004001b7245 */ /* 0x004fe20000201400 */
[----:B------:R-:W-:Y:S06]  /*11a0*/  BRA `(.L_x_7906) ;  /* 0x0000000800fc7947 */ /* 0x000fec0003800000 */
.L_x_7907:
[----:B------:R-:W2:Y:S02]  /*11b0*/  LDG.E.U16 R4, desc[UR36][R4.64] ;  /* 0x0000002404047981 */ /* 0x000ea4000c1e1500 */
[----:B--2---:R0:W2:Y:S01]  /*11c0*/  I2F.S16 R27, R4 ;  /* 0x00000004001b7306 */ /* 0x0040a20000101400 */
[----:B------:R-:W-:Y:S05]  /*11d0*/  BRA `(.L_x_7906) ;  /* 0x0000000800f07947 */ /* 0x000fea0003800000 */
.L_x_7902:
        /* <DEDUP_REMOVED lines=8> */
.L_x_7910:
[----:B------:R-:W2:Y:S02]  /*1260*/  LDG.E.U16 R4, desc[UR36][R4.64] ;  /* 0x0000002404047981 */ /* 0x000ea4000c1e1500 */
[----:B--2---:R-:W-:Y:S01]  /*1270*/  HADD2.F32 R27, -RZ, R4.H0_H0 ;  /* 0x20000004ff1b7230 */ /* 0x004fe20000004100 */
[----:B------:R-:W-:Y:S06]  /*1280*/  BRA `(.L_x_7906) ;  /* 0x0000000800c47947 */ /* 0x000fec0003800000 */
.L_x_7909:
        /* <DEDUP_REMOVED lines=8> */
.L_x_7912:
[----:B------:R-:W2:Y:S02]  /*1310*/  LDG.E.U16 R4, desc[UR36][R4.64] ;  /* 0x0000002404047981 */ /* 0x000ea4000c1e1500 */
[----:B--2---:R-:W-:Y:S01]  /*1320*/  HADD2.F32 R27, -RZ, R4.H0_H0 ;  /* 0x20000004ff1b7230 */ /* 0x004fe20000004100 */
[----:B------:R-:W-:Y:S06]  /*1330*/  BRA `(.L_x_7906) ;  /* 0x0000000800987947 */ /* 0x000fec0003800000 */
.L_x_7911:
[----:B------:R-:W2:Y:S01]  /*1340*/  LDG.E.64 R4, desc[UR36][R4.64] ;  /* 0x0000002404047981 */ /* 0x000ea2000c1e1b00 */
[----:B------:R-:W-:Y:S01]  /*1350*/  UMOV UR4, 0xf0000000 ;  /* 0xf000000000047882 */ /* 0x000fe20000000000 */
[----:B------:R-:W-:Y:S01]  /*1360*/  UMOV UR5, 0x380fffff ;  /* 0x380fffff00057882 */ /* 0x000fe20000000000 */
[----:B--2---:R-:W0:Y:S01]  /*1370*/  F2F.F32.F64 R27, R4 ;  /* 0x00000004001b7310 */ /* 0x004e220000301000 */
[----:B------:R-:W-:-:S14]  /*1380*/  DSETP.GEU.AND P0, PT, |R4|, UR4, PT ;  /* 0x0000000404007e2a */ /* 0x000fdc000bf0e200 */
[----:B0-----:R-:W-:Y:S01]  /*1390*/  @!P0 FMUL R27, R27, 1.175494350822287508e-38 ;  /* 0x008000001b1b8820 */ /* 0x001fe20000400000 */
[----:B------:R-:W-:Y:S06]  /*13a0*/  BRA `(.L_x_7906) ;  /* 0x00000008007c7947 */ /* 0x000fec0003800000 */
.L_x_7901:
        /* <DEDUP_REMOVED lines=12> */
.L_x_7915:
[----:B------:R-:W2:Y:S01]  /*1470*/  LDG.E.64 R4, desc[UR36][R4.64] ;  /* 0x0000002404047981 */ /* 0x000ea2000c1e1b00 */
[----:B------:R-:W-:Y:S01]  /*1480*/  UMOV UR4, 0xf0000000 ;  /* 0xf000000000047882 */ /* 0x000fe20000000000 */
[----:B------:R-:W-:Y:S01]  /*1490*/  UMOV UR5, 0x380fffff ;  /* 0x380fffff00057882 */ /* 0x000fe20000000000 */
[----:B--2---:R-:W0:Y:S01]  /*14a0*/  F2F.F32.F64 R27, R4 ;  /* 0x00000004001b7310 */ /* 0x004e220000301000 */
[----:B------:R-:W-:-:S14]  /*14b0*/  DSETP.GEU.AND P0, PT, |R4|, UR4, PT ;  /* 0x0000000404007e2a */ /* 0x000fdc000bf0e200 */
[----:B0-----:R-:W-:Y:S01]  /*14c0*/  @!P0 FMUL R27, R27, 1.175494350822287508e-38 ;  /* 0x008000001b1b8820 */ /* 0x001fe20000400000 */
[----:B------:R-:W-:Y:S06]  /*14d0*/  BRA `(.L_x_7906) ;  /* 0x0000000800307947 */ /* 0x000fec0003800000 */
.L_x_7914:
        /* <DEDUP_REMOVED lines=26> */
.L_x_7917:
        /* <DEDUP_REMOVED lines=13> */
.L_x_7916:
[----:B------:R-:W2:Y:S02]  /*1750*/  LDG.E.U16 R4, desc[UR36][R4.64] ;  /* 0x0000002404047981 */ /* 0x000ea4000c1e1500 */
[----:B--2---:R-:W-:Y:S01]  /*1760*/  IMAD.U32 R27, R4, 0x10000, RZ ;  /* 0x00010000041b7824 */ /* 0x004fe200078e00ff */
[----:B------:R-:W-:Y:S06]  /*1770*/  BRA `(.L_x_7906) ;  /* 0x0000000400887947 */ /* 0x000fec0003800000 */
.L_x_7913:
        /* <DEDUP_REMOVED lines=11> */
.L_x_7920:
        /* <DEDUP_REMOVED lines=20> */
.L_x_7922:
[----:B------:R-:W-:Y:S05]  /*1970*/  BSYNC B0 ;  /* 0x0000000000007941 */ /* 0x000fea0003800000 */
.L_x_7921:
[----:B------:R-:W-:Y:S01]  /*1980*/  IMAD.SHL.U32 R3, R3, 0x100000, RZ ;  /* 0x0010000003037824 */ /* 0x000fe200078e00ff */
[----:B------:R-:W-:-:S04]  /*1990*/  LEA R0, R0, 0x3b800000, 0x17 ;  /* 0x3b80000000007811 */ /* 0x000fc800078eb8ff */
[----:B------:R-:W-:Y:S01]  /*19a0*/  LOP3.LUT R27, R0, R3, R27, 0xfe, !PT ;  /* 0x00000003001b7212 */ /* 0x000fe200078efe1b */
[----:B------:R-:W-:Y:S06]  /*19b0*/  BRA `(.L_x_7906) ;  /* 0x0000000000f87947 */ /* 0x000fec0003800000 */
.L_x_7919:
        /* <DEDUP_REMOVED lines=20> */
.L_x_7924:
[----:B------:R-:W-:Y:S05]  /*1b00*/  BSYNC B0 ;  /* 0x0000000000007941 */ /* 0x000fea0003800000 */
.L_x_7923:
[----:B------:R-:W-:Y:S01]  /*1b10*/  IMAD.SHL.U32 R3, R3, 0x200000, RZ ;  /* 0x0020000003037824 */ /* 0x000fe200078e00ff */
[----:B------:R-:W-:-:S04]  /*1b20*/  LEA R0, R0, 0x37800000, 0x17 ;  /* 0x3780000000007811 */ /* 0x000fc800078eb8ff */
[----:B------:R-:W-:Y:S01]  /*1b30*/  LOP3.LUT R27, R0, R3, R27, 0xfe, !PT ;  /* 0x00000003001b7212 */ /* 0x000fe200078efe1b */
[----:B------:R-:W-:Y:S06]  /*1b40*/  BRA `(.L_x_7906) ;  /* 0x0000000000947947 */ /* 0x000fec0003800000 */
.L_x_7918:
        /* <DEDUP_REMOVED lines=14> */
.L_x_7905:
        /* <DEDUP_REMOVED lines=16> */
.L_x_7927:
[----:B------:R-:W-:Y:S01]  /*1d30*/  IMAD.MOV.U32 R27, RZ, RZ, RZ ;  /* 0x000000ffff1b7224 */ /* 0x000fe200078e00ff */
[----:B------:R-:W-:Y:S06]  /*1d40*/  BRA `(.L_x_7906) ;  /* 0x0000000000147947 */ /* 0x000fec0003800000 */
.L_x_7926:
[----:B------:R-:W2:Y:S02]  /*1d50*/  LDG.E.64 R4, desc[UR36][R4.64] ;  /* 0x0000002404047981 */ /* 0x000ea4000c1e1b00 */
[----:B--2---:R0:W2:Y:S01]  /*1d60*/  I2F.U64 R27, R4 ;  /* 0x00000004001b7312 */ /* 0x0040a20000301000 */
[----:B------:R-:W-:Y:S05]  /*1d70*/  BRA `(.L_x_7906) ;  /* 0x0000000000087947 */ /* 0x000fea0003800000 */
.L_x_7925:
[----:B------:R-:W2:Y:S02]  /*1d80*/  LDG.E R4, desc[UR36][R4.64] ;  /* 0x0000002404047981 */ /* 0x000ea4000c1e1900 */
[----:B--2---:R-:W-:-:S07]  /*1d90*/  I2FP.F32.U32 R27, R4 ;  /* 0x00000004001b7245 */ /* 0x004fce0000201000 */
.L_x_7906:
[----:B------:R-:W-:Y:S05]  /*1da0*/  BSYNC B6 ;  /* 0x0000000000067941 */ /* 0x000fea0003800000 */
.L_x_7900:
[----:B------:R-:W-:-:S07]  /*1db0*/  VIADD R16, R16, 0x80 ;  /* 0x0000008010107836 */ /* 0x000fce0000000000 */
.L_x_7899:
[----:B------:R-:W-:Y:S05]  /*1dc0*/  BSYNC B7 ;  /* 0x0000000000077941 */ /* 0x000fea0003800000 */
.L_x_7898:
[----:B------:R-:W-:Y:S01]  /*1dd0*/  ISETP.GE.AND P0, PT, R16, R17, PT ;  /* 0x000000111000720c */ /* 0x000fe20003f06270 */
[----:B------:R-:W-:Y:S01]  /*1de0*/  BSSY B7, `(.L_x_7928) ;  /* 0x00000ea000077945 */ /* 0x000fe20003800000 */
[----:B------:R-:W-:Y:S02]  /*1df0*/  IMAD.MOV.U32 R25, RZ, RZ, RZ ;  /* 0x000000ffff197224 */ /* 0x000fe400078e00ff */
[----:B------:R-:W-:-:S09]  /*1e00*/  IMAD.MOV.U32 R23, RZ, RZ, RZ ;  /* 0x000000ffff177224 */ /* 0x000fd200078e00ff */
[----:B------:R-:W-:Y:S05]  /*1e10*/  @P0 BRA `(.L_x_7929) ;  /* 0x0000000c00980947 */ /* 0x000fea0003800000 */
[----:B0-2-4-:R-:W0:Y:S01]  /*1e20*/  LDC.64 R4, c[0x0][0x228] ;  /* 0x00008a00ff047b82 */ /* 0x015e220000000a00 */
        /* <DEDUP_REMOVED lines=21> */
.L_x_7934:
[----:B------:R-:W2:Y:S02]  /*1f80*/  LDG.E.U8 R4, desc[UR36][R4.64] ;  /* 0x0000002404047981 */ /* 0x000ea4000c1e1100 */
[----:B--2---:R-:W-:Y:S01]  /*1f90*/  I2FP.F32.U32 R23, R4 ;  /* 0x0000000400177245 */ /* 0x004fe20000201000 */
[----:B------:R-:W-:Y:S06]  /*1fa0*/  BRA `(.L_x_7936) ;  /* 0x0000000c002c7947 */ /* 0x000fec0003800000 */
.L_x_7933:
        /* <DEDUP_REMOVED lines=9> */
.L_x_7938:
[----:B------:R-:W2:Y:S02]  /*2040*/  LDG.E R4, desc[UR36][R4.64] ;  /* 0x0000002404047981 */ /* 0x000ea4000c1e1900 */
[----:B--2---:R-:W-:Y:S01]  /*2050*/  I2FP.F32.S32 R23, R4 ;  /* 0x0000000400177245 */ /* 0x004fe20000201400 */
[----:B------:R-:W-:Y:S06]  /*2060*/  BRA `(.L_x_7936) ;  /* 0x0000000800fc7947 */ /* 0x000fec0003800000 */
.L_x_7937:
[----:B------:R-:W2:Y:S02]  /*2070*/  LDG.E.U16 R4, desc[UR36][R4.64] ;  /* 0x0000002404047981 */ /* 0x000ea4000c1e1500 */
[----:B--2---:R4:W0:Y:S01]  /*2080*/  I2F.S16 R23, R4 ;  /* 0x0000000400177306 */ /* 0x0048220000101400 */
[----:B------:R-:W-:Y:S05]  /*2090*/  BRA `(.L_x_7936) ;  /* 0x0000000800f07947 */ /* 0x000fea0003800000 */
.L_x_7932:
        /* <DEDUP_REMOVED lines=8> */
.L_x_7940:
[----:B------:R-:W2:Y:S02]  /*2120*/  LDG.E.U16 R4, desc[UR36][R4.64] ;  /* 0x0000002404047981 */ /* 0x000ea4000c1e1500 */
[----:B--2---:R-:W-:Y:S01]  /*2130*/  HADD2.F32 R23, -RZ, R4.H0_H0 ;  /* 0x20000004ff177230 */ /* 0x004fe20000004100 */
[----:B------:R-:W-:Y:S06]  /*2140*/  BRA `(.L_x_7936) ;  /* 0x0000000800c47947 */ /* 0x000fec0003800000 */
.L_x_7939:
        /* <DEDUP_REMOVED lines=8> */
.L_x_7942:
[----:B------:R-:W2:Y:S02]  /*21d0*/  LDG.E.U16 R4, desc[UR36][R4.64] ;  /* 0x0000002404047981 */ /* 0x000ea4000c1e1500 */
[----:B--2---:R-:W-:Y:S01]  /*21e0*/  HADD2.F32 R23, -RZ, R4.H0_H0 ;  /* 0x20000004ff177230 */ /* 0x004fe20000004100 */
[----:B------:R-:W-:Y:S06]  /*21f0*/  BRA `(.L_x_7936) ;  /* 0x0000000800987947 */ /* 0x000fec0003800000 */
.L_x_7941:
[----:B------:R-:W2:Y:S01]  /*2200*/  LDG.E.64 R4, desc[UR36][R4.64] ;  /* 0x0000002404047981 */ /* 0x000ea2000c1e1b00 */
[----:B------:R-:W-:Y:S01]  /*2210*/  UMOV UR4, 0xf0000000 ;  /* 0xf000000000047882 */ /* 0x000fe20000000000 */
[----:B------:R-:W-:Y:S01]  /*2220*/  UMOV UR5, 0x380fffff ;  /* 0x380fffff00057882 */ /* 0x000fe20000000000 */
[----:B--2---:R-:W0:Y:S01]  /*2230*/  F2F.F32.F64 R23, R4 ;  /* 0x0000000400177310 */ /* 0x004e220000301000 */
[----:B------:R-:W-:-:S14]  /*2240*/  DSETP.GEU.AND P0, PT, |R4|, UR4, PT ;  /* 0x0000000404007e2a */ /* 0x000fdc000bf0e200 */
[----:B0-----:R-:W-:Y:S01]  /*2250*/  @!P0 FMUL R23, R23, 1.175494350822287508e-38 ;  /* 0x0080000017178820 */ /* 0x001fe20000400000 */
[----:B------:R-:W-:Y:S06]  /*2260*/  BRA `(.L_x_7936) ;  /* 0x00000008007c7947 */ /* 0x000fec0003800000 */
.L_x_7931:
        /* <DEDUP_REMOVED lines=12> */
.L_x_7945:
[----:B------:R-:W2:Y:S01]  /*2330*/  LDG.E.64 R4, desc[UR36][R4.64] ;  /* 0x0000002404047981 */ /* 0x000ea2000c1e1b00 */
[----:B------:R-:W-:Y:S01]  /*2340*/  UMOV UR4, 0xf0000000 ;  /* 0xf000000000047882 */ /* 0x000fe20000000000 */
[----:B------:R-:W-:Y:S01]  /*2350*/  UMOV UR5, 0x380fffff ;  /* 0x380fffff00057882 */ /* 0x000fe20000000000 */
[----:B--2---:R-:W0:Y:S01]  /*2360*/  F2F.F32.F64 R23, R4 ;  /* 0x0000000400177310 */ /* 0x004e220000301000 */
[----:B------:R-:W-:-:S14]  /*2370*/  DSETP.GEU.AND P0, PT, |R4|, UR4, PT ;  /* 0x0000000404007e2a */ /* 0x000fdc000bf0e200 */
[----:B0-----:R-:W-:Y:S01]  /*2380*/  @!P0 FMUL R23, R23, 1.175494350822287508e-38 ;  /* 0x0080000017178820 */ /* 0x001fe20000400000 */
[----:B------:R-:W-:Y:S06]  /*2390*/  BRA `(.L_x_7936) ;  /* 0x0000000800307947 */ /* 0x000fec0003800000 */
.L_x_7944:
        /* <DEDUP_REMOVED lines=26> */
.L_x_7947:
        /* <DEDUP_REMOVED lines=13> */
.L_x_7946:
[----:B------:R-:W2:Y:S02]  /*2610*/  LDG.E.U16 R4, desc[UR36][R4.64] ;  /* 0x0000002404047981 */ /* 0x000ea4000c1e1500 */
[----:B--2---:R-:W-:Y:S01]  /*2620*/  IMAD.U32 R23, R4, 0x10000, RZ ;  /* 0x0001000004177824 */ /* 0x004fe200078e00ff */
[----:B------:R-:W-:Y:S06]  /*2630*/  BRA `(.L_x_7936) ;  /* 0x0000000400887947 */ /* 0x000fec0003800000 */
.L_x_7943:
        /* <DEDUP_REMOVED lines=11> */
.L_x_7950:
        /* <DEDUP_REMOVED lines=20> */
.L_x_7952:
[----:B------:R-:W-:Y:S05]  /*2830*/  BSYNC B0 ;  /* 0x0000000000007941 */ /* 0x000fea0003800000 */
.L_x_7951:
[----:B------:R-:W-:Y:S01]  /*2840*/  IMAD.SHL.U32 R3, R3, 0x100000, RZ ;  /* 0x0010000003037824 */ /* 0x000fe200078e00ff */
[----:B------:R-:W-:-:S04]  /*2850*/  LEA R0, R0, 0x3b800000, 0x17 ;  /* 0x3b80000000007811 */ /* 0x000fc800078eb8ff */
[----:B------:R-:W-:Y:S01]  /*2860*/  LOP3.LUT R23, R0, R3, R23, 0xfe, !PT ;  /* 0x0000000300177212 */ /* 0x000fe200078efe17 */
[----:B------:R-:W-:Y:S06]  /*2870*/  BRA `(.L_x_7936) ;  /* 0x0000000000f87947 */ /* 0x000fec0003800000 */
.L_x_7949:
        /* <DEDUP_REMOVED lines=20> */
.L_x_7954:
[----:B------:R-:W-:Y:S05]  /*29c0*/  BSYNC B0 ;  /* 0x0000000000007941 */ /* 0x000fea0003800000 */
.L_x_7953:
[----:B------:R-:W-:Y:S01]  /*29d0*/  IMAD.SHL.U32 R3, R3, 0x200000, RZ ;  /* 0x0020000003037824 */ /* 0x000fe200078e00ff */
[----:B------:R-:W-:-:S04]  /*29e0*/  LEA R0, R0, 0x37800000, 0x17 ;  /* 0x3780000000007811 */ /* 0x000fc800078eb8ff */
[----:B------:R-:W-:Y:S01]  /*29f0*/  LOP3.LUT R23, R0, R3, R23, 0xfe, !PT ;  /* 0x0000000300177212 */ /* 0x000fe200078efe17 */
[----:B------:R-:W-:Y:S06]  /*2a00*/  BRA `(.L_x_7936) ;  /* 0x0000000000947947 */ /* 0x000fec0003800000 */
.L_x_7948:
        /* <DEDUP_REMOVED lines=14> */
.L_x_7935:
        /* <DEDUP_REMOVED lines=16> */
.L_x_7957:
[----:B------:R-:W-:Y:S01]  /*2bf0*/  IMAD.MOV.U32 R23, RZ, RZ, RZ ;  /* 0x000000ffff177224 */ /* 0x000fe200078e00ff */
[----:B------:R-:W-:Y:S06]  /*2c00*/  BRA `(.L_x_7936) ;  /* 0x0000000000147947 */ /* 0x000fec0003800000 */
.L_x_7956:
[----:B------:R-:W2:Y:S02]  /*2c10*/  LDG.E.64 R4, desc[UR36][R4.64] ;  /* 0x0000002404047981 */ /* 0x000ea4000c1e1b00 */
[----:B--2---:R0:W2:Y:S01]  /*2c20*/  I2F.U64 R23, R4 ;  /* 0x0000000400177312 */ /* 0x0040a20000301000 */
[----:B------:R-:W-:Y:S05]  /*2c30*/  BRA `(.L_x_7936) ;  /* 0x0000000000087947 */ /* 0x000fea0003800000 */
.L_x_7955:
[----:B------:R-:W2:Y:S02]  /*2c40*/  LDG.E R4, desc[UR36][R4.64] ;  /* 0x0000002404047981 */ /* 0x000ea4000c1e1900 */
[----:B--2---:R-:W-:-:S07]  /*2c50*/  I2FP.F32.U32 R23, R4 ;  /* 0x0000000400177245 */ /* 0x004fce0000201000 */
.L_x_7936:
[----:B------:R-:W-:Y:S05]  /*2c60*/  BSYNC B6 ;  /* 0x0000000000067941 */ /* 0x000fea0003800000 */
.L_x_7930:
[----:B------:R-:W-:-:S07]  /*2c70*/  VIADD R16, R16, 0x80 ;  /* 0x0000008010107836 */ /* 0x000fce0000000000 */
.L_x_7929:
[----:B------:R-:W-:Y:S05]  /*2c80*/  BSYNC B7 ;  /* 0x0000000000077941 */ /* 0x000fea0003800000 */
.L_x_7928:
        /* <DEDUP_REMOVED lines=23> */
.L_x_7963:
[----:B------:R-:W2:Y:S02]  /*2e00*/  LDG.E.U8 R4, desc[UR36][R4.64] ;  /* 0x0000002404047981 */ /* 0x000ea4000c1e1100 */
[----:B--2---:R-:W-:Y:S01]  /*2e10*/  I2FP.F32.U32 R25, R4 ;  /* 0x0000000400197245 */ /* 0x004fe20000201000 */
[----:B------:R-:W-:Y:S06]  /*2e20*/  BRA `(.L_x_7959) ;  /* 0x0000000c00207947 */ /* 0x000fec0003800000 */
.L_x_7962:
        /* <DEDUP_REMOVED lines=9> */
.L_x_7966:
[----:B------:R-:W2:Y:S02]  /*2ec0*/  LDG.E R4, desc[UR36][R4.64] ;  /* 0x0000002404047981 */ /* 0x000ea4000c1e1900 */
[----:B--2---:R-:W-:Y:S01]  /*2ed0*/  I2FP.F32.S32 R25, R4 ;  /* 0x0000000400197245 */ /* 0x004fe20000201400 */
[----:B------:R-:W-:Y:S06]  /*2ee0*/  BRA `(.L_x_7959) ;  /* 0x0000000800f07947 */ /* 0x000fec0003800000 */
.L_x_7965:
[----:B------:R-:W2:Y:S02]  /*2ef0*/  LDG.E.U16 R4, desc[UR36][R4.64] ;  /* 0x0000002404047981 */ /* 0x000ea4000c1e1500 */
[----:B--2---:R0:W2:Y:S01]  /*2f00*/  I2F.S16 R25, R4 ;  /* 0x0000000400197306 */ /* 0x0040a20000101400 */
[----:B------:R-:W-:Y:S05]  /*2f10*/  BRA `(.L_x_7959) ;  /* 0x0000000800e47947 */ /* 0x000fea0003800000 */
.L_x_7961:
        /* <DEDUP_REMOVED lines=8> */
.L_x_7968:
[----:B------:R-:W2:Y:S02]  /*2fa0*/  LDG.E.U16 R4, desc[UR36][R4.64] ;  /* 0x0000002404047981 */ /* 0x000ea4000c1e1500 */
[----:B--2---:R-:W-:Y:S01]  /*2fb0*/  HADD2.F32 R25, -RZ, R4.H0_H0 ;  /* 0x20000004ff197230 */ /* 0x004fe20000004100 */
[----:B------:R-:W-:Y:S06]  /*2fc0*/  BRA `(.L_x_7959) ;  /* 0x0000000800b87947 */ /* 0x000fec0003800000 */
.L_x_7967:
        /* <DEDUP_REMOVED lines=8> */
.L_x_7970:
[----:B------:R-:W2:Y:S02]  /*3050*/  LDG.E.U16 R4, desc[UR36][R4.64] ;  /* 0x0000002404047981 */ /* 0x000ea4000c1e1500 */
[----:B--2---:R-:W-:Y:S01]  /*3060*/  HADD2.F32 R25, -RZ, R4.H0_H0 ;  /* 0x20000004ff197230 */ /* 0x004fe20000004100 */
[----:B------:R-:W-:Y:S06]  /*3070*/  BRA `(.L_x_7959) ;  /* 0x00000008008c7947 */ /* 0x000fec0003800000 */
.L_x_7969:
[----:B------:R-:W2:Y:S01]  /*3080*/  LDG.E.64 R4, desc[UR36][R4.64] ;  /* 0x0000002404047981 */ /* 0x000ea2000c1e1b00 */
[----:B------:R-:W-:Y:S01]  /*3090*/  UMOV UR4, 0xf0000000 ;  /* 0xf000000000047882 */ /* 0x000fe20000000000 */
[----:B------:R-:W-:Y:S01]  /*30a0*/  UMOV UR5, 0x380fffff ;  /* 0x380fffff00057882 */ /* 0x000fe20000000000 */
[----:B--2---:R-:W0:Y:S01]  /*30b0*/  F2F.F32.F64 R25, R4 ;  /* 0x0000000400197310 */ /* 0x004e220000301000 */
[----:B------:R-:W-:-:S14]  /*30c0*/  DSETP.GEU.AND P0, PT, |R4|, UR4, PT ;  /* 0x0000000404007e2a */ /* 0x000fdc000bf0e200 */
[----:B0-----:R-:W-:Y:S01]  /*30d0*/  @!P0 FMUL R25, R25, 1.175494350822287508e-38 ;  /* 0x0080000019198820 */ /* 0x001fe20000400000 */
[----:B------:R-:W-:Y:S06]  /*30e0*/  BRA `(.L_x_7959) ;  /* 0x0000000800707947 */ /* 0x000fec0003800000 */
.L_x_7960:
        /* <DEDUP_REMOVED lines=12> */
.L_x_7973:
[----:B------:R-:W2:Y:S01]  /*31b0*/  LDG.E.64 R4, desc[UR36][R4.64] ;  /* 0x0000002404047981 */ /* 0x000ea2000c1e1b00 */
[----:B------:R-:W-:Y:S01]  /*31c0*/  UMOV UR4, 0xf0000000 ;  /* 0xf000000000047882 */ /* 0x000fe20000000000 */
[----:B------:R-:W-:Y:S01]  /*31d0*/  UMOV UR5, 0x380fffff ;  /* 0x380fffff00057882 */ /* 0x000fe20000000000 */
[----:B--2---:R-:W0:Y:S01]  /*31e0*/  F2F.F32.F64 R25, R4 ;  /* 0x0000000400197310 */ /* 0x004e220000301000 */
[----:B------:R-:W-:-:S14]  /*31f0*/  DSETP.GEU.AND P0, PT, |R4|, UR4, PT ;  /* 0x0000000404007e2a */ /* 0x000fdc000bf0e200 */
[----:B0-----:R-:W-:Y:S01]  /*3200*/  @!P0 FMUL R25, R25, 1.175494350822287508e-38 ;  /* 0x0080000019198820 */ /* 0x001fe20000400000 */
[----:B------:R-:W-:Y:S06]  /*3210*/  BRA `(.L_x_7959) ;  /* 0x0000000800247947 */ /* 0x000fec0003800000 */
.L_x_7972:
        /* <DEDUP_REMOVED lines=26> */
.L_x_7975:
        /* <DEDUP_REMOVED lines=13> */
.L_x_7974:
[----:B------:R-:W2:Y:S02]  /*3490*/  LDG.E.U16 R4, desc[UR36][R4.64] ;  /* 0x0000002404047981 */ /* 0x000ea4000c1e1500 */
[----:B--2---:R-:W-:Y:S01]  /*34a0*/  IMAD.U32 R25, R4, 0x10000, RZ ;  /* 0x0001000004197824 */ /* 0x004fe200078e00ff */
[----:B------:R-:W-:Y:S06]  /*34b0*/  BRA `(.L_x_7959) ;  /* 0x00000004007c7947 */ /* 0x000fec0003800000 */
.L_x_7971:
        /* <DEDUP_REMOVED lines=11> */
.L_x_7978:
        /* <DEDUP_REMOVED lines=19> */
.L_x_7980:
[----:B------:R-:W-:Y:S05]  /*36a0*/  BSYNC B0 ;  /* 0x0000000000007941 */ /* 0x000fea0003800000 */
.L_x_7979:
[----:B------:R-:W-:Y:S01]  /*36b0*/  IMAD.SHL.U32 R3, R3, 0x100000, RZ ;  /* 0x0010000003037824 */ /* 0x000fe200078e00ff */
[----:B------:R-:W-:-:S04]  /*36c0*/  LEA R0, R0, 0x3b800000, 0x17 ;  /* 0x3b80000000007811 */ /* 0x000fc800078eb8ff */
[----:B------:R-:W-:Y:S01]  /*36d0*/  LOP3.LUT R25, R0, R3, R25, 0xfe, !PT ;  /* 0x0000000300197212 */ /* 0x000fe200078efe19 */
[----:B------:R-:W-:Y:S06]  /*36e0*/  BRA `(.L_x_7959) ;  /* 0x0000000000f07947 */ /* 0x000fec0003800000 */
.L_x_7977:
        /* <DEDUP_REMOVED lines=19> */
.L_x_7982:
[----:B------:R-:W-:Y:S05]  /*3820*/  BSYNC B0 ;  /* 0x0000000000007941 */ /* 0x000fea0003800000 */
.L_x_7981:
[----:B------:R-:W-:Y:S01]  /*3830*/  IMAD.SHL.U32 R3, R3, 0x200000, RZ ;  /* 0x0020000003037824 */ /* 0x000fe200078e00ff */
[----:B------:R-:W-:-:S04]  /*3840*/  LEA R0, R0, 0x37800000, 0x17 ;  /* 0x3780000000007811 */ /* 0x000fc800078eb8ff */
[----:B------:R-:W-:Y:S01]  /*3850*/  LOP3.LUT R25, R0, R3, R25, 0xfe, !PT ;  /* 0x0000000300197212 */ /* 0x000fe200078efe19 */
[----:B------:R-:W-:Y:S06]  /*3860*/  BRA `(.L_x_7959) ;  /* 0x0000000000907947 */ /* 0x000fec0003800000 */
.L_x_7976:
        /* <DEDUP_REMOVED lines=14> */
.L_x_7964:
        /* <DEDUP_REMOVED lines=16> */
.L_x_7985:
[----:B------:R-:W-:Y:S05]  /*3a50*/  BRA `(.L_x_7959) ;  /* 0x0000000000147947 */ /* 0x000fea0003800000 */
.L_x_7984:
[----:B------:R-:W2:Y:S02]  /*3a60*/  LDG.E.64 R4, desc[UR36][R4.64] ;  /* 0x0000002404047981 */ /* 0x000ea4000c1e1b00 */
[----:B--2---:R0:W2:Y:S01]  /*3a70*/  I2F.U64 R25, R4 ;  /* 0x0000000400197312 */ /* 0x0040a20000301000 */
[----:B------:R-:W-:Y:S05]  /*3a80*/  BRA `(.L_x_7959) ;  /* 0x0000000000087947 */ /* 0x000fea0003800000 */
.L_x_7983:
[----:B------:R-:W2:Y:S02]  /*3a90*/  LDG.E R4, desc[UR36][R4.64] ;  /* 0x0000002404047981 */ /* 0x000ea4000c1e1900 */
[----:B--2---:R-:W-:-:S07]  /*3aa0*/  I2FP.F32.U32 R25, R4 ;  /* 0x0000000400197245 */ /* 0x004fce0000201000 */
.L_x_7959:
[----:B------:R-:W-:Y:S05]  /*3ab0*/  BSYNC B6 ;  /* 0x0000000000067941 */ /* 0x000fea0003800000 */
.L_x_7958:
[----:B------:R-:W1:Y:S01]  /*3ac0*/  S2R R19, SR_TID.X ;  /* 0x0000000000137919 */ /* 0x000e620000002100 */
[----:B------:R-:W1:Y:S01]  /*3ad0*/  LDC.U8 R16, c[0x0][0x23c] ;  /* 0x00008f00ff107b82 */ /* 0x000e620000000000 */
[----:B------:R-:W-:Y:S01]  /*3ae0*/  ULDC UR4, c[0x0][0x218] ;  /* 0x0000860000047ab9 */ /* 0x000fe20000000800 */
[----:B------:R-:W-:Y:S01]  /*3af0*/  BSSY B6, `(.L_x_7986) ;  /* 0x00000f6000067945 */ /* 0x000fe20003800000 */
[----:B------:R-:W-:Y:S02]  /*3b00*/  FSETP.NEU.FTZ.AND P0, PT, RZ, UR4, PT ;  /* 0x00000004ff007c0b */ /* 0x000fe4000bf1d000 */
[----:B0-2-4-:R-:W-:-:S05]  /*3b10*/  FSET.BF.LT.FTZ.AND R4, RZ, UR4, PT ;  /* 0x00000004ff047c0a */ /* 0x015fca000b811000 */
[--C-:B------:R-:W-:Y:S02]  /*3b20*/  IMAD.MOV.U32 R18, RZ, RZ, R4.reuse ;  /* 0x000000ffff127224 */ /* 0x100fe400078e0004 */
[--C-:B------:R-:W-:Y:S02]  /*3b30*/  IMAD.MOV.U32 R22, RZ, RZ, R4.reuse ;  /* 0x000000ffff167224 */ /* 0x100fe400078e0004 */
[----:B------:R-:W-:Y:S02]  /*3b40*/  IMAD.MOV.U32 R24, RZ, RZ, R4 ;  /* 0x000000ffff187224 */ /* 0x000fe400078e0004 */
[----:B-----5:R-:W-:Y:S02]  /*3b50*/  @!P0 IMAD.MOV.U32 R18, RZ, RZ, R25 ;  /* 0x000000ffff128224 */ /* 0x020fe400078e0019 */
[----:B------:R-:W-:Y:S02]  /*3b60*/  @!P0 IMAD.MOV.U32 R22, RZ, RZ, R23 ;  /* 0x000000ffff168224 */ /* 0x000fe400078e0017 */
[----:B------:R-:W-:-:S02]  /*3b70*/  @!P0 IMAD.MOV.U32 R24, RZ, RZ, R27 ;  /* 0x000000ffff188224 */ /* 0x000fc400078e001b */
[----:B-1-3--:R-:W-:Y:S01]  /*3b80*/  @!P0 IMAD.MOV.U32 R4, RZ, RZ, R26 ;  /* 0x000000ffff048224 */ /* 0x00afe200078e001a */
[----:B------:R-:W-:-:S13]  /*3b90*/  ISETP.GE.AND P1, PT, R19, R17, PT ;  /* 0x000000111300720c */ /* 0x000fda0003f26270 */
        /* <DEDUP_REMOVED lines=22> */
.L_x_7991:
[----:B------:R-:W0:Y:S02]  /*3d00*/  F2I.S64.TRUNC R4, R4 ;  /* 0x0000000400047311 */ /* 0x000e24000020d900 */
[----:B0-----:R-:W-:-:S05]  /*3d10*/  IMAD.MOV.U32 R3, RZ, RZ, R4 ;  /* 0x000000ffff037224 */ /* 0x001fca00078e0004 */
[----:B------:R0:W-:Y:S01]  /*3d20*/  STG.E.U8 desc[UR36][R8.64], R3 ;  /* 0x0000000308007986 */ /* 0x0001e2000c101124 */
[----:B------:R-:W-:Y:S05]  /*3d30*/  BRA `(.L_x_7993) ;  /* 0x0000000c00407947 */ /* 0x000fea0003800000 */
.L_x_7990:
        /* <DEDUP_REMOVED lines=9> */
.L_x_7995:
[----:B------:R-:W0:Y:S02]  /*3dd0*/  F2I.FTZ.TRUNC.NTZ R3, R4 ;  /* 0x0000000400037305 */ /* 0x000e24000021f100 */
[----:B0-----:R0:W-:Y:S01]  /*3de0*/  STG.E desc[UR36][R8.64], R3 ;  /* 0x0000000308007986 */ /* 0x0011e2000c101924 */
[----:B------:R-:W-:Y:S05]  /*3df0*/  BRA `(.L_x_7993) ;  /* 0x0000000c00107947 */ /* 0x000fea0003800000 */
.L_x_7994:
[----:B------:R-:W0:Y:S02]  /*3e00*/  F2I.FTZ.TRUNC.NTZ R3, R4 ;  /* 0x0000000400037305 */ /* 0x000e24000021f100 */
[----:B0-----:R0:W-:Y:S01]  /*3e10*/  STG.E.U16 desc[UR36][R8.64], R3 ;  /* 0x0000000308007986 */ /* 0x0011e2000c101524 */
[----:B------:R-:W-:Y:S05]  /*3e20*/  BRA `(.L_x_7993) ;  /* 0x0000000c00047947 */ /* 0x000fea0003800000 */
.L_x_7989:
        /* <DEDUP_REMOVED lines=8> */
.L_x_7997:
[----:B------:R-:W-:-:S05]  /*3eb0*/  F2FP.F16.F32.PACK_AB R0, RZ, R4 ;  /* 0x00000004ff00723e */ /* 0x000fca00000000ff */
[----:B------:R0:W-:Y:S01]  /*3ec0*/  STG.E.U16 desc[UR36][R8.64], R0 ;  /* 0x0000000008007986 */ /* 0x0001e2000c101524 */
[----:B------:R-:W-:Y:S05]  /*3ed0*/  BRA `(.L_x_7993) ;  /* 0x0000000800d87947 */ /* 0x000fea0003800000 */
.L_x_7996:
        /* <DEDUP_REMOVED lines=9> */
.L_x_7999:
[----:B------:R-:W-:-:S04]  /*3f70*/  F2FP.F16.F32.PACK_AB R3, RZ, R4 ;  /* 0x00000004ff03723e */ /* 0x000fc800000000ff */
[----:B------:R-:W-:-:S05]  /*3f80*/  PRMT R3, R3, 0x5410, RZ ;  /* 0x0000541003037816 */ /* 0x000fca00000000ff */
[----:B------:R0:W-:Y:S01]  /*3f90*/  STG.E desc[UR36][R8.64], R3 ;  /* 0x0000000308007986 */ /* 0x0001e2000c101924 */
[----:B------:R-:W-:Y:S05]  /*3fa0*/  BRA `(.L_x_7993) ;  /* 0x0000000800a47947 */ /* 0x000fea0003800000 */
.L_x_7998:
[----:B------:R-:W-:-:S06]  /*3fb0*/  FMUL.FTZ R4, R4, 1 ;  /* 0x3f80000004047820 */ /* 0x000fcc0000410000 */
[----:B------:R-:W0:Y:S02]  /*3fc0*/  F2F.F64.F32 R4, R4 ;  /* 0x0000000400047310 */ /* 0x000e240000201800 */
[----:B0-----:R0:W-:Y:S01]  /*3fd0*/  STG.E.64 desc[UR36][R8.64], R4 ;  /* 0x0000000408007986 */ /* 0x0011e2000c101b24 */
[----:B------:R-:W-:Y:S05]  /*3fe0*/  BRA `(.L_x_7993) ;  /* 0x0000000800947947 */ /* 0x000fea0003800000 */
.L_x_7988:
        /* <DEDUP_REMOVED lines=12> */
.L_x_8002:
[----:B------:R-:W-:Y:S01]  /*40b0*/  FMUL.FTZ R4, R4, 1 ;  /* 0x3f80000004047820 */ /* 0x000fe20000410000 */
[----:B------:R-:W-:-:S05]  /*40c0*/  CS2R R6, SRZ ;  /* 0x0000000000067805 */ /* 0x000fca000001ff00 */
[----:B------:R-:W0:Y:S02]  /*40d0*/  F2F.F64.F32 R4, R4 ;  /* 0x0000000400047310 */ /* 0x000e240000201800 */
[----:B0-----:R0:W-:Y:S01]  /*40e0*/  STG.E.128 desc[UR36][R8.64], R4 ;  /* 0x0000000408007986 */ /* 0x0011e2000c101d24 */
[----:B------:R-:W-:Y:S05]  /*40f0*/  BRA `(.L_x_7993) ;  /* 0x0000000800507947 */ /* 0x000fea0003800000 */
.L_x_8001:
        /* <DEDUP_REMOVED lines=20> */
.L_x_8006:
[----:B------:R-:W-:Y:S05]  /*4240*/  BSYNC B0 ;  /* 0x0000000000007941 */ /* 0x000fea0003800000 */
.L_x_8005:
[----:B------:R-:W-:-:S05]  /*4250*/  LOP3.LUT R5, R0, R5, RZ, 0xfc, !PT ;  /* 0x0000000500057212 */ /* 0x000fca00078efcff */
[----:B------:R0:W-:Y:S01]  /*4260*/  STG.E.U8 desc[UR36][R8.64], R5 ;  /* 0x0000000508007986 */ /* 0x0001e2000c101124 */
[----:B------:R-:W-:Y:S05]  /*4270*/  BRA `(.L_x_7993) ;  /* 0x0000000400f07947 */ /* 0x000fea0003800000 */
.L_x_8004:
        /* <DEDUP_REMOVED lines=12> */
.L_x_8008:
[----:B------:R-:W-:Y:S01]  /*4340*/  IMAD.MOV.U32 R0, RZ, RZ, 0x7f ;  /* 0x0000007fff007424 */ /* 0x000fe200078e00ff */
[----:B------:R-:W-:-:S04]  /*4350*/  ISETP.GT.U32.AND P0, PT, R5, 0x7f800000, PT ;  /* 0x7f8000000500780c */ /* 0x000fc80003f04070 */
[----:B------:R-:W-:-:S09]  /*4360*/  SEL R0, R0, 0x7c, P0 ;  /* 0x0000007c00007807 */ /* 0x000fd20000000000 */
.L_x_8009:
[----:B------:R-:W-:Y:S05]  /*4370*/  BSYNC B0 ;  /* 0x0000000000007941 */ /* 0x000fea0003800000 */
.L_x_8007:
[----:B------:R-:W-:-:S04]  /*4380*/  LOP3.LUT R3, R4, 0x80000000, RZ, 0xc0, !PT ;  /* 0x8000000004037812 */ /* 0x000fc800078ec0ff */
[----:B------:R-:W-:-:S04]  /*4390*/  SHF.R.U32.HI R3, RZ, 0x18, R3 ;  /* 0x00000018ff037819 */ /* 0x000fc80000011603 */
[----:B------:R-:W-:-:S05]  /*43a0*/  LOP3.LUT R3, R0, R3, RZ, 0xfc, !PT ;  /* 0x0000000300037212 */ /* 0x000fca00078efcff */
[----:B------:R0:W-:Y:S01]  /*43b0*/  STG.E.U8 desc[UR36][R8.64], R3 ;  /* 0x0000000308007986 */ /* 0x0001e2000c101124 */
[----:B------:R-:W-:Y:S05]  /*43c0*/  BRA `(.L_x_7993) ;  /* 0x00000004009c7947 */ /* 0x000fea0003800000 */
.L_x_8003:
[----:B------:R-:W-:-:S05]  /*43d0*/  F2FP.BF16.F32.PACK_AB R0, RZ, R4 ;  /* 0x00000004ff00723e */ /* 0x000fca00000010ff */
[----:B------:R0:W-:Y:S01]  /*43e0*/  STG.E.U16 desc[UR36][R8.64], R0 ;  /* 0x0000000008007986 */ /* 0x0001e2000c101524 */
[----:B------:R-:W-:Y:S05]  /*43f0*/  BRA `(.L_x_7993) ;  /* 0x0000000400907947 */ /* 0x000fea0003800000 */
.L_x_8000:
        /* <DEDUP_REMOVED lines=11> */
.L_x_8012:
        /* <DEDUP_REMOVED lines=16> */
.L_x_8015:
[----:B------:R-:W-:-:S04]  /*45b0*/  LOP3.LUT R0, R4, 0x80000000, RZ, 0xc0, !PT ;  /* 0x8000000004007812 */ /* 0x000fc800078ec0ff */
[----:B------:R-:W-:-:S04]  /*45c0*/  SHF.R.U32.HI R0, RZ, 0x18, R0 ;  /* 0x00000018ff007819 */ /* 0x000fc80000011600 */
[----:B------:R-:W-:-:S04]  /*45d0*/  LOP3.LUT R3, R3, R0, RZ, 0xfc, !PT ;  /* 0x0000000003037212 */ /* 0x000fc800078efcff */
[----:B------:R-:W-:-:S07]  /*45e0*/  PRMT R0, R3, 0x7610, R0 ;  /* 0x0000761003007816 */ /* 0x000fce0000000000 */
.L_x_8014:
[----:B------:R-:W-:Y:S05]  /*45f0*/  BSYNC B0 ;  /* 0x0000000000007941 */ /* 0x000fea0003800000 */
.L_x_8013:
[----:B------:R3:W-:Y:S01]  /*4600*/  STG.E.U8 desc[UR36][R8.64], R0 ;  /* 0x0000000008007986 */ /* 0x0007e2000c101124 */
[----:B------:R-:W-:Y:S05]  /*4610*/  BRA `(.L_x_7993) ;  /* 0x0000000400087947 */ /* 0x000fea0003800000 */
.L_x_8011:
        /* <DEDUP_REMOVED lines=16> */
.L_x_8018:
[----:B------:R-:W-:-:S04]  /*4720*/  LOP3.LUT R0, R4, 0x80000000, RZ, 0xc0, !PT ;  /* 0x8000000004007812 */ /* 0x000fc800078ec0ff */
[----:B------:R-:W-:-:S04]  /*4730*/  SHF.R.U32.HI R0, RZ, 0x18, R0 ;  /* 0x00000018ff007819 */ /* 0x000fc80000011600 */
[----:B------:R-:W-:-:S04]  /*4740*/  LOP3.LUT R3, R3, R0, RZ, 0xfc, !PT ;  /* 0x0000000003037212 */ /* 0x000fc800078efcff */
[----:B------:R-:W-:-:S07]  /*4750*/  PRMT R0, R3, 0x7610, R0 ;  /* 0x0000761003007816 */ /* 0x000fce0000000000 */
.L_x_8017:
[----:B------:R-:W-:Y:S05]  /*4760*/  BSYNC B0 ;  /* 0x0000000000007941 */ /* 0x000fea0003800000 */
.L_x_8016:
[----:B------:R0:W-:Y:S01]  /*4770*/  STG.E.U8 desc[UR36][R8.64], R0 ;  /* 0x0000000008007986 */ /* 0x0001e2000c101124 */
[----:B------:R-:W-:Y:S05]  /*4780*/  BRA `(.L_x_7993) ;  /* 0x0000000000ac7947 */ /* 0x000fea0003800000 */
.L_x_8010:
        /* <DEDUP_REMOVED lines=21> */
.L_x_7992:
        /* <DEDUP_REMOVED lines=16> */
.L_x_8021:
[----:B------:R-:W-:Y:S05]  /*49e0*/  BRA `(.L_x_7993) ;  /* 0x0000000000147947 */ /* 0x000fea0003800000 */
.L_x_8020:
[----:B------:R-:W0:Y:S02]  /*49f0*/  F2I.U64.TRUNC R4, R4 ;  /* 0x0000000400047311 */ /* 0x000e24000020d800 */
[----:B0-----:R2:W-:Y:S01]  /*4a00*/  STG.E.64 desc[UR36][R8.64], R4 ;  /* 0x0000000408007986 */ /* 0x0015e2000c101b24 */
[----:B------:R-:W-:Y:S05]  /*4a10*/  BRA `(.L_x_7993) ;  /* 0x0000000000087947 */ /* 0x000fea0003800000 */
.L_x_8019:
[----:B------:R-:W0:Y:S02]  /*4a20*/  F2I.FTZ.U32.TRUNC.NTZ R3, R4 ;  /* 0x0000000400037305 */ /* 0x000e24000021f000 */
[----:B0-----:R0:W-:Y:S02]  /*4a30*/  STG.E desc[UR36][R8.64], R3 ;  /* 0x0000000308007986 */ /* 0x0011e4000c101924 */
.L_x_7993:
[----:B------:R-:W-:-:S07]  /*4a40*/  VIADD R19, R19, 0x80 ;  /* 0x0000008013137836 */ /* 0x000fce0000000000 */
.L_x_7987:
[----:B------:R-:W-:Y:S05]  /*4a50*/  BSYNC B6 ;  /* 0x0000000000067941 */ /* 0x000fea0003800000 */
.L_x_7986:
        /* <DEDUP_REMOVED lines=24> */
.L_x_8027:
[----:B------:R-:W0:Y:S02]  /*4be0*/  F2I.S64.TRUNC R24, R24 ;  /* 0x0000001800187311 */ /* 0x000e24000020d900 */
[----:B0-----:R-:W-:-:S05]  /*4bf0*/  IMAD.MOV.U32 R3, RZ, RZ, R24 ;  /* 0x000000ffff037224 */ /* 0x001fca00078e0018 */
[----:B------:R4:W-:Y:S01]  /*4c00*/  STG.E.U8 desc[UR36][R8.64], R3 ;  /* 0x0000000308007986 */ /* 0x0009e2000c101124 */
[----:B------:R-:W-:Y:S05]  /*4c10*/  BRA `(.L_x_8029) ;  /* 0x0000000c00407947 */ /* 0x000fea0003800000 */
.L_x_8026:
        /* <DEDUP_REMOVED lines=9> */
.L_x_8031:
[----:B------:R-:W0:Y:S02]  /*4cb0*/  F2I.FTZ.TRUNC.NTZ R3, R24 ;  /* 0x0000001800037305 */ /* 0x000e24000021f100 */
[----:B0-----:R2:W-:Y:S01]  /*4cc0*/  STG.E desc[UR36][R8.64], R3 ;  /* 0x0000000308007986 */ /* 0x0015e2000c101924 */
[----:B------:R-:W-:Y:S05]  /*4cd0*/  BRA `(.L_x_8029) ;  /* 0x0000000c00107947 */ /* 0x000fea0003800000 */
.L_x_8030:
[----:B------:R-:W0:Y:S02]  /*4ce0*/  F2I.FTZ.TRUNC.NTZ R3, R24 ;  /* 0x0000001800037305 */ /* 0x000e24000021f100 */
[----:B0-----:R0:W-:Y:S01]  /*4cf0*/  STG.E.U16 desc[UR36][R8.64], R3 ;  /* 0x0000000308007986 */ /* 0x0011e2000c101524 */
[----:B------:R-:W-:Y:S05]  /*4d00*/  BRA `(.L_x_8029) ;  /* 0x0000000c00047947 */ /* 0x000fea0003800000 */
.L_x_8025:
        /* <DEDUP_REMOVED lines=8> */
.L_x_8033:
[----:B------:R-:W-:-:S05]  /*4d90*/  F2FP.F16.F32.PACK_AB R24, RZ, R24 ;  /* 0x00000018ff18723e */ /* 0x000fca00000000ff */
[----:B------:R0:W-:Y:S01]  /*4da0*/  STG.E.U16 desc[UR36][R8.64], R24 ;  /* 0x0000001808007986 */ /* 0x0001e2000c101524 */
[----:B------:R-:W-:Y:S05]  /*4db0*/  BRA `(.L_x_8029) ;  /* 0x0000000800d87947 */ /* 0x000fea0003800000 */
.L_x_8032:
        /* <DEDUP_REMOVED lines=9> */
.L_x_8035:
[----:B------:R-:W-:-:S04]  /*4e50*/  F2FP.F16.F32.PACK_AB R3, RZ, R24 ;  /* 0x00000018ff03723e */ /* 0x000fc800000000ff */
[----:B------:R-:W-:-:S05]  /*4e60*/  PRMT R3, R3, 0x5410, RZ ;  /* 0x0000541003037816 */ /* 0x000fca00000000ff */
[----:B------:R0:W-:Y:S01]  /*4e70*/  STG.E desc[UR36][R8.64], R3 ;  /* 0x0000000308007986 */ /* 0x0001e2000c101924 */
[----:B------:R-:W-:Y:S05]  /*4e80*/  BRA `(.L_x_8029) ;  /* 0x0000000800a47947 */ /* 0x000fea0003800000 */
.L_x_8034:
[----:B------:R-:W-:-:S06]  /*4e90*/  FMUL.FTZ R4, R24, 1 ;  /* 0x3f80000018047820 */ /* 0x000fcc0000410000 */
[----:B------:R-:W0:Y:S02]  /*4ea0*/  F2F.F64.F32 R4, R4 ;  /* 0x0000000400047310 */ /* 0x000e240000201800 */
[----:B0-----:R0:W-:Y:S01]  /*4eb0*/  STG.E.64 desc[UR36][R8.64], R4 ;  /* 0x0000000408007986 */ /* 0x0011e2000c101b24 */
[----:B------:R-:W-:Y:S05]  /*4ec0*/  BRA `(.L_x_8029) ;  /* 0x0000000800947947 */ /* 0x000fea0003800000 */
.L_x_8024:
        /* <DEDUP_REMOVED lines=12> */
.L_x_8038:
[----:B------:R-:W-:Y:S01]  /*4f90*/  FMUL.FTZ R4, R24, 1 ;  /* 0x3f80000018047820 */ /* 0x000fe20000410000 */
[----:B------:R-:W-:-:S05]  /*4fa0*/  CS2R R6, SRZ ;  /* 0x0000000000067805 */ /* 0x000fca000001ff00 */
[----:B------:R-:W0:Y:S02]  /*4fb0*/  F2F.F64.F32 R4, R4 ;  /* 0x0000000400047310 */ /* 0x000e240000201800 */
[----:B0-----:R0:W-:Y:S01]  /*4fc0*/  STG.E.128 desc[UR36][R8.64], R4 ;  /* 0x0000000408007986 */ /* 0x0011e2000c101d24 */
[----:B------:R-:W-:Y:S05]  /*4fd0*/  BRA `(.L_x_8029) ;  /* 0x0000000800507947 */ /* 0x000fea0003800000 */
.L_x_8037:
        /* <DEDUP_REMOVED lines=20> */
.L_x_8042:
[----:B------:R-:W-:Y:S05]  /*5120*/  BSYNC B0 ;  /* 0x0000000000007941 */ /* 0x000fea0003800000 */
.L_x_8041:
[----:B------:R-:W-:-:S05]  /*5130*/  LOP3.LUT R5, R0, R5, RZ, 0xfc, !PT ;  /* 0x0000000500057212 */ /* 0x000fca00078efcff */
[----:B------:R0:W-:Y:S01]  /*5140*/  STG.E.U8 desc[UR36][R8.64], R5 ;  /* 0x0000000508007986 */ /* 0x0001e2000c101124 */
[----:B------:R-:W-:Y:S05]  /*5150*/  BRA `(.L_x_8029) ;  /* 0x0000000400f07947 */ /* 0x000fea0003800000 */
.L_x_8040:
        /* <DEDUP_REMOVED lines=12> */
.L_x_8044:
[----:B------:R-:W-:Y:S01]  /*5220*/  IMAD.MOV.U32 R0, RZ, RZ, 0x7f ;  /* 0x0000007fff007424 */ /* 0x000fe200078e00ff */
[----:B------:R-:W-:-:S04]  /*5230*/  ISETP.GT.U32.AND P0, PT, R4, 0x7f800000, PT ;  /* 0x7f8000000400780c */ /* 0x000fc80003f04070 */
[----:B------:R-:W-:-:S09]  /*5240*/  SEL R0, R0, 0x7c, P0 ;  /* 0x0000007c00007807 */ /* 0x000fd20000000000 */
.L_x_8045:
[----:B------:R-:W-:Y:S05]  /*5250*/  BSYNC B0 ;  /* 0x0000000000007941 */ /* 0x000fea0003800000 */
.L_x_8043:
[----:B------:R-:W-:-:S04]  /*5260*/  LOP3.LUT R24, R24, 0x80000000, RZ, 0xc0, !PT ;  /* 0x8000000018187812 */ /* 0x000fc800078ec0ff */
[----:B------:R-:W-:-:S04]  /*5270*/  SHF.R.U32.HI R3, RZ, 0x18, R24 ;  /* 0x00000018ff037819 */ /* 0x000fc80000011618 */
[----:B------:R-:W-:-:S05]  /*5280*/  LOP3.LUT R3, R0, R3, RZ, 0xfc, !PT ;  /* 0x0000000300037212 */ /* 0x000fca00078efcff */
[----:B------:R0:W-:Y:S01]  /*5290*/  STG.E.U8 desc[UR36][R8.64], R3 ;  /* 0x0000000308007986 */ /* 0x0001e2000c101124 */
[----:B------:R-:W-:Y:S05]  /*52a0*/  BRA `(.L_x_8029) ;  /* 0x00000004009c7947 */ /* 0x000fea0003800000 */
.L_x_8039:
[----:B------:R-:W-:-:S05]  /*52b0*/  F2FP.BF16.F32.PACK_AB R24, RZ, R24 ;  /* 0x00000018ff18723e */ /* 0x000fca00000010ff */
[----:B------:R0:W-:Y:S01]  /*52c0*/  STG.E.U16 desc[UR36][R8.64], R24 ;  /* 0x0000001808007986 */ /* 0x0001e2000c101524 */
[----:B------:R-:W-:Y:S05]  /*52d0*/  BRA `(.L_x_8029) ;  /* 0x0000000400907947 */ /* 0x000fea0003800000 */
.L_x_8036:
        /* <DEDUP_REMOVED lines=11> */
.L_x_8048:
        /* <DEDUP_REMOVED lines=16> */
.L_x_8051:
[----:B------:R-:W-:-:S04]  /*5490*/  LOP3.LUT R24, R24, 0x80000000, RZ, 0xc0, !PT ;  /* 0x8000000018187812 */ /* 0x000fc800078ec0ff */
[----:B------:R-:W-:-:S04]  /*54a0*/  SHF.R.U32.HI R3, RZ, 0x18, R24 ;  /* 0x00000018ff037819 */ /* 0x000fc80000011618 */
[----:B------:R-:W-:-:S04]  /*54b0*/  LOP3.LUT R0, R0, R3, RZ, 0xfc, !PT ;  /* 0x0000000300007212 */ /* 0x000fc800078efcff */
[----:B------:R-:W-:-:S07]  /*54c0*/  PRMT R4, R0, 0x7610, R4 ;  /* 0x0000761000047816 */ /* 0x000fce0000000004 */
.L_x_8050:
[----:B------:R-:W-:Y:S05]  /*54d0*/  BSYNC B0 ;  /* 0x0000000000007941 */ /* 0x000fea0003800000 */
.L_x_8049:
[----:B------:R0:W-:Y:S01]  /*54e0*/  STG.E.U8 desc[UR36][R8.64], R4 ;  /* 0x0000000408007986 */ /* 0x0001e2000c101124 */
[----:B------:R-:W-:Y:S05]  /*54f0*/  BRA `(.L_x_8029) ;  /* 0x0000000400087947 */ /* 0x000fea0003800000 */
.L_x_8047:
        /* <DEDUP_REMOVED lines=16> */
.L_x_8054:
[----:B------:R-:W-:-:S04]  /*5600*/  LOP3.LUT R24, R24, 0x80000000, RZ, 0xc0, !PT ;  /* 0x8000000018187812 */ /* 0x000fc800078ec0ff */
[----:B------:R-:W-:-:S04]  /*5610*/  SHF.R.U32.HI R3, RZ, 0x18, R24 ;  /* 0x00000018ff037819 */ /* 0x000fc80000011618 */
[----:B------:R-:W-:-:S04]  /*5620*/  LOP3.LUT R0, R0, R3, RZ, 0xfc, !PT ;  /* 0x0000000300007212 */ /* 0x000fc800078efcff */
[----:B------:R-:W-:-:S07]  /*5630*/  PRMT R4, R0, 0x7610, R4 ;  /* 0x0000761000047816 */ /* 0x000fce0000000004 */
.L_x_8053:
[----:B------:R-:W-:Y:S05]  /*5640*/  BSYNC B0 ;  /* 0x0000000000007941 */ /* 0x000fea0003800000 */
.L_x_8052:
[----:B------:R0:W-:Y:S01]  /*5650*/  STG.E.U8 desc[UR36][R8.64], R4 ;  /* 0x0000000408007986 */ /* 0x0001e2000c101124 */
[----:B------:R-:W-:Y:S05]  /*5660*/  BRA `(.L_x_8029) ;  /* 0x0000000000ac7947 */ /* 0x000fea0003800000 */
.L_x_8046:
        /* <DEDUP_REMOVED lines=21> */
.L_x_8028:
        /* <DEDUP_REMOVED lines=16> */
.L_x_8057:
[----:B------:R-:W-:Y:S05]  /*58c0*/  BRA `(.L_x_8029) ;  /* 0x0000000000147947 */ /* 0x000fea0003800000 */
.L_x_8056:
[----:B------:R-:W0:Y:S02]  /*58d0*/  F2I.U64.TRUNC R24, R24 ;  /* 0x0000001800187311 */ /* 0x000e24000020d800 */
[----:B0-----:R0:W-:Y:S01]  /*58e0*/  STG.E.64 desc[UR36][R8.64], R24 ;  /* 0x0000001808007986 */ /* 0x0011e2000c101b24 */
[----:B------:R-:W-:Y:S05]  /*58f0*/  BRA `(.L_x_8029) ;  /* 0x0000000000087947 */ /* 0x000fea0003800000 */
.L_x_8055:
[----:B------:R-:W0:Y:S02]  /*5900*/  F2I.FTZ.U32.TRUNC.NTZ R3, R24 ;  /* 0x0000001800037305 */ /* 0x000e24000021f000 */
[----:B0-----:R0:W-:Y:S02]  /*5910*/  STG.E desc[UR36][R8.64], R3 ;  /* 0x0000000308007986 */ /* 0x0011e4000c101924 */
.L_x_8029:
        /* <DEDUP_REMOVED lines=24> */
.L_x_8061:
[----:B------:R-:W0:Y:S02]  /*5aa0*/  F2I.S64.TRUNC R22, R22 ;  /* 0x0000001600167311 */ /* 0x000e24000020d900 */
[----:B0-----:R-:W-:-:S05]  /*5ab0*/  IMAD.MOV.U32 R3, RZ, RZ, R22 ;  /* 0x000000ffff037224 */ /* 0x001fca00078e0016 */
[----:B------:R0:W-:Y:S01]  /*5ac0*/  STG.E.U8 desc[UR36][R8.64], R3 ;  /* 0x0000000308007986 */ /* 0x0001e2000c101124 */
[----:B------:R-:W-:Y:S05]  /*5ad0*/  BRA `(.L_x_8063) ;  /* 0x0000000c00407947 */ /* 0x000fea0003800000 */
.L_x_8060:
        /* <DEDUP_REMOVED lines=9> */
.L_x_8065:
[----:B------:R-:W0:Y:S02]  /*5b70*/  F2I.FTZ.TRUNC.NTZ R3, R22 ;  /* 0x0000001600037305 */ /* 0x000e24000021f100 */
[----:B0-----:R0:W-:Y:S01]  /*5b80*/  STG.E desc[UR36][R8.64], R3 ;  /* 0x0000000308007986 */ /* 0x0011e2000c101924 */
[----:B------:R-:W-:Y:S05]  /*5b90*/  BRA `(.L_x_8063) ;  /* 0x0000000c00107947 */ /* 0x000fea0003800000 */
.L_x_8064:
[----:B------:R-:W0:Y:S02]  /*5ba0*/  F2I.FTZ.TRUNC.NTZ R3, R22 ;  /* 0x0000001600037305 */ /* 0x000e24000021f100 */
[----:B0-----:R0:W-:Y:S01]  /*5bb0*/  STG.E.U16 desc[UR36][R8.64], R3 ;  /* 0x0000000308007986 */ /* 0x0011e2000c101524 */
[----:B------:R-:W-:Y:S05]  /*5bc0*/  BRA `(.L_x_8063) ;  /* 0x0000000c00047947 */ /* 0x000fea0003800000 */
.L_x_8059:
        /* <DEDUP_REMOVED lines=8> */
.L_x_8067:
[----:B------:R-:W-:-:S05]  /*5c50*/  F2FP.F16.F32.PACK_AB R22, RZ, R22 ;  /* 0x00000016ff16723e */ /* 0x000fca00000000ff */
[----:B------:R0:W-:Y:S01]  /*5c60*/  STG.E.U16 desc[UR36][R8.64], R22 ;  /* 0x0000001608007986 */ /* 0x0001e2000c101524 */
[----:B------:R-:W-:Y:S05]  /*5c70*/  BRA `(.L_x_8063) ;  /* 0x0000000800d87947 */ /* 0x000fea0003800000 */
.L_x_8066:
        /* <DEDUP_REMOVED lines=9> */
.L_x_8069:
[----:B------:R-:W-:-:S04]  /*5d10*/  F2FP.F16.F32.PACK_AB R3, RZ, R22 ;  /* 0x00000016ff03723e */ /* 0x000fc800000000ff */
[----:B------:R-:W-:-:S05]  /*5d20*/  PRMT R3, R3, 0x5410, RZ ;  /* 0x0000541003037816 */ /* 0x000fca00000000ff */
[----:B------:R0:W-:Y:S01]  /*5d30*/  STG.E desc[UR36][R8.64], R3 ;  /* 0x0000000308007986 */ /* 0x0001e2000c101924 */
[----:B------:R-:W-:Y:S05]  /*5d40*/  BRA `(.L_x_8063) ;  /* 0x0000000800a47947 */ /* 0x000fea0003800000 */
.L_x_8068:
[----:B------:R-:W-:-:S06]  /*5d50*/  FMUL.FTZ R4, R22, 1 ;  /* 0x3f80000016047820 */ /* 0x000fcc0000410000 */
[----:B------:R-:W0:Y:S02]  /*5d60*/  F2F.F64.F32 R4, R4 ;  /* 0x0000000400047310 */ /* 0x000e240000201800 */
[----:B0-----:R0:W-:Y:S01]  /*5d70*/  STG.E.64 desc[UR36][R8.64], R4 ;  /* 0x0000000408007986 */ /* 0x0011e2000c101b24 */
[----:B------:R-:W-:Y:S05]  /*5d80*/  BRA `(.L_x_8063) ;  /* 0x0000000800947947 */ /* 0x000fea0003800000 */
.L_x_8058:
        /* <DEDUP_REMOVED lines=12> */
.L_x_8072:
[----:B------:R-:W-:Y:S01]  /*5e50*/  FMUL.FTZ R4, R22, 1 ;  /* 0x3f80000016047820 */ /* 0x000fe20000410000 */
[----:B------:R-:W-:-:S05]  /*5e60*/  CS2R R6, SRZ ;  /* 0x0000000000067805 */ /* 0x000fca000001ff00 */
[----:B------:R-:W0:Y:S02]  /*5e70*/  F2F.F64.F32 R4, R4 ;  /* 0x0000000400047310 */ /* 0x000e240000201800 */
[----:B0-----:R0:W-:Y:S01]  /*5e80*/  STG.E.128 desc[UR36][R8.64], R4 ;  /* 0x0000000408007986 */ /* 0x0011e2000c101d24 */
[----:B------:R-:W-:Y:S05]  /*5e90*/  BRA `(.L_x_8063) ;  /* 0x0000000800507947 */ /* 0x000fea0003800000 */
.L_x_8071:
        /* <DEDUP_REMOVED lines=20> */
.L_x_8076:
[----:B------:R-:W-:Y:S05]  /*5fe0*/  BSYNC B0 ;  /* 0x0000000000007941 */ /* 0x000fea0003800000 */
.L_x_8075:
[----:B------:R-:W-:-:S05]  /*5ff0*/  LOP3.LUT R5, R0, R5, RZ, 0xfc, !PT ;  /* 0x0000000500057212 */ /* 0x000fca00078efcff */
[----:B------:R0:W-:Y:S01]  /*6000*/  STG.E.U8 desc[UR36][R8.64], R5 ;  /* 0x0000000508007986 */ /* 0x0001e2000c101124 */
[----:B------:R-:W-:Y:S05]  /*6010*/  BRA `(.L_x_8063) ;  /* 0x0000000400f07947 */ /* 0x000fea0003800000 */
.L_x_8074:
        /* <DEDUP_REMOVED lines=12> */
.L_x_8078:
[----:B------:R-:W-:Y:S01]  /*60e0*/  IMAD.MOV.U32 R0, RZ, RZ, 0x7f ;  /* 0x0000007fff007424 */ /* 0x000fe200078e00ff */
[----:B------:R-:W-:-:S04]  /*60f0*/  ISETP.GT.U32.AND P0, PT, R4, 0x7f800000, PT ;  /* 0x7f8000000400780c */ /* 0x000fc80003f04070 */
[----:B------:R-:W-:-:S09]  /*6100*/  SEL R0, R0, 0x7c, P0 ;  /* 0x0000007c00007807 */ /* 0x000fd20000000000 */
.L_x_8079:
[----:B------:R-:W-:Y:S05]  /*6110*/  BSYNC B0 ;  /* 0x0000000000007941 */ /* 0x000fea0003800000 */
.L_x_8077:
[----:B------:R-:W-:-:S04]  /*6120*/  LOP3.LUT R22, R22, 0x80000000, RZ, 0xc0, !PT ;  /* 0x8000000016167812 */ /* 0x000fc800078ec0ff */
[----:B------:R-:W-:-:S04]  /*6130*/  SHF.R.U32.HI R3, RZ, 0x18, R22 ;  /* 0x00000018ff037819 */ /* 0x000fc80000011616 */
[----:B------:R-:W-:-:S05]  /*6140*/  LOP3.LUT R3, R0, R3, RZ, 0xfc, !PT ;  /* 0x0000000300037212 */ /* 0x000fca00078efcff */
[----:B------:R0:W-:Y:S01]  /*6150*/  STG.E.U8 desc[UR36][R8.64], R3 ;  /* 0x0000000308007986 */ /* 0x0001e2000c101124 */
[----:B------:R-:W-:Y:S05]  /*6160*/  BRA `(.L_x_8063) ;  /* 0x00000004009c7947 */ /* 0x000fea0003800000 */
.L_x_8073:
[----:B------:R-:W-:-:S05]  /*6170*/  F2FP.BF16.F32.PACK_AB R22, RZ, R22 ;  /* 0x00000016ff16723e */ /* 0x000fca00000010ff */
[----:B------:R0:W-:Y:S01]  /*6180*/  STG.E.U16 desc[UR36][R8.64], R22 ;  /* 0x0000001608007986 */ /* 0x0001e2000c101524 */
[----:B------:R-:W-:Y:S05]  /*6190*/  BRA `(.L_x_8063) ;  /* 0x0000000400907947 */ /* 0x000fea0003800000 */
.L_x_8070:
        /* <DEDUP_REMOVED lines=11> */
.L_x_8082:
        /* <DEDUP_REMOVED lines=16> */
.L_x_8085:
[----:B------:R-:W-:-:S04]  /*6350*/  LOP3.LUT R22, R22, 0x80000000, RZ, 0xc0, !PT ;  /* 0x8000000016167812 */ /* 0x000fc800078ec0ff */
[----:B------:R-:W-:-:S04]  /*6360*/  SHF.R.U32.HI R3, RZ, 0x18, R22 ;  /* 0x00000018ff037819 */ /* 0x000fc80000011616 */
[----:B------:R-:W-:-:S04]  /*6370*/  LOP3.LUT R0, R0, R3, RZ, 0xfc, !PT ;  /* 0x0000000300007212 */ /* 0x000fc800078efcff */
[----:B------:R-:W-:-:S07]  /*6380*/  PRMT R4, R0, 0x7610, R4 ;  /* 0x0000761000047816 */ /* 0x000fce0000000004 */
.L_x_8084:
[----:B------:R-:W-:Y:S05]  /*6390*/  BSYNC B0 ;  /* 0x0000000000007941 */ /* 0x000fea0003800000 */
.L_x_8083:
[----:B------:R3:W-:Y:S01]  /*63a0*/  STG.E.U8 desc[UR36][R8.64], R4 ;  /* 0x0000000408007986 */ /* 0x0007e2000c101124 */
[----:B------:R-:W-:Y:S05]  /*63b0*/  BRA `(.L_x_8063) ;  /* 0x0000000400087947 */ /* 0x000fea0003800000 */
.L_x_8081:
        /* <DEDUP_REMOVED lines=16> */
.L_x_8088:
[----:B------:R-:W-:-:S04]  /*64c0*/  LOP3.LUT R22, R22, 0x80000000, RZ, 0xc0, !PT ;  /* 0x8000000016167812 */ /* 0x000fc800078ec0ff */
[----:B------:R-:W-:-:S04]  /*64d0*/  SHF.R.U32.HI R3, RZ, 0x18, R22 ;  /* 0x00000018ff037819 */ /* 0x000fc80000011616 */
[----:B------:R-:W-:-:S04]  /*64e0*/  LOP3.LUT R0, R0, R3, RZ, 0xfc, !PT ;  /* 0x0000000300007212 */ /* 0x000fc800078efcff */
[----:B------:R-:W-:-:S07]  /*64f0*/  PRMT R4, R0, 0x7610, R4 ;  /* 0x0000761000047816 */ /* 0x000fce0000000004 */
.L_x_8087:
[----:B------:R-:W-:Y:S05]  /*6500*/  BSYNC B0 ;  /* 0x0000000000007941 */ /* 0x000fea0003800000 */
.L_x_8086:
[----:B------:R0:W-:Y:S01]  /*6510*/  STG.E.U8 desc[UR36][R8.64], R4 ;  /* 0x0000000408007986 */ /* 0x0001e2000c101124 */
[----:B------:R-:W-:Y:S05]  /*6520*/  BRA `(.L_x_8063) ;  /* 0x0000000000ac7947 */ /* 0x000fea0003800000 */
.L_x_8080:
        /* <DEDUP_REMOVED lines=21> */
.L_x_8062:
        /* <DEDUP_REMOVED lines=16> */
.L_x_8091:
[----:B------:R-:W-:Y:S05]  /*6780*/  BRA `(.L_x_8063) ;  /* 0x0000000000147947 */ /* 0x000fea0003800000 */
.L_x_8090:
[----:B------:R-:W0:Y:S02]  /*6790*/  F2I.U64.TRUNC R22, R22 ;  /* 0x0000001600167311 */ /* 0x000e24000020d800 */
[----:B0-----:R2:W-:Y:S01]  /*67a0*/  STG.E.64 desc[UR36][R8.64], R22 ;  /* 0x0000001608007986 */ /* 0x0015e2000c101b24 */
[----:B------:R-:W-:Y:S05]  /*67b0*/  BRA `(.L_x_8063) ;  /* 0x0000000000087947 */ /* 0x000fea0003800000 */
.L_x_8089:
[----:B------:R-:W0:Y:S02]  /*67c0*/  F2I.FTZ.U32.TRUNC.NTZ R3, R22 ;  /* 0x0000001600037305 */ /* 0x000e24000021f000 */
[----:B0-----:R0:W-:Y:S02]  /*67d0*/  STG.E desc[UR36][R8.64], R3 ;  /* 0x0000000308007986 */ /* 0x0011e4000c101924 */
.L_x_8063:
[----:B------:R-:W-:-:S07]  /*67e0*/  VIADD R19, R19, 0x80 ;  /* 0x0000008013137836 */ /* 0x000fce0000000000 */
.L_x_8023:
[----:B------:R-:W-:Y:S05]  /*67f0*/  BSYNC B6 ;  /* 0x0000000000067941 */ /* 0x000fea0003800000 */
.L_x_8022:
        /* <DEDUP_REMOVED lines=22> */
.L_x_8095:
[----:B------:R-:W0:Y:S02]  /*6960*/  F2I.S64.TRUNC R18, R18 ;  /* 0x0000001200127311 */ /* 0x000e24000020d900 */
[----:B0-----:R-:W-:-:S05]  /*6970*/  IMAD.MOV.U32 R5, RZ, RZ, R18 ;  /* 0x000000ffff057224 */ /* 0x001fca00078e0012 */
[----:B------:R-:W-:Y:S01]  /*6980*/  STG.E.U8 desc[UR36][R2.64], R5 ;  /* 0x0000000502007986 */ /* 0x000fe2000c101124 */
[----:B------:R-:W-:Y:S05]  /*6990*/  EXIT ;  /* 0x000000000000794d */ /* 0x000fea0003800000 */
.L_x_8094:
        /* <DEDUP_REMOVED lines=9> */
.L_x_8098:
[----:B------:R-:W0:Y:S02]  /*6a30*/  F2I.FTZ.TRUNC.NTZ R5, R18 ;  /* 0x0000001200057305 */ /* 0x000e24000021f100 */
[----:B0-----:R-:W-:Y:S01]  /*6a40*/  STG.E desc[UR36][R2.64], R5 ;  /* 0x0000000502007986 */ /* 0x001fe2000c101924 */
[----:B------:R-:W-:Y:S05]  /*6a50*/  EXIT ;  /* 0x000000000000794d */ /* 0x000fea0003800000 */
.L_x_8097:
[----:B------:R-:W0:Y:S02]  /*6a60*/  F2I.FTZ.TRUNC.NTZ R5, R18 ;  /* 0x0000001200057305 */ /* 0x000e24000021f100 */
[----:B0-----:R-:W-:Y:S01]  /*6a70*/  STG.E.U16 desc[UR36][R2.64], R5 ;  /* 0x0000000502007986 */ /* 0x001fe2000c101524 */
[----:B------:R-:W-:Y:S05]  /*6a80*/  EXIT ;  /* 0x000000000000794d */ /* 0x000fea0003800000 */
.L_x_8093:
        /* <DEDUP_REMOVED lines=8> */
.L_x_8100:
[----:B------:R-:W-:-:S05]  /*6b10*/  F2FP.F16.F32.PACK_AB R18, RZ, R18 ;  /* 0x00000012ff12723e */ /* 0x000fca00000000ff */
[----:B------:R-:W-:Y:S01]  /*6b20*/  STG.E.U16 desc[UR36][R2.64], R18 ;  /* 0x0000001202007986 */ /* 0x000fe2000c101524 */
[----:B------:R-:W-:Y:S05]  /*6b30*/  EXIT ;  /* 0x000000000000794d */ /* 0x000fea0003800000 */
.L_x_8099:
        /* <DEDUP_REMOVED lines=9> */
.L_x_8102:
[----:B------:R-:W-:-:S04]  /*6bd0*/  F2FP.F16.F32.PACK_AB R5, RZ, R18 ;  /* 0x00000012ff05723e */ /* 0x000fc800000000ff */
[----:B------:R-:W-:-:S05]  /*6be0*/  PRMT R5, R5, 0x5410, RZ ;  /* 0x0000541005057816 */ /* 0x000fca00000000ff */
[----:B------:R-:W-:Y:S01]  /*6bf0*/  STG.E desc[UR36][R2.64], R5 ;  /* 0x0000000502007986 */ /* 0x000fe2000c101924 */
[----:B------:R-:W-:Y:S05]  /*6c00*/  EXIT ;  /* 0x000000000000794d */ /* 0x000fea0003800000 */
.L_x_8101:
[----:B------:R-:W-:-:S06]  /*6c10*/  FMUL.FTZ R4, R18, 1 ;  /* 0x3f80000012047820 */ /* 0x000fcc0000410000 */
[----:B------:R-:W0:Y:S02]  /*6c20*/  F2F.F64.F32 R4, R4 ;  /* 0x0000000400047310 */ /* 0x000e240000201800 */
[----:B0-----:R-:W-:Y:S01]  /*6c30*/  STG.E.64 desc[UR36][R2.64], R4 ;  /* 0x0000000402007986 */ /* 0x001fe2000c101b24 */
[----:B------:R-:W-:Y:S05]  /*6c40*/  EXIT ;  /* 0x000000000000794d */ /* 0x000fea0003800000 */
.L_x_8092:
        /* <DEDUP_REMOVED lines=12> */
.L_x_8105:
[----:B------:R-:W-:Y:S01]  /*6d10*/  FMUL.FTZ R4, R18, 1 ;  /* 0x3f80000012047820 */ /* 0x000fe20000410000 */
[----:B------:R-:W-:-:S05]  /*6d20*/  CS2R R6, SRZ ;  /* 0x0000000000067805 */ /* 0x000fca000001ff00 */
[----:B------:R-:W0:Y:S02]  /*6d30*/  F2F.F64.F32 R4, R4 ;  /* 0x0000000400047310 */ /* 0x000e240000201800 */
[----:B0-----:R-:W-:Y:S01]  /*6d40*/  STG.E.128 desc[UR36][R2.64], R4 ;  /* 0x0000000402007986 */ /* 0x001fe2000c101d24 */
[----:B------:R-:W-:Y:S05]  /*6d50*/  EXIT ;  /* 0x000000000000794d */ /* 0x000fea0003800000 */
.L_x_8104:
        /* <DEDUP_REMOVED lines=20> */
.L_x_8109:
[----:B------:R-:W-:Y:S05]  /*6ea0*/  BSYNC B0 ;  /* 0x0000000000007941 */ /* 0x000fea0003800000 */
.L_x_8108:
[----:B------:R-:W-:-:S05]  /*6eb0*/  LOP3.LUT R7, R0, R7, RZ, 0xfc, !PT ;  /* 0x0000000700077212 */ /* 0x000fca00078efcff */
[----:B------:R-:W-:Y:S01]  /*6ec0*/  STG.E.U8 desc[UR36][R2.64], R7 ;  /* 0x0000000702007986 */ /* 0x000fe2000c101124 */
[----:B------:R-:W-:Y:S05]  /*6ed0*/  EXIT ;  /* 0x000000000000794d */ /* 0x000fea0003800000 */
.L_x_8107:
        /* <DEDUP_REMOVED lines=12> */
.L_x_8111:
[----:B------:R-:W-:Y:S01]  /*6fa0*/  IMAD.MOV.U32 R0, RZ, RZ, 0x7f ;  /* 0x0000007fff007424 */ /* 0x000fe200078e00ff */
[----:B------:R-:W-:-:S04]  /*6fb0*/  ISETP.GT.U32.AND P0, PT, R4, 0x7f800000, PT ;  /* 0x7f8000000400780c */ /* 0x000fc80003f04070 */
[----:B------:R-:W-:-:S09]  /*6fc0*/  SEL R0, R0, 0x7c, P0 ;  /* 0x0000007c00007807 */ /* 0x000fd20000000000 */
.L_x_8112:
[----:B------:R-:W-:Y:S05]  /*6fd0*/  BSYNC B0 ;  /* 0x0000000000007941 */ /* 0x000fea0003800000 */
.L_x_8110:
[----:B------:R-:W-:-:S04]  /*6fe0*/  LOP3.LUT R18, R18, 0x80000000, RZ, 0xc0, !PT ;  /* 0x8000000012127812 */ /* 0x000fc800078ec0ff */
[----:B------:R-:W-:-:S04]  /*6ff0*/  SHF.R.U32.HI R5, RZ, 0x18, R18 ;  /* 0x00000018ff057819 */ /* 0x000fc80000011612 */
[----:B------:R-:W-:-:S05]  /*7000*/  LOP3.LUT R5, R0, R5, RZ, 0xfc, !PT ;  /* 0x0000000500057212 */ /* 0x000fca00078efcff */
[----:B------:R-:W-:Y:S01]  /*7010*/  STG.E.U8 desc[UR36][R2.64], R5 ;  /* 0x0000000502007986 */ /* 0x000fe2000c101124 */
[----:B------:R-:W-:Y:S05]  /*7020*/  EXIT ;  /* 0x000000000000794d */ /* 0x000fea0003800000 */
.L_x_8106:
[----:B------:R-:W-:-:S05]  /*7030*/  F2FP.BF16.F32.PACK_AB R18, RZ, R18 ;  /* 0x00000012ff12723e */ /* 0x000fca00000010ff */
[----:B------:R-:W-:Y:S01]  /*7040*/  STG.E.U16 desc[UR36][R2.64], R18 ;  /* 0x0000001202007986 */ /* 0x000fe2000c101524 */
[----:B------:R-:W-:Y:S05]  /*7050*/  EXIT ;  /* 0x000000000000794d */ /* 0x000fea0003800000 */
.L_x_8103:
        /* <DEDUP_REMOVED lines=11> */
.L_x_8115:
        /* <DEDUP_REMOVED lines=16> */
.L_x_8118:
[----:B------:R-:W-:-:S04]  /*7210*/  LOP3.LUT R18, R18, 0x80000000, RZ, 0xc0, !PT ;  /* 0x8000000012127812 */ /* 0x000fc800078ec0ff */
[----:B------:R-:W-:-:S04]  /*7220*/  SHF.R.U32.HI R5, RZ, 0x18, R18 ;  /* 0x00000018ff057819 */ /* 0x000fc80000011612 */
[----:B------:R-:W-:-:S04]  /*7230*/  LOP3.LUT R4, R4, R5, RZ, 0xfc, !PT ;  /* 0x0000000504047212 */ /* 0x000fc800078efcff */
[----:B------:R-:W-:-:S07]  /*7240*/  PRMT R0, R4, 0x7610, R0 ;  /* 0x0000761004007816 */ /* 0x000fce0000000000 */
.L_x_8117:
[----:B------:R-:W-:Y:S05]  /*7250*/  BSYNC B0 ;  /* 0x0000000000007941 */ /* 0x000fea0003800000 */
.L_x_8116:
[----:B------:R-:W-:Y:S01]  /*7260*/  STG.E.U8 desc[UR36][R2.64], R0 ;  /* 0x0000000002007986 */ /* 0x000fe2000c101124 */
[----:B------:R-:W-:Y:S05]  /*7270*/  EXIT ;  /* 0x000000000000794d */ /* 0x000fea0003800000 */
.L_x_8114:
        /* <DEDUP_REMOVED lines=16> */
.L_x_8121:
[----:B------:R-:W-:-:S04]  /*7380*/  LOP3.LUT R18, R18, 0x80000000, RZ, 0xc0, !PT ;  /* 0x8000000012127812 */ /* 0x000fc800078ec0ff */
[----:B------:R-:W-:-:S04]  /*7390*/  SHF.R.U32.HI R5, RZ, 0x18, R18 ;  /* 0x00000018ff057819 */ /* 0x000fc80000011612 */
[----:B------:R-:W-:-:S04]  /*73a0*/  LOP3.LUT R4, R4, R5, RZ, 0xfc, !PT ;  /* 0x0000000504047212 */ /* 0x000fc800078efcff */
[----:B------:R-:W-:-:S07]  /*73b0*/  PRMT R0, R4, 0x7610, R0 ;  /* 0x0000761004007816 */ /* 0x000fce0000000000 */
.L_x_8120:
[----:B------:R-:W-:Y:S05]  /*73c0*/  BSYNC B0 ;  /* 0x0000000000007941 */ /* 0x000fea0003800000 */
.L_x_8119:
[----:B------:R-:W-:Y:S01]  /*73d0*/  STG.E.U8 desc[UR36][R2.64], R0 ;  /* 0x0000000002007986 */ /* 0x000fe2000c101124 */
[----:B------:R-:W-:Y:S05]  /*73e0*/  EXIT ;  /* 0x000000000000794d */ /* 0x000fea0003800000 */
.L_x_8113:
        /* <DEDUP_REMOVED lines=21> */
.L_x_8096:
        /* <DEDUP_REMOVED lines=16> */
.L_x_8124:
[----:B------:R-:W-:Y:S05]  /*7640*/  EXIT ;  /* 0x000000000000794d */ /* 0x000fea0003800000 */
.L_x_8123:
[----:B------:R-:W0:Y:S02]  /*7650*/  F2I.U64.TRUNC R18, R18 ;  /* 0x0000001200127311 */ /* 0x000e24000020d800 */
[----:B0-----:R-:W-:Y:S01]  /*7660*/  STG.E.64 desc[UR36][R2.64], R18 ;  /* 0x0000001202007986 */ /* 0x001fe2000c101b24 */
[----:B------:R-:W-:Y:S05]  /*7670*/  EXIT ;  /* 0x000000000000794d */ /* 0x000fea0003800000 */
.L_x_8122:
[----:B------:R-:W0:Y:S02]  /*7680*/  F2I.FTZ.U32.TRUNC.NTZ R5, R18 ;  /* 0x0000001200057305 */ /* 0x000e24000021f000 */
[----:B0-----:R-:W-:Y:S01]  /*7690*/  STG.E desc[UR36][R2.64], R5 ;  /* 0x0000000502007986 */ /* 0x001fe2000c101924 */
[----:B------:R-:W-:Y:S05]  /*76a0*/  EXIT ;  /* 0x000000000000794d */ /* 0x000fea0003800000 */
.L_x_8125:
        /* <DEDUP_REMOVED lines=13> */
.L_x_32093:


//--------------------- .text._ZN2at6native18elementwise_kernelILi128ELi2EZNS0_22gpu_kernel_impl_nocastINS0_13AUnaryFunctorIfffZZZNS0_21heaviside_kernel_cudaERNS_18TensorIteratorBaseEENKUlvE_clEvENKUlvE5_clEvEUlffE_EEEEvS5_RKT_EUliE_EEviT1_ --------------------------
	.section	.text._ZN2at6native18elementwise_kernelILi128ELi2EZNS0_22gpu_kernel_impl_nocastINS0_13AUnaryFunctorIfffZZZNS0_21heaviside_kernel_cudaERNS_18TensorIteratorBaseEENKUlvE_clEvENKUlvE5_clEvEUlffE_EEEEvS5_RKT_EUliE_EEviT1_,"ax",@progbits
	.align	128
        .global         _ZN2at6native18elementwise_kernelILi128ELi2EZNS0_22gpu_kernel_impl_nocastINS0_13AUnaryFunctorIfffZZZNS0_21heaviside_kernel_cudaERNS_18TensorIteratorBaseEENKUlvE_clEvENKUlvE5_clEvEUlffE_EEEEvS5_RKT_EUliE_EEviT1_
        .type           _ZN2at6native18elementwise_kernelILi128ELi2EZNS0_22gpu_kernel_impl_nocastINS0_13AUnaryFunctorIfffZZZNS0_21heaviside_kernel_cudaERNS_18TensorIteratorBaseEENKUlvE_clEvENKUlvE5_clEvEUlffE_EEEEvS5_RKT_EUliE_EEviT1_,@function
        .size           _ZN2at6native18elementwise_kernelILi128ELi2EZNS0_22gpu_kernel_impl_nocastINS0_13AUnaryFunctorIfffZZZNS0_21heaviside_kernel_cudaERNS_18TensorIteratorBaseEENKUlvE_clEvENKUlvE5_clEvEUlffE_EEEEvS5_RKT_EUliE_EEviT1_,(.L_x_32094 - _ZN2at6native18elementwise_kernelILi128ELi2EZNS0_22gpu_kernel_impl_nocastINS0_13AUnaryFunctorIfffZZZNS0_21heaviside_kernel_cudaERNS_18TensorIteratorBaseEENKUlvE_clEvENKUlvE5_clEvEUlffE_EEEEvS5_RKT_EUliE_EEviT1_)
        .other          _ZN2at6native18elementwise_kernelILi128ELi2EZNS0_22gpu_kernel_impl_nocastINS0_13AUnaryFunctorIfffZZZNS0_21heaviside_kernel_cudaERNS_18TensorIteratorBaseEENKUlvE_clEvENKUlvE5_clEvEUlffE_EEEEvS5_RKT_EUliE_EEviT1_,@"STO_CUDA_ENTRY STV_DEFAULT"
_ZN2at6native18elementwise_kernelILi128ELi2EZNS0_22gpu_kernel_impl_nocastINS0_13AUnaryFunctorIfffZZZNS0_21heaviside_kernel_cudaERNS_18TensorIteratorBaseEENKUlvE_clEvENKUlvE5_clEvEUlffE_EEEEvS5_RKT_EUliE_EEviT1_:
.text._ZN2at6native18elementwise_kernelILi128ELi2EZNS0_22gpu_kernel_impl_nocastINS0_13AUnaryFunctorIfffZZZNS0_21heaviside_kernel_cudaERNS_18TensorIteratorBaseEENKUlvE_clEvENKUlvE5_clEvEUlffE_EEEEvS5_RKT_EUliE_EEviT1_:
[----:B------:R-:W-:Y:S01]  /*0000*/  LDC R1, c[0x0][0x28] ;  /* 0x00000a00ff017b82 */ /* 0x000fe20000000800 */
[----:B------:R-:W0:Y:S01]  /*0010*/  S2R R2, SR_CTAID.X ;  /* 0x0000000000027919 */ /* 0x000e220000002500 */
[----:B------:R-:W-:Y:S01]  /*0020*/  ULDC UR6, c[0x0][0x210] ;  /* 0x0000840000067ab9 */ /* 0x000fe20000000800 */
[----:B------:R-:W-:Y:S01]  /*0030*/  ULDC UR7, c[0x0][0x424] ;  /* 0x0001090000077ab9 */ /* 0x000fe20000000800 */
[----:B------:R-:W-:Y:S01]  /*0040*/  ULDC.64 UR4, c[0x0][0x208] ;  /* 0x0000820000047ab9 */ /* 0x000fe20000000a00 */
[----:B------:R-:W0:Y:S01]  /*0050*/  S2R R3, SR_TID.X ;  /* 0x0000000000037919 */ /* 0x000e220000002100 */
[----:B------:R-:W-:Y:S01]  /*0060*/  BSSY B0, `(.L_x_8126) ;  /* 0x0000140000007945 */ /* 0x000fe20003800000 */
[----:B------:R-:W-:Y:S02]  /*0070*/  FSET.BF.LT.FTZ.AND R0, RZ, UR7, PT ;  /* 0x00000007ff007c0a */ /* 0x000fe4000b811000 */
[----:B0-----:R-:W-:-:S04]  /*0080*/  LEA R2, R2, R3, 0x8 ;  /* 0x0000000302027211 */ /* 0x001fc800078e40ff */
[----:B------:R-:W-:Y:S02]  /*0090*/  ISETP.GE.AND P0, PT, R2, UR6, PT ;  /* 0x0000000602007c0c */ /* 0x000fe4000bf06270 */
[----:B------:R-:W-:-:S11]  /*00a0*/  MOV R9, R2 ;  /* 0x0000000200097202 */ /* 0x000fd60000000f00 */
        /* <DEDUP_REMOVED lines=297> */
[----:B------:R-:W-:-:S04]  /*1340*/  IMAD R6, R13, UR10, R7 ;  /* 0x0000000a0d067c24 */ /* 0x000fc8000f8e0207 */
[----:B------:R-:W-:Y:S02]  /*1350*/  @P0 IMAD.MOV R5, RZ, RZ, -R5 ;  /* 0x000000ffff050224 */ /* 0x000fe400078e0a05 */
[C---:B------:R-:W-:Y:S02]  /*1360*/  IMAD R3, R6.reuse, UR8, R3 ;  /* 0x0000000806037c24 */ /* 0x040fe4000f8e0203 */
[----:B-1----:R-:W-:Y:S02]  /*1370*/  @P0 IMAD R10, R5, R12, R11 ;  /* 0x0000000c050a0224 */ /* 0x002fe400078e020b */
[----:B------:R-:W-:Y:S02]  /*1380*/  IMAD R4, R6, UR9, R4 ;  /* 0x0000000906047c24 */ /* 0x000fe4000f8e0204 */
[C---:B--2---:R-:W-:Y:S02]  /*1390*/  @P0 IMAD R3, R10.reuse, R8, R3 ;  /* 0x000000080a030224 */ /* 0x044fe400078e0203 */
[----:B------:R-:W-:-:S07]  /*13a0*/  @P0 IMAD R4, R10, R9, R4 ;  /* 0x000000090a040224 */ /* 0x000fce00078e0204 */
.L_x_8128:
[----:B------:R-:W-:Y:S02]  /*13b0*/  ULDC.64 UR8, c[0x0][0x418] ;  /* 0x0001060000087ab9 */ /* 0x000fe40000000a00 */
[----:B------:R-:W-:-:S04]  /*13c0*/  IADD3 R4, P0, R4, UR8, RZ ;  /* 0x0000000804047c10 */ /* 0x000fc8000ff1e0ff */
[----:B------:R-:W-:Y:S01]  /*13d0*/  IADD3.X R5, RZ, UR9, RZ, P0, !PT ;  /* 0x00000009ff057c10 */ /* 0x000fe200087fe4ff */
[----:B------:R-:W-:-:S05]  /*13e0*/  ULDC.64 UR8, c[0x0][0x410] ;  /* 0x0001040000087ab9 */ /* 0x000fca0000000a00 */
[----:B------:R-:W2:Y:S01]  /*13f0*/  LDG.E R5, desc[UR4][R4.64] ;  /* 0x0000000404057981 */ /* 0x000ea2000c1e1900 */
[----:B------:R-:W-:Y:S02]  /*1400*/  IADD3 R6, P1, R3, UR8, RZ ;  /* 0x0000000803067c10 */ /* 0x000fe4000ff3e0ff */
[----:B------:R-:W-:Y:S02]  /*1410*/  FSETP.NEU.FTZ.AND P0, PT, RZ, UR7, PT ;  /* 0x00000007ff007c0b */ /* 0x000fe4000bf1d000 */
[----:B------:R-:W-:Y:S02]  /*1420*/  IADD3.X R7, RZ, UR9, RZ, P1, !PT ;  /* 0x00000009ff077c10 */ /* 0x000fe40008ffe4ff */
[----:B------:R-:W-:Y:S02]  /*1430*/  IADD3 R9, R2, 0x80, RZ ;  /* 0x0000008002097810 */ /* 0x000fe40007ffe0ff */
[----:B--2---:R-:W-:-:S05]  /*1440*/  FSEL R3, R5, R0, !P0 ;  /* 0x0000000005037208 */ /* 0x004fca0004000000 */
[----:B------:R0:W-:Y:S02]  /*1450*/  STG.E desc[UR4][R6.64], R3 ;  /* 0x0000000306007986 */ /* 0x0001e4000c101904 */
.L_x_8127:
[----:B------:R-:W-:Y:S05]  /*1460*/  BSYNC B0 ;  /* 0x0000000000007941 */ /* 0x000fea0003800000 */
.L_x_8126:
[----:B------:R-:W-:-:S13]  /*1470*/  ISETP.GE.AND P0, PT, R9, UR6, PT ;  /* 0x0000000609007c0c */ /* 0x000fda000bf06270 */
[----:B------:R-:W-:Y:S05]  /*1480*/  @P0 EXIT ;  /* 0x000000000000094d */ /* 0x000fea0003800000 */
[----:B------:R-:W1:Y:S01]  /*1490*/  LDC R8, c[0x0][0x218] ;  /* 0x00008600ff087b82 */ /* 0x000e620000000800 */
        /* <DEDUP_REMOVED lines=301> */
.L_x_8129:
[----:B------:R-:W-:Y:S01]  /*2770*/  FSETP.NEU.FTZ.AND P1, PT, RZ, UR7, PT ;  /* 0x00000007ff007c0b */ /* 0x000fe2000bf3d000 */
[----:B------:R-:W-:Y:S02]  /*2780*/  ULDC.64 UR8, c[0x0][0x418] ;  /* 0x0001060000087ab9 */ /* 0x000fe40000000a00 */
[----:B------:R-:W-:-:S04]  /*2790*/  IADD3 R4, P0, R2, UR8, RZ ;  /* 0x0000000802047c10 */ /* 0x000fc8000ff1e0ff */
[----:B------:R-:W-:Y:S01]  /*27a0*/  IADD3.X R5, RZ, UR9, RZ, P0, !PT ;  /* 0x00000009ff057c10 */ /* 0x000fe200087fe4ff */
[----:B------:R-:W-:-:S05]  /*27b0*/  ULDC.64 UR8, c[0x0][0x410] ;  /* 0x0001040000087ab9 */ /* 0x000fca0000000a00 */
[----:B------:R-:W2:Y:S01]  /*27c0*/  @!P1 LDG.E R0, desc[UR4][R4.64] ;  /* 0x0000000404009981 */ /* 0x000ea2000c1e1900 */
[----:B------:R-:W-:-:S04]  /*27d0*/  IADD3 R2, P0, R3, UR8, RZ ;  /* 0x0000000803027c10 */ /* 0x000fc8000ff1e0ff */
[----:B------:R-:W-:-:S05]  /*27e0*/  IADD3.X R3, RZ, UR9, RZ, P0, !PT ;  /* 0x00000009ff037c10 */ /* 0x000fca00087fe4ff */
[----:B--2---:R-:W-:Y:S01]  /*27f0*/  STG.E desc[UR4][R2.64], R0 ;  /* 0x0000000002007986 */ /* 0x004fe2000c101904 */
[----:B------:R-:W-:Y:S05]  /*2800*/  EXIT ;  /* 0x000000000000794d */ /* 0x000fea0003800000 */
.L_x_8130:
        /* <DEDUP_REMOVED lines=15> */
.L_x_32094:


//--------------------- .text._ZN2at6native27unrolled_elementwise_kernelINS0_13AUnaryFunctorIfffZZZNS0_21heaviside_kernel_cudaERNS_18TensorIteratorBaseEENKUlvE_clEvENKUlvE5_clEvEUlffE_EESt5arrayIPcLm2EELi4E23TrivialOffsetCalculatorILi1EjESD_NS0_6memory15LoadWithoutCastENSE_16StoreWithoutCastEEEviT_T0_T2_T3_T4_T5_ --------------------------
	.section	.text._ZN2at6native27unrolled_elementwise_kernelINS0_13AUnaryFunctorIfffZZZNS0_21heaviside_kernel_cudaERNS_18TensorIteratorBaseEENKUlvE_clEvENKUlvE5_clEvEUlffE_EESt5arrayIPcLm2EELi4E23TrivialOffsetCalculatorILi1EjESD_NS0_6memory15LoadWithoutCastENSE_16StoreWithoutCastEEEviT_T0_T2_T3_T4_T5_,"ax",@progbits
	.align	128
        .global         _ZN2at6native27unrolled_elementwise_kernelINS0_13AUnaryFunctorIfffZZZNS0_21heaviside_kernel_cudaERNS_18TensorIteratorBaseEENKUlvE_clEvENKUlvE5_clEvEUlffE_EESt5arrayIPcLm2EELi4E23TrivialOffsetCalculatorILi1EjESD_NS0_6memory15LoadWithoutCastENSE_16StoreWithoutCastEEEviT_T0_T2_T3_T4_T5_
        .type           _ZN2at6native27unrolled_elementwise_kernelINS0_13AUnaryFunctorIfffZZZNS0_21heaviside_kernel_cudaERNS_18TensorIteratorBaseEENKUlvE_clEvENKUlvE5_clEvEUlffE_EESt5arrayIPcLm2EELi4E23TrivialOffsetCalculatorILi1EjESD_NS0_6memory15LoadWithoutCastENSE_16StoreWithoutCastEEEviT_T0_T2_T3_T4_T5_,@function
        .size           _ZN2at6native27unrolled_elementwise_kernelINS0_13AUnaryFunctorIfffZZZNS0_21heaviside_kernel_cudaERNS_18TensorIteratorBaseEENKUlvE_clEvENKUlvE5_clEvEUlffE_EESt5arrayIPcLm2EELi4E23TrivialOffsetCalculatorILi1EjESD_NS0_6memory15LoadWithoutCastENSE_16StoreWithoutCastEEEviT_T0_T2_T3_T4_T5_,(.L_x_32095 - _ZN2at6native27unrolled_elementwise_kernelINS0_13AUnaryFunctorIfffZZZNS0_21heaviside_kernel_cudaERNS_18TensorIteratorBaseEENKUlvE_clEvENKUlvE5_clEvEUlffE_EESt5arrayIPcLm2EELi4E23TrivialOffsetCalculatorILi1EjESD_NS0_6memory15LoadWithoutCastENSE_16StoreWithoutCastEEEviT_T0_T2_T3_T4_T5_)
        .other          _ZN2at6native27unrolled_elementwise_kernelINS0_13AUnaryFunctorIfffZZZNS0_21heaviside_kernel_cudaERNS_18TensorIteratorBaseEENKUlvE_clEvENKUlvE5_clEvEUlffE_EESt5arrayIPcLm2EELi4E23TrivialOffsetCalculatorILi1EjESD_NS0_6memory15LoadWithoutCastENSE_16StoreWithoutCastEEEviT_T0_T2_T3_T4_T5_,@"STO_CUDA_ENTRY STV_DEFAULT"
_ZN2at6native27unrolled_elementwise_kernelINS0_13AUnaryFunctorIfffZZZNS0_21heaviside_kernel_cudaERNS_18TensorIteratorBaseEENKUlvE_clEvENKUlvE5_clEvEUlffE_EESt5arrayIPcLm2EELi4E23TrivialOffsetCalculatorILi1EjESD_NS0_6memory15LoadWithoutCastENSE_16StoreWithoutCastEEEviT_T0_T2_T3_T4_T5_:
.text._ZN2at6native27unrolled_elementwise_kernelINS0_13AUnaryFunctorIfffZZZNS0_21heaviside_kernel_cudaERNS_18TensorIteratorBaseEENKUlvE_clEvENKUlvE5_clEvEUlffE_EESt5arrayIPcLm2EELi4E23TrivialOffsetCalculatorILi1EjESD_NS0_6memory15LoadWithoutCastENSE_16StoreWithoutCastEEEviT_T0_T2_T3_T4_T5_:
[----:B------:R-:W-:Y:S01]  /*0000*/  LDC R1, c[0x0][0x28] ;  /* 0x00000a00ff017b82 */ /* 0x000fe20000000800 */
[----:B------:R-:W0:Y:S07]  /*0010*/  S2R R0, SR_CTAID.X ;  /* 0x0000000000007919 */ /* 0x000e2e0000002500 */
[----:B------:R-:W0:Y:S01]  /*0020*/  LDC R5, c[0x0][0x210] ;  /* 0x00008400ff057b82 */ /* 0x000e220000000800 */
[----:B------:R-:W-:Y:S01]  /*0030*/  CS2R R16, SRZ ;  /* 0x0000000000107805 */ /* 0x000fe2000001ff00 */
[----:B------:R-:W-:Y:S01]  /*0040*/  ULDC.64 UR4, c[0x0][0x208] ;  /* 0x0000820000047ab9 */ /* 0x000fe20000000a00 */
[----:B------:R-:W1:Y:S01]  /*0050*/  S2R R3, SR_TID.X ;  /* 0x0000000000037919 */ /* 0x000e620000002100 */
[----:B------:R-:W-:Y:S01]  /*0060*/  IMAD.MOV.U32 R14, RZ, RZ, RZ ;  /* 0x000000ffff0e7224 */ /* 0x000fe200078e00ff */
[----:B------:R-:W-:Y:S01]  /*0070*/  ULDC UR6, c[0x0][0x218] ;  /* 0x0000860000067ab9 */ /* 0x000fe20000000800 */
[----:B0-----:R-:W-:-:S02]  /*0080*/  IMAD R2, R0, -0x200, R5 ;  /* 0xfffffe0000027824 */ /* 0x001fc400078e0205 */
[----:B-1----:R-:W-:-:S03]  /*0090*/  IMAD.MOV.U32 R15, RZ, RZ, R3 ;  /* 0x000000ffff0f7224 */ /* 0x002fc600078e0003 */
[----:B------:R-:W-:-:S13]  /*00a0*/  ISETP.GE.AND P0, PT, R3, R2, PT ;  /* 0x000000020300720c */ /* 0x000fda0003f06270 */
[----:B------:R-:W-:Y:S01]  /*00b0*/  @!P0 IADD3 R15, R3, 0x80, RZ ;  /* 0x00000080030f8810 */ /* 0x000fe20007ffe0ff */
[----:B------:R-:W0:Y:S01]  /*00c0*/  @!P0 LDC.64 R6, c[0x0][0x228] ;  /* 0x00008a00ff068b82 */ /* 0x000e220000000a00 */
[----:B------:R-:W-:Y:S02]  /*00d0*/  @!P0 IMAD R11, R0, 0x200, R3 ;  /* 0x00000200000b8824 */ /* 0x000fe400078e0203 */
[----:B------:R-:W-:-:S13]  /*00e0*/  ISETP.GE.AND P1, PT, R15, R2, PT ;  /* 0x000000020f00720c */ /* 0x000fda0003f26270 */
[----:B------:R-:W-:Y:S01]  /*00f0*/  @!P1 IMAD R13, R0, 0x200, R15 ;  /* 0x00000200000d9824 */ /* 0x000fe200078e020f */
[----:B------:R-:W-:Y:S01]  /*0100*/  @!P1 IADD3 R15, R15, 0x80, RZ ;  /* 0x000000800f0f9810 */ /* 0x000fe20007ffe0ff */
[----:B------:R-:W1:Y:S03]  /*0110*/  @!P1 LDC.64 R8, c[0x0][0x228] ;  /* 0x00008a00ff089b82 */ /* 0x000e660000000a00 */
[----:B------:R-:W-:Y:S01]  /*0120*/  ISETP.GE.AND P2, PT, R15, R2, PT ;  /* 0x000000020f00720c */ /* 0x000fe20003f46270 */
[----:B0-----:R-:W-:-:S05]  /*0130*/  @!P0 IMAD.WIDE.U32 R6, R11, 0x4, R6 ;  /* 0x000000040b068825 */ /* 0x001fca00078e0006 */
[----:B------:R0:W2:Y:S07]  /*0140*/  @!P0 LDG.E R17, desc[UR4][R6.64] ;  /* 0x0000000406118981 */ /* 0x0000ae000c1e1900 */
[----:B------:R-:W3:Y:S01]  /*0150*/  @!P2 LDC.64 R4, c[0x0][0x228] ;  /* 0x00008a00ff04ab82 */ /* 0x000ee20000000a00 */
[----:B------:R-:W-:Y:S01]  /*0160*/  @!P2 LEA R19, R0, R15, 0x9 ;  /* 0x0000000f0013a211 */ /* 0x000fe200078e48ff */
[----:B-1----:R-:W-:-:S06]  /*0170*/  @!P1 IMAD.WIDE.U32 R8, R13, 0x4, R8 ;  /* 0x000000040d089825 */ /* 0x002fcc00078e0008 */
[----:B0-----:R-:W0:Y:S01]  /*0180*/  @!P0 LDC.64 R6, c[0x0][0x220] ;  /* 0x00008800ff068b82 */ /* 0x001e220000000a00 */
[----:B------:R1:W4:Y:S01]  /*0190*/  @!P1 LDG.E R14, desc[UR4][R8.64] ;  /* 0x00000004080e9981 */ /* 0x000322000c1e1900 */
[----:B---3--:R-:W-:-:S05]  /*01a0*/  @!P2 IMAD.WIDE.U32 R12, R19, 0x4, R4 ;  /* 0x00000004130ca825 */ /* 0x008fca00078e0004 */
[----:B------:R3:W4:Y:S01]  /*01b0*/  @!P2 LDG.E R16, desc[UR4][R12.64] ;  /* 0x000000040c10a981 */ /* 0x000722000c1e1900 */
[----:B------:R-:W-:-:S04]  /*01c0*/  @!P2 IADD3 R15, R15, 0x80, RZ ;  /* 0x000000800f0fa810 */ /* 0x000fc80007ffe0ff */
[----:B------:R-:W-:-:S13]  /*01d0*/  ISETP.GE.AND P1, PT, R15, R2, PT ;  /* 0x000000020f00720c */ /* 0x000fda0003f26270 */
[----:B------:R-:W0:Y:S01]  /*01e0*/  @!P1 LDC.64 R10, c[0x0][0x228] ;  /* 0x00008a00ff0a9b82 */ /* 0x000e220000000a00 */
[----:B------:R-:W-:Y:S01]  /*01f0*/  HFMA2.MMA R4, -RZ, RZ, 0, 0 ;  /* 0x00000000ff047435 */ /* 0x000fe200000001ff */
[C---:B------:R-:W-:Y:S01]  /*0200*/  @!P1 IMAD R5, R0.reuse, 0x200, R15 ;  /* 0x0000020000059824 */ /* 0x040fe200078e020f */
[----:B-1----:R-:W-:Y:S02]  /*0210*/  FSET.BF.LT.FTZ.AND R9, RZ, UR6, PT ;  /* 0x00000006ff097c0a */ /* 0x002fe4000b811000 */
[----:B---3--:R-:W-:Y:S01]  /*0220*/  @!P0 LEA R13, R0, R3, 0x9 ;  /* 0x00000003000d8211 */ /* 0x008fe200078e48ff */
[----:B------:R-:W-:Y:S01]  /*0230*/  IMAD.MOV.U32 R15, RZ, RZ, R3 ;  /* 0x000000ffff0f7224 */ /* 0x000fe200078e0003 */
[----:B------:R-:W-:Y:S01]  /*0240*/  @!P0 IADD3 R15, R3, 0x80, RZ ;  /* 0x00000080030f8810 */ /* 0x000fe20007ffe0ff */
[----:B0-----:R-:W-:-:S05]  /*0250*/  @!P1 IMAD.WIDE.U32 R10, R5, 0x4, R10 ;  /* 0x00000004050a9825 */ /* 0x001fca00078e000a */
[----:B------:R0:W5:Y:S01]  /*0260*/  @!P1 LDG.E R4, desc[UR4][R10.64] ;  /* 0x000000040a049981 */ /* 0x000162000c1e1900 */
[----:B------:R-:W-:Y:S01]  /*0270*/  FSETP.NEU.FTZ.AND P1, PT, RZ, UR6, PT ;  /* 0x00000006ff007c0b */ /* 0x000fe2000bf3d000 */
[--C-:B------:R-:W-:Y:S02]  /*0280*/  IMAD.MOV.U32 R5, RZ, RZ, R9.reuse ;  /* 0x000000ffff057224 */ /* 0x100fe400078e0009 */
[----:B------:R-:W-:Y:S02]  /*0290*/  IMAD.MOV.U32 R3, RZ, RZ, R9 ;  /* 0x000000ffff037224 */ /* 0x000fe400078e0009 */
[----:B------:R-:W-:Y:S01]  /*02a0*/  @!P0 IMAD.WIDE.U32 R6, R13, 0x4, R6 ;  /* 0x000000040d068825 */ /* 0x000fe200078e0006 */
[----:B0-----:R-:W-:Y:S02]  /*02b0*/  MOV R11, R9 ;  /* 0x00000009000b7202 */ /* 0x001fe40000000f00 */
[----:B------:R-:W-:Y:S01]  /*02c0*/  ISETP.GE.AND P2, PT, R15, R2, PT ;  /* 0x000000020f00720c */ /* 0x000fe20003f46270 */
[----:B------:R-:W-:Y:S04]  /*02d0*/  BSSY B0, `(.L_x_8131) ;  /* 0x0000010000007945 */ /* 0x000fe80003800000 */
[----:B--2---:R-:W-:-:S05]  /*02e0*/  @!P1 IMAD.MOV.U32 R9, RZ, RZ, R17 ;  /* 0x000000ffff099224 */ /* 0x004fca00078e0011 */
[----:B------:R0:W-:Y:S01]  /*02f0*/  @!P0 STG.E desc[UR4][R6.64], R9 ;  /* 0x0000000906008986 */ /* 0x0001e2000c101904 */
[----:B----4-:R-:W-:Y:S01]  /*0300*/  @!P1 MOV R11, R14 ;  /* 0x0000000e000b9202 */ /* 0x010fe20000000f00 */
[----:B------:R-:W-:Y:S01]  /*0310*/  @!P1 IMAD.MOV.U32 R3, RZ, RZ, R16 ;  /* 0x000000ffff039224 */ /* 0x000fe200078e0010 */
        /* <DEDUP_REMOVED lines=11> */
.L_x_8132:
[----:B------:R-:W-:Y:S05]  /*03d0*/  BSYNC B0 ;  /* 0x0000000000007941 */ /* 0x000fea0003800000 */
.L_x_8131:
[----:B------:R-:W-:-:S13]  /*03e0*/  ISETP.GE.AND P0, PT, R15, R2, PT ;  /* 0x000000020f00720c */ /* 0x000fda0003f06270 */
[----:B------:R-:W-:Y:S05]  /*03f0*/  @P0 EXIT ;  /* 0x000000000000094d */ /* 0x000fea0003800000 */
[----:B0-----:R-:W0:Y:S01]  /*0400*/  LDC.64 R2, c[0x0][0x220] ;  /* 0x00008800ff027b82 */ /* 0x001e220000000a00 */
[----:B------:R-:W-:Y:S01]  /*0410*/  LEA R15, R0, R15, 0x9 ;  /* 0x0000000f000f7211 */ /* 0x000fe200078e48ff */
[----:B-----5:R-:W-:-:S04]  /*0420*/  @!P1 IMAD.MOV.U32 R5, RZ, RZ, R4 ;  /* 0x000000ffff059224 */ /* 0x020fc800078e0004 */
[----:B0-----:R-:W-:-:S05]  /*0430*/  IMAD.WIDE.U32 R2, R15, 0x4, R2 ;  /* 0x000000040f027825 */ /* 0x001fca00078e0002 */
[----:B------:R-:W-:Y:S01]  /*0440*/  STG.E desc[UR4][R2.64], R5 ;  /* 0x0000000502007986 */ /* 0x000fe2000c101904 */
[----:B------:R-:W-:Y:S05]  /*0450*/  EXIT ;  /* 0x000000000000794d */ /* 0x000fea0003800000 */
.L_x_8133:
        /* <DEDUP_REMOVED lines=10> */
.L_x_32095:


//--------------------- .text._ZN2at6native29vectorized_elementwise_kernelILi2ENS0_13AUnaryFunctorIfffZZZNS0_21heaviside_kernel_cudaERNS_18TensorIteratorBaseEENKUlvE_clEvENKUlvE5_clEvEUlffE_EESt5arrayIPcLm2EEEEviT0_T1_ --------------------------
	.section	.text._ZN2at6native29vectorized_elementwise_kernelILi2ENS0_13AUnaryFunctorIfffZZZNS0_21heaviside_kernel_cudaERNS_18TensorIteratorBaseEENKUlvE_clEvENKUlvE5_clEvEUlffE_EESt5arrayIPcLm2EEEEviT0_T1_,"ax",@progbits
	.align	128
        .global         _ZN2at6native29vectorized_elementwise_kernelILi2ENS0_13AUnaryFunctorIfffZZZNS0_21heaviside_kernel_cudaERNS_18TensorIteratorBaseEENKUlvE_clEvENKUlvE5_clEvEUlffE_EESt5arrayIPcLm2EEEEviT0_T1_
        .type           _ZN2at6native29vectorized_elementwise_kernelILi2ENS0_13AUnaryFunctorIfffZZZNS0_21heaviside_kernel_cudaERNS_18TensorIteratorBaseEENKUlvE_clEvENKUlvE5_clEvEUlffE_EESt5arrayIPcLm2EEEEviT0_T1_,@function
        .size           _ZN2at6native29vectorized_elementwise_kernelILi2ENS0_13AUnaryFunctorIfffZZZNS0_21heaviside_kernel_cudaERNS_18TensorIteratorBaseEENKUlvE_clEvENKUlvE5_clEvEUlffE_EESt5arrayIPcLm2EEEEviT0_T1_,(.L_x_32096 - _ZN2at6native29vectorized_elementwise_kernelILi2ENS0_13AUnaryFunctorIfffZZZNS0_21heaviside_kernel_cudaERNS_18TensorIteratorBaseEENKUlvE_clEvENKUlvE5_clEvEUlffE_EESt5arrayIPcLm2EEEEviT0_T1_)
        .other          _ZN2at6native29vectorized_elementwise_kernelILi2ENS0_13AUnaryFunctorIfffZZZNS0_21heaviside_kernel_cudaERNS_18TensorIteratorBaseEENKUlvE_clEvENKUlvE5_clEvEUlffE_EESt5arrayIPcLm2EEEEviT0_T1_,@"STO_CUDA_ENTRY STV_DEFAULT"
_ZN2at6native29vectorized_elementwise_kernelILi2ENS0_13AUnaryFunctorIfffZZZNS0_21heaviside_kernel_cudaERNS_18TensorIteratorBaseEENKUlvE_clEvENKUlvE5_clEvEUlffE_EESt5arrayIPcLm2EEEEviT0_T1_:
.text._ZN2at6native29vectorized_elementwise_kernelILi2ENS0_13AUnaryFunctorIfffZZZNS0_21heaviside_kernel_cudaERNS_18TensorIteratorBaseEENKUlvE_clEvENKUlvE5_clEvEUlffE_EESt5arrayIPcLm2EEEEviT0_T1_:
        /* <DEDUP_REMOVED lines=9> */
[----:B------:R-:W1:Y:S01]  /*0090*/  LDC.64 R2, c[0x0][0x220] ;  /* 0x00008800ff027b82 */ /* 0x000e620000000a00 */
[----:B------:R-:W-:Y:S02]  /*00a0*/  ULDC UR6, c[0x0][0x218] ;  /* 0x0000860000067ab9 */ /* 0x000fe40000000800 */
[----:B------:R-:W-:Y:S02]  /*00b0*/  FSETP.NEU.FTZ.AND P0, PT, RZ, UR6, PT ;  /* 0x00000006ff007c0b */ /* 0x000fe4000bf1d000 */
[----:B------:R-:W-:-:S04]  /*00c0*/  FSET.BF.LT.FTZ.AND R7, RZ, UR6, PT ;  /* 0x00000006ff077c0a */ /* 0x000fc8000b811000 */
[-C--:B------:R-:W-:Y:S01]  /*00d0*/  MOV R9, R7.reuse ;  /* 0x0000000700097202 */ /* 0x080fe20000000f00 */
[--C-:B------:R-:W-:Y:S01]  /*00e0*/  IMAD.MOV.U32 R6, RZ, RZ, R7.reuse ;  /* 0x000000ffff067224 */ /* 0x100fe200078e0007 */
[-C--:B------:R-:W-:Y:S01]  /*00f0*/  MOV R11, R7.reuse ;  /* 0x00000007000b7202 */ /* 0x080fe20000000f00 */
[--C-:B------:R-:W-:Y:S01]  /*0100*/  IMAD.MOV.U32 R8, RZ, RZ, R7.reuse ;  /* 0x000000ffff087224 */ /* 0x100fe200078e0007 */
[----:B------:R-:W-:Y:S01]  /*0110*/  MOV R13, R7 ;  /* 0x00000007000d7202 */ /* 0x000fe20000000f00 */
[--C-:B------:R-:W-:Y:S02]  /*0120*/  IMAD.MOV.U32 R10, RZ, RZ, R7.reuse ;  /* 0x000000ffff0a7224 */ /* 0x100fe400078e0007 */
[----:B------:R-:W-:Y:S02]  /*0130*/  IMAD.MOV.U32 R12, RZ, RZ, R7 ;  /* 0x000000ffff0c7224 */ /* 0x000fe400078e0007 */
[----:B-1----:R-:W-:-:S04]  /*0140*/  IMAD.WIDE.U32 R2, R0, 0x4, R2 ;  /* 0x0000000400027825 */ /* 0x002fc800078e0002 */
[----:B0-----:R-:W-:Y:S01]  /*0150*/  IMAD.WIDE R4, R15, 0x8, R2 ;  /* 0x000000080f047825 */ /* 0x001fe200078e0202 */
[----:B------:R-:W-:Y:S06]  /*0160*/  @P0 BRA `(.L_x_8135) ;  /* 0x00000000001c0947 */ /* 0x000fec0003800000 */
[----:B------:R-:W0:Y:S02]  /*0170*/  LDC.64 R2, c[0x0][0x228] ;  /* 0x00008a00ff027b82 */ /* 0x000e240000000a00 */
[----:B0-----:R-:W-:-:S04]  /*0180*/  IMAD.WIDE R2, R0, 0x4, R2 ;  /* 0x0000000400027825 */ /* 0x001fc800078e0202 */
[----:B------:R-:W-:-:S05]  /*0190*/  IMAD.WIDE.U32 R2, R15, 0x8, R2 ;  /* 0x000000080f027825 */ /* 0x000fca00078e0002 */
[----:B------:R0:W5:Y:S04]  /*01a0*/  LDG.E.64 R12, desc[UR4][R2.64] ;  /* 0x00000004020c7981 */ /* 0x000168000c1e1b00 */
[----:B------:R0:W5:Y:S04]  /*01b0*/  LDG.E.64 R10, desc[UR4][R2.64+0x400] ;  /* 0x00040004020a7981 */ /* 0x000168000c1e1b00 */
[----:B------:R0:W5:Y:S04]  /*01c0*/  LDG.E.64 R8, desc[UR4][R2.64+0x800] ;  /* 0x0008000402087981 */ /* 0x000168000c1e1b00 */
[----:B------:R0:W5:Y:S02]  /*01d0*/  LDG.E.64 R6, desc[UR4][R2.64+0xc00] ;  /* 0x000c000402067981 */ /* 0x000164000c1e1b00 */
.L_x_8135:
[----:B-----5:R-:W-:Y:S04]  /*01e0*/  STG.E.64 desc[UR4][R4.64], R12 ;  /* 0x0000000c04007986 */ /* 0x020fe8000c101b04 */
[----:B------:R-:W-:Y:S04]  /*01f0*/  STG.E.64 desc[UR4][R4.64+0x400], R10 ;  /* 0x0004000a04007986 */ /* 0x000fe8000c101b04 */
[----:B------:R-:W-:Y:S04]  /*0200*/  STG.E.64 desc[UR4][R4.64+0x800], R8 ;  /* 0x0008000804007986 */ /* 0x000fe8000c101b04 */
[----:B------:R-:W-:Y:S01]  /*0210*/  STG.E.64 desc[UR4][R4.64+0xc00], R6 ;  /* 0x000c000604007986 */ /* 0x000fe2000c101b04 */
[----:B------:R-:W-:Y:S05]  /*0220*/  EXIT ;  /* 0x000000000000794d */ /* 0x000fea0003800000 */
.L_x_8134:
[----:B------:R-:W0:Y:S01]  /*0230*/  S2R R19, SR_TID.X ;  /* 0x0000000000137919 */ /* 0x000e220000002100 */
[----:B------:R-:W-:Y:S01]  /*0240*/  HFMA2.MMA R22, -RZ, RZ, 0, 0 ;  /* 0x00000000ff167435 */ /* 0x000fe200000001ff */
[----:B------:R-:W-:Y:S01]  /*0250*/  IMAD.MOV.U32 R20, RZ, RZ, RZ ;  /* 0x000000ffff147224 */ /* 0x000fe200078e00ff */
[----:B------:R-:W-:Y:S01]  /*0260*/  ULDC UR6, c[0x0][0x218] ;  /* 0x0000860000067ab9 */ /* 0x000fe20000000800 */
[----:B0-----:R-:W-:Y:S02]  /*0270*/  ISETP.GE.AND P0, PT, R19, R16, PT ;  /* 0x000000101300720c */ /* 0x001fe40003f06270 */
[----:B------:R-:W-:-:S11]  /*0280*/  MOV R25, R19 ;  /* 0x0000001300197202 */ /* 0x000fd60000000f00 */
[----:B------:R-:W-:Y:S01]  /*0290*/  @!P0 VIADD R25, R19, 0x80 ;  /* 0x0000008013198836 */ /* 0x000fe20000000000 */
[----:B------:R-:W0:Y:S04]  /*02a0*/  @!P0 LDC.64 R14, c[0x0][0x228] ;  /* 0x00008a00ff0e8b82 */ /* 0x000e280000000a00 */
[----:B------:R-:W-:-:S13]  /*02b0*/  ISETP.GE.AND P6, PT, R25, R16, PT ;  /* 0x000000101900720c */ /* 0x000fda0003fc6270 */
[----:B------:R-:W-:Y:S01]  /*02c0*/  @!P6 IADD3 R5, R0, R25, RZ ;  /* 0x000000190005e210 */ /* 0x000fe20007ffe0ff */
[----:B------:R-:W-:Y:S01]  /*02d0*/  @!P6 VIADD R25, R25, 0x80 ;  /* 0x000000801919e836 */ /* 0x000fe20000000000 */
[----:B------:R-:W1:Y:S04]  /*02e0*/  @!P6 LDC.64 R2, c[0x0][0x228] ;  /* 0x00008a00ff02eb82 */ /* 0x000e680000000a00 */
[----:B------:R-:W-:-:S13]  /*02f0*/  ISETP.GE.AND P5, PT, R25, R16, PT ;  /* 0x000000101900720c */ /* 0x000fda0003fa6270 */
[----:B------:R-:W-:Y:S01]  /*0300*/  @!P5 IADD3 R29, R0, R25, RZ ;  /* 0x00000019001dd210 */ /* 0x000fe20007ffe0ff */
[----:B------:R-:W-:Y:S01]  /*0310*/  @!P5 VIADD R25, R25, 0x80 ;  /* 0x000000801919d836 */ /* 0x000fe20000000000 */
[----:B------:R-:W2:Y:S04]  /*0320*/  @!P5 LDC.64 R12, c[0x0][0x228] ;  /* 0x00008a00ff0cdb82 */ /* 0x000ea80000000a00 */
[----:B------:R-:W-:Y:S01]  /*0330*/  ISETP.GE.AND P4, PT, R25, R16, PT ;  /* 0x000000101900720c */ /* 0x000fe20003f86270 */
[----:B-1----:R-:W-:-:S05]  /*0340*/  @!P6 IMAD.WIDE.U32 R2, R5, 0x4, R2 ;  /* 0x000000040502e825 */ /* 0x002fca00078e0002 */
[----:B------:R1:W3:Y:S07]  /*0350*/  @!P6 LDG.E R22, desc[UR4][R2.64] ;  /* 0x000000040216e981 */ /* 0x0002ee000c1e1900 */
[----:B------:R-:W-:Y:S01]  /*0360*/  @!P4 IADD3 R27, R0, R25, RZ ;  /* 0x00000019001bc210 */ /* 0x000fe20007ffe0ff */
[----:B------:R-:W-:Y:S01]  /*0370*/  @!P4 VIADD R25, R25, 0x80 ;  /* 0x000000801919c836 */ /* 0x000fe20000000000 */
[----:B------:R-:W4:Y:S04]  /*0380*/  @!P4 LDC.64 R10, c[0x0][0x228] ;  /* 0x00008a00ff0acb82 */ /* 0x000f280000000a00 */
[----:B------:R-:W-:-:S13]  /*0390*/  ISETP.GE.AND P3, PT, R25, R16, PT ;  /* 0x000000101900720c */ /* 0x000fda0003f66270 */
[----:B------:R-:W-:Y:S01]  /*03a0*/  @!P3 IADD3 R23, R0, R25, RZ ;  /* 0x000000190017b210 */ /* 0x000fe20007ffe0ff */
[----:B------:R-:W-:Y:S01]  /*03b0*/  @!P3 VIADD R25, R25, 0x80 ;  /* 0x000000801919b836 */ /* 0x000fe20000000000 */
[----:B------:R-:W5:Y:S04]  /*03c0*/  @!P3 LDC.64 R4, c[0x0][0x228] ;  /* 0x00008a00ff04bb82 */ /* 0x000f680000000a00 */
[----:B------:R-:W-:-:S13]  /*03d0*/  ISETP.GE.AND P2, PT, R25, R16, PT ;  /* 0x000000101900720c */ /* 0x000fda0003f46270 */
[----:B------:R-:W-:Y:S01]  /*03e0*/  @!P2 IADD3 R17, R0, R25, RZ ;  /* 0x000000190011a210 */ /* 0x000fe20007ffe0ff */
[----:B------:R-:W-:Y:S01]  /*03f0*/  @!P2 VIADD R25, R25, 0x80 ;  /* 0x000000801919a836 */ /* 0x000fe20000000000 */
[----:B------:R-:W2:Y:S04]  /*0400*/  @!P2 LDC.64 R8, c[0x0][0x228] ;  /* 0x00008a00ff08ab82 */ /* 0x000ea80000000a00 */
[----:B------:R-:W-:-:S13]  /*0410*/  ISETP.GE.AND P1, PT, R25, R16, PT ;  /* 0x000000101900720c */ /* 0x000fda0003f26270 */
[C---:B------:R-:W-:Y:S01]  /*0420*/  @!P1 IMAD.IADD R21, R0.reuse, 0x1, R25 ;  /* 0x0000000100159824 */ /* 0x040fe200078e0219 */
[----:B------:R-:W-:Y:S01]  /*0430*/  @!P1 IADD3 R25, R25, 0x80, RZ ;  /* 0x0000008019199810 */ /* 0x000fe20007ffe0ff */
[----:B------:R-:W4:Y:S03]  /*0440*/  @!P1 LDC.64 R6, c[0x0][0x228] ;  /* 0x00008a00ff069b82 */ /* 0x000f260000000a00 */
[----:B------:R-:W-:Y:S01]  /*0450*/  ISETP.GE.AND P6, PT, R25, R16, PT ;  /* 0x000000101900720c */ /* 0x000fe20003fc6270 */
[----:B------:R-:W-:-:S04]  /*0460*/  @!P0 IMAD.IADD R18, R0, 0x1, R19 ;  /* 0x0000000100128824 */ /* 0x000fc800078e0213 */
[----:B0-----:R-:W-:Y:S01]  /*0470*/  @!P0 IMAD.WIDE.U32 R14, R18, 0x4, R14 ;  /* 0x00000004120e8825 */ /* 0x001fe200078e000e */
[----:B------:R-:W-:-:S06]  /*0480*/  MOV R18, RZ ;  /* 0x000000ff00127202 */ /* 0x000fcc0000000f00 */
[----:B------:R0:W3:Y:S01]  /*0490*/  @!P0 LDG.E R18, desc[UR4][R14.64] ;  /* 0x000000040e128981 */ /* 0x0000e2000c1e1900 */
[----:B-1----:R-:W1:Y:S01]  /*04a0*/  @!P6 LDC.64 R2, c[0x0][0x228] ;  /* 0x00008a00ff02eb82 */ /* 0x002e620000000a00 */
[----:B------:R-:W-:Y:S01]  /*04b0*/  @!P6 IADD3 R25, R0, R25, RZ ;  /* 0x000000190019e210 */ /* 0x000fe20007ffe0ff */
[----:B-----5:R-:W-:-:S04]  /*04c0*/  @!P3 IMAD.WIDE.U32 R4, R23, 0x4, R4 ;  /* 0x000000041704b825 */ /* 0x020fc800078e0004 */
[----:B----4-:R-:W-:Y:S01]  /*04d0*/  @!P1 IMAD.WIDE.U32 R6, R21, 0x4, R6 ;  /* 0x0000000415069825 */ /* 0x010fe200078e0006 */
[----:B------:R-:W-:Y:S01]  /*04e0*/  HFMA2.MMA R21, -RZ, RZ, 0, 0 ;  /* 0x00000000ff157435 */ /* 0x000fe200000001ff */
[----:B0-----:R-:W-:Y:S02]  /*04f0*/  CS2R R14, SRZ ;  /* 0x00000000000e7805 */ /* 0x001fe4000001ff00 */
[----:B--2---:R-:W-:-:S04]  /*0500*/  @!P2 IMAD.WIDE.U32 R8, R17, 0x4, R8 ;  /* 0x000000041108a825 */ /* 0x004fc800078e0008 */
[----:B------:R-:W-:Y:S01]  /*0510*/  IMAD.MOV.U32 R17, RZ, RZ, RZ ;  /* 0x000000ffff117224 */ /* 0x000fe200078e00ff */
[----:B------:R-:W2:Y:S01]  /*0520*/  @!P3 LDG.E R14, desc[UR4][R4.64] ;  /* 0x00000004040eb981 */ /* 0x000ea2000c1e1900 */
[----:B------:R-:W-:Y:S02]  /*0530*/  IMAD.MOV.U32 R23, RZ, RZ, RZ ;  /* 0x000000ffff177224 */ /* 0x000fe400078e00ff */
[----:B------:R-:W-:Y:S01]  /*0540*/  @!P5 IMAD.WIDE.U32 R12, R29, 0x4, R12 ;  /* 0x000000041d0cd825 */ /* 0x000fe200078e000c */
[----:B------:R-:W4:Y:S03]  /*0550*/  @!P2 LDG.E R15, desc[UR4][R8.64] ;  /* 0x00000004080fa981 */ /* 0x000f26000c1e1900 */
[----:B------:R-:W-:Y:S01]  /*0560*/  @!P4 IMAD.WIDE.U32 R10, R27, 0x4, R10 ;  /* 0x000000041b0ac825 */ /* 0x000fe200078e000a */
[----:B------:R0:W5:Y:S03]  /*0570*/  @!P5 LDG.E R20, desc[UR4][R12.64] ;  /* 0x000000040c14d981 */ /* 0x000166000c1e1900 */
[----:B-1----:R-:W-:Y:S01]  /*0580*/  @!P6 IMAD.WIDE.U32 R2, R25, 0x4, R2 ;  /* 0x000000041902e825 */ /* 0x002fe200078e0002 */
[----:B------:R1:W5:Y:S04]  /*0590*/  @!P4 LDG.E R17, desc[UR4][R10.64] ;  /* 0x000000040a11c981 */ /* 0x000368000c1e1900 */
[----:B------:R-:W5:Y:S01]  /*05a0*/  @!P1 LDG.E R21, desc[UR4][R6.64] ;  /* 0x0000000406159981 */ /* 0x000f62000c1e1900 */
[----:B0-----:R-:W0:Y:S03]  /*05b0*/  @!P0 LDC.64 R12, c[0x0][0x220] ;  /* 0x00008800ff0c8b82 */ /* 0x001e260000000a00 */
[----:B------:R1:W5:Y:S01]  /*05c0*/  @!P6 LDG.E R23, desc[UR4][R2.64] ;  /* 0x000000040217e981 */ /* 0x000362000c1e1900 */
[----:B------:R-:W-:-:S02]  /*05d0*/  FSETP.NEU.FTZ.AND P1, PT, RZ, UR6, PT ;  /* 0x00000006ff007c0b */ /* 0x000fc4000bf3d000 */
[----:B------:R-:W-:Y:S02]  /*05e0*/  FSET.BF.LT.FTZ.AND R27, RZ, UR6, PT ;  /* 0x00000006ff1b7c0a */ /* 0x000fe4000b811000 */
[----:B------:R-:W-:Y:S02]  /*05f0*/  @!P0 IADD3 R9, R0, R19, RZ ;  /* 0x0000001300098210 */ /* 0x000fe40007ffe0ff */
[-C--:B------:R-:W-:Y:S01]  /*0600*/  MOV R24, R27.reuse ;  /* 0x0000001b00187202 */ /* 0x080fe20000000f00 */
[--C-:B------:R-:W-:Y:S01]  /*0610*/  IMAD.MOV.U32 R25, RZ, RZ, R27.reuse ;  /* 0x000000ffff197224 */ /* 0x100fe200078e001b */
[-C--:B-1----:R-:W-:Y:S01]  /*0620*/  MOV R10, R27.reuse ;  /* 0x0000001b000a7202 */ /* 0x082fe20000000f00 */
[--C-:B------:R-:W-:Y:S01]  /*0630*/  IMAD.MOV.U32 R4, RZ, RZ, R27.reuse ;  /* 0x000000ffff047224 */ /* 0x100fe200078e001b */
[----:B------:R-:W-:Y:S01]  /*0640*/  MOV R2, R27 ;  /* 0x0000001b00027202 */ /* 0x000fe20000000f00 */
[--C-:B------:R-:W-:Y:S02]  /*0650*/  IMAD.MOV.U32 R5, RZ, RZ, R27.reuse ;  /* 0x000000ffff057224 */ /* 0x100fe400078e001b */
[----:B------:R-:W-:-:S02]  /*0660*/  IMAD.MOV.U32 R3, RZ, RZ, R27 ;  /* 0x000000ffff037224 */ /* 0x000fc400078e001b */
[----:B------:R-:W-:Y:S02]  /*0670*/  @!P0 VIADD R19, R19, 0x80 ;  /* 0x0000008013138836 */ /* 0x000fe40000000000 */
[----:B0-----:R-:W-:Y:S01]  /*0680*/  @!P0 IMAD.WIDE.U32 R12, R9, 0x4, R12 ;  /* 0x00000004090c8825 */ /* 0x001fe200078e000c */
[----:B------:R-:W-:Y:S04]  /*0690*/  BSSY B0, `(.L_x_8136) ;  /* 0x0000036000007945 */ /* 0x000fe80003800000 */
[----:B------:R-:W-:Y:S01]  /*06a0*/  BSSY B1, `(.L_x_8137) ;  /* 0x000002e000017945 */ /* 0x000fe20003800000 */
[----:B---3--:R-:W-:Y:S02]  /*06b0*/  @!P1 MOV R3, R22 ;  /* 0x0000001600039202 */ /* 0x008fe40000000f00 */
[----:B------:R-:W-:-:S05]  /*06c0*/  @!P1 MOV R27, R18 ;  /* 0x00000012001b9202 */ /* 0x000fca0000000f00 */
[----:B------:R0:W-:Y:S01]  /*06d0*/  @!P0 STG.E desc[UR4][R12.64], R27 ;  /* 0x0000001b0c008986 */ /* 0x0001e2000c101904 */
[----:B------:R-:W-:Y:S01]  /*06e0*/  ISETP.GE.AND P0, PT, R19, R16, PT ;  /* 0x000000101300720c */ /* 0x000fe20003f06270 */
[----:B--2---:R-:W-:Y:S01]  /*06f0*/  @!P1 IMAD.MOV.U32 R4, RZ, RZ, R14 ;  /* 0x000000ffff049224 */ /* 0x004fe200078e000e */
[----:B----4-:R-:W-:Y:S01]  /*0700*/  @!P1 MOV R10, R15 ;  /* 0x0000000f000a9202 */ /* 0x010fe20000000f00 */
[----:B-----5:R-:W-:Y:S01]  /*0710*/  @!P1 IMAD.MOV.U32 R2, RZ, RZ, R20 ;  /* 0x000000ffff029224 */ /* 0x020fe200078e0014 */
[----:B------:R-:W-:Y:S01]  /*0720*/  @!P1 MOV R5, R17 ;  /* 0x0000001100059202 */ /* 0x000fe20000000f00 */
[----:B------:R-:W-:Y:S01]  /*0730*/  @!P1 IMAD.MOV.U32 R25, RZ, RZ, R21 ;  /* 0x000000ffff199224 */ /* 0x000fe200078e0015 */
[----:B------:R-:W-:-:S07]  /*0740*/  @!P1 MOV R24, R23 ;  /* 0x0000001700189202 */ /* 0x000fce0000000f00 */
[----:B0-----:R-:W-:Y:S05]  /*0750*/  @P0 BRA `(.L_x_8138) ;  /* 0x0000000000300947 */ /* 0x001fea0003800000 */
[----:B------:R-:W0:Y:S01]  /*0760*/  LDC.64 R6, c[0x0][0x220] ;  /* 0x00008800ff067b82 */ /* 0x000e220000000a00 */
[----:B------:R-:W-:Y:S01]  /*0770*/  IMAD.IADD R9, R0, 0x1, R19 ;  /* 0x0000000100097824 */ /* 0x000fe200078e0213 */
[----:B------:R-:W-:-:S04]  /*0780*/  IADD3 R19, R19, 0x80, RZ ;  /* 0x0000008013137810 */ /* 0x000fc80007ffe0ff */
[----:B------:R-:W-:Y:S01]  /*0790*/  ISETP.GE.AND P0, PT, R19, R16, PT ;  /* 0x000000101300720c */ /* 0x000fe20003f06270 */
[----:B0-----:R-:W-:-:S05]  /*07a0*/  IMAD.WIDE.U32 R6, R9, 0x4, R6 ;  /* 0x0000000409067825 */ /* 0x001fca00078e0006 */
[----:B------:R0:W-:Y:S07]  /*07b0*/  STG.E desc[UR4][R6.64], R3 ;  /* 0x0000000306007986 */ /* 0x0001ee000c101904 */
[----:B------:R-:W-:Y:S05]  /*07c0*/  @P0 BRA `(.L_x_8139) ;  /* 0x0000000000300947 */ /* 0x000fea0003800000 */
[----:B0-----:R-:W0:Y:S01]  /*07d0*/  LDC.64 R6, c[0x0][0x220] ;  /* 0x00008800ff067b82 */ /* 0x001e220000000a00 */
[----:B------:R-:W-:Y:S01]  /*07e0*/  IMAD.IADD R3, R0, 0x1, R19 ;  /* 0x0000000100037824 */ /* 0x000fe200078e0213 */
[----:B------:R-:W-:-:S03]  /*07f0*/  IADD3 R19, R19, 0x80, RZ ;  /* 0x0000008013137810 */ /* 0x000fc60007ffe0ff */
[----:B0-----:R-:W-:-:S05]  /*0800*/  IMAD.WIDE.U32 R6, R3, 0x4, R6 ;  /* 0x0000000403067825 */ /* 0x001fca00078e0006 */
[----:B------:R0:W-:Y:S02]  /*0810*/  STG.E desc[UR4][R6.64], R2 ;  /* 0x0000000206007986 */ /* 0x0001e4000c101904 */
.L_x_8138:
[----:B------:R-:W-:-:S13]  /*0820*/  ISETP.GE.AND P0, PT, R19, R16, PT ;  /* 0x000000101300720c */ /* 0x000fda0003f06270 */
[----:B------:R-:W-:Y:S05]  /*0830*/  @P0 BRA `(.L_x_8140) ;  /* 0x0000000000300947 */ /* 0x000fea0003800000 */
[----:B0-----:R-:W0:Y:S01]  /*0840*/  LDC.64 R2, c[0x0][0x220] ;  /* 0x00008800ff027b82 */ /* 0x001e220000000a00 */
[----:B------:R-:W-:Y:S01]  /*0850*/  IMAD.IADD R7, R0, 0x1, R19 ;  /* 0x0000000100077824 */ /* 0x000fe200078e0213 */
[----:B------:R-:W-:-:S03]  /*0860*/  IADD3 R19, R19, 0x80, RZ ;  /* 0x0000008013137810 */ /* 0x000fc60007ffe0ff */
[----:B0-----:R-:W-:-:S05]  /*0870*/  IMAD.WIDE.U32 R2, R7, 0x4, R2 ;  /* 0x0000000407027825 */ /* 0x001fca00078e0002 */
[----:B------:R1:W-:Y:S02]  /*0880*/  STG.E desc[UR4][R2.64], R5 ;  /* 0x0000000502007986 */ /* 0x0003e4000c101904 */
.L_x_8139:
[----:B------:R-:W-:-:S13]  /*0890*/  ISETP.GE.AND P0, PT, R19, R16, PT ;  /* 0x000000101300720c */ /* 0x000fda0003f06270 */
[----:B------:R-:W-:Y:S05]  /*08a0*/  @P0 BRA `(.L_x_8141) ;  /* 0x0000000000340947 */ /* 0x000fea0003800000 */
[----:B01----:R-:W0:Y:S01]  /*08b0*/  LDC.64 R2, c[0x0][0x220] ;  /* 0x00008800ff027b82 */ /* 0x003e220000000a00 */
[----:B------:R-:W-:Y:S01]  /*08c0*/  IMAD.IADD R5, R0, 0x1, R19 ;  /* 0x0000000100057824 */ /* 0x000fe200078e0213 */
[----:B------:R-:W-:-:S03]  /*08d0*/  IADD3 R19, R19, 0x80, RZ ;  /* 0x0000008013137810 */ /* 0x000fc60007ffe0ff */
[----:B0-----:R-:W-:-:S05]  /*08e0*/  IMAD.WIDE.U32 R2, R5, 0x4, R2 ;  /* 0x0000000405027825 */ /* 0x001fca00078e0002 */
[----:B------:R1:W-:Y:S02]  /*08f0*/  STG.E desc[UR4][R2.64], R4 ;  /* 0x0000000402007986 */ /* 0x0003e4000c101904 */
.L_x_8140:
[----:B------:R-:W-:-:S13]  /*0900*/  ISETP.GE.AND P0, PT, R19, R16, PT ;  /* 0x000000101300720c */ /* 0x000fda0003f06270 */
[----:B------:R-:W-:Y:S05]  /*0910*/  @P0 BREAK B1 ;  /* 0x0000000000010942 */ /* 0x000fea0003800000 */
[----:B------:R-:W-:Y:S05]  /*0920*/  @P0 BRA `(.L_x_8142) ;  /* 0x0000000000300947 */ /* 0x000fea0003800000 */
[----:B01----:R-:W0:Y:S01]  /*0930*/  LDC.64 R2, c[0x0][0x220] ;  /* 0x00008800ff027b82 */ /* 0x003e220000000a00 */
[----:B------:R-:W-:Y:S01]  /*0940*/  IMAD.IADD R5, R0, 0x1, R19 ;  /* 0x0000000100057824 */ /* 0x000fe200078e0213 */
[----:B------:R-:W-:-:S03]  /*0950*/  IADD3 R19, R19, 0x80, RZ ;  /* 0x0000008013137810 */ /* 0x000fc60007ffe0ff */
[----:B0-----:R-:W-:-:S05]  /*0960*/  IMAD.WIDE.U32 R2, R5, 0x4, R2 ;  /* 0x0000000405027825 */ /* 0x001fca00078e0002 */
[----:B------:R2:W-:Y:S02]  /*0970*/  STG.E desc[UR4][R2.64], R10 ;  /* 0x0000000a02007986 */ /* 0x0005e4000c101904 */
.L_x_8141:
[----:B------:R-:W-:Y:S05]  /*0980*/  BSYNC B1 ;  /* 0x0000000000017941 */ /* 0x000fea0003800000 */
.L_x_8137:
[----:B------:R-:W-:-:S13]  /*0990*/  ISETP.GE.AND P0, PT, R19, R16, PT ;  /* 0x000000101300720c */ /* 0x000fda0003f06270 */
[----:B012---:R-:W0:Y:S01]  /*09a0*/  @!P0 LDC.64 R2, c[0x0][0x220] ;  /* 0x00008800ff028b82 */ /* 0x007e220000000a00 */
[----:B------:R-:W-:Y:S01]  /*09b0*/  @!P0 IMAD.IADD R5, R0, 0x1, R19 ;  /* 0x0000000100058824 */ /* 0x000fe200078e0213 */
[----:B------:R-:W-:-:S03]  /*09c0*/  @!P0 IADD3 R19, R19, 0x80, RZ ;  /* 0x0000008013138810 */ /* 0x000fc60007ffe0ff */
[----:B0-----:R-:W-:-:S05]  /*09d0*/  @!P0 IMAD.WIDE.U32 R2, R5, 0x4, R2 ;  /* 0x0000000405028825 */ /* 0x001fca00078e0002 */
[----:B------:R2:W-:Y:S02]  /*09e0*/  @!P0 STG.E desc[UR4][R2.64], R25 ;  /* 0x0000001902008986 */ /* 0x0005e4000c101904 */
.L_x_8142:
[----:B------:R-:W-:Y:S05]  /*09f0*/  BSYNC B0 ;  /* 0x0000000000007941 */ /* 0x000fea0003800000 */
.L_x_8136:
[----:B------:R-:W-:Y:S05]  /*0a00*/  WARPSYNC.ALL ;  /* 0x0000000000007948 */ /* 0x000fea0003800000 */
[----:B------:R-:W-:-:S13]  /*0a10*/  ISETP.GE.AND P0, PT, R19, R16, PT ;  /* 0x000000101300720c */ /* 0x000fda0003f06270 */
[----:B------:R-:W-:Y:S05]  /*0a20*/  @P0 EXIT ;  /* 0x000000000000094d */ /* 0x000fea0003800000 */
[----:B012---:R-:W0:Y:S01]  /*0a30*/  LDC.64 R2, c[0x0][0x220] ;  /* 0x00008800ff027b82 */ /* 0x007e220000000a00 */
[----:B------:R-:W-:-:S04]  /*0a40*/  IMAD.IADD R19, R0, 0x1, R19 ;  /* 0x0000000100137824 */ /* 0x000fc800078e0213 */
[----:B0-----:R-:W-:-:S05]  /*0a50*/  IMAD.WIDE.U32 R2, R19, 0x4, R2 ;  /* 0x0000000413027825 */ /* 0x001fca00078e0002 */
[----:B------:R-:W-:Y:S01]  /*0a60*/  STG.E desc[UR4][R2.64], R24 ;  /* 0x0000001802007986 */ /* 0x000fe2000c101904 */
[----:B------:R-:W-:Y:S05]  /*0a70*/  EXIT ;  /* 0x000000000000794d */ /* 0x000fea0003800000 */
.L_x_8143:
        /* <DEDUP_REMOVED lines=16> */
.L_x_32096:


//--------------------- .text._ZN2at6native29vectorized_elementwise_kernelILi4ENS0_13AUnaryFunctorIfffZZZNS0_21heaviside_kernel_cudaERNS_18TensorIteratorBaseEENKUlvE_clEvENKUlvE5_clEvEUlffE_EESt5arrayIPcLm2EEEEviT0_T1_ --------------------------
	.section	.text._ZN2at6native29vectorized_elementwise_kernelILi4ENS0_13AUnaryFunctorIfffZZZNS0_21heaviside_kernel_cudaERNS_18TensorIteratorBaseEENKUlvE_clEvENKUlvE5_clEvEUlffE_EESt5arrayIPcLm2EEEEviT0_T1_,"ax",@progbits
	.align	128
        .global         _ZN2at6native29vectorized_elementwise_kernelILi4ENS0_13AUnaryFunctorIfffZZZNS0_21heaviside_kernel_cudaERNS_18TensorIteratorBaseEENKUlvE_clEvENKUlvE5_clEvEUlffE_EESt5arrayIPcLm2EEEEviT0_T1_
        .type           _ZN2at6native29vectorized_elementwise_kernelILi4ENS0_13AUnaryFunctorIfffZZZNS0_21heaviside_kernel_cudaERNS_18TensorIteratorBaseEENKUlvE_clEvENKUlvE5_clEvEUlffE_EESt5arrayIPcLm2EEEEviT0_T1_,@function
        .size           _ZN2at6native29vectorized_elementwise_kernelILi4ENS0_13AUnaryFunctorIfffZZZNS0_21heaviside_kernel_cudaERNS_18TensorIteratorBaseEENKUlvE_clEvENKUlvE5_clEvEUlffE_EESt5arrayIPcLm2EEEEviT0_T1_,(.L_x_32097 - _ZN2at6native29vectorized_elementwise_kernelILi4ENS0_13AUnaryFunctorIfffZZZNS0_21heaviside_kernel_cudaERNS_18TensorIteratorBaseEENKUlvE_clEvENKUlvE5_clEvEUlffE_EESt5arrayIPcLm2EEEEviT0_T1_)
        .other          _ZN2at6native29vectorized_elementwise_kernelILi4ENS0_13AUnaryFunctorIfffZZZNS0_21heaviside_kernel_cudaERNS_18TensorIteratorBaseEENKUlvE_clEvENKUlvE5_clEvEUlffE_EESt5arrayIPcLm2EEEEviT0_T1_,@"STO_CUDA_ENTRY STV_DEFAULT"
_ZN2at6native29vectorized_elementwise_kernelILi4ENS0_13AUnaryFunctorIfffZZZNS0_21heaviside_kernel_cudaERNS_18TensorIteratorBaseEENKUlvE_clEvENKUlvE5_clEvEUlffE_EESt5arrayIPcLm2EEEEviT0_T1_:
.text._ZN2at6native29vectorized_elementwise_kernelILi4ENS0_13AUnaryFunctorIfffZZZNS0_21heaviside_kernel_cudaERNS_18TensorIteratorBaseEENKUlvE_clEvENKUlvE5_clEvEUlffE_EESt5arrayIPcLm2EEEEviT0_T1_:
        /* <DEDUP_REMOVED lines=26> */
[----:B------:R0:W5:Y:S04]  /*01a0*/  LDG.E.128 R12, desc[UR4][R2.64] ;  /* 0x00000004020c7981 */ /* 0x000168000c1e1d00 */
[----:B------:R0:W5:Y:S02]  /*01b0*/  LDG.E.128 R8, desc[UR4][R2.64+0x800] ;  /* 0x0008000402087981 */ /* 0x000164000c1e1d00 */
.L_x_8145:
[----:B-----5:R-:W-:Y:S04]  /*01c0*/  STG.E.128 desc[UR4][R4.64], R12 ;  /* 0x0000000c04007986 */ /* 0x020fe8000c101d04 */
[----:B------:R-:W-:Y:S01]  /*01d0*/  STG.E.128 desc[UR4][R4.64+0x800], R8 ;  /* 0x0008000804007986 */ /* 0x000fe2000c101d04 */
[----:B------:R-:W-:Y:S05]  /*01e0*/  EXIT ;  /* 0x000000000000794d */ /* 0x000fea0003800000 */
.L_x_8144:
        /* <DEDUP_REMOVED lines=95> */
.L_x_8148:
[----:B------:R-:W-:-:S13]  /*07e0*/  ISETP.GE.AND P0, PT, R19, R16, PT ;  /* 0x000000101300720c */ /* 0x000fda0003f06270 */
[----:B------:R-:W-:Y:S05]  /*07f0*/  @P0 BRA `(.L_x_8150) ;  /* 0x0000000000300947 */ /* 0x000fea0003800000 */
[----:B0-----:R-:W0:Y:S01]  /*0800*/  LDC.64 R2, c[0x0][0x220] ;  /* 0x00008800ff027b82 */ /* 0x001e220000000a00 */
[----:B------:R-:W-:Y:S01]  /*0810*/  IMAD.IADD R7, R0, 0x1, R19 ;  /* 0x0000000100077824 */ /* 0x000fe200078e0213 */
[----:B------:R-:W-:-:S03]  /*0820*/  IADD3 R19, R19, 0x80, RZ ;  /* 0x0000008013137810 */ /* 0x000fc60007ffe0ff */
[----:B0-----:R-:W-:-:S05]  /*0830*/  IMAD.WIDE.U32 R2, R7, 0x4, R2 ;  /* 0x0000000407027825 */ /* 0x001fca00078e0002 */
[----:B------:R1:W-:Y:S02]  /*0840*/  STG.E desc[UR4][R2.64], R5 ;  /* 0x0000000502007986 */ /* 0x0003e4000c101904 */
.L_x_8149:
[----:B------:R-:W-:-:S13]  /*0850*/  ISETP.GE.AND P0, PT, R19, R16, PT ;  /* 0x000000101300720c */ /* 0x000fda0003f06270 */
[----:B------:R-:W-:Y:S05]  /*0860*/  @P0 BRA `(.L_x_8151) ;  /* 0x0000000000340947 */ /* 0x000fea0003800000 */
[----:B01----:R-:W0:Y:S01]  /*0870*/  LDC.64 R2, c[0x0][0x220] ;  /* 0x00008800ff027b82 */ /* 0x003e220000000a00 */
[----:B------:R-:W-:Y:S01]  /*0880*/  IMAD.IADD R5, R0, 0x1, R19 ;  /* 0x0000000100057824 */ /* 0x000fe200078e0213 */
[----:B------:R-:W-:-:S03]  /*0890*/  IADD3 R19, R19, 0x80, RZ ;  /* 0x0000008013137810 */ /* 0x000fc60007ffe0ff */
[----:B0-----:R-:W-:-:S05]  /*08a0*/  IMAD.WIDE.U32 R2, R5, 0x4, R2 ;  /* 0x0000000405027825 */ /* 0x001fca00078e0002 */
[----:B------:R1:W-:Y:S02]  /*08b0*/  STG.E desc[UR4][R2.64], R4 ;  /* 0x0000000402007986 */ /* 0x0003e4000c101904 */
.L_x_8150:
        /* <DEDUP_REMOVED lines=8> */
.L_x_8151:
[----:B------:R-:W-:Y:S05]  /*0940*/  BSYNC B1 ;  /* 0x0000000000017941 */ /* 0x000fea0003800000 */
.L_x_8147:
[----:B------:R-:W-:-:S13]  /*0950*/  ISETP.GE.AND P0, PT, R19, R16, PT ;  /* 0x000000101300720c */ /* 0x000fda0003f06270 */
[----:B012---:R-:W0:Y:S01]  /*0960*/  @!P0 LDC.64 R2, c[0x0][0x220] ;  /* 0x00008800ff028b82 */ /* 0x007e220000000a00 */
[----:B------:R-:W-:Y:S01]  /*0970*/  @!P0 IMAD.IADD R5, R0, 0x1, R19 ;  /* 0x0000000100058824 */ /* 0x000fe200078e0213 */
[----:B------:R-:W-:-:S03]  /*0980*/  @!P0 IADD3 R19, R19, 0x80, RZ ;  /* 0x0000008013138810 */ /* 0x000fc60007ffe0ff */
[----:B0-----:R-:W-:-:S05]  /*0990*/  @!P0 IMAD.WIDE.U32 R2, R5, 0x4, R2 ;  /* 0x0000000405028825 */ /* 0x001fca00078e0002 */
[----:B------:R2:W-:Y:S02]  /*09a0*/  @!P0 STG.E desc[UR4][R2.64], R25 ;  /* 0x0000001902008986 */ /* 0x0005e4000c101904 */
.L_x_8152:
[----:B------:R-:W-:Y:S05]  /*09b0*/  BSYNC B0 ;  /* 0x0000000000007941 */ /* 0x000fea0003800000 */
.L_x_8146:
        /* <DEDUP_REMOVED lines=8> */
.L_x_8153:
        /* <DEDUP_REMOVED lines=12> */
.L_x_32097:


//--------------------- .text._ZN2at6native29vectorized_elementwise_kernelILi8ENS0_13AUnaryFunctorIfffZZZNS0_21heaviside_kernel_cudaERNS_18TensorIteratorBaseEENKUlvE_clEvENKUlvE5_clEvEUlffE_EESt5arrayIPcLm2EEEEviT0_T1_ --------------------------
	.section	.text._ZN2at6native29vectorized_elementwise_kernelILi8ENS0_13AUnaryFunctorIfffZZZNS0_21heaviside_kernel_cudaERNS_18TensorIteratorBaseEENKUlvE_clEvENKUlvE5_clEvEUlffE_EESt5arrayIPcLm2EEEEviT0_T1_,"ax",@progbits
	.align	128
        .global         _ZN2at6native29vectorized_elementwise_kernelILi8ENS0_13AUnaryFunctorIfffZZZNS0_21heaviside_kernel_cudaERNS_18TensorIteratorBaseEENKUlvE_clEvENKUlvE5_clEvEUlffE_EESt5arrayIPcLm2EEEEviT0_T1_
        .type           _ZN2at6native29vectorized_elementwise_kernelILi8ENS0_13AUnaryFunctorIfffZZZNS0_21heaviside_kernel_cudaERNS_18TensorIteratorBaseEENKUlvE_clEvENKUlvE5_clEvEUlffE_EESt5arrayIPcLm2EEEEviT0_T1_,@function
        .size           _ZN2at6native29vectorized_elementwise_kernelILi8ENS0_13AUnaryFunctorIfffZZZNS0_21heaviside_kernel_cudaERNS_18TensorIteratorBaseEENKUlvE_clEvENKUlvE5_clEvEUlffE_EESt5arrayIPcLm2EEEEviT0_T1_,(.L_x_32098 - _ZN2at6native29vectorized_elementwise_kernelILi8ENS0_13AUnaryFunctorIfffZZZNS0_21heaviside_kernel_cudaERNS_18TensorIteratorBaseEENKUlvE_clEvENKUlvE5_clEvEUlffE_EESt5arrayIPcLm2EEEEviT0_T1_)
        .other          _ZN2at6native29vectorized_elementwise_kernelILi8ENS0_13AUnaryFunctorIfffZZZNS0_21heaviside_kernel_cudaERNS_18TensorIteratorBaseEENKUlvE_clEvENKUlvE5_clEvEUlffE_EESt5arrayIPcLm2EEEEviT0_T1_,@"STO_CUDA_ENTRY STV_DEFAULT"
_ZN2at6native29vectorized_elementwise_kernelILi8ENS0_13AUnaryFunctorIfffZZZNS0_21heaviside_kernel_cudaERNS_18TensorIteratorBaseEENKUlvE_clEvENKUlvE5_clEvEUlffE_EESt5arrayIPcLm2EEEEviT0_T1_:
.text._ZN2at6native29vectorized_elementwise_kernelILi8ENS0_13AUnaryFunctorIfffZZZNS0_21heaviside_kernel_cudaERNS_18TensorIteratorBaseEENKUlvE_clEvENKUlvE5_clEvEUlffE_EESt5arrayIPcLm2EEEEviT0_T1_:
        /* <DEDUP_REMOVED lines=28> */
.L_x_8155:
[----:B-----5:R-:W-:Y:S04]  /*01c0*/  STG.E.128 desc[UR4][R4.64], R12 ;  /* 0x0000000c04007986 */ /* 0x020fe8000c101d04 */
[----:B------:R-:W-:Y:S01]  /*01d0*/  STG.E.128 desc[UR4][R4.64+0x10], R8 ;  /* 0x0000100804007986 */ /* 0x000fe2000c101d04 */
[----:B------:R-:W-:Y:S05]  /*01e0*/  EXIT ;  /* 0x000000000000794d */ /* 0x000fea0003800000 */
.L_x_8154:
        /* <DEDUP_REMOVED lines=95> */
.L_x_8158:
[----:B------:R-:W-:-:S13]  /*07e0*/  ISETP.GE.AND P0, PT, R19, R16, PT ;  /* 0x000000101300720c */ /* 0x000fda0003f06270 */
[----:B------:R-:W-:Y:S05]  /*07f0*/  @P0 BRA `(.L_x_8160) ;  /* 0x0000000000300947 */ /* 0x000fea0003800000 */
[----:B0-----:R-:W0:Y:S01]  /*0800*/  LDC.64 R2, c[0x0][0x220] ;  /* 0x00008800ff027b82 */ /* 0x001e220000000a00 */
[----:B------:R-:W-:Y:S01]  /*0810*/  IMAD.IADD R7, R0, 0x1, R19 ;  /* 0x0000000100077824 */ /* 0x000fe200078e0213 */
[----:B------:R-:W-:-:S03]  /*0820*/  IADD3 R19, R19, 0x80, RZ ;  /* 0x0000008013137810 */ /* 0x000fc60007ffe0ff */
[----:B0-----:R-:W-:-:S05]  /*0830*/  IMAD.WIDE.U32 R2, R7, 0x4, R2 ;  /* 0x0000000407027825 */ /* 0x001fca00078e0002 */
[----:B------:R1:W-:Y:S02]  /*0840*/  STG.E desc[UR4][R2.64], R5 ;  /* 0x0000000502007986 */ /* 0x0003e4000c101904 */
.L_x_8159:
[----:B------:R-:W-:-:S13]  /*0850*/  ISETP.GE.AND P0, PT, R19, R16, PT ;  /* 0x000000101300720c */ /* 0x000fda0003f06270 */
[----:B------:R-:W-:Y:S05]  /*0860*/  @P0 BRA `(.L_x_8161) ;  /* 0x0000000000340947 */ /* 0x000fea0003800000 */
[----:B01----:R-:W0:Y:S01]  /*0870*/  LDC.64 R2, c[0x0][0x220] ;  /* 0x00008800ff027b82 */ /* 0x003e220000000a00 */
[----:B------:R-:W-:Y:S01]  /*0880*/  IMAD.IADD R5, R0, 0x1, R19 ;  /* 0x0000000100057824 */ /* 0x000fe200078e0213 */
[----:B------:R-:W-:-:S03]  /*0890*/  IADD3 R19, R19, 0x80, RZ ;  /* 0x0000008013137810 */ /* 0x000fc60007ffe0ff */
[----:B0-----:R-:W-:-:S05]  /*08a0*/  IMAD.WIDE.U32 R2, R5, 0x4, R2 ;  /* 0x0000000405027825 */ /* 0x001fca00078e0002 */
[----:B------:R1:W-:Y:S02]  /*08b0*/  STG.E desc[UR4][R2.64], R4 ;  /* 0x0000000402007986 */ /* 0x0003e4000c101904 */
.L_x_8160:
        /* <DEDUP_REMOVED lines=8> */
.L_x_8161:
[----:B------:R-:W-:Y:S05]  /*0940*/  BSYNC B1 ;  /* 0x0000000000017941 */ /* 0x000fea0003800000 */
.L_x_8157:
[----:B------:R-:W-:-:S13]  /*0950*/  ISETP.GE.AND P0, PT, R19, R16, PT ;  /* 0x000000101300720c */ /* 0x000fda0003f06270 */
[----:B012---:R-:W0:Y:S01]  /*0960*/  @!P0 LDC.64 R2, c[0x0][0x220] ;  /* 0x00008800ff028b82 */ /* 0x007e220000000a00 */
[----:B------:R-:W-:Y:S01]  /*0970*/  @!P0 IMAD.IADD R5, R0, 0x1, R19 ;  /* 0x0000000100058824 */ /* 0x000fe200078e0213 */
[----:B------:R-:W-:-:S03]  /*0980*/  @!P0 IADD3 R19, R19, 0x80, RZ ;  /* 0x0000008013138810 */ /* 0x000fc60007ffe0ff */
[----:B0-----:R-:W-:-:S05]  /*0990*/  @!P0 IMAD.WIDE.U32 R2, R5, 0x4, R2 ;  /* 0x0000000405028825 */ /* 0x001fca00078e0002 */
[----:B------:R2:W-:Y:S02]  /*09a0*/  @!P0 STG.E desc[UR4][R2.64], R25 ;  /* 0x0000001902008986 */ /* 0x0005e4000c101904 */
.L_x_8162:
[----:B------:R-:W-:Y:S05]  /*09b0*/  BSYNC B0 ;  /* 0x0000000000007941 */ /* 0x000fea0003800000 */
.L_x_8156:
        /* <DEDUP_REMOVED lines=8> */
.L_x_8163:
        /* <DEDUP_REMOVED lines=12> */
.L_x_32098:


//--------------------- .text._ZN2at6native18elementwise_kernelILi128ELi4EZNS0_15gpu_kernel_implINS0_13BinaryFunctorIdddZZZNS0_21heaviside_kernel_cudaERNS_18TensorIteratorBaseEENKUlvE_clEvENKUlvE4_clEvEUlddE_EEEEvS5_RKT_EUliE_EEviT1_ --------------------------
	.section	.text._ZN2at6native18elementwise_kernelILi128ELi4EZNS0_15gpu_kernel_implINS0_13BinaryFunctorIdddZZZNS0_21heaviside_kernel_cudaERNS_18TensorIteratorBaseEENKUlvE_clEvENKUlvE4_clEvEUlddE_EEEEvS5_RKT_EUliE_EEviT1_,"ax",@progbits
	.align	128
        .global         _ZN2at6native18elementwise_kernelILi128ELi4EZNS0_15gpu_kernel_implINS0_13BinaryFunctorIdddZZZNS0_21heaviside_kernel_cudaERNS_18TensorIteratorBaseEENKUlvE_clEvENKUlvE4_clEvEUlddE_EEEEvS5_RKT_EUliE_EEviT1_
        .type           _ZN2at6native18elementwise_kernelILi128ELi4EZNS0_15gpu_kernel_implINS0_13BinaryFunctorIdddZZZNS0_21heaviside_kernel_cudaERNS_18TensorIteratorBaseEENKUlvE_clEvENKUlvE4_clEvEUlddE_EEEEvS5_RKT_EUliE_EEviT1_,@function
        .size           _ZN2at6native18elementwise_kernelILi128ELi4EZNS0_15gpu_kernel_implINS0_13BinaryFunctorIdddZZZNS0_21heaviside_kernel_cudaERNS_18TensorIteratorBaseEENKUlvE_clEvENKUlvE4_clEvEUlddE_EEEEvS5_RKT_EUliE_EEviT1_,(.L_x_32099 - _ZN2at6native18elementwise_kernelILi128ELi4EZNS0_15gpu_kernel_implINS0_13BinaryFunctorIdddZZZNS0_21heaviside_kernel_cudaERNS_18TensorIteratorBaseEENKUlvE_clEvENKUlvE4_clEvEUlddE_EEEEvS5_RKT_EUliE_EEviT1_)
        .other          _ZN2at6native18elementwise_kernelILi128ELi4EZNS0_15gpu_kernel_implINS0_13BinaryFunctorIdddZZZNS0_21heaviside_kernel_cudaERNS_18TensorIteratorBaseEENKUlvE_clEvENKUlvE4_clEvEUlddE_EEEEvS5_RKT_EUliE_EEviT1_,@"STO_CUDA_ENTRY STV_DEFAULT"
_ZN2at6native18elementwise_kernelILi128ELi4EZNS0_15gpu_kernel_implINS0_13BinaryFunctorIdddZZZNS0_21heaviside_kernel_cudaERNS_18TensorIteratorBaseEENKUlvE_clEvENKUlvE4_clEvEUlddE_EEEEvS5_RKT_EUliE_EEviT1_:
.text._ZN2at6native18elementwise_kernelILi128ELi4EZNS0_15gpu_kernel_implINS0_13BinaryFunctorIdddZZZNS0_21heaviside_kernel_cudaERNS_18TensorIteratorBaseEENKUlvE_clEvENKUlvE4_clEvEUlddE_EEEEvS5_RKT_EUliE_EEviT1_:
        /* <DEDUP_REMOVED lines=365> */
.L_x_8166:
        /* <DEDUP_REMOVED lines=19> */
[----:B--2---:R0:W1:Y:S01]  /*1800*/  I2F.F64.S16 R18, R2 ;  /* 0x0000000200127312 */ /* 0x0040620000101c00 */
[----:B------:R-:W-:Y:S05]  /*1810*/  BRA `(.L_x_8172) ;  /* 0x0000000c007c7947 */ /* 0x000fea0003800000 */
.L_x_8170:
[----:B------:R-:W2:Y:S02]  /*1820*/  LDG.E.U8 R2, desc[UR36][R2.64] ;  /* 0x0000002402027981 */ /* 0x000ea4000c1e1100 */
[----:B--2---:R0:W1:Y:S01]  /*1830*/  I2F.F64.U16 R18, R2 ;  /* 0x0000000200127312 */ /* 0x0040620000101800 */
[----:B------:R-:W-:Y:S05]  /*1840*/  BRA `(.L_x_8172) ;  /* 0x0000000c00707947 */ /* 0x000fea0003800000 */
.L_x_8169:
[----:B------:R-:W-:-:S13]  /*1850*/  ISETP.NE.AND P0, PT, R4, 0x2, PT ;  /* 0x000000020400780c */ /* 0x000fda0003f05270 */
[----:B------:R-:W-:Y:S05]  /*1860*/  @!P0 BRA `(.L_x_8173) ;  /* 0x0000000000288947 */ /* 0x000fea0003800000 */
[----:B------:R-:W-:-:S13]  /*1870*/  ISETP.NE.AND P0, PT, R4, 0x3, PT ;  /* 0x000000030400780c */ /* 0x000fda0003f05270 */
[----:B------:R-:W-:Y:S05]  /*1880*/  @!P0 BRA `(.L_x_8174) ;  /* 0x0000000000148947 */ /* 0x000fea0003800000 */
[----:B------:R-:W-:-:S13]  /*1890*/  ISETP.NE.AND P0, PT, R4, 0x4, PT ;  /* 0x000000040400780c */ /* 0x000fda0003f05270 */
[----:B------:R-:W-:Y:S05]  /*18a0*/  @P0 BRA `(.L_x_8171) ;  /* 0x0000000800fc0947 */ /* 0x000fea0003800000 */
[----:B------:R-:W2:Y:S02]  /*18b0*/  LDG.E.64 R18, desc[UR36][R2.64] ;  /* 0x0000002402127981 */ /* 0x000ea4000c1e1b00 */
[----:B--2---:R-:W0:Y:S01]  /*18c0*/  I2F.F64.S64 R18, R18 ;  /* 0x0000001200127312 */ /* 0x004e220000301c00 */
[----:B------:R-:W-:Y:S05]  /*18d0*/  BRA `(.L_x_8172) ;  /* 0x0000000c004c7947 */ /* 0x000fea0003800000 */
.L_x_8174:
[----:B------:R-:W2:Y:S02]  /*18e0*/  LDG.E R2, desc[UR36][R2.64] ;  /* 0x0000002402027981 */ /* 0x000ea4000c1e1900 */
[----:B--2---:R0:W1:Y:S01]  /*18f0*/  I2F.F64 R18, R2 ;  /* 0x0000000200127312 */ /* 0x0040620000201c00 */
[----:B------:R-:W-:Y:S05]  /*1900*/  BRA `(.L_x_8172) ;  /* 0x0000000c00407947 */ /* 0x000fea0003800000 */
.L_x_8173:
[----:B------:R-:W2:Y:S02]  /*1910*/  LDG.E.U16 R2, desc[UR36][R2.64] ;  /* 0x0000002402027981 */ /* 0x000ea4000c1e1500 */
[----:B--2---:R0:W1:Y:S01]  /*1920*/  I2F.F64.S16 R18, R2 ;  /* 0x0000000200127312 */ /* 0x0040620000101c00 */
[----:B------:R-:W-:Y:S05]  /*1930*/  BRA `(.L_x_8172) ;  /* 0x0000000c00347947 */ /* 0x000fea0003800000 */
.L_x_8168:
[----:B------:R-:W-:-:S13]  /*1940*/  ISETP.GT.AND P0, PT, R4, 0x6, PT ;  /* 0x000000060400780c */ /* 0x000fda0003f04270 */
[----:B------:R-:W-:Y:S05]  /*1950*/  @P0 BRA `(.L_x_8175) ;  /* 0x0000000000340947 */ /* 0x000fea0003800000 */
[----:B------:R-:W-:-:S13]  /*1960*/  ISETP.NE.AND P0, PT, R4, 0x5, PT ;  /* 0x000000050400780c */ /* 0x000fda0003f05270 */
[----:B------:R-:W-:Y:S05]  /*1970*/  @!P0 BRA `(.L_x_8176) ;  /* 0x0000000000188947 */ /* 0x000fea0003800000 */
[----:B------:R-:W-:-:S13]  /*1980*/  ISETP.NE.AND P0, PT, R4, 0x6, PT ;  /* 0x000000060400780c */ /* 0x000fda0003f05270 */
[----:B------:R-:W-:Y:S05]  /*1990*/  @P0 BRA `(.L_x_8171) ;  /* 0x0000000800c00947 */ /* 0x000fea0003800000 */
[----:B------:R-:W2:Y:S02]  /*19a0*/  LDG.E R18, desc[UR36][R2.64] ;  /* 0x0000002402127981 */ /* 0x000ea4000c1e1900 */
[----:B--2---:R-:W-:-:S06]  /*19b0*/  FMUL.FTZ R18, R18, 1 ;  /* 0x3f80000012127820 */ /* 0x004fcc0000410000 */
[----:B------:R-:W0:Y:S01]  /*19c0*/  F2F.F64.F32 R18, R18 ;  /* 0x0000001200127310 */ /* 0x000e220000201800 */
[----:B------:R-:W-:Y:S05]  /*19d0*/  BRA `(.L_x_8172) ;  /* 0x0000000c000c7947 */ /* 0x000fea0003800000 */
.L_x_8176:
[----:B------:R-:W2:Y:S02]  /*19e0*/  LDG.E.U16 R0, desc[UR36][R2.64] ;  /* 0x0000002402007981 */ /* 0x000ea4000c1e1500 */
[----:B--2---:R-:W-:-:S05]  /*19f0*/  HADD2.F32 R0, -RZ, R0.H0_H0 ;  /* 0x20000000ff007230 */ /* 0x004fca0000004100 */
[----:B------:R-:W-:-:S04]  /*1a00*/  FMUL.FTZ R0, R0, 1 ;  /* 0x3f80000000007820 */ /* 0x000fc80000410000 */
[----:B------:R0:W1:Y:S01]  /*1a10*/  F2F.F64.F32 R18, R0 ;  /* 0x0000000000127310 */ /* 0x0000620000201800 */
[----:B------:R-:W-:Y:S05]  /*1a20*/  BRA `(.L_x_8172) ;  /* 0x0000000800f87947 */ /* 0x000fea0003800000 */
.L_x_8175:
[----:B------:R-:W-:-:S13]  /*1a30*/  ISETP.NE.AND P0, PT, R4, 0x7, PT ;  /* 0x000000070400780c */ /* 0x000fda0003f05270 */
[----:B------:R-:W-:Y:S05]  /*1a40*/  @!P0 BRA `(.L_x_8177) ;  /* 0x0000000000348947 */ /* 0x000fea0003800000 */
        /* <DEDUP_REMOVED lines=8> */
.L_x_8178:
[----:B------:R-:W2:Y:S02]  /*1ad0*/  LDG.E.U16 R2, desc[UR36][R2.64] ;  /* 0x0000002402027981 */ /* 0x000ea4000c1e1500 */
[----:B--2---:R-:W-:-:S05]  /*1ae0*/  HADD2.F32 R0, -RZ, R2.H0_H0 ;  /* 0x20000002ff007230 */ /* 0x004fca0000004100 */
[----:B------:R-:W-:-:S04]  /*1af0*/  FMUL.FTZ R0, R0, 1 ;  /* 0x3f80000000007820 */ /* 0x000fc80000410000 */
[----:B------:R0:W1:Y:S01]  /*1b00*/  F2F.F64.F32 R18, R0 ;  /* 0x0000000000127310 */ /* 0x0000620000201800 */
[----:B------:R-:W-:Y:S05]  /*1b10*/  BRA `(.L_x_8172) ;  /* 0x0000000800bc7947 */ /* 0x000fea0003800000 */
.L_x_8177:
[----:B------:R0:W5:Y:S01]  /*1b20*/  LDG.E.64 R18, desc[UR36][R2.64] ;  /* 0x0000002402127981 */ /* 0x000162000c1e1b00 */
[----:B------:R-:W-:Y:S05]  /*1b30*/  BRA `(.L_x_8172) ;  /* 0x0000000800b47947 */ /* 0x000fea0003800000 */
.L_x_8167:
        /* <DEDUP_REMOVED lines=8> */
[----:B------:R-:W2:Y:S01]  /*1bc0*/  LDG.E.U8 R2, desc[UR36][R2.64] ;  /* 0x0000002402027981 */ /* 0x000ea2000c1e1100 */
[----:B------:R-:W-:Y:S01]  /*1bd0*/  IMAD.MOV.U32 R18, RZ, RZ, RZ ;  /* 0x000000ffff127224 */ /* 0x000fe200078e00ff */
[----:B--2---:R-:W-:-:S04]  /*1be0*/  ISETP.NE.AND P0, PT, R2, RZ, PT ;  /* 0x000000ff0200720c */ /* 0x004fc80003f05270 */
[----:B------:R-:W-:Y:S01]  /*1bf0*/  FSEL R19, RZ, 1.875, !P0 ;  /* 0x3ff00000ff137808 */ /* 0x000fe20004000000 */
[----:B------:R-:W-:Y:S08]  /*1c00*/  BRA `(.L_x_8172) ;  /* 0x0000000800807947 */ /* 0x000ff00003800000 */
.L_x_8181:
[----:B------:R0:W5:Y:S01]  /*1c10*/  LDG.E.64 R18, desc[UR36][R2.64] ;  /* 0x0000002402127981 */ /* 0x000162000c1e1b00 */
[----:B------:R-:W-:Y:S05]  /*1c20*/  BRA `(.L_x_8172) ;  /* 0x0000000800787947 */ /* 0x000fea0003800000 */
.L_x_8180:
        /* <DEDUP_REMOVED lines=16> */
[C---:B------:R-:W-:Y:S02]  /*1d30*/  ISETP.GT.U32.AND P0, PT, R5.reuse, 0x4, PT ;  /* 0x000000040500780c */ /* 0x040fe40003f04070 */
[----:B------:R-:W-:-:S04]  /*1d40*/  IADD3 R5, R5, -0x4, RZ ;  /* 0xfffffffc05057810 */ /* 0x000fc80007ffe0ff */
[----:B------:R-:W-:-:S05]  /*1d50*/  SEL R5, R5, RZ, P0 ;  /* 0x000000ff05057207 */ /* 0x000fca0000000000 */
[----:B------:R-:W-:Y:S01]  /*1d60*/  IMAD R8, R5, R8, 0x3c000000 ;  /* 0x3c00000005087424 */ /* 0x000fe200078e0208 */
[----:B------:R-:W-:-:S04]  /*1d70*/  SHF.L.U32 R5, R4, R5, RZ ;  /* 0x0000000504057219 */ /* 0x000fc800000006ff */
[----:B------:R-:W-:-:S04]  /*1d80*/  LEA.HI R5, R5, R8, RZ, 0x1c ;  /* 0x0000000805057211 */ /* 0x000fc800078fe0ff */
[----:B------:R-:W-:-:S04]  /*1d90*/  LOP3.LUT R5, R5, 0x7f800000, R6, 0xf8, !PT ;  /* 0x7f80000005057812 */ /* 0x000fc800078ef806 */
[----:B------:R-:W-:-:S04]  /*1da0*/  LOP3.LUT R5, R5, R2, RZ, 0x30, !PT ;  /* 0x0000000205057212 */ /* 0x000fc800078e30ff */
[----:B------:R-:W-:-:S05]  /*1db0*/  LOP3.LUT R5, R5, 0x80000000, R0, 0xf8, !PT ;  /* 0x8000000005057812 */ /* 0x000fca00078ef800 */
[----:B------:R-:W-:-:S04]  /*1dc0*/  FMUL.FTZ R5, R5, 1 ;  /* 0x3f80000005057820 */ /* 0x000fc80000410000 */
[----:B------:R0:W1:Y:S01]  /*1dd0*/  F2F.F64.F32 R18, R5 ;  /* 0x0000000500127310 */ /* 0x0000620000201800 */
[----:B------:R-:W-:Y:S05]  /*1de0*/  BRA `(.L_x_8172) ;  /* 0x0000000800087947 */ /* 0x000fea0003800000 */
.L_x_8183:
        /* <DEDUP_REMOVED lines=11> */
[----:B------:R-:W-:-:S05]  /*1ea0*/  LOP3.LUT R4, R4, 0x80000000, R5, 0xf8, !PT ;  /* 0x8000000004047812 */ /* 0x000fca00078ef805 */
[----:B------:R-:W-:-:S04]  /*1eb0*/  FMUL.FTZ R4, R4, 1 ;  /* 0x3f80000004047820 */ /* 0x000fc80000410000 */
[----:B------:R0:W1:Y:S01]  /*1ec0*/  F2F.F64.F32 R18, R4 ;  /* 0x0000000400127310 */ /* 0x0000620000201800 */
[----:B------:R-:W-:Y:S05]  /*1ed0*/  BRA `(.L_x_8172) ;  /* 0x0000000400cc7947 */ /* 0x000fea0003800000 */
.L_x_8182:
[----:B------:R-:W2:Y:S02]  /*1ee0*/  LDG.E.U16 R0, desc[UR36][R2.64] ;  /* 0x0000002402007981 */ /* 0x000ea4000c1e1500 */
[----:B--2---:R-:W-:-:S04]  /*1ef0*/  IMAD.U32 R0, R0, 0x10000, RZ ;  /* 0x0001000000007824 */ /* 0x004fc800078e00ff */
[----:B------:R-:W-:-:S04]  /*1f00*/  FMUL.FTZ R0, R0, 1 ;  /* 0x3f80000000007820 */ /* 0x000fc80000410000 */
[----:B------:R0:W1:Y:S01]  /*1f10*/  F2F.F64.F32 R18, R0 ;  /* 0x0000000000127310 */ /* 0x0000620000201800 */
[----:B------:R-:W-:Y:S05]  /*1f20*/  BRA `(.L_x_8172) ;  /* 0x0000000400b87947 */ /* 0x000fea0003800000 */
.L_x_8179:
        /* <DEDUP_REMOVED lines=9> */
[----:B--2---:R0:W1:Y:S01]  /*1fc0*/  I2F.F64.U16 R18, R2 ;  /* 0x0000000200127312 */ /* 0x0040620000101800 */
[----:B------:R-:W-:Y:S05]  /*1fd0*/  BRA `(.L_x_8172) ;  /* 0x00000004008c7947 */ /* 0x000fea0003800000 */
.L_x_8186:
        /* <DEDUP_REMOVED lines=21> */
.L_x_8190:
[----:B------:R-:W-:Y:S05]  /*2130*/  BSYNC B1 ;  /* 0x0000000000017941 */ /* 0x000fea0003800000 */
.L_x_8189:
[----:B------:R-:W-:Y:S01]  /*2140*/  LEA R3, R0, 0x3b800000, 0x17 ;  /* 0x3b80000000037811 */ /* 0x000fe200078eb8ff */
[----:B------:R-:W-:-:S05]  /*2150*/  IMAD.SHL.U32 R0, R2, 0x100000, RZ ;  /* 0x0010000002007824 */ /* 0x000fca00078e00ff */
[----:B------:R-:W-:-:S07]  /*2160*/  LOP3.LUT R0, R3, R0, R4, 0xfe, !PT ;  /* 0x0000000003007212 */ /* 0x000fce00078efe04 */
.L_x_8188:
[----:B------:R-:W-:Y:S05]  /*2170*/  BSYNC B0 ;  /* 0x0000000000007941 */ /* 0x000fea0003800000 */
.L_x_8187:
[----:B------:R-:W-:-:S04]  /*2180*/  FMUL.FTZ R0, R0, 1 ;  /* 0x3f80000000007820 */ /* 0x000fc80000410000 */
[----:B------:R2:W3:Y:S01]  /*2190*/  F2F.F64.F32 R18, R0 ;  /* 0x0000000000127310 */ /* 0x0004e20000201800 */
[----:B------:R-:W-:Y:S05]  /*21a0*/  BRA `(.L_x_8172) ;  /* 0x0000000400187947 */ /* 0x000fea0003800000 */
.L_x_8185:
        /* <DEDUP_REMOVED lines=21> */
.L_x_8194:
[----:B------:R-:W-:Y:S05]  /*2300*/  BSYNC B1 ;  /* 0x0000000000017941 */ /* 0x000fea0003800000 */
.L_x_8193:
[----:B------:R-:W-:Y:S01]  /*2310*/  LEA R3, R0, 0x37800000, 0x17 ;  /* 0x3780000000037811 */ /* 0x000fe200078eb8ff */
[----:B------:R-:W-:-:S05]  /*2320*/  IMAD.SHL.U32 R0, R2, 0x200000, RZ ;  /* 0x0020000002007824 */ /* 0x000fca00078e00ff */
[----:B------:R-:W-:-:S07]  /*2330*/  LOP3.LUT R0, R3, R0, R4, 0xfe, !PT ;  /* 0x0000000003007212 */ /* 0x000fce00078efe04 */
.L_x_8192:
[----:B------:R-:W-:Y:S05]  /*2340*/  BSYNC B0 ;  /* 0x0000000000007941 */ /* 0x000fea0003800000 */
.L_x_8191:
[----:B------:R-:W-:-:S04]  /*2350*/  FMUL.FTZ R0, R0, 1 ;  /* 0x3f80000000007820 */ /* 0x000fc80000410000 */
[----:B------:R4:W0:Y:S01]  /*2360*/  F2F.F64.F32 R18, R0 ;  /* 0x0000000000127310 */ /* 0x0008220000201800 */
[----:B------:R-:W-:Y:S05]  /*2370*/  BRA `(.L_x_8172) ;  /* 0x0000000000a47947 */ /* 0x000fea0003800000 */
.L_x_8184:
        /* <DEDUP_REMOVED lines=14> */
.L_x_8198:
[----:B------:R-:W-:Y:S05]  /*2460*/  BSYNC B0 ;  /* 0x0000000000007941 */ /* 0x000fea0003800000 */
.L_x_8197:
[----:B------:R-:W-:-:S04]  /*2470*/  FMUL.FTZ R0, R0, 1 ;  /* 0x3f80000000007820 */ /* 0x000fc80000410000 */
[----:B------:R0:W1:Y:S01]  /*2480*/  F2F.F64.F32 R18, R0 ;  /* 0x0000000000127310 */ /* 0x0000620000201800 */
[----:B------:R-:W-:Y:S05]  /*2490*/  BRA `(.L_x_8172) ;  /* 0x00000000005c7947 */ /* 0x000fea0003800000 */
.L_x_8171:
[----:B------:R-:W-:Y:S01]  /*24a0*/  MOV R2, 0x0 ;  /* 0x0000000000027802 */ /* 0x000fe20000000f00 */
[----:B------:R-:W-:Y:S01]  /*24b0*/  ULDC.64 UR4, c[0x4][0x188] ;  /* 0x0100620000047ab9 */ /* 0x000fe20000000a00 */
[----:B------:R-:W-:Y:S01]  /*24c0*/  ULDC.64 UR6, c[0x4][0x8] ;  /* 0x0100020000067ab9 */ /* 0x000fe20000000a00 */
[----:B------:R-:W-:Y:S01]  /*24d0*/  IMAD.U32 R4, RZ, RZ, UR4 ;  /* 0x00000004ff047e24 */ /* 0x000fe2000f8e00ff */
[----:B------:R-:W-:Y:S01]  /*24e0*/  HFMA2.MMA R12, -RZ, RZ, 0, 5.9604644775390625e-08 ;  /* 0x00000001ff0c7435 */ /* 0x000fe200000001ff */
        /* <DEDUP_REMOVED lines=8> */
[----:B------:R-:W-:-:S07]  /*2570*/  IMAD.MOV.U32 R13, RZ, RZ, RZ ;  /* 0x000000ffff0d7224 */ /* 0x000fce00078e00ff */
[----:B------:R-:W-:-:S07]  /*2580*/  LEPC R20, `(.L_x_8199) ;  /* 0x000000001014794e */ /* 0x000fce0000000000 */
[----:B0-----:R-:W-:Y:S05]  /*2590*/  CALL.ABS.NOINC R2 ;  /* 0x0000000002007343 */ /* 0x001fea0003c00000 */
.L_x_8199:
[----:B------:R-:W-:Y:S01]  /*25a0*/  CS2R R18, SRZ ;  /* 0x0000000000127805 */ /* 0x000fe2000001ff00 */
[----:B------:R-:W-:Y:S06]  /*25b0*/  BRA `(.L_x_8172) ;  /* 0x0000000000147947 */ /* 0x000fec0003800000 */
.L_x_8196:
[----:B------:R-:W2:Y:S02]  /*25c0*/  LDG.E.64 R18, desc[UR36][R2.64] ;  /* 0x0000002402127981 */ /* 0x000ea4000c1e1b00 */
[----:B--2---:R-:W0:Y:S01]  /*25d0*/  I2F.F64.U64 R18, R18 ;  /* 0x0000001200127312 */ /* 0x004e220000301800 */
[----:B------:R-:W-:Y:S05]  /*25e0*/  BRA `(.L_x_8172) ;  /* 0x0000000000087947 */ /* 0x000fea0003800000 */
.L_x_8195:
[----:B------:R-:W2:Y:S02]  /*25f0*/  LDG.E R2, desc[UR36][R2.64] ;  /* 0x0000002402027981 */ /* 0x000ea4000c1e1900 */
[----:B--2---:R0:W1:Y:S02]  /*2600*/  I2F.F64.U32 R18, R2 ;  /* 0x0000000200127312 */ /* 0x0040640000201800 */
.L_x_8172:
[----:B0-----:R-:W2:Y:S01]  /*2610*/  LDC.U8 R2, c[0x0][0x493] ;  /* 0x000124c0ff027b82 */ /* 0x001ea20000000000 */
[----:B------:R-:W-:Y:S02]  /*2620*/  ULDC.64 UR4, c[0x0][0x488] ;  /* 0x0001220000047ab9 */ /* 0x000fe40000000a00 */
[----:B------:R-:W-:-:S05]  /*2630*/  IADD3 R4, P1, R24, UR4, RZ ;  /* 0x0000000418047c10 */ /* 0x000fca000ff3e0ff */
[----:B------:R-:W-:Y:S01]  /*2640*/  IMAD.X R5, RZ, RZ, UR5, P1 ;  /* 0x00000005ff057e24 */ /* 0x000fe200088e06ff */
[----:B--2-4-:R-:W-:-:S04]  /*2650*/  PRMT R0, R2, 0x9910, RZ ;  /* 0x0000991002007816 */ /* 0x014fc800000000ff */
        /* <DEDUP_REMOVED lines=11> */
[----:B--2---:R-:W0:Y:S01]  /*2710*/  I2F.F64.S16 R2, R2 ;  /* 0x0000000200027312 */ /* 0x004e220000101c00 */
[----:B------:R-:W-:Y:S05]  /*2720*/  BRA `(.L_x_8205) ;  /* 0x0000000c007c7947 */ /* 0x000fea0003800000 */
.L_x_8203:
[----:B------:R-:W2:Y:S02]  /*2730*/  LDG.E.U8 R2, desc[UR36][R4.64] ;  /* 0x0000002404027981 */ /* 0x000ea4000c1e1100 */
[----:B--2---:R-:W0:Y:S01]  /*2740*/  I2F.F64.U16 R2, R2 ;  /* 0x0000000200027312 */ /* 0x004e220000101800 */
[----:B------:R-:W-:Y:S05]  /*2750*/  BRA `(.L_x_8205) ;  /* 0x0000000c00707947 */ /* 0x000fea0003800000 */
.L_x_8202:
        /* <DEDUP_REMOVED lines=9> */
.L_x_8207:
[----:B------:R-:W2:Y:S02]  /*27f0*/  LDG.E R2, desc[UR36][R4.64] ;  /* 0x0000002404027981 */ /* 0x000ea4000c1e1900 */
[----:B--2---:R-:W2:Y:S01]  /*2800*/  I2F.F64 R2, R2 ;  /* 0x0000000200027312 */ /* 0x004ea20000201c00 */
[----:B------:R-:W-:Y:S05]  /*2810*/  BRA `(.L_x_8205) ;  /* 0x0000000c00407947 */ /* 0x000fea0003800000 */
.L_x_8206:
[----:B------:R-:W2:Y:S02]  /*2820*/  LDG.E.U16 R2, desc[UR36][R4.64] ;  /* 0x0000002404027981 */ /* 0x000ea4000c1e1500 */
[----:B--2---:R-:W4:Y:S01]  /*2830*/  I2F.F64.S16 R2, R2 ;  /* 0x0000000200027312 */ /* 0x004f220000101c00 */
[----:B------:R-:W-:Y:S05]  /*2840*/  BRA `(.L_x_8205) ;  /* 0x0000000c00347947 */ /* 0x000fea0003800000 */
.L_x_8201:
        /* <DEDUP_REMOVED lines=10> */
.L_x_8209:
[----:B------:R-:W2:Y:S02]  /*28f0*/  LDG.E.U16 R0, desc[UR36][R4.64] ;  /* 0x0000002404007981 */ /* 0x000ea4000c1e1500 */
[----:B--2---:R-:W-:-:S05]  /*2900*/  HADD2.F32 R0, -RZ, R0.H0_H0 ;  /* 0x20000000ff007230 */ /* 0x004fca0000004100 */
[----:B------:R-:W-:-:S04]  /*2910*/  FMUL.FTZ R0, R0, 1 ;  /* 0x3f80000000007820 */ /* 0x000fc80000410000 */
[----:B------:R0:W2:Y:S01]  /*2920*/  F2F.F64.F32 R2, R0 ;  /* 0x0000000000027310 */ /* 0x0000a20000201800 */
[----:B------:R-:W-:Y:S05]  /*2930*/  BRA `(.L_x_8205) ;  /* 0x0000000800f87947 */ /* 0x000fea0003800000 */
.L_x_8208:
        /* <DEDUP_REMOVED lines=10> */
.L_x_8211:
[----:B------:R-:W2:Y:S02]  /*29e0*/  LDG.E.U16 R4, desc[UR36][R4.64] ;  /* 0x0000002404047981 */ /* 0x000ea4000c1e1500 */
[----:B--2---:R-:W-:-:S05]  /*29f0*/  HADD2.F32 R0, -RZ, R4.H0_H0 ;  /* 0x20000004ff007230 */ /* 0x004fca0000004100 */
[----:B------:R-:W-:-:S04]  /*2a00*/  FMUL.FTZ R0, R0, 1 ;  /* 0x3f80000000007820 */ /* 0x000fc80000410000 */
[----:B------:R0:W2:Y:S01]  /*2a10*/  F2F.F64.F32 R2, R0 ;  /* 0x0000000000027310 */ /* 0x0000a20000201800 */
[----:B------:R-:W-:Y:S05]  /*2a20*/  BRA `(.L_x_8205) ;  /* 0x0000000800bc7947 */ /* 0x000fea0003800000 */
.L_x_8210:
[----:B------:R0:W5:Y:S01]  /*2a30*/  LDG.E.64 R2, desc[UR36][R4.64] ;  /* 0x0000002404027981 */ /* 0x000162000c1e1b00 */
[----:B------:R-:W-:Y:S05]  /*2a40*/  BRA `(.L_x_8205) ;  /* 0x0000000800b47947 */ /* 0x000fea0003800000 */
.L_x_8200:
        /* <DEDUP_REMOVED lines=13> */
.L_x_8214:
[----:B------:R0:W5:Y:S01]  /*2b20*/  LDG.E.64 R2, desc[UR36][R4.64] ;  /* 0x0000002404027981 */ /* 0x000162000c1e1b00 */
[----:B------:R-:W-:Y:S05]  /*2b30*/  BRA `(.L_x_8205) ;  /* 0x0000000800787947 */ /* 0x000fea0003800000 */
.L_x_8213:
        /* <DEDUP_REMOVED lines=24> */
[----:B------:R-:W-:-:S05]  /*2cc0*/  LOP3.LUT R3, R3, 0x80000000, R0, 0xf8, !PT ;  /* 0x8000000003037812 */ /* 0x000fca00078ef800 */
[----:B------:R-:W-:-:S06]  /*2cd0*/  FMUL.FTZ R3, R3, 1 ;  /* 0x3f80000003037820 */ /* 0x000fcc0000410000 */
[----:B------:R-:W0:Y:S01]  /*2ce0*/  F2F.F64.F32 R2, R3 ;  /* 0x0000000300027310 */ /* 0x000e220000201800 */
[----:B------:R-:W-:Y:S05]  /*2cf0*/  BRA `(.L_x_8205) ;  /* 0x0000000800087947 */ /* 0x000fea0003800000 */
.L_x_8216:
[----:B------:R-:W2:Y:S02]  /*2d00*/  LDG.E.U8 R3, desc[UR36][R4.64] ;  /* 0x0000002404037981 */ /* 0x000ea4000c1e1100 */
[----:B--2---:R-:W-:-:S05]  /*2d10*/  IMAD.SHL.U32 R0, R3, 0x2000000, RZ ;  /* 0x0200000003007824 */ /* 0x004fca00078e00ff */
[----:B------:R-:W-:-:S13]  /*2d20*/  ISETP.GE.U32.AND P0, PT, R0, 0x8000000, PT ;  /* 0x080000000000780c */ /* 0x000fda0003f06070 */
[C---:B------:R-:W-:Y:S02]  /*2d30*/  @!P0 IMAD.SHL.U32 R0, R3.reuse, 0x100, RZ ;  /* 0x0000010003008824 */ /* 0x040fe400078e00ff */
[C---:B------:R-:W-:Y:S02]  /*2d40*/  @P0 IMAD.SHL.U32 R2, R3.reuse, 0x200000, RZ ;  /* 0x0020000003020824 */ /* 0x040fe400078e00ff */
[----:B------:R-:W-:Y:S01]  /*2d50*/  IMAD.SHL.U32 R3, R3, 0x1000000, RZ ;  /* 0x0100000003037824 */ /* 0x000fe200078e00ff */
[----:B------:R-:W-:Y:S02]  /*2d60*/  @!P0 LOP3.LUT R0, R0, 0x7f00, RZ, 0xc0, !PT ;  /* 0x00007f0000008812 */ /* 0x000fe400078ec0ff */
[----:B------:R-:W-:Y:S02]  /*2d70*/  @P0 LOP3.LUT R2, R2, 0x70000000, RZ, 0xfc, !PT ;  /* 0x7000000002020812 */ /* 0x000fe400078efcff */
[----:B------:R-:W-:-:S03]  /*2d80*/  @!P0 LOP3.LUT R0, R0, 0x3f000000, RZ, 0xfc, !PT ;  /* 0x3f00000000008812 */ /* 0x000fc600078efcff */
[----:B------:R-:W-:Y:S02]  /*2d90*/  @P0 FMUL.FTZ R2, R2, 1.9259299443872358531e-34 ;  /* 0x0780000002020820 */ /* 0x000fe40000410000 */
[----:B------:R-:W-:-:S05]  /*2da0*/  @!P0 FADD.FTZ R2, R0, -0.5 ;  /* 0xbf00000000028421 */ /* 0x000fca0000010000 */
[----:B------:R-:W-:-:S05]  /*2db0*/  LOP3.LUT R2, R2, 0x80000000, R3, 0xf8, !PT ;  /* 0x8000000002027812 */ /* 0x000fca00078ef803 */
[----:B------:R-:W-:-:S06]  /*2dc0*/  FMUL.FTZ R2, R2, 1 ;  /* 0x3f80000002027820 */ /* 0x000fcc0000410000 */
[----:B------:R-:W0:Y:S01]  /*2dd0*/  F2F.F64.F32 R2, R2 ;  /* 0x0000000200027310 */ /* 0x000e220000201800 */
[----:B------:R-:W-:Y:S05]  /*2de0*/  BRA `(.L_x_8205) ;  /* 0x0000000400cc7947 */ /* 0x000fea0003800000 */
.L_x_8215:
[----:B------:R-:W2:Y:S02]  /*2df0*/  LDG.E.U16 R0, desc[UR36][R4.64] ;  /* 0x0000002404007981 */ /* 0x000ea4000c1e1500 */
[----:B--2---:R-:W-:-:S04]  /*2e00*/  IMAD.U32 R0, R0, 0x10000, RZ ;  /* 0x0001000000007824 */ /* 0x004fc800078e00ff */
[----:B------:R-:W-:-:S04]  /*2e10*/  FMUL.FTZ R0, R0, 1 ;  /* 0x3f80000000007820 */ /* 0x000fc80000410000 */
[----:B------:R0:W2:Y:S01]  /*2e20*/  F2F.F64.F32 R2, R0 ;  /* 0x0000000000027310 */ /* 0x0000a20000201800 */
[----:B------:R-:W-:Y:S05]  /*2e30*/  BRA `(.L_x_8205) ;  /* 0x0000000400b87947 */ /* 0x000fea0003800000 */
.L_x_8212:
        /* <DEDUP_REMOVED lines=9> */
[----:B--2---:R-:W0:Y:S01]  /*2ed0*/  I2F.F64.U16 R2, R2 ;  /* 0x0000000200027312 */ /* 0x004e220000101800 */
[----:B------:R-:W-:Y:S05]  /*2ee0*/  BRA `(.L_x_8205) ;  /* 0x00000004008c7947 */ /* 0x000fea0003800000 */
.L_x_8219:
        /* <DEDUP_REMOVED lines=21> */
.L_x_8223:
[----:B------:R-:W-:Y:S05]  /*3040*/  BSYNC B1 ;  /* 0x0000000000017941 */ /* 0x000fea0003800000 */
.L_x_8222:
[----:B------:R-:W-:Y:S01]  /*3050*/  LEA R3, R0, 0x3b800000, 0x17 ;  /* 0x3b80000000037811 */ /* 0x000fe200078eb8ff */
[----:B------:R-:W-:-:S05]  /*3060*/  IMAD.SHL.U32 R0, R2, 0x100000, RZ ;  /* 0x0010000002007824 */ /* 0x000fca00078e00ff */
[----:B------:R-:W-:-:S07]  /*3070*/  LOP3.LUT R0, R3, R0, R4, 0xfe, !PT ;  /* 0x0000000003007212 */ /* 0x000fce00078efe04 */
.L_x_8221:
[----:B------:R-:W-:Y:S05]  /*3080*/  BSYNC B0 ;  /* 0x0000000000007941 */ /* 0x000fea0003800000 */
.L_x_8220:
[----:B------:R-:W-:-:S04]  /*3090*/  FMUL.FTZ R0, R0, 1 ;  /* 0x3f80000000007820 */ /* 0x000fc80000410000 */
[----:B------:R0:W2:Y:S01]  /*30a0*/  F2F.F64.F32 R2, R0 ;  /* 0x0000000000027310 */ /* 0x0000a20000201800 */
[----:B------:R-:W-:Y:S05]  /*30b0*/  BRA `(.L_x_8205) ;  /* 0x0000000400187947 */ /* 0x000fea0003800000 */
.L_x_8218:
        /* <DEDUP_REMOVED lines=21> */
.L_x_8227:
[----:B------:R-:W-:Y:S05]  /*3210*/  BSYNC B1 ;  /* 0x0000000000017941 */ /* 0x000fea0003800000 */
.L_x_8226:
[----:B------:R-:W-:Y:S01]  /*3220*/  LEA R3, R0, 0x37800000, 0x17 ;  /* 0x3780000000037811 */ /* 0x000fe200078eb8ff */
[----:B------:R-:W-:-:S05]  /*3230*/  IMAD.SHL.U32 R0, R2, 0x200000, RZ ;  /* 0x0020000002007824 */ /* 0x000fca00078e00ff */
[----:B------:R-:W-:-:S07]  /*3240*/  LOP3.LUT R0, R3, R0, R4, 0xfe, !PT ;  /* 0x0000000003007212 */ /* 0x000fce00078efe04 */
.L_x_8225:
[----:B------:R-:W-:Y:S05]  /*3250*/  BSYNC B0 ;  /* 0x0000000000007941 */ /* 0x000fea0003800000 */
.L_x_8224:
[----:B------:R-:W-:-:S04]  /*3260*/  FMUL.FTZ R0, R0, 1 ;  /* 0x3f80000000007820 */ /* 0x000fc80000410000 */
[----:B------:R0:W2:Y:S01]  /*3270*/  F2F.F64.F32 R2, R0 ;  /* 0x0000000000027310 */ /* 0x0000a20000201800 */
[----:B------:R-:W-:Y:S05]  /*3280*/  BRA `(.L_x_8205) ;  /* 0x0000000000a47947 */ /* 0x000fea0003800000 */
.L_x_8217:
        /* <DEDUP_REMOVED lines=14> */
.L_x_8231:
[----:B------:R-:W-:Y:S05]  /*3370*/  BSYNC B0 ;  /* 0x0000000000007941 */ /* 0x000fea0003800000 */
.L_x_8230:
[----:B------:R-:W-:-:S04]  /*3380*/  FMUL.FTZ R0, R0, 1 ;  /* 0x3f80000000007820 */ /* 0x000fc80000410000 */
[----:B------:R0:W2:Y:S01]  /*3390*/  F2F.F64.F32 R2, R0 ;  /* 0x0000000000027310 */ /* 0x0000a20000201800 */
[----:B------:R-:W-:Y:S05]  /*33a0*/  BRA `(.L_x_8205) ;  /* 0x00000000005c7947 */ /* 0x000fea0003800000 */
.L_x_8204:
[----:B------:R-:W-:Y:S01]  /*33b0*/  MOV R2, 0x0 ;  /* 0x0000000000027802 */ /* 0x000fe20000000f00 */
[----:B------:R-:W-:Y:S01]  /*33c0*/  ULDC.64 UR4, c[0x4][0x188] ;  /* 0x0100620000047ab9 */ /* 0x000fe20000000a00 */
[----:B------:R-:W-:Y:S01]  /*33d0*/  ULDC.64 UR6, c[0x4][0x8] ;  /* 0x0100020000067ab9 */ /* 0x000fe20000000a00 */
[----:B------:R-:W-:Y:S02]  /*33e0*/  IMAD.U32 R4, RZ, RZ, UR4 ;  /* 0x00000004ff047e24 */ /* 0x000fe4000f8e00ff */
[----:B------:R-:W-:Y:S01]  /*33f0*/  IMAD.U32 R5, RZ, RZ, UR5 ;  /* 0x00000005ff057e24 */ /* 0x000fe2000f8e00ff */
[----:B------:R-:W0:Y:S01]  /*3400*/  LDC.64 R2, c[0x4][R2] ;  /* 0x0100000002027b82 */ /* 0x000e220000000a00 */
[----:B------:R-:W-:Y:S01]  /*3410*/  ULDC.64 UR4, c[0x4][0x190] ;  /* 0x0100640000047ab9 */ /* 0x000fe20000000a00 */
[----:B------:R-:W-:Y:S01]  /*3420*/  IMAD.U32 R10, RZ, RZ, UR6 ;  /* 0x00000006ff0a7e24 */ /* 0x000fe2000f8e00ff */
[----:B------:R-:W-:Y:S01]  /*3430*/  MOV R6, UR4 ;  /* 0x0000000400067c02 */ /* 0x000fe20008000f00 */
[----:B------:R-:W-:-:S02]  /*3440*/  IMAD.U32 R7, RZ, RZ, UR5 ;  /* 0x00000005ff077e24 */ /* 0x000fc4000f8e00ff */
[----:B------:R-:W-:Y:S02]  /*3450*/  IMAD.U32 R11, RZ, RZ, UR7 ;  /* 0x00000007ff0b7e24 */ /* 0x000fe4000f8e00ff */
[----:B------:R-:W-:Y:S02]  /*3460*/  IMAD.MOV.U32 R8, RZ, RZ, 0x4e ;  /* 0x0000004eff087424 */ /* 0x000fe400078e00ff */
[----:B------:R-:W-:Y:S02]  /*3470*/  IMAD.MOV.U32 R12, RZ, RZ, 0x1 ;  /* 0x00000001ff0c7424 */ /* 0x000fe400078e00ff */
[----:B------:R-:W-:-:S07]  /*3480*/  IMAD.MOV.U32 R13, RZ, RZ, RZ ;  /* 0x000000ffff0d7224 */ /* 0x000fce00078e00ff */
[----:B------:R-:W-:-:S07]  /*3490*/  LEPC R20, `(.L_x_8232) ;  /* 0x000000001014794e */ /* 0x000fce0000000000 */
[----:B01-3-5:R-:W-:Y:S05]  /*34a0*/  CALL.ABS.NOINC R2 ;  /* 0x0000000002007343 */ /* 0x02bfea0003c00000 */
.L_x_8232:
[----:B------:R-:W-:Y:S01]  /*34b0*/  CS2R R2, SRZ ;  /* 0x0000000000027805 */ /* 0x000fe2000001ff00 */
[----:B------:R-:W-:Y:S06]  /*34c0*/  BRA `(.L_x_8205) ;  /* 0x0000000000147947 */ /* 0x000fec0003800000 */
.L_x_8229:
[----:B------:R-:W2:Y:S02]  /*34d0*/  LDG.E.64 R2, desc[UR36][R4.64] ;  /* 0x0000002404027981 */ /* 0x000ea4000c1e1b00 */
[----:B--2---:R-:W0:Y:S01]  /*34e0*/  I2F.F64.U64 R2, R2 ;  /* 0x0000000200027312 */ /* 0x004e220000301800 */
[----:B------:R-:W-:Y:S05]  /*34f0*/  BRA `(.L_x_8205) ;  /* 0x0000000000087947 */ /* 0x000fea0003800000 */
.L_x_8228:
[----:B------:R-:W2:Y:S02]  /*3500*/  LDG.E R2, desc[UR36][R4.64] ;  /* 0x0000002404027981 */ /* 0x000ea4000c1e1900 */
[----:B--2---:R-:W0:Y:S02]  /*3510*/  I2F.F64.U32 R2, R2 ;  /* 0x0000000200027312 */ /* 0x004e240000201800 */
.L_x_8205:
[----:B------:R-:W2:Y:S01]  /*3520*/  LDC.U8 R6, c[0x0][0x491] ;  /* 0x00012440ff067b82 */ /* 0x000ea20000000000 */
[C---:B-1-3-5:R-:W-:Y:S02]  /*3530*/  DSETP.GT.AND P0, PT, R18.reuse, RZ, PT ;  /* 0x000000ff1200722a */ /* 0x06afe40003f04000 */
[----:B------:R-:W-:-:S04]  /*3540*/  DSETP.NEU.AND P1, PT, R18, RZ, PT ;  /* 0x000000ff1200722a */ /* 0x000fc80003f2d000 */
[----:B0-----:R-:W-:Y:S02]  /*3550*/  FSEL R5, RZ, 1.875, !P0 ;  /* 0x3ff00000ff057808 */ /* 0x001fe40004000000 */
[----:B--2-4-:R-:W-:Y:S02]  /*3560*/  FSEL R4, R2, RZ, !P1 ;  /* 0x000000ff02047208 */ /* 0x014fe40004800000 */
[----:B------:R-:W-:Y:S02]  /*3570*/  FSEL R5, R3, R5, !P1 ;  /* 0x0000000503057208 */ /* 0x000fe40004800000 */
        /* <DEDUP_REMOVED lines=11> */
[----:B------:R-:W0:Y:S02]  /*3630*/  F2I.F64.TRUNC R5, R4 ;  /* 0x0000000400057311 */ /* 0x000e24000030d100 */
[----:B0-----:R0:W-:Y:S01]  /*3640*/  STG.E.U8 desc[UR36][R16.64], R5 ;  /* 0x0000000510007986 */ /* 0x0011e2000c101124 */
[----:B------:R-:W-:Y:S05]  /*3650*/  BRA `(.L_x_8238) ;  /* 0x0000001000087947 */ /* 0x000fea0003800000 */
.L_x_8236:
[----:B------:R-:W0:Y:S02]  /*3660*/  F2I.S64.F64.TRUNC R4, R4 ;  /* 0x0000000400047311 */ /* 0x000e24000030d900 */
[----:B0-----:R-:W-:-:S05]  /*3670*/  IMAD.MOV.U32 R3, RZ, RZ, R4 ;  /* 0x000000ffff037224 */ /* 0x001fca00078e0004 */
[----:B------:R1:W-:Y:S01]  /*3680*/  STG.E.U8 desc[UR36][R16.64], R3 ;  /* 0x0000000310007986 */ /* 0x0003e2000c101124 */
[----:B------:R-:W-:Y:S05]  /*3690*/  BRA `(.L_x_8238) ;  /* 0x0000000c00f87947 */ /* 0x000fea0003800000 */
.L_x_8235:
[----:B------:R-:W-:-:S13]  /*36a0*/  ISETP.NE.AND P0, PT, R0, 0x2, PT ;  /* 0x000000020000780c */ /* 0x000fda0003f05270 */
[----:B------:R-:W-:Y:S05]  /*36b0*/  @!P0 BRA `(.L_x_8239) ;  /* 0x0000000000288947 */ /* 0x000fea0003800000 */
[----:B------:R-:W-:-:S13]  /*36c0*/  ISETP.NE.AND P0, PT, R0, 0x3, PT ;  /* 0x000000030000780c */ /* 0x000fda0003f05270 */
[----:B------:R-:W-:Y:S05]  /*36d0*/  @!P0 BRA `(.L_x_8240) ;  /* 0x0000000000148947 */ /* 0x000fea0003800000 */
[----:B------:R-:W-:-:S13]  /*36e0*/  ISETP.NE.AND P0, PT, R0, 0x4, PT ;  /* 0x000000040000780c */ /* 0x000fda0003f05270 */
[----:B------:R-:W-:Y:S05]  /*36f0*/  @P0 BRA `(.L_x_8237) ;  /* 0x0000000c00880947 */ /* 0x000fea0003800000 */
[----:B------:R-:W0:Y:S02]  /*3700*/  F2I.S64.F64.TRUNC R4, R4 ;  /* 0x0000000400047311 */ /* 0x000e24000030d900 */
[----:B0-----:R4:W-:Y:S01]  /*3710*/  STG.E.64 desc[UR36][R16.64], R4 ;  /* 0x0000000410007986 */ /* 0x0019e2000c101b24 */
[----:B------:R-:W-:Y:S05]  /*3720*/  BRA `(.L_x_8238) ;  /* 0x0000000c00d47947 */ /* 0x000fea0003800000 */
.L_x_8240:
[----:B------:R-:W0:Y:S02]  /*3730*/  F2I.F64.TRUNC R5, R4 ;  /* 0x0000000400057311 */ /* 0x000e24000030d100 */
[----:B0-----:R3:W-:Y:S01]  /*3740*/  STG.E desc[UR36][R16.64], R5 ;  /* 0x0000000510007986 */ /* 0x0017e2000c101924 */
[----:B------:R-:W-:Y:S05]  /*3750*/  BRA `(.L_x_8238) ;  /* 0x0000000c00c87947 */ /* 0x000fea0003800000 */
.L_x_8239:
[----:B------:R-:W0:Y:S02]  /*3760*/  F2I.F64.TRUNC R5, R4 ;  /* 0x0000000400057311 */ /* 0x000e24000030d100 */
[----:B0-----:R2:W-:Y:S01]  /*3770*/  STG.E.U16 desc[UR36][R16.64], R5 ;  /* 0x0000000510007986 */ /* 0x0015e2000c101524 */
[----:B------:R-:W-:Y:S05]  /*3780*/  BRA `(.L_x_8238) ;  /* 0x0000000c00bc7947 */ /* 0x000fea0003800000 */
.L_x_8234:
[----:B------:R-:W-:-:S13]  /*3790*/  ISETP.GT.AND P0, PT, R0, 0x6, PT ;  /* 0x000000060000780c */ /* 0x000fda0003f04270 */
[----:B------:R-:W-:Y:S05]  /*37a0*/  @P0 BRA `(.L_x_8241) ;  /* 0x00000000004c0947 */ /* 0x000fea0003800000 */
[----:B------:R-:W-:-:S13]  /*37b0*/  ISETP.NE.AND P0, PT, R0, 0x5, PT ;  /* 0x000000050000780c */ /* 0x000fda0003f05270 */
[----:B------:R-:W-:Y:S05]  /*37c0*/  @!P0 BRA `(.L_x_8242) ;  /* 0x0000000000248947 */ /* 0x000fea0003800000 */
[----:B------:R-:W-:-:S13]  /*37d0*/  ISETP.NE.AND P0, PT, R0, 0x6, PT ;  /* 0x000000060000780c */ /* 0x000fda0003f05270 */
[----:B------:R-:W-:Y:S05]  /*37e0*/  @P0 BRA `(.L_x_8237) ;  /* 0x0000000c004c0947 */ /* 0x000fea0003800000 */
[----:B------:R-:W-:Y:S01]  /*37f0*/  UMOV UR4, 0xf0000000 ;  /* 0xf000000000047882 */ /* 0x000fe20000000000 */
[----:B------:R-:W-:Y:S01]  /*3800*/  UMOV UR5, 0x380fffff ;  /* 0x380fffff00057882 */ /* 0x000fe20000000000 */
[----:B------:R-:W0:Y:S01]  /*3810*/  F2F.F32.F64 R3, R4 ;  /* 0x0000000400037310 */ /* 0x000e220000301000 */
[----:B------:R-:W-:-:S14]  /*3820*/  DSETP.GEU.AND P0, PT, |R4|, UR4, PT ;  /* 0x0000000404007e2a */ /* 0x000fdc000bf0e200 */
[----:B0-----:R-:W-:-:S05]  /*3830*/  @!P0 FMUL R3, R3, 1.175494350822287508e-38 ;  /* 0x0080000003038820 */ /* 0x001fca0000400000 */
[----:B------:R0:W-:Y:S01]  /*3840*/  STG.E desc[UR36][R16.64], R3 ;  /* 0x0000000310007986 */ /* 0x0001e2000c101924 */
[----:B------:R-:W-:Y:S05]  /*3850*/  BRA `(.L_x_8238) ;  /* 0x0000000c00887947 */ /* 0x000fea0003800000 */
.L_x_8242:
[----:B------:R-:W-:Y:S01]  /*3860*/  UMOV UR4, 0xf0000000 ;  /* 0xf000000000047882 */ /* 0x000fe20000000000 */
[----:B------:R-:W-:Y:S01]  /*3870*/  UMOV UR5, 0x380fffff ;  /* 0x380fffff00057882 */ /* 0x000fe20000000000 */
[----:B------:R-:W0:Y:S01]  /*3880*/  F2F.F32.F64 R0, R4 ;  /* 0x0000000400007310 */ /* 0x000e220000301000 */
[----:B------:R-:W-:-:S14]  /*3890*/  DSETP.GEU.AND P0, PT, |R4|, UR4, PT ;  /* 0x0000000404007e2a */ /* 0x000fdc000bf0e200 */
[----:B0-----:R-:W-:-:S05]  /*38a0*/  @!P0 FMUL R0, R0, 1.175494350822287508e-38 ;  /* 0x0080000000008820 */ /* 0x001fca0000400000 */
[----:B------:R-:W-:-:S05]  /*38b0*/  F2FP.F16.F32.PACK_AB R0, RZ, R0 ;  /* 0x00000000ff00723e */ /* 0x000fca00000000ff */
[----:B------:R0:W-:Y:S01]  /*38c0*/  STG.E.U16 desc[UR36][R16.64], R0 ;  /* 0x0000000010007986 */ /* 0x0001e2000c101524 */
[----:B------:R-:W-:Y:S05]  /*38d0*/  BRA `(.L_x_8238) ;  /* 0x0000000c00687947 */ /* 0x000fea0003800000 */
.L_x_8241:
[----:B------:R-:W-:-:S13]  /*38e0*/  ISETP.NE.AND P0, PT, R0, 0x7, PT ;  /* 0x000000070000780c */ /* 0x000fda0003f05270 */
[----:B------:R-:W-:Y:S05]  /*38f0*/  @!P0 BRA `(.L_x_8243) ;  /* 0x0000000000548947 */ /* 0x000fea0003800000 */
[----:B------:R-:W-:-:S13]  /*3900*/  ISETP.NE.AND P0, PT, R0, 0x8, PT ;  /* 0x000000080000780c */ /* 0x000fda0003f05270 */
[----:B------:R-:W-:Y:S05]  /*3910*/  @!P0 BRA `(.L_x_8244) ;  /* 0x0000000000288947 */ /* 0x000fea0003800000 */
[----:B------:R-:W-:-:S13]  /*3920*/  ISETP.NE.AND P0, PT, R0, 0x9, PT ;  /* 0x000000090000780c */ /* 0x000fda0003f05270 */
[----:B------:R-:W-:Y:S05]  /*3930*/  @P0 BRA `(.L_x_8237) ;  /* 0x0000000800f80947 */ /* 0x000fea0003800000 */
[----:B------:R-:W-:Y:S01]  /*3940*/  UMOV UR4, 0xf0000000 ;  /* 0xf000000000047882 */ /* 0x000fe20000000000 */
[----:B------:R-:W-:Y:S01]  /*3950*/  UMOV UR5, 0x380fffff ;  /* 0x380fffff00057882 */ /* 0x000fe20000000000 */
[----:B------:R-:W0:Y:S01]  /*3960*/  F2F.F32.F64 R2, R4 ;  /* 0x0000000400027310 */ /* 0x000e220000301000 */
[----:B------:R-:W-:Y:S01]  /*3970*/  DSETP.GEU.AND P0, PT, |R4|, UR4, PT ;  /* 0x0000000404007e2a */ /* 0x000fe2000bf0e200 */
[----:B------:R-:W-:-:S13]  /*3980*/  IMAD.MOV.U32 R3, RZ, RZ, RZ ;  /* 0x000000ffff037224 */ /* 0x000fda00078e00ff */
[----:B0-----:R-:W-:-:S05]  /*3990*/  @!P0 FMUL R2, R2, 1.175494350822287508e-38 ;  /* 0x0080000002028820 */ /* 0x001fca0000400000 */
[----:B------:R0:W-:Y:S01]  /*39a0*/  STG.E.64 desc[UR36][R16.64], R2 ;  /* 0x0000000210007986 */ /* 0x0001e2000c101b24 */
[----:B------:R-:W-:Y:S05]  /*39b0*/  BRA `(.L_x_8238) ;  /* 0x0000000c00307947 */ /* 0x000fea0003800000 */
.L_x_8244:
[----:B------:R-:W-:Y:S01]  /*39c0*/  UMOV UR4, 0xf0000000 ;  /* 0xf000000000047882 */ /* 0x000fe20000000000 */
[----:B------:R-:W-:Y:S01]  /*39d0*/  UMOV UR5, 0x380fffff ;  /* 0x380fffff00057882 */ /* 0x000fe20000000000 */
[----:B------:R-:W0:Y:S01]  /*39e0*/  F2F.F32.F64 R0, R4 ;  /* 0x0000000400007310 */ /* 0x000e220000301000 */
[----:B------:R-:W-:-:S14]  /*39f0*/  DSETP.GEU.AND P0, PT, |R4|, UR4, PT ;  /* 0x0000000404007e2a */ /* 0x000fdc000bf0e200 */
[----:B0-----:R-:W-:-:S05]  /*3a00*/  @!P0 FMUL R0, R0, 1.175494350822287508e-38 ;  /* 0x0080000000008820 */ /* 0x001fca0000400000 */
[----:B------:R-:W-:-:S04]  /*3a10*/  F2FP.F16.F32.PACK_AB R3, RZ, R0 ;  /* 0x00000000ff03723e */ /* 0x000fc800000000ff */
[----:B------:R-:W-:-:S05]  /*3a20*/  PRMT R3, R3, 0x5410, RZ ;  /* 0x0000541003037816 */ /* 0x000fca00000000ff */
[----:B------:R0:W-:Y:S01]  /*3a30*/  STG.E desc[UR36][R16.64], R3 ;  /* 0x0000000310007986 */ /* 0x0001e2000c101924 */
[----:B------:R-:W-:Y:S05]  /*3a40*/  BRA `(.L_x_8238) ;  /* 0x0000000c000c7947 */ /* 0x000fea0003800000 */
.L_x_8243:
[----:B------:R0:W-:Y:S01]  /*3a50*/  STG.E.64 desc[UR36][R16.64], R4 ;  /* 0x0000000410007986 */ /* 0x0001e2000c101b24 */
[----:B------:R-:W-:Y:S05]  /*3a60*/  BRA `(.L_x_8238) ;  /* 0x0000000c00047947 */ /* 0x000fea0003800000 */
.L_x_8233:
        /* <DEDUP_REMOVED lines=8> */
[----:B------:R-:W-:-:S06]  /*3af0*/  DSETP.NEU.AND P0, PT, R4, RZ, PT ;  /* 0x000000ff0400722a */ /* 0x000fcc0003f0d000 */
[----:B------:R-:W-:-:S05]  /*3b00*/  SEL R3, RZ, 0x1, !P0 ;  /* 0x00000001ff037807 */ /* 0x000fca0004000000 */
[----:B------:R0:W-:Y:S01]  /*3b10*/  STG.E.U8 desc[UR36][R16.64], R3 ;  /* 0x0000000310007986 */ /* 0x0001e2000c101124 */
[----:B------:R-:W-:Y:S05]  /*3b20*/  BRA `(.L_x_8238) ;  /* 0x0000000800d47947 */ /* 0x000fea0003800000 */
.L_x_8247:
[----:B------:R-:W-:-:S05]  /*3b30*/  CS2R R6, SRZ ;  /* 0x0000000000067805 */ /* 0x000fca000001ff00 */
[----:B------:R0:W-:Y:S01]  /*3b40*/  STG.E.128 desc[UR36][R16.64], R4 ;  /* 0x0000000410007986 */ /* 0x0001e2000c101d24 */
[----:B------:R-:W-:Y:S05]  /*3b50*/  BRA `(.L_x_8238) ;  /* 0x0000000800c87947 */ /* 0x000fea0003800000 */
.L_x_8246:
        /* <DEDUP_REMOVED lines=10> */
[----:B------:R-:W-:-:S13]  /*3c00*/  BSSY B0, `(.L_x_8250) ;  /* 0x000000f000007945 */ /* 0x000fda0003800000 */
[----:B0-----:R-:W-:-:S05]  /*3c10*/  @!P0 FMUL R7, R7, 1.175494350822287508e-38 ;  /* 0x0080000007078820 */ /* 0x001fca0000400000 */
        /* <DEDUP_REMOVED lines=13> */
.L_x_8251:
[----:B------:R-:W-:Y:S05]  /*3cf0*/  BSYNC B0 ;  /* 0x0000000000007941 */ /* 0x000fea0003800000 */
.L_x_8250:
[----:B------:R-:W-:-:S05]  /*3d00*/  LOP3.LUT R3, R0, R3, RZ, 0xfc, !PT ;  /* 0x0000000300037212 */ /* 0x000fca00078efcff */
[----:B------:R0:W-:Y:S01]  /*3d10*/  STG.E.U8 desc[UR36][R16.64], R3 ;  /* 0x0000000310007986 */ /* 0x0001e2000c101124 */
[----:B------:R-:W-:Y:S05]  /*3d20*/  BRA `(.L_x_8238) ;  /* 0x0000000800547947 */ /* 0x000fea0003800000 */
.L_x_8249:
[----:B------:R-:W-:Y:S01]  /*3d30*/  UMOV UR4, 0xf0000000 ;  /* 0xf000000000047882 */ /* 0x000fe20000000000 */
[----:B------:R-:W-:Y:S01]  /*3d40*/  UMOV UR5, 0x380fffff ;  /* 0x380fffff00057882 */ /* 0x000fe20000000000 */
[----:B------:R-:W0:Y:S01]  /*3d50*/  F2F.F32.F64 R3, R4 ;  /* 0x0000000400037310 */ /* 0x000e220000301000 */
[----:B------:R-:W-:Y:S01]  /*3d60*/  DSETP.GEU.AND P0, PT, |R4|, UR4, PT ;  /* 0x0000000404007e2a */ /* 0x000fe2000bf0e200 */
[----:B------:R-:W-:-:S13]  /*3d70*/  BSSY B0, `(.L_x_8252) ;  /* 0x0000010000007945 */ /* 0x000fda0003800000 */
[----:B0-----:R-:W-:-:S05]  /*3d80*/  @!P0 FMUL R3, R3, 1.175494350822287508e-38 ;  /* 0x0080000003038820 */ /* 0x001fca0000400000 */
        /* <DEDUP_REMOVED lines=11> */
.L_x_8253:
[----:B------:R-:W-:Y:S01]  /*3e40*/  IMAD.MOV.U32 R0, RZ, RZ, 0x7f ;  /* 0x0000007fff007424 */ /* 0x000fe200078e00ff */
[----:B------:R-:W-:-:S04]  /*3e50*/  ISETP.GT.U32.AND P0, PT, R2, 0x7f800000, PT ;  /* 0x7f8000000200780c */ /* 0x000fc80003f04070 */
[----:B------:R-:W-:-:S09]  /*3e60*/  SEL R0, R0, 0x7c, P0 ;  /* 0x0000007c00007807 */ /* 0x000fd20000000000 */
.L_x_8254:
[----:B------:R-:W-:Y:S05]  /*3e70*/  BSYNC B0 ;  /* 0x0000000000007941 */ /* 0x000fea0003800000 */
.L_x_8252:
[----:B------:R-:W-:-:S04]  /*3e80*/  LOP3.LUT R2, R3, 0x80000000, RZ, 0xc0, !PT ;  /* 0x8000000003027812 */ /* 0x000fc800078ec0ff */
[----:B------:R-:W-:-:S04]  /*3e90*/  SHF.R.U32.HI R3, RZ, 0x18, R2 ;  /* 0x00000018ff037819 */ /* 0x000fc80000011602 */
[----:B------:R-:W-:-:S05]  /*3ea0*/  LOP3.LUT R3, R0, R3, RZ, 0xfc, !PT ;  /* 0x0000000300037212 */ /* 0x000fca00078efcff */
[----:B------:R0:W-:Y:S01]  /*3eb0*/  STG.E.U8 desc[UR36][R16.64], R3 ;  /* 0x0000000310007986 */ /* 0x0001e2000c101124 */
[----:B------:R-:W-:Y:S05]  /*3ec0*/  BRA `(.L_x_8238) ;  /* 0x0000000400ec7947 */ /* 0x000fea0003800000 */
.L_x_8248:
[----:B------:R-:W-:Y:S01]  /*3ed0*/  UMOV UR4, 0xf0000000 ;  /* 0xf000000000047882 */ /* 0x000fe20000000000 */
[----:B------:R-:W-:Y:S01]  /*3ee0*/  UMOV UR5, 0x380fffff ;  /* 0x380fffff00057882 */ /* 0x000fe20000000000 */
[----:B------:R-:W0:Y:S01]  /*3ef0*/  F2F.F32.F64 R0, R4 ;  /* 0x0000000400007310 */ /* 0x000e220000301000 */
[----:B------:R-:W-:-:S14]  /*3f00*/  DSETP.GEU.AND P0, PT, |R4|, UR4, PT ;  /* 0x0000000404007e2a */ /* 0x000fdc000bf0e200 */
[----:B0-----:R-:W-:-:S05]  /*3f10*/  @!P0 FMUL R0, R0, 1.175494350822287508e-38 ;  /* 0x0080000000008820 */ /* 0x001fca0000400000 */
[----:B------:R-:W-:-:S05]  /*3f20*/  F2FP.BF16.F32.PACK_AB R0, RZ, R0 ;  /* 0x00000000ff00723e */ /* 0x000fca00000010ff */
[----:B------:R0:W-:Y:S01]  /*3f30*/  STG.E.U16 desc[UR36][R16.64], R0 ;  /* 0x0000000010007986 */ /* 0x0001e2000c101524 */
[----:B------:R-:W-:Y:S05]  /*3f40*/  BRA `(.L_x_8238) ;  /* 0x0000000400cc7947 */ /* 0x000fea0003800000 */
.L_x_8245:
        /* <DEDUP_REMOVED lines=8> */
[----:B------:R-:W0:Y:S02]  /*3fd0*/  F2I.U32.F64.TRUNC R5, R4 ;  /* 0x0000000400057311 */ /* 0x000e24000030d000 */
[----:B0-----:R0:W-:Y:S01]  /*3fe0*/  STG.E.U16 desc[UR36][R16.64], R5 ;  /* 0x0000000510007986 */ /* 0x0011e2000c101524 */
[----:B------:R-:W-:Y:S05]  /*3ff0*/  BRA `(.L_x_8238) ;  /* 0x0000000400a07947 */ /* 0x000fea0003800000 */
.L_x_8257:
[----:B------:R-:W-:Y:S01]  /*4000*/  UMOV UR4, 0xf0000000 ;  /* 0xf000000000047882 */ /* 0x000fe20000000000 */
[----:B------:R-:W-:Y:S01]  /*4010*/  UMOV UR5, 0x380fffff ;  /* 0x380fffff00057882 */ /* 0x000fe20000000000 */
[----:B------:R-:W0:Y:S01]  /*4020*/  F2F.F32.F64 R3, R4 ;  /* 0x0000000400037310 */ /* 0x000e220000301000 */
[----:B------:R-:W-:Y:S01]  /*4030*/  DSETP.GEU.AND P0, PT, |R4|, UR4, PT ;  /* 0x0000000404007e2a */ /* 0x000fe2000bf0e200 */
[----:B------:R-:W-:Y:S01]  /*4040*/  BSSY B0, `(.L_x_8258) ;  /* 0x0000015000007945 */ /* 0x000fe20003800000 */
[----:B------:R-:W-:-:S12]  /*4050*/  IMAD.MOV.U32 R8, RZ, RZ, 0x80 ;  /* 0x00000080ff087424 */ /* 0x000fd800078e00ff */
[----:B0-----:R-:W-:-:S05]  /*4060*/  @!P0 FMUL R3, R3, 1.175494350822287508e-38 ;  /* 0x0080000003038820 */ /* 0x001fca0000400000 */
        /* <DEDUP_REMOVED lines=14> */
.L_x_8260:
[----:B------:R-:W-:-:S04]  /*4150*/  LOP3.LUT R2, R3, 0x80000000, RZ, 0xc0, !PT ;  /* 0x8000000003027812 */ /* 0x000fc800078ec0ff */
[----:B------:R-:W-:-:S04]  /*4160*/  SHF.R.U32.HI R3, RZ, 0x18, R2 ;  /* 0x00000018ff037819 */ /* 0x000fc80000011602 */
[----:B------:R-:W-:-:S04]  /*4170*/  LOP3.LUT R0, R0, R3, RZ, 0xfc, !PT ;  /* 0x0000000300007212 */ /* 0x000fc800078efcff */
[----:B------:R-:W-:-:S07]  /*4180*/  PRMT R8, R0, 0x7610, R8 ;  /* 0x0000761000087816 */ /* 0x000fce0000000008 */
.L_x_8259:
[----:B------:R-:W-:Y:S05]  /*4190*/  BSYNC B0 ;  /* 0x0000000000007941 */ /* 0x000fea0003800000 */
.L_x_8258:
[----:B------:R0:W-:Y:S01]  /*41a0*/  STG.E.U8 desc[UR36][R16.64], R8 ;  /* 0x0000000810007986 */ /* 0x0001e2000c101124 */
[----:B------:R-:W-:Y:S05]  /*41b0*/  BRA `(.L_x_8238) ;  /* 0x0000000400307947 */ /* 0x000fea0003800000 */
.L_x_8256:
        /* <DEDUP_REMOVED lines=21> */
.L_x_8263:
[----:B------:R-:W-:-:S04]  /*4310*/  LOP3.LUT R2, R3, 0x80000000, RZ, 0xc0, !PT ;  /* 0x8000000003027812 */ /* 0x000fc800078ec0ff */
[----:B------:R-:W-:-:S04]  /*4320*/  SHF.R.U32.HI R3, RZ, 0x18, R2 ;  /* 0x00000018ff037819 */ /* 0x000fc80000011602 */
[----:B------:R-:W-:-:S04]  /*4330*/  LOP3.LUT R0, R0, R3, RZ, 0xfc, !PT ;  /* 0x0000000300007212 */ /* 0x000fc800078efcff */
[----:B------:R-:W-:-:S07]  /*4340*/  PRMT R8, R0, 0x7610, R8 ;  /* 0x0000761000087816 */ /* 0x000fce0000000008 */
.L_x_8262:
[----:B------:R-:W-:Y:S05]  /*4350*/  BSYNC B0 ;  /* 0x0000000000007941 */ /* 0x000fea0003800000 */
.L_x_8261:
[----:B------:R0:W-:Y:S01]  /*4360*/  STG.E.U8 desc[UR36][R16.64], R8 ;  /* 0x0000000810007986 */ /* 0x0001e2000c101124 */
[----:B------:R-:W-:Y:S05]  /*4370*/  BRA `(.L_x_8238) ;  /* 0x0000000000c07947 */ /* 0x000fea0003800000 */
.L_x_8255:
        /* <DEDUP_REMOVED lines=26> */
.L_x_8237:
        /* <DEDUP_REMOVED lines=16> */
.L_x_8266:
[----:B------:R-:W-:Y:S05]  /*4620*/  BRA `(.L_x_8238) ;  /* 0x0000000000147947 */ /* 0x000fea0003800000 */
.L_x_8265:
[----:B------:R-:W0:Y:S02]  /*4630*/  F2I.U64.F64.TRUNC R4, R4 ;  /* 0x0000000400047311 */ /* 0x000e24000030d800 */
[----:B0-----:R0:W-:Y:S01]  /*4640*/  STG.E.64 desc[UR36][R16.64], R4 ;  /* 0x0000000410007986 */ /* 0x0011e2000c101b24 */
[----:B------:R-:W-:Y:S05]  /*4650*/  BRA `(.L_x_8238) ;  /* 0x0000000000087947 */ /* 0x000fea0003800000 */
.L_x_8264:
[----:B------:R-:W0:Y:S02]  /*4660*/  F2I.U32.F64.TRUNC R5, R4 ;  /* 0x0000000400057311 */ /* 0x000e24000030d000 */
[----:B0-----:R0:W-:Y:S02]  /*4670*/  STG.E desc[UR36][R16.64], R5 ;  /* 0x0000000510007986 */ /* 0x0011e4000c101924 */
.L_x_8238:
[----:B------:R-:W-:-:S05]  /*4680*/  IMAD R22, R25, 0x200, R22 ;  /* 0x0000020019167824 */ /* 0x000fca00078e0216 */
[----:B------:R-:W-:-:S07]  /*4690*/  IADD3 R23, R22, 0x80, RZ ;  /* 0x0000008016177810 */ /* 0x000fce0007ffe0ff */
.L_x_8165:
[----:B------:R-:W-:Y:S05]  /*46a0*/  BSYNC B6 ;  /* 0x0000000000067941 */ /* 0x000fea0003800000 */
.L_x_8164:
        /* <DEDUP_REMOVED lines=358> */
.L_x_8269:
        /* <DEDUP_REMOVED lines=21> */
.L_x_8273:
[----:B------:R-:W2:Y:S02]  /*5e60*/  LDG.E.U8 R2, desc[UR36][R2.64] ;  /* 0x0000002402027981 */ /* 0x000ea4000c1e1100 */
[----:B--2---:R0:W1:Y:S01]  /*5e70*/  I2F.F64.U16 R18, R2 ;  /* 0x0000000200127312 */ /* 0x0040620000101800 */
[----:B------:R-:W-:Y:S05]  /*5e80*/  BRA `(.L_x_8275) ;  /* 0x0000000c00707947 */ /* 0x000fea0003800000 */
.L_x_8272:
        /* <DEDUP_REMOVED lines=9> */
.L_x_8277:
[----:B------:R-:W2:Y:S02]  /*5f20*/  LDG.E R2, desc[UR36][R2.64] ;  /* 0x0000002402027981 */ /* 0x000ea4000c1e1900 */
[----:B--2---:R0:W1:Y:S01]  /*5f30*/  I2F.F64 R18, R2 ;  /* 0x0000000200127312 */ /* 0x0040620000201c00 */
[----:B------:R-:W-:Y:S05]  /*5f40*/  BRA `(.L_x_8275) ;  /* 0x0000000c00407947 */ /* 0x000fea0003800000 */
.L_x_8276:
[----:B------:R-:W2:Y:S02]  /*5f50*/  LDG.E.U16 R2, desc[UR36][R2.64] ;  /* 0x0000002402027981 */ /* 0x000ea4000c1e1500 */
[----:B--2---:R0:W1:Y:S01]  /*5f60*/  I2F.F64.S16 R18, R2 ;  /* 0x0000000200127312 */ /* 0x0040620000101c00 */
[----:B------:R-:W-:Y:S05]  /*5f70*/  BRA `(.L_x_8275) ;  /* 0x0000000c00347947 */ /* 0x000fea0003800000 */
.L_x_8271:
        /* <DEDUP_REMOVED lines=10> */
.L_x_8279:
[----:B------:R-:W2:Y:S02]  /*6020*/  LDG.E.U16 R0, desc[UR36][R2.64] ;  /* 0x0000002402007981 */ /* 0x000ea4000c1e1500 */
[----:B--2---:R-:W-:-:S05]  /*6030*/  HADD2.F32 R0, -RZ, R0.H0_H0 ;  /* 0x20000000ff007230 */ /* 0x004fca0000004100 */
[----:B------:R-:W-:-:S04]  /*6040*/  FMUL.FTZ R0, R0, 1 ;  /* 0x3f80000000007820 */ /* 0x000fc80000410000 */
[----:B------:R0:W1:Y:S01]  /*6050*/  F2F.F64.F32 R18, R0 ;  /* 0x0000000000127310 */ /* 0x0000620000201800 */
[----:B------:R-:W-:Y:S05]  /*6060*/  BRA `(.L_x_8275) ;  /* 0x0000000800f87947 */ /* 0x000fea0003800000 */
.L_x_8278:
        /* <DEDUP_REMOVED lines=10> */
.L_x_8281:
[----:B------:R-:W2:Y:S02]  /*6110*/  LDG.E.U16 R2, desc[UR36][R2.64] ;  /* 0x0000002402027981 */ /* 0x000ea4000c1e1500 */
[----:B--2---:R-:W-:-:S05]  /*6120*/  HADD2.F32 R0, -RZ, R2.H0_H0 ;  /* 0x20000002ff007230 */ /* 0x004fca0000004100 */
[----:B------:R-:W-:-:S04]  /*6130*/  FMUL.FTZ R0, R0, 1 ;  /* 0x3f80000000007820 */ /* 0x000fc80000410000 */
[----:B------:R0:W1:Y:S01]  /*6140*/  F2F.F64.F32 R18, R0 ;  /* 0x0000000000127310 */ /* 0x0000620000201800 */
[----:B------:R-:W-:Y:S05]  /*6150*/  BRA `(.L_x_8275) ;  /* 0x0000000800bc7947 */ /* 0x000fea0003800000 */
.L_x_8280:
[----:B------:R0:W5:Y:S01]  /*6160*/  LDG.E.64 R18, desc[UR36][R2.64] ;  /* 0x0000002402127981 */ /* 0x000162000c1e1b00 */
[----:B------:R-:W-:Y:S05]  /*6170*/  BRA `(.L_x_8275) ;  /* 0x0000000800b47947 */ /* 0x000fea0003800000 */
.L_x_8270:
        /* <DEDUP_REMOVED lines=13> */
.L_x_8284:
[----:B------:R0:W5:Y:S01]  /*6250*/  LDG.E.64 R18, desc[UR36][R2.64] ;  /* 0x0000002402127981 */ /* 0x000162000c1e1b00 */
[----:B------:R-:W-:Y:S05]  /*6260*/  BRA `(.L_x_8275) ;  /* 0x0000000800787947 */ /* 0x000fea0003800000 */
.L_x_8283:
        /* <DEDUP_REMOVED lines=26> */
[----:B------:R3:W4:Y:S01]  /*6410*/  F2F.F64.F32 R18, R5 ;  /* 0x0000000500127310 */ /* 0x0007220000201800 */
[----:B------:R-:W-:Y:S05]  /*6420*/  BRA `(.L_x_8275) ;  /* 0x0000000800087947 */ /* 0x000fea0003800000 */
.L_x_8286:
        /* <DEDUP_REMOVED lines=13> */
[----:B------:R1:W2:Y:S01]  /*6500*/  F2F.F64.F32 R18, R4 ;  /* 0x0000000400127310 */ /* 0x0002a20000201800 */
[----:B------:R-:W-:Y:S05]  /*6510*/  BRA `(.L_x_8275) ;  /* 0x0000000400cc7947 */ /* 0x000fea0003800000 */
.L_x_8285:
[----:B------:R-:W2:Y:S02]  /*6520*/  LDG.E.U16 R0, desc[UR36][R2.64] ;  /* 0x0000002402007981 */ /* 0x000ea4000c1e1500 */
[----:B--2---:R-:W-:-:S04]  /*6530*/  IMAD.U32 R0, R0, 0x10000, RZ ;  /* 0x0001000000007824 */ /* 0x004fc800078e00ff */
[----:B------:R-:W-:-:S04]  /*6540*/  FMUL.FTZ R0, R0, 1 ;  /* 0x3f80000000007820 */ /* 0x000fc80000410000 */
[----:B------:R0:W1:Y:S01]  /*6550*/  F2F.F64.F32 R18, R0 ;  /* 0x0000000000127310 */ /* 0x0000620000201800 */
[----:B------:R-:W-:Y:S05]  /*6560*/  BRA `(.L_x_8275) ;  /* 0x0000000400b87947 */ /* 0x000fea0003800000 */
.L_x_8282:
        /* <DEDUP_REMOVED lines=11> */
.L_x_8289:
        /* <DEDUP_REMOVED lines=21> */
.L_x_8293:
[----:B------:R-:W-:Y:S05]  /*6770*/  BSYNC B1 ;  /* 0x0000000000017941 */ /* 0x000fea0003800000 */
.L_x_8292:
[----:B------:R-:W-:Y:S01]  /*6780*/  LEA R3, R0, 0x3b800000, 0x17 ;  /* 0x3b80000000037811 */ /* 0x000fe200078eb8ff */
[----:B------:R-:W-:-:S05]  /*6790*/  IMAD.SHL.U32 R0, R2, 0x100000, RZ ;  /* 0x0010000002007824 */ /* 0x000fca00078e00ff */
[----:B------:R-:W-:-:S07]  /*67a0*/  LOP3.LUT R0, R3, R0, R4, 0xfe, !PT ;  /* 0x0000000003007212 */ /* 0x000fce00078efe04 */
.L_x_8291:
[----:B------:R-:W-:Y:S05]  /*67b0*/  BSYNC B0 ;  /* 0x0000000000007941 */ /* 0x000fea0003800000 */
.L_x_8290:
[----:B------:R-:W-:-:S04]  /*67c0*/  FMUL.FTZ R0, R0, 1 ;  /* 0x3f80000000007820 */ /* 0x000fc80000410000 */
[----:B------:R0:W1:Y:S01]  /*67d0*/  F2F.F64.F32 R18, R0 ;  /* 0x0000000000127310 */ /* 0x0000620000201800 */
[----:B------:R-:W-:Y:S05]  /*67e0*/  BRA `(.L_x_8275) ;  /* 0x0000000400187947 */ /* 0x000fea0003800000 */
.L_x_8288:
        /* <DEDUP_REMOVED lines=21> */
.L_x_8297:
[----:B------:R-:W-:Y:S05]  /*6940*/  BSYNC B1 ;  /* 0x0000000000017941 */ /* 0x000fea0003800000 */
.L_x_8296:
[----:B------:R-:W-:Y:S01]  /*6950*/  LEA R3, R0, 0x37800000, 0x17 ;  /* 0x3780000000037811 */ /* 0x000fe200078eb8ff */
[----:B------:R-:W-:-:S05]  /*6960*/  IMAD.SHL.U32 R0, R2, 0x200000, RZ ;  /* 0x0020000002007824 */ /* 0x000fca00078e00ff */
[----:B------:R-:W-:-:S07]  /*6970*/  LOP3.LUT R0, R3, R0, R4, 0xfe, !PT ;  /* 0x0000000003007212 */ /* 0x000fce00078efe04 */
.L_x_8295:
[----:B------:R-:W-:Y:S05]  /*6980*/  BSYNC B0 ;  /* 0x0000000000007941 */ /* 0x000fea0003800000 */
.L_x_8294:
[----:B------:R-:W-:-:S04]  /*6990*/  FMUL.FTZ R0, R0, 1 ;  /* 0x3f80000000007820 */ /* 0x000fc80000410000 */
[----:B------:R0:W1:Y:S01]  /*69a0*/  F2F.F64.F32 R18, R0 ;  /* 0x0000000000127310 */ /* 0x0000620000201800 */
[----:B------:R-:W-:Y:S05]  /*69b0*/  BRA `(.L_x_8275) ;  /* 0x0000000000a47947 */ /* 0x000fea0003800000 */
.L_x_8287:
        /* <DEDUP_REMOVED lines=14> */
.L_x_8301:
[----:B------:R-:W-:Y:S05]  /*6aa0*/  BSYNC B0 ;  /* 0x0000000000007941 */ /* 0x000fea0003800000 */
.L_x_8300:
[----:B------:R-:W-:-:S04]  /*6ab0*/  FMUL.FTZ R0, R0, 1 ;  /* 0x3f80000000007820 */ /* 0x000fc80000410000 */
[----:B------:R0:W1:Y:S01]  /*6ac0*/  F2F.F64.F32 R18, R0 ;  /* 0x0000000000127310 */ /* 0x0000620000201800 */
[----:B------:R-:W-:Y:S05]  /*6ad0*/  BRA `(.L_x_8275) ;  /* 0x00000000005c7947 */ /* 0x000fea0003800000 */
.L_x_8274:
        /* <DEDUP_REMOVED lines=16> */
.L_x_8302:
[----:B------:R-:W-:Y:S01]  /*6be0*/  CS2R R18, SRZ ;  /* 0x0000000000127805 */ /* 0x000fe2000001ff00 */
[----:B------:R-:W-:Y:S06]  /*6bf0*/  BRA `(.L_x_8275) ;  /* 0x0000000000147947 */ /* 0x000fec0003800000 */
.L_x_8299:
[----:B------:R-:W2:Y:S02]  /*6c00*/  LDG.E.64 R18, desc[UR36][R2.64] ;  /* 0x0000002402127981 */ /* 0x000ea4000c1e1b00 */
[----:B--2---:R-:W0:Y:S01]  /*6c10*/  I2F.F64.U64 R18, R18 ;  /* 0x0000001200127312 */ /* 0x004e220000301800 */
[----:B------:R-:W-:Y:S05]  /*6c20*/  BRA `(.L_x_8275) ;  /* 0x0000000000087947 */ /* 0x000fea0003800000 */
.L_x_8298:
[----:B------:R-:W2:Y:S02]  /*6c30*/  LDG.E R2, desc[UR36][R2.64] ;  /* 0x0000002402027981 */ /* 0x000ea4000c1e1900 */
[----:B--2---:R0:W1:Y:S02]  /*6c40*/  I2F.F64.U32 R18, R2 ;  /* 0x0000000200127312 */ /* 0x0040640000201800 */
.L_x_8275:
[----:B0-----:R-:W0:Y:S01]  /*6c50*/  LDC.U8 R2, c[0x0][0x493] ;  /* 0x000124c0ff027b82 */ /* 0x001e220000000000 */
[----:B------:R-:W-:Y:S02]  /*6c60*/  ULDC.64 UR4, c[0x0][0x488] ;  /* 0x0001220000047ab9 */ /* 0x000fe40000000a00 */
[----:B-1----:R-:W-:-:S05]  /*6c70*/  IADD3 R4, P0, R22, UR4, RZ ;  /* 0x0000000416047c10 */ /* 0x002fca000ff1e0ff */
[----:B---3--:R-:W-:Y:S01]  /*6c80*/  IMAD.X R5, RZ, RZ, UR5, P0 ;  /* 0x00000005ff057e24 */ /* 0x008fe200080e06ff */
        /* <DEDUP_REMOVED lines=11> */
[----:B------:R-:W3:Y:S02]  /*6d40*/  LDG.E.S8 R2, desc[UR36][R4.64] ;  /* 0x0000002404027981 */ /* 0x000ee4000c1e1300 */
[----:B---3--:R-:W0:Y:S01]  /*6d50*/  I2F.F64.S16 R2, R2 ;  /* 0x0000000200027312 */ /* 0x008e220000101c00 */
[----:B------:R-:W-:Y:S05]  /*6d60*/  BRA `(.L_x_8308) ;  /* 0x0000000c007c7947 */ /* 0x000fea0003800000 */
.L_x_8306:
[----:B------:R-:W3:Y:S02]  /*6d70*/  LDG.E.U8 R2, desc[UR36][R4.64] ;  /* 0x0000002404027981 */ /* 0x000ee4000c1e1100 */
[----:B---3--:R-:W0:Y:S01]  /*6d80*/  I2F.F64.U16 R2, R2 ;  /* 0x0000000200027312 */ /* 0x008e220000101800 */
[----:B------:R-:W-:Y:S05]  /*6d90*/  BRA `(.L_x_8308) ;  /* 0x0000000c00707947 */ /* 0x000fea0003800000 */
.L_x_8305:
[----:B------:R-:W-:-:S13]  /*6da0*/  ISETP.NE.AND P0, PT, R0, 0x2, PT ;  /* 0x000000020000780c */ /* 0x000fda0003f05270 */
[----:B------:R-:W-:Y:S05]  /*6db0*/  @!P0 BRA `(.L_x_8309) ;  /* 0x0000000000288947 */ /* 0x000fea0003800000 */
[----:B------:R-:W-:-:S13]  /*6dc0*/  ISETP.NE.AND P0, PT, R0, 0x3, PT ;  /* 0x000000030000780c */ /* 0x000fda0003f05270 */
[----:B------:R-:W-:Y:S05]  /*6dd0*/  @!P0 BRA `(.L_x_8310) ;  /* 0x0000000000148947 */ /* 0x000fea0003800000 */
[----:B------:R-:W-:-:S13]  /*6de0*/  ISETP.NE.AND P0, PT, R0, 0x4, PT ;  /* 0x000000040000780c */ /* 0x000fda0003f05270 */
[----:B------:R-:W-:Y:S05]  /*6df0*/  @P0 BRA `(.L_x_8307) ;  /* 0x0000000800fc0947 */ /* 0x000fea0003800000 */
[----:B------:R-:W3:Y:S02]  /*6e00*/  LDG.E.64 R2, desc[UR36][R4.64] ;  /* 0x0000002404027981 */ /* 0x000ee4000c1e1b00 */
[----:B---3--:R-:W1:Y:S01]  /*6e10*/  I2F.F64.S64 R2, R2 ;  /* 0x0000000200027312 */ /* 0x008e620000301c00 */
[----:B------:R-:W-:Y:S05]  /*6e20*/  BRA `(.L_x_8308) ;  /* 0x0000000c004c7947 */ /* 0x000fea0003800000 */
.L_x_8310:
[----:B------:R-:W3:Y:S02]  /*6e30*/  LDG.E R2, desc[UR36][R4.64] ;  /* 0x0000002404027981 */ /* 0x000ee4000c1e1900 */
[----:B---3--:R-:W3:Y:S01]  /*6e40*/  I2F.F64 R2, R2 ;  /* 0x0000000200027312 */ /* 0x008ee20000201c00 */
[----:B------:R-:W-:Y:S05]  /*6e50*/  BRA `(.L_x_8308) ;  /* 0x0000000c00407947 */ /* 0x000fea0003800000 */
.L_x_8309:
[----:B------:R-:W3:Y:S02]  /*6e60*/  LDG.E.U16 R2, desc[UR36][R4.64] ;  /* 0x0000002404027981 */ /* 0x000ee4000c1e1500 */
[----:B---3--:R-:W0:Y:S01]  /*6e70*/  I2F.F64.S16 R2, R2 ;  /* 0x0000000200027312 */ /* 0x008e220000101c00 */
[----:B------:R-:W-:Y:S05]  /*6e80*/  BRA `(.L_x_8308) ;  /* 0x0000000c00347947 */ /* 0x000fea0003800000 */
.L_x_8304:
[----:B------:R-:W-:-:S13]  /*6e90*/  ISETP.GT.AND P0, PT, R0, 0x6, PT ;  /* 0x000000060000780c */ /* 0x000fda0003f04270 */
[----:B------:R-:W-:Y:S05]  /*6ea0*/  @P0 BRA `(.L_x_8311) ;  /* 0x0000000000340947 */ /* 0x000fea0003800000 */
[----:B------:R-:W-:-:S13]  /*6eb0*/  ISETP.NE.AND P0, PT, R0, 0x5, PT ;  /* 0x000000050000780c */ /* 0x000fda0003f05270 */
[----:B------:R-:W-:Y:S05]  /*6ec0*/  @!P0 BRA `(.L_x_8312) ;  /* 0x0000000000188947 */ /* 0x000fea0003800000 */
[----:B------:R-:W-:-:S13]  /*6ed0*/  ISETP.NE.AND P0, PT, R0, 0x6, PT ;  /* 0x000000060000780c */ /* 0x000fda0003f05270 */
[----:B------:R-:W-:Y:S05]  /*6ee0*/  @P0 BRA `(.L_x_8307) ;  /* 0x0000000800c00947 */ /* 0x000fea0003800000 */
[----:B------:R-:W3:Y:S02]  /*6ef0*/  LDG.E R2, desc[UR36][R4.64] ;  /* 0x0000002404027981 */ /* 0x000ee4000c1e1900 */
[----:B---3--:R-:W-:-:S06]  /*6f00*/  FMUL.FTZ R2, R2, 1 ;  /* 0x3f80000002027820 */ /* 0x008fcc0000410000 */
[----:B------:R-:W0:Y:S01]  /*6f10*/  F2F.F64.F32 R2, R2 ;  /* 0x0000000200027310 */ /* 0x000e220000201800 */
[----:B------:R-:W-:Y:S05]  /*6f20*/  BRA `(.L_x_8308) ;  /* 0x0000000c000c7947 */ /* 0x000fea0003800000 */
.L_x_8312:
[----:B------:R-:W3:Y:S02]  /*6f30*/  LDG.E.U16 R0, desc[UR36][R4.64] ;  /* 0x0000002404007981 */ /* 0x000ee4000c1e1500 */
[----:B---3--:R-:W-:-:S05]  /*6f40*/  HADD2.F32 R0, -RZ, R0.H0_H0 ;  /* 0x20000000ff007230 */ /* 0x008fca0000004100 */
[----:B------:R-:W-:-:S04]  /*6f50*/  FMUL.FTZ R0, R0, 1 ;  /* 0x3f80000000007820 */ /* 0x000fc80000410000 */
[----:B------:R0:W1:Y:S01]  /*6f60*/  F2F.F64.F32 R2, R0 ;  /* 0x0000000000027310 */ /* 0x0000620000201800 */
[----:B------:R-:W-:Y:S05]  /*6f70*/  BRA `(.L_x_8308) ;  /* 0x0000000800f87947 */ /* 0x000fea0003800000 */
.L_x_8311:
[----:B------:R-:W-:-:S13]  /*6f80*/  ISETP.NE.AND P0, PT, R0, 0x7, PT ;  /* 0x000000070000780c */ /* 0x000fda0003f05270 */
[----:B------:R-:W-:Y:S05]  /*6f90*/  @!P0 BRA `(.L_x_8313) ;  /* 0x0000000000348947 */ /* 0x000fea0003800000 */
        /* <DEDUP_REMOVED lines=8> */
.L_x_8314:
[----:B------:R-:W3:Y:S02]  /*7020*/  LDG.E.U16 R4, desc[UR36][R4.64] ;  /* 0x0000002404047981 */ /* 0x000ee4000c1e1500 */
[----:B---3--:R-:W-:-:S05]  /*7030*/  HADD2.F32 R0, -RZ, R4.H0_H0 ;  /* 0x20000004ff007230 */ /* 0x008fca0000004100 */
[----:B------:R-:W-:-:S04]  /*7040*/  FMUL.FTZ R0, R0, 1 ;  /* 0x3f80000000007820 */ /* 0x000fc80000410000 */
[----:B------:R0:W1:Y:S01]  /*7050*/  F2F.F64.F32 R2, R0 ;  /* 0x0000000000027310 */ /* 0x0000620000201800 */
[----:B------:R-:W-:Y:S05]  /*7060*/  BRA `(.L_x_8308) ;  /* 0x0000000800bc7947 */ /* 0x000fea0003800000 */
.L_x_8313:
[----:B------:R0:W5:Y:S01]  /*7070*/  LDG.E.64 R2, desc[UR36][R4.64] ;  /* 0x0000002404027981 */ /* 0x000162000c1e1b00 */
[----:B------:R-:W-:Y:S05]  /*7080*/  BRA `(.L_x_8308) ;  /* 0x0000000800b47947 */ /* 0x000fea0003800000 */
.L_x_8303:
        /* <DEDUP_REMOVED lines=8> */
[----:B------:R-:W3:Y:S01]  /*7110*/  LDG.E.U8 R4, desc[UR36][R4.64] ;  /* 0x0000002404047981 */ /* 0x000ee2000c1e1100 */
[----:B------:R-:W-:Y:S01]  /*7120*/  IMAD.MOV.U32 R2, RZ, RZ, RZ ;  /* 0x000000ffff027224 */ /* 0x000fe200078e00ff */
[----:B---3--:R-:W-:-:S04]  /*7130*/  ISETP.NE.AND P0, PT, R4, RZ, PT ;  /* 0x000000ff0400720c */ /* 0x008fc80003f05270 */
[----:B------:R-:W-:Y:S01]  /*7140*/  FSEL R3, RZ, 1.875, !P0 ;  /* 0x3ff00000ff037808 */ /* 0x000fe20004000000 */
[----:B------:R-:W-:Y:S08]  /*7150*/  BRA `(.L_x_8308) ;  /* 0x0000000800807947 */ /* 0x000ff00003800000 */
.L_x_8317:
[----:B------:R0:W5:Y:S01]  /*7160*/  LDG.E.64 R2, desc[UR36][R4.64] ;  /* 0x0000002404027981 */ /* 0x000162000c1e1b00 */
[----:B------:R-:W-:Y:S05]  /*7170*/  BRA `(.L_x_8308) ;  /* 0x0000000800787947 */ /* 0x000fea0003800000 */
.L_x_8316:
[----:B------:R-:W-:-:S13]  /*7180*/  ISETP.NE.AND P0, PT, R0, 0xf, PT ;  /* 0x0000000f0000780c */ /* 0x000fda0003f05270 */
[----:B------:R-:W-:Y:S05]  /*7190*/  @!P0 BRA `(.L_x_8318) ;  /* 0x0000000000a48947 */ /* 0x000fea0003800000 */
[----:B------:R-:W-:-:S13]  /*71a0*/  ISETP.NE.AND P0, PT, R0, 0x17, PT ;  /* 0x000000170000780c */ /* 0x000fda0003f05270 */
[----:B------:R-:W-:Y:S05]  /*71b0*/  @!P0 BRA `(.L_x_8319) ;  /* 0x0000000000608947 */ /* 0x000fea0003800000 */
[----:B------:R-:W-:-:S13]  /*71c0*/  ISETP.NE.AND P0, PT, R0, 0x18, PT ;  /* 0x000000180000780c */ /* 0x000fda0003f05270 */
[----:B------:R-:W-:Y:S05]  /*71d0*/  @P0 BRA `(.L_x_8307) ;  /* 0x0000000800040947 */ /* 0x000fea0003800000 */
[----:B------:R-:W3:Y:S01]  /*71e0*/  LDG.E.U8 R0, desc[UR36][R4.64] ;  /* 0x0000002404007981 */ /* 0x000ee2000c1e1100 */
[----:B------:R-:W-:Y:S02]  /*71f0*/  IMAD.MOV.U32 R8, RZ, RZ, -0x800000 ;  /* 0xff800000ff087424 */ /* 0x000fe400078e00ff */
[----:B---3--:R-:W-:-:S05]  /*7200*/  IMAD.SHL.U32 R0, R0, 0x1000000, RZ ;  /* 0x0100000000007824 */ /* 0x008fca00078e00ff */
        /* <DEDUP_REMOVED lines=19> */
.L_x_8319:
[----:B------:R-:W3:Y:S02]  /*7340*/  LDG.E.U8 R3, desc[UR36][R4.64] ;  /* 0x0000002404037981 */ /* 0x000ee4000c1e1100 */
[----:B---3--:R-:W-:-:S05]  /*7350*/  IMAD.SHL.U32 R0, R3, 0x2000000, RZ ;  /* 0x0200000003007824 */ /* 0x008fca00078e00ff */
        /* <DEDUP_REMOVED lines=13> */
.L_x_8318:
[----:B------:R-:W3:Y:S02]  /*7430*/  LDG.E.U16 R0, desc[UR36][R4.64] ;  /* 0x0000002404007981 */ /* 0x000ee4000c1e1500 */
[----:B---3--:R-:W-:-:S04]  /*7440*/  IMAD.U32 R0, R0, 0x10000, RZ ;  /* 0x0001000000007824 */ /* 0x008fc800078e00ff */
[----:B------:R-:W-:-:S04]  /*7450*/  FMUL.FTZ R0, R0, 1 ;  /* 0x3f80000000007820 */ /* 0x000fc80000410000 */
[----:B------:R0:W1:Y:S01]  /*7460*/  F2F.F64.F32 R2, R0 ;  /* 0x0000000000027310 */ /* 0x0000620000201800 */
[----:B------:R-:W-:Y:S05]  /*7470*/  BRA `(.L_x_8308) ;  /* 0x0000000400b87947 */ /* 0x000fea0003800000 */
.L_x_8315:
        /* <DEDUP_REMOVED lines=8> */
[----:B------:R-:W3:Y:S02]  /*7500*/  LDG.E.U16 R2, desc[UR36][R4.64] ;  /* 0x0000002404027981 */ /* 0x000ee4000c1e1500 */
[----:B---3--:R-:W0:Y:S01]  /*7510*/  I2F.F64.U16 R2, R2 ;  /* 0x0000000200027312 */ /* 0x008e220000101800 */
[----:B------:R-:W-:Y:S05]  /*7520*/  BRA `(.L_x_8308) ;  /* 0x00000004008c7947 */ /* 0x000fea0003800000 */
.L_x_8322:
[----:B------:R-:W3:Y:S01]  /*7530*/  LDG.E.U8 R2, desc[UR36][R4.64] ;  /* 0x0000002404027981 */ /* 0x000ee2000c1e1100 */
[----:B------:R-:W-:Y:S01]  /*7540*/  BSSY B0, `(.L_x_8323) ;  /* 0x0000018000007945 */ /* 0x000fe20003800000 */
[----:B------:R-:W-:Y:S01]  /*7550*/  IMAD.MOV.U32 R0, RZ, RZ, RZ ;  /* 0x000000ffff007224 */ /* 0x000fe200078e00ff */
[----:B---3--:R-:W-:-:S13]  /*7560*/  ISETP.NE.AND P0, PT, R2, RZ, PT ;  /* 0x000000ff0200720c */ /* 0x008fda0003f05270 */
        /* <DEDUP_REMOVED lines=17> */
.L_x_8326:
[----:B------:R-:W-:Y:S05]  /*7680*/  BSYNC B1 ;  /* 0x0000000000017941 */ /* 0x000fea0003800000 */
.L_x_8325:
[----:B------:R-:W-:Y:S01]  /*7690*/  LEA R3, R0, 0x3b800000, 0x17 ;  /* 0x3b80000000037811 */ /* 0x000fe200078eb8ff */
[----:B------:R-:W-:-:S05]  /*76a0*/  IMAD.SHL.U32 R0, R2, 0x100000, RZ ;  /* 0x0010000002007824 */ /* 0x000fca00078e00ff */
[----:B------:R-:W-:-:S07]  /*76b0*/  LOP3.LUT R0, R3, R0, R4, 0xfe, !PT ;  /* 0x0000000003007212 */ /* 0x000fce00078efe04 */
.L_x_8324:
[----:B------:R-:W-:Y:S05]  /*76c0*/  BSYNC B0 ;  /* 0x0000000000007941 */ /* 0x000fea0003800000 */
.L_x_8323:
[----:B------:R-:W-:-:S04]  /*76d0*/  FMUL.FTZ R0, R0, 1 ;  /* 0x3f80000000007820 */ /* 0x000fc80000410000 */
[----:B------:R0:W1:Y:S01]  /*76e0*/  F2F.F64.F32 R2, R0 ;  /* 0x0000000000027310 */ /* 0x0000620000201800 */
[----:B------:R-:W-:Y:S05]  /*76f0*/  BRA `(.L_x_8308) ;  /* 0x0000000400187947 */ /* 0x000fea0003800000 */
.L_x_8321:
        /* <DEDUP_REMOVED lines=21> */
.L_x_8330:
[----:B------:R-:W-:Y:S05]  /*7850*/  BSYNC B1 ;  /* 0x0000000000017941 */ /* 0x000fea0003800000 */
.L_x_8329:
[----:B------:R-:W-:Y:S01]  /*7860*/  LEA R3, R0, 0x37800000, 0x17 ;  /* 0x3780000000037811 */ /* 0x000fe200078eb8ff */
[----:B------:R-:W-:-:S05]  /*7870*/  IMAD.SHL.U32 R0, R2, 0x200000, RZ ;  /* 0x0020000002007824 */ /* 0x000fca00078e00ff */
[----:B------:R-:W-:-:S07]  /*7880*/  LOP3.LUT R0, R3, R0, R4, 0xfe, !PT ;  /* 0x0000000003007212 */ /* 0x000fce00078efe04 */
.L_x_8328:
[----:B------:R-:W-:Y:S05]  /*7890*/  BSYNC B0 ;  /* 0x0000000000007941 */ /* 0x000fea0003800000 */
.L_x_8327:
[----:B------:R-:W-:-:S04]  /*78a0*/  FMUL.FTZ R0, R0, 1 ;  /* 0x3f80000000007820 */ /* 0x000fc80000410000 */
[----:B------:R0:W1:Y:S01]  /*78b0*/  F2F.F64.F32 R2, R0 ;  /* 0x0000000000027310 */ /* 0x0000620000201800 */
[----:B------:R-:W-:Y:S05]  /*78c0*/  BRA `(.L_x_8308) ;  /* 0x0000000000a47947 */ /* 0x000fea0003800000 */
.L_x_8320:
[----:B------:R-:W-:-:S13]  /*78d0*/  ISETP.NE.AND P0, PT, R0, 0x1c, PT ;  /* 0x0000001c0000780c */ /* 0x000fda0003f05270 */
[----:B------:R-:W-:Y:S05]  /*78e0*/  @!P0 BRA `(.L_x_8331) ;  /* 0x0000000000948947 */ /* 0x000fea0003800000 */
[----:B------:R-:W-:-:S13]  /*78f0*/  ISETP.NE.AND P0, PT, R0, 0x1d, PT ;  /* 0x0000001d0000780c */ /* 0x000fda0003f05270 */
[----:B------:R-:W-:Y:S05]  /*7900*/  @!P0 BRA `(.L_x_8332) ;  /* 0x0000000000808947 */ /* 0x000fea0003800000 */
[----:B------:R-:W-:-:S13]  /*7910*/  ISETP.NE.AND P0, PT, R0, 0x2c, PT ;  /* 0x0000002c0000780c */ /* 0x000fda0003f05270 */
[----:B------:R-:W-:Y:S05]  /*7920*/  @P0 BRA `(.L_x_8307) ;  /* 0x0000000000300947 */ /* 0x000fea0003800000 */
[----:B------:R-:W3:Y:S01]  /*7930*/  LDG.E.U8 R4, desc[UR36][R4.64] ;  /* 0x0000002404047981 */ /* 0x000ee2000c1e1100 */
[----:B------:R-:W-:Y:S01]  /*7940*/  BSSY B0, `(.L_x_8333) ;  /* 0x0000007000007945 */ /* 0x000fe20003800000 */
[----:B------:R-:W-:Y:S01]  /*7950*/  IMAD.MOV.U32 R0, RZ, RZ, 0x400000 ;  /* 0x00400000ff007424 */ /* 0x000fe200078e00ff */
[----:B---3--:R-:W-:-:S13]  /*7960*/  ISETP.NE.AND P0, PT, R4, RZ, PT ;  /* 0x000000ff0400720c */ /* 0x008fda0003f05270 */
[----:B------:R-:W-:Y:S05]  /*7970*/  @!P0 BRA `(.L_x_8334) ;  /* 0x00000000000c8947 */ /* 0x000fea0003800000 */
[----:B------:R-:W-:-:S13]  /*7980*/  ISETP.NE.AND P0, PT, R4, 0xff, PT ;  /* 0x000000ff0400780c */ /* 0x000fda0003f05270 */
[----:B------:R-:W-:Y:S02]  /*7990*/  @!P0 IMAD.MOV.U32 R0, RZ, RZ, 0x7f800001 ;  /* 0x7f800001ff008424 */ /* 0x000fe400078e00ff */
[----:B------:R-:W-:-:S07]  /*79a0*/  @P0 IMAD.SHL.U32 R0, R4, 0x800000, RZ ;  /* 0x0080000004000824 */ /* 0x000fce00078e00ff */
.L_x_8334:
[----:B------:R-:W-:Y:S05]  /*79b0*/  BSYNC B0 ;  /* 0x0000000000007941 */ /* 0x000fea0003800000 */
.L_x_8333:
[----:B------:R-:W-:-:S04]  /*79c0*/  FMUL.FTZ R0, R0, 1 ;  /* 0x3f80000000007820 */ /* 0x000fc80000410000 */
[----:B------:R0:W1:Y:S01]  /*79d0*/  F2F.F64.F32 R2, R0 ;  /* 0x0000000000027310 */ /* 0x0000620000201800 */
[----:B------:R-:W-:Y:S05]  /*79e0*/  BRA `(.L_x_8308) ;  /* 0x00000000005c7947 */ /* 0x000fea0003800000 */
.L_x_8307:
        /* <DEDUP_REMOVED lines=16> */
.L_x_8335:
[----:B------:R-:W-:Y:S01]  /*7af0*/  CS2R R2, SRZ ;  /* 0x0000000000027805 */ /* 0x000fe2000001ff00 */
[----:B------:R-:W-:Y:S06]  /*7b00*/  BRA `(.L_x_8308) ;  /* 0x0000000000147947 */ /* 0x000fec0003800000 */
.L_x_8332:
[----:B------:R-:W3:Y:S02]  /*7b10*/  LDG.E.64 R2, desc[UR36][R4.64] ;  /* 0x0000002404027981 */ /* 0x000ee4000c1e1b00 */
[----:B---3--:R-:W0:Y:S01]  /*7b20*/  I2F.F64.U64 R2, R2 ;  /* 0x0000000200027312 */ /* 0x008e220000301800 */
[----:B------:R-:W-:Y:S05]  /*7b30*/  BRA `(.L_x_8308) ;  /* 0x0000000000087947 */ /* 0x000fea0003800000 */
.L_x_8331:
[----:B------:R-:W3:Y:S02]  /*7b40*/  LDG.E R2, desc[UR36][R4.64] ;  /* 0x0000002404027981 */ /* 0x000ee4000c1e1900 */
[----:B---3--:R-:W0:Y:S02]  /*7b50*/  I2F.F64.U32 R2, R2 ;  /* 0x0000000200027312 */ /* 0x008e240000201800 */
.L_x_8308:
[----:B------:R-:W1:Y:S01]  /*7b60*/  LDC.U8 R6, c[0x0][0x491] ;  /* 0x00012440ff067b82 */ /* 0x000e620000000000 */
[C---:B--2-45:R-:W-:Y:S02]  /*7b70*/  DSETP.GT.AND P0, PT, R18.reuse, RZ, PT ;  /* 0x000000ff1200722a */ /* 0x074fe40003f04000 */
[----:B------:R-:W-:-:S04]  /*7b80*/  DSETP.NEU.AND P1, PT, R18, RZ, PT ;  /* 0x000000ff1200722a */ /* 0x000fc80003f2d000 */
[----:B0-----:R-:W-:Y:S02]  /*7b90*/  FSEL R5, RZ, 1.875, !P0 ;  /* 0x3ff00000ff057808 */ /* 0x001fe40004000000 */
[----:B-1-3--:R-:W-:Y:S02]  /*7ba0*/  FSEL R4, R2, RZ, !P1 ;  /* 0x000000ff02047208 */ /* 0x00afe40004800000 */
        /* <DEDUP_REMOVED lines=15> */
.L_x_8339:
[----:B------:R-:W0:Y:S02]  /*7ca0*/  F2I.S64.F64.TRUNC R4, R4 ;  /* 0x0000000400047311 */ /* 0x000e24000030d900 */
[----:B0-----:R-:W-:-:S05]  /*7cb0*/  IMAD.MOV.U32 R3, RZ, RZ, R4 ;  /* 0x000000ffff037224 */ /* 0x001fca00078e0004 */
[----:B------:R0:W-:Y:S01]  /*7cc0*/  STG.E.U8 desc[UR36][R16.64], R3 ;  /* 0x0000000310007986 */ /* 0x0001e2000c101124 */
[----:B------:R-:W-:Y:S05]  /*7cd0*/  BRA `(.L_x_8341) ;  /* 0x0000000c00f87947 */ /* 0x000fea0003800000 */
.L_x_8338:
        /* <DEDUP_REMOVED lines=9> */
.L_x_8343:
[----:B------:R-:W0:Y:S02]  /*7d70*/  F2I.F64.TRUNC R5, R4 ;  /* 0x0000000400057311 */ /* 0x000e24000030d100 */
[----:B0-----:R3:W-:Y:S01]  /*7d80*/  STG.E desc[UR36][R16.64], R5 ;  /* 0x0000000510007986 */ /* 0x0017e2000c101924 */
[----:B------:R-:W-:Y:S05]  /*7d90*/  BRA `(.L_x_8341) ;  /* 0x0000000c00c87947 */ /* 0x000fea0003800000 */
.L_x_8342:
[----:B------:R-:W0:Y:S02]  /*7da0*/  F2I.F64.TRUNC R5, R4 ;  /* 0x0000000400057311 */ /* 0x000e24000030d100 */
[----:B0-----:R2:W-:Y:S01]  /*7db0*/  STG.E.U16 desc[UR36][R16.64], R5 ;  /* 0x0000000510007986 */ /* 0x0015e2000c101524 */
[----:B------:R-:W-:Y:S05]  /*7dc0*/  BRA `(.L_x_8341) ;  /* 0x0000000c00bc7947 */ /* 0x000fea0003800000 */
.L_x_8337:
        /* <DEDUP_REMOVED lines=13> */
.L_x_8345:
        /* <DEDUP_REMOVED lines=8> */
.L_x_8344:
        /* <DEDUP_REMOVED lines=14> */
.L_x_8347:
        /* <DEDUP_REMOVED lines=9> */
.L_x_8346:
[----:B------:R0:W-:Y:S01]  /*8090*/  STG.E.64 desc[UR36][R16.64], R4 ;  /* 0x0000000410007986 */ /* 0x0001e2000c101b24 */
[----:B------:R-:W-:Y:S05]  /*80a0*/  BRA `(.L_x_8341) ;  /* 0x0000000c00047947 */ /* 0x000fea0003800000 */
.L_x_8336:
        /* <DEDUP_REMOVED lines=12> */
.L_x_8350:
[----:B------:R-:W-:-:S05]  /*8170*/  CS2R R6, SRZ ;  /* 0x0000000000067805 */ /* 0x000fca000001ff00 */
[----:B------:R0:W-:Y:S01]  /*8180*/  STG.E.128 desc[UR36][R16.64], R4 ;  /* 0x0000000410007986 */ /* 0x0001e2000c101d24 */
[----:B------:R-:W-:Y:S05]  /*8190*/  BRA `(.L_x_8341) ;  /* 0x0000000800c87947 */ /* 0x000fea0003800000 */
.L_x_8349:
        /* <DEDUP_REMOVED lines=25> */
.L_x_8354:
[----:B------:R-:W-:Y:S05]  /*8330*/  BSYNC B0 ;  /* 0x0000000000007941 */ /* 0x000fea0003800000 */
.L_x_8353:
[----:B------:R-:W-:-:S05]  /*8340*/  LOP3.LUT R3, R0, R3, RZ, 0xfc, !PT ;  /* 0x0000000300037212 */ /* 0x000fca00078efcff */
[----:B------:R0:W-:Y:S01]  /*8350*/  STG.E.U8 desc[UR36][R16.64], R3 ;  /* 0x0000000310007986 */ /* 0x0001e2000c101124 */
[----:B------:R-:W-:Y:S05]  /*8360*/  BRA `(.L_x_8341) ;  /* 0x0000000800547947 */ /* 0x000fea0003800000 */
.L_x_8352:
        /* <DEDUP_REMOVED lines=17> */
.L_x_8356:
[----:B------:R-:W-:Y:S01]  /*8480*/  IMAD.MOV.U32 R0, RZ, RZ, 0x7f ;  /* 0x0000007fff007424 */ /* 0x000fe200078e00ff */
[----:B------:R-:W-:-:S04]  /*8490*/  ISETP.GT.U32.AND P0, PT, R2, 0x7f800000, PT ;  /* 0x7f8000000200780c */ /* 0x000fc80003f04070 */
[----:B------:R-:W-:-:S09]  /*84a0*/  SEL R0, R0, 0x7c, P0 ;  /* 0x0000007c00007807 */ /* 0x000fd20000000000 */
.L_x_8357:
[----:B------:R-:W-:Y:S05]  /*84b0*/  BSYNC B0 ;  /* 0x0000000000007941 */ /* 0x000fea0003800000 */
.L_x_8355:
[----:B------:R-:W-:-:S04]  /*84c0*/  LOP3.LUT R2, R3, 0x80000000, RZ, 0xc0, !PT ;  /* 0x8000000003027812 */ /* 0x000fc800078ec0ff */
[----:B------:R-:W-:-:S04]  /*84d0*/  SHF.R.U32.HI R3, RZ, 0x18, R2 ;  /* 0x00000018ff037819 */ /* 0x000fc80000011602 */
[----:B------:R-:W-:-:S05]  /*84e0*/  LOP3.LUT R3, R0, R3, RZ, 0xfc, !PT ;  /* 0x0000000300037212 */ /* 0x000fca00078efcff */
[----:B------:R0:W-:Y:S01]  /*84f0*/  STG.E.U8 desc[UR36][R16.64], R3 ;  /* 0x0000000310007986 */ /* 0x0001e2000c101124 */
[----:B------:R-:W-:Y:S05]  /*8500*/  BRA `(.L_x_8341) ;  /* 0x0000000400ec7947 */ /* 0x000fea0003800000 */
.L_x_8351:
        /* <DEDUP_REMOVED lines=8> */
.L_x_8348:
        /* <DEDUP_REMOVED lines=11> */
.L_x_8360:
        /* <DEDUP_REMOVED lines=21> */
.L_x_8363:
[----:B------:R-:W-:-:S04]  /*8790*/  LOP3.LUT R2, R3, 0x80000000, RZ, 0xc0, !PT ;  /* 0x8000000003027812 */ /* 0x000fc800078ec0ff */
[----:B------:R-:W-:-:S04]  /*87a0*/  SHF.R.U32.HI R3, RZ, 0x18, R2 ;  /* 0x00000018ff037819 */ /* 0x000fc80000011602 */
[----:B------:R-:W-:-:S04]  /*87b0*/  LOP3.LUT R0, R0, R3, RZ, 0xfc, !PT ;  /* 0x0000000300007212 */ /* 0x000fc800078efcff */
[----:B------:R-:W-:-:S07]  /*87c0*/  PRMT R8, R0, 0x7610, R8 ;  /* 0x0000761000087816 */ /* 0x000fce0000000008 */
.L_x_8362:
[----:B------:R-:W-:Y:S05]  /*87d0*/  BSYNC B0 ;  /* 0x0000000000007941 */ /* 0x000fea0003800000 */
.L_x_8361:
[----:B------:R0:W-:Y:S01]  /*87e0*/  STG.E.U8 desc[UR36][R16.64], R8 ;  /* 0x0000000810007986 */ /* 0x0001e2000c101124 */
[----:B------:R-:W-:Y:S05]  /*87f0*/  BRA `(.L_x_8341) ;  /* 0x0000000400307947 */ /* 0x000fea0003800000 */
.L_x_8359:
        /* <DEDUP_REMOVED lines=21> */
.L_x_8366:
[----:B------:R-:W-:-:S04]  /*8950*/  LOP3.LUT R2, R3, 0x80000000, RZ, 0xc0, !PT ;  /* 0x8000000003027812 */ /* 0x000fc800078ec0ff */
[----:B------:R-:W-:-:S04]  /*8960*/  SHF.R.U32.HI R3, RZ, 0x18, R2 ;  /* 0x00000018ff037819 */ /* 0x000fc80000011602 */
[----:B------:R-:W-:-:S04]  /*8970*/  LOP3.LUT R0, R0, R3, RZ, 0xfc, !PT ;  /* 0x0000000300007212 */ /* 0x000fc800078efcff */
[----:B------:R-:W-:-:S07]  /*8980*/  PRMT R8, R0, 0x7610, R8 ;  /* 0x0000761000087816 */ /* 0x000fce0000000008 */
.L_x_8365:
[----:B------:R-:W-:Y:S05]  /*8990*/  BSYNC B0 ;  /* 0x0000000000007941 */ /* 0x000fea0003800000 */
.L_x_8364:
[----:B------:R0:W-:Y:S01]  /*89a0*/  STG.E.U8 desc[UR36][R16.64], R8 ;  /* 0x0000000810007986 */ /* 0x0001e2000c101124 */
[----:B------:R-:W-:Y:S05]  /*89b0*/  BRA `(.L_x_8341) ;  /* 0x0000000000c07947 */ /* 0x000fea0003800000 */
.L_x_8358:
        /* <DEDUP_REMOVED lines=26> */
.L_x_8340:
        /* <DEDUP_REMOVED lines=16> */
.L_x_8369:
[----:B------:R-:W-:Y:S05]  /*8c60*/  BRA `(.L_x_8341) ;  /* 0x0000000000147947 */ /* 0x000fea0003800000 */
.L_x_8368:
[----:B------:R-:W0:Y:S02]  /*8c70*/  F2I.U64.F64.TRUNC R4, R4 ;  /* 0x0000000400047311 */ /* 0x000e24000030d800 */
[----:B0-----:R0:W-:Y:S01]  /*8c80*/  STG.E.64 desc[UR36][R16.64], R4 ;  /* 0x0000000410007986 */ /* 0x0011e2000c101b24 */
[----:B------:R-:W-:Y:S05]  /*8c90*/  BRA `(.L_x_8341) ;  /* 0x0000000000087947 */ /* 0x000fea0003800000 */
.L_x_8367:
[----:B------:R-:W0:Y:S02]  /*8ca0*/  F2I.U32.F64.TRUNC R5, R4 ;  /* 0x0000000400057311 */ /* 0x000e24000030d000 */
[----:B0-----:R0:W-:Y:S02]  /*8cb0*/  STG.E desc[UR36][R16.64], R5 ;  /* 0x0000000510007986 */ /* 0x0011e4000c101924 */
.L_x_8341:
[----:B------:R-:W-:-:S07]  /*8cc0*/  VIADD R23, R23, 0x80 ;  /* 0x0000008017177836 */ /* 0x000fce0000000000 */
.L_x_8268:
[----:B------:R-:W-:Y:S05]  /*8cd0*/  BSYNC B6 ;  /* 0x0000000000067941 */ /* 0x000fea0003800000 */
.L_x_8267:
[----:B------:R-:W-:Y:S01]  /*8ce0*/  ULDC UR4, c[0x0][0x210] ;  /* 0x0000840000047ab9 */ /* 0x000fe20000000800 */
[----:B------:R-:W-:Y:S01]  /*8cf0*/  BSSY B6, `(.L_x_8370) ;  /* 0x0000461000067945 */ /* 0x000fe20003800000 */
[----:B------:R-:W-:-:S13]  /*8d00*/  ISETP.GE.AND P0, PT, R23, UR4, PT ;  /* 0x0000000417007c0c */ /* 0x000fda000bf06270 */
[----:B------:R-:W-:Y:S05]  /*8d10*/  @P0 BRA `(.L_x_8371) ;  /* 0x0000004400780947 */ /* 0x000fea0003800000 */
[----:B0-----:R-:W0:Y:S01]  /*8d20*/  LDC R6, c[0x0][0x218] ;  /* 0x00008600ff067b82 */ /* 0x001e220000000800 */
[----:B------:R-:W-:Y:S01]  /*8d30*/  HFMA2.MMA R22, -RZ, RZ, 0, 0 ;  /* 0x00000000ff167435 */ /* 0x000fe200000001ff */
        /* <DEDUP_REMOVED lines=352> */
.L_x_8372:
        /* <DEDUP_REMOVED lines=21> */
.L_x_8376:
[----:B------:R-:W2:Y:S02]  /*a490*/  LDG.E.U8 R2, desc[UR36][R2.64] ;  /* 0x0000002402027981 */ /* 0x000ea4000c1e1100 */
[----:B--2---:R0:W1:Y:S01]  /*a4a0*/  I2F.F64.U16 R18, R2 ;  /* 0x0000000200127312 */ /* 0x0040620000101800 */
[----:B------:R-:W-:Y:S05]  /*a4b0*/  BRA `(.L_x_8378) ;  /* 0x0000000c00707947 */ /* 0x000fea0003800000 */
.L_x_8375:
        /* <DEDUP_REMOVED lines=9> */
.L_x_8380:
[----:B------:R-:W2:Y:S02]  /*a550*/  LDG.E R2, desc[UR36][R2.64] ;  /* 0x0000002402027981 */ /* 0x000ea4000c1e1900 */
[----:B--2---:R0:W1:Y:S01]  /*a560*/  I2F.F64 R18, R2 ;  /* 0x0000000200127312 */ /* 0x0040620000201c00 */
[----:B------:R-:W-:Y:S05]  /*a570*/  BRA `(.L_x_8378) ;  /* 0x0000000c00407947 */ /* 0x000fea0003800000 */
.L_x_8379:
[----:B------:R-:W2:Y:S02]  /*a580*/  LDG.E.U16 R2, desc[UR36][R2.64] ;  /* 0x0000002402027981 */ /* 0x000ea4000c1e1500 */
[----:B--2---:R0:W1:Y:S01]  /*a590*/  I2F.F64.S16 R18, R2 ;  /* 0x0000000200127312 */ /* 0x0040620000101c00 */
[----:B------:R-:W-:Y:S05]  /*a5a0*/  BRA `(.L_x_8378) ;  /* 0x0000000c00347947 */ /* 0x000fea0003800000 */
.L_x_8374:
        /* <DEDUP_REMOVED lines=10> */
.L_x_8382:
[----:B------:R-:W2:Y:S02]  /*a650*/  LDG.E.U16 R0, desc[UR36][R2.64] ;  /* 0x0000002402007981 */ /* 0x000ea4000c1e1500 */
[----:B--2---:R-:W-:-:S05]  /*a660*/  HADD2.F32 R0, -RZ, R0.H0_H0 ;  /* 0x20000000ff007230 */ /* 0x004fca0000004100 */
[----:B------:R-:W-:-:S04]  /*a670*/  FMUL.FTZ R0, R0, 1 ;  /* 0x3f80000000007820 */ /* 0x000fc80000410000 */
[----:B------:R1:W2:Y:S01]  /*a680*/  F2F.F64.F32 R18, R0 ;  /* 0x0000000000127310 */ /* 0x0002a20000201800 */
[----:B------:R-:W-:Y:S05]  /*a690*/  BRA `(.L_x_8378) ;  /* 0x0000000800f87947 */ /* 0x000fea0003800000 */
.L_x_8381:
        /* <DEDUP_REMOVED lines=8> */
[----:B------:R-:W4:Y:S01]  /*a720*/  F2F.F64.F32 R18, R18 ;  /* 0x0000001200127310 */ /* 0x000f220000201800 */
[----:B------:R-:W-:Y:S05]  /*a730*/  BRA `(.L_x_8378) ;  /* 0x0000000800d07947 */ /* 0x000fea0003800000 */
.L_x_8384:
[----:B------:R-:W2:Y:S02]  /*a740*/  LDG.E.U16 R2, desc[UR36][R2.64] ;  /* 0x0000002402027981 */ /* 0x000ea4000c1e1500 */
[----:B--2---:R-:W-:-:S05]  /*a750*/  HADD2.F32 R0, -RZ, R2.H0_H0 ;  /* 0x20000002ff007230 */ /* 0x004fca0000004100 */
[----:B------:R-:W-:-:S04]  /*a760*/  FMUL.FTZ R0, R0, 1 ;  /* 0x3f80000000007820 */ /* 0x000fc80000410000 */
[----:B------:R0:W1:Y:S01]  /*a770*/  F2F.F64.F32 R18, R0 ;  /* 0x0000000000127310 */ /* 0x0000620000201800 */
[----:B------:R-:W-:Y:S05]  /*a780*/  BRA `(.L_x_8378) ;  /* 0x0000000800bc7947 */ /* 0x000fea0003800000 */
.L_x_8383:
[----:B------:R3:W5:Y:S01]  /*a790*/  LDG.E.64 R18, desc[UR36][R2.64] ;  /* 0x0000002402127981 */ /* 0x000762000c1e1b00 */
[----:B------:R-:W-:Y:S05]  /*a7a0*/  BRA `(.L_x_8378) ;  /* 0x0000000800b47947 */ /* 0x000fea0003800000 */
.L_x_8373:
        /* <DEDUP_REMOVED lines=13> */
.L_x_8387:
[----:B------:R0:W5:Y:S01]  /*a880*/  LDG.E.64 R18, desc[UR36][R2.64] ;  /* 0x0000002402127981 */ /* 0x000162000c1e1b00 */
[----:B------:R-:W-:Y:S05]  /*a890*/  BRA `(.L_x_8378) ;  /* 0x0000000800787947 */ /* 0x000fea0003800000 */
.L_x_8386:
[----:B------:R-:W-:-:S13]  /*a8a0*/  ISETP.NE.AND P0, PT, R4, 0xf, PT ;  /* 0x0000000f0400780c */ /* 0x000fda0003f05270 */
[----:B------:R-:W-:Y:S05]  /*a8b0*/  @!P0 BRA `(.L_x_8388) ;  /* 0x0000000000a48947 */ /* 0x000fea0003800000 */
[----:B------:R-:W-:-:S13]  /*a8c0*/  ISETP.NE.AND P0, PT, R4, 0x17, PT ;  /* 0x000000170400780c */ /* 0x000fda0003f05270 */
[----:B------:R-:W-:Y:S05]  /*a8d0*/  @!P0 BRA `(.L_x_8389) ;  /* 0x0000000000608947 */ /* 0x000fea0003800000 */
[----:B------:R-:W-:-:S13]  /*a8e0*/  ISETP.NE.AND P0, PT, R4, 0x18, PT ;  /* 0x000000180400780c */ /* 0x000fda0003f05270 */
[----:B------:R-:W-:Y:S05]  /*a8f0*/  @P0 BRA `(.L_x_8377) ;  /* 0x0000000800040947 */ /* 0x000fea0003800000 */
[----:B------:R-:W2:Y:S01]  /*a900*/  LDG.E.U8 R0, desc[UR36][R2.64] ;  /* 0x0000002402007981 */ /* 0x000ea2000c1e1100 */
[----:B------:R-:W-:Y:S01]  /*a910*/  MOV R8, 0xff800000 ;  /* 0xff80000000087802 */ /* 0x000fe20000000f00 */
        /* <DEDUP_REMOVED lines=20> */
.L_x_8389:
        /* <DEDUP_REMOVED lines=15> */
.L_x_8388:
[----:B------:R-:W2:Y:S02]  /*ab50*/  LDG.E.U16 R0, desc[UR36][R2.64] ;  /* 0x0000002402007981 */ /* 0x000ea4000c1e1500 */
[----:B--2---:R-:W-:-:S04]  /*ab60*/  IMAD.U32 R0, R0, 0x10000, RZ ;  /* 0x0001000000007824 */ /* 0x004fc800078e00ff */
[----:B------:R-:W-:-:S04]  /*ab70*/  FMUL.FTZ R0, R0, 1 ;  /* 0x3f80000000007820 */ /* 0x000fc80000410000 */
[----:B------:R0:W1:Y:S01]  /*ab80*/  F2F.F64.F32 R18, R0 ;  /* 0x0000000000127310 */ /* 0x0000620000201800 */
[----:B------:R-:W-:Y:S05]  /*ab90*/  BRA `(.L_x_8378) ;  /* 0x0000000400b87947 */ /* 0x000fea0003800000 */
.L_x_8385:
        /* <DEDUP_REMOVED lines=11> */
.L_x_8392:
        /* <DEDUP_REMOVED lines=21> */
.L_x_8396:
[----:B------:R-:W-:Y:S05]  /*ada0*/  BSYNC B1 ;  /* 0x0000000000017941 */ /* 0x000fea0003800000 */
.L_x_8395:
[----:B------:R-:W-:Y:S01]  /*adb0*/  LEA R3, R0, 0x3b800000, 0x17 ;  /* 0x3b80000000037811 */ /* 0x000fe200078eb8ff */
[----:B------:R-:W-:-:S05]  /*adc0*/  IMAD.SHL.U32 R0, R2, 0x100000, RZ ;  /* 0x0010000002007824 */ /* 0x000fca00078e00ff */
[----:B------:R-:W-:-:S07]  /*add0*/  LOP3.LUT R0, R3, R0, R4, 0xfe, !PT ;  /* 0x0000000003007212 */ /* 0x000fce00078efe04 */
.L_x_8394:
[----:B------:R-:W-:Y:S05]  /*ade0*/  BSYNC B0 ;  /* 0x0000000000007941 */ /* 0x000fea0003800000 */
.L_x_8393:
[----:B------:R-:W-:-:S04]  /*adf0*/  FMUL.FTZ R0, R0, 1 ;  /* 0x3f80000000007820 */ /* 0x000fc80000410000 */
[----:B------:R0:W1:Y:S01]  /*ae00*/  F2F.F64.F32 R18, R0 ;  /* 0x0000000000127310 */ /* 0x0000620000201800 */
[----:B------:R-:W-:Y:S05]  /*ae10*/  BRA `(.L_x_8378) ;  /* 0x0000000400187947 */ /* 0x000fea0003800000 */
.L_x_8391:
        /* <DEDUP_REMOVED lines=21> */
.L_x_8400:
[----:B------:R-:W-:Y:S05]  /*af70*/  BSYNC B1 ;  /* 0x0000000000017941 */ /* 0x000fea0003800000 */
.L_x_8399:
[----:B------:R-:W-:Y:S01]  /*af80*/  LEA R3, R0, 0x37800000, 0x17 ;  /* 0x3780000000037811 */ /* 0x000fe200078eb8ff */
[----:B------:R-:W-:-:S05]  /*af90*/  IMAD.SHL.U32 R0, R2, 0x200000, RZ ;  /* 0x0020000002007824 */ /* 0x000fca00078e00ff */
[----:B------:R-:W-:-:S07]  /*afa0*/  LOP3.LUT R0, R3, R0, R4, 0xfe, !PT ;  /* 0x0000000003007212 */ /* 0x000fce00078efe04 */
.L_x_8398:
[----:B------:R-:W-:Y:S05]  /*afb0*/  BSYNC B0 ;  /* 0x0000000000007941 */ /* 0x000fea0003800000 */
.L_x_8397:
[----:B------:R-:W-:-:S04]  /*afc0*/  FMUL.FTZ R0, R0, 1 ;  /* 0x3f80000000007820 */ /* 0x000fc80000410000 */
[----:B------:R0:W1:Y:S01]  /*afd0*/  F2F.F64.F32 R18, R0 ;  /* 0x0000000000127310 */ /* 0x0000620000201800 */
[----:B------:R-:W-:Y:S05]  /*afe0*/  BRA `(.L_x_8378) ;  /* 0x0000000000a47947 */ /* 0x000fea0003800000 */
.L_x_8390:
        /* <DEDUP_REMOVED lines=14> */
.L_x_8404:
[----:B------:R-:W-:Y:S05]  /*b0d0*/  BSYNC B0 ;  /* 0x0000000000007941 */ /* 0x000fea0003800000 */
.L_x_8403:
[----:B------:R-:W-:-:S04]  /*b0e0*/  FMUL.FTZ R0, R0, 1 ;  /* 0x3f80000000007820 */ /* 0x000fc80000410000 */
[----:B------:R0:W1:Y:S01]  /*b0f0*/  F2F.F64.F32 R18, R0 ;  /* 0x0000000000127310 */ /* 0x0000620000201800 */
[----:B------:R-:W-:Y:S05]  /*b100*/  BRA `(.L_x_8378) ;  /* 0x00000000005c7947 */ /* 0x000fea0003800000 */
.L_x_8377:
[----:B------:R-:W-:Y:S01]  /*b110*/  MOV R2, 0x0 ;  /* 0x0000000000027802 */ /* 0x000fe20000000f00 */
[----:B------:R-:W-:Y:S01]  /*b120*/  ULDC.64 UR4, c[0x4][0x188] ;  /* 0x0100620000047ab9 */ /* 0x000fe20000000a00 */
[----:B------:R-:W-:Y:S01]  /*b130*/  ULDC.64 UR6, c[0x4][0x8] ;  /* 0x0100020000067ab9 */ /* 0x000fe20000000a00 */
[----:B------:R-:W-:Y:S01]  /*b140*/  IMAD.U32 R4, RZ, RZ, UR4 ;  /* 0x00000004ff047e24 */ /* 0x000fe2000f8e00ff */
[----:B------:R-:W-:Y:S01]  /*b150*/  HFMA2.MMA R13, -RZ, RZ, 0, 0 ;  /* 0x00000000ff0d7435 */ /* 0x000fe200000001ff */
        /* <DEDUP_REMOVED lines=8> */
[----:B------:R-:W-:-:S07]  /*b1e0*/  IMAD.MOV.U32 R12, RZ, RZ, 0x1 ;  /* 0x00000001ff0c7424 */ /* 0x000fce00078e00ff */
[----:B------:R-:W-:-:S07]  /*b1f0*/  LEPC R20, `(.L_x_8405) ;  /* 0x000000001014794e */ /* 0x000fce0000000000 */
[----:B0-----:R-:W-:Y:S05]  /*b200*/  CALL.ABS.NOINC R2 ;  /* 0x0000000002007343 */ /* 0x001fea0003c00000 */
.L_x_8405:
[----:B------:R-:W-:Y:S01]  /*b210*/  CS2R R18, SRZ ;  /* 0x0000000000127805 */ /* 0x000fe2000001ff00 */
[----:B------:R-:W-:Y:S06]  /*b220*/  BRA `(.L_x_8378) ;  /* 0x0000000000147947 */ /* 0x000fec0003800000 */
.L_x_8402:
[----:B------:R-:W2:Y:S02]  /*b230*/  LDG.E.64 R18, desc[UR36][R2.64] ;  /* 0x0000002402127981 */ /* 0x000ea4000c1e1b00 */
[----:B--2---:R-:W0:Y:S01]  /*b240*/  I2F.F64.U64 R18, R18 ;  /* 0x0000001200127312 */ /* 0x004e220000301800 */
[----:B------:R-:W-:Y:S05]  /*b250*/  BRA `(.L_x_8378) ;  /* 0x0000000000087947 */ /* 0x000fea0003800000 */
.L_x_8401:
[----:B------:R-:W2:Y:S02]  /*b260*/  LDG.E R2, desc[UR36][R2.64] ;  /* 0x0000002402027981 */ /* 0x000ea4000c1e1900 */
[----:B--2---:R0:W1:Y:S02]  /*b270*/  I2F.F64.U32 R18, R2 ;  /* 0x0000000200127312 */ /* 0x0040640000201800 */
.L_x_8378:
[----:B0--3--:R-:W1:Y:S01]  /*b280*/  LDC.U8 R2, c[0x0][0x493] ;  /* 0x000124c0ff027b82 */ /* 0x009e620000000000 */
[----:B------:R-:W-:Y:S02]  /*b290*/  ULDC.64 UR4, c[0x0][0x488] ;  /* 0x0001220000047ab9 */ /* 0x000fe40000000a00 */
[----:B------:R-:W-:-:S05]  /*b2a0*/  IADD3 R4, P0, R22, UR4, RZ ;  /* 0x0000000416047c10 */ /* 0x000fca000ff1e0ff */
        /* <DEDUP_REMOVED lines=15> */
.L_x_8409:
[----:B------:R-:W3:Y:S02]  /*b3a0*/  LDG.E.U8 R2, desc[UR36][R4.64] ;  /* 0x0000002404027981 */ /* 0x000ee4000c1e1100 */
[----:B---3--:R-:W0:Y:S01]  /*b3b0*/  I2F.F64.U16 R2, R2 ;  /* 0x0000000200027312 */ /* 0x008e220000101800 */
[----:B------:R-:W-:Y:S05]  /*b3c0*/  BRA `(.L_x_8411) ;  /* 0x0000000c00707947 */ /* 0x000fea0003800000 */
.L_x_8408:
[----:B------:R-:W-:-:S13]  /*b3d0*/  ISETP.NE.AND P0, PT, R0, 0x2, PT ;  /* 0x000000020000780c */ /* 0x000fda0003f05270 */
[----:B------:R-:W-:Y:S05]  /*b3e0*/  @!P0 BRA `(.L_x_8412) ;  /* 0x0000000000288947 */ /* 0x000fea0003800000 */
[----:B------:R-:W-:-:S13]  /*b3f0*/  ISETP.NE.AND P0, PT, R0, 0x3, PT ;  /* 0x000000030000780c */ /* 0x000fda0003f05270 */
[----:B------:R-:W-:Y:S05]  /*b400*/  @!P0 BRA `(.L_x_8413) ;  /* 0x0000000000148947 */ /* 0x000fea0003800000 */
[----:B------:R-:W-:-:S13]  /*b410*/  ISETP.NE.AND P0, PT, R0, 0x4, PT ;  /* 0x000000040000780c */ /* 0x000fda0003f05270 */
[----:B------:R-:W-:Y:S05]  /*b420*/  @P0 BRA `(.L_x_8410) ;  /* 0x0000000800fc0947 */ /* 0x000fea0003800000 */
[----:B------:R-:W3:Y:S02]  /*b430*/  LDG.E.64 R2, desc[UR36][R4.64] ;  /* 0x0000002404027981 */ /* 0x000ee4000c1e1b00 */
[----:B---3--:R-:W0:Y:S01]  /*b440*/  I2F.F64.S64 R2, R2 ;  /* 0x0000000200027312 */ /* 0x008e220000301c00 */
[----:B------:R-:W-:Y:S05]  /*b450*/  BRA `(.L_x_8411) ;  /* 0x0000000c004c7947 */ /* 0x000fea0003800000 */
.L_x_8413:
[----:B------:R-:W3:Y:S02]  /*b460*/  LDG.E R2, desc[UR36][R4.64] ;  /* 0x0000002404027981 */ /* 0x000ee4000c1e1900 */
[----:B---3--:R-:W0:Y:S01]  /*b470*/  I2F.F64 R2, R2 ;  /* 0x0000000200027312 */ /* 0x008e220000201c00 */
[----:B------:R-:W-:Y:S05]  /*b480*/  BRA `(.L_x_8411) ;  /* 0x0000000c00407947 */ /* 0x000fea0003800000 */
.L_x_8412:
[----:B------:R-:W3:Y:S02]  /*b490*/  LDG.E.U16 R2, desc[UR36][R4.64] ;  /* 0x0000002404027981 */ /* 0x000ee4000c1e1500 */
[----:B---3--:R-:W0:Y:S01]  /*b4a0*/  I2F.F64.S16 R2, R2 ;  /* 0x0000000200027312 */ /* 0x008e220000101c00 */
[----:B------:R-:W-:Y:S05]  /*b4b0*/  BRA `(.L_x_8411) ;  /* 0x0000000c00347947 */ /* 0x000fea0003800000 */
.L_x_8407:
        /* <DEDUP_REMOVED lines=8> */
[----:B------:R-:W3:Y:S01]  /*b540*/  F2F.F64.F32 R2, R2 ;  /* 0x0000000200027310 */ /* 0x000ee20000201800 */
[----:B------:R-:W-:Y:S05]  /*b550*/  BRA `(.L_x_8411) ;  /* 0x0000000c000c7947 */ /* 0x000fea0003800000 */
.L_x_8415:
[----:B------:R-:W3:Y:S02]  /*b560*/  LDG.E.U16 R0, desc[UR36][R4.64] ;  /* 0x0000002404007981 */ /* 0x000ee4000c1e1500 */
[----:B---3--:R-:W-:-:S05]  /*b570*/  HADD2.F32 R0, -RZ, R0.H0_H0 ;  /* 0x20000000ff007230 */ /* 0x008fca0000004100 */
[----:B------:R-:W-:-:S04]  /*b580*/  FMUL.FTZ R0, R0, 1 ;  /* 0x3f80000000007820 */ /* 0x000fc80000410000 */
[----:B------:R0:W1:Y:S01]  /*b590*/  F2F.F64.F32 R2, R0 ;  /* 0x0000000000027310 */ /* 0x0000620000201800 */
[----:B------:R-:W-:Y:S05]  /*b5a0*/  BRA `(.L_x_8411) ;  /* 0x0000000800f87947 */ /* 0x000fea0003800000 */
.L_x_8414:
        /* <DEDUP_REMOVED lines=10> */
.L_x_8417:
[----:B------:R-:W3:Y:S02]  /*b650*/  LDG.E.U16 R4, desc[UR36][R4.64] ;  /* 0x0000002404047981 */ /* 0x000ee4000c1e1500 */
[----:B---3--:R-:W-:-:S05]  /*b660*/  HADD2.F32 R0, -RZ, R4.H0_H0 ;  /* 0x20000004ff007230 */ /* 0x008fca0000004100 */
[----:B------:R-:W-:-:S04]  /*b670*/  FMUL.FTZ R0, R0, 1 ;  /* 0x3f80000000007820 */ /* 0x000fc80000410000 */
[----:B------:R0:W1:Y:S01]  /*b680*/  F2F.F64.F32 R2, R0 ;  /* 0x0000000000027310 */ /* 0x0000620000201800 */
[----:B------:R-:W-:Y:S05]  /*b690*/  BRA `(.L_x_8411) ;  /* 0x0000000800bc7947 */ /* 0x000fea0003800000 */
.L_x_8416:
[----:B------:R0:W5:Y:S01]  /*b6a0*/  LDG.E.64 R2, desc[UR36][R4.64] ;  /* 0x0000002404027981 */ /* 0x000162000c1e1b00 */
[----:B------:R-:W-:Y:S05]  /*b6b0*/  BRA `(.L_x_8411) ;  /* 0x0000000800b47947 */ /* 0x000fea0003800000 */
.L_x_8406:
        /* <DEDUP_REMOVED lines=13> */
.L_x_8420:
[----:B------:R0:W5:Y:S01]  /*b790*/  LDG.E.64 R2, desc[UR36][R4.64] ;  /* 0x0000002404027981 */ /* 0x000162000c1e1b00 */
[----:B------:R-:W-:Y:S05]  /*b7a0*/  BRA `(.L_x_8411) ;  /* 0x0000000800787947 */ /* 0x000fea0003800000 */
.L_x_8419:
        /* <DEDUP_REMOVED lines=28> */
.L_x_8422:
        /* <DEDUP_REMOVED lines=15> */
.L_x_8421:
[----:B------:R-:W3:Y:S02]  /*ba60*/  LDG.E.U16 R0, desc[UR36][R4.64] ;  /* 0x0000002404007981 */ /* 0x000ee4000c1e1500 */
[----:B---3--:R-:W-:-:S04]  /*ba70*/  IMAD.U32 R0, R0, 0x10000, RZ ;  /* 0x0001000000007824 */ /* 0x008fc800078e00ff */
[----:B------:R-:W-:-:S04]  /*ba80*/  FMUL.FTZ R0, R0, 1 ;  /* 0x3f80000000007820 */ /* 0x000fc80000410000 */
[----:B------:R0:W1:Y:S01]  /*ba90*/  F2F.F64.F32 R2, R0 ;  /* 0x0000000000027310 */ /* 0x0000620000201800 */
[----:B------:R-:W-:Y:S05]  /*baa0*/  BRA `(.L_x_8411) ;  /* 0x0000000400b87947 */ /* 0x000fea0003800000 */
.L_x_8418:
        /* <DEDUP_REMOVED lines=11> */
.L_x_8425:
        /* <DEDUP_REMOVED lines=21> */
.L_x_8429:
[----:B------:R-:W-:Y:S05]  /*bcb0*/  BSYNC B1 ;  /* 0x0000000000017941 */ /* 0x000fea0003800000 */
.L_x_8428:
[----:B------:R-:W-:Y:S01]  /*bcc0*/  LEA R3, R0, 0x3b800000, 0x17 ;  /* 0x3b80000000037811 */ /* 0x000fe200078eb8ff */
[----:B------:R-:W-:-:S05]  /*bcd0*/  IMAD.SHL.U32 R0, R2, 0x100000, RZ ;  /* 0x0010000002007824 */ /* 0x000fca00078e00ff */
[----:B------:R-:W-:-:S07]  /*bce0*/  LOP3.LUT R0, R3, R0, R4, 0xfe, !PT ;  /* 0x0000000003007212 */ /* 0x000fce00078efe04 */
.L_x_8427:
[----:B------:R-:W-:Y:S05]  /*bcf0*/  BSYNC B0 ;  /* 0x0000000000007941 */ /* 0x000fea0003800000 */
.L_x_8426:
[----:B------:R-:W-:-:S04]  /*bd00*/  FMUL.FTZ R0, R0, 1 ;  /* 0x3f80000000007820 */ /* 0x000fc80000410000 */
[----:B------:R0:W1:Y:S01]  /*bd10*/  F2F.F64.F32 R2, R0 ;  /* 0x0000000000027310 */ /* 0x0000620000201800 */
[----:B------:R-:W-:Y:S05]  /*bd20*/  BRA `(.L_x_8411) ;  /* 0x0000000400187947 */ /* 0x000fea0003800000 */
.L_x_8424:
        /* <DEDUP_REMOVED lines=21> */
.L_x_8433:
[----:B------:R-:W-:Y:S05]  /*be80*/  BSYNC B1 ;  /* 0x0000000000017941 */ /* 0x000fea0003800000 */
.L_x_8432:
[----:B------:R-:W-:Y:S01]  /*be90*/  LEA R3, R0, 0x37800000, 0x17 ;  /* 0x3780000000037811 */ /* 0x000fe200078eb8ff */
[----:B------:R-:W-:-:S05]  /*bea0*/  IMAD.SHL.U32 R0, R2, 0x200000, RZ ;  /* 0x0020000002007824 */ /* 0x000fca00078e00ff */
[----:B------:R-:W-:-:S07]  /*beb0*/  LOP3.LUT R0, R3, R0, R4, 0xfe, !PT ;  /* 0x0000000003007212 */ /* 0x000fce00078efe04 */
.L_x_8431:
[----:B------:R-:W-:Y:S05]  /*bec0*/  BSYNC B0 ;  /* 0x0000000000007941 */ /* 0x000fea0003800000 */
.L_x_8430:
[----:B------:R-:W-:-:S04]  /*bed0*/  FMUL.FTZ R0, R0, 1 ;  /* 0x3f80000000007820 */ /* 0x000fc80000410000 */
[----:B------:R0:W1:Y:S01]  /*bee0*/  F2F.F64.F32 R2, R0 ;  /* 0x0000000000027310 */ /* 0x0000620000201800 */
[----:B------:R-:W-:Y:S05]  /*bef0*/  BRA `(.L_x_8411) ;  /* 0x0000000000a47947 */ /* 0x000fea0003800000 */
.L_x_8423:
        /* <DEDUP_REMOVED lines=14> */
.L_x_8437:
[----:B------:R-:W-:Y:S05]  /*bfe0*/  BSYNC B0 ;  /* 0x0000000000007941 */ /* 0x000fea0003800000 */
.L_x_8436:
[----:B------:R-:W-:-:S04]  /*bff0*/  FMUL.FTZ R0, R0, 1 ;  /* 0x3f80000000007820 */ /* 0x000fc80000410000 */
[----:B------:R0:W1:Y:S01]  /*c000*/  F2F.F64.F32 R2, R0 ;  /* 0x0000000000027310 */ /* 0x0000620000201800 */
[----:B------:R-:W-:Y:S05]  /*c010*/  BRA `(.L_x_8411) ;  /* 0x00000000005c7947 */ /* 0x000fea0003800000 */
.L_x_8410:
        /* <DEDUP_REMOVED lines=16> */
.L_x_8438:
[----:B------:R-:W-:Y:S01]  /*c120*/  CS2R R2, SRZ ;  /* 0x0000000000027805 */ /* 0x000fe2000001ff00 */
[----:B------:R-:W-:Y:S06]  /*c130*/  BRA `(.L_x_8411) ;  /* 0x0000000000147947 */ /* 0x000fec0003800000 */
.L_x_8435:
[----:B------:R-:W3:Y:S02]  /*c140*/  LDG.E.64 R2, desc[UR36][R4.64] ;  /* 0x0000002404027981 */ /* 0x000ee4000c1e1b00 */
[----:B---3--:R-:W0:Y:S01]  /*c150*/  I2F.F64.U64 R2, R2 ;  /* 0x0000000200027312 */ /* 0x008e220000301800 */
[----:B------:R-:W-:Y:S05]  /*c160*/  BRA `(.L_x_8411) ;  /* 0x0000000000087947 */ /* 0x000fea0003800000 */
.L_x_8434:
[----:B------:R-:W3:Y:S02]  /*c170*/  LDG.E R2, desc[UR36][R4.64] ;  /* 0x0000002404027981 */ /* 0x000ee4000c1e1900 */
[----:B---3--:R-:W0:Y:S02]  /*c180*/  I2F.F64.U32 R2, R2 ;  /* 0x0000000200027312 */ /* 0x008e240000201800 */
.L_x_8411:
        /* <DEDUP_REMOVED lines=20> */
.L_x_8442:
[----:B------:R-:W0:Y:S02]  /*c2d0*/  F2I.S64.F64.TRUNC R4, R4 ;  /* 0x0000000400047311 */ /* 0x000e24000030d900 */
[----:B0-----:R-:W-:-:S05]  /*c2e0*/  IMAD.MOV.U32 R3, RZ, RZ, R4 ;  /* 0x000000ffff037224 */ /* 0x001fca00078e0004 */
[----:B------:R0:W-:Y:S01]  /*c2f0*/  STG.E.U8 desc[UR36][R16.64], R3 ;  /* 0x0000000310007986 */ /* 0x0001e2000c101124 */
[----:B------:R-:W-:Y:S05]  /*c300*/  BRA `(.L_x_8444) ;  /* 0x0000000c00f87947 */ /* 0x000fea0003800000 */
.L_x_8441:
        /* <DEDUP_REMOVED lines=9> */
.L_x_8446:
[----:B------:R-:W0:Y:S02]  /*c3a0*/  F2I.F64.TRUNC R5, R4 ;  /* 0x0000000400057311 */ /* 0x000e24000030d100 */
[----:B0-----:R0:W-:Y:S01]  /*c3b0*/  STG.E desc[UR36][R16.64], R5 ;  /* 0x0000000510007986 */ /* 0x0011e2000c101924 */
[----:B------:R-:W-:Y:S05]  /*c3c0*/  BRA `(.L_x_8444) ;  /* 0x0000000c00c87947 */ /* 0x000fea0003800000 */
.L_x_8445:
[----:B------:R-:W0:Y:S02]  /*c3d0*/  F2I.F64.TRUNC R5, R4 ;  /* 0x0000000400057311 */ /* 0x000e24000030d100 */
[----:B0-----:R0:W-:Y:S01]  /*c3e0*/  STG.E.U16 desc[UR36][R16.64], R5 ;  /* 0x0000000510007986 */ /* 0x0011e2000c101524 */
[----:B------:R-:W-:Y:S05]  /*c3f0*/  BRA `(.L_x_8444) ;  /* 0x0000000c00bc7947 */ /* 0x000fea0003800000 */
.L_x_8440:
        /* <DEDUP_REMOVED lines=13> */
.L_x_8448:
        /* <DEDUP_REMOVED lines=8> */
.L_x_8447:
        /* <DEDUP_REMOVED lines=14> */
.L_x_8450:
        /* <DEDUP_REMOVED lines=9> */
.L_x_8449:
[----:B------:R0:W-:Y:S01]  /*c6c0*/  STG.E.64 desc[UR36][R16.64], R4 ;  /* 0x0000000410007986 */ /* 0x0001e2000c101b24 */
[----:B------:R-:W-:Y:S05]  /*c6d0*/  BRA `(.L_x_8444) ;  /* 0x0000000c00047947 */ /* 0x000fea0003800000 */
.L_x_8439:
        /* <DEDUP_REMOVED lines=12> */
.L_x_8453:
[----:B------:R-:W-:-:S05]  /*c7a0*/  CS2R R6, SRZ ;  /* 0x0000000000067805 */ /* 0x000fca000001ff00 */
[----:B------:R0:W-:Y:S01]  /*c7b0*/  STG.E.128 desc[UR36][R16.64], R4 ;  /* 0x0000000410007986 */ /* 0x0001e2000c101d24 */
[----:B------:R-:W-:Y:S05]  /*c7c0*/  BRA `(.L_x_8444) ;  /* 0x0000000800c87947 */ /* 0x000fea0003800000 */
.L_x_8452:
        /* <DEDUP_REMOVED lines=25> */
.L_x_8457:
[----:B------:R-:W-:Y:S05]  /*c960*/  BSYNC B0 ;  /* 0x0000000000007941 */ /* 0x000fea0003800000 */
.L_x_8456:
[----:B------:R-:W-:-:S05]  /*c970*/  LOP3.LUT R3, R0, R3, RZ, 0xfc, !PT ;  /* 0x0000000300037212 */ /* 0x000fca00078efcff */
[----:B------:R0:W-:Y:S01]  /*c980*/  STG.E.U8 desc[UR36][R16.64], R3 ;  /* 0x0000000310007986 */ /* 0x0001e2000c101124 */
[----:B------:R-:W-:Y:S05]  /*c990*/  BRA `(.L_x_8444) ;  /* 0x0000000800547947 */ /* 0x000fea0003800000 */
.L_x_8455:
        /* <DEDUP_REMOVED lines=17> */
.L_x_8459:
[----:B------:R-:W-:Y:S01]  /*cab0*/  IMAD.MOV.U32 R0, RZ, RZ, 0x7f ;  /* 0x0000007fff007424 */ /* 0x000fe200078e00ff */
[----:B------:R-:W-:-:S04]  /*cac0*/  ISETP.GT.U32.AND P0, PT, R2, 0x7f800000, PT ;  /* 0x7f8000000200780c */ /* 0x000fc80003f04070 */
[----:B------:R-:W-:-:S09]  /*cad0*/  SEL R0, R0, 0x7c, P0 ;  /* 0x0000007c00007807 */ /* 0x000fd20000000000 */
.L_x_8460:
[----:B------:R-:W-:Y:S05]  /*cae0*/  BSYNC B0 ;  /* 0x0000000000007941 */ /* 0x000fea0003800000 */
.L_x_8458:
[----:B------:R-:W-:-:S04]  /*caf0*/  LOP3.LUT R2, R3, 0x80000000, RZ, 0xc0, !PT ;  /* 0x8000000003027812 */ /* 0x000fc800078ec0ff */
[----:B------:R-:W-:-:S04]  /*cb00*/  SHF.R.U32.HI R3, RZ, 0x18, R2 ;  /* 0x00000018ff037819 */ /* 0x000fc80000011602 */
[----:B------:R-:W-:-:S05]  /*cb10*/  LOP3.LUT R3, R0, R3, RZ, 0xfc, !PT ;  /* 0x0000000300037212 */ /* 0x000fca00078efcff */
[----:B------:R0:W-:Y:S01]  /*cb20*/  STG.E.U8 desc[UR36][R16.64], R3 ;  /* 0x0000000310007986 */ /* 0x0001e2000c101124 */
[----:B------:R-:W-:Y:S05]  /*cb30*/  BRA `(.L_x_8444) ;  /* 0x0000000400ec7947 */ /* 0x000fea0003800000 */
.L_x_8454:
        /* <DEDUP_REMOVED lines=8> */
.L_x_8451:
        /* <DEDUP_REMOVED lines=11> */
.L_x_8463:
        /* <DEDUP_REMOVED lines=21> */
.L_x_8466:
[----:B------:R-:W-:-:S04]  /*cdc0*/  LOP3.LUT R2, R3, 0x80000000, RZ, 0xc0, !PT ;  /* 0x8000000003027812 */ /* 0x000fc800078ec0ff */
[----:B------:R-:W-:-:S04]  /*cdd0*/  SHF.R.U32.HI R3, RZ, 0x18, R2 ;  /* 0x00000018ff037819 */ /* 0x000fc80000011602 */
[----:B------:R-:W-:-:S04]  /*cde0*/  LOP3.LUT R0, R0, R3, RZ, 0xfc, !PT ;  /* 0x0000000300007212 */ /* 0x000fc800078efcff */
[----:B------:R-:W-:-:S07]  /*cdf0*/  PRMT R8, R0, 0x7610, R8 ;  /* 0x0000761000087816 */ /* 0x000fce0000000008 */
.L_x_8465:
[----:B------:R-:W-:Y:S05]  /*ce00*/  BSYNC B0 ;  /* 0x0000000000007941 */ /* 0x000fea0003800000 */
.L_x_8464:
[----:B------:R3:W-:Y:S01]  /*ce10*/  STG.E.U8 desc[UR36][R16.64], R8 ;  /* 0x0000000810007986 */ /* 0x0007e2000c101124 */
[----:B------:R-:W-:Y:S05]  /*ce20*/  BRA `(.L_x_8444) ;  /* 0x0000000400307947 */ /* 0x000fea0003800000 */
.L_x_8462:
        /* <DEDUP_REMOVED lines=21> */
.L_x_8469:
[----:B------:R-:W-:-:S04]  /*cf80*/  LOP3.LUT R2, R3, 0x80000000, RZ, 0xc0, !PT ;  /* 0x8000000003027812 */ /* 0x000fc800078ec0ff */
[----:B------:R-:W-:-:S04]  /*cf90*/  SHF.R.U32.HI R3, RZ, 0x18, R2 ;  /* 0x00000018ff037819 */ /* 0x000fc80000011602 */
[----:B------:R-:W-:-:S04]  /*cfa0*/  LOP3.LUT R0, R0, R3, RZ, 0xfc, !PT ;  /* 0x0000000300007212 */ /* 0x000fc800078efcff */
[----:B------:R-:W-:-:S07]  /*cfb0*/  PRMT R8, R0, 0x7610, R8 ;  /* 0x0000761000087816 */ /* 0x000fce0000000008 */
.L_x_8468:
[----:B------:R-:W-:Y:S05]  /*cfc0*/  BSYNC B0 ;  /* 0x0000000000007941 */ /* 0x000fea0003800000 */
.L_x_8467:
[----:B------:R0:W-:Y:S01]  /*cfd0*/  STG.E.U8 desc[UR36][R16.64], R8 ;  /* 0x0000000810007986 */ /* 0x0001e2000c101124 */
[----:B------:R-:W-:Y:S05]  /*cfe0*/  BRA `(.L_x_8444) ;  /* 0x0000000000c07947 */ /* 0x000fea0003800000 */
.L_x_8461:
        /* <DEDUP_REMOVED lines=26> */
.L_x_8443:
        /* <DEDUP_REMOVED lines=16> */
.L_x_8472:
[----:B------:R-:W-:Y:S05]  /*d290*/  BRA `(.L_x_8444) ;  /* 0x0000000000147947 */ /* 0x000fea0003800000 */
.L_x_8471:
[----:B------:R-:W0:Y:S02]  /*d2a0*/  F2I.U64.F64.TRUNC R4, R4 ;  /* 0x0000000400047311 */ /* 0x000e24000030d800 */
[----:B0-----:R1:W-:Y:S01]  /*d2b0*/  STG.E.64 desc[UR36][R16.64], R4 ;  /* 0x0000000410007986 */ /* 0x0013e2000c101b24 */
[----:B------:R-:W-:Y:S05]  /*d2c0*/  BRA `(.L_x_8444) ;  /* 0x0000000000087947 */ /* 0x000fea0003800000 */
.L_x_8470:
[----:B------:R-:W0:Y:S02]  /*d2d0*/  F2I.U32.F64.TRUNC R5, R4 ;  /* 0x0000000400057311 */ /* 0x000e24000030d000 */
[----:B0-----:R0:W-:Y:S02]  /*d2e0*/  STG.E desc[UR36][R16.64], R5 ;  /* 0x0000000510007986 */ /* 0x0011e4000c101924 */
.L_x_8444:
[----:B------:R-:W-:-:S07]  /*d2f0*/  VIADD R23, R23, 0x80 ;  /* 0x0000008017177836 */ /* 0x000fce0000000000 */
.L_x_8371:
[----:B------:R-:W-:Y:S05]  /*d300*/  BSYNC B6 ;  /* 0x0000000000067941 */ /* 0x000fea0003800000 */
.L_x_8370:
[----:B------:R-:W-:Y:S02]  /*d310*/  ULDC UR4, c[0x0][0x210] ;  /* 0x0000840000047ab9 */ /* 0x000fe40000000800 */
[----:B------:R-:W-:-:S13]  /*d320*/  ISETP.GE.AND P0, PT, R23, UR4, PT ;  /* 0x0000000417007c0c */ /* 0x000fda000bf06270 */
[----:B------:R-:W-:Y:S05]  /*d330*/  @P0 EXIT ;  /* 0x000000000000094d */ /* 0x000fea0003800000 */
        /* <DEDUP_REMOVED lines=354> */
.L_x_8473:
        /* <DEDUP_REMOVED lines=21> */
.L_x_8477:
[----:B------:R-:W2:Y:S02]  /*eab0*/  LDG.E.U8 R2, desc[UR36][R2.64] ;  /* 0x0000002402027981 */ /* 0x000ea4000c1e1100 */
[----:B--2---:R0:W1:Y:S01]  /*eac0*/  I2F.F64.U16 R18, R2 ;  /* 0x0000000200127312 */ /* 0x0040620000101800 */
[----:B------:R-:W-:Y:S05]  /*ead0*/  BRA `(.L_x_8479) ;  /* 0x0000000c00707947 */ /* 0x000fea0003800000 */
.L_x_8476:
        /* <DEDUP_REMOVED lines=9> */
.L_x_8481:
[----:B------:R-:W2:Y:S02]  /*eb70*/  LDG.E R2, desc[UR36][R2.64] ;  /* 0x0000002402027981 */ /* 0x000ea4000c1e1900 */
[----:B--2---:R0:W1:Y:S01]  /*eb80*/  I2F.F64 R18, R2 ;  /* 0x0000000200127312 */ /* 0x0040620000201c00 */
[----:B------:R-:W-:Y:S05]  /*eb90*/  BRA `(.L_x_8479) ;  /* 0x0000000c00407947 */ /* 0x000fea0003800000 */
.L_x_8480:
[----:B------:R-:W2:Y:S02]  /*eba0*/  LDG.E.U16 R2, desc[UR36][R2.64] ;  /* 0x0000002402027981 */ /* 0x000ea4000c1e1500 */
[----:B--2---:R0:W1:Y:S01]  /*ebb0*/  I2F.F64.S16 R18, R2 ;  /* 0x0000000200127312 */ /* 0x0040620000101c00 */
[----:B------:R-:W-:Y:S05]  /*ebc0*/  BRA `(.L_x_8479) ;  /* 0x0000000c00347947 */ /* 0x000fea0003800000 */
.L_x_8475:
        /* <DEDUP_REMOVED lines=10> */
.L_x_8483:
[----:B------:R-:W2:Y:S02]  /*ec70*/  LDG.E.U16 R0, desc[UR36][R2.64] ;  /* 0x0000002402007981 */ /* 0x000ea4000c1e1500 */
[----:B--2---:R-:W-:-:S05]  /*ec80*/  HADD2.F32 R0, -RZ, R0.H0_H0 ;  /* 0x20000000ff007230 */ /* 0x004fca0000004100 */
[----:B------:R-:W-:-:S04]  /*ec90*/  FMUL.FTZ R0, R0, 1 ;  /* 0x3f80000000007820 */ /* 0x000fc80000410000 */
[----:B------:R0:W1:Y:S01]  /*eca0*/  F2F.F64.F32 R18, R0 ;  /* 0x0000000000127310 */ /* 0x0000620000201800 */
[----:B------:R-:W-:Y:S05]  /*ecb0*/  BRA `(.L_x_8479) ;  /* 0x0000000800f87947 */ /* 0x000fea0003800000 */
.L_x_8482:
        /* <DEDUP_REMOVED lines=10> */
.L_x_8485:
[----:B------:R-:W2:Y:S02]  /*ed60*/  LDG.E.U16 R2, desc[UR36][R2.64] ;  /* 0x0000002402027981 */ /* 0x000ea4000c1e1500 */
[----:B--2---:R-:W-:-:S05]  /*ed70*/  HADD2.F32 R0, -RZ, R2.H0_H0 ;  /* 0x20000002ff007230 */ /* 0x004fca0000004100 */
[----:B------:R-:W-:-:S04]  /*ed80*/  FMUL.FTZ R0, R0, 1 ;  /* 0x3f80000000007820 */ /* 0x000fc80000410000 */
[----:B------:R0:W1:Y:S01]  /*ed90*/  F2F.F64.F32 R18, R0 ;  /* 0x0000000000127310 */ /* 0x0000620000201800 */
[----:B------:R-:W-:Y:S05]  /*eda0*/  BRA `(.L_x_8479) ;  /* 0x0000000800bc7947 */ /* 0x000fea0003800000 */
.L_x_8484:
[----:B------:R0:W5:Y:S01]  /*edb0*/  LDG.E.64 R18, desc[UR36][R2.64] ;  /* 0x0000002402127981 */ /* 0x000162000c1e1b00 */
[----:B------:R-:W-:Y:S05]  /*edc0*/  BRA `(.L_x_8479) ;  /* 0x0000000800b47947 */ /* 0x000fea0003800000 */
.L_x_8474:
        /* <DEDUP_REMOVED lines=13> */
.L_x_8488:
[----:B------:R0:W5:Y:S01]  /*eea0*/  LDG.E.64 R18, desc[UR36][R2.64] ;  /* 0x0000002402127981 */ /* 0x000162000c1e1b00 */
[----:B------:R-:W-:Y:S05]  /*eeb0*/  BRA `(.L_x_8479) ;  /* 0x0000000800787947 */ /* 0x000fea0003800000 */
.L_x_8487:
        /* <DEDUP_REMOVED lines=11> */
[C---:B------:R-:W-:Y:S01]  /*ef70*/  IADD3 R6, R4.reuse, 0x1000000, RZ ;  /* 0x0100000004067810 */ /* 0x040fe20007ffe0ff */
        /* <DEDUP_REMOVED lines=16> */
.L_x_8490:
        /* <DEDUP_REMOVED lines=13> */
[----:B------:R2:W3:Y:S01]  /*f150*/  F2F.F64.F32 R18, R4 ;  /* 0x0000000400127310 */ /* 0x0004e20000201800 */
[----:B------:R-:W-:Y:S05]  /*f160*/  BRA `(.L_x_8479) ;  /* 0x0000000400cc7947 */ /* 0x000fea0003800000 */
.L_x_8489:
[----:B------:R-:W2:Y:S02]  /*f170*/  LDG.E.U16 R0, desc[UR36][R2.64] ;  /* 0x0000002402007981 */ /* 0x000ea4000c1e1500 */
[----:B--2---:R-:W-:-:S04]  /*f180*/  IMAD.U32 R0, R0, 0x10000, RZ ;  /* 0x0001000000007824 */ /* 0x004fc800078e00ff */
[----:B------:R-:W-:-:S04]  /*f190*/  FMUL.FTZ R0, R0, 1 ;  /* 0x3f80000000007820 */ /* 0x000fc80000410000 */
[----:B------:R4:W0:Y:S01]  /*f1a0*/  F2F.F64.F32 R18, R0 ;  /* 0x0000000000127310 */ /* 0x0008220000201800 */
[----:B------:R-:W-:Y:S05]  /*f1b0*/  BRA `(.L_x_8479) ;  /* 0x0000000400b87947 */ /* 0x000fea0003800000 */
.L_x_8486:
        /* <DEDUP_REMOVED lines=11> */
.L_x_8493:
        /* <DEDUP_REMOVED lines=21> */
.L_x_8497:
[----:B------:R-:W-:Y:S05]  /*f3c0*/  BSYNC B1 ;  /* 0x0000000000017941 */ /* 0x000fea0003800000 */
.L_x_8496:
[----:B------:R-:W-:Y:S01]  /*f3d0*/  LEA R3, R0, 0x3b800000, 0x17 ;  /* 0x3b80000000037811 */ /* 0x000fe200078eb8ff */
[----:B------:R-:W-:-:S05]  /*f3e0*/  IMAD.SHL.U32 R0, R2, 0x100000, RZ ;  /* 0x0010000002007824 */ /* 0x000fca00078e00ff */
[----:B------:R-:W-:-:S07]  /*f3f0*/  LOP3.LUT R0, R3, R0, R4, 0xfe, !PT ;  /* 0x0000000003007212 */ /* 0x000fce00078efe04 */
.L_x_8495:
[----:B------:R-:W-:Y:S05]  /*f400*/  BSYNC B0 ;  /* 0x0000000000007941 */ /* 0x000fea0003800000 */
.L_x_8494:
[----:B------:R-:W-:-:S04]  /*f410*/  FMUL.FTZ R0, R0, 1 ;  /* 0x3f80000000007820 */ /* 0x000fc80000410000 */
[----:B------:R0:W1:Y:S01]  /*f420*/  F2F.F64.F32 R18, R0 ;  /* 0x0000000000127310 */ /* 0x0000620000201800 */
[----:B------:R-:W-:Y:S05]  /*f430*/  BRA `(.L_x_8479) ;  /* 0x0000000400187947 */ /* 0x000fea0003800000 */
.L_x_8492:
        /* <DEDUP_REMOVED lines=21> */
.L_x_8501:
[----:B------:R-:W-:Y:S05]  /*f590*/  BSYNC B1 ;  /* 0x0000000000017941 */ /* 0x000fea0003800000 */
.L_x_8500:
[----:B------:R-:W-:Y:S01]  /*f5a0*/  LEA R3, R0, 0x37800000, 0x17 ;  /* 0x3780000000037811 */ /* 0x000fe200078eb8ff */
[----:B------:R-:W-:-:S05]  /*f5b0*/  IMAD.SHL.U32 R0, R2, 0x200000, RZ ;  /* 0x0020000002007824 */ /* 0x000fca00078e00ff */
[----:B------:R-:W-:-:S07]  /*f5c0*/  LOP3.LUT R0, R3, R0, R4, 0xfe, !PT ;  /* 0x0000000003007212 */ /* 0x000fce00078efe04 */
.L_x_8499:
[----:B------:R-:W-:Y:S05]  /*f5d0*/  BSYNC B0 ;  /* 0x0000000000007941 */ /* 0x000fea0003800000 */
.L_x_8498:
[----:B------:R-:W-:-:S04]  /*f5e0*/  FMUL.FTZ R0, R0, 1 ;  /* 0x3f80000000007820 */ /* 0x000fc80000410000 */
[----:B------:R0:W1:Y:S01]  /*f5f0*/  F2F.F64.F32 R18, R0 ;  /* 0x0000000000127310 */ /* 0x0000620000201800 */
[----:B------:R-:W-:Y:S05]  /*f600*/  BRA `(.L_x_8479) ;  /* 0x0000000000a47947 */ /* 0x000fea0003800000 */
.L_x_8491:
        /* <DEDUP_REMOVED lines=14> */
.L_x_8505:
[----:B------:R-:W-:Y:S05]  /*f6f0*/  BSYNC B0 ;  /* 0x0000000000007941 */ /* 0x000fea0003800000 */
.L_x_8504:
[----:B------:R-:W-:-:S04]  /*f700*/  FMUL.FTZ R0, R0, 1 ;  /* 0x3f80000000007820 */ /* 0x000fc80000410000 */
[----:B------:R0:W1:Y:S01]  /*f710*/  F2F.F64.F32 R18, R0 ;  /* 0x0000000000127310 */ /* 0x0000620000201800 */
[----:B------:R-:W-:Y:S05]  /*f720*/  BRA `(.L_x_8479) ;  /* 0x00000000005c7947 */ /* 0x000fea0003800000 */
.L_x_8478:
        /* <DEDUP_REMOVED lines=16> */
.L_x_8506:
[----:B------:R-:W-:Y:S01]  /*f830*/  CS2R R18, SRZ ;  /* 0x0000000000127805 */ /* 0x000fe2000001ff00 */
[----:B------:R-:W-:Y:S06]  /*f840*/  BRA `(.L_x_8479) ;  /* 0x0000000000147947 */ /* 0x000fec0003800000 */
.L_x_8503:
[----:B------:R-:W2:Y:S02]  /*f850*/  LDG.E.64 R18, desc[UR36][R2.64] ;  /* 0x0000002402127981 */ /* 0x000ea4000c1e1b00 */
[----:B--2---:R-:W0:Y:S01]  /*f860*/  I2F.F64.U64 R18, R18 ;  /* 0x0000001200127312 */ /* 0x004e220000301800 */
[----:B------:R-:W-:Y:S05]  /*f870*/  BRA `(.L_x_8479) ;  /* 0x0000000000087947 */ /* 0x000fea0003800000 */
.L_x_8502:
[----:B------:R-:W2:Y:S02]  /*f880*/  LDG.E R2, desc[UR36][R2.64] ;  /* 0x0000002402027981 */ /* 0x000ea4000c1e1900 */
[----:B--2---:R0:W1:Y:S02]  /*f890*/  I2F.F64.U32 R18, R2 ;  /* 0x0000000200127312 */ /* 0x0040640000201800 */
.L_x_8479:
[----:B0-----:R-:W4:Y:S01]  /*f8a0*/  LDC.U8 R2, c[0x0][0x493] ;  /* 0x000124c0ff027b82 */ /* 0x001f220000000000 */
[----:B------:R-:W-:Y:S02]  /*f8b0*/  ULDC.64 UR4, c[0x0][0x488] ;  /* 0x0001220000047ab9 */ /* 0x000fe40000000a00 */
[----:B------:R-:W-:-:S04]  /*f8c0*/  IADD3 R22, P0, R22, UR4, RZ ;  /* 0x0000000416167c10 */ /* 0x000fc8000ff1e0ff */
[----:B------:R-:W-:Y:S02]  /*f8d0*/  IADD3.X R23, RZ, UR5, RZ, P0, !PT ;  /* 0x00000005ff177c10 */ /* 0x000fe400087fe4ff */
        /* <DEDUP_REMOVED lines=12> */
[----:B----4-:R-:W0:Y:S01]  /*f9a0*/  I2F.F64.S16 R2, R2 ;  /* 0x0000000200027312 */ /* 0x010e220000101c00 */
[----:B------:R-:W-:Y:S05]  /*f9b0*/  BRA `(.L_x_8512) ;  /* 0x0000000c007c7947 */ /* 0x000fea0003800000 */
.L_x_8510:
[----:B------:R-:W4:Y:S02]  /*f9c0*/  LDG.E.U8 R2, desc[UR36][R22.64] ;  /* 0x0000002416027981 */ /* 0x000f24000c1e1100 */
[----:B----4-:R-:W4:Y:S01]  /*f9d0*/  I2F.F64.U16 R2, R2 ;  /* 0x0000000200027312 */ /* 0x010f220000101800 */
[----:B------:R-:W-:Y:S05]  /*f9e0*/  BRA `(.L_x_8512) ;  /* 0x0000000c00707947 */ /* 0x000fea0003800000 */
.L_x_8509:
[----:B------:R-:W-:-:S13]  /*f9f0*/  ISETP.NE.AND P0, PT, R0, 0x2, PT ;  /* 0x000000020000780c */ /* 0x000fda0003f05270 */
[----:B------:R-:W-:Y:S05]  /*fa00*/  @!P0 BRA `(.L_x_8513) ;  /* 0x0000000000288947 */ /* 0x000fea0003800000 */
[----:B------:R-:W-:-:S13]  /*fa10*/  ISETP.NE.AND P0, PT, R0, 0x3, PT ;  /* 0x000000030000780c */ /* 0x000fda0003f05270 */
[----:B------:R-:W-:Y:S05]  /*fa20*/  @!P0 BRA `(.L_x_8514) ;  /* 0x0000000000148947 */ /* 0x000fea0003800000 */
[----:B------:R-:W-:-:S13]  /*fa30*/  ISETP.NE.AND P0, PT, R0, 0x4, PT ;  /* 0x000000040000780c */ /* 0x000fda0003f05270 */
[----:B------:R-:W-:Y:S05]  /*fa40*/  @P0 BRA `(.L_x_8511) ;  /* 0x0000000800fc0947 */ /* 0x000fea0003800000 */
[----:B------:R-:W4:Y:S02]  /*fa50*/  LDG.E.64 R2, desc[UR36][R22.64] ;  /* 0x0000002416027981 */ /* 0x000f24000c1e1b00 */
[----:B----4-:R-:W0:Y:S01]  /*fa60*/  I2F.F64.S64 R2, R2 ;  /* 0x0000000200027312 */ /* 0x010e220000301c00 */
[----:B------:R-:W-:Y:S05]  /*fa70*/  BRA `(.L_x_8512) ;  /* 0x0000000c004c7947 */ /* 0x000fea0003800000 */
.L_x_8514:
[----:B------:R-:W4:Y:S02]  /*fa80*/  LDG.E R2, desc[UR36][R22.64] ;  /* 0x0000002416027981 */ /* 0x000f24000c1e1900 */
[----:B----4-:R-:W0:Y:S01]  /*fa90*/  I2F.F64 R2, R2 ;  /* 0x0000000200027312 */ /* 0x010e220000201c00 */
[----:B------:R-:W-:Y:S05]  /*faa0*/  BRA `(.L_x_8512) ;  /* 0x0000000c00407947 */ /* 0x000fea0003800000 */
.L_x_8513:
[----:B------:R-:W4:Y:S02]  /*fab0*/  LDG.E.U16 R2, desc[UR36][R22.64] ;  /* 0x0000002416027981 */ /* 0x000f24000c1e1500 */
[----:B----4-:R-:W0:Y:S01]  /*fac0*/  I2F.F64.S16 R2, R2 ;  /* 0x0000000200027312 */ /* 0x010e220000101c00 */
[----:B------:R-:W-:Y:S05]  /*fad0*/  BRA `(.L_x_8512) ;  /* 0x0000000c00347947 */ /* 0x000fea0003800000 */
.L_x_8508:
[----:B------:R-:W-:-:S13]  /*fae0*/  ISETP.GT.AND P0, PT, R0, 0x6, PT ;  /* 0x000000060000780c */ /* 0x000fda0003f04270 */
[----:B------:R-:W-:Y:S05]  /*faf0*/  @P0 BRA `(.L_x_8515) ;  /* 0x0000000000340947 */ /* 0x000fea0003800000 */
[----:B------:R-:W-:-:S13]  /*fb00*/  ISETP.NE.AND P0, PT, R0, 0x5, PT ;  /* 0x000000050000780c */ /* 0x000fda0003f05270 */
[----:B------:R-:W-:Y:S05]  /*fb10*/  @!P0 BRA `(.L_x_8516) ;  /* 0x0000000000188947 */ /* 0x000fea0003800000 */
[----:B------:R-:W-:-:S13]  /*fb20*/  ISETP.NE.AND P0, PT, R0, 0x6, PT ;  /* 0x000000060000780c */ /* 0x000fda0003f05270 */
[----:B------:R-:W-:Y:S05]  /*fb30*/  @P0 BRA `(.L_x_8511) ;  /* 0x0000000800c00947 */ /* 0x000fea0003800000 */
[----:B------:R-:W4:Y:S02]  /*fb40*/  LDG.E R2, desc[UR36][R22.64] ;  /* 0x0000002416027981 */ /* 0x000f24000c1e1900 */
[----:B----4-:R-:W-:-:S06]  /*fb50*/  FMUL.FTZ R2, R2, 1 ;  /* 0x3f80000002027820 */ /* 0x010fcc0000410000 */
[----:B------:R-:W0:Y:S01]  /*fb60*/  F2F.F64.F32 R2, R2 ;  /* 0x0000000200027310 */ /* 0x000e220000201800 */
[----:B------:R-:W-:Y:S05]  /*fb70*/  BRA `(.L_x_8512) ;  /* 0x0000000c000c7947 */ /* 0x000fea0003800000 */
.L_x_8516:
[----:B------:R-:W4:Y:S02]  /*fb80*/  LDG.E.U16 R0, desc[UR36][R22.64] ;  /* 0x0000002416007981 */ /* 0x000f24000c1e1500 */
[----:B----4-:R-:W-:-:S05]  /*fb90*/  HADD2.F32 R0, -RZ, R0.H0_H0 ;  /* 0x20000000ff007230 */ /* 0x010fca0000004100 */
[----:B------:R-:W-:-:S04]  /*fba0*/  FMUL.FTZ R0, R0, 1 ;  /* 0x3f80000000007820 */ /* 0x000fc80000410000 */
[----:B------:R0:W4:Y:S01]  /*fbb0*/  F2F.F64.F32 R2, R0 ;  /* 0x0000000000027310 */ /* 0x0001220000201800 */
[----:B------:R-:W-:Y:S05]  /*fbc0*/  BRA `(.L_x_8512) ;  /* 0x0000000800f87947 */ /* 0x000fea0003800000 */
.L_x_8515:
[----:B------:R-:W-:-:S13]  /*fbd0*/  ISETP.NE.AND P0, PT, R0, 0x7, PT ;  /* 0x000000070000780c */ /* 0x000fda0003f05270 */
[----:B------:R-:W-:Y:S05]  /*fbe0*/  @!P0 BRA `(.L_x_8517) ;  /* 0x0000000000348947 */ /* 0x000fea0003800000 */
        /* <DEDUP_REMOVED lines=8> */
.L_x_8518:
[----:B------:R-:W4:Y:S02]  /*fc70*/  LDG.E.U16 R22, desc[UR36][R22.64] ;  /* 0x0000002416167981 */ /* 0x000f24000c1e1500 */
[----:B----4-:R-:W-:-:S05]  /*fc80*/  HADD2.F32 R0, -RZ, R22.H0_H0 ;  /* 0x20000016ff007230 */ /* 0x010fca0000004100 */
[----:B------:R-:W-:-:S04]  /*fc90*/  FMUL.FTZ R0, R0, 1 ;  /* 0x3f80000000007820 */ /* 0x000fc80000410000 */
[----:B------:R0:W4:Y:S01]  /*fca0*/  F2F.F64.F32 R2, R0 ;  /* 0x0000000000027310 */ /* 0x0001220000201800 */
[----:B------:R-:W-:Y:S05]  /*fcb0*/  BRA `(.L_x_8512) ;  /* 0x0000000800bc7947 */ /* 0x000fea0003800000 */
.L_x_8517:
[----:B------:R0:W5:Y:S01]  /*fcc0*/  LDG.E.64 R2, desc[UR36][R22.64] ;  /* 0x0000002416027981 */ /* 0x000162000c1e1b00 */
[----:B------:R-:W-:Y:S05]  /*fcd0*/  BRA `(.L_x_8512) ;  /* 0x0000000800b47947 */ /* 0x000fea0003800000 */
.L_x_8507:
        /* <DEDUP_REMOVED lines=8> */
[----:B------:R-:W4:Y:S01]  /*fd60*/  LDG.E.U8 R22, desc[UR36][R22.64] ;  /* 0x0000002416167981 */ /* 0x000f22000c1e1100 */
[----:B------:R-:W-:Y:S01]  /*fd70*/  IMAD.MOV.U32 R2, RZ, RZ, RZ ;  /* 0x000000ffff027224 */ /* 0x000fe200078e00ff */
[----:B----4-:R-:W-:-:S04]  /*fd80*/  ISETP.NE.AND P0, PT, R22, RZ, PT ;  /* 0x000000ff1600720c */ /* 0x010fc80003f05270 */
[----:B------:R-:W-:Y:S01]  /*fd90*/  FSEL R3, RZ, 1.875, !P0 ;  /* 0x3ff00000ff037808 */ /* 0x000fe20004000000 */
[----:B------:R-:W-:Y:S08]  /*fda0*/  BRA `(.L_x_8512) ;  /* 0x0000000800807947 */ /* 0x000ff00003800000 */
.L_x_8521:
[----:B------:R0:W5:Y:S01]  /*fdb0*/  LDG.E.64 R2, desc[UR36][R22.64] ;  /* 0x0000002416027981 */ /* 0x000162000c1e1b00 */
[----:B------:R-:W-:Y:S05]  /*fdc0*/  BRA `(.L_x_8512) ;  /* 0x0000000800787947 */ /* 0x000fea0003800000 */
.L_x_8520:
        /* <DEDUP_REMOVED lines=11> */
[----:B--2---:R-:W-:-:S05]  /*fe80*/  VIADD R4, R2, 0x1000000 ;  /* 0x0100000002047836 */ /* 0x004fca0000000000 */
        /* <DEDUP_REMOVED lines=16> */
.L_x_8523:
[----:B------:R-:W4:Y:S02]  /*ff90*/  LDG.E.U8 R3, desc[UR36][R22.64] ;  /* 0x0000002416037981 */ /* 0x000f24000c1e1100 */
[----:B----4-:R-:W-:-:S05]  /*ffa0*/  IMAD.SHL.U32 R0, R3, 0x2000000, RZ ;  /* 0x0200000003007824 */ /* 0x010fca00078e00ff */
        /* <DEDUP_REMOVED lines=13> */
.L_x_8522:
[----:B------:R-:W4:Y:S02]  /*10080*/  LDG.E.U16 R0, desc[UR36][R22.64] ;  /* 0x0000002416007981 */ /* 0x000f24000c1e1500 */
[----:B----4-:R-:W-:-:S04]  /*10090*/  IMAD.U32 R0, R0, 0x10000, RZ ;  /* 0x0001000000007824 */ /* 0x010fc800078e00ff */
[----:B------:R-:W-:-:S04]  /*100a0*/  FMUL.FTZ R0, R0, 1 ;  /* 0x3f80000000007820 */ /* 0x000fc80000410000 */
[----:B------:R0:W4:Y:S01]  /*100b0*/  F2F.F64.F32 R2, R0 ;  /* 0x0000000000027310 */ /* 0x0001220000201800 */
[----:B------:R-:W-:Y:S05]  /*100c0*/  BRA `(.L_x_8512) ;  /* 0x0000000400b87947 */ /* 0x000fea0003800000 */
.L_x_8519:
        /* <DEDUP_REMOVED lines=9> */
[----:B----4-:R-:W0:Y:S01]  /*10160*/  I2F.F64.U16 R2, R2 ;  /* 0x0000000200027312 */ /* 0x010e220000101800 */
[----:B------:R-:W-:Y:S05]  /*10170*/  BRA `(.L_x_8512) ;  /* 0x00000004008c7947 */ /* 0x000fea0003800000 */
.L_x_8526:
[----:B------:R-:W4:Y:S01]  /*10180*/  LDG.E.U8 R2, desc[UR36][R22.64] ;  /* 0x0000002416027981 */ /* 0x000f22000c1e1100 */
[----:B------:R-:W-:Y:S01]  /*10190*/  BSSY B0, `(.L_x_8527) ;  /* 0x0000018000007945 */ /* 0x000fe20003800000 */
        /* <DEDUP_REMOVED lines=11> */
[----:B--2---:R-:W-:-:S06]  /*10250*/  IMAD.U32 R4, R3, -0x80000000, RZ ;  /* 0x8000000003047824 */ /* 0x004fcc00078e00ff */
[----:B------:R-:W-:Y:S05]  /*10260*/  @P0 BRA `(.L_x_8530) ;  /* 0x0000000000180947 */ /* 0x000fea0003800000 */
[----:B------:R-:W0:Y:S02]  /*10270*/  FLO.U32 R3, R2 ;  /* 0x0000000200037300 */ /* 0x000e2400000e0000 */
[----:B0-----:R-:W-:-:S04]  /*10280*/  IADD3 R3, -R3, 0x1f, RZ ;  /* 0x0000001f03037810 */ /* 0x001fc80007ffe1ff */
[----:B------:R-:W-:Y:S01]  /*10290*/  IADD3 R0, R0, 0x1d, -R3 ;  /* 0x0000001d00007810 */ /* 0x000fe20007ffe803 */
[----:B------:R-:W-:-:S05]  /*102a0*/  VIADD R5, R3, 0xffffffe4 ;  /* 0xffffffe403057836 */ /* 0x000fca0000000000 */
[----:B------:R-:W-:-:S04]  /*102b0*/  SHF.L.U32 R5, R2, R5, RZ ;  /* 0x0000000502057219 */ /* 0x000fc800000006ff */
[----:B------:R-:W-:-:S07]  /*102c0*/  LOP3.LUT R2, R5, 0x7, RZ, 0xc0, !PT ;  /* 0x0000000705027812 */ /* 0x000fce00078ec0ff */
.L_x_8530:
[----:B------:R-:W-:Y:S05]  /*102d0*/  BSYNC B1 ;  /* 0x0000000000017941 */ /* 0x000fea0003800000 */
.L_x_8529:
[----:B------:R-:W-:Y:S01]  /*102e0*/  LEA R3, R0, 0x3b800000, 0x17 ;  /* 0x3b80000000037811 */ /* 0x000fe200078eb8ff */
[----:B------:R-:W-:-:S05]  /*102f0*/  IMAD.SHL.U32 R0, R2, 0x100000, RZ ;  /* 0x0010000002007824 */ /* 0x000fca00078e00ff */
[----:B------:R-:W-:-:S07]  /*10300*/  LOP3.LUT R0, R3, R0, R4, 0xfe, !PT ;  /* 0x0000000003007212 */ /* 0x000fce00078efe04 */
.L_x_8528:
[----:B------:R-:W-:Y:S05]  /*10310*/  BSYNC B0 ;  /* 0x0000000000007941 */ /* 0x000fea0003800000 */
.L_x_8527:
[----:B------:R-:W-:-:S04]  /*10320*/  FMUL.FTZ R0, R0, 1 ;  /* 0x3f80000000007820 */ /* 0x000fc80000410000 */
[----:B------:R0:W4:Y:S01]  /*10330*/  F2F.F64.F32 R2, R0 ;  /* 0x0000000000027310 */ /* 0x0001220000201800 */
[----:B------:R-:W-:Y:S05]  /*10340*/  BRA `(.L_x_8512) ;  /* 0x0000000400187947 */ /* 0x000fea0003800000 */
.L_x_8525:
        /* <DEDUP_REMOVED lines=21> */
.L_x_8534:
[----:B------:R-:W-:Y:S05]  /*104a0*/  BSYNC B1 ;  /* 0x0000000000017941 */ /* 0x000fea0003800000 */
.L_x_8533:
[----:B------:R-:W-:Y:S01]  /*104b0*/  LEA R3, R0, 0x37800000, 0x17 ;  /* 0x3780000000037811 */ /* 0x000fe200078eb8ff */
[----:B------:R-:W-:-:S05]  /*104c0*/  IMAD.SHL.U32 R0, R2, 0x200000, RZ ;  /* 0x0020000002007824 */ /* 0x000fca00078e00ff */
[----:B------:R-:W-:-:S07]  /*104d0*/  LOP3.LUT R0, R3, R0, R4, 0xfe, !PT ;  /* 0x0000000003007212 */ /* 0x000fce00078efe04 */
.L_x_8532:
[----:B------:R-:W-:Y:S05]  /*104e0*/  BSYNC B0 ;  /* 0x0000000000007941 */ /* 0x000fea0003800000 */
.L_x_8531:
[----:B------:R-:W-:-:S04]  /*104f0*/  FMUL.FTZ R0, R0, 1 ;  /* 0x3f80000000007820 */ /* 0x000fc80000410000 */
[----:B------:R0:W4:Y:S01]  /*10500*/  F2F.F64.F32 R2, R0 ;  /* 0x0000000000027310 */ /* 0x0001220000201800 */
[----:B------:R-:W-:Y:S05]  /*10510*/  BRA `(.L_x_8512) ;  /* 0x0000000000a47947 */ /* 0x000fea0003800000 */
.L_x_8524:
[----:B------:R-:W-:-:S13]  /*10520*/  ISETP.NE.AND P0, PT, R0, 0x1c, PT ;  /* 0x0000001c0000780c */ /* 0x000fda0003f05270 */
[----:B------:R-:W-:Y:S05]  /*10530*/  @!P0 BRA `(.L_x_8535) ;  /* 0x0000000000948947 */ /* 0x000fea0003800000 */
[----:B------:R-:W-:-:S13]  /*10540*/  ISETP.NE.AND P0, PT, R0, 0x1d, PT ;  /* 0x0000001d0000780c */ /* 0x000fda0003f05270 */
[----:B------:R-:W-:Y:S05]  /*10550*/  @!P0 BRA `(.L_x_8536) ;  /* 0x0000000000808947 */ /* 0x000fea0003800000 */
[----:B------:R-:W-:-:S13]  /*10560*/  ISETP.NE.AND P0, PT, R0, 0x2c, PT ;  /* 0x0000002c0000780c */ /* 0x000fda0003f05270 */
[----:B------:R-:W-:Y:S05]  /*10570*/  @P0 BRA `(.L_x_8511) ;  /* 0x0000000000300947 */ /* 0x000fea0003800000 */
[----:B------:R-:W4:Y:S01]  /*10580*/  LDG.E.U8 R22, desc[UR36][R22.64] ;  /* 0x0000002416167981 */ /* 0x000f22000c1e1100 */
[----:B------:R-:W-:Y:S01]  /*10590*/  BSSY B0, `(.L_x_8537) ;  /* 0x0000007000007945 */ /* 0x000fe20003800000 */
[----:B------:R-:W-:Y:S01]  /*105a0*/  IMAD.MOV.U32 R0, RZ, RZ, 0x400000 ;  /* 0x00400000ff007424 */ /* 0x000fe200078e00ff */
[----:B----4-:R-:W-:-:S13]  /*105b0*/  ISETP.NE.AND P0, PT, R22, RZ, PT ;  /* 0x000000ff1600720c */ /* 0x010fda0003f05270 */
[----:B------:R-:W-:Y:S05]  /*105c0*/  @!P0 BRA `(.L_x_8538) ;  /* 0x00000000000c8947 */ /* 0x000fea0003800000 */
[----:B------:R-:W-:-:S13]  /*105d0*/  ISETP.NE.AND P0, PT, R22, 0xff, PT ;  /* 0x000000ff1600780c */ /* 0x000fda0003f05270 */
[----:B------:R-:W-:Y:S02]  /*105e0*/  @!P0 IMAD.MOV.U32 R0, RZ, RZ, 0x7f800001 ;  /* 0x7f800001ff008424 */ /* 0x000fe400078e00ff */
[----:B------:R-:W-:-:S07]  /*105f0*/  @P0 IMAD.SHL.U32 R0, R22, 0x800000, RZ ;  /* 0x0080000016000824 */ /* 0x000fce00078e00ff */
.L_x_8538:
[----:B------:R-:W-:Y:S05]  /*10600*/  BSYNC B0 ;  /* 0x0000000000007941 */ /* 0x000fea0003800000 */
.L_x_8537:
[----:B------:R-:W-:-:S04]  /*10610*/  FMUL.FTZ R0, R0, 1 ;  /* 0x3f80000000007820 */ /* 0x000fc80000410000 */
[----:B------:R0:W4:Y:S01]  /*10620*/  F2F.F64.F32 R2, R0 ;  /* 0x0000000000027310 */ /* 0x0001220000201800 */
[----:B------:R-:W-:Y:S05]  /*10630*/  BRA `(.L_x_8512) ;  /* 0x00000000005c7947 */ /* 0x000fea0003800000 */
.L_x_8511:
[----:B------:R-:W-:Y:S01]  /*10640*/  MOV R2, 0x0 ;  /* 0x0000000000027802 */ /* 0x000fe20000000f00 */
[----:B------:R-:W-:Y:S01]  /*10650*/  ULDC.64 UR4, c[0x4][0x188] ;  /* 0x0100620000047ab9 */ /* 0x000fe20000000a00 */
[----:B------:R-:W-:Y:S01]  /*10660*/  ULDC.64 UR6, c[0x4][0x8] ;  /* 0x0100020000067ab9 */ /* 0x000fe20000000a00 */
[----:B--2---:R-:W-:Y:S02]  /*10670*/  IMAD.U32 R4, RZ, RZ, UR4 ;  /* 0x00000004ff047e24 */ /* 0x004fe4000f8e00ff */
        /* <DEDUP_REMOVED lines=12> */
.L_x_8539:
[----:B------:R-:W-:Y:S01]  /*10740*/  CS2R R2, SRZ ;  /* 0x0000000000027805 */ /* 0x000fe2000001ff00 */
[----:B------:R-:W-:Y:S06]  /*10750*/  BRA `(.L_x_8512) ;  /* 0x0000000000147947 */ /* 0x000fec0003800000 */
.L_x_8536:
[----:B------:R-:W4:Y:S02]  /*10760*/  LDG.E.64 R2, desc[UR36][R22.64] ;  /* 0x0000002416027981 */ /* 0x000f24000c1e1b00 */
[----:B----4-:R-:W0:Y:S01]  /*10770*/  I2F.F64.U64 R2, R2 ;  /* 0x0000000200027312 */ /* 0x010e220000301800 */
[----:B------:R-:W-:Y:S05]  /*10780*/  BRA `(.L_x_8512) ;  /* 0x0000000000087947 */ /* 0x000fea0003800000 */
.L_x_8535:
[----:B------:R-:W4:Y:S02]  /*10790*/  LDG.E R2, desc[UR36][R22.64] ;  /* 0x0000002416027981 */ /* 0x000f24000c1e1900 */
[----:B----4-:R-:W0:Y:S02]  /*107a0*/  I2F.F64.U32 R2, R2 ;  /* 0x0000000200027312 */ /* 0x010e240000201800 */
.L_x_8512:
[----:B------:R-:W0:Y:S01]  /*107b0*/  LDC.U8 R6, c[0x0][0x491] ;  /* 0x00012440ff067b82 */ /* 0x000e220000000000 */
[C---:B-1-3-5:R-:W-:Y:S02]  /*107c0*/  DSETP.GT.AND P0, PT, R18.reuse, RZ, PT ;  /* 0x000000ff1200722a */ /* 0x06afe40003f04000 */
[----:B------:R-:W-:-:S04]  /*107d0*/  DSETP.NEU.AND P1, PT, R18, RZ, PT ;  /* 0x000000ff1200722a */ /* 0x000fc80003f2d000 */
[----:B------:R-:W-:Y:S02]  /*107e0*/  FSEL R5, RZ, 1.875, !P0 ;  /* 0x3ff00000ff057808 */ /* 0x000fe40004000000 */
[----:B0-2-4-:R-:W-:Y:S02]  /*107f0*/  FSEL R4, R2, RZ, !P1 ;  /* 0x000000ff02047208 */ /* 0x015fe40004800000 */
        /* <DEDUP_REMOVED lines=13> */
[----:B0-----:R-:W-:Y:S01]  /*108d0*/  STG.E.U8 desc[UR36][R16.64], R5 ;  /* 0x0000000510007986 */ /* 0x001fe2000c101124 */
[----:B------:R-:W-:Y:S05]  /*108e0*/  EXIT ;  /* 0x000000000000794d */ /* 0x000fea0003800000 */
.L_x_8543:
[----:B------:R-:W0:Y:S02]  /*108f0*/  F2I.S64.F64.TRUNC R4, R4 ;  /* 0x0000000400047311 */ /* 0x000e24000030d900 */
[----:B0-----:R-:W-:-:S05]  /*10900*/  IMAD.MOV.U32 R3, RZ, RZ, R4 ;  /* 0x000000ffff037224 */ /* 0x001fca00078e0004 */
[----:B------:R-:W-:Y:S01]  /*10910*/  STG.E.U8 desc[UR36][R16.64], R3 ;  /* 0x0000000310007986 */ /* 0x000fe2000c101124 */
[----:B------:R-:W-:Y:S05]  /*10920*/  EXIT ;  /* 0x000000000000794d */ /* 0x000fea0003800000 */
.L_x_8542:
[----:B------:R-:W-:-:S13]  /*10930*/  ISETP.NE.AND P0, PT, R0, 0x2, PT ;  /* 0x000000020000780c */ /* 0x000fda0003f05270 */
[----:B------:R-:W-:Y:S05]  /*10940*/  @!P0 BRA `(.L_x_8545) ;  /* 0x0000000000288947 */ /* 0x000fea0003800000 */
[----:B------:R-:W-:-:S13]  /*10950*/  ISETP.NE.AND P0, PT, R0, 0x3, PT ;  /* 0x000000030000780c */ /* 0x000fda0003f05270 */
[----:B------:R-:W-:Y:S05]  /*10960*/  @!P0 BRA `(.L_x_8546) ;  /* 0x0000000000148947 */ /* 0x000fea0003800000 */
[----:B------:R-:W-:-:S13]  /*10970*/  ISETP.NE.AND P0, PT, R0, 0x4, PT ;  /* 0x000000040000780c */ /* 0x000fda0003f05270 */
[----:B------:R-:W-:Y:S05]  /*10980*/  @P0 BRA `(.L_x_8544) ;  /* 0x0000000c00880947 */ /* 0x000fea0003800000 */
[----:B------:R-:W0:Y:S02]  /*10990*/  F2I.S64.F64.TRUNC R4, R4 ;  /* 0x0000000400047311 */ /* 0x000e24000030d900 */
[----:B0-----:R-:W-:Y:S01]  /*109a0*/  STG.E.64 desc[UR36][R16.64], R4 ;  /* 0x0000000410007986 */ /* 0x001fe2000c101b24 */
[----:B------:R-:W-:Y:S05]  /*109b0*/  EXIT ;  /* 0x000000000000794d */ /* 0x000fea0003800000 */
.L_x_8546:
[----:B------:R-:W0:Y:S02]  /*109c0*/  F2I.F64.TRUNC R5, R4 ;  /* 0x0000000400057311 */ /* 0x000e24000030d100 */
[----:B0-----:R-:W-:Y:S01]  /*109d0*/  STG.E desc[UR36][R16.64], R5 ;  /* 0x0000000510007986 */ /* 0x001fe2000c101924 */
[----:B------:R-:W-:Y:S05]  /*109e0*/  EXIT ;  /* 0x000000000000794d */ /* 0x000fea0003800000 */
.L_x_8545:
[----:B------:R-:W0:Y:S02]  /*109f0*/  F2I.F64.TRUNC R5, R4 ;  /* 0x0000000400057311 */ /* 0x000e24000030d100 */
[----:B0-----:R-:W-:Y:S01]  /*10a00*/  STG.E.U16 desc[UR36][R16.64], R5 ;  /* 0x0000000510007986 */ /* 0x001fe2000c101524 */
[----:B------:R-:W-:Y:S05]  /*10a10*/  EXIT ;  /* 0x000000000000794d */ /* 0x000fea0003800000 */
.L_x_8541:
        /* <DEDUP_REMOVED lines=11> */
[----:B------:R-:W-:Y:S01]  /*10ad0*/  STG.E desc[UR36][R16.64], R3 ;  /* 0x0000000310007986 */ /* 0x000fe2000c101924 */
[----:B------:R-:W-:Y:S05]  /*10ae0*/  EXIT ;  /* 0x000000000000794d */ /* 0x000fea0003800000 */
.L_x_8548:
[----:B------:R-:W-:Y:S01]  /*10af0*/  UMOV UR4, 0xf0000000 ;  /* 0xf000000000047882 */ /* 0x000fe20000000000 */
[----:B------:R-:W-:Y:S01]  /*10b00*/  UMOV UR5, 0x380fffff ;  /* 0x380fffff00057882 */ /* 0x000fe20000000000 */
[----:B------:R-:W0:Y:S01]  /*10b10*/  F2F.F32.F64 R0, R4 ;  /* 0x0000000400007310 */ /* 0x000e220000301000 */
[----:B------:R-:W-:-:S14]  /*10b20*/  DSETP.GEU.AND P0, PT, |R4|, UR4, PT ;  /* 0x0000000404007e2a */ /* 0x000fdc000bf0e200 */
[----:B0-----:R-:W-:-:S05]  /*10b30*/  @!P0 FMUL R0, R0, 1.175494350822287508e-38 ;  /* 0x0080000000008820 */ /* 0x001fca0000400000 */
[----:B------:R-:W-:-:S05]  /*10b40*/  F2FP.F16.F32.PACK_AB R0, RZ, R0 ;  /* 0x00000000ff00723e */ /* 0x000fca00000000ff */
[----:B------:R-:W-:Y:S01]  /*10b50*/  STG.E.U16 desc[UR36][R16.64], R0 ;  /* 0x0000000010007986 */ /* 0x000fe2000c101524 */
[----:B------:R-:W-:Y:S05]  /*10b60*/  EXIT ;  /* 0x000000000000794d */ /* 0x000fea0003800000 */
.L_x_8547:
        /* <DEDUP_REMOVED lines=12> */
[----:B------:R-:W-:Y:S01]  /*10c30*/  STG.E.64 desc[UR36][R16.64], R2 ;  /* 0x0000000210007986 */ /* 0x000fe2000c101b24 */
[----:B------:R-:W-:Y:S05]  /*10c40*/  EXIT ;  /* 0x000000000000794d */ /* 0x000fea0003800000 */
.L_x_8550:
[----:B------:R-:W-:Y:S01]  /*10c50*/  UMOV UR4, 0xf0000000 ;  /* 0xf000000000047882 */ /* 0x000fe20000000000 */
[----:B------:R-:W-:Y:S01]  /*10c60*/  UMOV UR5, 0x380fffff ;  /* 0x380fffff00057882 */ /* 0x000fe20000000000 */
[----:B------:R-:W0:Y:S01]  /*10c70*/  F2F.F32.F64 R0, R4 ;  /* 0x0000000400007310 */ /* 0x000e220000301000 */
[----:B------:R-:W-:-:S14]  /*10c80*/  DSETP.GEU.AND P0, PT, |R4|, UR4, PT ;  /* 0x0000000404007e2a */ /* 0x000fdc000bf0e200 */
[----:B0-----:R-:W-:-:S05]  /*10c90*/  @!P0 FMUL R0, R0, 1.175494350822287508e-38 ;  /* 0x0080000000008820 */ /* 0x001fca0000400000 */
[----:B------:R-:W-:-:S04]  /*10ca0*/  F2FP.F16.F32.PACK_AB R3, RZ, R0 ;  /* 0x00000000ff03723e */ /* 0x000fc800000000ff */
[----:B------:R-:W-:-:S05]  /*10cb0*/  PRMT R3, R3, 0x5410, RZ ;  /* 0x0000541003037816 */ /* 0x000fca00000000ff */
[----:B------:R-:W-:Y:S01]  /*10cc0*/  STG.E desc[UR36][R16.64], R3 ;  /* 0x0000000310007986 */ /* 0x000fe2000c101924 */
[----:B------:R-:W-:Y:S05]  /*10cd0*/  EXIT ;  /* 0x000000000000794d */ /* 0x000fea0003800000 */
.L_x_8549:
[----:B------:R-:W-:Y:S01]  /*10ce0*/  STG.E.64 desc[UR36][R16.64], R4 ;  /* 0x0000000410007986 */ /* 0x000fe2000c101b24 */
[----:B------:R-:W-:Y:S05]  /*10cf0*/  EXIT ;  /* 0x000000000000794d */ /* 0x000fea0003800000 */
.L_x_8540:
        /* <DEDUP_REMOVED lines=10> */
[----:B------:R-:W-:Y:S01]  /*10da0*/  STG.E.U8 desc[UR36][R16.64], R3 ;  /* 0x0000000310007986 */ /* 0x000fe2000c101124 */
[----:B------:R-:W-:Y:S05]  /*10db0*/  EXIT ;  /* 0x000000000000794d */ /* 0x000fea0003800000 */
.L_x_8553:
[----:B------:R-:W-:-:S05]  /*10dc0*/  CS2R R6, SRZ ;  /* 0x0000000000067805 */ /* 0x000fca000001ff00 */
[----:B------:R-:W-:Y:S01]  /*10dd0*/  STG.E.128 desc[UR36][R16.64], R4 ;  /* 0x0000000410007986 */ /* 0x000fe2000c101d24 */
[----:B------:R-:W-:Y:S05]  /*10de0*/  EXIT ;  /* 0x000000000000794d */ /* 0x000fea0003800000 */
.L_x_8552:
        /* <DEDUP_REMOVED lines=25> */
.L_x_8557:
[----:B------:R-:W-:Y:S05]  /*10f80*/  BSYNC B0 ;  /* 0x0000000000007941 */ /* 0x000fea0003800000 */
.L_x_8556:
[----:B------:R-:W-:-:S05]  /*10f90*/  LOP3.LUT R3, R0, R3, RZ, 0xfc, !PT ;  /* 0x0000000300037212 */ /* 0x000fca00078efcff */
[----:B------:R-:W-:Y:S01]  /*10fa0*/  STG.E.U8 desc[UR36][R16.64], R3 ;  /* 0x0000000310007986 */ /* 0x000fe2000c101124 */
[----:B------:R-:W-:Y:S05]  /*10fb0*/  EXIT ;  /* 0x000000000000794d */ /* 0x000fea0003800000 */
.L_x_8555:
        /* <DEDUP_REMOVED lines=17> */
.L_x_8559:
[----:B------:R-:W-:Y:S01]  /*110d0*/  IMAD.MOV.U32 R0, RZ, RZ, 0x7f ;  /* 0x0000007fff007424 */ /* 0x000fe200078e00ff */
[----:B------:R-:W-:-:S04]  /*110e0*/  ISETP.GT.U32.AND P0, PT, R2, 0x7f800000, PT ;  /* 0x7f8000000200780c */ /* 0x000fc80003f04070 */
[----:B------:R-:W-:-:S09]  /*110f0*/  SEL R0, R0, 0x7c, P0 ;  /* 0x0000007c00007807 */ /* 0x000fd20000000000 */
.L_x_8560:
[----:B------:R-:W-:Y:S05]  /*11100*/  BSYNC B0 ;  /* 0x0000000000007941 */ /* 0x000fea0003800000 */
.L_x_8558:
[----:B------:R-:W-:-:S04]  /*11110*/  LOP3.LUT R2, R3, 0x80000000, RZ, 0xc0, !PT ;  /* 0x8000000003027812 */ /* 0x000fc800078ec0ff */
[----:B------:R-:W-:-:S04]  /*11120*/  SHF.R.U32.HI R3, RZ, 0x18, R2 ;  /* 0x00000018ff037819 */ /* 0x000fc80000011602 */
[----:B------:R-:W-:-:S05]  /*11130*/  LOP3.LUT R3, R0, R3, RZ, 0xfc, !PT ;  /* 0x0000000300037212 */ /* 0x000fca00078efcff */
[----:B------:R-:W-:Y:S01]  /*11140*/  STG.E.U8 desc[UR36][R16.64], R3 ;  /* 0x0000000310007986 */ /* 0x000fe2000c101124 */
[----:B------:R-:W-:Y:S05]  /*11150*/  EXIT ;  /* 0x000000000000794d */ /* 0x000fea0003800000 */
.L_x_8554:
[----:B------:R-:W-:Y:S01]  /*11160*/  UMOV UR4, 0xf0000000 ;  /* 0xf000000000047882 */ /* 0x000fe20000000000 */
[----:B------:R-:W-:Y:S01]  /*11170*/  UMOV UR5, 0x380fffff ;  /* 0x380fffff00057882 */ /* 0x000fe20000000000 */
[----:B------:R-:W0:Y:S01]  /*11180*/  F2F.F32.F64 R0, R4 ;  /* 0x0000000400007310 */ /* 0x000e220000301000 */
[----:B------:R-:W-:-:S14]  /*11190*/  DSETP.GEU.AND P0, PT, |R4|, UR4, PT ;  /* 0x0000000404007e2a */ /* 0x000fdc000bf0e200 */
[----:B0-----:R-:W-:-:S05]  /*111a0*/  @!P0 FMUL R0, R0, 1.175494350822287508e-38 ;  /* 0x0080000000008820 */ /* 0x001fca0000400000 */
[----:B------:R-:W-:-:S05]  /*111b0*/  F2FP.BF16.F32.PACK_AB R0, RZ, R0 ;  /* 0x00000000ff00723e */ /* 0x000fca00000010ff */
[----:B------:R-:W-:Y:S01]  /*111c0*/  STG.E.U16 desc[UR36][R16.64], R0 ;  /* 0x0000000010007986 */ /* 0x000fe2000c101524 */
[----:B------:R-:W-:Y:S05]  /*111d0*/  EXIT ;  /* 0x000000000000794d */ /* 0x000fea0003800000 */
.L_x_8551:
        /* <DEDUP_REMOVED lines=9> */
[----:B0-----:R-:W-:Y:S01]  /*11270*/  STG.E.U16 desc[UR36][R16.64], R5 ;  /* 0x0000000510007986 */ /* 0x001fe2000c101524 */
[----:B------:R-:W-:Y:S05]  /*11280*/  EXIT ;  /* 0x000000000000794d */ /* 0x000fea0003800000 */
.L_x_8563:
        /* <DEDUP_REMOVED lines=21> */
.L_x_8566:
[----:B------:R-:W-:-:S04]  /*113e0*/  LOP3.LUT R2, R3, 0x80000000, RZ, 0xc0, !PT ;  /* 0x8000000003027812 */ /* 0x000fc800078ec0ff */
[----:B------:R-:W-:-:S04]  /*113f0*/  SHF.R.U32.HI R3, RZ, 0x18, R2 ;  /* 0x00000018ff037819 */ /* 0x000fc80000011602 */
[----:B------:R-:W-:-:S04]  /*11400*/  LOP3.LUT R0, R0, R3, RZ, 0xfc, !PT ;  /* 0x0000000300007212 */ /* 0x000fc800078efcff */
[----:B------:R-:W-:-:S07]  /*11410*/  PRMT R8, R0, 0x7610, R8 ;  /* 0x0000761000087816 */ /* 0x000fce0000000008 */
.L_x_8565:
[----:B------:R-:W-:Y:S05]  /*11420*/  BSYNC B0 ;  /* 0x0000000000007941 */ /* 0x000fea0003800000 */
.L_x_8564:
[----:B------:R-:W-:Y:S01]  /*11430*/  STG.E.U8 desc[UR36][R16.64], R8 ;  /* 0x0000000810007986 */ /* 0x000fe2000c101124 */
[----:B------:R-:W-:Y:S05]  /*11440*/  EXIT ;  /* 0x000000000000794d */ /* 0x000fea0003800000 */
.L_x_8562:
        /* <DEDUP_REMOVED lines=21> */
.L_x_8569:
[----:B------:R-:W-:-:S04]  /*115a0*/  LOP3.LUT R2, R3, 0x80000000, RZ, 0xc0, !PT ;  /* 0x8000000003027812 */ /* 0x000fc800078ec0ff */
[----:B------:R-:W-:-:S04]  /*115b0*/  SHF.R.U32.HI R3, RZ, 0x18, R2 ;  /* 0x00000018ff037819 */ /* 0x000fc80000011602 */
[----:B------:R-:W-:-:S04]  /*115c0*/  LOP3.LUT R0, R0, R3, RZ, 0xfc, !PT ;  /* 0x0000000300007212 */ /* 0x000fc800078efcff */
[----:B------:R-:W-:-:S07]  /*115d0*/  PRMT R8, R0, 0x7610, R8 ;  /* 0x0000761000087816 */ /* 0x000fce0000000008 */
.L_x_8568:
[----:B------:R-:W-:Y:S05]  /*115e0*/  BSYNC B0 ;  /* 0x0000000000007941 */ /* 0x000fea0003800000 */
.L_x_8567:
[----:B------:R-:W-:Y:S01]  /*115f0*/  STG.E.U8 desc[UR36][R16.64], R8 ;  /* 0x0000000810007986 */ /* 0x000fe2000c101124 */
[----:B------:R-:W-:Y:S05]  /*11600*/  EXIT ;  /* 0x000000000000794d */ /* 0x000fea0003800000 */
.L_x_8561:
        /* <DEDUP_REMOVED lines=26> */
.L_x_8544:
        /* <DEDUP_REMOVED lines=16> */
.L_x_8572:
[----:B------:R-:W-:Y:S05]  /*118b0*/  EXIT ;  /* 0x000000000000794d */ /* 0x000fea0003800000 */
.L_x_8571:
[----:B------:R-:W0:Y:S02]  /*118c0*/  F2I.U64.F64.TRUNC R4, R4 ;  /* 0x0000000400047311 */ /* 0x000e24000030d800 */
[----:B0-----:R-:W-:Y:S01]  /*118d0*/  STG.E.64 desc[UR36][R16.64], R4 ;  /* 0x0000000410007986 */ /* 0x001fe2000c101b24 */
[----:B------:R-:W-:Y:S05]  /*118e0*/  EXIT ;  /* 0x000000000000794d */ /* 0x000fea0003800000 */
.L_x_8570:
[----:B------:R-:W0:Y:S02]  /*118f0*/  F2I.U32.F64.TRUNC R5, R4 ;  /* 0x0000000400057311 */ /* 0x000e24000030d000 */
[----:B0-----:R-:W-:Y:S01]  /*11900*/  STG.E desc[UR36][R16.64], R5 ;  /* 0x0000000510007986 */ /* 0x001fe2000c101924 */
[----:B------:R-:W-:Y:S05]  /*11910*/  EXIT ;  /* 0x000000000000794d */ /* 0x000fea0003800000 */
.L_x_8573:
        /* <DEDUP_REMOVED lines=14> */
.L_x_32099:


//--------------------- .text._ZN2at6native27unrolled_elementwise_kernelINS0_13BinaryFunctorIdddZZZNS0_21heaviside_kernel_cudaERNS_18TensorIteratorBaseEENKUlvE_clEvENKUlvE4_clEvEUlddE_EESt5arrayIPcLm3EELi4E23TrivialOffsetCalculatorILi2EjESC_ILi1EjENS0_6memory12LoadWithCastILi2EEENSF_13StoreWithCastILi1EEEEEviT_T0_T2_T3_T4_T5_ --------------------------
	.section	.text._ZN2at6native27unrolled_elementwise_kernelINS0_13BinaryFunctorIdddZZZNS0_21heaviside_kernel_cudaERNS_18TensorIteratorBaseEENKUlvE_clEvENKUlvE4_clEvEUlddE_EESt5arrayIPcLm3EELi4E23TrivialOffsetCalculatorILi2EjESC_ILi1EjENS0_6memory12LoadWithCastILi2EEENSF_13StoreWithCastILi1EEEEEviT_T0_T2_T3_T4_T5_,"ax",@progbits
	.align	128
        .global         _ZN2at6native27unrolled_elementwise_kernelINS0_13BinaryFunctorIdddZZZNS0_21heaviside_kernel_cudaERNS_18TensorIteratorBaseEENKUlvE_clEvENKUlvE4_clEvEUlddE_EESt5arrayIPcLm3EELi4E23TrivialOffsetCalculatorILi2EjESC_ILi1EjENS0_6memory12LoadWithCastILi2EEENSF_13StoreWithCastILi1EEEEEviT_T0_T2_T3_T4_T5_
        .type           _ZN2at6native27unrolled_elementwise_kernelINS0_13BinaryFunctorIdddZZZNS0_21heaviside_kernel_cudaERNS_18TensorIteratorBaseEENKUlvE_clEvENKUlvE4_clEvEUlddE_EESt5arrayIPcLm3EELi4E23TrivialOffsetCalculatorILi2EjESC_ILi1EjENS0_6memory12LoadWithCastILi2EEENSF_13StoreWithCastILi1EEEEEviT_T0_T2_T3_T4_T5_,@function
        .size           _ZN2at6native27unrolled_elementwise_kernelINS0_13BinaryFunctorIdddZZZNS0_21heaviside_kernel_cudaERNS_18TensorIteratorBaseEENKUlvE_clEvENKUlvE4_clEvEUlddE_EESt5arrayIPcLm3EELi4E23TrivialOffsetCalculatorILi2EjESC_ILi1EjENS0_6memory12LoadWithCastILi2EEENSF_13StoreWithCastILi1EEEEEviT_T0_T2_T3_T4_T5_,(.L_x_32100 - _ZN2at6native27unrolled_elementwise_kernelINS0_13BinaryFunctorIdddZZZNS0_21heaviside_kernel_cudaERNS_18TensorIteratorBaseEENKUlvE_clEvENKUlvE4_clEvEUlddE_EESt5arrayIPcLm3EELi4E23TrivialOffsetCalculatorILi2EjESC_ILi1EjENS0_6memory12LoadWithCastILi2EEENSF_13StoreWithCastILi1EEEEEviT_T0_T2_T3_T4_T5_)
        .other          _ZN2at6native27unrolled_elementwise_kernelINS0_13BinaryFunctorIdddZZZNS0_21heaviside_kernel_cudaERNS_18TensorIteratorBaseEENKUlvE_clEvENKUlvE4_clEvEUlddE_EESt5arrayIPcLm3EELi4E23TrivialOffsetCalculatorILi2EjESC_ILi1EjENS0_6memory12LoadWithCastILi2EEENSF_13StoreWithCastILi1EEEEEviT_T0_T2_T3_T4_T5_,@"STO_CUDA_ENTRY STV_DEFAULT"
_ZN2at6native27unrolled_elementwise_kernelINS0_13BinaryFunctorIdddZZZNS0_21heaviside_kernel_cudaERNS_18TensorIteratorBaseEENKUlvE_clEvENKUlvE4_clEvEUlddE_EESt5arrayIPcLm3EELi4E23TrivialOffsetCalculatorILi2EjESC_ILi1EjENS0_6memory12LoadWithCastILi2EEENSF_13StoreWithCastILi1EEEEEviT_T0_T2_T3_T4_T5_:
.text._ZN2at6native27unrolled_elementwise_kernelINS0_13BinaryFunctorIdddZZZNS0_21heaviside_kernel_cudaERNS_18TensorIteratorBaseEENKUlvE_clEvENKUlvE4_clEvEUlddE_EESt5arrayIPcLm3EELi4E23TrivialOffsetCalculatorILi2EjESC_ILi1EjENS0_6memory12LoadWithCastILi2EEENSF_13StoreWithCastILi1EEEEEviT_T0_T2_T3_T4_T5_:
[----:B------:R-:W0:Y:S01]  /*0000*/  LDC R1, c[0x0][0x28] ;  /* 0x00000a00ff017b82 */ /* 0x000e220000000800 */
[----:B------:R-:W1:Y:S07]  /*0010*/  S2R R22, SR_CTAID.X ;  /* 0x0000000000167919 */ /* 0x000e6e0000002500 */
[----:B------:R-:W1:Y:S01]  /*0020*/  LDC R3, c[0x0][0x210] ;  /* 0x00008400ff037b82 */ /* 0x000e620000000800 */
[----:B------:R-:W-:Y:S01]  /*0030*/  ULDC.64 UR36, c[0x0][0x208] ;  /* 0x0000820000247ab9 */ /* 0x000fe20000000a00 */
[----:B------:R-:W-:Y:S01]  /*0040*/  BSSY B6, `(.L_x_8574) ;  /* 0x00001f2000067945 */ /* 0x000fe20003800000 */
[----:B------:R-:W2:Y:S01]  /*0050*/  S2R R35, SR_TID.X ;  /* 0x0000000000237919 */ /* 0x000ea20000002100 */
[----:B------:R-:W-:-:S02]  /*0060*/  CS2R R36, SRZ ;  /* 0x0000000000247805 */ /* 0x000fc4000001ff00 */
[----:B------:R-:W-:Y:S02]  /*0070*/  CS2R R32, SRZ ;  /* 0x0000000000207805 */ /* 0x000fe4000001ff00 */
[----:B------:R-:W-:Y:S01]  /*0080*/  CS2R R28, SRZ ;  /* 0x00000000001c7805 */ /* 0x000fe2000001ff00 */
        /* <DEDUP_REMOVED lines=25> */
.L_x_8579:
[----:B------:R-:W2:Y:S02]  /*0220*/  LDG.E.U8 R4, desc[UR36][R4.64] ;  /* 0x0000002404047981 */ /* 0x000ea4000c1e1100 */
[----:B--2---:R0:W1:Y:S01]  /*0230*/  I2F.F64.U16 R32, R4 ;  /* 0x0000000400207312 */ /* 0x0040620000101800 */
[----:B------:R-:W-:Y:S05]  /*0240*/  BRA `(.L_x_8581) ;  /* 0x0000000c00747947 */ /* 0x000fea0003800000 */
.L_x_8578:
        /* <DEDUP_REMOVED lines=9> */
.L_x_8583:
[----:B------:R-:W2:Y:S02]  /*02e0*/  LDG.E R4, desc[UR36][R4.64] ;  /* 0x0000002404047981 */ /* 0x000ea4000c1e1900 */
[----:B--2---:R1:W2:Y:S01]  /*02f0*/  I2F.F64 R32, R4 ;  /* 0x0000000400207312 */ /* 0x0042a20000201c00 */
[----:B------:R-:W-:Y:S05]  /*0300*/  BRA `(.L_x_8581) ;  /* 0x0000000c00447947 */ /* 0x000fea0003800000 */
.L_x_8582:
[----:B------:R-:W2:Y:S02]  /*0310*/  LDG.E.U16 R4, desc[UR36][R4.64] ;  /* 0x0000002404047981 */ /* 0x000ea4000c1e1500 */
[----:B--2---:R3:W4:Y:S01]  /*0320*/  I2F.F64.S16 R32, R4 ;  /* 0x0000000400207312 */ /* 0x0047220000101c00 */
[----:B------:R-:W-:Y:S05]  /*0330*/  BRA `(.L_x_8581) ;  /* 0x0000000c00387947 */ /* 0x000fea0003800000 */
.L_x_8577:
        /* <DEDUP_REMOVED lines=10> */
.L_x_8585:
[----:B------:R-:W2:Y:S02]  /*03e0*/  LDG.E.U16 R0, desc[UR36][R4.64] ;  /* 0x0000002404007981 */ /* 0x000ea4000c1e1500 */
[----:B--2---:R-:W-:-:S05]  /*03f0*/  HADD2.F32 R0, -RZ, R0.H0_H0 ;  /* 0x20000000ff007230 */ /* 0x004fca0000004100 */
[----:B------:R-:W-:-:S04]  /*0400*/  FMUL.FTZ R0, R0, 1 ;  /* 0x3f80000000007820 */ /* 0x000fc80000410000 */
[----:B------:R0:W1:Y:S01]  /*0410*/  F2F.F64.F32 R32, R0 ;  /* 0x0000000000207310 */ /* 0x0000620000201800 */
[----:B------:R-:W-:Y:S05]  /*0420*/  BRA `(.L_x_8581) ;  /* 0x0000000800fc7947 */ /* 0x000fea0003800000 */
.L_x_8584:
        /* <DEDUP_REMOVED lines=10> */
.L_x_8587:
[----:B------:R-:W2:Y:S02]  /*04d0*/  LDG.E.U16 R4, desc[UR36][R4.64] ;  /* 0x0000002404047981 */ /* 0x000ea4000c1e1500 */
[----:B--2---:R-:W-:-:S05]  /*04e0*/  HADD2.F32 R0, -RZ, R4.H0_H0 ;  /* 0x20000004ff007230 */ /* 0x004fca0000004100 */
[----:B------:R-:W-:-:S04]  /*04f0*/  FMUL.FTZ R0, R0, 1 ;  /* 0x3f80000000007820 */ /* 0x000fc80000410000 */
[----:B------:R0:W1:Y:S01]  /*0500*/  F2F.F64.F32 R32, R0 ;  /* 0x0000000000207310 */ /* 0x0000620000201800 */
[----:B------:R-:W-:Y:S05]  /*0510*/  BRA `(.L_x_8581) ;  /* 0x0000000800c07947 */ /* 0x000fea0003800000 */
.L_x_8586:
[----:B------:R0:W5:Y:S01]  /*0520*/  LDG.E.64 R32, desc[UR36][R4.64] ;  /* 0x0000002404207981 */ /* 0x000162000c1e1b00 */
[----:B------:R-:W-:Y:S05]  /*0530*/  BRA `(.L_x_8581) ;  /* 0x0000000800b87947 */ /* 0x000fea0003800000 */
.L_x_8576:
        /* <DEDUP_REMOVED lines=13> */
.L_x_8590:
[----:B------:R0:W5:Y:S01]  /*0610*/  LDG.E.64 R32, desc[UR36][R4.64] ;  /* 0x0000002404207981 */ /* 0x000162000c1e1b00 */
[----:B------:R-:W-:Y:S05]  /*0620*/  BRA `(.L_x_8581) ;  /* 0x00000008007c7947 */ /* 0x000fea0003800000 */
.L_x_8589:
        /* <DEDUP_REMOVED lines=28> */
.L_x_8592:
        /* <DEDUP_REMOVED lines=12> */
[----:B------:R-:W-:-:S05]  /*08b0*/  LOP3.LUT R0, R3, 0x80000000, R0, 0xf8, !PT ;  /* 0x8000000003007812 */ /* 0x000fca00078ef800 */
[----:B------:R-:W-:-:S04]  /*08c0*/  FMUL.FTZ R0, R0, 1 ;  /* 0x3f80000000007820 */ /* 0x000fc80000410000 */
[----:B------:R0:W1:Y:S01]  /*08d0*/  F2F.F64.F32 R32, R0 ;  /* 0x0000000000207310 */ /* 0x0000620000201800 */
[----:B------:R-:W-:Y:S05]  /*08e0*/  BRA `(.L_x_8581) ;  /* 0x0000000400cc7947 */ /* 0x000fea0003800000 */
.L_x_8591:
[----:B------:R-:W2:Y:S02]  /*08f0*/  LDG.E.U16 R0, desc[UR36][R4.64] ;  /* 0x0000002404007981 */ /* 0x000ea4000c1e1500 */
[----:B--2---:R-:W-:-:S04]  /*0900*/  IMAD.U32 R0, R0, 0x10000, RZ ;  /* 0x0001000000007824 */ /* 0x004fc800078e00ff */
[----:B------:R-:W-:-:S04]  /*0910*/  FMUL.FTZ R0, R0, 1 ;  /* 0x3f80000000007820 */ /* 0x000fc80000410000 */
[----:B------:R0:W1:Y:S01]  /*0920*/  F2F.F64.F32 R32, R0 ;  /* 0x0000000000207310 */ /* 0x0000620000201800 */
[----:B------:R-:W-:Y:S05]  /*0930*/  BRA `(.L_x_8581) ;  /* 0x0000000400b87947 */ /* 0x000fea0003800000 */
.L_x_8588:
        /* <DEDUP_REMOVED lines=11> */
.L_x_8595:
        /* <DEDUP_REMOVED lines=21> */
.L_x_8599:
[----:B------:R-:W-:Y:S05]  /*0b40*/  BSYNC B1 ;  /* 0x0000000000017941 */ /* 0x000fea0003800000 */
.L_x_8598:
[----:B------:R-:W-:Y:S01]  /*0b50*/  LEA R5, R0, 0x3b800000, 0x17 ;  /* 0x3b80000000057811 */ /* 0x000fe200078eb8ff */
[----:B------:R-:W-:-:S05]  /*0b60*/  IMAD.SHL.U32 R0, R3, 0x100000, RZ ;  /* 0x0010000003007824 */ /* 0x000fca00078e00ff */
[----:B------:R-:W-:-:S07]  /*0b70*/  LOP3.LUT R0, R5, R0, R6, 0xfe, !PT ;  /* 0x0000000005007212 */ /* 0x000fce00078efe06 */
.L_x_8597:
[----:B------:R-:W-:Y:S05]  /*0b80*/  BSYNC B0 ;  /* 0x0000000000007941 */ /* 0x000fea0003800000 */
.L_x_8596:
[----:B------:R-:W-:-:S04]  /*0b90*/  FMUL.FTZ R0, R0, 1 ;  /* 0x3f80000000007820 */ /* 0x000fc80000410000 */
[----:B------:R0:W1:Y:S01]  /*0ba0*/  F2F.F64.F32 R32, R0 ;  /* 0x0000000000207310 */ /* 0x0000620000201800 */
[----:B------:R-:W-:Y:S05]  /*0bb0*/  BRA `(.L_x_8581) ;  /* 0x0000000400187947 */ /* 0x000fea0003800000 */
.L_x_8594:
        /* <DEDUP_REMOVED lines=21> */
.L_x_8603:
[----:B------:R-:W-:Y:S05]  /*0d10*/  BSYNC B1 ;  /* 0x0000000000017941 */ /* 0x000fea0003800000 */
.L_x_8602:
[----:B------:R-:W-:Y:S01]  /*0d20*/  LEA R5, R0, 0x37800000, 0x17 ;  /* 0x3780000000057811 */ /* 0x000fe200078eb8ff */
[----:B------:R-:W-:-:S05]  /*0d30*/  IMAD.SHL.U32 R0, R3, 0x200000, RZ ;  /* 0x0020000003007824 */ /* 0x000fca00078e00ff */
[----:B------:R-:W-:-:S07]  /*0d40*/  LOP3.LUT R0, R5, R0, R6, 0xfe, !PT ;  /* 0x0000000005007212 */ /* 0x000fce00078efe06 */
.L_x_8601:
[----:B------:R-:W-:Y:S05]  /*0d50*/  BSYNC B0 ;  /* 0x0000000000007941 */ /* 0x000fea0003800000 */
.L_x_8600:
[----:B------:R-:W-:-:S04]  /*0d60*/  FMUL.FTZ R0, R0, 1 ;  /* 0x3f80000000007820 */ /* 0x000fc80000410000 */
[----:B------:R0:W1:Y:S01]  /*0d70*/  F2F.F64.F32 R32, R0 ;  /* 0x0000000000207310 */ /* 0x0000620000201800 */
[----:B------:R-:W-:Y:S05]  /*0d80*/  BRA `(.L_x_8581) ;  /* 0x0000000000a47947 */ /* 0x000fea0003800000 */
.L_x_8593:
        /* <DEDUP_REMOVED lines=14> */
.L_x_8607:
[----:B------:R-:W-:Y:S05]  /*0e70*/  BSYNC B0 ;  /* 0x0000000000007941 */ /* 0x000fea0003800000 */
.L_x_8606:
[----:B------:R-:W-:-:S04]  /*0e80*/  FMUL.FTZ R0, R0, 1 ;  /* 0x3f80000000007820 */ /* 0x000fc80000410000 */
[----:B------:R0:W1:Y:S01]  /*0e90*/  F2F.F64.F32 R32, R0 ;  /* 0x0000000000207310 */ /* 0x0000620000201800 */
[----:B------:R-:W-:Y:S05]  /*0ea0*/  BRA `(.L_x_8581) ;  /* 0x00000000005c7947 */ /* 0x000fea0003800000 */
.L_x_8580:
        /* <DEDUP_REMOVED lines=16> */
.L_x_8608:
[----:B------:R-:W-:Y:S01]  /*0fb0*/  CS2R R32, SRZ ;  /* 0x0000000000207805 */ /* 0x000fe2000001ff00 */
[----:B------:R-:W-:Y:S06]  /*0fc0*/  BRA `(.L_x_8581) ;  /* 0x0000000000147947 */ /* 0x000fec0003800000 */
.L_x_8605:
[----:B------:R-:W2:Y:S02]  /*0fd0*/  LDG.E.64 R32, desc[UR36][R4.64] ;  /* 0x0000002404207981 */ /* 0x000ea4000c1e1b00 */
[----:B--2---:R-:W0:Y:S01]  /*0fe0*/  I2F.F64.U64 R32, R32 ;  /* 0x0000002000207312 */ /* 0x004e220000301800 */
[----:B------:R-:W-:Y:S05]  /*0ff0*/  BRA `(.L_x_8581) ;  /* 0x0000000000087947 */ /* 0x000fea0003800000 */
.L_x_8604:
[----:B------:R-:W2:Y:S02]  /*1000*/  LDG.E R4, desc[UR36][R4.64] ;  /* 0x0000002404047981 */ /* 0x000ea4000c1e1900 */
[----:B--2---:R0:W1:Y:S02]  /*1010*/  I2F.F64.U32 R32, R4 ;  /* 0x0000000400207312 */ /* 0x0040640000201800 */
.L_x_8581:
[----:B01-3--:R-:W0:Y:S01]  /*1020*/  LDC.64 R4, c[0x0][0x228] ;  /* 0x00008a00ff047b82 */ /* 0x00be220000000a00 */
        /* <DEDUP_REMOVED lines=16> */
[----:B---3--:R0:W1:Y:S01]  /*1130*/  I2F.F64.S16 R28, R4 ;  /* 0x00000004001c7312 */ /* 0x0080620000101c00 */
[----:B------:R-:W-:Y:S05]  /*1140*/  BRA `(.L_x_8614) ;  /* 0x0000000c007c7947 */ /* 0x000fea0003800000 */
.L_x_8612:
[----:B------:R-:W3:Y:S02]  /*1150*/  LDG.E.U8 R4, desc[UR36][R4.64] ;  /* 0x0000002404047981 */ /* 0x000ee4000c1e1100 */
[----:B---3--:R3:W0:Y:S01]  /*1160*/  I2F.F64.U16 R28, R4 ;  /* 0x00000004001c7312 */ /* 0x0086220000101800 */
[----:B------:R-:W-:Y:S05]  /*1170*/  BRA `(.L_x_8614) ;  /* 0x0000000c00707947 */ /* 0x000fea0003800000 */
.L_x_8611:
        /* <DEDUP_REMOVED lines=9> */
.L_x_8616:
[----:B------:R-:W3:Y:S02]  /*1210*/  LDG.E R4, desc[UR36][R4.64] ;  /* 0x0000002404047981 */ /* 0x000ee4000c1e1900 */
[----:B---3--:R0:W1:Y:S01]  /*1220*/  I2F.F64 R28, R4 ;  /* 0x00000004001c7312 */ /* 0x0080620000201c00 */
[----:B------:R-:W-:Y:S05]  /*1230*/  BRA `(.L_x_8614) ;  /* 0x0000000c00407947 */ /* 0x000fea0003800000 */
.L_x_8615:
[----:B------:R-:W3:Y:S02]  /*1240*/  LDG.E.U16 R4, desc[UR36][R4.64] ;  /* 0x0000002404047981 */ /* 0x000ee4000c1e1500 */
[----:B---3--:R0:W1:Y:S01]  /*1250*/  I2F.F64.S16 R28, R4 ;  /* 0x00000004001c7312 */ /* 0x0080620000101c00 */
[----:B------:R-:W-:Y:S05]  /*1260*/  BRA `(.L_x_8614) ;  /* 0x0000000c00347947 */ /* 0x000fea0003800000 */
.L_x_8610:
        /* <DEDUP_REMOVED lines=10> */
.L_x_8618:
[----:B------:R-:W3:Y:S02]  /*1310*/  LDG.E.U16 R0, desc[UR36][R4.64] ;  /* 0x0000002404007981 */ /* 0x000ee4000c1e1500 */
[----:B---3--:R-:W-:-:S05]  /*1320*/  HADD2.F32 R0, -RZ, R0.H0_H0 ;  /* 0x20000000ff007230 */ /* 0x008fca0000004100 */
[----:B------:R-:W-:-:S04]  /*1330*/  FMUL.FTZ R0, R0, 1 ;  /* 0x3f80000000007820 */ /* 0x000fc80000410000 */
[----:B------:R0:W1:Y:S01]  /*1340*/  F2F.F64.F32 R28, R0 ;  /* 0x00000000001c7310 */ /* 0x0000620000201800 */
[----:B------:R-:W-:Y:S05]  /*1350*/  BRA `(.L_x_8614) ;  /* 0x0000000800f87947 */ /* 0x000fea0003800000 */
.L_x_8617:
        /* <DEDUP_REMOVED lines=10> */
.L_x_8620:
[----:B------:R-:W3:Y:S02]  /*1400*/  LDG.E.U16 R4, desc[UR36][R4.64] ;  /* 0x0000002404047981 */ /* 0x000ee4000c1e1500 */
[----:B---3--:R-:W-:-:S05]  /*1410*/  HADD2.F32 R0, -RZ, R4.H0_H0 ;  /* 0x20000004ff007230 */ /* 0x008fca0000004100 */
[----:B------:R-:W-:-:S04]  /*1420*/  FMUL.FTZ R0, R0, 1 ;  /* 0x3f80000000007820 */ /* 0x000fc80000410000 */
[----:B------:R0:W1:Y:S01]  /*1430*/  F2F.F64.F32 R28, R0 ;  /* 0x00000000001c7310 */ /* 0x0000620000201800 */
[----:B------:R-:W-:Y:S05]  /*1440*/  BRA `(.L_x_8614) ;  /* 0x0000000800bc7947 */ /* 0x000fea0003800000 */
.L_x_8619:
[----:B------:R0:W5:Y:S01]  /*1450*/  LDG.E.64 R28, desc[UR36][R4.64] ;  /* 0x00000024041c7981 */ /* 0x000162000c1e1b00 */
[----:B------:R-:W-:Y:S05]  /*1460*/  BRA `(.L_x_8614) ;  /* 0x0000000800b47947 */ /* 0x000fea0003800000 */
.L_x_8609:
        /* <DEDUP_REMOVED lines=13> */
.L_x_8623:
[----:B------:R0:W5:Y:S01]  /*1540*/  LDG.E.64 R28, desc[UR36][R4.64] ;  /* 0x00000024041c7981 */ /* 0x000162000c1e1b00 */
[----:B------:R-:W-:Y:S05]  /*1550*/  BRA `(.L_x_8614) ;  /* 0x0000000800787947 */ /* 0x000fea0003800000 */
.L_x_8622:
        /* <DEDUP_REMOVED lines=28> */
.L_x_8625:
[----:B------:R-:W3:Y:S02]  /*1720*/  LDG.E.U8 R4, desc[UR36][R4.64] ;  /* 0x0000002404047981 */ /* 0x000ee4000c1e1100 */
[----:B---3--:R-:W-:-:S05]  /*1730*/  IMAD.SHL.U32 R0, R4, 0x2000000, RZ ;  /* 0x0200000004007824 */ /* 0x008fca00078e00ff */
        /* <DEDUP_REMOVED lines=13> */
.L_x_8624:
[----:B------:R-:W3:Y:S02]  /*1810*/  LDG.E.U16 R0, desc[UR36][R4.64] ;  /* 0x0000002404007981 */ /* 0x000ee4000c1e1500 */
[----:B---3--:R-:W-:-:S04]  /*1820*/  IMAD.U32 R0, R0, 0x10000, RZ ;  /* 0x0001000000007824 */ /* 0x008fc800078e00ff */
[----:B------:R-:W-:-:S04]  /*1830*/  FMUL.FTZ R0, R0, 1 ;  /* 0x3f80000000007820 */ /* 0x000fc80000410000 */
[----:B------:R0:W1:Y:S01]  /*1840*/  F2F.F64.F32 R28, R0 ;  /* 0x00000000001c7310 */ /* 0x0000620000201800 */
[----:B------:R-:W-:Y:S05]  /*1850*/  BRA `(.L_x_8614) ;  /* 0x0000000400b87947 */ /* 0x000fea0003800000 */
.L_x_8621:
        /* <DEDUP_REMOVED lines=9> */
[----:B---3--:R0:W1:Y:S01]  /*18f0*/  I2F.F64.U16 R28, R4 ;  /* 0x00000004001c7312 */ /* 0x0080620000101800 */
[----:B------:R-:W-:Y:S05]  /*1900*/  BRA `(.L_x_8614) ;  /* 0x00000004008c7947 */ /* 0x000fea0003800000 */
.L_x_8628:
        /* <DEDUP_REMOVED lines=21> */
.L_x_8632:
[----:B------:R-:W-:Y:S05]  /*1a60*/  BSYNC B1 ;  /* 0x0000000000017941 */ /* 0x000fea0003800000 */
.L_x_8631:
[----:B------:R-:W-:Y:S01]  /*1a70*/  LEA R5, R0, 0x3b800000, 0x17 ;  /* 0x3b80000000057811 */ /* 0x000fe200078eb8ff */
[----:B------:R-:W-:-:S05]  /*1a80*/  IMAD.SHL.U32 R0, R3, 0x100000, RZ ;  /* 0x0010000003007824 */ /* 0x000fca00078e00ff */
[----:B------:R-:W-:-:S07]  /*1a90*/  LOP3.LUT R0, R5, R0, R6, 0xfe, !PT ;  /* 0x0000000005007212 */ /* 0x000fce00078efe06 */
.L_x_8630:
[----:B------:R-:W-:Y:S05]  /*1aa0*/  BSYNC B0 ;  /* 0x0000000000007941 */ /* 0x000fea0003800000 */
.L_x_8629:
[----:B------:R-:W-:-:S04]  /*1ab0*/  FMUL.FTZ R0, R0, 1 ;  /* 0x3f80000000007820 */ /* 0x000fc80000410000 */
[----:B------:R0:W1:Y:S01]  /*1ac0*/  F2F.F64.F32 R28, R0 ;  /* 0x00000000001c7310 */ /* 0x0000620000201800 */
[----:B------:R-:W-:Y:S05]  /*1ad0*/  BRA `(.L_x_8614) ;  /* 0x0000000400187947 */ /* 0x000fea0003800000 */
.L_x_8627:
        /* <DEDUP_REMOVED lines=21> */
.L_x_8636:
[----:B------:R-:W-:Y:S05]  /*1c30*/  BSYNC B1 ;  /* 0x0000000000017941 */ /* 0x000fea0003800000 */
.L_x_8635:
[----:B------:R-:W-:Y:S01]  /*1c40*/  LEA R5, R0, 0x37800000, 0x17 ;  /* 0x3780000000057811 */ /* 0x000fe200078eb8ff */
[----:B------:R-:W-:-:S05]  /*1c50*/  IMAD.SHL.U32 R0, R3, 0x200000, RZ ;  /* 0x0020000003007824 */ /* 0x000fca00078e00ff */
[----:B------:R-:W-:-:S07]  /*1c60*/  LOP3.LUT R0, R5, R0, R6, 0xfe, !PT ;  /* 0x0000000005007212 */ /* 0x000fce00078efe06 */
.L_x_8634:
[----:B------:R-:W-:Y:S05]  /*1c70*/  BSYNC B0 ;  /* 0x0000000000007941 */ /* 0x000fea0003800000 */
.L_x_8633:
[----:B------:R-:W-:-:S04]  /*1c80*/  FMUL.FTZ R0, R0, 1 ;  /* 0x3f80000000007820 */ /* 0x000fc80000410000 */
[----:B------:R0:W1:Y:S01]  /*1c90*/  F2F.F64.F32 R28, R0 ;  /* 0x00000000001c7310 */ /* 0x0000620000201800 */
[----:B------:R-:W-:Y:S05]  /*1ca0*/  BRA `(.L_x_8614) ;  /* 0x0000000000a47947 */ /* 0x000fea0003800000 */
.L_x_8626:
        /* <DEDUP_REMOVED lines=14> */
.L_x_8640:
[----:B------:R-:W-:Y:S05]  /*1d90*/  BSYNC B0 ;  /* 0x0000000000007941 */ /* 0x000fea0003800000 */
.L_x_8639:
[----:B------:R-:W-:-:S04]  /*1da0*/  FMUL.FTZ R0, R0, 1 ;  /* 0x3f80000000007820 */ /* 0x000fc80000410000 */
[----:B------:R0:W1:Y:S01]  /*1db0*/  F2F.F64.F32 R28, R0 ;  /* 0x00000000001c7310 */ /* 0x0000620000201800 */
[----:B------:R-:W-:Y:S05]  /*1dc0*/  BRA `(.L_x_8614) ;  /* 0x00000000005c7947 */ /* 0x000fea0003800000 */
.L_x_8613:
        /* <DEDUP_REMOVED lines=16> */
.L_x_8641:
[----:B------:R-:W-:Y:S01]  /*1ed0*/  CS2R R28, SRZ ;  /* 0x00000000001c7805 */ /* 0x000fe2000001ff00 */
[----:B------:R-:W-:Y:S06]  /*1ee0*/  BRA `(.L_x_8614) ;  /* 0x0000000000147947 */ /* 0x000fec0003800000 */
.L_x_8638:
[----:B------:R-:W3:Y:S02]  /*1ef0*/  LDG.E.64 R28, desc[UR36][R4.64] ;  /* 0x00000024041c7981 */ /* 0x000ee4000c1e1b00 */
[----:B---3--:R-:W0:Y:S01]  /*1f00*/  I2F.F64.U64 R28, R28 ;  /* 0x0000001c001c7312 */ /* 0x008e220000301800 */
[----:B------:R-:W-:Y:S05]  /*1f10*/  BRA `(.L_x_8614) ;  /* 0x0000000000087947 */ /* 0x000fea0003800000 */
.L_x_8637:
[----:B------:R-:W3:Y:S02]  /*1f20*/  LDG.E R4, desc[UR36][R4.64] ;  /* 0x0000002404047981 */ /* 0x000ee4000c1e1900 */
[----:B---3--:R0:W1:Y:S02]  /*1f30*/  I2F.F64.U32 R28, R4 ;  /* 0x00000004001c7312 */ /* 0x0080640000201800 */
.L_x_8614:
[----:B------:R-:W2:Y:S02]  /*1f40*/  S2R R35, SR_TID.X ;  /* 0x0000000000237919 */ /* 0x000ea40000002100 */
[----:B--2---:R-:W-:-:S07]  /*1f50*/  VIADD R35, R35, 0x80 ;  /* 0x0000008023237836 */ /* 0x004fce0000000000 */
.L_x_8575:
[----:B------:R-:W-:Y:S05]  /*1f60*/  BSYNC B6 ;  /* 0x0000000000067941 */ /* 0x000fea0003800000 */
.L_x_8574:
[----:B------:R-:W-:Y:S01]  /*1f70*/  ISETP.GE.AND P0, PT, R35, R2, PT ;  /* 0x000000022300720c */ /* 0x000fe20003f06270 */
[----:B------:R-:W-:Y:S01]  /*1f80*/  BSSY B6, `(.L_x_8642) ;  /* 0x00001e9000067945 */ /* 0x000fe20003800000 */
[----:B------:R-:W-:-:S11]  /*1f90*/  CS2R R26, SRZ ;  /* 0x00000000001a7805 */ /* 0x000fd6000001ff00 */
[----:B------:R-:W-:Y:S05]  /*1fa0*/  @P0 BRA `(.L_x_8643) ;  /* 0x0000001c00980947 */ /* 0x000fea0003800000 */
[----:B0--3--:R-:W0:Y:S01]  /*1fb0*/  LDC.64 R4, c[0x0][0x220] ;  /* 0x00008800ff047b82 */ /* 0x009e220000000a00 */
        /* <DEDUP_REMOVED lines=17> */
[----:B--2---:R0:W2:Y:S01]  /*20d0*/  I2F.F64.S16 R36, R4 ;  /* 0x0000000400247312 */ /* 0x0040a20000101c00 */
[----:B------:R-:W-:Y:S05]  /*20e0*/  BRA `(.L_x_8649) ;  /* 0x0000000c007c7947 */ /* 0x000fea0003800000 */
.L_x_8647:
[----:B------:R-:W2:Y:S02]  /*20f0*/  LDG.E.U8 R4, desc[UR36][R4.64] ;  /* 0x0000002404047981 */ /* 0x000ea4000c1e1100 */
[----:B--2---:R0:W2:Y:S01]  /*2100*/  I2F.F64.U16 R36, R4 ;  /* 0x0000000400247312 */ /* 0x0040a20000101800 */
[----:B------:R-:W-:Y:S05]  /*2110*/  BRA `(.L_x_8649) ;  /* 0x0000000c00707947 */ /* 0x000fea0003800000 */
.L_x_8646:
        /* <DEDUP_REMOVED lines=9> */
.L_x_8651:
[----:B------:R-:W2:Y:S02]  /*21b0*/  LDG.E R4, desc[UR36][R4.64] ;  /* 0x0000002404047981 */ /* 0x000ea4000c1e1900 */
[----:B--2---:R0:W2:Y:S01]  /*21c0*/  I2F.F64 R36, R4 ;  /* 0x0000000400247312 */ /* 0x0040a20000201c00 */
[----:B------:R-:W-:Y:S05]  /*21d0*/  BRA `(.L_x_8649) ;  /* 0x0000000c00407947 */ /* 0x000fea0003800000 */
.L_x_8650:
[----:B------:R-:W2:Y:S02]  /*21e0*/  LDG.E.U16 R4, desc[UR36][R4.64] ;  /* 0x0000002404047981 */ /* 0x000ea4000c1e1500 */
[----:B--2---:R0:W2:Y:S01]  /*21f0*/  I2F.F64.S16 R36, R4 ;  /* 0x0000000400247312 */ /* 0x0040a20000101c00 */
[----:B------:R-:W-:Y:S05]  /*2200*/  BRA `(.L_x_8649) ;  /* 0x0000000c00347947 */ /* 0x000fea0003800000 */
.L_x_8645:
        /* <DEDUP_REMOVED lines=10> */
.L_x_8653:
[----:B------:R-:W2:Y:S02]  /*22b0*/  LDG.E.U16 R0, desc[UR36][R4.64] ;  /* 0x0000002404007981 */ /* 0x000ea4000c1e1500 */
[----:B--2---:R-:W-:-:S05]  /*22c0*/  HADD2.F32 R0, -RZ, R0.H0_H0 ;  /* 0x20000000ff007230 */ /* 0x004fca0000004100 */
[----:B------:R-:W-:-:S04]  /*22d0*/  FMUL.FTZ R0, R0, 1 ;  /* 0x3f80000000007820 */ /* 0x000fc80000410000 */
[----:B------:R0:W2:Y:S01]  /*22e0*/  F2F.F64.F32 R36, R0 ;  /* 0x0000000000247310 */ /* 0x0000a20000201800 */
[----:B------:R-:W-:Y:S05]  /*22f0*/  BRA `(.L_x_8649) ;  /* 0x0000000800f87947 */ /* 0x000fea0003800000 */
.L_x_8652:
        /* <DEDUP_REMOVED lines=10> */
.L_x_8655:
[----:B------:R-:W2:Y:S02]  /*23a0*/  LDG.E.U16 R4, desc[UR36][R4.64] ;  /* 0x0000002404047981 */ /* 0x000ea4000c1e1500 */
[----:B--2---:R-:W-:-:S05]  /*23b0*/  HADD2.F32 R0, -RZ, R4.H0_H0 ;  /* 0x20000004ff007230 */ /* 0x004fca0000004100 */
[----:B------:R-:W-:-:S04]  /*23c0*/  FMUL.FTZ R0, R0, 1 ;  /* 0x3f80000000007820 */ /* 0x000fc80000410000 */
[----:B------:R0:W2:Y:S01]  /*23d0*/  F2F.F64.F32 R36, R0 ;  /* 0x0000000000247310 */ /* 0x0000a20000201800 */
[----:B------:R-:W-:Y:S05]  /*23e0*/  BRA `(.L_x_8649) ;  /* 0x0000000800bc7947 */ /* 0x000fea0003800000 */
.L_x_8654:
[----:B------:R0:W5:Y:S01]  /*23f0*/  LDG.E.64 R36, desc[UR36][R4.64] ;  /* 0x0000002404247981 */ /* 0x000162000c1e1b00 */
[----:B------:R-:W-:Y:S05]  /*2400*/  BRA `(.L_x_8649) ;  /* 0x0000000800b47947 */ /* 0x000fea0003800000 */
.L_x_8644:
        /* <DEDUP_REMOVED lines=13> */
.L_x_8658:
[----:B------:R0:W5:Y:S01]  /*24e0*/  LDG.E.64 R36, desc[UR36][R4.64] ;  /* 0x0000002404247981 */ /* 0x000162000c1e1b00 */
[----:B------:R-:W-:Y:S05]  /*24f0*/  BRA `(.L_x_8649) ;  /* 0x0000000800787947 */ /* 0x000fea0003800000 */
.L_x_8657:
        /* <DEDUP_REMOVED lines=26> */
[----:B------:R0:W2:Y:S01]  /*26a0*/  F2F.F64.F32 R36, R7 ;  /* 0x0000000700247310 */ /* 0x0000a20000201800 */
[----:B------:R-:W-:Y:S05]  /*26b0*/  BRA `(.L_x_8649) ;  /* 0x0000000800087947 */ /* 0x000fea0003800000 */
.L_x_8660:
        /* <DEDUP_REMOVED lines=13> */
[----:B------:R0:W2:Y:S01]  /*2790*/  F2F.F64.F32 R36, R0 ;  /* 0x0000000000247310 */ /* 0x0000a20000201800 */
[----:B------:R-:W-:Y:S05]  /*27a0*/  BRA `(.L_x_8649) ;  /* 0x0000000400cc7947 */ /* 0x000fea0003800000 */
.L_x_8659:
[----:B------:R-:W2:Y:S02]  /*27b0*/  LDG.E.U16 R0, desc[UR36][R4.64] ;  /* 0x0000002404007981 */ /* 0x000ea4000c1e1500 */
[----:B--2---:R-:W-:-:S04]  /*27c0*/  IMAD.U32 R0, R0, 0x10000, RZ ;  /* 0x0001000000007824 */ /* 0x004fc800078e00ff */
[----:B------:R-:W-:-:S04]  /*27d0*/  FMUL.FTZ R0, R0, 1 ;  /* 0x3f80000000007820 */ /* 0x000fc80000410000 */
[----:B------:R2:W3:Y:S01]  /*27e0*/  F2F.F64.F32 R36, R0 ;  /* 0x0000000000247310 */ /* 0x0004e20000201800 */
[----:B------:R-:W-:Y:S05]  /*27f0*/  BRA `(.L_x_8649) ;  /* 0x0000000400b87947 */ /* 0x000fea0003800000 */
.L_x_8656:
        /* <DEDUP_REMOVED lines=9> */
[----:B--2---:R0:W2:Y:S01]  /*2890*/  I2F.F64.U16 R36, R4 ;  /* 0x0000000400247312 */ /* 0x0040a20000101800 */
[----:B------:R-:W-:Y:S05]  /*28a0*/  BRA `(.L_x_8649) ;  /* 0x00000004008c7947 */ /* 0x000fea0003800000 */
.L_x_8663:
        /* <DEDUP_REMOVED lines=21> */
.L_x_8667:
[----:B------:R-:W-:Y:S05]  /*2a00*/  BSYNC B1 ;  /* 0x0000000000017941 */ /* 0x000fea0003800000 */
.L_x_8666:
[----:B------:R-:W-:Y:S01]  /*2a10*/  LEA R5, R0, 0x3b800000, 0x17 ;  /* 0x3b80000000057811 */ /* 0x000fe200078eb8ff */
[----:B------:R-:W-:-:S05]  /*2a20*/  IMAD.SHL.U32 R0, R3, 0x100000, RZ ;  /* 0x0010000003007824 */ /* 0x000fca00078e00ff */
[----:B------:R-:W-:-:S07]  /*2a30*/  LOP3.LUT R0, R5, R0, R6, 0xfe, !PT ;  /* 0x0000000005007212 */ /* 0x000fce00078efe06 */
.L_x_8665:
[----:B------:R-:W-:Y:S05]  /*2a40*/  BSYNC B0 ;  /* 0x0000000000007941 */ /* 0x000fea0003800000 */
.L_x_8664:
[----:B------:R-:W-:-:S04]  /*2a50*/  FMUL.FTZ R0, R0, 1 ;  /* 0x3f80000000007820 */ /* 0x000fc80000410000 */
[----:B------:R0:W2:Y:S01]  /*2a60*/  F2F.F64.F32 R36, R0 ;  /* 0x0000000000247310 */ /* 0x0000a20000201800 */
[----:B------:R-:W-:Y:S05]  /*2a70*/  BRA `(.L_x_8649) ;  /* 0x0000000400187947 */ /* 0x000fea0003800000 */
.L_x_8662:
        /* <DEDUP_REMOVED lines=21> */
.L_x_8671:
[----:B------:R-:W-:Y:S05]  /*2bd0*/  BSYNC B1 ;  /* 0x0000000000017941 */ /* 0x000fea0003800000 */
.L_x_8670:
[----:B------:R-:W-:Y:S01]  /*2be0*/  LEA R5, R0, 0x37800000, 0x17 ;  /* 0x3780000000057811 */ /* 0x000fe200078eb8ff */
[----:B------:R-:W-:-:S05]  /*2bf0*/  IMAD.SHL.U32 R0, R3, 0x200000, RZ ;  /* 0x0020000003007824 */ /* 0x000fca00078e00ff */
[----:B------:R-:W-:-:S07]  /*2c00*/  LOP3.LUT R0, R5, R0, R6, 0xfe, !PT ;  /* 0x0000000005007212 */ /* 0x000fce00078efe06 */
.L_x_8669:
[----:B------:R-:W-:Y:S05]  /*2c10*/  BSYNC B0 ;  /* 0x0000000000007941 */ /* 0x000fea0003800000 */
.L_x_8668:
[----:B------:R-:W-:-:S04]  /*2c20*/  FMUL.FTZ R0, R0, 1 ;  /* 0x3f80000000007820 */ /* 0x000fc80000410000 */
[----:B------:R0:W2:Y:S01]  /*2c30*/  F2F.F64.F32 R36, R0 ;  /* 0x0000000000247310 */ /* 0x0000a20000201800 */
[----:B------:R-:W-:Y:S05]  /*2c40*/  BRA `(.L_x_8649) ;  /* 0x0000000000a47947 */ /* 0x000fea0003800000 */
.L_x_8661:
        /* <DEDUP_REMOVED lines=14> */
.L_x_8675:
[----:B------:R-:W-:Y:S05]  /*2d30*/  BSYNC B0 ;  /* 0x0000000000007941 */ /* 0x000fea0003800000 */
.L_x_8674:
[----:B------:R-:W-:-:S04]  /*2d40*/  FMUL.FTZ R0, R0, 1 ;  /* 0x3f80000000007820 */ /* 0x000fc80000410000 */
[----:B------:R0:W2:Y:S01]  /*2d50*/  F2F.F64.F32 R36, R0 ;  /* 0x0000000000247310 */ /* 0x0000a20000201800 */
[----:B------:R-:W-:Y:S05]  /*2d60*/  BRA `(.L_x_8649) ;  /* 0x00000000005c7947 */ /* 0x000fea0003800000 */
.L_x_8648:
        /* <DEDUP_REMOVED lines=15> */
[----:B01--45:R-:W-:Y:S05]  /*2e60*/  CALL.ABS.NOINC R14 ;  /* 0x000000000e007343 */ /* 0x033fea0003c00000 */
.L_x_8676:
[----:B------:R-:W-:Y:S01]  /*2e70*/  CS2R R36, SRZ ;  /* 0x0000000000247805 */ /* 0x000fe2000001ff00 */
[----:B------:R-:W-:Y:S06]  /*2e80*/  BRA `(.L_x_8649) ;  /* 0x0000000000147947 */ /* 0x000fec0003800000 */
.L_x_8673:
[----:B------:R-:W2:Y:S02]  /*2e90*/  LDG.E.64 R36, desc[UR36][R4.64] ;  /* 0x0000002404247981 */ /* 0x000ea4000c1e1b00 */
[----:B--2---:R-:W0:Y:S01]  /*2ea0*/  I2F.F64.U64 R36, R36 ;  /* 0x0000002400247312 */ /* 0x004e220000301800 */
[----:B------:R-:W-:Y:S05]  /*2eb0*/  BRA `(.L_x_8649) ;  /* 0x0000000000087947 */ /* 0x000fea0003800000 */
.L_x_8672:
[----:B------:R-:W2:Y:S02]  /*2ec0*/  LDG.E R4, desc[UR36][R4.64] ;  /* 0x0000002404047981 */ /* 0x000ea4000c1e1900 */
[----:B--2---:R0:W2:Y:S02]  /*2ed0*/  I2F.F64.U32 R36, R4 ;  /* 0x0000000400247312 */ /* 0x0040a40000201800 */
.L_x_8649:
[----:B0-----:R-:W0:Y:S01]  /*2ee0*/  LDC.64 R4, c[0x0][0x228] ;  /* 0x00008a00ff047b82 */ /* 0x001e220000000a00 */
[----:B--2---:R-:W-:Y:S01]  /*2ef0*/  PRMT R0, R16, 0x9910, RZ ;  /* 0x0000991010007816 */ /* 0x004fe200000000ff */
        /* <DEDUP_REMOVED lines=17> */
.L_x_8680:
[----:B------:R-:W2:Y:S02]  /*3010*/  LDG.E.U8 R4, desc[UR36][R4.64] ;  /* 0x0000002404047981 */ /* 0x000ea4000c1e1100 */
[----:B--2---:R0:W2:Y:S01]  /*3020*/  I2F.F64.U16 R26, R4 ;  /* 0x00000004001a7312 */ /* 0x0040a20000101800 */
[----:B------:R-:W-:Y:S05]  /*3030*/  BRA `(.L_x_8682) ;  /* 0x0000000c00707947 */ /* 0x000fea0003800000 */
.L_x_8679:
        /* <DEDUP_REMOVED lines=9> */
.L_x_8684:
[----:B------:R-:W2:Y:S02]  /*30d0*/  LDG.E R4, desc[UR36][R4.64] ;  /* 0x0000002404047981 */ /* 0x000ea4000c1e1900 */
[----:B--2---:R0:W2:Y:S01]  /*30e0*/  I2F.F64 R26, R4 ;  /* 0x00000004001a7312 */ /* 0x0040a20000201c00 */
[----:B------:R-:W-:Y:S05]  /*30f0*/  BRA `(.L_x_8682) ;  /* 0x0000000c00407947 */ /* 0x000fea0003800000 */
.L_x_8683:
[----:B------:R-:W2:Y:S02]  /*3100*/  LDG.E.U16 R4, desc[UR36][R4.64] ;  /* 0x0000002404047981 */ /* 0x000ea4000c1e1500 */
[----:B--2---:R0:W2:Y:S01]  /*3110*/  I2F.F64.S16 R26, R4 ;  /* 0x00000004001a7312 */ /* 0x0040a20000101c00 */
[----:B------:R-:W-:Y:S05]  /*3120*/  BRA `(.L_x_8682) ;  /* 0x0000000c00347947 */ /* 0x000fea0003800000 */
.L_x_8678:
        /* <DEDUP_REMOVED lines=10> */
.L_x_8686:
[----:B------:R-:W2:Y:S02]  /*31d0*/  LDG.E.U16 R0, desc[UR36][R4.64] ;  /* 0x0000002404007981 */ /* 0x000ea4000c1e1500 */
[----:B--2---:R-:W-:-:S05]  /*31e0*/  HADD2.F32 R0, -RZ, R0.H0_H0 ;  /* 0x20000000ff007230 */ /* 0x004fca0000004100 */
[----:B------:R-:W-:-:S04]  /*31f0*/  FMUL.FTZ R0, R0, 1 ;  /* 0x3f80000000007820 */ /* 0x000fc80000410000 */
[----:B------:R0:W2:Y:S01]  /*3200*/  F2F.F64.F32 R26, R0 ;  /* 0x00000000001a7310 */ /* 0x0000a20000201800 */
[----:B------:R-:W-:Y:S05]  /*3210*/  BRA `(.L_x_8682) ;  /* 0x0000000800f87947 */ /* 0x000fea0003800000 */
.L_x_8685:
        /* <DEDUP_REMOVED lines=10> */
.L_x_8688:
[----:B------:R-:W2:Y:S02]  /*32c0*/  LDG.E.U16 R4, desc[UR36][R4.64] ;  /* 0x0000002404047981 */ /* 0x000ea4000c1e1500 */
[----:B--2---:R-:W-:-:S05]  /*32d0*/  HADD2.F32 R0, -RZ, R4.H0_H0 ;  /* 0x20000004ff007230 */ /* 0x004fca0000004100 */
[----:B------:R-:W-:-:S04]  /*32e0*/  FMUL.FTZ R0, R0, 1 ;  /* 0x3f80000000007820 */ /* 0x000fc80000410000 */
[----:B------:R0:W2:Y:S01]  /*32f0*/  F2F.F64.F32 R26, R0 ;  /* 0x00000000001a7310 */ /* 0x0000a20000201800 */
[----:B------:R-:W-:Y:S05]  /*3300*/  BRA `(.L_x_8682) ;  /* 0x0000000800bc7947 */ /* 0x000fea0003800000 */
.L_x_8687:
[----:B------:R0:W5:Y:S01]  /*3310*/  LDG.E.64 R26, desc[UR36][R4.64] ;  /* 0x00000024041a7981 */ /* 0x000162000c1e1b00 */
[----:B------:R-:W-:Y:S05]  /*3320*/  BRA `(.L_x_8682) ;  /* 0x0000000800b47947 */ /* 0x000fea0003800000 */
.L_x_8677:
        /* <DEDUP_REMOVED lines=13> */
.L_x_8691:
[----:B------:R0:W5:Y:S01]  /*3400*/  LDG.E.64 R26, desc[UR36][R4.64] ;  /* 0x00000024041a7981 */ /* 0x000162000c1e1b00 */
[----:B------:R-:W-:Y:S05]  /*3410*/  BRA `(.L_x_8682) ;  /* 0x0000000800787947 */ /* 0x000fea0003800000 */
.L_x_8690:
        /* <DEDUP_REMOVED lines=28> */
.L_x_8693:
        /* <DEDUP_REMOVED lines=15> */
.L_x_8692:
[----:B------:R-:W2:Y:S02]  /*36d0*/  LDG.E.U16 R0, desc[UR36][R4.64] ;  /* 0x0000002404007981 */ /* 0x000ea4000c1e1500 */
[----:B--2---:R-:W-:-:S04]  /*36e0*/  IMAD.U32 R0, R0, 0x10000, RZ ;  /* 0x0001000000007824 */ /* 0x004fc800078e00ff */
[----:B------:R-:W-:-:S04]  /*36f0*/  FMUL.FTZ R0, R0, 1 ;  /* 0x3f80000000007820 */ /* 0x000fc80000410000 */
[----:B------:R0:W2:Y:S01]  /*3700*/  F2F.F64.F32 R26, R0 ;  /* 0x00000000001a7310 */ /* 0x0000a20000201800 */
[----:B------:R-:W-:Y:S05]  /*3710*/  BRA `(.L_x_8682) ;  /* 0x0000000400b87947 */ /* 0x000fea0003800000 */
.L_x_8689:
        /* <DEDUP_REMOVED lines=11> */
.L_x_8696:
        /* <DEDUP_REMOVED lines=21> */
.L_x_8700:
[----:B------:R-:W-:Y:S05]  /*3920*/  BSYNC B1 ;  /* 0x0000000000017941 */ /* 0x000fea0003800000 */
.L_x_8699:
[----:B------:R-:W-:Y:S01]  /*3930*/  LEA R5, R0, 0x3b800000, 0x17 ;  /* 0x3b80000000057811 */ /* 0x000fe200078eb8ff */
[----:B------:R-:W-:-:S05]  /*3940*/  IMAD.SHL.U32 R0, R3, 0x100000, RZ ;  /* 0x0010000003007824 */ /* 0x000fca00078e00ff */
[----:B------:R-:W-:-:S07]  /*3950*/  LOP3.LUT R0, R5, R0, R6, 0xfe, !PT ;  /* 0x0000000005007212 */ /* 0x000fce00078efe06 */
.L_x_8698:
[----:B------:R-:W-:Y:S05]  /*3960*/  BSYNC B0 ;  /* 0x0000000000007941 */ /* 0x000fea0003800000 */
.L_x_8697:
[----:B------:R-:W-:-:S04]  /*3970*/  FMUL.FTZ R0, R0, 1 ;  /* 0x3f80000000007820 */ /* 0x000fc80000410000 */
[----:B------:R0:W2:Y:S01]  /*3980*/  F2F.F64.F32 R26, R0 ;  /* 0x00000000001a7310 */ /* 0x0000a20000201800 */
[----:B------:R-:W-:Y:S05]  /*3990*/  BRA `(.L_x_8682) ;  /* 0x0000000400187947 */ /* 0x000fea0003800000 */
.L_x_8695:
        /* <DEDUP_REMOVED lines=21> */
.L_x_8704:
[----:B------:R-:W-:Y:S05]  /*3af0*/  BSYNC B1 ;  /* 0x0000000000017941 */ /* 0x000fea0003800000 */
.L_x_8703:
[----:B------:R-:W-:Y:S01]  /*3b00*/  LEA R5, R0, 0x37800000, 0x17 ;  /* 0x3780000000057811 */ /* 0x000fe200078eb8ff */
[----:B------:R-:W-:-:S05]  /*3b10*/  IMAD.SHL.U32 R0, R3, 0x200000, RZ ;  /* 0x0020000003007824 */ /* 0x000fca00078e00ff */
[----:B------:R-:W-:-:S07]  /*3b20*/  LOP3.LUT R0, R5, R0, R6, 0xfe, !PT ;  /* 0x0000000005007212 */ /* 0x000fce00078efe06 */
.L_x_8702:
[----:B------:R-:W-:Y:S05]  /*3b30*/  BSYNC B0 ;  /* 0x0000000000007941 */ /* 0x000fea0003800000 */
.L_x_8701:
[----:B------:R-:W-:-:S04]  /*3b40*/  FMUL.FTZ R0, R0, 1 ;  /* 0x3f80000000007820 */ /* 0x000fc80000410000 */
[----:B------:R0:W2:Y:S01]  /*3b50*/  F2F.F64.F32 R26, R0 ;  /* 0x00000000001a7310 */ /* 0x0000a20000201800 */
[----:B------:R-:W-:Y:S05]  /*3b60*/  BRA `(.L_x_8682) ;  /* 0x0000000000a47947 */ /* 0x000fea0003800000 */
.L_x_8694:
        /* <DEDUP_REMOVED lines=14> */
.L_x_8708:
[----:B------:R-:W-:Y:S05]  /*3c50*/  BSYNC B0 ;  /* 0x0000000000007941 */ /* 0x000fea0003800000 */
.L_x_8707:
[----:B------:R-:W-:-:S04]  /*3c60*/  FMUL.FTZ R0, R0, 1 ;  /* 0x3f80000000007820 */ /* 0x000fc80000410000 */
[----:B------:R0:W2:Y:S01]  /*3c70*/  F2F.F64.F32 R26, R0 ;  /* 0x00000000001a7310 */ /* 0x0000a20000201800 */
[----:B------:R-:W-:Y:S05]  /*3c80*/  BRA `(.L_x_8682) ;  /* 0x00000000005c7947 */ /* 0x000fea0003800000 */
.L_x_8681:
        /* <DEDUP_REMOVED lines=16> */
.L_x_8709:
[----:B------:R-:W-:Y:S01]  /*3d90*/  CS2R R26, SRZ ;  /* 0x00000000001a7805 */ /* 0x000fe2000001ff00 */
[----:B------:R-:W-:Y:S06]  /*3da0*/  BRA `(.L_x_8682) ;  /* 0x0000000000147947 */ /* 0x000fec0003800000 */
.L_x_8706:
[----:B------:R-:W2:Y:S02]  /*3db0*/  LDG.E.64 R26, desc[UR36][R4.64] ;  /* 0x00000024041a7981 */ /* 0x000ea4000c1e1b00 */
[----:B--2---:R-:W0:Y:S01]  /*3dc0*/  I2F.F64.U64 R26, R26 ;  /* 0x0000001a001a7312 */ /* 0x004e220000301800 */
[----:B------:R-:W-:Y:S05]  /*3dd0*/  BRA `(.L_x_8682) ;  /* 0x0000000000087947 */ /* 0x000fea0003800000 */
.L_x_8705:
[----:B------:R-:W2:Y:S02]  /*3de0*/  LDG.E R4, desc[UR36][R4.64] ;  /* 0x0000002404047981 */ /* 0x000ea4000c1e1900 */
[----:B--2---:R0:W2:Y:S02]  /*3df0*/  I2F.F64.U32 R26, R4 ;  /* 0x00000004001a7312 */ /* 0x0040a40000201800 */
.L_x_8682:
[----:B------:R-:W-:-:S07]  /*3e00*/  VIADD R35, R35, 0x80 ;  /* 0x0000008023237836 */ /* 0x000fce0000000000 */
.L_x_8643:
[----:B------:R-:W-:Y:S05]  /*3e10*/  BSYNC B6 ;  /* 0x0000000000067941 */ /* 0x000fea0003800000 */
.L_x_8642:
[----:B------:R-:W-:Y:S01]  /*3e20*/  ISETP.GE.AND P0, PT, R35, R2, PT ;  /* 0x000000022300720c */ /* 0x000fe20003f06270 */
[----:B------:R-:W-:Y:S01]  /*3e30*/  BSSY B6, `(.L_x_8710) ;  /* 0x00001eb000067945 */ /* 0x000fe20003800000 */
[----:B------:R-:W-:Y:S02]  /*3e40*/  CS2R R24, SRZ ;  /* 0x0000000000187805 */ /* 0x000fe4000001ff00 */
[----:B------:R-:W-:Y:S02]  /*3e50*/  CS2R R30, SRZ ;  /* 0x00000000001e7805 */ /* 0x000fe4000001ff00 */
[----:B------:R-:W-:-:S07]  /*3e60*/  CS2R R18, SRZ ;  /* 0x0000000000127805 */ /* 0x000fce000001ff00 */
        /* <DEDUP_REMOVED lines=19> */
[----:B---3--:R0:W3:Y:S01]  /*3fa0*/  I2F.F64.S16 R30, R4 ;  /* 0x00000004001e7312 */ /* 0x0080e20000101c00 */
[----:B------:R-:W-:Y:S05]  /*3fb0*/  BRA `(.L_x_8717) ;  /* 0x0000000c007c7947 */ /* 0x000fea0003800000 */
.L_x_8715:
[----:B------:R-:W3:Y:S02]  /*3fc0*/  LDG.E.U8 R4, desc[UR36][R4.64] ;  /* 0x0000002404047981 */ /* 0x000ee4000c1e1100 */
[----:B---3--:R0:W3:Y:S01]  /*3fd0*/  I2F.F64.U16 R30, R4 ;  /* 0x00000004001e7312 */ /* 0x0080e20000101800 */
[----:B------:R-:W-:Y:S05]  /*3fe0*/  BRA `(.L_x_8717) ;  /* 0x0000000c00707947 */ /* 0x000fea0003800000 */
.L_x_8714:
        /* <DEDUP_REMOVED lines=9> */
.L_x_8719:
[----:B------:R-:W3:Y:S02]  /*4080*/  LDG.E R4, desc[UR36][R4.64] ;  /* 0x0000002404047981 */ /* 0x000ee4000c1e1900 */
[----:B---3--:R0:W3:Y:S01]  /*4090*/  I2F.F64 R30, R4 ;  /* 0x00000004001e7312 */ /* 0x0080e20000201c00 */
[----:B------:R-:W-:Y:S05]  /*40a0*/  BRA `(.L_x_8717) ;  /* 0x0000000c00407947 */ /* 0x000fea0003800000 */
.L_x_8718:
[----:B------:R-:W3:Y:S02]  /*40b0*/  LDG.E.U16 R4, desc[UR36][R4.64] ;  /* 0x0000002404047981 */ /* 0x000ee4000c1e1500 */
[----:B---3--:R0:W3:Y:S01]  /*40c0*/  I2F.F64.S16 R30, R4 ;  /* 0x00000004001e7312 */ /* 0x0080e20000101c00 */
[----:B------:R-:W-:Y:S05]  /*40d0*/  BRA `(.L_x_8717) ;  /* 0x0000000c00347947 */ /* 0x000fea0003800000 */
.L_x_8713:
        /* <DEDUP_REMOVED lines=10> */
.L_x_8721:
[----:B------:R-:W3:Y:S02]  /*4180*/  LDG.E.U16 R0, desc[UR36][R4.64] ;  /* 0x0000002404007981 */ /* 0x000ee4000c1e1500 */
[----:B---3--:R-:W-:-:S05]  /*4190*/  HADD2.F32 R0, -RZ, R0.H0_H0 ;  /* 0x20000000ff007230 */ /* 0x008fca0000004100 */
[----:B------:R-:W-:-:S04]  /*41a0*/  FMUL.FTZ R0, R0, 1 ;  /* 0x3f80000000007820 */ /* 0x000fc80000410000 */
[----:B------:R0:W3:Y:S01]  /*41b0*/  F2F.F64.F32 R30, R0 ;  /* 0x00000000001e7310 */ /* 0x0000e20000201800 */
[----:B------:R-:W-:Y:S05]  /*41c0*/  BRA `(.L_x_8717) ;  /* 0x0000000800f87947 */ /* 0x000fea0003800000 */
.L_x_8720:
        /* <DEDUP_REMOVED lines=10> */
.L_x_8723:
[----:B------:R-:W3:Y:S02]  /*4270*/  LDG.E.U16 R4, desc[UR36][R4.64] ;  /* 0x0000002404047981 */ /* 0x000ee4000c1e1500 */
[----:B---3--:R-:W-:-:S05]  /*4280*/  HADD2.F32 R0, -RZ, R4.H0_H0 ;  /* 0x20000004ff007230 */ /* 0x008fca0000004100 */
[----:B------:R-:W-:-:S04]  /*4290*/  FMUL.FTZ R0, R0, 1 ;  /* 0x3f80000000007820 */ /* 0x000fc80000410000 */
[----:B------:R0:W3:Y:S01]  /*42a0*/  F2F.F64.F32 R30, R0 ;  /* 0x00000000001e7310 */ /* 0x0000e20000201800 */
[----:B------:R-:W-:Y:S05]  /*42b0*/  BRA `(.L_x_8717) ;  /* 0x0000000800bc7947 */ /* 0x000fea0003800000 */
.L_x_8722:
[----:B------:R0:W5:Y:S01]  /*42c0*/  LDG.E.64 R30, desc[UR36][R4.64] ;  /* 0x00000024041e7981 */ /* 0x000162000c1e1b00 */
[----:B------:R-:W-:Y:S05]  /*42d0*/  BRA `(.L_x_8717) ;  /* 0x0000000800b47947 */ /* 0x000fea0003800000 */
.L_x_8712:
        /* <DEDUP_REMOVED lines=13> */
.L_x_8726:
[----:B------:R0:W5:Y:S01]  /*43b0*/  LDG.E.64 R30, desc[UR36][R4.64] ;  /* 0x00000024041e7981 */ /* 0x000162000c1e1b00 */
[----:B------:R-:W-:Y:S05]  /*43c0*/  BRA `(.L_x_8717) ;  /* 0x0000000800787947 */ /* 0x000fea0003800000 */
.L_x_8725:
        /* <DEDUP_REMOVED lines=26> */
[----:B------:R0:W3:Y:S01]  /*4570*/  F2F.F64.F32 R30, R7 ;  /* 0x00000007001e7310 */ /* 0x0000e20000201800 */
[----:B------:R-:W-:Y:S05]  /*4580*/  BRA `(.L_x_8717) ;  /* 0x0000000800087947 */ /* 0x000fea0003800000 */
.L_x_8728:
        /* <DEDUP_REMOVED lines=13> */
[----:B------:R0:W3:Y:S01]  /*4660*/  F2F.F64.F32 R30, R0 ;  /* 0x00000000001e7310 */ /* 0x0000e20000201800 */
[----:B------:R-:W-:Y:S05]  /*4670*/  BRA `(.L_x_8717) ;  /* 0x0000000400cc7947 */ /* 0x000fea0003800000 */
.L_x_8727:
[----:B------:R-:W3:Y:S02]  /*4680*/  LDG.E.U16 R0, desc[UR36][R4.64] ;  /* 0x0000002404007981 */ /* 0x000ee4000c1e1500 */
[----:B---3--:R-:W-:-:S04]  /*4690*/  IMAD.U32 R0, R0, 0x10000, RZ ;  /* 0x0001000000007824 */ /* 0x008fc800078e00ff */
[----:B------:R-:W-:-:S04]  /*46a0*/  FMUL.FTZ R0, R0, 1 ;  /* 0x3f80000000007820 */ /* 0x000fc80000410000 */
[----:B------:R3:W0:Y:S01]  /*46b0*/  F2F.F64.F32 R30, R0 ;  /* 0x00000000001e7310 */ /* 0x0006220000201800 */
[----:B------:R-:W-:Y:S05]  /*46c0*/  BRA `(.L_x_8717) ;  /* 0x0000000400b87947 */ /* 0x000fea0003800000 */
.L_x_8724:
        /* <DEDUP_REMOVED lines=9> */
[----:B---3--:R0:W3:Y:S01]  /*4760*/  I2F.F64.U16 R30, R4 ;  /* 0x00000004001e7312 */ /* 0x0080e20000101800 */
[----:B------:R-:W-:Y:S05]  /*4770*/  BRA `(.L_x_8717) ;  /* 0x00000004008c7947 */ /* 0x000fea0003800000 */
.L_x_8731:
        /* <DEDUP_REMOVED lines=21> */
.L_x_8735:
[----:B------:R-:W-:Y:S05]  /*48d0*/  BSYNC B1 ;  /* 0x0000000000017941 */ /* 0x000fea0003800000 */
.L_x_8734:
[----:B------:R-:W-:Y:S01]  /*48e0*/  LEA R5, R0, 0x3b800000, 0x17 ;  /* 0x3b80000000057811 */ /* 0x000fe200078eb8ff */
[----:B------:R-:W-:-:S05]  /*48f0*/  IMAD.SHL.U32 R0, R3, 0x100000, RZ ;  /* 0x0010000003007824 */ /* 0x000fca00078e00ff */
[----:B------:R-:W-:-:S07]  /*4900*/  LOP3.LUT R0, R5, R0, R6, 0xfe, !PT ;  /* 0x0000000005007212 */ /* 0x000fce00078efe06 */
.L_x_8733:
[----:B------:R-:W-:Y:S05]  /*4910*/  BSYNC B0 ;  /* 0x0000000000007941 */ /* 0x000fea0003800000 */
.L_x_8732:
[----:B------:R-:W-:-:S04]  /*4920*/  FMUL.FTZ R0, R0, 1 ;  /* 0x3f80000000007820 */ /* 0x000fc80000410000 */
[----:B------:R0:W3:Y:S01]  /*4930*/  F2F.F64.F32 R30, R0 ;  /* 0x00000000001e7310 */ /* 0x0000e20000201800 */
[----:B------:R-:W-:Y:S05]  /*4940*/  BRA `(.L_x_8717) ;  /* 0x0000000400187947 */ /* 0x000fea0003800000 */
.L_x_8730:
        /* <DEDUP_REMOVED lines=21> */
.L_x_8739:
[----:B------:R-:W-:Y:S05]  /*4aa0*/  BSYNC B1 ;  /* 0x0000000000017941 */ /* 0x000fea0003800000 */
.L_x_8738:
[----:B------:R-:W-:Y:S01]  /*4ab0*/  LEA R5, R0, 0x37800000, 0x17 ;  /* 0x3780000000057811 */ /* 0x000fe200078eb8ff */
[----:B------:R-:W-:-:S05]  /*4ac0*/  IMAD.SHL.U32 R0, R3, 0x200000, RZ ;  /* 0x0020000003007824 */ /* 0x000fca00078e00ff */
[----:B------:R-:W-:-:S07]  /*4ad0*/  LOP3.LUT R0, R5, R0, R6, 0xfe, !PT ;  /* 0x0000000005007212 */ /* 0x000fce00078efe06 */
.L_x_8737:
[----:B------:R-:W-:Y:S05]  /*4ae0*/  BSYNC B0 ;  /* 0x0000000000007941 */ /* 0x000fea0003800000 */
.L_x_8736:
[----:B------:R-:W-:-:S04]  /*4af0*/  FMUL.FTZ R0, R0, 1 ;  /* 0x3f80000000007820 */ /* 0x000fc80000410000 */
[----:B------:R0:W3:Y:S01]  /*4b00*/  F2F.F64.F32 R30, R0 ;  /* 0x00000000001e7310 */ /* 0x0000e20000201800 */
[----:B------:R-:W-:Y:S05]  /*4b10*/  BRA `(.L_x_8717) ;  /* 0x0000000000a47947 */ /* 0x000fea0003800000 */
.L_x_8729:
        /* <DEDUP_REMOVED lines=14> */
.L_x_8743:
[----:B------:R-:W-:Y:S05]  /*4c00*/  BSYNC B0 ;  /* 0x0000000000007941 */ /* 0x000fea0003800000 */
.L_x_8742:
[----:B------:R-:W-:-:S04]  /*4c10*/  FMUL.FTZ R0, R0, 1 ;  /* 0x3f80000000007820 */ /* 0x000fc80000410000 */
[----:B------:R0:W3:Y:S01]  /*4c20*/  F2F.F64.F32 R30, R0 ;  /* 0x00000000001e7310 */ /* 0x0000e20000201800 */
[----:B------:R-:W-:Y:S05]  /*4c30*/  BRA `(.L_x_8717) ;  /* 0x00000000005c7947 */ /* 0x000fea0003800000 */
.L_x_8716:
        /* <DEDUP_REMOVED lines=16> */
.L_x_8744:
[----:B------:R-:W-:Y:S01]  /*4d40*/  CS2R R30, SRZ ;  /* 0x00000000001e7805 */ /* 0x000fe2000001ff00 */
[----:B------:R-:W-:Y:S06]  /*4d50*/  BRA `(.L_x_8717) ;  /* 0x0000000000147947 */ /* 0x000fec0003800000 */
.L_x_8741:
[----:B------:R-:W3:Y:S02]  /*4d60*/  LDG.E.64 R30, desc[UR36][R4.64] ;  /* 0x00000024041e7981 */ /* 0x000ee4000c1e1b00 */
[----:B---3--:R-:W0:Y:S01]  /*4d70*/  I2F.F64.U64 R30, R30 ;  /* 0x0000001e001e7312 */ /* 0x008e220000301800 */
[----:B------:R-:W-:Y:S05]  /*4d80*/  BRA `(.L_x_8717) ;  /* 0x0000000000087947 */ /* 0x000fea0003800000 */
.L_x_8740:
[----:B------:R-:W3:Y:S02]  /*4d90*/  LDG.E R4, desc[UR36][R4.64] ;  /* 0x0000002404047981 */ /* 0x000ee4000c1e1900 */
[----:B---3--:R0:W3:Y:S02]  /*4da0*/  I2F.F64.U32 R30, R4 ;  /* 0x00000004001e7312 */ /* 0x0080e40000201800 */
.L_x_8717:
[----:B0-----:R-:W0:Y:S01]  /*4db0*/  LDC.64 R4, c[0x0][0x228] ;  /* 0x00008a00ff047b82 */ /* 0x001e220000000a00 */
[----:B---3--:R-:W-:Y:S01]  /*4dc0*/  PRMT R0, R16, 0x9910, RZ ;  /* 0x0000991010007816 */ /* 0x008fe200000000ff */
        /* <DEDUP_REMOVED lines=17> */
.L_x_8748:
[----:B------:R-:W3:Y:S02]  /*4ee0*/  LDG.E.U8 R4, desc[UR36][R4.64] ;  /* 0x0000002404047981 */ /* 0x000ee4000c1e1100 */
[----:B---3--:R0:W3:Y:S01]  /*4ef0*/  I2F.F64.U16 R18, R4 ;  /* 0x0000000400127312 */ /* 0x0080e20000101800 */
[----:B------:R-:W-:Y:S05]  /*4f00*/  BRA `(.L_x_8750) ;  /* 0x0000000c00707947 */ /* 0x000fea0003800000 */
.L_x_8747:
        /* <DEDUP_REMOVED lines=9> */
.L_x_8752:
[----:B------:R-:W3:Y:S02]  /*4fa0*/  LDG.E R4, desc[UR36][R4.64] ;  /* 0x0000002404047981 */ /* 0x000ee4000c1e1900 */
[----:B---3--:R0:W3:Y:S01]  /*4fb0*/  I2F.F64 R18, R4 ;  /* 0x0000000400127312 */ /* 0x0080e20000201c00 */
[----:B------:R-:W-:Y:S05]  /*4fc0*/  BRA `(.L_x_8750) ;  /* 0x0000000c00407947 */ /* 0x000fea0003800000 */
.L_x_8751:
[----:B------:R-:W3:Y:S02]  /*4fd0*/  LDG.E.U16 R4, desc[UR36][R4.64] ;  /* 0x0000002404047981 */ /* 0x000ee4000c1e1500 */
[----:B---3--:R0:W3:Y:S01]  /*4fe0*/  I2F.F64.S16 R18, R4 ;  /* 0x0000000400127312 */ /* 0x0080e20000101c00 */
[----:B------:R-:W-:Y:S05]  /*4ff0*/  BRA `(.L_x_8750) ;  /* 0x0000000c00347947 */ /* 0x000fea0003800000 */
.L_x_8746:
        /* <DEDUP_REMOVED lines=10> */
.L_x_8754:
[----:B------:R-:W3:Y:S02]  /*50a0*/  LDG.E.U16 R0, desc[UR36][R4.64] ;  /* 0x0000002404007981 */ /* 0x000ee4000c1e1500 */
[----:B---3--:R-:W-:-:S05]  /*50b0*/  HADD2.F32 R0, -RZ, R0.H0_H0 ;  /* 0x20000000ff007230 */ /* 0x008fca0000004100 */
[----:B------:R-:W-:-:S04]  /*50c0*/  FMUL.FTZ R0, R0, 1 ;  /* 0x3f80000000007820 */ /* 0x000fc80000410000 */
[----:B------:R0:W3:Y:S01]  /*50d0*/  F2F.F64.F32 R18, R0 ;  /* 0x0000000000127310 */ /* 0x0000e20000201800 */
[----:B------:R-:W-:Y:S05]  /*50e0*/  BRA `(.L_x_8750) ;  /* 0x0000000800f87947 */ /* 0x000fea0003800000 */
.L_x_8753:
        /* <DEDUP_REMOVED lines=10> */
.L_x_8756:
[----:B------:R-:W3:Y:S02]  /*5190*/  LDG.E.U16 R4, desc[UR36][R4.64] ;  /* 0x0000002404047981 */ /* 0x000ee4000c1e1500 */
[----:B---3--:R-:W-:-:S05]  /*51a0*/  HADD2.F32 R0, -RZ, R4.H0_H0 ;  /* 0x20000004ff007230 */ /* 0x008fca0000004100 */
[----:B------:R-:W-:-:S04]  /*51b0*/  FMUL.FTZ R0, R0, 1 ;  /* 0x3f80000000007820 */ /* 0x000fc80000410000 */
[----:B------:R0:W3:Y:S01]  /*51c0*/  F2F.F64.F32 R18, R0 ;  /* 0x0000000000127310 */ /* 0x0000e20000201800 */
[----:B------:R-:W-:Y:S05]  /*51d0*/  BRA `(.L_x_8750) ;  /* 0x0000000800bc7947 */ /* 0x000fea0003800000 */
.L_x_8755:
[----:B------:R0:W5:Y:S01]  /*51e0*/  LDG.E.64 R18, desc[UR36][R4.64] ;  /* 0x0000002404127981 */ /* 0x000162000c1e1b00 */
[----:B------:R-:W-:Y:S05]  /*51f0*/  BRA `(.L_x_8750) ;  /* 0x0000000800b47947 */ /* 0x000fea0003800000 */
.L_x_8745:
        /* <DEDUP_REMOVED lines=13> */
.L_x_8759:
[----:B------:R0:W5:Y:S01]  /*52d0*/  LDG.E.64 R18, desc[UR36][R4.64] ;  /* 0x0000002404127981 */ /* 0x000162000c1e1b00 */
[----:B------:R-:W-:Y:S05]  /*52e0*/  BRA `(.L_x_8750) ;  /* 0x0000000800787947 */ /* 0x000fea0003800000 */
.L_x_8758:
        /* <DEDUP_REMOVED lines=28> */
.L_x_8761:
        /* <DEDUP_REMOVED lines=15> */
.L_x_8760:
[----:B------:R-:W3:Y:S02]  /*55a0*/  LDG.E.U16 R0, desc[UR36][R4.64] ;  /* 0x0000002404007981 */ /* 0x000ee4000c1e1500 */
[----:B---3--:R-:W-:-:S04]  /*55b0*/  IMAD.U32 R0, R0, 0x10000, RZ ;  /* 0x0001000000007824 */ /* 0x008fc800078e00ff */
[----:B------:R-:W-:-:S04]  /*55c0*/  FMUL.FTZ R0, R0, 1 ;  /* 0x3f80000000007820 */ /* 0x000fc80000410000 */
[----:B------:R0:W3:Y:S01]  /*55d0*/  F2F.F64.F32 R18, R0 ;  /* 0x0000000000127310 */ /* 0x0000e20000201800 */
[----:B------:R-:W-:Y:S05]  /*55e0*/  BRA `(.L_x_8750) ;  /* 0x0000000400b87947 */ /* 0x000fea0003800000 */
.L_x_8757:
        /* <DEDUP_REMOVED lines=11> */
.L_x_8764:
        /* <DEDUP_REMOVED lines=21> */
.L_x_8768:
[----:B------:R-:W-:Y:S05]  /*57f0*/  BSYNC B1 ;  /* 0x0000000000017941 */ /* 0x000fea0003800000 */
.L_x_8767:
[----:B------:R-:W-:Y:S01]  /*5800*/  LEA R5, R0, 0x3b800000, 0x17 ;  /* 0x3b80000000057811 */ /* 0x000fe200078eb8ff */
[----:B------:R-:W-:-:S05]  /*5810*/  IMAD.SHL.U32 R0, R3, 0x100000, RZ ;  /* 0x0010000003007824 */ /* 0x000fca00078e00ff */
[----:B------:R-:W-:-:S07]  /*5820*/  LOP3.LUT R0, R5, R0, R6, 0xfe, !PT ;  /* 0x0000000005007212 */ /* 0x000fce00078efe06 */
.L_x_8766:
[----:B------:R-:W-:Y:S05]  /*5830*/  BSYNC B0 ;  /* 0x0000000000007941 */ /* 0x000fea0003800000 */
.L_x_8765:
[----:B------:R-:W-:-:S04]  /*5840*/  FMUL.FTZ R0, R0, 1 ;  /* 0x3f80000000007820 */ /* 0x000fc80000410000 */
[----:B------:R0:W3:Y:S01]  /*5850*/  F2F.F64.F32 R18, R0 ;  /* 0x0000000000127310 */ /* 0x0000e20000201800 */
[----:B------:R-:W-:Y:S05]  /*5860*/  BRA `(.L_x_8750) ;  /* 0x0000000400187947 */ /* 0x000fea0003800000 */
.L_x_8763:
        /* <DEDUP_REMOVED lines=21> */
.L_x_8772:
[----:B------:R-:W-:Y:S05]  /*59c0*/  BSYNC B1 ;  /* 0x0000000000017941 */ /* 0x000fea0003800000 */
.L_x_8771:
[----:B------:R-:W-:Y:S01]  /*59d0*/  LEA R5, R0, 0x37800000, 0x17 ;  /* 0x3780000000057811 */ /* 0x000fe200078eb8ff */
[----:B------:R-:W-:-:S05]  /*59e0*/  IMAD.SHL.U32 R0, R3, 0x200000, RZ ;  /* 0x0020000003007824 */ /* 0x000fca00078e00ff */
[----:B------:R-:W-:-:S07]  /*59f0*/  LOP3.LUT R0, R5, R0, R6, 0xfe, !PT ;  /* 0x0000000005007212 */ /* 0x000fce00078efe06 */
.L_x_8770:
[----:B------:R-:W-:Y:S05]  /*5a00*/  BSYNC B0 ;  /* 0x0000000000007941 */ /* 0x000fea0003800000 */
.L_x_8769:
[----:B------:R-:W-:-:S04]  /*5a10*/  FMUL.FTZ R0, R0, 1 ;  /* 0x3f80000000007820 */ /* 0x000fc80000410000 */
[----:B------:R0:W3:Y:S01]  /*5a20*/  F2F.F64.F32 R18, R0 ;  /* 0x0000000000127310 */ /* 0x0000e20000201800 */
[----:B------:R-:W-:Y:S05]  /*5a30*/  BRA `(.L_x_8750) ;  /* 0x0000000000a47947 */ /* 0x000fea0003800000 */
.L_x_8762:
        /* <DEDUP_REMOVED lines=14> */
.L_x_8776:
[----:B------:R-:W-:Y:S05]  /*5b20*/  BSYNC B0 ;  /* 0x0000000000007941 */ /* 0x000fea0003800000 */
.L_x_8775:
[----:B------:R-:W-:-:S04]  /*5b30*/  FMUL.FTZ R0, R0, 1 ;  /* 0x3f80000000007820 */ /* 0x000fc80000410000 */
[----:B------:R0:W3:Y:S01]  /*5b40*/  F2F.F64.F32 R18, R0 ;  /* 0x0000000000127310 */ /* 0x0000e20000201800 */
[----:B------:R-:W-:Y:S05]  /*5b50*/  BRA `(.L_x_8750) ;  /* 0x00000000005c7947 */ /* 0x000fea0003800000 */
.L_x_8749:
        /* <DEDUP_REMOVED lines=16> */
.L_x_8777:
[----:B------:R-:W-:Y:S01]  /*5c60*/  CS2R R18, SRZ ;  /* 0x0000000000127805 */ /* 0x000fe2000001ff00 */
[----:B------:R-:W-:Y:S06]  /*5c70*/  BRA `(.L_x_8750) ;  /* 0x0000000000147947 */ /* 0x000fec0003800000 */
.L_x_8774:
[----:B------:R-:W3:Y:S02]  /*5c80*/  LDG.E.64 R18, desc[UR36][R4.64] ;  /* 0x0000002404127981 */ /* 0x000ee4000c1e1b00 */
[----:B---3--:R-:W0:Y:S01]  /*5c90*/  I2F.F64.U64 R18, R18 ;  /* 0x0000001200127312 */ /* 0x008e220000301800 */
[----:B------:R-:W-:Y:S05]  /*5ca0*/  BRA `(.L_x_8750) ;  /* 0x0000000000087947 */ /* 0x000fea0003800000 */
.L_x_8773:
[----:B------:R-:W3:Y:S02]  /*5cb0*/  LDG.E R4, desc[UR36][R4.64] ;  /* 0x0000002404047981 */ /* 0x000ee4000c1e1900 */
[----:B---3--:R0:W3:Y:S02]  /*5cc0*/  I2F.F64.U32 R18, R4 ;  /* 0x0000000400127312 */ /* 0x0080e40000201800 */
.L_x_8750:
[----:B------:R-:W-:-:S07]  /*5cd0*/  VIADD R35, R35, 0x80 ;  /* 0x0000008023237836 */ /* 0x000fce0000000000 */
.L_x_8711:
[----:B------:R-:W-:Y:S05]  /*5ce0*/  BSYNC B6 ;  /* 0x0000000000067941 */ /* 0x000fea0003800000 */
.L_x_8710:
        /* <DEDUP_REMOVED lines=24> */
.L_x_8783:
[----:B------:R-:W3:Y:S02]  /*5e70*/  LDG.E.U8 R4, desc[UR36][R4.64] ;  /* 0x0000002404047981 */ /* 0x000ee4000c1e1100 */
[----:B---3--:R0:W3:Y:S01]  /*5e80*/  I2F.F64.U16 R16, R4 ;  /* 0x0000000400107312 */ /* 0x0080e20000101800 */
[----:B------:R-:W-:Y:S05]  /*5e90*/  BRA `(.L_x_8785) ;  /* 0x0000000c00707947 */ /* 0x000fea0003800000 */
.L_x_8782:
        /* <DEDUP_REMOVED lines=9> */
.L_x_8787:
[----:B------:R-:W3:Y:S02]  /*5f30*/  LDG.E R4, desc[UR36][R4.64] ;  /* 0x0000002404047981 */ /* 0x000ee4000c1e1900 */
[----:B---3--:R0:W3:Y:S01]  /*5f40*/  I2F.F64 R16, R4 ;  /* 0x0000000400107312 */ /* 0x0080e20000201c00 */
[----:B------:R-:W-:Y:S05]  /*5f50*/  BRA `(.L_x_8785) ;  /* 0x0000000c00407947 */ /* 0x000fea0003800000 */
.L_x_8786:
[----:B------:R-:W3:Y:S02]  /*5f60*/  LDG.E.U16 R4, desc[UR36][R4.64] ;  /* 0x0000002404047981 */ /* 0x000ee4000c1e1500 */
[----:B---3--:R0:W3:Y:S01]  /*5f70*/  I2F.F64.S16 R16, R4 ;  /* 0x0000000400107312 */ /* 0x0080e20000101c00 */
[----:B------:R-:W-:Y:S05]  /*5f80*/  BRA `(.L_x_8785) ;  /* 0x0000000c00347947 */ /* 0x000fea0003800000 */
.L_x_8781:
        /* <DEDUP_REMOVED lines=10> */
.L_x_8789:
[----:B------:R-:W3:Y:S02]  /*6030*/  LDG.E.U16 R0, desc[UR36][R4.64] ;  /* 0x0000002404007981 */ /* 0x000ee4000c1e1500 */
[----:B---3--:R-:W-:-:S05]  /*6040*/  HADD2.F32 R0, -RZ, R0.H0_H0 ;  /* 0x20000000ff007230 */ /* 0x008fca0000004100 */
[----:B------:R-:W-:-:S04]  /*6050*/  FMUL.FTZ R0, R0, 1 ;  /* 0x3f80000000007820 */ /* 0x000fc80000410000 */
[----:B------:R0:W3:Y:S01]  /*6060*/  F2F.F64.F32 R16, R0 ;  /* 0x0000000000107310 */ /* 0x0000e20000201800 */
[----:B------:R-:W-:Y:S05]  /*6070*/  BRA `(.L_x_8785) ;  /* 0x0000000800f87947 */ /* 0x000fea0003800000 */
.L_x_8788:
        /* <DEDUP_REMOVED lines=10> */
.L_x_8791:
[----:B------:R-:W3:Y:S02]  /*6120*/  LDG.E.U16 R4, desc[UR36][R4.64] ;  /* 0x0000002404047981 */ /* 0x000ee4000c1e1500 */
[----:B---3--:R-:W-:-:S05]  /*6130*/  HADD2.F32 R0, -RZ, R4.H0_H0 ;  /* 0x20000004ff007230 */ /* 0x008fca0000004100 */
[----:B------:R-:W-:-:S04]  /*6140*/  FMUL.FTZ R0, R0, 1 ;  /* 0x3f80000000007820 */ /* 0x000fc80000410000 */
[----:B------:R0:W3:Y:S01]  /*6150*/  F2F.F64.F32 R16, R0 ;  /* 0x0000000000107310 */ /* 0x0000e20000201800 */
[----:B------:R-:W-:Y:S05]  /*6160*/  BRA `(.L_x_8785) ;  /* 0x0000000800bc7947 */ /* 0x000fea0003800000 */
.L_x_8790:
[----:B------:R0:W5:Y:S01]  /*6170*/  LDG.E.64 R16, desc[UR36][R4.64] ;  /* 0x0000002404107981 */ /* 0x000162000c1e1b00 */
[----:B------:R-:W-:Y:S05]  /*6180*/  BRA `(.L_x_8785) ;  /* 0x0000000800b47947 */ /* 0x000fea0003800000 */
.L_x_8780:
        /* <DEDUP_REMOVED lines=13> */
.L_x_8794:
[----:B------:R0:W5:Y:S01]  /*6260*/  LDG.E.64 R16, desc[UR36][R4.64] ;  /* 0x0000002404107981 */ /* 0x000162000c1e1b00 */
[----:B------:R-:W-:Y:S05]  /*6270*/  BRA `(.L_x_8785) ;  /* 0x0000000800787947 */ /* 0x000fea0003800000 */
.L_x_8793:
        /* <DEDUP_REMOVED lines=28> */
.L_x_8796:
        /* <DEDUP_REMOVED lines=15> */
.L_x_8795:
[----:B------:R-:W3:Y:S02]  /*6530*/  LDG.E.U16 R0, desc[UR36][R4.64] ;  /* 0x0000002404007981 */ /* 0x000ee4000c1e1500 */
[----:B---3--:R-:W-:-:S04]  /*6540*/  IMAD.U32 R0, R0, 0x10000, RZ ;  /* 0x0001000000007824 */ /* 0x008fc800078e00ff */
[----:B------:R-:W-:-:S04]  /*6550*/  FMUL.FTZ R0, R0, 1 ;  /* 0x3f80000000007820 */ /* 0x000fc80000410000 */
[----:B------:R0:W3:Y:S01]  /*6560*/  F2F.F64.F32 R16, R0 ;  /* 0x0000000000107310 */ /* 0x0000e20000201800 */
[----:B------:R-:W-:Y:S05]  /*6570*/  BRA `(.L_x_8785) ;  /* 0x0000000400b87947 */ /* 0x000fea0003800000 */
.L_x_8792:
        /* <DEDUP_REMOVED lines=11> */
.L_x_8799:
        /* <DEDUP_REMOVED lines=21> */
.L_x_8803:
[----:B------:R-:W-:Y:S05]  /*6780*/  BSYNC B1 ;  /* 0x0000000000017941 */ /* 0x000fea0003800000 */
.L_x_8802:
[----:B------:R-:W-:Y:S01]  /*6790*/  LEA R5, R0, 0x3b800000, 0x17 ;  /* 0x3b80000000057811 */ /* 0x000fe200078eb8ff */
[----:B------:R-:W-:-:S05]  /*67a0*/  IMAD.SHL.U32 R0, R3, 0x100000, RZ ;  /* 0x0010000003007824 */ /* 0x000fca00078e00ff */
[----:B------:R-:W-:-:S07]  /*67b0*/  LOP3.LUT R0, R5, R0, R6, 0xfe, !PT ;  /* 0x0000000005007212 */ /* 0x000fce00078efe06 */
.L_x_8801:
[----:B------:R-:W-:Y:S05]  /*67c0*/  BSYNC B0 ;  /* 0x0000000000007941 */ /* 0x000fea0003800000 */
.L_x_8800:
[----:B------:R-:W-:-:S04]  /*67d0*/  FMUL.FTZ R0, R0, 1 ;  /* 0x3f80000000007820 */ /* 0x000fc80000410000 */
[----:B------:R0:W3:Y:S01]  /*67e0*/  F2F.F64.F32 R16, R0 ;  /* 0x0000000000107310 */ /* 0x0000e20000201800 */
[----:B------:R-:W-:Y:S05]  /*67f0*/  BRA `(.L_x_8785) ;  /* 0x0000000400187947 */ /* 0x000fea0003800000 */
.L_x_8798:
        /* <DEDUP_REMOVED lines=21> */
.L_x_8807:
[----:B------:R-:W-:Y:S05]  /*6950*/  BSYNC B1 ;  /* 0x0000000000017941 */ /* 0x000fea0003800000 */
.L_x_8806:
[----:B------:R-:W-:Y:S01]  /*6960*/  LEA R5, R0, 0x37800000, 0x17 ;  /* 0x3780000000057811 */ /* 0x000fe200078eb8ff */
[----:B------:R-:W-:-:S05]  /*6970*/  IMAD.SHL.U32 R0, R3, 0x200000, RZ ;  /* 0x0020000003007824 */ /* 0x000fca00078e00ff */
[----:B------:R-:W-:-:S07]  /*6980*/  LOP3.LUT R0, R5, R0, R6, 0xfe, !PT ;  /* 0x0000000005007212 */ /* 0x000fce00078efe06 */
.L_x_8805:
[----:B------:R-:W-:Y:S05]  /*6990*/  BSYNC B0 ;  /* 0x0000000000007941 */ /* 0x000fea0003800000 */
.L_x_8804:
[----:B------:R-:W-:-:S04]  /*69a0*/  FMUL.FTZ R0, R0, 1 ;  /* 0x3f80000000007820 */ /* 0x000fc80000410000 */
[----:B------:R0:W3:Y:S01]  /*69b0*/  F2F.F64.F32 R16, R0 ;  /* 0x0000000000107310 */ /* 0x0000e20000201800 */
[----:B------:R-:W-:Y:S05]  /*69c0*/  BRA `(.L_x_8785) ;  /* 0x0000000000a47947 */ /* 0x000fea0003800000 */
.L_x_8797:
        /* <DEDUP_REMOVED lines=14> */
.L_x_8811:
[----:B------:R-:W-:Y:S05]  /*6ab0*/  BSYNC B0 ;  /* 0x0000000000007941 */ /* 0x000fea0003800000 */
.L_x_8810:
[----:B------:R-:W-:-:S04]  /*6ac0*/  FMUL.FTZ R0, R0, 1 ;  /* 0x3f80000000007820 */ /* 0x000fc80000410000 */
[----:B------:R0:W3:Y:S01]  /*6ad0*/  F2F.F64.F32 R16, R0 ;  /* 0x0000000000107310 */ /* 0x0000e20000201800 */
[----:B------:R-:W-:Y:S05]  /*6ae0*/  BRA `(.L_x_8785) ;  /* 0x00000000005c7947 */ /* 0x000fea0003800000 */
.L_x_8784:
        /* <DEDUP_REMOVED lines=16> */
.L_x_8812:
[----:B------:R-:W-:Y:S01]  /*6bf0*/  CS2R R16, SRZ ;  /* 0x0000000000107805 */ /* 0x000fe2000001ff00 */
[----:B------:R-:W-:Y:S06]  /*6c00*/  BRA `(.L_x_8785) ;  /* 0x0000000000147947 */ /* 0x000fec0003800000 */
.L_x_8809:
[----:B------:R-:W3:Y:S02]  /*6c10*/  LDG.E.64 R16, desc[UR36][R4.64] ;  /* 0x0000002404107981 */ /* 0x000ee4000c1e1b00 */
[----:B---3--:R-:W0:Y:S01]  /*6c20*/  I2F.F64.U64 R16, R16 ;  /* 0x0000001000107312 */ /* 0x008e220000301800 */
[----:B------:R-:W-:Y:S05]  /*6c30*/  BRA `(.L_x_8785) ;  /* 0x0000000000087947 */ /* 0x000fea0003800000 */
.L_x_8808:
[----:B------:R-:W3:Y:S02]  /*6c40*/  LDG.E R4, desc[UR36][R4.64] ;  /* 0x0000002404047981 */ /* 0x000ee4000c1e1900 */
[----:B---3--:R0:W3:Y:S02]  /*6c50*/  I2F.F64.U32 R16, R4 ;  /* 0x0000000400107312 */ /* 0x0080e40000201800 */
.L_x_8785:
        /* <DEDUP_REMOVED lines=20> */
.L_x_8816:
[----:B------:R-:W2:Y:S02]  /*6da0*/  LDG.E.U8 R4, desc[UR36][R4.64] ;  /* 0x0000002404047981 */ /* 0x000ea4000c1e1100 */
[----:B--2---:R0:W1:Y:S01]  /*6db0*/  I2F.F64.U16 R24, R4 ;  /* 0x0000000400187312 */ /* 0x0040620000101800 */
[----:B------:R-:W-:Y:S05]  /*6dc0*/  BRA `(.L_x_8779) ;  /* 0x0000000c006c7947 */ /* 0x000fea0003800000 */
.L_x_8815:
        /* <DEDUP_REMOVED lines=9> */
.L_x_8819:
[----:B------:R-:W2:Y:S02]  /*6e60*/  LDG.E R4, desc[UR36][R4.64] ;  /* 0x0000002404047981 */ /* 0x000ea4000c1e1900 */
[----:B--2---:R0:W1:Y:S01]  /*6e70*/  I2F.F64 R24, R4 ;  /* 0x0000000400187312 */ /* 0x0040620000201c00 */
[----:B------:R-:W-:Y:S05]  /*6e80*/  BRA `(.L_x_8779) ;  /* 0x0000000c003c7947 */ /* 0x000fea0003800000 */
.L_x_8818:
[----:B------:R-:W2:Y:S02]  /*6e90*/  LDG.E.U16 R4, desc[UR36][R4.64] ;  /* 0x0000002404047981 */ /* 0x000ea4000c1e1500 */
[----:B--2---:R0:W1:Y:S01]  /*6ea0*/  I2F.F64.S16 R24, R4 ;  /* 0x0000000400187312 */ /* 0x0040620000101c00 */
[----:B------:R-:W-:Y:S05]  /*6eb0*/  BRA `(.L_x_8779) ;  /* 0x0000000c00307947 */ /* 0x000fea0003800000 */
.L_x_8814:
        /* <DEDUP_REMOVED lines=10> */
.L_x_8821:
[----:B------:R-:W2:Y:S02]  /*6f60*/  LDG.E.U16 R0, desc[UR36][R4.64] ;  /* 0x0000002404007981 */ /* 0x000ea4000c1e1500 */
[----:B--2---:R-:W-:-:S05]  /*6f70*/  HADD2.F32 R0, -RZ, R0.H0_H0 ;  /* 0x20000000ff007230 */ /* 0x004fca0000004100 */
[----:B------:R-:W-:-:S04]  /*6f80*/  FMUL.FTZ R0, R0, 1 ;  /* 0x3f80000000007820 */ /* 0x000fc80000410000 */
[----:B------:R0:W1:Y:S01]  /*6f90*/  F2F.F64.F32 R24, R0 ;  /* 0x0000000000187310 */ /* 0x0000620000201800 */
[----:B------:R-:W-:Y:S05]  /*6fa0*/  BRA `(.L_x_8779) ;  /* 0x0000000800f47947 */ /* 0x000fea0003800000 */
.L_x_8820:
        /* <DEDUP_REMOVED lines=10> */
.L_x_8823:
[----:B------:R-:W2:Y:S02]  /*7050*/  LDG.E.U16 R4, desc[UR36][R4.64] ;  /* 0x0000002404047981 */ /* 0x000ea4000c1e1500 */
[----:B--2---:R-:W-:-:S05]  /*7060*/  HADD2.F32 R0, -RZ, R4.H0_H0 ;  /* 0x20000004ff007230 */ /* 0x004fca0000004100 */
[----:B------:R-:W-:-:S04]  /*7070*/  FMUL.FTZ R0, R0, 1 ;  /* 0x3f80000000007820 */ /* 0x000fc80000410000 */
[----:B------:R0:W1:Y:S01]  /*7080*/  F2F.F64.F32 R24, R0 ;  /* 0x0000000000187310 */ /* 0x0000620000201800 */
[----:B------:R-:W-:Y:S05]  /*7090*/  BRA `(.L_x_8779) ;  /* 0x0000000800b87947 */ /* 0x000fea0003800000 */
.L_x_8822:
[----:B------:R0:W5:Y:S01]  /*70a0*/  LDG.E.64 R24, desc[UR36][R4.64] ;  /* 0x0000002404187981 */ /* 0x000162000c1e1b00 */
[----:B------:R-:W-:Y:S05]  /*70b0*/  BRA `(.L_x_8779) ;  /* 0x0000000800b07947 */ /* 0x000fea0003800000 */
.L_x_8813:
        /* <DEDUP_REMOVED lines=13> */
.L_x_8826:
[----:B------:R0:W5:Y:S01]  /*7190*/  LDG.E.64 R24, desc[UR36][R4.64] ;  /* 0x0000002404187981 */ /* 0x000162000c1e1b00 */
[----:B------:R-:W-:Y:S05]  /*71a0*/  BRA `(.L_x_8779) ;  /* 0x0000000800747947 */ /* 0x000fea0003800000 */
.L_x_8825:
        /* <DEDUP_REMOVED lines=28> */
.L_x_8828:
        /* <DEDUP_REMOVED lines=15> */
.L_x_8827:
[----:B------:R-:W2:Y:S02]  /*7460*/  LDG.E.U16 R0, desc[UR36][R4.64] ;  /* 0x0000002404007981 */ /* 0x000ea4000c1e1500 */
[----:B--2---:R-:W-:-:S04]  /*7470*/  IMAD.U32 R0, R0, 0x10000, RZ ;  /* 0x0001000000007824 */ /* 0x004fc800078e00ff */
[----:B------:R-:W-:-:S04]  /*7480*/  FMUL.FTZ R0, R0, 1 ;  /* 0x3f80000000007820 */ /* 0x000fc80000410000 */
[----:B------:R0:W1:Y:S01]  /*7490*/  F2F.F64.F32 R24, R0 ;  /* 0x0000000000187310 */ /* 0x0000620000201800 */
[----:B------:R-:W-:Y:S05]  /*74a0*/  BRA `(.L_x_8779) ;  /* 0x0000000400b47947 */ /* 0x000fea0003800000 */
.L_x_8824:
        /* <DEDUP_REMOVED lines=11> */
.L_x_8831:
        /* <DEDUP_REMOVED lines=21> */
.L_x_8835:
[----:B------:R-:W-:Y:S05]  /*76b0*/  BSYNC B1 ;  /* 0x0000000000017941 */ /* 0x000fea0003800000 */
.L_x_8834:
[----:B------:R-:W-:Y:S01]  /*76c0*/  LEA R5, R0, 0x3b800000, 0x17 ;  /* 0x3b80000000057811 */ /* 0x000fe200078eb8ff */
[----:B------:R-:W-:-:S05]  /*76d0*/  IMAD.SHL.U32 R0, R3, 0x100000, RZ ;  /* 0x0010000003007824 */ /* 0x000fca00078e00ff */
[----:B------:R-:W-:-:S07]  /*76e0*/  LOP3.LUT R0, R5, R0, R6, 0xfe, !PT ;  /* 0x0000000005007212 */ /* 0x000fce00078efe06 */
.L_x_8833:
[----:B------:R-:W-:Y:S05]  /*76f0*/  BSYNC B0 ;  /* 0x0000000000007941 */ /* 0x000fea0003800000 */
.L_x_8832:
[----:B------:R-:W-:-:S04]  /*7700*/  FMUL.FTZ R0, R0, 1 ;  /* 0x3f80000000007820 */ /* 0x000fc80000410000 */
[----:B------:R0:W1:Y:S01]  /*7710*/  F2F.F64.F32 R24, R0 ;  /* 0x0000000000187310 */ /* 0x0000620000201800 */
[----:B------:R-:W-:Y:S05]  /*7720*/  BRA `(.L_x_8779) ;  /* 0x0000000400147947 */ /* 0x000fea0003800000 */
.L_x_8830:
        /* <DEDUP_REMOVED lines=21> */
.L_x_8839:
[----:B------:R-:W-:Y:S05]  /*7880*/  BSYNC B1 ;  /* 0x0000000000017941 */ /* 0x000fea0003800000 */
.L_x_8838:
[----:B------:R-:W-:Y:S01]  /*7890*/  LEA R5, R0, 0x37800000, 0x17 ;  /* 0x3780000000057811 */ /* 0x000fe200078eb8ff */
[----:B------:R-:W-:-:S05]  /*78a0*/  IMAD.SHL.U32 R0, R3, 0x200000, RZ ;  /* 0x0020000003007824 */ /* 0x000fca00078e00ff */
[----:B------:R-:W-:-:S07]  /*78b0*/  LOP3.LUT R0, R5, R0, R6, 0xfe, !PT ;  /* 0x0000000005007212 */ /* 0x000fce00078efe06 */
.L_x_8837:
[----:B------:R-:W-:Y:S05]  /*78c0*/  BSYNC B0 ;  /* 0x0000000000007941 */ /* 0x000fea0003800000 */
.L_x_8836:
[----:B------:R-:W-:-:S04]  /*78d0*/  FMUL.FTZ R0, R0, 1 ;  /* 0x3f80000000007820 */ /* 0x000fc80000410000 */
[----:B------:R0:W1:Y:S01]  /*78e0*/  F2F.F64.F32 R24, R0 ;  /* 0x0000000000187310 */ /* 0x0000620000201800 */
[----:B------:R-:W-:Y:S05]  /*78f0*/  BRA `(.L_x_8779) ;  /* 0x0000000000a07947 */ /* 0x000fea0003800000 */
.L_x_8829:
        /* <DEDUP_REMOVED lines=14> */
.L_x_8843:
[----:B------:R-:W-:Y:S05]  /*79e0*/  BSYNC B0 ;  /* 0x0000000000007941 */ /* 0x000fea0003800000 */
.L_x_8842:
[----:B------:R-:W-:-:S04]  /*79f0*/  FMUL.FTZ R0, R0, 1 ;  /* 0x3f80000000007820 */ /* 0x000fc80000410000 */
[----:B------:R0:W1:Y:S01]  /*7a00*/  F2F.F64.F32 R24, R0 ;  /* 0x0000000000187310 */ /* 0x0000620000201800 */
[----:B------:R-:W-:Y:S05]  /*7a10*/  BRA `(.L_x_8779) ;  /* 0x0000000000587947 */ /* 0x000fea0003800000 */
.L_x_8817:
        /* <DEDUP_REMOVED lines=16> */
.L_x_8844:
[----:B------:R-:W-:Y:S05]  /*7b20*/  BRA `(.L_x_8779) ;  /* 0x0000000000147947 */ /* 0x000fea0003800000 */
.L_x_8841:
[----:B------:R-:W2:Y:S02]  /*7b30*/  LDG.E.64 R24, desc[UR36][R4.64] ;  /* 0x0000002404187981 */ /* 0x000ea4000c1e1b00 */
[----:B--2---:R-:W0:Y:S01]  /*7b40*/  I2F.F64.U64 R24, R24 ;  /* 0x0000001800187312 */ /* 0x004e220000301800 */
[----:B------:R-:W-:Y:S05]  /*7b50*/  BRA `(.L_x_8779) ;  /* 0x0000000000087947 */ /* 0x000fea0003800000 */
.L_x_8840:
[----:B------:R-:W2:Y:S02]  /*7b60*/  LDG.E R4, desc[UR36][R4.64] ;  /* 0x0000002404047981 */ /* 0x000ea4000c1e1900 */
[----:B--2---:R0:W1:Y:S02]  /*7b70*/  I2F.F64.U32 R24, R4 ;  /* 0x0000000400187312 */ /* 0x0040640000201800 */
.L_x_8779:
[----:B------:R-:W-:Y:S05]  /*7b80*/  BSYNC B6 ;  /* 0x0000000000067941 */ /* 0x000fea0003800000 */
.L_x_8778:
[----:B------:R-:W2:Y:S01]  /*7b90*/  S2R R23, SR_TID.X ;  /* 0x0000000000177919 */ /* 0x000ea20000002100 */
[C---:B----45:R-:W-:Y:S01]  /*7ba0*/  DSETP.GT.AND P6, PT, R32.reuse, RZ, PT ;  /* 0x000000ff2000722a */ /* 0x070fe20003fc4000 */
[----:B------:R-:W-:Y:S01]  /*7bb0*/  BSSY B6, `(.L_x_8845) ;  /* 0x0000131000067945 */ /* 0x000fe20003800000 */
[----:B------:R-:W-:Y:S01]  /*7bc0*/  DSETP.NEU.AND P0, PT, R32, RZ, PT ;  /* 0x000000ff2000722a */ /* 0x000fe20003f0d000 */
[----:B------:R-:W4:Y:S01]  /*7bd0*/  LDC.U8 R32, c[0x0][0x240] ;  /* 0x00009000ff207b82 */ /* 0x000f220000000000 */
[----:B---3--:R-:W-:Y:S02]  /*7be0*/  DSETP.GT.AND P1, PT, R36, RZ, PT ;  /* 0x000000ff2400722a */ /* 0x008fe40003f24000 */
[----:B0-----:R-:W-:Y:S01]  /*7bf0*/  FSEL R5, RZ, 1.875, !P6 ;  /* 0x3ff00000ff057808 */ /* 0x001fe20007000000 */
[----:B------:R-:W-:Y:S01]  /*7c00*/  DSETP.GT.AND P3, PT, R30, RZ, PT ;  /* 0x000000ff1e00722a */ /* 0x000fe20003f64000 */
[----:B-1----:R-:W-:Y:S01]  /*7c10*/  FSEL R4, R28, RZ, !P0 ;  /* 0x000000ff1c047208 */ /* 0x002fe20004000000 */
[----:B------:R-:W-:Y:S01]  /*7c20*/  DSETP.NEU.AND P2, PT, R36, RZ, PT ;  /* 0x000000ff2400722a */ /* 0x000fe20003f4d000 */
[----:B------:R-:W-:Y:S01]  /*7c30*/  FSEL R29, R29, R5, !P0 ;  /* 0x000000051d1d7208 */ /* 0x000fe20004000000 */
[----:B------:R-:W-:Y:S01]  /*7c40*/  DSETP.NEU.AND P4, PT, R30, RZ, PT ;  /* 0x000000ff1e00722a */ /* 0x000fe20003f8d000 */
[----:B------:R-:W-:Y:S01]  /*7c50*/  FSEL R3, RZ, 1.875, !P1 ;  /* 0x3ff00000ff037808 */ /* 0x000fe20004800000 */
[C---:B------:R-:W-:Y:S01]  /*7c60*/  DSETP.GT.AND P5, PT, R16.reuse, RZ, PT ;  /* 0x000000ff1000722a */ /* 0x040fe20003fa4000 */
[----:B------:R-:W-:Y:S01]  /*7c70*/  FSEL R5, RZ, 1.875, !P3 ;  /* 0x3ff00000ff057808 */ /* 0x000fe20005800000 */
[----:B------:R-:W-:Y:S01]  /*7c80*/  DSETP.NEU.AND P6, PT, R16, RZ, PT ;  /* 0x000000ff1000722a */ /* 0x000fe20003fcd000 */
[----:B--2---:R-:W-:-:S02]  /*7c90*/  FSEL R27, R27, R3, !P2 ;  /* 0x000000031b1b7208 */ /* 0x004fc40005000000 */
[----:B------:R-:W-:Y:S02]  /*7ca0*/  FSEL R0, R18, RZ, !P4 ;  /* 0x000000ff12007208 */ /* 0x000fe40006000000 */
[----:B------:R-:W-:Y:S02]  /*7cb0*/  FSEL R3, RZ, 1.875, !P5 ;  /* 0x3ff00000ff037808 */ /* 0x000fe40006800000 */
[----:B------:R-:W-:Y:S01]  /*7cc0*/  FSEL R19, R19, R5, !P4 ;  /* 0x0000000513137208 */ /* 0x000fe20006000000 */
[----:B------:R-:W-:Y:S01]  /*7cd0*/  IMAD.MOV.U32 R5, RZ, RZ, R29 ;  /* 0x000000ffff057224 */ /* 0x000fe200078e001d */
[----:B------:R-:W-:Y:S01]  /*7ce0*/  FSEL R16, R24, RZ, !P6 ;  /* 0x000000ff18107208 */ /* 0x000fe20007000000 */
[----:B------:R-:W-:Y:S01]  /*7cf0*/  IMAD.MOV.U32 R29, RZ, RZ, R27 ;  /* 0x000000ffff1d7224 */ /* 0x000fe200078e001b */
[----:B------:R-:W-:Y:S01]  /*7d00*/  FSEL R17, R25, R3, !P6 ;  /* 0x0000000319117208 */ /* 0x000fe20007000000 */
[----:B------:R-:W-:Y:S01]  /*7d10*/  IMAD.MOV.U32 R24, RZ, RZ, R0 ;  /* 0x000000ffff187224 */ /* 0x000fe200078e0000 */
[----:B------:R-:W-:Y:S01]  /*7d20*/  FSEL R28, R26, RZ, !P2 ;  /* 0x000000ff1a1c7208 */ /* 0x000fe20005000000 */
[----:B------:R-:W-:Y:S01]  /*7d30*/  IMAD.MOV.U32 R25, RZ, RZ, R19 ;  /* 0x000000ffff197224 */ /* 0x000fe200078e0013 */
[----:B------:R-:W-:-:S13]  /*7d40*/  ISETP.GE.AND P0, PT, R23, R2, PT ;  /* 0x000000021700720c */ /* 0x000fda0003f06270 */
[----:B------:R-:W-:Y:S05]  /*7d50*/  @P0 BRA `(.L_x_8846) ;  /* 0x0000001000580947 */ /* 0x000fea0003800000 */
[----:B------:R-:W0:Y:S01]  /*7d60*/  LDC.64 R8, c[0x0][0x218] ;  /* 0x00008600ff087b82 */ /* 0x000e220000000a00 */
[----:B------:R-:W-:Y:S01]  /*7d70*/  IMAD R0, R22, 0x200, R23 ;  /* 0x0000020016007824 */ /* 0x000fe200078e0217 */
[----:B----4-:R-:W-:Y:S01]  /*7d80*/  PRMT R6, R32, 0x9910, RZ ;  /* 0x0000991020067816 */ /* 0x010fe200000000ff */
        /* <DEDUP_REMOVED lines=19> */
.L_x_8850:
[----:B------:R-:W0:Y:S02]  /*7ec0*/  F2I.S64.F64.TRUNC R4, R4 ;  /* 0x0000000400047311 */ /* 0x000e24000030d900 */
[----:B0-----:R-:W-:-:S05]  /*7ed0*/  IMAD.MOV.U32 R3, RZ, RZ, R4 ;  /* 0x000000ffff037224 */ /* 0x001fca00078e0004 */
[----:B------:R0:W-:Y:S01]  /*7ee0*/  STG.E.U8 desc[UR36][R8.64], R3 ;  /* 0x0000000308007986 */ /* 0x0001e2000c101124 */
[----:B------:R-:W-:Y:S05]  /*7ef0*/  BRA `(.L_x_8846) ;  /* 0x0000000c00f07947 */ /* 0x000fea0003800000 */
.L_x_8849:
        /* <DEDUP_REMOVED lines=9> */
.L_x_8853:
[----:B------:R-:W0:Y:S02]  /*7f90*/  F2I.F64.TRUNC R5, R4 ;  /* 0x0000000400057311 */ /* 0x000e24000030d100 */
[----:B0-----:R0:W-:Y:S01]  /*7fa0*/  STG.E desc[UR36][R8.64], R5 ;  /* 0x0000000508007986 */ /* 0x0011e2000c101924 */
[----:B------:R-:W-:Y:S05]  /*7fb0*/  BRA `(.L_x_8846) ;  /* 0x0000000c00c07947 */ /* 0x000fea0003800000 */
.L_x_8852:
[----:B------:R-:W0:Y:S02]  /*7fc0*/  F2I.F64.TRUNC R5, R4 ;  /* 0x0000000400057311 */ /* 0x000e24000030d100 */
[----:B0-----:R0:W-:Y:S01]  /*7fd0*/  STG.E.U16 desc[UR36][R8.64], R5 ;  /* 0x0000000508007986 */ /* 0x0011e2000c101524 */
[----:B------:R-:W-:Y:S05]  /*7fe0*/  BRA `(.L_x_8846) ;  /* 0x0000000c00b47947 */ /* 0x000fea0003800000 */
.L_x_8848:
        /* <DEDUP_REMOVED lines=13> */
.L_x_8855:
        /* <DEDUP_REMOVED lines=8> */
.L_x_8854:
        /* <DEDUP_REMOVED lines=14> */
.L_x_8857:
        /* <DEDUP_REMOVED lines=9> */
.L_x_8856:
[----:B------:R0:W-:Y:S01]  /*82b0*/  STG.E.64 desc[UR36][R8.64], R4 ;  /* 0x0000000408007986 */ /* 0x0001e2000c101b24 */
[----:B------:R-:W-:Y:S05]  /*82c0*/  BRA `(.L_x_8846) ;  /* 0x0000000800fc7947 */ /* 0x000fea0003800000 */
.L_x_8847:
        /* <DEDUP_REMOVED lines=12> */
.L_x_8860:
[----:B------:R-:W-:-:S05]  /*8390*/  CS2R R6, SRZ ;  /* 0x0000000000067805 */ /* 0x000fca000001ff00 */
[----:B------:R0:W-:Y:S01]  /*83a0*/  STG.E.128 desc[UR36][R8.64], R4 ;  /* 0x0000000408007986 */ /* 0x0001e2000c101d24 */
[----:B------:R-:W-:Y:S05]  /*83b0*/  BRA `(.L_x_8846) ;  /* 0x0000000800c07947 */ /* 0x000fea0003800000 */
.L_x_8859:
        /* <DEDUP_REMOVED lines=25> */
.L_x_8864:
[----:B------:R-:W-:Y:S05]  /*8550*/  BSYNC B0 ;  /* 0x0000000000007941 */ /* 0x000fea0003800000 */
.L_x_8863:
[----:B------:R-:W-:-:S05]  /*8560*/  LOP3.LUT R7, R0, R7, RZ, 0xfc, !PT ;  /* 0x0000000700077212 */ /* 0x000fca00078efcff */
[----:B------:R0:W-:Y:S01]  /*8570*/  STG.E.U8 desc[UR36][R8.64], R7 ;  /* 0x0000000708007986 */ /* 0x0001e2000c101124 */
[----:B------:R-:W-:Y:S05]  /*8580*/  BRA `(.L_x_8846) ;  /* 0x00000008004c7947 */ /* 0x000fea0003800000 */
.L_x_8862:
        /* <DEDUP_REMOVED lines=17> */
.L_x_8866:
[----:B------:R-:W-:Y:S01]  /*86a0*/  IMAD.MOV.U32 R0, RZ, RZ, 0x7f ;  /* 0x0000007fff007424 */ /* 0x000fe200078e00ff */
[----:B------:R-:W-:-:S04]  /*86b0*/  ISETP.GT.U32.AND P0, PT, R3, 0x7f800000, PT ;  /* 0x7f8000000300780c */ /* 0x000fc80003f04070 */
[----:B------:R-:W-:-:S09]  /*86c0*/  SEL R0, R0, 0x7c, P0 ;  /* 0x0000007c00007807 */ /* 0x000fd20000000000 */
.L_x_8867:
[----:B------:R-:W-:Y:S05]  /*86d0*/  BSYNC B0 ;  /* 0x0000000000007941 */ /* 0x000fea0003800000 */
.L_x_8865:
[----:B------:R-:W-:-:S04]  /*86e0*/  LOP3.LUT R3, R7, 0x80000000, RZ, 0xc0, !PT ;  /* 0x8000000007037812 */ /* 0x000fc800078ec0ff */
[----:B------:R-:W-:-:S04]  /*86f0*/  SHF.R.U32.HI R3, RZ, 0x18, R3 ;  /* 0x00000018ff037819 */ /* 0x000fc80000011603 */
[----:B------:R-:W-:-:S05]  /*8700*/  LOP3.LUT R3, R0, R3, RZ, 0xfc, !PT ;  /* 0x0000000300037212 */ /* 0x000fca00078efcff */
[----:B------:R0:W-:Y:S01]  /*8710*/  STG.E.U8 desc[UR36][R8.64], R3 ;  /* 0x0000000308007986 */ /* 0x0001e2000c101124 */
[----:B------:R-:W-:Y:S05]  /*8720*/  BRA `(.L_x_8846) ;  /* 0x0000000400e47947 */ /* 0x000fea0003800000 */
.L_x_8861:
        /* <DEDUP_REMOVED lines=8> */
.L_x_8858:
        /* <DEDUP_REMOVED lines=11> */
.L_x_8870:
        /* <DEDUP_REMOVED lines=21> */
.L_x_8873:
[----:B------:R-:W-:-:S04]  /*89b0*/  LOP3.LUT R0, R7, 0x80000000, RZ, 0xc0, !PT ;  /* 0x8000000007007812 */ /* 0x000fc800078ec0ff */
[----:B------:R-:W-:-:S04]  /*89c0*/  SHF.R.U32.HI R0, RZ, 0x18, R0 ;  /* 0x00000018ff007819 */ /* 0x000fc80000011600 */
[----:B------:R-:W-:-:S07]  /*89d0*/  LOP3.LUT R0, R3, R0, RZ, 0xfc, !PT ;  /* 0x0000000003007212 */ /* 0x000fce00078efcff */
.L_x_8872:
[----:B------:R-:W-:Y:S05]  /*89e0*/  BSYNC B0 ;  /* 0x0000000000007941 */ /* 0x000fea0003800000 */
.L_x_8871:
[----:B------:R0:W-:Y:S01]  /*89f0*/  STG.E.U8 desc[UR36][R8.64], R0 ;  /* 0x0000000008007986 */ /* 0x0001e2000c101124 */
[----:B------:R-:W-:Y:S05]  /*8a00*/  BRA `(.L_x_8846) ;  /* 0x00000004002c7947 */ /* 0x000fea0003800000 */
.L_x_8869:
        /* <DEDUP_REMOVED lines=21> */
.L_x_8876:
[----:B------:R-:W-:-:S04]  /*8b60*/  LOP3.LUT R0, R7, 0x80000000, RZ, 0xc0, !PT ;  /* 0x8000000007007812 */ /* 0x000fc800078ec0ff */
[----:B------:R-:W-:-:S04]  /*8b70*/  SHF.R.U32.HI R0, RZ, 0x18, R0 ;  /* 0x00000018ff007819 */ /* 0x000fc80000011600 */
[----:B------:R-:W-:-:S07]  /*8b80*/  LOP3.LUT R0, R3, R0, RZ, 0xfc, !PT ;  /* 0x0000000003007212 */ /* 0x000fce00078efcff */
.L_x_8875:
[----:B------:R-:W-:Y:S05]  /*8b90*/  BSYNC B0 ;  /* 0x0000000000007941 */ /* 0x000fea0003800000 */
.L_x_8874:
[----:B------:R0:W-:Y:S01]  /*8ba0*/  STG.E.U8 desc[UR36][R8.64], R0 ;  /* 0x0000000008007986 */ /* 0x0001e2000c101124 */
[----:B------:R-:W-:Y:S05]  /*8bb0*/  BRA `(.L_x_8846) ;  /* 0x0000000000c07947 */ /* 0x000fea0003800000 */
.L_x_8868:
        /* <DEDUP_REMOVED lines=26> */
.L_x_8851:
        /* <DEDUP_REMOVED lines=16> */
.L_x_8879:
[----:B------:R-:W-:Y:S05]  /*8e60*/  BRA `(.L_x_8846) ;  /* 0x0000000000147947 */ /* 0x000fea0003800000 */
.L_x_8878:
[----:B------:R-:W0:Y:S02]  /*8e70*/  F2I.U64.F64.TRUNC R4, R4 ;  /* 0x0000000400047311 */ /* 0x000e24000030d800 */
[----:B0-----:R0:W-:Y:S01]  /*8e80*/  STG.E.64 desc[UR36][R8.64], R4 ;  /* 0x0000000408007986 */ /* 0x0011e2000c101b24 */
[----:B------:R-:W-:Y:S05]  /*8e90*/  BRA `(.L_x_8846) ;  /* 0x0000000000087947 */ /* 0x000fea0003800000 */
.L_x_8877:
[----:B------:R-:W0:Y:S02]  /*8ea0*/  F2I.U32.F64.TRUNC R5, R4 ;  /* 0x0000000400057311 */ /* 0x000e24000030d000 */
[----:B0-----:R0:W-:Y:S02]  /*8eb0*/  STG.E desc[UR36][R8.64], R5 ;  /* 0x0000000508007986 */ /* 0x0011e4000c101924 */
.L_x_8846:
[----:B------:R-:W-:Y:S05]  /*8ec0*/  BSYNC B6 ;  /* 0x0000000000067941 */ /* 0x000fea0003800000 */
.L_x_8845:
[----:B------:R-:W-:Y:S01]  /*8ed0*/  ISETP.GE.AND P0, PT, R23, R2, PT ;  /* 0x000000021700720c */ /* 0x000fe20003f06270 */
[----:B------:R-:W-:-:S12]  /*8ee0*/  BSSY B6, `(.L_x_8880) ;  /* 0x0000230000067945 */ /* 0x000fd80003800000 */
[----:B------:R-:W-:Y:S05]  /*8ef0*/  @P0 BRA `(.L_x_8881) ;  /* 0x0000002000b80947 */ /* 0x000fea0003800000 */
[----:B0-----:R-:W0:Y:S01]  /*8f00*/  LDC.64 R4, c[0x0][0x218] ;  /* 0x00008600ff047b82 */ /* 0x001e220000000a00 */
[----:B------:R-:W-:Y:S01]  /*8f10*/  IMAD R0, R22, 0x200, R23 ;  /* 0x0000020016007824 */ /* 0x000fe200078e0217 */
[----:B--2-4-:R-:W-:Y:S01]  /*8f20*/  PRMT R6, R32, 0x9910, RZ ;  /* 0x0000991020067816 */ /* 0x014fe200000000ff */
[----:B------:R-:W-:Y:S02]  /*8f30*/  ULDC UR4, c[0x0][0x244] ;  /* 0x0000910000047ab9 */ /* 0x000fe40000000800 */
[----:B-1-3--:R-:W-:Y:S02]  /*8f40*/  IMAD R3, R0, UR4, RZ ;  /* 0x0000000400037c24 */ /* 0x00afe4000f8e02ff */
        /* <DEDUP_REMOVED lines=16> */
.L_x_8885:
[----:B------:R-:W0:Y:S02]  /*9050*/  F2I.S64.F64.TRUNC R28, R28 ;  /* 0x0000001c001c7311 */ /* 0x000e24000030d900 */
[----:B0-----:R-:W-:-:S05]  /*9060*/  IMAD.MOV.U32 R3, RZ, RZ, R28 ;  /* 0x000000ffff037224 */ /* 0x001fca00078e001c */
[----:B------:R0:W-:Y:S01]  /*9070*/  STG.E.U8 desc[UR36][R4.64], R3 ;  /* 0x0000000304007986 */ /* 0x0001e2000c101124 */
[----:B------:R-:W-:Y:S05]  /*9080*/  BRA `(.L_x_8887) ;  /* 0x0000000c00f07947 */ /* 0x000fea0003800000 */
.L_x_8884:
        /* <DEDUP_REMOVED lines=9> */
.L_x_8889:
[----:B------:R-:W0:Y:S02]  /*9120*/  F2I.F64.TRUNC R29, R28 ;  /* 0x0000001c001d7311 */ /* 0x000e24000030d100 */
[----:B0-----:R0:W-:Y:S01]  /*9130*/  STG.E desc[UR36][R4.64], R29 ;  /* 0x0000001d04007986 */ /* 0x0011e2000c101924 */
[----:B------:R-:W-:Y:S05]  /*9140*/  BRA `(.L_x_8887) ;  /* 0x0000000c00c07947 */ /* 0x000fea0003800000 */
.L_x_8888:
[----:B------:R-:W0:Y:S02]  /*9150*/  F2I.F64.TRUNC R29, R28 ;  /* 0x0000001c001d7311 */ /* 0x000e24000030d100 */
[----:B0-----:R0:W-:Y:S01]  /*9160*/  STG.E.U16 desc[UR36][R4.64], R29 ;  /* 0x0000001d04007986 */ /* 0x0011e2000c101524 */
[----:B------:R-:W-:Y:S05]  /*9170*/  BRA `(.L_x_8887) ;  /* 0x0000000c00b47947 */ /* 0x000fea0003800000 */
.L_x_8883:
        /* <DEDUP_REMOVED lines=13> */
.L_x_8891:
        /* <DEDUP_REMOVED lines=8> */
.L_x_8890:
        /* <DEDUP_REMOVED lines=14> */
.L_x_8893:
        /* <DEDUP_REMOVED lines=9> */
.L_x_8892:
[----:B------:R4:W-:Y:S01]  /*9440*/  STG.E.64 desc[UR36][R4.64], R28 ;  /* 0x0000001c04007986 */ /* 0x0009e2000c101b24 */
[----:B------:R-:W-:Y:S05]  /*9450*/  BRA `(.L_x_8887) ;  /* 0x0000000800fc7947 */ /* 0x000fea0003800000 */
.L_x_8882:
        /* <DEDUP_REMOVED lines=12> */
.L_x_8896:
[----:B------:R-:W-:-:S05]  /*9520*/  CS2R R30, SRZ ;  /* 0x00000000001e7805 */ /* 0x000fca000001ff00 */
[----:B------:R0:W-:Y:S01]  /*9530*/  STG.E.128 desc[UR36][R4.64], R28 ;  /* 0x0000001c04007986 */ /* 0x0001e2000c101d24 */
[----:B------:R-:W-:Y:S05]  /*9540*/  BRA `(.L_x_8887) ;  /* 0x0000000800c07947 */ /* 0x000fea0003800000 */
.L_x_8895:
        /* <DEDUP_REMOVED lines=25> */
.L_x_8900:
[----:B------:R-:W-:Y:S05]  /*96e0*/  BSYNC B0 ;  /* 0x0000000000007941 */ /* 0x000fea0003800000 */
.L_x_8899:
[----:B------:R-:W-:-:S05]  /*96f0*/  LOP3.LUT R7, R0, R7, RZ, 0xfc, !PT ;  /* 0x0000000700077212 */ /* 0x000fca00078efcff */
[----:B------:R0:W-:Y:S01]  /*9700*/  STG.E.U8 desc[UR36][R4.64], R7 ;  /* 0x0000000704007986 */ /* 0x0001e2000c101124 */
[----:B------:R-:W-:Y:S05]  /*9710*/  BRA `(.L_x_8887) ;  /* 0x00000008004c7947 */ /* 0x000fea0003800000 */
.L_x_8898:
        /* <DEDUP_REMOVED lines=17> */
.L_x_8902:
[----:B------:R-:W-:Y:S01]  /*9830*/  IMAD.MOV.U32 R0, RZ, RZ, 0x7f ;  /* 0x0000007fff007424 */ /* 0x000fe200078e00ff */
[----:B------:R-:W-:-:S04]  /*9840*/  ISETP.GT.U32.AND P0, PT, R3, 0x7f800000, PT ;  /* 0x7f8000000300780c */ /* 0x000fc80003f04070 */
[----:B------:R-:W-:-:S09]  /*9850*/  SEL R0, R0, 0x7c, P0 ;  /* 0x0000007c00007807 */ /* 0x000fd20000000000 */
.L_x_8903:
[----:B------:R-:W-:Y:S05]  /*9860*/  BSYNC B0 ;  /* 0x0000000000007941 */ /* 0x000fea0003800000 */
.L_x_8901:
[----:B------:R-:W-:-:S04]  /*9870*/  LOP3.LUT R3, R7, 0x80000000, RZ, 0xc0, !PT ;  /* 0x8000000007037812 */ /* 0x000fc800078ec0ff */
[----:B------:R-:W-:-:S04]  /*9880*/  SHF.R.U32.HI R3, RZ, 0x18, R3 ;  /* 0x00000018ff037819 */ /* 0x000fc80000011603 */
[----:B------:R-:W-:-:S05]  /*9890*/  LOP3.LUT R3, R0, R3, RZ, 0xfc, !PT ;  /* 0x0000000300037212 */ /* 0x000fca00078efcff */
[----:B------:R0:W-:Y:S01]  /*98a0*/  STG.E.U8 desc[UR36][R4.64], R3 ;  /* 0x0000000304007986 */ /* 0x0001e2000c101124 */
[----:B------:R-:W-:Y:S05]  /*98b0*/  BRA `(.L_x_8887) ;  /* 0x0000000400e47947 */ /* 0x000fea0003800000 */
.L_x_8897:
        /* <DEDUP_REMOVED lines=8> */
.L_x_8894:
        /* <DEDUP_REMOVED lines=11> */
.L_x_8906:
        /* <DEDUP_REMOVED lines=21> */
.L_x_8909:
[----:B------:R-:W-:-:S04]  /*9b40*/  LOP3.LUT R0, R7, 0x80000000, RZ, 0xc0, !PT ;  /* 0x8000000007007812 */ /* 0x000fc800078ec0ff */
[----:B------:R-:W-:-:S04]  /*9b50*/  SHF.R.U32.HI R0, RZ, 0x18, R0 ;  /* 0x00000018ff007819 */ /* 0x000fc80000011600 */
[----:B------:R-:W-:-:S07]  /*9b60*/  LOP3.LUT R0, R3, R0, RZ, 0xfc, !PT ;  /* 0x0000000003007212 */ /* 0x000fce00078efcff */
.L_x_8908:
[----:B------:R-:W-:Y:S05]  /*9b70*/  BSYNC B0 ;  /* 0x0000000000007941 */ /* 0x000fea0003800000 */
.L_x_8907:
[----:B------:R0:W-:Y:S01]  /*9b80*/  STG.E.U8 desc[UR36][R4.64], R0 ;  /* 0x0000000004007986 */ /* 0x0001e2000c101124 */
[----:B------:R-:W-:Y:S05]  /*9b90*/  BRA `(.L_x_8887) ;  /* 0x00000004002c7947 */ /* 0x000fea0003800000 */
.L_x_8905:
        /* <DEDUP_REMOVED lines=21> */
.L_x_8912:
[----:B------:R-:W-:-:S04]  /*9cf0*/  LOP3.LUT R0, R7, 0x80000000, RZ, 0xc0, !PT ;  /* 0x8000000007007812 */ /* 0x000fc800078ec0ff */
[----:B------:R-:W-:-:S04]  /*9d00*/  SHF.R.U32.HI R0, RZ, 0x18, R0 ;  /* 0x00000018ff007819 */ /* 0x000fc80000011600 */
[----:B------:R-:W-:-:S07]  /*9d10*/  LOP3.LUT R0, R3, R0, RZ, 0xfc, !PT ;  /* 0x0000000003007212 */ /* 0x000fce00078efcff */
.L_x_8911:
[----:B------:R-:W-:Y:S05]  /*9d20*/  BSYNC B0 ;  /* 0x0000000000007941 */ /* 0x000fea0003800000 */
.L_x_8910:
[----:B------:R0:W-:Y:S01]  /*9d30*/  STG.E.U8 desc[UR36][R4.64], R0 ;  /* 0x0000000004007986 */ /* 0x0001e2000c101124 */
[----:B------:R-:W-:Y:S05]  /*9d40*/  BRA `(.L_x_8887) ;  /* 0x0000000000c07947 */ /* 0x000fea0003800000 */
.L_x_8904:
        /* <DEDUP_REMOVED lines=26> */
.L_x_8886:
        /* <DEDUP_REMOVED lines=16> */
.L_x_8915:
[----:B------:R-:W-:Y:S05]  /*9ff0*/  BRA `(.L_x_8887) ;  /* 0x0000000000147947 */ /* 0x000fea0003800000 */
.L_x_8914:
[----:B------:R-:W0:Y:S02]  /*a000*/  F2I.U64.F64.TRUNC R28, R28 ;  /* 0x0000001c001c7311 */ /* 0x000e24000030d800 */
[----:B0-----:R0:W-:Y:S01]  /*a010*/  STG.E.64 desc[UR36][R4.64], R28 ;  /* 0x0000001c04007986 */ /* 0x0011e2000c101b24 */
[----:B------:R-:W-:Y:S05]  /*a020*/  BRA `(.L_x_8887) ;  /* 0x0000000000087947 */ /* 0x000fea0003800000 */
.L_x_8913:
[----:B------:R-:W0:Y:S02]  /*a030*/  F2I.U32.F64.TRUNC R29, R28 ;  /* 0x0000001c001d7311 */ /* 0x000e24000030d000 */
[----:B0-----:R0:W-:Y:S02]  /*a040*/  STG.E desc[UR36][R4.64], R29 ;  /* 0x0000001d04007986 */ /* 0x0011e4000c101924 */
.L_x_8887:
        /* <DEDUP_REMOVED lines=24> */
.L_x_8919:
[----:B------:R-:W0:Y:S02]  /*a1d0*/  F2I.S64.F64.TRUNC R24, R24 ;  /* 0x0000001800187311 */ /* 0x000e24000030d900 */
[----:B0-----:R-:W-:-:S05]  /*a1e0*/  IMAD.MOV.U32 R3, RZ, RZ, R24 ;  /* 0x000000ffff037224 */ /* 0x001fca00078e0018 */
[----:B------:R0:W-:Y:S01]  /*a1f0*/  STG.E.U8 desc[UR36][R4.64], R3 ;  /* 0x0000000304007986 */ /* 0x0001e2000c101124 */
[----:B------:R-:W-:Y:S05]  /*a200*/  BRA `(.L_x_8921) ;  /* 0x0000000c00f07947 */ /* 0x000fea0003800000 */
.L_x_8918:
        /* <DEDUP_REMOVED lines=9> */
.L_x_8923:
[----:B------:R-:W0:Y:S02]  /*a2a0*/  F2I.F64.TRUNC R25, R24 ;  /* 0x0000001800197311 */ /* 0x000e24000030d100 */
[----:B0-----:R0:W-:Y:S01]  /*a2b0*/  STG.E desc[UR36][R4.64], R25 ;  /* 0x0000001904007986 */ /* 0x0011e2000c101924 */
[----:B------:R-:W-:Y:S05]  /*a2c0*/  BRA `(.L_x_8921) ;  /* 0x0000000c00c07947 */ /* 0x000fea0003800000 */
.L_x_8922:
[----:B------:R-:W0:Y:S02]  /*a2d0*/  F2I.F64.TRUNC R25, R24 ;  /* 0x0000001800197311 */ /* 0x000e24000030d100 */
[----:B0-----:R0:W-:Y:S01]  /*a2e0*/  STG.E.U16 desc[UR36][R4.64], R25 ;  /* 0x0000001904007986 */ /* 0x0011e2000c101524 */
[----:B------:R-:W-:Y:S05]  /*a2f0*/  BRA `(.L_x_8921) ;  /* 0x0000000c00b47947 */ /* 0x000fea0003800000 */
.L_x_8917:
        /* <DEDUP_REMOVED lines=13> */
.L_x_8925:
        /* <DEDUP_REMOVED lines=8> */
.L_x_8924:
        /* <DEDUP_REMOVED lines=14> */
.L_x_8927:
        /* <DEDUP_REMOVED lines=9> */
.L_x_8926:
[----:B------:R0:W-:Y:S01]  /*a5c0*/  STG.E.64 desc[UR36][R4.64], R24 ;  /* 0x0000001804007986 */ /* 0x0001e2000c101b24 */
[----:B------:R-:W-:Y:S05]  /*a5d0*/  BRA `(.L_x_8921) ;  /* 0x0000000800fc7947 */ /* 0x000fea0003800000 */
.L_x_8916:
        /* <DEDUP_REMOVED lines=12> */
.L_x_8930:
[----:B------:R-:W-:-:S05]  /*a6a0*/  CS2R R26, SRZ ;  /* 0x00000000001a7805 */ /* 0x000fca000001ff00 */
[----:B------:R0:W-:Y:S01]  /*a6b0*/  STG.E.128 desc[UR36][R4.64], R24 ;  /* 0x0000001804007986 */ /* 0x0001e2000c101d24 */
[----:B------:R-:W-:Y:S05]  /*a6c0*/  BRA `(.L_x_8921) ;  /* 0x0000000800c07947 */ /* 0x000fea0003800000 */
.L_x_8929:
        /* <DEDUP_REMOVED lines=25> */
.L_x_8934:
[----:B------:R-:W-:Y:S05]  /*a860*/  BSYNC B0 ;  /* 0x0000000000007941 */ /* 0x000fea0003800000 */
.L_x_8933:
[----:B------:R-:W-:-:S05]  /*a870*/  LOP3.LUT R7, R0, R7, RZ, 0xfc, !PT ;  /* 0x0000000700077212 */ /* 0x000fca00078efcff */
[----:B------:R0:W-:Y:S01]  /*a880*/  STG.E.U8 desc[UR36][R4.64], R7 ;  /* 0x0000000704007986 */ /* 0x0001e2000c101124 */
[----:B------:R-:W-:Y:S05]  /*a890*/  BRA `(.L_x_8921) ;  /* 0x00000008004c7947 */ /* 0x000fea0003800000 */
.L_x_8932:
        /* <DEDUP_REMOVED lines=17> */
.L_x_8936:
[----:B------:R-:W-:Y:S01]  /*a9b0*/  IMAD.MOV.U32 R0, RZ, RZ, 0x7f ;  /* 0x0000007fff007424 */ /* 0x000fe200078e00ff */
[----:B------:R-:W-:-:S04]  /*a9c0*/  ISETP.GT.U32.AND P0, PT, R3, 0x7f800000, PT ;  /* 0x7f8000000300780c */ /* 0x000fc80003f04070 */
[----:B------:R-:W-:-:S09]  /*a9d0*/  SEL R0, R0, 0x7c, P0 ;  /* 0x0000007c00007807 */ /* 0x000fd20000000000 */
.L_x_8937:
[----:B------:R-:W-:Y:S05]  /*a9e0*/  BSYNC B0 ;  /* 0x0000000000007941 */ /* 0x000fea0003800000 */
.L_x_8935:
[----:B------:R-:W-:-:S04]  /*a9f0*/  LOP3.LUT R3, R7, 0x80000000, RZ, 0xc0, !PT ;  /* 0x8000000007037812 */ /* 0x000fc800078ec0ff */
[----:B------:R-:W-:-:S04]  /*aa00*/  SHF.R.U32.HI R3, RZ, 0x18, R3 ;  /* 0x00000018ff037819 */ /* 0x000fc80000011603 */
[----:B------:R-:W-:-:S05]  /*aa10*/  LOP3.LUT R3, R0, R3, RZ, 0xfc, !PT ;  /* 0x0000000300037212 */ /* 0x000fca00078efcff */
[----:B------:R0:W-:Y:S01]  /*aa20*/  STG.E.U8 desc[UR36][R4.64], R3 ;  /* 0x0000000304007986 */ /* 0x0001e2000c101124 */
[----:B------:R-:W-:Y:S05]  /*aa30*/  BRA `(.L_x_8921) ;  /* 0x0000000400e47947 */ /* 0x000fea0003800000 */
.L_x_8931:
        /* <DEDUP_REMOVED lines=8> */
.L_x_8928:
        /* <DEDUP_REMOVED lines=11> */
.L_x_8940:
        /* <DEDUP_REMOVED lines=21> */
.L_x_8943:
[----:B------:R-:W-:-:S04]  /*acc0*/  LOP3.LUT R0, R7, 0x80000000, RZ, 0xc0, !PT ;  /* 0x8000000007007812 */ /* 0x000fc800078ec0ff */
[----:B------:R-:W-:-:S04]  /*acd0*/  SHF.R.U32.HI R0, RZ, 0x18, R0 ;  /* 0x00000018ff007819 */ /* 0x000fc80000011600 */
[----:B------:R-:W-:-:S07]  /*ace0*/  LOP3.LUT R0, R3, R0, RZ, 0xfc, !PT ;  /* 0x0000000003007212 */ /* 0x000fce00078efcff */
.L_x_8942:
[----:B------:R-:W-:Y:S05]  /*acf0*/  BSYNC B0 ;  /* 0x0000000000007941 */ /* 0x000fea0003800000 */
.L_x_8941:
[----:B------:R0:W-:Y:S01]  /*ad00*/  STG.E.U8 desc[UR36][R4.64], R0 ;  /* 0x0000000004007986 */ /* 0x0001e2000c101124 */
[----:B------:R-:W-:Y:S05]  /*ad10*/  BRA `(.L_x_8921) ;  /* 0x00000004002c7947 */ /* 0x000fea0003800000 */
.L_x_8939:
        /* <DEDUP_REMOVED lines=21> */
.L_x_8946:
[----:B------:R-:W-:-:S04]  /*ae70*/  LOP3.LUT R0, R7, 0x80000000, RZ, 0xc0, !PT ;  /* 0x8000000007007812 */ /* 0x000fc800078ec0ff */
[----:B------:R-:W-:-:S04]  /*ae80*/  SHF.R.U32.HI R0, RZ, 0x18, R0 ;  /* 0x00000018ff007819 */ /* 0x000fc80000011600 */
[----:B------:R-:W-:-:S07]  /*ae90*/  LOP3.LUT R0, R3, R0, RZ, 0xfc, !PT ;  /* 0x0000000003007212 */ /* 0x000fce00078efcff */
.L_x_8945:
[----:B------:R-:W-:Y:S05]  /*aea0*/  BSYNC B0 ;  /* 0x0000000000007941 */ /* 0x000fea0003800000 */
.L_x_8944:
[----:B------:R0:W-:Y:S01]  /*aeb0*/  STG.E.U8 desc[UR36][R4.64], R0 ;  /* 0x0000000004007986 */ /* 0x0001e2000c101124 */
[----:B------:R-:W-:Y:S05]  /*aec0*/  BRA `(.L_x_8921) ;  /* 0x0000000000c07947 */ /* 0x000fea0003800000 */
.L_x_8938:
        /* <DEDUP_REMOVED lines=26> */
.L_x_8920:
        /* <DEDUP_REMOVED lines=16> */
.L_x_8949:
[----:B------:R-:W-:Y:S05]  /*b170*/  BRA `(.L_x_8921) ;  /* 0x0000000000147947 */ /* 0x000fea0003800000 */
.L_x_8948:
[----:B------:R-:W0:Y:S02]  /*b180*/  F2I.U64.F64.TRUNC R24, R24 ;  /* 0x0000001800187311 */ /* 0x000e24000030d800 */
[----:B0-----:R0:W-:Y:S01]  /*b190*/  STG.E.64 desc[UR36][R4.64], R24 ;  /* 0x0000001804007986 */ /* 0x0011e2000c101b24 */
[----:B------:R-:W-:Y:S05]  /*b1a0*/  BRA `(.L_x_8921) ;  /* 0x0000000000087947 */ /* 0x000fea0003800000 */
.L_x_8947:
[----:B------:R-:W0:Y:S02]  /*b1b0*/  F2I.U32.F64.TRUNC R25, R24 ;  /* 0x0000001800197311 */ /* 0x000e24000030d000 */
[----:B0-----:R0:W-:Y:S02]  /*b1c0*/  STG.E desc[UR36][R4.64], R25 ;  /* 0x0000001904007986 */ /* 0x0011e4000c101924 */
.L_x_8921:
[----:B------:R-:W-:-:S07]  /*b1d0*/  VIADD R23, R23, 0x80 ;  /* 0x0000008017177836 */ /* 0x000fce0000000000 */
.L_x_8881:
[----:B------:R-:W-:Y:S05]  /*b1e0*/  BSYNC B6 ;  /* 0x0000000000067941 */ /* 0x000fea0003800000 */
.L_x_8880:
[----:B------:R-:W-:-:S13]  /*b1f0*/  ISETP.GE.AND P0, PT, R23, R2, PT ;  /* 0x000000021700720c */ /* 0x000fda0003f06270 */
[----:B------:R-:W-:Y:S05]  /*b200*/  @P0 EXIT ;  /* 0x000000000000094d */ /* 0x000fea0003800000 */
[----:B0123--:R-:W0:Y:S01]  /*b210*/  LDC.64 R2, c[0x0][0x218] ;  /* 0x00008600ff027b82 */ /* 0x00fe220000000a00 */
[----:B----4-:R-:W-:Y:S01]  /*b220*/  PRMT R0, R32, 0x9910, RZ ;  /* 0x0000991020007816 */ /* 0x010fe200000000ff */
        /* <DEDUP_REMOVED lines=18> */
.L_x_8953:
[----:B------:R-:W0:Y:S02]  /*b350*/  F2I.S64.F64.TRUNC R16, R16 ;  /* 0x0000001000107311 */ /* 0x000e24000030d900 */
[----:B0-----:R-:W-:-:S05]  /*b360*/  IMAD.MOV.U32 R5, RZ, RZ, R16 ;  /* 0x000000ffff057224 */ /* 0x001fca00078e0010 */
[----:B------:R-:W-:Y:S01]  /*b370*/  STG.E.U8 desc[UR36][R2.64], R5 ;  /* 0x0000000502007986 */ /* 0x000fe2000c101124 */
[----:B------:R-:W-:Y:S05]  /*b380*/  EXIT ;  /* 0x000000000000794d */ /* 0x000fea0003800000 */
.L_x_8952:
        /* <DEDUP_REMOVED lines=9> */
.L_x_8956:
[----:B------:R-:W0:Y:S02]  /*b420*/  F2I.F64.TRUNC R17, R16 ;  /* 0x0000001000117311 */ /* 0x000e24000030d100 */
[----:B0-----:R-:W-:Y:S01]  /*b430*/  STG.E desc[UR36][R2.64], R17 ;  /* 0x0000001102007986 */ /* 0x001fe2000c101924 */
[----:B------:R-:W-:Y:S05]  /*b440*/  EXIT ;  /* 0x000000000000794d */ /* 0x000fea0003800000 */
.L_x_8955:
[----:B------:R-:W0:Y:S02]  /*b450*/  F2I.F64.TRUNC R17, R16 ;  /* 0x0000001000117311 */ /* 0x000e24000030d100 */
[----:B0-----:R-:W-:Y:S01]  /*b460*/  STG.E.U16 desc[UR36][R2.64], R17 ;  /* 0x0000001102007986 */ /* 0x001fe2000c101524 */
[----:B------:R-:W-:Y:S05]  /*b470*/  EXIT ;  /* 0x000000000000794d */ /* 0x000fea0003800000 */
.L_x_8951:
        /* <DEDUP_REMOVED lines=13> */
.L_x_8958:
        /* <DEDUP_REMOVED lines=8> */
.L_x_8957:
        /* <DEDUP_REMOVED lines=14> */
.L_x_8960:
        /* <DEDUP_REMOVED lines=9> */
.L_x_8959:
[----:B------:R-:W-:Y:S01]  /*b740*/  STG.E.64 desc[UR36][R2.64], R16 ;  /* 0x0000001002007986 */ /* 0x000fe2000c101b24 */
[----:B------:R-:W-:Y:S05]  /*b750*/  EXIT ;  /* 0x000000000000794d */ /* 0x000fea0003800000 */
.L_x_8950:
        /* <DEDUP_REMOVED lines=12> */
.L_x_8963:
[----:B------:R-:W-:-:S05]  /*b820*/  CS2R R18, SRZ ;  /* 0x0000000000127805 */ /* 0x000fca000001ff00 */
[----:B------:R-:W-:Y:S01]  /*b830*/  STG.E.128 desc[UR36][R2.64], R16 ;  /* 0x0000001002007986 */ /* 0x000fe2000c101d24 */
[----:B------:R-:W-:Y:S05]  /*b840*/  EXIT ;  /* 0x000000000000794d */ /* 0x000fea0003800000 */
.L_x_8962:
        /* <DEDUP_REMOVED lines=25> */
.L_x_8967:
[----:B------:R-:W-:Y:S05]  /*b9e0*/  BSYNC B0 ;  /* 0x0000000000007941 */ /* 0x000fea0003800000 */
.L_x_8966:
[----:B------:R-:W-:-:S05]  /*b9f0*/  LOP3.LUT R5, R0, R5, RZ, 0xfc, !PT ;  /* 0x0000000500057212 */ /* 0x000fca00078efcff */
[----:B------:R-:W-:Y:S01]  /*ba00*/  STG.E.U8 desc[UR36][R2.64], R5 ;  /* 0x0000000502007986 */ /* 0x000fe2000c101124 */
[----:B------:R-:W-:Y:S05]  /*ba10*/  EXIT ;  /* 0x000000000000794d */ /* 0x000fea0003800000 */
.L_x_8965:
        /* <DEDUP_REMOVED lines=17> */
.L_x_8969:
[----:B------:R-:W-:Y:S01]  /*bb30*/  IMAD.MOV.U32 R0, RZ, RZ, 0x7f ;  /* 0x0000007fff007424 */ /* 0x000fe200078e00ff */
[----:B------:R-:W-:-:S04]  /*bb40*/  ISETP.GT.U32.AND P0, PT, R4, 0x7f800000, PT ;  /* 0x7f8000000400780c */ /* 0x000fc80003f04070 */
[----:B------:R-:W-:-:S09]  /*bb50*/  SEL R0, R0, 0x7c, P0 ;  /* 0x0000007c00007807 */ /* 0x000fd20000000000 */
.L_x_8970:
[----:B------:R-:W-:Y:S05]  /*bb60*/  BSYNC B0 ;  /* 0x0000000000007941 */ /* 0x000fea0003800000 */
.L_x_8968:
[----:B------:R-:W-:-:S04]  /*bb70*/  LOP3.LUT R4, R5, 0x80000000, RZ, 0xc0, !PT ;  /* 0x8000000005047812 */ /* 0x000fc800078ec0ff */
[----:B------:R-:W-:-:S04]  /*bb80*/  SHF.R.U32.HI R5, RZ, 0x18, R4 ;  /* 0x00000018ff057819 */ /* 0x000fc80000011604 */
[----:B------:R-:W-:-:S05]  /*bb90*/  LOP3.LUT R5, R0, R5, RZ, 0xfc, !PT ;  /* 0x0000000500057212 */ /* 0x000fca00078efcff */
[----:B------:R-:W-:Y:S01]  /*bba0*/  STG.E.U8 desc[UR36][R2.64], R5 ;  /* 0x0000000502007986 */ /* 0x000fe2000c101124 */
[----:B------:R-:W-:Y:S05]  /*bbb0*/  EXIT ;  /* 0x000000000000794d */ /* 0x000fea0003800000 */
.L_x_8964:
        /* <DEDUP_REMOVED lines=8> */
.L_x_8961:
        /* <DEDUP_REMOVED lines=11> */
.L_x_8973:
        /* <DEDUP_REMOVED lines=21> */
.L_x_8976:
[----:B------:R-:W-:-:S04]  /*be40*/  LOP3.LUT R0, R7, 0x80000000, RZ, 0xc0, !PT ;  /* 0x8000000007007812 */ /* 0x000fc800078ec0ff */
[----:B------:R-:W-:-:S04]  /*be50*/  SHF.R.U32.HI R5, RZ, 0x18, R0 ;  /* 0x00000018ff057819 */ /* 0x000fc80000011600 */
[----:B------:R-:W-:-:S04]  /*be60*/  LOP3.LUT R4, R4, R5, RZ, 0xfc, !PT ;  /* 0x0000000504047212 */ /* 0x000fc800078efcff */
[----:B------:R-:W-:-:S07]  /*be70*/  PRMT R0, R4, 0x7610, R0 ;  /* 0x0000761004007816 */ /* 0x000fce0000000000 */
.L_x_8975:
[----:B------:R-:W-:Y:S05]  /*be80*/  BSYNC B0 ;  /* 0x0000000000007941 */ /* 0x000fea0003800000 */
.L_x_8974:
[----:B------:R-:W-:Y:S01]  /*be90*/  STG.E.U8 desc[UR36][R2.64], R0 ;  /* 0x0000000002007986 */ /* 0x000fe2000c101124 */
[----:B------:R-:W-:Y:S05]  /*bea0*/  EXIT ;  /* 0x000000000000794d */ /* 0x000fea0003800000 */
.L_x_8972:
        /* <DEDUP_REMOVED lines=21> */
.L_x_8979:
[----:B------:R-:W-:-:S04]  /*c000*/  LOP3.LUT R0, R7, 0x80000000, RZ, 0xc0, !PT ;  /* 0x8000000007007812 */ /* 0x000fc800078ec0ff */
[----:B------:R-:W-:-:S04]  /*c010*/  SHF.R.U32.HI R5, RZ, 0x18, R0 ;  /* 0x00000018ff057819 */ /* 0x000fc80000011600 */
[----:B------:R-:W-:-:S04]  /*c020*/  LOP3.LUT R4, R4, R5, RZ, 0xfc, !PT ;  /* 0x0000000504047212 */ /* 0x000fc800078efcff */
[----:B------:R-:W-:-:S07]  /*c030*/  PRMT R0, R4, 0x7610, R0 ;  /* 0x0000761004007816 */ /* 0x000fce0000000000 */
.L_x_8978:
[----:B------:R-:W-:Y:S05]  /*c040*/  BSYNC B0 ;  /* 0x0000000000007941 */ /* 0x000fea0003800000 */
.L_x_8977:
[----:B------:R-:W-:Y:S01]  /*c050*/  STG.E.U8 desc[UR36][R2.64], R0 ;  /* 0x0000000002007986 */ /* 0x000fe2000c101124 */
[----:B------:R-:W-:Y:S05]  /*c060*/  EXIT ;  /* 0x000000000000794d */ /* 0x000fea0003800000 */
.L_x_8971:
        /* <DEDUP_REMOVED lines=26> */
.L_x_8954:
        /* <DEDUP_REMOVED lines=16> */
.L_x_8982:
[----:B------:R-:W-:Y:S05]  /*c310*/  EXIT ;  /* 0x000000000000794d */ /* 0x000fea0003800000 */
.L_x_8981:
[----:B------:R-:W0:Y:S02]  /*c320*/  F2I.U64.F64.TRUNC R16, R16 ;  /* 0x0000001000107311 */ /* 0x000e24000030d800 */
[----:B0-----:R-:W-:Y:S01]  /*c330*/  STG.E.64 desc[UR36][R2.64], R16 ;  /* 0x0000001002007986 */ /* 0x001fe2000c101b24 */
[----:B------:R-:W-:Y:S05]  /*c340*/  EXIT ;  /* 0x000000000000794d */ /* 0x000fea0003800000 */
.L_x_8980:
[----:B------:R-:W0:Y:S02]  /*c350*/  F2I.U32.F64.TRUNC R17, R16 ;  /* 0x0000001000117311 */ /* 0x000e24000030d000 */
[----:B0-----:R-:W-:Y:S01]  /*c360*/  STG.E desc[UR36][R2.64], R17 ;  /* 0x0000001102007986 */ /* 0x001fe2000c101924 */
[----:B------:R-:W-:Y:S05]  /*c370*/  EXIT ;  /* 0x000000000000794d */ /* 0x000fea0003800000 */
.L_x_8983:
        /* <DEDUP_REMOVED lines=16> */
.L_x_32100:


//--------------------- .text._ZN2at6native18elementwise_kernelILi128ELi2EZNS0_22gpu_kernel_impl_nocastINS0_13BinaryFunctorIdddZZZNS0_21heaviside_kernel_cudaERNS_18TensorIteratorBaseEENKUlvE_clEvENKUlvE4_clEvEUlddE_EEEEvS5_RKT_EUliE_EEviT1_ --------------------------
	.section	.text._ZN2at6native18elementwise_kernelILi128ELi2EZNS0_22gpu_kernel_impl_nocastINS0_13BinaryFunctorIdddZZZNS0_21heaviside_kernel_cudaERNS_18TensorIteratorBaseEENKUlvE_clEvENKUlvE4_clEvEUlddE_EEEEvS5_RKT_EUliE_EEviT1_,"ax",@progbits
	.align	128
        .global         _ZN2at6native18elementwise_kernelILi128ELi2EZNS0_22gpu_kernel_impl_nocastINS0_13BinaryFunctorIdddZZZNS0_21heaviside_kernel_cudaERNS_18TensorIteratorBaseEENKUlvE_clEvENKUlvE4_clEvEUlddE_EEEEvS5_RKT_EUliE_EEviT1_
        .type           _ZN2at6native18elementwise_kernelILi128ELi2EZNS0_22gpu_kernel_impl_nocastINS0_13BinaryFunctorIdddZZZNS0_21heaviside_kernel_cudaERNS_18TensorIteratorBaseEENKUlvE_clEvENKUlvE4_clEvEUlddE_EEEEvS5_RKT_EUliE_EEviT1_,@function
        .size           _ZN2at6native18elementwise_kernelILi128ELi2EZNS0_22gpu_kernel_impl_nocastINS0_13BinaryFunctorIdddZZZNS0_21heaviside_kernel_cudaERNS_18TensorIteratorBaseEENKUlvE_clEvENKUlvE4_clEvEUlddE_EEEEvS5_RKT_EUliE_EEviT1_,(.L_x_32101 - _ZN2at6native18elementwise_kernelILi128ELi2EZNS0_22gpu_kernel_impl_nocastINS0_13BinaryFunctorIdddZZZNS0_21heaviside_kernel_cudaERNS_18TensorIteratorBaseEENKUlvE_clEvENKUlvE4_clEvEUlddE_EEEEvS5_RKT_EUliE_EEviT1_)
        .other          _ZN2at6native18elementwise_kernelILi128ELi2EZNS0_22gpu_kernel_impl_nocastINS0_13BinaryFunctorIdddZZZNS0_21heaviside_kernel_cudaERNS_18TensorIteratorBaseEENKUlvE_clEvENKUlvE4_clEvEUlddE_EEEEvS5_RKT_EUliE_EEviT1_,@"STO_CUDA_ENTRY STV_DEFAULT"
_ZN2at6native18elementwise_kernelILi128ELi2EZNS0_22gpu_kernel_impl_nocastINS0_13BinaryFunctorIdddZZZNS0_21heaviside_kernel_cudaERNS_18TensorIteratorBaseEENKUlvE_clEvENKUlvE4_clEvEUlddE_EEEEvS5_RKT_EUliE_EEviT1_:
.text._ZN2at6native18elementwise_kernelILi128ELi2EZNS0_22gpu_kernel_impl_nocastINS0_13BinaryFunctorIdddZZZNS0_21heaviside_kernel_cudaERNS_18TensorIteratorBaseEENKUlvE_clEvENKUlvE4_clEvEUlddE_EEEEvS5_RKT_EUliE_EEviT1_:
        /* <DEDUP_REMOVED lines=363> */
.L_x_8986:
[----:B------:R-:W-:Y:S02]  /*16b0*/  ULDC.64 UR8, c[0x0][0x480] ;  /* 0x0001200000087ab9 */ /* 0x000fe40000000a00 */
[----:B------:R-:W-:-:S04]  /*16c0*/  IADD3 R4, P0, R4, UR8, RZ ;  /* 0x0000000804047c10 */ /* 0x000fc8000ff1e0ff */
[----:B------:R-:W-:Y:S01]  /*16d0*/  IADD3.X R5, RZ, UR9, RZ, P0, !PT ;  /* 0x00000009ff057c10 */ /* 0x000fe200087fe4ff */
[----:B------:R-:W-:Y:S02]  /*16e0*/  ULDC.64 UR8, c[0x0][0x488] ;  /* 0x0001220000087ab9 */ /* 0x000fe40000000a00 */
[----:B------:R-:W-:-:S03]  /*16f0*/  IADD3 R6, P0, R2, UR8, RZ ;  /* 0x0000000802067c10 */ /* 0x000fc6000ff1e0ff */
[----:B------:R-:W2:Y:S01]  /*1700*/  LDG.E.64 R4, desc[UR4][R4.64] ;  /* 0x0000000404047981 */ /* 0x000ea2000c1e1b00 */
[----:B------:R-:W-:Y:S01]  /*1710*/  IADD3.X R7, RZ, UR9, RZ, P0, !PT ;  /* 0x00000009ff077c10 */ /* 0x000fe200087fe4ff */
[----:B------:R-:W-:-:S05]  /*1720*/  ULDC.64 UR8, c[0x0][0x478] ;  /* 0x00011e0000087ab9 */ /* 0x000fca0000000a00 */
[----:B------:R-:W3:Y:S01]  /*1730*/  LDG.E.64 R6, desc[UR4][R6.64] ;  /* 0x0000000406067981 */ /* 0x000ee2000c1e1b00 */
[----:B------:R-:W-:Y:S02]  /*1740*/  IADD3 R8, P2, R3, UR8, RZ ;  /* 0x0000000803087c10 */ /* 0x000fe4000ff5e0ff */
[----:B------:R-:W-:Y:S02]  /*1750*/  IADD3 R11, R0, 0x80, RZ ;  /* 0x00000080000b7810 */ /* 0x000fe40007ffe0ff */
[----:B------:R-:W-:Y:S01]  /*1760*/  IADD3.X R9, RZ, UR9, RZ, P2, !PT ;  /* 0x00000009ff097c10 */ /* 0x000fe200097fe4ff */
[C---:B--2---:R-:W-:Y:S02]  /*1770*/  DSETP.GT.AND P0, PT, R4.reuse, RZ, PT ;  /* 0x000000ff0400722a */ /* 0x044fe40003f04000 */
[----:B------:R-:W-:-:S04]  /*1780*/  DSETP.NEU.AND P1, PT, R4, RZ, PT ;  /* 0x000000ff0400722a */ /* 0x000fc80003f2d000 */
[----:B------:R-:W-:Y:S02]  /*1790*/  FSEL R3, RZ, 1.875, !P0 ;  /* 0x3ff00000ff037808 */ /* 0x000fe40004000000 */
[----:B---3--:R-:W-:Y:S02]  /*17a0*/  FSEL R2, R6, RZ, !P1 ;  /* 0x000000ff06027208 */ /* 0x008fe40004800000 */
[----:B------:R-:W-:-:S05]  /*17b0*/  FSEL R3, R7, R3, !P1 ;  /* 0x0000000307037208 */ /* 0x000fca0004800000 */
[----:B------:R0:W-:Y:S02]  /*17c0*/  STG.E.64 desc[UR4][R8.64], R2 ;  /* 0x0000000208007986 */ /* 0x0001e4000c101b04 */
.L_x_8985:
[----:B------:R-:W-:Y:S05]  /*17d0*/  BSYNC B0 ;  /* 0x0000000000007941 */ /* 0x000fea0003800000 */
.L_x_8984:
[----:B------:R-:W-:-:S13]  /*17e0*/  ISETP.GE.AND P0, PT, R11, UR6, PT ;  /* 0x000000060b007c0c */ /* 0x000fda000bf06270 */
[----:B------:R-:W-:Y:S05]  /*17f0*/  @P0 EXIT ;  /* 0x000000000000094d */ /* 0x000fea0003800000 */
[----:B0-----:R-:W0:Y:S01]  /*1800*/  LDC R8, c[0x0][0x218] ;  /* 0x00008600ff087b82 */ /* 0x001e220000000800 */
[----:B------:R-:W-:Y:S02]  /*1810*/  MOV R0, RZ ;  /* 0x000000ff00007202 */ /* 0x000fe40000000f00 */
        /* <DEDUP_REMOVED lines=351> */
.L_x_8987:
        /* <DEDUP_REMOVED lines=9> */
[----:B------:R-:W-:-:S04]  /*2ea0*/  IADD3 R8, P2, R3, UR6, RZ ;  /* 0x0000000603087c10 */ /* 0x000fc8000ff5e0ff */
[----:B------:R-:W-:Y:S01]  /*2eb0*/  IADD3.X R9, RZ, UR7, RZ, P2, !PT ;  /* 0x00000007ff097c10 */ /* 0x000fe200097fe4ff */
[C---:B--2---:R-:W-:Y:S02]  /*2ec0*/  DSETP.GT.AND P0, PT, R4.reuse, RZ, PT ;  /* 0x000000ff0400722a */ /* 0x044fe40003f04000 */
[----:B------:R-:W-:-:S04]  /*2ed0*/  DSETP.NEU.AND P1, PT, R4, RZ, PT ;  /* 0x000000ff0400722a */ /* 0x000fc80003f2d000 */
[----:B------:R-:W-:Y:S02]  /*2ee0*/  FSEL R3, RZ, 1.875, !P0 ;  /* 0x3ff00000ff037808 */ /* 0x000fe40004000000 */
[----:B---3--:R-:W-:Y:S02]  /*2ef0*/  FSEL R2, R6, RZ, !P1 ;  /* 0x000000ff06027208 */ /* 0x008fe40004800000 */
[----:B------:R-:W-:-:S05]  /*2f00*/  FSEL R3, R7, R3, !P1 ;  /* 0x0000000307037208 */ /* 0x000fca0004800000 */
[----:B------:R-:W-:Y:S01]  /*2f10*/  STG.E.64 desc[UR4][R8.64], R2 ;  /* 0x0000000208007986 */ /* 0x000fe2000c101b04 */
[----:B------:R-:W-:Y:S05]  /*2f20*/  EXIT ;  /* 0x000000000000794d */ /* 0x000fea0003800000 */
.L_x_8988:
        /* <DEDUP_REMOVED lines=13> */
.L_x_32101:


//--------------------- .text._ZN2at6native27unrolled_elementwise_kernelINS0_13BinaryFunctorIdddZZZNS0_21heaviside_kernel_cudaERNS_18TensorIteratorBaseEENKUlvE_clEvENKUlvE4_clEvEUlddE_EESt5arrayIPcLm3EELi4E23TrivialOffsetCalculatorILi2EjESC_ILi1EjENS0_6memory15LoadWithoutCastENSF_16StoreWithoutCastEEEviT_T0_T2_T3_T4_T5_ --------------------------
	.section	.text._ZN2at6native27unrolled_elementwise_kernelINS0_13BinaryFunctorIdddZZZNS0_21heaviside_kernel_cudaERNS_18TensorIteratorBaseEENKUlvE_clEvENKUlvE4_clEvEUlddE_EESt5arrayIPcLm3EELi4E23TrivialOffsetCalculatorILi2EjESC_ILi1EjENS0_6memory15LoadWithoutCastENSF_16StoreWithoutCastEEEviT_T0_T2_T3_T4_T5_,"ax",@progbits
	.align	128
        .global         _ZN2at6native27unrolled_elementwise_kernelINS0_13BinaryFunctorIdddZZZNS0_21heaviside_kernel_cudaERNS_18TensorIteratorBaseEENKUlvE_clEvENKUlvE4_clEvEUlddE_EESt5arrayIPcLm3EELi4E23TrivialOffsetCalculatorILi2EjESC_ILi1EjENS0_6memory15LoadWithoutCastENSF_16StoreWithoutCastEEEviT_T0_T2_T3_T4_T5_
        .type           _ZN2at6native27unrolled_elementwise_kernelINS0_13BinaryFunctorIdddZZZNS0_21heaviside_kernel_cudaERNS_18TensorIteratorBaseEENKUlvE_clEvENKUlvE4_clEvEUlddE_EESt5arrayIPcLm3EELi4E23TrivialOffsetCalculatorILi2EjESC_ILi1EjENS0_6memory15LoadWithoutCastENSF_16StoreWithoutCastEEEviT_T0_T2_T3_T4_T5_,@function
        .size           _ZN2at6native27unrolled_elementwise_kernelINS0_13BinaryFunctorIdddZZZNS0_21heaviside_kernel_cudaERNS_18TensorIteratorBaseEENKUlvE_clEvENKUlvE4_clEvEUlddE_EESt5arrayIPcLm3EELi4E23TrivialOffsetCalculatorILi2EjESC_ILi1EjENS0_6memory15LoadWithoutCastENSF_16StoreWithoutCastEEEviT_T0_T2_T3_T4_T5_,(.L_x_32102 - _ZN2at6native27unrolled_elementwise_kernelINS0_13BinaryFunctorIdddZZZNS0_21heaviside_kernel_cudaERNS_18TensorIteratorBaseEENKUlvE_clEvENKUlvE4_clEvEUlddE_EESt5arrayIPcLm3EELi4E23TrivialOffsetCalculatorILi2EjESC_ILi1EjENS0_6memory15LoadWithoutCastENSF_16StoreWithoutCastEEEviT_T0_T2_T3_T4_T5_)
        .other          _ZN2at6native27unrolled_elementwise_kernelINS0_13BinaryFunctorIdddZZZNS0_21heaviside_kernel_cudaERNS_18TensorIteratorBaseEENKUlvE_clEvENKUlvE4_clEvEUlddE_EESt5arrayIPcLm3EELi4E23TrivialOffsetCalculatorILi2EjESC_ILi1EjENS0_6memory15LoadWithoutCastENSF_16StoreWithoutCastEEEviT_T0_T2_T3_T4_T5_,@"STO_CUDA_ENTRY STV_DEFAULT"
_ZN2at6native27unrolled_elementwise_kernelINS0_13BinaryFunctorIdddZZZNS0_21heaviside_kernel_cudaERNS_18TensorIteratorBaseEENKUlvE_clEvENKUlvE4_clEvEUlddE_EESt5arrayIPcLm3EELi4E23TrivialOffsetCalculatorILi2EjESC_ILi1EjENS0_6memory15LoadWithoutCastENSF_16StoreWithoutCastEEEviT_T0_T2_T3_T4_T5_:
.text._ZN2at6native27unrolled_elementwise_kernelINS0_13BinaryFunctorIdddZZZNS0_21heaviside_kernel_cudaERNS_18TensorIteratorBaseEENKUlvE_clEvENKUlvE4_clEvEUlddE_EESt5arrayIPcLm3EELi4E23TrivialOffsetCalculatorILi2EjESC_ILi1EjENS0_6memory15LoadWithoutCastENSF_16StoreWithoutCastEEEviT_T0_T2_T3_T4_T5_:
[----:B------:R-:W-:Y:S01]  /*0000*/  LDC R1, c[0x0][0x28] ;  /* 0x00000a00ff017b82 */ /* 0x000fe20000000800 */
[----:B------:R-:W0:Y:S07]  /*0010*/  S2R R0, SR_CTAID.X ;  /* 0x0000000000007919 */ /* 0x000e2e0000002500 */
[----:B------:R-:W0:Y:S01]  /*0020*/  LDC R3, c[0x0][0x210] ;  /* 0x00008400ff037b82 */ /* 0x000e220000000800 */
[----:B------:R-:W-:Y:S01]  /*0030*/  CS2R R22, SRZ ;  /* 0x0000000000167805 */ /* 0x000fe2000001ff00 */
[----:B------:R-:W-:Y:S01]  /*0040*/  ULDC.64 UR4, c[0x0][0x208] ;  /* 0x0000820000047ab9 */ /* 0x000fe20000000a00 */
[----:B------:R-:W1:Y:S01]  /*0050*/  S2R R19, SR_TID.X ;  /* 0x0000000000137919 */ /* 0x000e620000002100 */
[----:B------:R-:W-:Y:S01]  /*0060*/  CS2R R6, SRZ ;  /* 0x0000000000067805 */ /* 0x000fe2000001ff00 */
[----:B0-----:R-:W-:-:S02]  /*0070*/  IMAD R16, R0, -0x200, R3 ;  /* 0xfffffe0000107824 */ /* 0x001fc400078e0203 */
[----:B-1----:R-:W-:-:S03]  /*0080*/  IMAD.MOV.U32 R17, RZ, RZ, R19 ;  /* 0x000000ffff117224 */ /* 0x002fc600078e0013 */
[----:B------:R-:W-:-:S13]  /*0090*/  ISETP.GE.AND P0, PT, R19, R16, PT ;  /* 0x000000101300720c */ /* 0x000fda0003f06270 */
[----:B------:R-:W-:Y:S01]  /*00a0*/  @!P0 IMAD R3, R0, 0x200, R17 ;  /* 0x0000020000038824 */ /* 0x000fe200078e0211 */
[----:B------:R-:W0:Y:S01]  /*00b0*/  @!P0 LDC.64 R28, c[0x0][0x220] ;  /* 0x00008800ff1c8b82 */ /* 0x000e220000000a00 */
[----:B------:R-:W-:-:S05]  /*00c0*/  @!P0 VIADD R17, R17, 0x80 ;  /* 0x0000008011118836 */ /* 0x000fca0000000000 */
[----:B------:R-:W-:Y:S02]  /*00d0*/  ISETP.GE.AND P1, PT, R17, R16, PT ;  /* 0x000000101100720c */ /* 0x000fe40003f26270 */
[----:B------:R-:W1:Y:S11]  /*00e0*/  @!P0 LDC.64 R12, c[0x0][0x228] ;  /* 0x00008a00ff0c8b82 */ /* 0x000e760000000a00 */
[----:B------:R-:W2:Y:S01]  /*00f0*/  @!P1 LDC.64 R26, c[0x0][0x220] ;  /* 0x00008800ff1a9b82 */ /* 0x000ea20000000a00 */
[----:B------:R-:W-:-:S02]  /*0100*/  @!P1 IMAD R25, R0, 0x200, R17 ;  /* 0x0000020000199824 */ /* 0x000fc400078e0211 */
[----:B------:R-:W-:Y:S02]  /*0110*/  @!P1 VIADD R17, R17, 0x80 ;  /* 0x0000008011119836 */ /* 0x000fe40000000000 */
[----:B0-----:R-:W-:-:S03]  /*0120*/  @!P0 IMAD.WIDE.U32 R28, R3, 0x8, R28 ;  /* 0x00000008031c8825 */ /* 0x001fc600078e001c */
[----:B------:R-:W-:Y:S01]  /*0130*/  ISETP.GE.AND P3, PT, R17, R16, PT ;  /* 0x000000101100720c */ /* 0x000fe20003f66270 */
[----:B------:R-:W0:Y:S01]  /*0140*/  @!P1 LDC.64 R10, c[0x0][0x228] ;  /* 0x00008a00ff0a9b82 */ /* 0x000e220000000a00 */
[----:B------:R3:W4:Y:S01]  /*0150*/  @!P0 LDG.E.64 R22, desc[UR4][R28.64] ;  /* 0x000000041c168981 */ /* 0x000722000c1e1b00 */
[----:B-1----:R-:W-:-:S10]  /*0160*/  @!P0 IMAD.WIDE.U32 R12, R3, 0x8, R12 ;  /* 0x00000008030c8825 */ /* 0x002fd400078e000c */
[----:B------:R-:W1:Y:S01]  /*0170*/  @!P3 LDC.64 R14, c[0x0][0x220] ;  /* 0x00008800ff0ebb82 */ /* 0x000e620000000a00 */
[----:B--2---:R-:W-:Y:S01]  /*0180*/  @!P1 IMAD.WIDE.U32 R26, R25, 0x8, R26 ;  /* 0x00000008191a9825 */ /* 0x004fe200078e001a */
[----:B------:R-:W-:-:S06]  /*0190*/  CS2R R2, SRZ ;  /* 0x0000000000027805 */ /* 0x000fcc000001ff00 */
[----:B------:R-:W3:Y:S01]  /*01a0*/  @!P3 LDC.64 R8, c[0x0][0x228] ;  /* 0x00008a00ff08bb82 */ /* 0x000ee20000000a00 */
[----:B------:R2:W4:Y:S04]  /*01b0*/  @!P1 LDG.E.64 R6, desc[UR4][R26.64] ;  /* 0x000000041a069981 */ /* 0x000528000c1e1b00 */
[----:B------:R2:W4:Y:S01]  /*01c0*/  @!P0 LDG.E.64 R2, desc[UR4][R12.64] ;  /* 0x000000040c028981 */ /* 0x000522000c1e1b00 */
[----:B------:R-:W-:Y:S02]  /*01d0*/  @!P3 LEA R21, R0, R17, 0x9 ;  /* 0x000000110015b211 */ /* 0x000fe400078e48ff */
[----:B------:R-:W-:Y:S01]  /*01e0*/  CS2R R4, SRZ ;  /* 0x0000000000047805 */ /* 0x000fe2000001ff00 */
[----:B0-----:R-:W-:-:S04]  /*01f0*/  @!P1 IMAD.WIDE.U32 R24, R25, 0x8, R10 ;  /* 0x0000000819189825 */ /* 0x001fc800078e000a */
[----:B-1----:R-:W-:Y:S01]  /*0200*/  @!P3 IMAD.WIDE.U32 R14, R21, 0x8, R14 ;  /* 0x00000008150eb825 */ /* 0x002fe200078e000e */
[----:B------:R-:W-:-:S04]  /*0210*/  CS2R R10, SRZ ;  /* 0x00000000000a7805 */ /* 0x000fc8000001ff00 */
[----:B------:R0:W4:Y:S01]  /*0220*/  @!P3 LDG.E.64 R4, desc[UR4][R14.64] ;  /* 0x000000040e04b981 */ /* 0x000122000c1e1b00 */
[----:B---3--:R-:W-:Y:S01]  /*0230*/  @!P3 IMAD.WIDE.U32 R28, R21, 0x8, R8 ;  /* 0x00000008151cb825 */ /* 0x008fe200078e0008 */
[----:B------:R-:W-:Y:S02]  /*0240*/  CS2R R8, SRZ ;  /* 0x0000000000087805 */ /* 0x000fe4000001ff00 */
[----:B------:R-:W3:Y:S04]  /*0250*/  @!P1 LDG.E.64 R10, desc[UR4][R24.64] ;  /* 0x00000004180a9981 */ /* 0x000ee8000c1e1b00 */
[----:B------:R1:W3:Y:S01]  /*0260*/  @!P3 LDG.E.64 R8, desc[UR4][R28.64] ;  /* 0x000000041c08b981 */ /* 0x0002e2000c1e1b00 */
[----:B------:R-:W-:-:S05]  /*0270*/  @!P3 VIADD R17, R17, 0x80 ;  /* 0x000000801111b836 */ /* 0x000fca0000000000 */
[----:B------:R-:W-:-:S13]  /*0280*/  ISETP.GE.AND P2, PT, R17, R16, PT ;  /* 0x000000101100720c */ /* 0x000fda0003f46270 */
[----:B------:R-:W1:Y:S01]  /*0290*/  @!P2 LDC.64 R20, c[0x0][0x228] ;  /* 0x00008a00ff14ab82 */ /* 0x000e620000000a00 */
[----:B------:R-:W-:-:S07]  /*02a0*/  @!P2 IMAD R17, R0, 0x200, R17 ;  /* 0x000002000011a824 */ /* 0x000fce00078e0211 */
[----:B--2---:R-:W2:Y:S01]  /*02b0*/  @!P2 LDC.64 R26, c[0x0][0x220] ;  /* 0x00008800ff1aab82 */ /* 0x004ea20000000a00 */
[----:B------:R-:W-:Y:S02]  /*02c0*/  CS2R R12, SRZ ;  /* 0x00000000000c7805 */ /* 0x000fe4000001ff00 */
[----:B0-----:R-:W-:Y:S01]  /*02d0*/  CS2R R14, SRZ ;  /* 0x00000000000e7805 */ /* 0x001fe2000001ff00 */
[----:B-1----:R-:W-:-:S04]  /*02e0*/  @!P2 IMAD.WIDE.U32 R28, R17, 0x8, R20 ;  /* 0x00000008111ca825 */ /* 0x002fc800078e0014 */
[----:B------:R-:W0:Y:S01]  /*02f0*/  @!P0 LDC.64 R20, c[0x0][0x218] ;  /* 0x00008600ff148b82 */ /* 0x000e220000000a00 */
[----:B------:R-:W-:Y:S01]  /*0300*/  VIADD R18, R19, 0x80 ;  /* 0x0000008013127836 */ /* 0x000fe20000000000 */
[----:B------:R1:W5:Y:S01]  /*0310*/  @!P2 LDG.E.64 R14, desc[UR4][R28.64] ;  /* 0x000000041c0ea981 */ /* 0x000362000c1e1b00 */
[----:B--2---:R-:W-:-:S04]  /*0320*/  @!P2 IMAD.WIDE.U32 R26, R17, 0x8, R26 ;  /* 0x00000008111aa825 */ /* 0x004fc800078e001a */
[--C-:B------:R-:W-:Y:S01]  /*0330*/  IMAD.MOV.U32 R17, RZ, RZ, R19.reuse ;  /* 0x000000ffff117224 */ /* 0x100fe200078e0013 */
[----:B------:R1:W5:Y:S01]  /*0340*/  @!P2 LDG.E.64 R12, desc[UR4][R26.64] ;  /* 0x000000041a0ca981 */ /* 0x000362000c1e1b00 */
[----:B------:R-:W-:Y:S01]  /*0350*/  @!P0 IMAD R19, R0, 0x200, R19 ;  /* 0x0000020000138824 */ /* 0x000fe200078e0213 */
[----:B------:R-:W-:-:S03]  /*0360*/  @!P0 MOV R17, R18 ;  /* 0x0000001200118202 */ /* 0x000fc60000000f00 */
[----:B0-----:R-:W-:Y:S01]  /*0370*/  @!P0 IMAD.WIDE.U32 R20, R19, 0x8, R20 ;  /* 0x0000000813148825 */ /* 0x001fe200078e0014 */
[----:B------:R-:W-:Y:S01]  /*0380*/  ISETP.GE.AND P5, PT, R17, R16, PT ;  /* 0x000000101100720c */ /* 0x000fe20003fa6270 */
[----:B------:R-:W-:Y:S01]  /*0390*/  BSSY B0, `(.L_x_8989) ;  /* 0x000001c000007945 */ /* 0x000fe20003800000 */
[C---:B----4-:R-:W-:Y:S02]  /*03a0*/  DSETP.GT.AND P3, PT, R22.reuse, RZ, PT ;  /* 0x000000ff1600722a */ /* 0x050fe40003f64000 */
[----:B------:R-:W-:Y:S02]  /*03b0*/  DSETP.NEU.AND P4, PT, R22, RZ, PT ;  /* 0x000000ff1600722a */ /* 0x000fe40003f8d000 */
[C---:B------:R-:W-:Y:S02]  /*03c0*/  DSETP.GT.AND P1, PT, R6.reuse, RZ, PT ;  /* 0x000000ff0600722a */ /* 0x040fe40003f24000 */
[----:B------:R-:W-:Y:S01]  /*03d0*/  DSETP.NEU.AND P2, PT, R6, RZ, PT ;  /* 0x000000ff0600722a */ /* 0x000fe20003f4d000 */
[----:B------:R-:W-:-:S02]  /*03e0*/  FSEL R7, RZ, 1.875, !P3 ;  /* 0x3ff00000ff077808 */ /* 0x000fc40005800000 */
[----:B------:R-:W-:Y:S02]  /*03f0*/  FSEL R6, R2, RZ, !P4 ;  /* 0x000000ff02067208 */ /* 0x000fe40006000000 */
[----:B------:R-:W-:-:S05]  /*0400*/  FSEL R7, R3, R7, !P4 ;  /* 0x0000000703077208 */ /* 0x000fca0006000000 */
[----:B------:R1:W-:Y:S01]  /*0410*/  @!P0 STG.E.64 desc[UR4][R20.64], R6 ;  /* 0x0000000614008986 */ /* 0x0003e2000c101b04 */
[----:B------:R-:W-:Y:S01]  /*0420*/  FSEL R3, RZ, 1.875, !P1 ;  /* 0x3ff00000ff037808 */ /* 0x000fe20004800000 */
[C---:B------:R-:W-:Y:S02]  /*0430*/  DSETP.GT.AND P3, PT, R4.reuse, RZ, PT ;  /* 0x000000ff0400722a */ /* 0x040fe40003f64000 */
[----:B------:R-:W-:-:S04]  /*0440*/  DSETP.NEU.AND P4, PT, R4, RZ, PT ;  /* 0x000000ff0400722a */ /* 0x000fc80003f8d000 */
[----:B------:R-:W-:Y:S02]  /*0450*/  FSEL R5, RZ, 1.875, !P3 ;  /* 0x3ff00000ff057808 */ /* 0x000fe40005800000 */
[----:B---3--:R-:W-:Y:S02]  /*0460*/  FSEL R2, R10, RZ, !P2 ;  /* 0x000000ff0a027208 */ /* 0x008fe40005000000 */
[----:B------:R-:W-:Y:S02]  /*0470*/  FSEL R3, R11, R3, !P2 ;  /* 0x000000030b037208 */ /* 0x000fe40005000000 */
[----:B------:R-:W-:Y:S02]  /*0480*/  FSEL R4, R8, RZ, !P4 ;  /* 0x000000ff08047208 */ /* 0x000fe40006000000 */
[----:B------:R-:W-:Y:S01]  /*0490*/  FSEL R5, R9, R5, !P4 ;  /* 0x0000000509057208 */ /* 0x000fe20006000000 */
[----:B-1----:R-:W-:Y:S06]  /*04a0*/  @P5 BRA `(.L_x_8990) ;  /* 0x0000000000285947 */ /* 0x002fec0003800000 */
[----:B------:R-:W0:Y:S01]  /*04b0*/  LDC.64 R8, c[0x0][0x218] ;  /* 0x00008600ff087b82 */ /* 0x000e220000000a00 */
[----:B------:R-:W-:Y:S02]  /*04c0*/  IMAD R7, R0, 0x200, R17 ;  /* 0x0000020000077824 */ /* 0x000fe400078e0211 */
[----:B------:R-:W-:-:S05]  /*04d0*/  VIADD R17, R17, 0x80 ;  /* 0x0000008011117836 */ /* 0x000fca0000000000 */
[----:B------:R-:W-:-:S13]  /*04e0*/  ISETP.GE.AND P0, PT, R17, R16, PT ;  /* 0x000000101100720c */ /* 0x000fda0003f06270 */
[----:B------:R-:W-:Y:S01]  /*04f0*/  @!P0 LEA R11, R0, R17, 0x9 ;  /* 0x00000011000b8211 */ /* 0x000fe200078e48ff */
[----:B------:R-:W-:Y:S02]  /*0500*/  @!P0 VIADD R17, R17, 0x80 ;  /* 0x0000008011118836 */ /* 0x000fe40000000000 */
[----:B0-----:R-:W-:-:S04]  /*0510*/  IMAD.WIDE.U32 R6, R7, 0x8, R8 ;  /* 0x0000000807067825 */ /* 0x001fc800078e0008 */
[----:B------:R-:W-:Y:S01]  /*0520*/  @!P0 IMAD.WIDE.U32 R8, R11, 0x8, R8 ;  /* 0x000000080b088825 */ /* 0x000fe200078e0008 */
[----:B------:R0:W-:Y:S04]  /*0530*/  STG.E.64 desc[UR4][R6.64], R2 ;  /* 0x0000000206007986 */ /* 0x0001e8000c101b04 */
[----:B------:R0:W-:Y:S02]  /*0540*/  @!P0 STG.E.64 desc[UR4][R8.64], R4 ;  /* 0x0000000408008986 */ /* 0x0001e4000c101b04 */
.L_x_8990:
[----:B------:R-:W-:Y:S05]  /*0550*/  BSYNC B0 ;  /* 0x0000000000007941 */ /* 0x000fea0003800000 */
.L_x_8989:
[----:B------:R-:W-:-:S13]  /*0560*/  ISETP.GE.AND P0, PT, R17, R16, PT ;  /* 0x000000101100720c */ /* 0x000fda0003f06270 */
[----:B------:R-:W-:Y:S05]  /*0570*/  @P0 EXIT ;  /* 0x000000000000094d */ /* 0x000fea0003800000 */
[----:B0-----:R-:W0:Y:S01]  /*0580*/  LDC.64 R2, c[0x0][0x218] ;  /* 0x00008600ff027b82 */ /* 0x001e220000000a00 */
[C---:B-----5:R-:W-:Y:S01]  /*0590*/  DSETP.GT.AND P0, PT, R12.reuse, RZ, PT ;  /* 0x000000ff0c00722a */ /* 0x060fe20003f04000 */
[----:B------:R-:W-:Y:S01]  /*05a0*/  IMAD R17, R0, 0x200, R17 ;  /* 0x0000020000117824 */ /* 0x000fe200078e0211 */
[----:B------:R-:W-:-:S04]  /*05b0*/  DSETP.NEU.AND P1, PT, R12, RZ, PT ;  /* 0x000000ff0c00722a */ /* 0x000fc80003f2d000 */
[----:B------:R-:W-:Y:S02]  /*05c0*/  FSEL R5, RZ, 1.875, !P0 ;  /* 0x3ff00000ff057808 */ /* 0x000fe40004000000 */
[----:B------:R-:W-:Y:S02]  /*05d0*/  FSEL R4, R14, RZ, !P1 ;  /* 0x000000ff0e047208 */ /* 0x000fe40004800000 */
[----:B------:R-:W-:Y:S01]  /*05e0*/  FSEL R5, R15, R5, !P1 ;  /* 0x000000050f057208 */ /* 0x000fe20004800000 */
[----:B0-----:R-:W-:-:S05]  /*05f0*/  IMAD.WIDE.U32 R2, R17, 0x8, R2 ;  /* 0x0000000811027825 */ /* 0x001fca00078e0002 */
[----:B------:R-:W-:Y:S01]  /*0600*/  STG.E.64 desc[UR4][R2.64], R4 ;  /* 0x0000000402007986 */ /* 0x000fe2000c101b04 */
[----:B------:R-:W-:Y:S05]  /*0610*/  EXIT ;  /* 0x000000000000794d */ /* 0x000fea0003800000 */
.L_x_8991:
        /* <DEDUP_REMOVED lines=14> */
.L_x_32102:


//--------------------- .text._ZN2at6native29vectorized_elementwise_kernelILi2ENS0_13BinaryFunctorIdddZZZNS0_21heaviside_kernel_cudaERNS_18TensorIteratorBaseEENKUlvE_clEvENKUlvE4_clEvEUlddE_EESt5arrayIPcLm3EEEEviT0_T1_ --------------------------
	.section	.text._ZN2at6native29vectorized_elementwise_kernelILi2ENS0_13BinaryFunctorIdddZZZNS0_21heaviside_kernel_cudaERNS_18TensorIteratorBaseEENKUlvE_clEvENKUlvE4_clEvEUlddE_EESt5arrayIPcLm3EEEEviT0_T1_,"ax",@progbits
	.align	128
        .global         _ZN2at6native29vectorized_elementwise_kernelILi2ENS0_13BinaryFunctorIdddZZZNS0_21heaviside_kernel_cudaERNS_18TensorIteratorBaseEENKUlvE_clEvENKUlvE4_clEvEUlddE_EESt5arrayIPcLm3EEEEviT0_T1_
        .type           _ZN2at6native29vectorized_elementwise_kernelILi2ENS0_13BinaryFunctorIdddZZZNS0_21heaviside_kernel_cudaERNS_18TensorIteratorBaseEENKUlvE_clEvENKUlvE4_clEvEUlddE_EESt5arrayIPcLm3EEEEviT0_T1_,@function
        .size           _ZN2at6native29vectorized_elementwise_kernelILi2ENS0_13BinaryFunctorIdddZZZNS0_21heaviside_kernel_cudaERNS_18TensorIteratorBaseEENKUlvE_clEvENKUlvE4_clEvEUlddE_EESt5arrayIPcLm3EEEEviT0_T1_,(.L_x_32103 - _ZN2at6native29vectorized_elementwise_kernelILi2ENS0_13BinaryFunctorIdddZZZNS0_21heaviside_kernel_cudaERNS_18TensorIteratorBaseEENKUlvE_clEvENKUlvE4_clEvEUlddE_EESt5arrayIPcLm3EEEEviT0_T1_)
        .other          _ZN2at6native29vectorized_elementwise_kernelILi2ENS0_13BinaryFunctorIdddZZZNS0_21heaviside_kernel_cudaERNS_18TensorIteratorBaseEENKUlvE_clEvENKUlvE4_clEvEUlddE_EESt5arrayIPcLm3EEEEviT0_T1_,@"STO_CUDA_ENTRY STV_DEFAULT"
_ZN2at6native29vectorized_elementwise_kernelILi2ENS0_13BinaryFunctorIdddZZZNS0_21heaviside_kernel_cudaERNS_18TensorIteratorBaseEENKUlvE_clEvENKUlvE4_clEvEUlddE_EESt5arrayIPcLm3EEEEviT0_T1_:
.text._ZN2at6native29vectorized_elementwise_kernelILi2ENS0_13BinaryFunctorIdddZZZNS0_21heaviside_kernel_cudaERNS_18TensorIteratorBaseEENKUlvE_clEvENKUlvE4_clEvEUlddE_EESt5arrayIPcLm3EEEEviT0_T1_:
        /* <DEDUP_REMOVED lines=13> */
[----:B0-----:R-:W-:-:S04]  /*00d0*/  IMAD.WIDE.U32 R24, R2, 0x10, R24 ;  /* 0x0000001002187825 */ /* 0x001fc800078e0018 */
[----:B--2---:R-:W-:Y:S01]  /*00e0*/  IMAD.WIDE R26, R23, 0x8, R26 ;  /* 0x00000008171a7825 */ /* 0x004fe200078e021a */
[----:B------:R-:W2:Y:S04]  /*00f0*/  LDG.E.128 R12, desc[UR4][R24.64] ;  /* 0x00000004180c7981 */ /* 0x000ea8000c1e1d00 */
[----:B------:R-:W4:Y:S01]  /*0100*/  LDG.E.128 R16, desc[UR4][R24.64+0x800] ;  /* 0x0008000418107981 */ /* 0x000f22000c1e1d00 */
[----:B------:R-:W-:-:S05]  /*0110*/  IMAD.WIDE.U32 R26, R2, 0x10, R26 ;  /* 0x00000010021a7825 */ /* 0x000fca00078e001a */
[----:B------:R-:W5:Y:S04]  /*0120*/  LDG.E.128 R4, desc[UR4][R26.64] ;  /* 0x000000041a047981 */ /* 0x000f68000c1e1d00 */
[----:B------:R-:W5:Y:S01]  /*0130*/  LDG.E.128 R8, desc[UR4][R26.64+0x800] ;  /* 0x000800041a087981 */ /* 0x000f62000c1e1d00 */
[----:B---3--:R-:W-:Y:S01]  /*0140*/  IMAD.WIDE.U32 R28, R23, 0x8, R28 ;  /* 0x00000008171c7825 */ /* 0x008fe200078e001c */
[C---:B--2---:R-:W-:Y:S02]  /*0150*/  DSETP.GT.AND P2, PT, R14.reuse, RZ, PT ;  /* 0x000000ff0e00722a */ /* 0x044fe40003f44000 */
[----:B------:R-:W-:Y:S02]  /*0160*/  DSETP.NEU.AND P3, PT, R14, RZ, PT ;  /* 0x000000ff0e00722a */ /* 0x000fe40003f6d000 */
[----:B------:R-:W-:-:S02]  /*0170*/  DSETP.NEU.AND P0, PT, R12, RZ, PT ;  /* 0x000000ff0c00722a */ /* 0x000fc40003f0d000 */
[----:B------:R-:W-:Y:S01]  /*0180*/  DSETP.GT.AND P1, PT, R12, RZ, PT ;  /* 0x000000ff0c00722a */ /* 0x000fe20003f24000 */
[----:B------:R-:W-:Y:S01]  /*0190*/  FSEL R3, RZ, 1.875, !P2 ;  /* 0x3ff00000ff037808 */ /* 0x000fe20005000000 */
[C---:B----4-:R-:W-:Y:S01]  /*01a0*/  DSETP.GT.AND P2, PT, R18.reuse, RZ, PT ;  /* 0x000000ff1200722a */ /* 0x050fe20003f44000 */
[----:B------:R-:W2:Y:S01]  /*01b0*/  LDG.E.128 R12, desc[UR4][R24.64+0x1000] ;  /* 0x00100004180c7981 */ /* 0x000ea2000c1e1d00 */
[----:B------:R-:W-:Y:S01]  /*01c0*/  DSETP.NEU.AND P4, PT, R18, RZ, PT ;  /* 0x000000ff1200722a */ /* 0x000fe20003f8d000 */
[----:B-----5:R-:W-:Y:S02]  /*01d0*/  FSEL R0, R6, RZ, !P3 ;  /* 0x000000ff06007208 */ /* 0x020fe40005800000 */
[----:B------:R-:W-:Y:S01]  /*01e0*/  FSEL R3, R7, R3, !P3 ;  /* 0x0000000307037208 */ /* 0x000fe20005800000 */
[C---:B------:R-:W-:Y:S01]  /*01f0*/  DSETP.NEU.AND P3, PT, R16.reuse, RZ, PT ;  /* 0x000000ff1000722a */ /* 0x040fe20003f6d000 */
[----:B------:R-:W-:Y:S01]  /*0200*/  FSEL R21, RZ, 1.875, !P1 ;  /* 0x3ff00000ff157808 */ /* 0x000fe20004800000 */
[----:B------:R-:W-:Y:S01]  /*0210*/  DSETP.GT.AND P1, PT, R16, RZ, PT ;  /* 0x000000ff1000722a */ /* 0x000fe20003f24000 */
[----:B------:R-:W-:Y:S01]  /*0220*/  FSEL R7, RZ, 1.875, !P2 ;  /* 0x3ff00000ff077808 */ /* 0x000fe20005000000 */
[----:B------:R0:W3:Y:S01]  /*0230*/  LDG.E.128 R16, desc[UR4][R24.64+0x1800] ;  /* 0x0018000418107981 */ /* 0x0000e2000c1e1d00 */
[----:B------:R-:W-:-:S02]  /*0240*/  FSEL R21, R5, R21, !P0 ;  /* 0x0000001505157208 */ /* 0x000fc40004000000 */
[----:B------:R-:W-:Y:S02]  /*0250*/  FSEL R22, R4, RZ, !P0 ;  /* 0x000000ff04167208 */ /* 0x000fe40004000000 */
[----:B------:R-:W-:Y:S02]  /*0260*/  FSEL R23, RZ, 1.875, !P1 ;  /* 0x3ff00000ff177808 */ /* 0x000fe40004800000 */
[----:B0-----:R-:W-:Y:S02]  /*0270*/  FSEL R25, R11, R7, !P4 ;  /* 0x000000070b197208 */ /* 0x001fe40006000000 */
[----:B------:R-:W4:Y:S01]  /*0280*/  LDG.E.128 R4, desc[UR4][R26.64+0x1000] ;  /* 0x001000041a047981 */ /* 0x000f22000c1e1d00 */
[----:B------:R-:W-:Y:S02]  /*0290*/  FSEL R20, R10, RZ, !P4 ;  /* 0x000000ff0a147208 */ /* 0x000fe40006000000 */
[----:B------:R-:W-:Y:S02]  /*02a0*/  FSEL R23, R9, R23, !P3 ;  /* 0x0000001709177208 */ /* 0x000fe40005800000 */
[----:B------:R-:W-:-:S02]  /*02b0*/  FSEL R24, R8, RZ, !P3 ;  /* 0x000000ff08187208 */ /* 0x000fc40005800000 */
[----:B------:R0:W5:Y:S01]  /*02c0*/  LDG.E.128 R8, desc[UR4][R26.64+0x1800] ;  /* 0x001800041a087981 */ /* 0x000162000c1e1d00 */
[----:B------:R-:W-:-:S04]  /*02d0*/  IMAD.WIDE R28, R2, 0x10, R28 ;  /* 0x00000010021c7825 */ /* 0x000fc800078e021c */
[----:B0-----:R-:W-:Y:S02]  /*02e0*/  IMAD.MOV.U32 R27, RZ, RZ, R25 ;  /* 0x000000ffff1b7224 */ /* 0x001fe400078e0019 */
[----:B------:R-:W-:Y:S02]  /*02f0*/  IMAD.MOV.U32 R26, RZ, RZ, R20 ;  /* 0x000000ffff1a7224 */ /* 0x000fe400078e0014 */
[----:B------:R-:W-:-:S05]  /*0300*/  IMAD.MOV.U32 R25, RZ, RZ, R23 ;  /* 0x000000ffff197224 */ /* 0x000fca00078e0017 */
[----:B------:R-:W-:Y:S01]  /*0310*/  STG.E.128 desc[UR4][R28.64+0x800], R24 ;  /* 0x000800181c007986 */ /* 0x000fe2000c101d04 */
[----:B--2---:R-:W-:Y:S02]  /*0320*/  DSETP.GT.AND P6, PT, R14, RZ, PT ;  /* 0x000000ff0e00722a */ /* 0x004fe40003fc4000 */
[C---:B------:R-:W-:Y:S02]  /*0330*/  DSETP.GT.AND P5, PT, R12.reuse, RZ, PT ;  /* 0x000000ff0c00722a */ /* 0x040fe40003fa4000 */
[----:B------:R-:W-:Y:S02]  /*0340*/  DSETP.NEU.AND P2, PT, R12, RZ, PT ;  /* 0x000000ff0c00722a */ /* 0x000fe40003f4d000 */
[----:B------:R-:W-:Y:S01]  /*0350*/  DSETP.NEU.AND P4, PT, R14, RZ, PT ;  /* 0x000000ff0e00722a */ /* 0x000fe20003f8d000 */
[----:B------:R-:W-:Y:S01]  /*0360*/  FSEL R13, RZ, 1.875, !P6 ;  /* 0x3ff00000ff0d7808 */ /* 0x000fe20007000000 */
[----:B---3--:R-:W-:Y:S01]  /*0370*/  DSETP.GT.AND P3, PT, R18, RZ, PT ;  /* 0x000000ff1200722a */ /* 0x008fe20003f64000 */
[----:B------:R-:W-:Y:S01]  /*0380*/  FSEL R15, RZ, 1.875, !P5 ;  /* 0x3ff00000ff0f7808 */ /* 0x000fe20006800000 */
[----:B------:R-:W-:-:S02]  /*0390*/  DSETP.GT.AND P6, PT, R16, RZ, PT ;  /* 0x000000ff1000722a */ /* 0x000fc40003fc4000 */
[----:B------:R-:W-:Y:S02]  /*03a0*/  DSETP.NEU.AND P1, PT, R18, RZ, PT ;  /* 0x000000ff1200722a */ /* 0x000fe40003f2d000 */
[----:B------:R-:W-:Y:S01]  /*03b0*/  DSETP.NEU.AND P0, PT, R16, RZ, PT ;  /* 0x000000ff1000722a */ /* 0x000fe20003f0d000 */
[----:B----4-:R-:W-:Y:S02]  /*03c0*/  FSEL R13, R7, R13, !P4 ;  /* 0x0000000d070d7208 */ /* 0x010fe40006000000 */
[----:B------:R-:W-:Y:S02]  /*03d0*/  FSEL R15, R5, R15, !P2 ;  /* 0x0000000f050f7208 */ /* 0x000fe40005000000 */
[----:B------:R-:W-:Y:S02]  /*03e0*/  FSEL R7, RZ, 1.875, !P3 ;  /* 0x3ff00000ff077808 */ /* 0x000fe40005800000 */
[----:B------:R-:W-:Y:S02]  /*03f0*/  FSEL R5, RZ, 1.875, !P6 ;  /* 0x3ff00000ff057808 */ /* 0x000fe40007000000 */
[----:B------:R-:W-:Y:S01]  /*0400*/  FSEL R2, R6, RZ, !P4 ;  /* 0x000000ff06027208 */ /* 0x000fe20006000000 */
[----:B------:R-:W-:Y:S01]  /*0410*/  IMAD.MOV.U32 R6, RZ, RZ, R0 ;  /* 0x000000ffff067224 */ /* 0x000fe200078e0000 */
[----:B------:R-:W-:Y:S01]  /*0420*/  FSEL R12, R4, RZ, !P2 ;  /* 0x000000ff040c7208 */ /* 0x000fe20005000000 */
[----:B------:R-:W-:Y:S01]  /*0430*/  IMAD.MOV.U32 R4, RZ, RZ, R22 ;  /* 0x000000ffff047224 */ /* 0x000fe200078e0016 */
[----:B-----5:R-:W-:Y:S01]  /*0440*/  FSEL R11, R11, R7, !P1 ;  /* 0x000000070b0b7208 */ /* 0x020fe20004800000 */
[----:B------:R-:W-:Y:S01]  /*0450*/  IMAD.MOV.U32 R7, RZ, RZ, R3 ;  /* 0x000000ffff077224 */ /* 0x000fe200078e0003 */
[----:B------:R-:W-:Y:S01]  /*0460*/  FSEL R9, R9, R5, !P0 ;  /* 0x0000000509097208 */ /* 0x000fe20004000000 */
[----:B------:R-:W-:Y:S01]  /*0470*/  IMAD.MOV.U32 R5, RZ, RZ, R21 ;  /* 0x000000ffff057224 */ /* 0x000fe200078e0015 */
[----:B------:R-:W-:-:S02]  /*0480*/  FSEL R10, R10, RZ, !P1 ;  /* 0x000000ff0a0a7208 */ /* 0x000fc40004800000 */
[----:B------:R-:W-:Y:S02]  /*0490*/  FSEL R8, R8, RZ, !P0 ;  /* 0x000000ff08087208 */ /* 0x000fe40004000000 */
[----:B------:R0:W-:Y:S04]  /*04a0*/  STG.E.128 desc[UR4][R28.64], R4 ;  /* 0x000000041c007986 */ /* 0x0001e8000c101d04 */
[----:B------:R-:W-:Y:S01]  /*04b0*/  STG.E.128 desc[UR4][R28.64+0x1800], R8 ;  /* 0x001800081c007986 */ /* 0x000fe2000c101d04 */
[----:B0-----:R-:W-:Y:S02]  /*04c0*/  IMAD.MOV.U32 R6, RZ, RZ, R2 ;  /* 0x000000ffff067224 */ /* 0x001fe400078e0002 */
[----:B------:R-:W-:Y:S02]  /*04d0*/  IMAD.MOV.U32 R7, RZ, RZ, R13 ;  /* 0x000000ffff077224 */ /* 0x000fe400078e000d */
[----:B------:R-:W-:-:S02]  /*04e0*/  IMAD.MOV.U32 R4, RZ, RZ, R12 ;  /* 0x000000ffff047224 */ /* 0x000fc400078e000c */
[----:B------:R-:W-:-:S05]  /*04f0*/  IMAD.MOV.U32 R5, RZ, RZ, R15 ;  /* 0x000000ffff057224 */ /* 0x000fca00078e000f */
[----:B------:R-:W-:Y:S01]  /*0500*/  STG.E.128 desc[UR4][R28.64+0x1000], R4 ;  /* 0x001000041c007986 */ /* 0x000fe2000c101d04 */
[----:B------:R-:W-:Y:S05]  /*0510*/  EXIT ;  /* 0x000000000000794d */ /* 0x000fea0003800000 */
.L_x_8992:
[----:B------:R-:W0:Y:S01]  /*0520*/  S2R R2, SR_TID.X ;  /* 0x0000000000027919 */ /* 0x000e220000002100 */
[----:B------:R-:W-:Y:S02]  /*0530*/  CS2R R12, SRZ ;  /* 0x00000000000c7805 */ /* 0x000fe4000001ff00 */
[----:B0-----:R-:W-:Y:S01]  /*0540*/  ISETP.GE.AND P1, PT, R2, R3, PT ;  /* 0x000000030200720c */ /* 0x001fe20003f26270 */
[----:B------:R-:W-:-:S12]  /*0550*/  IMAD.MOV.U32 R0, RZ, RZ, R2 ;  /* 0x000000ffff007224 */ /* 0x000fd800078e0002 */
[----:B------:R-:W0:Y:S01]  /*0560*/  @!P1 LDC.64 R4, c[0x0][0x220] ;  /* 0x00008800ff049b82 */ /* 0x000e220000000a00 */
[----:B------:R-:W-:-:S07]  /*0570*/  @!P1 IMAD.IADD R11, R23, 0x1, R0 ;  /* 0x00000001170b9824 */ /* 0x000fce00078e0200 */
[----:B------:R-:W1:Y:S01]  /*0580*/  @!P1 LDC.64 R8, c[0x0][0x228] ;  /* 0x00008a00ff089b82 */ /* 0x000e620000000a00 */
[----:B0-----:R-:W-:-:S05]  /*0590*/  @!P1 IMAD.WIDE.U32 R4, R11, 0x8, R4 ;  /* 0x000000080b049825 */ /* 0x001fca00078e0004 */
[----:B------:R0:W2:Y:S01]  /*05a0*/  @!P1 LDG.E.64 R12, desc[UR4][R4.64] ;  /* 0x00000004040c9981 */ /* 0x0000a2000c1e1b00 */
[----:B------:R-:W-:Y:S01]  /*05b0*/  @!P1 VIADD R0, R0, 0x80 ;  /* 0x0000008000009836 */ /* 0x000fe20000000000 */
[----:B------:R-:W-:Y:S01]  /*05c0*/  CS2R R18, SRZ ;  /* 0x0000000000127805 */ /* 0x000fe2000001ff00 */
[----:B-1----:R-:W-:Y:S01]  /*05d0*/  @!P1 IMAD.WIDE.U32 R8, R11, 0x8, R8 ;  /* 0x000000080b089825 */ /* 0x002fe200078e0008 */
[----:B------:R-:W-:Y:S02]  /*05e0*/  CS2R R14, SRZ ;  /* 0x00000000000e7805 */ /* 0x000fe4000001ff00 */
[----:B------:R-:W-:Y:S02]  /*05f0*/  ISETP.GE.AND P3, PT, R0, R3, PT ;  /* 0x000000030000720c */ /* 0x000fe40003f66270 */
[----:B------:R-:W-:Y:S02]  /*0600*/  CS2R R16, SRZ ;  /* 0x0000000000107805 */ /* 0x000fe4000001ff00 */
[----:B------:R-:W3:Y:S09]  /*0610*/  @!P1 LDG.E.64 R14, desc[UR4][R8.64] ;  /* 0x00000004080e9981 */ /* 0x000ef2000c1e1b00 */
[----:B------:R-:W0:Y:S01]  /*0620*/  @!P3 LDC.64 R6, c[0x0][0x220] ;  /* 0x00008800ff06bb82 */ /* 0x000e220000000a00 */
[----:B------:R-:W-:-:S02]  /*0630*/  @!P3 IMAD.IADD R20, R23, 0x1, R0 ;  /* 0x000000011714b824 */ /* 0x000fc400078e0200 */
[----:B------:R-:W-:-:S05]  /*0640*/  @!P3 VIADD R0, R0, 0x80 ;  /* 0x000000800000b836 */ /* 0x000fca0000000000 */
[----:B------:R-:W-:Y:S01]  /*0650*/  ISETP.GE.AND P5, PT, R0, R3, PT ;  /* 0x000000030000720c */ /* 0x000fe20003fa6270 */
[----:B------:R-:W1:Y:S01]  /*0660*/  @!P3 LDC.64 R24, c[0x0][0x228] ;  /* 0x00008a00ff18bb82 */ /* 0x000e620000000a00 */
[----:B0-----:R-:W-:-:S11]  /*0670*/  @!P3 IMAD.WIDE.U32 R4, R20, 0x8, R6 ;  /* 0x000000081404b825 */ /* 0x001fd600078e0006 */
[----:B------:R-:W0:Y:S01]  /*0680*/  @!P5 LDC.64 R26, c[0x0][0x228] ;  /* 0x00008a00ff1adb82 */ /* 0x000e220000000a00 */
[----:B------:R-:W4:Y:S07]  /*0690*/  @!P3 LDG.E.64 R18, desc[UR4][R4.64] ;  /* 0x000000040412b981 */ /* 0x000f2e000c1e1b00 */
[----:B------:R-:W5:Y:S01]  /*06a0*/  @!P5 LDC.64 R6, c[0x0][0x220] ;  /* 0x00008800ff06db82 */ /* 0x000f620000000a00 */
[----:B------:R-:W-:Y:S02]  /*06b0*/  @!P5 IMAD.IADD R11, R23, 0x1, R0 ;  /* 0x00000001170bd824 */ /* 0x000fe400078e0200 */
[----:B------:R-:W-:-:S05]  /*06c0*/  @!P5 VIADD R0, R0, 0x80 ;  /* 0x000000800000d836 */ /* 0x000fca0000000000 */
[----:B------:R-:W-:Y:S01]  /*06d0*/  ISETP.GE.AND P0, PT, R0, R3, PT ;  /* 0x000000030000720c */ /* 0x000fe20003f06270 */
[----:B-----5:R-:W-:-:S05]  /*06e0*/  @!P5 IMAD.WIDE.U32 R6, R11, 0x8, R6 ;  /* 0x000000080b06d825 */ /* 0x020fca00078e0006 */
[----:B------:R5:W4:Y:S07]  /*06f0*/  @!P5 LDG.E.64 R16, desc[UR4][R6.64] ;  /* 0x000000040610d981 */ /* 0x000b2e000c1e1b00 */
[----:B-----5:R-:W5:Y:S01]  /*0700*/  @!P0 LDC.64 R6, c[0x0][0x220] ;  /* 0x00008800ff068b82 */ /* 0x020f620000000a00 */
[----:B------:R-:W-:Y:S02]  /*0710*/  @!P0 IMAD.IADD R22, R23, 0x1, R0 ;  /* 0x0000000117168824 */ /* 0x000fe400078e0200 */
[----:B------:R-:W-:-:S05]  /*0720*/  @!P0 VIADD R0, R0, 0x80 ;  /* 0x0000008000008836 */ /* 0x000fca0000000000 */
[----:B------:R-:W-:Y:S01]  /*0730*/  ISETP.GE.AND P2, PT, R0, R3, PT ;  /* 0x000000030000720c */ /* 0x000fe20003f46270 */
[----:B-1----:R-:W-:Y:S01]  /*0740*/  @!P3 IMAD.WIDE.U32 R20, R20, 0x8, R24 ;  /* 0x000000081414b825 */ /* 0x002fe200078e0018 */
[----:B------:R-:W-:Y:S02]  /*0750*/  CS2R R8, SRZ ;  /* 0x0000000000087805 */ /* 0x000fe4000001ff00 */
[----:B------:R-:W-:-:S06]  /*0760*/  CS2R R4, SRZ ;  /* 0x0000000000047805 */ /* 0x000fcc000001ff00 */
[----:B------:R-:W4:Y:S01]  /*0770*/  @!P3 LDG.E.64 R4, desc[UR4][R20.64] ;  /* 0x000000041404b981 */ /* 0x000f22000c1e1b00 */
[----:B0-----:R-:W-:Y:S02]  /*0780*/  @!P5 IMAD.WIDE.U32 R26, R11, 0x8, R26 ;  /* 0x000000080b1ad825 */ /* 0x001fe400078e001a */
[----:B------:R-:W0:Y:S02]  /*0790*/  @!P2 LDC.64 R28, c[0x0][0x220] ;  /* 0x00008800ff1cab82 */ /* 0x000e240000000a00 */
[----:B-----5:R-:W-:-:S05]  /*07a0*/  @!P0 IMAD.WIDE.U32 R24, R22, 0x8, R6 ;  /* 0x0000000816188825 */ /* 0x020fca00078e0006 */
[----:B------:R1:W5:Y:S01]  /*07b0*/  @!P0 LDG.E.64 R8, desc[UR4][R24.64] ;  /* 0x0000000418088981 */ /* 0x000362000c1e1b00 */
[----:B------:R-:W-:-:S06]  /*07c0*/  CS2R R6, SRZ ;  /* 0x0000000000067805 */ /* 0x000fcc000001ff00 */
[----:B------:R0:W5:Y:S01]  /*07d0*/  @!P5 LDG.E.64 R6, desc[UR4][R26.64] ;  /* 0x000000041a06d981 */ /* 0x000162000c1e1b00 */
[----:B-1----:R-:W-:Y:S02]  /*07e0*/  @!P2 IMAD.IADD R25, R23, 0x1, R0 ;  /* 0x000000011719a824 */ /* 0x002fe400078e0200 */
[----:B------:R-:W-:-:S05]  /*07f0*/  @!P2 VIADD R0, R0, 0x80 ;  /* 0x000000800000a836 */ /* 0x000fca0000000000 */
[----:B------:R-:W-:Y:S02]  /*0800*/  ISETP.GE.AND P4, PT, R0, R3, PT ;  /* 0x000000030000720c */ /* 0x000fe40003f86270 */
[----:B------:R-:W-:Y:S01]  /*0810*/  CS2R R10, SRZ ;  /* 0x00000000000a7805 */ /* 0x000fe2000001ff00 */
[----:B0-----:R-:W-:-:S05]  /*0820*/  @!P2 IMAD.WIDE.U32 R28, R25, 0x8, R28 ;  /* 0x00000008191ca825 */ /* 0x001fca00078e001c */
[----:B------:R-:W5:Y:S05]  /*0830*/  @!P2 LDG.E.64 R10, desc[UR4][R28.64] ;  /* 0x000000041c0aa981 */ /* 0x000f6a000c1e1b00 */
[----:B------:R-:W0:Y:S01]  /*0840*/  @!P4 LDC.64 R20, c[0x0][0x220] ;  /* 0x00008800ff14cb82 */ /* 0x000e220000000a00 */
[----:B------:R-:W-:-:S04]  /*0850*/  @!P4 IMAD.IADD R27, R23, 0x1, R0 ;  /* 0x00000001171bc824 */ /* 0x000fc800078e0200 */
[----:B0-----:R-:W-:Y:S01]  /*0860*/  @!P4 IMAD.WIDE.U32 R20, R27, 0x8, R20 ;  /* 0x000000081b14c825 */ /* 0x001fe200078e0014 */
[C---:B--2---:R-:W-:Y:S02]  /*0870*/  DSETP.GT.AND P3, PT, R12.reuse, RZ, PT ;  /* 0x000000ff0c00722a */ /* 0x044fe40003f64000 */
[----:B------:R-:W-:Y:S01]  /*0880*/  DSETP.NEU.AND P6, PT, R12, RZ, PT ;  /* 0x000000ff0c00722a */ /* 0x000fe20003fcd000 */
[----:B------:R-:W-:-:S06]  /*0890*/  CS2R R12, SRZ ;  /* 0x00000000000c7805 */ /* 0x000fcc000001ff00 */
[----:B------:R0:W2:Y:S01]  /*08a0*/  @!P4 LDG.E.64 R12, desc[UR4][R20.64] ;  /* 0x00000004140cc981 */ /* 0x0000a2000c1e1b00 */
[----:B------:R-:W-:Y:S02]  /*08b0*/  FSEL R24, RZ, 1.875, !P3 ;  /* 0x3ff00000ff187808 */ /* 0x000fe40005800000 */
[----:B---3--:R-:W-:Y:S02]  /*08c0*/  FSEL R14, R14, RZ, !P6 ;  /* 0x000000ff0e0e7208 */ /* 0x008fe40007000000 */
[----:B------:R-:W-:Y:S01]  /*08d0*/  FSEL R15, R15, R24, !P6 ;  /* 0x000000180f0f7208 */ /* 0x000fe20007000000 */
[----:B0-----:R-:W0:Y:S01]  /*08e0*/  @!P2 LDC.64 R20, c[0x0][0x228] ;  /* 0x00008a00ff14ab82 */ /* 0x001e220000000a00 */
[C---:B----4-:R-:W-:Y:S02]  /*08f0*/  DSETP.GT.AND P5, PT, R18.reuse, RZ, PT ;  /* 0x000000ff1200722a */ /* 0x050fe40003fa4000 */
[----:B------:R-:W-:-:S05]  /*0900*/  DSETP.NEU.AND P3, PT, R18, RZ, PT ;  /* 0x000000ff1200722a */ /* 0x000fca0003f6d000 */
[----:B------:R-:W1:Y:S01]  /*0910*/  @!P0 LDC.64 R18, c[0x0][0x228] ;  /* 0x00008a00ff128b82 */ /* 0x000e620000000a00 */
[----:B------:R-:W-:Y:S01]  /*0920*/  FSEL R29, RZ, 1.875, !P5 ;  /* 0x3ff00000ff1d7808 */ /* 0x000fe20006800000 */
[----:B------:R-:W-:Y:S02]  /*0930*/  @!P4 VIADD R0, R0, 0x80 ;  /* 0x000000800000c836 */ /* 0x000fe40000000000 */
[----:B-1----:R-:W-:Y:S01]  /*0940*/  @!P0 IMAD.WIDE.U32 R18, R22, 0x8, R18 ;  /* 0x0000000816128825 */ /* 0x002fe200078e0012 */
[C---:B------:R-:W-:Y:S02]  /*0950*/  DSETP.GT.AND P5, PT, R16.reuse, RZ, PT ;  /* 0x000000ff1000722a */ /* 0x040fe40003fa4000 */
[----:B------:R-:W-:Y:S01]  /*0960*/  DSETP.NEU.AND P6, PT, R16, RZ, PT ;  /* 0x000000ff1000722a */ /* 0x000fe20003fcd000 */
[----:B------:R-:W-:-:S06]  /*0970*/  CS2R R16, SRZ ;  /* 0x0000000000107805 */ /* 0x000fcc000001ff00 */
[----:B------:R1:W3:Y:S02]  /*0980*/  @!P0 LDG.E.64 R16, desc[UR4][R18.64] ;  /* 0x0000000412108981 */ /* 0x0002e4000c1e1b00 */
[----:B-1----:R-:W1:Y:S01]  /*0990*/  @!P4 LDC.64 R18, c[0x0][0x228] ;  /* 0x00008a00ff12cb82 */ /* 0x002e620000000a00 */
[----:B------:R-:W-:Y:S01]  /*09a0*/  ISETP.GE.AND P0, PT, R0, R3, PT ;  /* 0x000000030000720c */ /* 0x000fe20003f06270 */
[----:B0-----:R-:W-:Y:S01]  /*09b0*/  @!P2 IMAD.WIDE.U32 R20, R25, 0x8, R20 ;  /* 0x000000081914a825 */ /* 0x001fe200078e0014 */
[----:B------:R-:W-:Y:S02]  /*09c0*/  CS2R R24, SRZ ;  /* 0x0000000000187805 */ /* 0x000fe4000001ff00 */
[----:B------:R-:W-:Y:S02]  /*09d0*/  FSEL R29, R5, R29, !P3 ;  /* 0x0000001d051d7208 */ /* 0x000fe40005800000 */
[----:B------:R-:W-:Y:S02]  /*09e0*/  FSEL R28, R4, RZ, !P3 ;  /* 0x000000ff041c7208 */ /* 0x000fe40005800000 */
[----:B------:R-:W4:Y:S05]  /*09f0*/  @!P2 LDG.E.64 R24, desc[UR4][R20.64] ;  /* 0x000000041418a981 */ /* 0x000f2a000c1e1b00 */
[----:B------:R-:W0:Y:S01]  /*0a00*/  @!P0 LDC.64 R4, c[0x0][0x220] ;  /* 0x00008800ff048b82 */ /* 0x000e220000000a00 */
[----:B-1----:R-:W-:Y:S01]  /*0a10*/  @!P4 IMAD.WIDE.U32 R26, R27, 0x8, R18 ;  /* 0x000000081b1ac825 */ /* 0x002fe200078e0012 */
[----:B------:R-:W-:Y:S01]  /*0a20*/  CS2R R18, SRZ ;  /* 0x0000000000127805 */ /* 0x000fe2000001ff00 */
[----:B-----5:R-:W-:-:S02]  /*0a30*/  DSETP.GT.AND P3, PT, R8, RZ, PT ;  /* 0x000000ff0800722a */ /* 0x020fc40003f64000 */
[----:B------:R-:W-:-:S03]  /*0a40*/  DSETP.NEU.AND P2, PT, R8, RZ, PT ;  /* 0x000000ff0800722a */ /* 0x000fc60003f4d000 */
[----:B------:R1:W5:Y:S01]  /*0a50*/  @!P4 LDG.E.64 R18, desc[UR4][R26.64] ;  /* 0x000000041a12c981 */ /* 0x000362000c1e1b00 */
[----:B------:R-:W-:Y:S02]  /*0a60*/  FSEL R9, RZ, 1.875, !P5 ;  /* 0x3ff00000ff097808 */ /* 0x000fe40006800000 */
[----:B------:R-:W-:Y:S02]  /*0a70*/  FSEL R6, R6, RZ, !P6 ;  /* 0x000000ff06067208 */ /* 0x000fe40007000000 */
[----:B------:R-:W-:Y:S02]  /*0a80*/  FSEL R7, R7, R9, !P6 ;  /* 0x0000000907077208 */ /* 0x000fe40007000000 */
[----:B------:R-:W0:Y:S01]  /*0a90*/  @!P0 LDC.64 R8, c[0x0][0x228] ;  /* 0x00008a00ff088b82 */ /* 0x000e220000000a00 */
[----:B-1----:R-:W-:Y:S02]  /*0aa0*/  @!P0 IMAD.IADD R27, R23, 0x1, R0 ;  /* 0x00000001171b8824 */ /* 0x002fe400078e0200 */
[----:B------:R-:W-:-:S05]  /*0ab0*/  @!P0 VIADD R0, R0, 0x80 ;  /* 0x0000008000008836 */ /* 0x000fca0000000000 */
[----:B------:R-:W-:Y:S01]  /*0ac0*/  ISETP.GE.AND P6, PT, R0, R3, PT ;  /* 0x000000030000720c */ /* 0x000fe20003fc6270 */
[----:B0-----:R-:W-:Y:S01]  /*0ad0*/  @!P0 IMAD.WIDE.U32 R20, R27, 0x8, R4 ;  /* 0x000000081b148825 */ /* 0x001fe200078e0004 */
[C---:B------:R-:W-:Y:S02]  /*0ae0*/  DSETP.GT.AND P4, PT, R10.reuse, RZ, PT ;  /* 0x000000ff0a00722a */ /* 0x040fe40003f84000 */
[----:B------:R-:W-:-:S09]  /*0af0*/  DSETP.NEU.AND P5, PT, R10, RZ, PT ;  /* 0x000000ff0a00722a */ /* 0x000fd20003fad000 */
[----:B------:R-:W0:Y:S01]  /*0b00*/  @!P6 LDC.64 R4, c[0x0][0x220] ;  /* 0x00008800ff04eb82 */ /* 0x000e220000000a00 */
[----:B------:R-:W-:Y:S01]  /*0b10*/  CS2R R10, SRZ ;  /* 0x00000000000a7805 */ /* 0x000fe2000001ff00 */
[----:B------:R-:W-:Y:S01]  /*0b20*/  @!P0 IMAD.WIDE.U32 R8, R27, 0x8, R8 ;  /* 0x000000081b088825 */ /* 0x000fe200078e0008 */
[----:B------:R-:W-:-:S04]  /*0b30*/  CS2R R26, SRZ ;  /* 0x00000000001a7805 */ /* 0x000fc8000001ff00 */
[----:B------:R1:W4:Y:S01]  /*0b40*/  @!P0 LDG.E.64 R10, desc[UR4][R20.64] ;  /* 0x00000004140a8981 */ /* 0x000322000c1e1b00 */
[----:B------:R-:W-:Y:S01]  /*0b50*/  @!P6 IMAD.IADD R22, R23, 0x1, R0 ;  /* 0x000000011716e824 */ /* 0x000fe200078e0200 */
[----:B------:R-:W-:Y:S02]  /*0b60*/  FSEL R0, RZ, 1.875, !P3 ;  /* 0x3ff00000ff007808 */ /* 0x000fe40005800000 */
[----:B------:R0:W5:Y:S01]  /*0b70*/  @!P0 LDG.E.64 R26, desc[UR4][R8.64] ;  /* 0x00000004081a8981 */ /* 0x000162000c1e1b00 */
[----:B-1----:R-:W1:Y:S01]  /*0b80*/  @!P6 LDC.64 R20, c[0x0][0x228] ;  /* 0x00008a00ff14eb82 */ /* 0x002e620000000a00 */
[----:B0-----:R-:W-:-:S07]  /*0b90*/  @!P6 IMAD.WIDE.U32 R4, R22, 0x8, R4 ;  /* 0x000000081604e825 */ /* 0x001fce00078e0004 */
[----:B------:R-:W0:Y:S01]  /*0ba0*/  @!P1 LDC.64 R8, c[0x0][0x218] ;  /* 0x00008600ff089b82 */ /* 0x000e220000000a00 */
[----:B-1----:R-:W-:Y:S01]  /*0bb0*/  @!P6 IMAD.WIDE.U32 R20, R22, 0x8, R20 ;  /* 0x000000081614e825 */ /* 0x002fe200078e0014 */
[C---:B--2---:R-:W-:Y:S02]  /*0bc0*/  DSETP.GT.AND P3, PT, R12.reuse, RZ, PT ;  /* 0x000000ff0c00722a */ /* 0x044fe40003f64000 */
[----:B------:R-:W-:Y:S01]  /*0bd0*/  DSETP.NEU.AND P0, PT, R12, RZ, PT ;  /* 0x000000ff0c00722a */ /* 0x000fe20003f0d000 */
[----:B------:R-:W-:-:S06]  /*0be0*/  CS2R R12, SRZ ;  /* 0x00000000000c7805 */ /* 0x000fcc000001ff00 */
[----:B------:R1:W2:Y:S02]  /*0bf0*/  @!P6 LDG.E.64 R12, desc[UR4][R4.64] ;  /* 0x00000004040ce981 */ /* 0x0002a4000c1e1b00 */
[----:B-1----:R-:W-:-:S06]  /*0c00*/  CS2R R4, SRZ ;  /* 0x0000000000047805 */ /* 0x002fcc000001ff00 */
[----:B------:R0:W2:Y:S01]  /*0c10*/  @!P6 LDG.E.64 R4, desc[UR4][R20.64] ;  /* 0x000000041404e981 */ /* 0x0000a2000c1e1b00 */
[----:B------:R-:W-:Y:S04]  /*0c20*/  BSSY B0, `(.L_x_8993) ;  /* 0x0000044000007945 */ /* 0x000fe80003800000 */
[----:B------:R-:W-:Y:S01]  /*0c30*/  BSSY B1, `(.L_x_8994) ;  /* 0x000003c000017945 */ /* 0x000fe20003800000 */
[----:B---3--:R-:W-:Y:S02]  /*0c40*/  FSEL R17, R17, R0, !P2 ;  /* 0x0000000011117208 */ /* 0x008fe40005000000 */
[----:B------:R-:W-:Y:S02]  /*0c50*/  FSEL R16, R16, RZ, !P2 ;  /* 0x000000ff10107208 */ /* 0x000fe40005000000 */
[----:B------:R-:W-:Y:S01]  /*0c60*/  FSEL R0, RZ, 1.875, !P4 ;  /* 0x3ff00000ff007808 */ /* 0x000fe20006000000 */
[----:B----4-:R-:W-:-:S02]  /*0c70*/  DSETP.GT.AND P2, PT, R10, RZ, PT ;  /* 0x000000ff0a00722a */ /* 0x010fc40003f44000 */
[----:B------:R-:W-:Y:S01]  /*0c80*/  DSETP.NEU.AND P4, PT, R10, RZ, PT ;  /* 0x000000ff0a00722a */ /* 0x000fe20003f8d000 */
[----:B------:R-:W-:-:S04]  /*0c90*/  @!P1 IMAD.IADD R11, R23, 0x1, R2 ;  /* 0x00000001170b9824 */ /* 0x000fc800078e0202 */
[----:B0-----:R-:W-:Y:S01]  /*0ca0*/  @!P1 IMAD.WIDE.U32 R20, R11, 0x8, R8 ;  /* 0x000000080b149825 */ /* 0x001fe200078e0008 */
[----:B------:R-:W-:-:S03]  /*0cb0*/  FSEL R9, R25, R0, !P5 ;  /* 0x0000000019097208 */ /* 0x000fc60006800000 */
[----:B------:R-:W-:Y:S01]  /*0cc0*/  VIADD R0, R2, 0x80 ;  /* 0x0000008002007836 */ /* 0x000fe20000000000 */
[----:B------:R-:W-:Y:S01]  /*0cd0*/  FSEL R11, RZ, 1.875, !P3 ;  /* 0x3ff00000ff0b7808 */ /* 0x000fe20005800000 */
[----:B------:R0:W-:Y:S02]  /*0ce0*/  @!P1 STG.E.64 desc[UR4][R20.64], R14 ;  /* 0x0000000e14009986 */ /* 0x0001e4000c101b04 */
[----:B------:R-:W-:Y:S01]  /*0cf0*/  @!P1 IMAD.MOV.U32 R2, RZ, RZ, R0 ;  /* 0x000000ffff029224 */ /* 0x000fe200078e0000 */
[----:B-----5:R-:W-:Y:S02]  /*0d00*/  FSEL R11, R19, R11, !P0 ;  /* 0x0000000b130b7208 */ /* 0x020fe40004000000 */
[----:B------:R-:W-:Y:S02]  /*0d10*/  FSEL R10, R18, RZ, !P0 ;  /* 0x000000ff120a7208 */ /* 0x000fe40004000000 */
[----:B------:R-:W-:Y:S01]  /*0d20*/  FSEL R8, R24, RZ, !P5 ;  /* 0x000000ff18087208 */ /* 0x000fe20006800000 */
[----:B--2---:R-:W-:-:S02]  /*0d30*/  DSETP.GT.AND P1, PT, R12, RZ, PT ;  /* 0x000000ff0c00722a */ /* 0x004fc40003f24000 */
[----:B------:R-:W-:Y:S01]  /*0d40*/  DSETP.NEU.AND P0, PT, R12, RZ, PT ;  /* 0x000000ff0c00722a */ /* 0x000fe20003f0d000 */
[----:B------:R-:W-:Y:S02]  /*0d50*/  FSEL R13, RZ, 1.875, !P2 ;  /* 0x3ff00000ff0d7808 */ /* 0x000fe40005000000 */
[----:B------:R-:W-:Y:S02]  /*0d60*/  ISETP.GE.AND P2, PT, R2, R3, PT ;  /* 0x000000030200720c */ /* 0x000fe40003f46270 */
[----:B0-----:R-:W-:Y:S02]  /*0d70*/  FSEL R15, RZ, 1.875, !P1 ;  /* 0x3ff00000ff0f7808 */ /* 0x001fe40004800000 */
[----:B------:R-:W-:Y:S02]  /*0d80*/  FSEL R13, R27, R13, !P4 ;  /* 0x0000000d1b0d7208 */ /* 0x000fe40006000000 */
[----:B------:R-:W-:Y:S02]  /*0d90*/  FSEL R12, R26, RZ, !P4 ;  /* 0x000000ff1a0c7208 */ /* 0x000fe40006000000 */
[----:B------:R-:W-:-:S02]  /*0da0*/  FSEL R4, R4, RZ, !P0 ;  /* 0x000000ff04047208 */ /* 0x000fc40004000000 */
[----:B------:R-:W-:-:S03]  /*0db0*/  FSEL R5, R5, R15, !P0 ;  /* 0x0000000f05057208 */ /* 0x000fc60004000000 */
[----:B------:R-:W-:Y:S05]  /*0dc0*/  @P2 BRA `(.L_x_8995) ;  /* 0x0000000000302947 */ /* 0x000fea0003800000 */
[----:B------:R-:W0:Y:S01]  /*0dd0*/  LDC.64 R14, c[0x0][0x218] ;  /* 0x00008600ff0e7b82 */ /* 0x000e220000000a00 */
[----:B------:R-:W-:Y:S02]  /*0de0*/  IMAD.IADD R19, R23, 0x1, R2 ;  /* 0x0000000117137824 */ /* 0x000fe400078e0202 */
[----:B------:R-:W-:-:S05]  /*0df0*/  VIADD R2, R2, 0x80 ;  /* 0x0000008002027836 */ /* 0x000fca0000000000 */
[----:B------:R-:W-:Y:S01]  /*0e00*/  ISETP.GE.AND P0, PT, R2, R3, PT ;  /* 0x000000030200720c */ /* 0x000fe20003f06270 */
[----:B0-----:R-:W-:-:S05]  /*0e10*/  IMAD.WIDE.U32 R14, R19, 0x8, R14 ;  /* 0x00000008130e7825 */ /* 0x001fca00078e000e */
[----:B------:R0:W-:Y:S07]  /*0e20*/  STG.E.64 desc[UR4][R14.64], R28 ;  /* 0x0000001c0e007986 */ /* 0x0001ee000c101b04 */
[----:B------:R-:W-:Y:S05]  /*0e30*/  @P0 BRA `(.L_x_8996) ;  /* 0x0000000000300947 */ /* 0x000fea0003800000 */
[----:B0-----:R-:W0:Y:S01]  /*0e40*/  LDC.64 R14, c[0x0][0x218] ;  /* 0x00008600ff0e7b82 */ /* 0x001e220000000a00 */
[----:B------:R-:W-:Y:S02]  /*0e50*/  IMAD.IADD R19, R23, 0x1, R2 ;  /* 0x0000000117137824 */ /* 0x000fe400078e0202 */
[----:B------:R-:W-:Y:S02]  /*0e60*/  VIADD R2, R2, 0x80 ;  /* 0x0000008002027836 */ /* 0x000fe40000000000 */
[----:B0-----:R-:W-:-:S05]  /*0e70*/  IMAD.WIDE.U32 R14, R19, 0x8, R14 ;  /* 0x00000008130e7825 */ /* 0x001fca00078e000e */
[----:B------:R0:W-:Y:S02]  /*0e80*/  STG.E.64 desc[UR4][R14.64], R6 ;  /* 0x000000060e007986 */ /* 0x0001e4000c101b04 */
.L_x_8995:
[----:B------:R-:W-:-:S13]  /*0e90*/  ISETP.GE.AND P0, PT, R2, R3, PT ;  /* 0x000000030200720c */ /* 0x000fda0003f06270 */
[----:B------:R-:W-:Y:S05]  /*0ea0*/  @P0 BRA `(.L_x_8997) ;  /* 0x0000000000300947 */ /* 0x000fea0003800000 */
[----:B0-----:R-:W0:Y:S01]  /*0eb0*/  LDC.64 R6, c[0x0][0x218] ;  /* 0x00008600ff067b82 */ /* 0x001e220000000a00 */
[----:B------:R-:W-:Y:S02]  /*0ec0*/  IMAD.IADD R15, R23, 0x1, R2 ;  /* 0x00000001170f7824 */ /* 0x000fe400078e0202 */
[----:B------:R-:W-:Y:S02]  /*0ed0*/  VIADD R2, R2, 0x80 ;  /* 0x0000008002027836 */ /* 0x000fe40000000000 */
[----:B0-----:R-:W-:-:S05]  /*0ee0*/  IMAD.WIDE.U32 R6, R15, 0x8, R6 ;  /* 0x000000080f067825 */ /* 0x001fca00078e0006 */
[----:B------:R1:W-:Y:S02]  /*0ef0*/  STG.E.64 desc[UR4][R6.64], R16 ;  /* 0x0000001006007986 */ /* 0x0003e4000c101b04 */
.L_x_8996:
[----:B------:R-:W-:-:S13]  /*0f00*/  ISETP.GE.AND P0, PT, R2, R3, PT ;  /* 0x000000030200720c */ /* 0x000fda0003f06270 */
[----:B------:R-:W-:Y:S05]  /*0f10*/  @P0 BRA `(.L_x_8998) ;  /* 0x0000000000340947 */ /* 0x000fea0003800000 */
[----:B-1----:R-:W1:Y:S01]  /*0f20*/  LDC.64 R6, c[0x0][0x218] ;  /* 0x00008600ff067b82 */ /* 0x002e620000000a00 */
[----:B0-----:R-:W-:Y:S02]  /*0f30*/  IMAD.IADD R15, R23, 0x1, R2 ;  /* 0x00000001170f7824 */ /* 0x001fe400078e0202 */
[----:B------:R-:W-:Y:S02]  /*0f40*/  VIADD R2, R2, 0x80 ;  /* 0x0000008002027836 */ /* 0x000fe40000000000 */
[----:B-1----:R-:W-:-:S05]  /*0f50*/  IMAD.WIDE.U32 R6, R15, 0x8, R6 ;  /* 0x000000080f067825 */ /* 0x002fca00078e0006 */
[----:B------:R1:W-:Y:S02]  /*0f60*/  STG.E.64 desc[UR4][R6.64], R8 ;  /* 0x0000000806007986 */ /* 0x0003e4000c101b04 */
.L_x_8997:
[----:B------:R-:W-:-:S13]  /*0f70*/  ISETP.GE.AND P0, PT, R2, R3, PT ;  /* 0x000000030200720c */ /* 0x000fda0003f06270 */
[----:B------:R-:W-:Y:S05]  /*0f80*/  @P0 BREAK B1 ;  /* 0x0000000000010942 */ /* 0x000fea0003800000 */
[----:B------:R-:W-:Y:S05]  /*0f90*/  @P0 BRA `(.L_x_8999) ;  /* 0x0000000000300947 */ /* 0x000fea0003800000 */
[----:B01----:R-:W0:Y:S01]  /*0fa0*/  LDC.64 R6, c[0x0][0x218] ;  /* 0x00008600ff067b82 */ /* 0x003e220000000a00 */
[----:B------:R-:W-:Y:S02]  /*0fb0*/  IMAD.IADD R9, R23, 0x1, R2 ;  /* 0x0000000117097824 */ /* 0x000fe400078e0202 */
[----:B------:R-:W-:Y:S02]  /*0fc0*/  VIADD R2, R2, 0x80 ;  /* 0x0000008002027836 */ /* 0x000fe40000000000 */
[----:B0-----:R-:W-:-:S05]  /*0fd0*/  IMAD.WIDE.U32 R6, R9, 0x8, R6 ;  /* 0x0000000809067825 */ /* 0x001fca00078e0006 */
[----:B------:R2:W-:Y:S02]  /*0fe0*/  STG.E.64 desc[UR4][R6.64], R10 ;  /* 0x0000000a06007986 */ /* 0x0005e4000c101b04 */
.L_x_8998:
[----:B------:R-:W-:Y:S05]  /*0ff0*/  BSYNC B1 ;  /* 0x0000000000017941 */ /* 0x000fea0003800000 */
.L_x_8994:
[----:B------:R-:W-:-:S13]  /*1000*/  ISETP.GE.AND P0, PT, R2, R3, PT ;  /* 0x000000030200720c */ /* 0x000fda0003f06270 */
[----:B-12---:R-:W1:Y:S01]  /*1010*/  @!P0 LDC.64 R6, c[0x0][0x218] ;  /* 0x00008600ff068b82 */ /* 0x006e620000000a00 */
[----:B------:R-:W-:Y:S02]  /*1020*/  @!P0 IMAD.IADD R9, R23, 0x1, R2 ;  /* 0x0000000117098824 */ /* 0x000fe400078e0202 */
[----:B------:R-:W-:Y:S02]  /*1030*/  @!P0 VIADD R2, R2, 0x80 ;  /* 0x0000008002028836 */ /* 0x000fe40000000000 */
[----:B-1----:R-:W-:-:S05]  /*1040*/  @!P0 IMAD.WIDE.U32 R6, R9, 0x8, R6 ;  /* 0x0000000809068825 */ /* 0x002fca00078e0006 */
[----:B------:R2:W-:Y:S02]  /*1050*/  @!P0 STG.E.64 desc[UR4][R6.64], R12 ;  /* 0x0000000c06008986 */ /* 0x0005e4000c101b04 */
.L_x_8999:
[----:B------:R-:W-:Y:S05]  /*1060*/  BSYNC B0 ;  /* 0x0000000000007941 */ /* 0x000fea0003800000 */
.L_x_8993:
[----:B------:R-:W-:Y:S05]  /*1070*/  WARPSYNC.ALL ;  /* 0x0000000000007948 */ /* 0x000fea0003800000 */
[----:B------:R-:W-:-:S13]  /*1080*/  ISETP.GE.AND P0, PT, R2, R3, PT ;  /* 0x000000030200720c */ /* 0x000fda0003f06270 */
[----:B------:R-:W-:Y:S05]  /*1090*/  @P0 EXIT ;  /* 0x000000000000094d */ /* 0x000fea0003800000 */
[----:B012---:R-:W0:Y:S01]  /*10a0*/  LDC.64 R6, c[0x0][0x218] ;  /* 0x00008600ff067b82 */ /* 0x007e220000000a00 */
[----:B------:R-:W-:-:S04]  /*10b0*/  IMAD.IADD R3, R23, 0x1, R2 ;  /* 0x0000000117037824 */ /* 0x000fc800078e0202 */
[----:B0-----:R-:W-:-:S05]  /*10c0*/  IMAD.WIDE.U32 R2, R3, 0x8, R6 ;  /* 0x0000000803027825 */ /* 0x001fca00078e0006 */
[----:B------:R-:W-:Y:S01]  /*10d0*/  STG.E.64 desc[UR4][R2.64], R4 ;  /* 0x0000000402007986 */ /* 0x000fe2000c101b04 */
[----:B------:R-:W-:Y:S05]  /*10e0*/  EXIT ;  /* 0x000000000000794d */ /* 0x000fea0003800000 */
.L_x_9000:
        /* <DEDUP_REMOVED lines=9> */
.L_x_32103:


//--------------------- .text._ZN2at6native29vectorized_elementwise_kernelILi4ENS0_13BinaryFunctorIdddZZZNS0_21heaviside_kernel_cudaERNS_18TensorIteratorBaseEENKUlvE_clEvENKUlvE4_clEvEUlddE_EESt5arrayIPcLm3EEEEviT0_T1_ --------------------------
	.section	.text._ZN2at6native29vectorized_elementwise_kernelILi4ENS0_13BinaryFunctorIdddZZZNS0_21heaviside_kernel_cudaERNS_18TensorIteratorBaseEENKUlvE_clEvENKUlvE4_clEvEUlddE_EESt5arrayIPcLm3EEEEviT0_T1_,"ax",@progbits
	.align	128
        .global         _ZN2at6native29vectorized_elementwise_kernelILi4ENS0_13BinaryFunctorIdddZZZNS0_21heaviside_kernel_cudaERNS_18TensorIteratorBaseEENKUlvE_clEvENKUlvE4_clEvEUlddE_EESt5arrayIPcLm3EEEEviT0_T1_
        .type           _ZN2at6native29vectorized_elementwise_kernelILi4ENS0_13BinaryFunctorIdddZZZNS0_21heaviside_kernel_cudaERNS_18TensorIteratorBaseEENKUlvE_clEvENKUlvE4_clEvEUlddE_EESt5arrayIPcLm3EEEEviT0_T1_,@function
        .size           _ZN2at6native29vectorized_elementwise_kernelILi4ENS0_13BinaryFunctorIdddZZZNS0_21heaviside_kernel_cudaERNS_18TensorIteratorBaseEENKUlvE_clEvENKUlvE4_clEvEUlddE_EESt5arrayIPcLm3EEEEviT0_T1_,(.L_x_32104 - _ZN2at6native29vectorized_elementwise_kernelILi4ENS0_13BinaryFunctorIdddZZZNS0_21heaviside_kernel_cudaERNS_18TensorIteratorBaseEENKUlvE_clEvENKUlvE4_clEvEUlddE_EESt5arrayIPcLm3EEEEviT0_T1_)
        .other          _ZN2at6native29vectorized_elementwise_kernelILi4ENS0_13BinaryFunctorIdddZZZNS0_21heaviside_kernel_cudaERNS_18TensorIteratorBaseEENKUlvE_clEvENKUlvE4_clEvEUlddE_EESt5arrayIPcLm3EEEEviT0_T1_,@"STO_CUDA_ENTRY STV_DEFAULT"
_ZN2at6native29vectorized_elementwise_kernelILi4ENS0_13BinaryFunctorIdddZZZNS0_21heaviside_kernel_cudaERNS_18TensorIteratorBaseEENKUlvE_clEvENKUlvE4_clEvEUlddE_EESt5arrayIPcLm3EEEEviT0_T1_:
.text._ZN2at6native29vectorized_elementwise_kernelILi4ENS0_13BinaryFunctorIdddZZZNS0_21heaviside_kernel_cudaERNS_18TensorIteratorBaseEENKUlvE_clEvENKUlvE4_clEvEUlddE_EESt5arrayIPcLm3EEEEviT0_T1_:
        /* <DEDUP_REMOVED lines=82> */
.L_x_9001:
        /* <DEDUP_REMOVED lines=151> */
.L_x_9004:
[----:B------:R-:W-:-:S13]  /*0e90*/  ISETP.GE.AND P0, PT, R2, R3, PT ;  /* 0x000000030200720c */ /* 0x000fda0003f06270 */
[----:B------:R-:W-:Y:S05]  /*0ea0*/  @P0 BRA `(.L_x_9006) ;  /* 0x0000000000300947 */ /* 0x000fea0003800000 */
[----:B0-----:R-:W0:Y:S01]  /*0eb0*/  LDC.64 R6, c[0x0][0x218] ;  /* 0x00008600ff067b82 */ /* 0x001e220000000a00 */
[----:B------:R-:W-:Y:S02]  /*0ec0*/  IMAD.IADD R15, R23, 0x1, R2 ;  /* 0x00000001170f7824 */ /* 0x000fe400078e0202 */
[----:B------:R-:W-:Y:S02]  /*0ed0*/  VIADD R2, R2, 0x80 ;  /* 0x0000008002027836 */ /* 0x000fe40000000000 */
[----:B0-----:R-:W-:-:S05]  /*0ee0*/  IMAD.WIDE.U32 R6, R15, 0x8, R6 ;  /* 0x000000080f067825 */ /* 0x001fca00078e0006 */
[----:B------:R1:W-:Y:S02]  /*0ef0*/  STG.E.64 desc[UR4][R6.64], R16 ;  /* 0x0000001006007986 */ /* 0x0003e4000c101b04 */
.L_x_9005:
[----:B------:R-:W-:-:S13]  /*0f00*/  ISETP.GE.AND P0, PT, R2, R3, PT ;  /* 0x000000030200720c */ /* 0x000fda0003f06270 */
[----:B------:R-:W-:Y:S05]  /*0f10*/  @P0 BRA `(.L_x_9007) ;  /* 0x0000000000340947 */ /* 0x000fea0003800000 */
[----:B-1----:R-:W1:Y:S01]  /*0f20*/  LDC.64 R6, c[0x0][0x218] ;  /* 0x00008600ff067b82 */ /* 0x002e620000000a00 */
[----:B0-----:R-:W-:Y:S02]  /*0f30*/  IMAD.IADD R15, R23, 0x1, R2 ;  /* 0x00000001170f7824 */ /* 0x001fe400078e0202 */
[----:B------:R-:W-:Y:S02]  /*0f40*/  VIADD R2, R2, 0x80 ;  /* 0x0000008002027836 */ /* 0x000fe40000000000 */
[----:B-1----:R-:W-:-:S05]  /*0f50*/  IMAD.WIDE.U32 R6, R15, 0x8, R6 ;  /* 0x000000080f067825 */ /* 0x002fca00078e0006 */
[----:B------:R1:W-:Y:S02]  /*0f60*/  STG.E.64 desc[UR4][R6.64], R8 ;  /* 0x0000000806007986 */ /* 0x0003e4000c101b04 */
.L_x_9006:
        /* <DEDUP_REMOVED lines=8> */
.L_x_9007:
[----:B------:R-:W-:Y:S05]  /*0ff0*/  BSYNC B1 ;  /* 0x0000000000017941 */ /* 0x000fea0003800000 */
.L_x_9003:
[----:B------:R-:W-:-:S13]  /*1000*/  ISETP.GE.AND P0, PT, R2, R3, PT ;  /* 0x000000030200720c */ /* 0x000fda0003f06270 */
[----:B-12---:R-:W1:Y:S01]  /*1010*/  @!P0 LDC.64 R6, c[0x0][0x218] ;  /* 0x00008600ff068b82 */ /* 0x006e620000000a00 */
[----:B------:R-:W-:Y:S02]  /*1020*/  @!P0 IMAD.IADD R9, R23, 0x1, R2 ;  /* 0x0000000117098824 */ /* 0x000fe400078e0202 */
[----:B------:R-:W-:Y:S02]  /*1030*/  @!P0 VIADD R2, R2, 0x80 ;  /* 0x0000008002028836 */ /* 0x000fe40000000000 */
[----:B-1----:R-:W-:-:S05]  /*1040*/  @!P0 IMAD.WIDE.U32 R6, R9, 0x8, R6 ;  /* 0x0000000809068825 */ /* 0x002fca00078e0006 */
[----:B------:R2:W-:Y:S02]  /*1050*/  @!P0 STG.E.64 desc[UR4][R6.64], R12 ;  /* 0x0000000c06008986 */ /* 0x0005e4000c101b04 */
.L_x_9008:
[----:B------:R-:W-:Y:S05]  /*1060*/  BSYNC B0 ;  /* 0x0000000000007941 */ /* 0x000fea0003800000 */
.L_x_9002:
        /* <DEDUP_REMOVED lines=8> */
.L_x_9009:
        /* <DEDUP_REMOVED lines=9> */
.L_x_32104:


//--------------------- .text._ZN2at6native29vectorized_elementwise_kernelILi8ENS0_13BinaryFunctorIdddZZZNS0_21heaviside_kernel_cudaERNS_18TensorIteratorBaseEENKUlvE_clEvENKUlvE4_clEvEUlddE_EESt5arrayIPcLm3EEEEviT0_T1_ --------------------------
	.section	.text._ZN2at6native29vectorized_elementwise_kernelILi8ENS0_13BinaryFunctorIdddZZZNS0_21heaviside_kernel_cudaERNS_18TensorIteratorBaseEENKUlvE_clEvENKUlvE4_clEvEUlddE_EESt5arrayIPcLm3EEEEviT0_T1_,"ax",@progbits
	.align	128
        .global         _ZN2at6native29vectorized_elementwise_kernelILi8ENS0_13BinaryFunctorIdddZZZNS0_21heaviside_kernel_cudaERNS_18TensorIteratorBaseEENKUlvE_clEvENKUlvE4_clEvEUlddE_EESt5arrayIPcLm3EEEEviT0_T1_
        .type           _ZN2at6native29vectorized_elementwise_kernelILi8ENS0_13BinaryFunctorIdddZZZNS0_21heaviside_kernel_cudaERNS_18TensorIteratorBaseEENKUlvE_clEvENKUlvE4_clEvEUlddE_EESt5arrayIPcLm3EEEEviT0_T1_,@function
        .size           _ZN2at6native29vectorized_elementwise_kernelILi8ENS0_13BinaryFunctorIdddZZZNS0_21heaviside_kernel_cudaERNS_18TensorIteratorBaseEENKUlvE_clEvENKUlvE4_clEvEUlddE_EESt5arrayIPcLm3EEEEviT0_T1_,(.L_x_32105 - _ZN2at6native29vectorized_elementwise_kernelILi8ENS0_13BinaryFunctorIdddZZZNS0_21heaviside_kernel_cudaERNS_18TensorIteratorBaseEENKUlvE_clEvENKUlvE4_clEvEUlddE_EESt5arrayIPcLm3EEEEviT0_T1_)
        .other          _ZN2at6native29vectorized_elementwise_kernelILi8ENS0_13BinaryFunctorIdddZZZNS0_21heaviside_kernel_cudaERNS_18TensorIteratorBaseEENKUlvE_clEvENKUlvE4_clEvEUlddE_EESt5arrayIPcLm3EEEEviT0_T1_,@"STO_CUDA_ENTRY STV_DEFAULT"
_ZN2at6native29vectorized_elementwise_kernelILi8ENS0_13BinaryFunctorIdddZZZNS0_21heaviside_kernel_cudaERNS_18TensorIteratorBaseEENKUlvE_clEvENKUlvE4_clEvEUlddE_EESt5arrayIPcLm3EEEEviT0_T1_:
.text._ZN2at6native29vectorized_elementwise_kernelILi8ENS0_13BinaryFunctorIdddZZZNS0_21heaviside_kernel_cudaERNS_18TensorIteratorBaseEENKUlvE_clEvENKUlvE4_clEvEUlddE_EESt5arrayIPcLm3EEEEviT0_T1_:
        /* <DEDUP_REMOVED lines=82> */
.L_x_9010:
        /* <DEDUP_REMOVED lines=151> */
.L_x_9013:
[----:B------:R-:W-:-:S13]  /*0e90*/  ISETP.GE.AND P0, PT, R2, R3, PT ;  /* 0x000000030200720c */ /* 0x000fda0003f06270 */
[----:B------:R-:W-:Y:S05]  /*0ea0*/  @P0 BRA `(.L_x_9015) ;  /* 0x0000000000300947 */ /* 0x000fea0003800000 */
[----:B0-----:R-:W0:Y:S01]  /*0eb0*/  LDC.64 R6, c[0x0][0x218] ;  /* 0x00008600ff067b82 */ /* 0x001e220000000a00 */
[----:B------:R-:W-:Y:S02]  /*0ec0*/  IMAD.IADD R15, R23, 0x1, R2 ;  /* 0x00000001170f7824 */ /* 0x000fe400078e0202 */
[----:B------:R-:W-:Y:S02]  /*0ed0*/  VIADD R2, R2, 0x80 ;  /* 0x0000008002027836 */ /* 0x000fe40000000000 */
[----:B0-----:R-:W-:-:S05]  /*0ee0*/  IMAD.WIDE.U32 R6, R15, 0x8, R6 ;  /* 0x000000080f067825 */ /* 0x001fca00078e0006 */
[----:B------:R1:W-:Y:S02]  /*0ef0*/  STG.E.64 desc[UR4][R6.64], R16 ;  /* 0x0000001006007986 */ /* 0x0003e4000c101b04 */
.L_x_9014:
[----:B------:R-:W-:-:S13]  /*0f00*/  ISETP.GE.AND P0, PT, R2, R3, PT ;  /* 0x000000030200720c */ /* 0x000fda0003f06270 */
[----:B------:R-:W-:Y:S05]  /*0f10*/  @P0 BRA `(.L_x_9016) ;  /* 0x0000000000340947 */ /* 0x000fea0003800000 */
[----:B-1----:R-:W1:Y:S01]  /*0f20*/  LDC.64 R6, c[0x0][0x218] ;  /* 0x00008600ff067b82 */ /* 0x002e620000000a00 */
[----:B0-----:R-:W-:Y:S02]  /*0f30*/  IMAD.IADD R15, R23, 0x1, R2 ;  /* 0x00000001170f7824 */ /* 0x001fe400078e0202 */
[----:B------:R-:W-:Y:S02]  /*0f40*/  VIADD R2, R2, 0x80 ;  /* 0x0000008002027836 */ /* 0x000fe40000000000 */
[----:B-1----:R-:W-:-:S05]  /*0f50*/  IMAD.WIDE.U32 R6, R15, 0x8, R6 ;  /* 0x000000080f067825 */ /* 0x002fca00078e0006 */
[----:B------:R1:W-:Y:S02]  /*0f60*/  STG.E.64 desc[UR4][R6.64], R8 ;  /* 0x0000000806007986 */ /* 0x0003e4000c101b04 */
.L_x_9015:
        /* <DEDUP_REMOVED lines=8> */
.L_x_9016:
[----:B------:R-:W-:Y:S05]  /*0ff0*/  BSYNC B1 ;  /* 0x0000000000017941 */ /* 0x000fea0003800000 */
.L_x_9012:
[----:B------:R-:W-:-:S13]  /*1000*/  ISETP.GE.AND P0, PT, R2, R3, PT ;  /* 0x000000030200720c */ /* 0x000fda0003f06270 */
[----:B-12---:R-:W1:Y:S01]  /*1010*/  @!P0 LDC.64 R6, c[0x0][0x218] ;  /* 0x00008600ff068b82 */ /* 0x006e620000000a00 */
[----:B------:R-:W-:Y:S02]  /*1020*/  @!P0 IMAD.IADD R9, R23, 0x1, R2 ;  /* 0x0000000117098824 */ /* 0x000fe400078e0202 */
[----:B------:R-:W-:Y:S02]  /*1030*/  @!P0 VIADD R2, R2, 0x80 ;  /* 0x0000008002028836 */ /* 0x000fe40000000000 */
[----:B-1----:R-:W-:-:S05]  /*1040*/  @!P0 IMAD.WIDE.U32 R6, R9, 0x8, R6 ;  /* 0x0000000809068825 */ /* 0x002fca00078e0006 */
[----:B------:R2:W-:Y:S02]  /*1050*/  @!P0 STG.E.64 desc[UR4][R6.64], R12 ;  /* 0x0000000c06008986 */ /* 0x0005e4000c101b04 */
.L_x_9017:
[----:B------:R-:W-:Y:S05]  /*1060*/  BSYNC B0 ;  /* 0x0000000000007941 */ /* 0x000fea0003800000 */
.L_x_9011:
        /* <DEDUP_REMOVED lines=8> */
.L_x_9018:
        /* <DEDUP_REMOVED lines=9> */
.L_x_32105:


//--------------------- .text._ZN2at6native18elementwise_kernelILi128ELi4EZNS0_15gpu_kernel_implINS0_13BUnaryFunctorIdddZZZNS0_21heaviside_kernel_cudaERNS_18TensorIteratorBaseEENKUlvE_clEvENKUlvE4_clEvEUlddE_EEEEvS5_RKT_EUliE_EEviT1_ --------------------------
	.section	.text._ZN2at6native18elementwise_kernelILi128ELi4EZNS0_15gpu_kernel_implINS0_13BUnaryFunctorIdddZZZNS0_21heaviside_kernel_cudaERNS_18TensorIteratorBaseEENKUlvE_clEvENKUlvE4_clEvEUlddE_EEEEvS5_RKT_EUliE_EEviT1_,"ax",@progbits
	.align	128
        .global         _ZN2at6native18elementwise_kernelILi128ELi4EZNS0_15gpu_kernel_implINS0_13BUnaryFunctorIdddZZZNS0_21heaviside_kernel_cudaERNS_18TensorIteratorBaseEENKUlvE_clEvENKUlvE4_clEvEUlddE_EEEEvS5_RKT_EUliE_EEviT1_
        .type           _ZN2at6native18elementwise_kernelILi128ELi4EZNS0_15gpu_kernel_implINS0_13BUnaryFunctorIdddZZZNS0_21heaviside_kernel_cudaERNS_18TensorIteratorBaseEENKUlvE_clEvENKUlvE4_clEvEUlddE_EEEEvS5_RKT_EUliE_EEviT1_,@function
        .size           _ZN2at6native18elementwise_kernelILi128ELi4EZNS0_15gpu_kernel_implINS0_13BUnaryFunctorIdddZZZNS0_21heaviside_kernel_cudaERNS_18TensorIteratorBaseEENKUlvE_clEvENKUlvE4_clEvEUlddE_EEEEvS5_RKT_EUliE_EEviT1_,(.L_x_32106 - _ZN2at6native18elementwise_kernelILi128ELi4EZNS0_15gpu_kernel_implINS0_13BUnaryFunctorIdddZZZNS0_21heaviside_kernel_cudaERNS_18TensorIteratorBaseEENKUlvE_clEvENKUlvE4_clEvEUlddE_EEEEvS5_RKT_EUliE_EEviT1_)
        .other          _ZN2at6native18elementwise_kernelILi128ELi4EZNS0_15gpu_kernel_implINS0_13BUnaryFunctorIdddZZZNS0_21heaviside_kernel_cudaERNS_18TensorIteratorBaseEENKUlvE_clEvENKUlvE4_clEvEUlddE_EEEEvS5_RKT_EUliE_EEviT1_,@"STO_CUDA_ENTRY STV_DEFAULT"
_ZN2at6native18elementwise_kernelILi128ELi4EZNS0_15gpu_kernel_implINS0_13BUnaryFunctorIdddZZZNS0_21heaviside_kernel_cudaERNS_18TensorIteratorBaseEENKUlvE_clEvENKUlvE4_clEvEUlddE_EEEEvS5_RKT_EUliE_EEviT1_:
.text._ZN2at6native18elementwise_kernelILi128ELi4EZNS0_15gpu_kernel_implINS0_13BUnaryFunctorIdddZZZNS0_21heaviside_kernel_cudaERNS_18TensorIteratorBaseEENKUlvE_clEvENKUlvE4_clEvEUlddE_EEEEvS5_RKT_EUliE_EEviT1_:
        /* <DEDUP_REMOVED lines=314> */
.L_x_9021:
        /* <DEDUP_REMOVED lines=21> */
.L_x_9025:
[----:B------:R-:W2:Y:S02]  /*14f0*/  LDG.E.U8 R2, desc[UR36][R4.64] ;  /* 0x0000002404027981 */ /* 0x000ea4000c1e1100 */
[----:B--2---:R-:W0:Y:S01]  /*1500*/  I2F.F64.U16 R2, R2 ;  /* 0x0000000200027312 */ /* 0x004e220000101800 */
[----:B------:R-:W-:Y:S05]  /*1510*/  BRA `(.L_x_9027) ;  /* 0x0000000c00707947 */ /* 0x000fea0003800000 */
.L_x_9024:
        /* <DEDUP_REMOVED lines=9> */
.L_x_9029:
[----:B------:R-:W2:Y:S02]  /*15b0*/  LDG.E R2, desc[UR36][R4.64] ;  /* 0x0000002404027981 */ /* 0x000ea4000c1e1900 */
[----:B--2---:R-:W0:Y:S01]  /*15c0*/  I2F.F64 R2, R2 ;  /* 0x0000000200027312 */ /* 0x004e220000201c00 */
[----:B------:R-:W-:Y:S05]  /*15d0*/  BRA `(.L_x_9027) ;  /* 0x0000000c00407947 */ /* 0x000fea0003800000 */
.L_x_9028:
[----:B------:R-:W2:Y:S02]  /*15e0*/  LDG.E.U16 R2, desc[UR36][R4.64] ;  /* 0x0000002404027981 */ /* 0x000ea4000c1e1500 */
[----:B--2---:R-:W0:Y:S01]  /*15f0*/  I2F.F64.S16 R2, R2 ;  /* 0x0000000200027312 */ /* 0x004e220000101c00 */
[----:B------:R-:W-:Y:S05]  /*1600*/  BRA `(.L_x_9027) ;  /* 0x0000000c00347947 */ /* 0x000fea0003800000 */
.L_x_9023:
        /* <DEDUP_REMOVED lines=10> */
.L_x_9031:
[----:B------:R-:W2:Y:S02]  /*16b0*/  LDG.E.U16 R0, desc[UR36][R4.64] ;  /* 0x0000002404007981 */ /* 0x000ea4000c1e1500 */
[----:B--2---:R-:W-:-:S05]  /*16c0*/  HADD2.F32 R0, -RZ, R0.H0_H0 ;  /* 0x20000000ff007230 */ /* 0x004fca0000004100 */
[----:B------:R-:W-:-:S04]  /*16d0*/  FMUL.FTZ R0, R0, 1 ;  /* 0x3f80000000007820 */ /* 0x000fc80000410000 */
[----:B------:R0:W1:Y:S01]  /*16e0*/  F2F.F64.F32 R2, R0 ;  /* 0x0000000000027310 */ /* 0x0000620000201800 */
[----:B------:R-:W-:Y:S05]  /*16f0*/  BRA `(.L_x_9027) ;  /* 0x0000000800f87947 */ /* 0x000fea0003800000 */
.L_x_9030:
        /* <DEDUP_REMOVED lines=10> */
.L_x_9033:
[----:B------:R-:W2:Y:S02]  /*17a0*/  LDG.E.U16 R4, desc[UR36][R4.64] ;  /* 0x0000002404047981 */ /* 0x000ea4000c1e1500 */
[----:B--2---:R-:W-:-:S05]  /*17b0*/  HADD2.F32 R0, -RZ, R4.H0_H0 ;  /* 0x20000004ff007230 */ /* 0x004fca0000004100 */
[----:B------:R-:W-:-:S04]  /*17c0*/  FMUL.FTZ R0, R0, 1 ;  /* 0x3f80000000007820 */ /* 0x000fc80000410000 */
[----:B------:R0:W1:Y:S01]  /*17d0*/  F2F.F64.F32 R2, R0 ;  /* 0x0000000000027310 */ /* 0x0000620000201800 */
[----:B------:R-:W-:Y:S05]  /*17e0*/  BRA `(.L_x_9027) ;  /* 0x0000000800bc7947 */ /* 0x000fea0003800000 */
.L_x_9032:
[----:B------:R0:W5:Y:S01]  /*17f0*/  LDG.E.64 R2, desc[UR36][R4.64] ;  /* 0x0000002404027981 */ /* 0x000162000c1e1b00 */
[----:B------:R-:W-:Y:S05]  /*1800*/  BRA `(.L_x_9027) ;  /* 0x0000000800b47947 */ /* 0x000fea0003800000 */
.L_x_9022:
        /* <DEDUP_REMOVED lines=13> */
.L_x_9036:
[----:B------:R0:W5:Y:S01]  /*18e0*/  LDG.E.64 R2, desc[UR36][R4.64] ;  /* 0x0000002404027981 */ /* 0x000162000c1e1b00 */
[----:B------:R-:W-:Y:S05]  /*18f0*/  BRA `(.L_x_9027) ;  /* 0x0000000800787947 */ /* 0x000fea0003800000 */
.L_x_9035:
        /* <DEDUP_REMOVED lines=28> */
.L_x_9038:
        /* <DEDUP_REMOVED lines=15> */
.L_x_9037:
[----:B------:R-:W2:Y:S02]  /*1bb0*/  LDG.E.U16 R0, desc[UR36][R4.64] ;  /* 0x0000002404007981 */ /* 0x000ea4000c1e1500 */
[----:B--2---:R-:W-:-:S04]  /*1bc0*/  IMAD.U32 R0, R0, 0x10000, RZ ;  /* 0x0001000000007824 */ /* 0x004fc800078e00ff */
[----:B------:R-:W-:-:S04]  /*1bd0*/  FMUL.FTZ R0, R0, 1 ;  /* 0x3f80000000007820 */ /* 0x000fc80000410000 */
[----:B------:R0:W1:Y:S01]  /*1be0*/  F2F.F64.F32 R2, R0 ;  /* 0x0000000000027310 */ /* 0x0000620000201800 */
[----:B------:R-:W-:Y:S05]  /*1bf0*/  BRA `(.L_x_9027) ;  /* 0x0000000400b87947 */ /* 0x000fea0003800000 */
.L_x_9034:
        /* <DEDUP_REMOVED lines=11> */
.L_x_9041:
[----:B------:R-:W2:Y:S01]  /*1cb0*/  LDG.E.U8 R2, desc[UR36][R4.64] ;  /* 0x0000002404027981 */ /* 0x000ea2000c1e1100 */
[----:B------:R-:W-:Y:S01]  /*1cc0*/  BSSY B0, `(.L_x_9042) ;  /* 0x0000018000007945 */ /* 0x000fe20003800000 */
[----:B------:R-:W-:Y:S01]  /*1cd0*/  IMAD.MOV.U32 R0, RZ, RZ, RZ ;  /* 0x000000ffff007224 */ /* 0x000fe200078e00ff */
[----:B--2---:R-:W-:-:S13]  /*1ce0*/  ISETP.NE.AND P0, PT, R2, RZ, PT ;  /* 0x000000ff0200720c */ /* 0x004fda0003f05270 */
[----:B------:R-:W-:Y:S05]  /*1cf0*/  @!P0 BRA `(.L_x_9043) ;  /* 0x0000000000508947 */ /* 0x000fea0003800000 */
[----:B------:R-:W-:-:S13]  /*1d00*/  ISETP.NE.AND P0, PT, R2, 0x80, PT ;  /* 0x000000800200780c */ /* 0x000fda0003f05270 */
[----:B------:R-:W-:Y:S01]  /*1d10*/  @!P0 MOV R0, 0x7f800001 ;  /* 0x7f80000100008802 */ /* 0x000fe20000000f00 */
        /* <DEDUP_REMOVED lines=14> */
.L_x_9045:
[----:B------:R-:W-:Y:S05]  /*1e00*/  BSYNC B1 ;  /* 0x0000000000017941 */ /* 0x000fea0003800000 */
.L_x_9044:
[----:B------:R-:W-:Y:S01]  /*1e10*/  LEA R3, R0, 0x3b800000, 0x17 ;  /* 0x3b80000000037811 */ /* 0x000fe200078eb8ff */
[----:B------:R-:W-:-:S05]  /*1e20*/  IMAD.SHL.U32 R0, R2, 0x100000, RZ ;  /* 0x0010000002007824 */ /* 0x000fca00078e00ff */
[----:B------:R-:W-:-:S07]  /*1e30*/  LOP3.LUT R0, R3, R0, R4, 0xfe, !PT ;  /* 0x0000000003007212 */ /* 0x000fce00078efe04 */
.L_x_9043:
[----:B------:R-:W-:Y:S05]  /*1e40*/  BSYNC B0 ;  /* 0x0000000000007941 */ /* 0x000fea0003800000 */
.L_x_9042:
[----:B------:R-:W-:-:S04]  /*1e50*/  FMUL.FTZ R0, R0, 1 ;  /* 0x3f80000000007820 */ /* 0x000fc80000410000 */
[----:B------:R1:W2:Y:S01]  /*1e60*/  F2F.F64.F32 R2, R0 ;  /* 0x0000000000027310 */ /* 0x0002a20000201800 */
[----:B------:R-:W-:Y:S05]  /*1e70*/  BRA `(.L_x_9027) ;  /* 0x0000000400187947 */ /* 0x000fea0003800000 */
.L_x_9040:
        /* <DEDUP_REMOVED lines=21> */
.L_x_9049:
[----:B------:R-:W-:Y:S05]  /*1fd0*/  BSYNC B1 ;  /* 0x0000000000017941 */ /* 0x000fea0003800000 */
.L_x_9048:
[----:B------:R-:W-:Y:S01]  /*1fe0*/  LEA R3, R0, 0x37800000, 0x17 ;  /* 0x3780000000037811 */ /* 0x000fe200078eb8ff */
[----:B------:R-:W-:-:S05]  /*1ff0*/  IMAD.SHL.U32 R0, R2, 0x200000, RZ ;  /* 0x0020000002007824 */ /* 0x000fca00078e00ff */
[----:B------:R-:W-:-:S07]  /*2000*/  LOP3.LUT R0, R3, R0, R4, 0xfe, !PT ;  /* 0x0000000003007212 */ /* 0x000fce00078efe04 */
.L_x_9047:
[----:B------:R-:W-:Y:S05]  /*2010*/  BSYNC B0 ;  /* 0x0000000000007941 */ /* 0x000fea0003800000 */
.L_x_9046:
[----:B------:R-:W-:-:S04]  /*2020*/  FMUL.FTZ R0, R0, 1 ;  /* 0x3f80000000007820 */ /* 0x000fc80000410000 */
[----:B------:R3:W4:Y:S01]  /*2030*/  F2F.F64.F32 R2, R0 ;  /* 0x0000000000027310 */ /* 0x0007220000201800 */
[----:B------:R-:W-:Y:S05]  /*2040*/  BRA `(.L_x_9027) ;  /* 0x0000000000a47947 */ /* 0x000fea0003800000 */
.L_x_9039:
        /* <DEDUP_REMOVED lines=14> */
.L_x_9053:
[----:B------:R-:W-:Y:S05]  /*2130*/  BSYNC B0 ;  /* 0x0000000000007941 */ /* 0x000fea0003800000 */
.L_x_9052:
[----:B------:R-:W-:-:S04]  /*2140*/  FMUL.FTZ R0, R0, 1 ;  /* 0x3f80000000007820 */ /* 0x000fc80000410000 */
[----:B------:R0:W1:Y:S01]  /*2150*/  F2F.F64.F32 R2, R0 ;  /* 0x0000000000027310 */ /* 0x0000620000201800 */
[----:B------:R-:W-:Y:S05]  /*2160*/  BRA `(.L_x_9027) ;  /* 0x00000000005c7947 */ /* 0x000fea0003800000 */
.L_x_9026:
[----:B------:R-:W-:Y:S01]  /*2170*/  MOV R2, 0x0 ;  /* 0x0000000000027802 */ /* 0x000fe20000000f00 */
[----:B------:R-:W-:Y:S01]  /*2180*/  ULDC.64 UR4, c[0x4][0x188] ;  /* 0x0100620000047ab9 */ /* 0x000fe20000000a00 */
[----:B------:R-:W-:Y:S01]  /*2190*/  ULDC.64 UR6, c[0x4][0x8] ;  /* 0x0100020000067ab9 */ /* 0x000fe20000000a00 */
[----:B------:R-:W-:Y:S01]  /*21a0*/  IMAD.U32 R4, RZ, RZ, UR4 ;  /* 0x00000004ff047e24 */ /* 0x000fe2000f8e00ff */
[----:B------:R-:W-:Y:S01]  /*21b0*/  MOV R11, UR7 ;  /* 0x00000007000b7c02 */ /* 0x000fe20008000f00 */
[----:B------:R-:W-:Y:S01]  /*21c0*/  IMAD.U32 R5, RZ, RZ, UR5 ;  /* 0x00000005ff057e24 */ /* 0x000fe2000f8e00ff */
[----:B------:R-:W0:Y:S01]  /*21d0*/  LDC.64 R2, c[0x4][R2] ;  /* 0x0100000002027b82 */ /* 0x000e220000000a00 */
[----:B------:R-:W-:Y:S01]  /*21e0*/  ULDC.64 UR4, c[0x4][0x190] ;  /* 0x0100640000047ab9 */ /* 0x000fe20000000a00 */
[----:B------:R-:W-:Y:S02]  /*21f0*/  IMAD.U32 R10, RZ, RZ, UR6 ;  /* 0x00000006ff0a7e24 */ /* 0x000fe4000f8e00ff */
[----:B------:R-:W-:-:S02]  /*2200*/  IMAD.U32 R6, RZ, RZ, UR4 ;  /* 0x00000004ff067e24 */ /* 0x000fc4000f8e00ff */
[----:B------:R-:W-:Y:S02]  /*2210*/  IMAD.U32 R7, RZ, RZ, UR5 ;  /* 0x00000005ff077e24 */ /* 0x000fe4000f8e00ff */
[----:B------:R-:W-:Y:S02]  /*2220*/  IMAD.MOV.U32 R8, RZ, RZ, 0x4e ;  /* 0x0000004eff087424 */ /* 0x000fe400078e00ff */
[----:B------:R-:W-:Y:S02]  /*2230*/  IMAD.MOV.U32 R12, RZ, RZ, 0x1 ;  /* 0x00000001ff0c7424 */ /* 0x000fe400078e00ff */
[----:B------:R-:W-:-:S07]  /*2240*/  IMAD.MOV.U32 R13, RZ, RZ, RZ ;  /* 0x000000ffff0d7224 */ /* 0x000fce00078e00ff */
[----:B------:R-:W-:-:S07]  /*2250*/  LEPC R20, `(.L_x_9054) ;  /* 0x000000001014794e */ /* 0x000fce0000000000 */
[----:B0-----:R-:W-:Y:S05]  /*2260*/  CALL.ABS.NOINC R2 ;  /* 0x0000000002007343 */ /* 0x001fea0003c00000 */
.L_x_9054:
[----:B------:R-:W-:Y:S01]  /*2270*/  CS2R R2, SRZ ;  /* 0x0000000000027805 */ /* 0x000fe2000001ff00 */
[----:B------:R-:W-:Y:S06]  /*2280*/  BRA `(.L_x_9027) ;  /* 0x0000000000147947 */ /* 0x000fec0003800000 */
.L_x_9051:
[----:B------:R-:W2:Y:S02]  /*2290*/  LDG.E.64 R2, desc[UR36][R4.64] ;  /* 0x0000002404027981 */ /* 0x000ea4000c1e1b00 */
[----:B--2---:R-:W0:Y:S01]  /*22a0*/  I2F.F64.U64 R2, R2 ;  /* 0x0000000200027312 */ /* 0x004e220000301800 */
[----:B------:R-:W-:Y:S05]  /*22b0*/  BRA `(.L_x_9027) ;  /* 0x0000000000087947 */ /* 0x000fea0003800000 */
.L_x_9050:
[----:B------:R-:W2:Y:S02]  /*22c0*/  LDG.E R2, desc[UR36][R4.64] ;  /* 0x0000002404027981 */ /* 0x000ea4000c1e1900 */
[----:B--2---:R-:W0:Y:S02]  /*22d0*/  I2F.F64.U32 R2, R2 ;  /* 0x0000000200027312 */ /* 0x004e240000201800 */
.L_x_9027:
[----:B------:R-:W3:Y:S01]  /*22e0*/  LDC.U8 R6, c[0x0][0x430] ;  /* 0x00010c00ff067b82 */ /* 0x000ee20000000000 */
[C---:B012-45:R-:W-:Y:S02]  /*22f0*/  DSETP.NEU.AND P1, PT, R2.reuse, RZ, PT ;  /* 0x000000ff0200722a */ /* 0x077fe40003f2d000 */
[----:B------:R-:W-:-:S05]  /*2300*/  DSETP.GT.AND P0, PT, R2, RZ, PT ;  /* 0x000000ff0200722a */ /* 0x000fca0003f04000 */
[----:B------:R-:W0:Y:S01]  /*2310*/  LDC R4, c[0x0][0x428] ;  /* 0x00010a00ff047b82 */ /* 0x000e220000000800 */
[----:B------:R-:W-:-:S07]  /*2320*/  FSEL R5, RZ, 1.875, !P0 ;  /* 0x3ff00000ff057808 */ /* 0x000fce0004000000 */
[----:B------:R-:W1:Y:S01]  /*2330*/  @!P1 LDC R5, c[0x0][0x42c] ;  /* 0x00010b00ff059b82 */ /* 0x000e620000000800 */
[----:B---3--:R-:W-:-:S04]  /*2340*/  PRMT R0, R6, 0x9910, RZ ;  /* 0x0000991006007816 */ /* 0x008fc800000000ff */
[----:B------:R-:W-:Y:S02]  /*2350*/  ISETP.GT.AND P0, PT, R0, 0x9, PT ;  /* 0x000000090000780c */ /* 0x000fe40003f04270 */
[----:B0-----:R-:W-:-:S11]  /*2360*/  FSEL R4, R4, RZ, !P1 ;  /* 0x000000ff04047208 */ /* 0x001fd60004800000 */
        /* <DEDUP_REMOVED lines=12> */
.L_x_9058:
[----:B------:R-:W0:Y:S02]  /*2430*/  F2I.S64.F64.TRUNC R4, R4 ;  /* 0x0000000400047311 */ /* 0x000e24000030d900 */
[----:B0-----:R-:W-:-:S05]  /*2440*/  IMAD.MOV.U32 R3, RZ, RZ, R4 ;  /* 0x000000ffff037224 */ /* 0x001fca00078e0004 */
[----:B------:R3:W-:Y:S01]  /*2450*/  STG.E.U8 desc[UR36][R16.64], R3 ;  /* 0x0000000310007986 */ /* 0x0007e2000c101124 */
[----:B------:R-:W-:Y:S05]  /*2460*/  BRA `(.L_x_9060) ;  /* 0x0000000c00f87947 */ /* 0x000fea0003800000 */
.L_x_9057:
        /* <DEDUP_REMOVED lines=9> */
.L_x_9062:
[----:B------:R-:W0:Y:S02]  /*2500*/  F2I.F64.TRUNC R5, R4 ;  /* 0x0000000400057311 */ /* 0x000e24000030d100 */
[----:B0-----:R1:W-:Y:S01]  /*2510*/  STG.E desc[UR36][R16.64], R5 ;  /* 0x0000000510007986 */ /* 0x0013e2000c101924 */
[----:B------:R-:W-:Y:S05]  /*2520*/  BRA `(.L_x_9060) ;  /* 0x0000000c00c87947 */ /* 0x000fea0003800000 */
.L_x_9061:
[----:B------:R-:W0:Y:S02]  /*2530*/  F2I.F64.TRUNC R5, R4 ;  /* 0x0000000400057311 */ /* 0x000e24000030d100 */
[----:B0-----:R2:W-:Y:S01]  /*2540*/  STG.E.U16 desc[UR36][R16.64], R5 ;  /* 0x0000000510007986 */ /* 0x0015e2000c101524 */
[----:B------:R-:W-:Y:S05]  /*2550*/  BRA `(.L_x_9060) ;  /* 0x0000000c00bc7947 */ /* 0x000fea0003800000 */
.L_x_9056:
        /* <DEDUP_REMOVED lines=13> */
.L_x_9064:
        /* <DEDUP_REMOVED lines=8> */
.L_x_9063:
        /* <DEDUP_REMOVED lines=14> */
.L_x_9066:
        /* <DEDUP_REMOVED lines=9> */
.L_x_9065:
[----:B------:R0:W-:Y:S01]  /*2820*/  STG.E.64 desc[UR36][R16.64], R4 ;  /* 0x0000000410007986 */ /* 0x0001e2000c101b24 */
[----:B------:R-:W-:Y:S05]  /*2830*/  BRA `(.L_x_9060) ;  /* 0x0000000c00047947 */ /* 0x000fea0003800000 */
.L_x_9055:
        /* <DEDUP_REMOVED lines=12> */
.L_x_9069:
[----:B------:R-:W-:-:S05]  /*2900*/  CS2R R6, SRZ ;  /* 0x0000000000067805 */ /* 0x000fca000001ff00 */
[----:B------:R0:W-:Y:S01]  /*2910*/  STG.E.128 desc[UR36][R16.64], R4 ;  /* 0x0000000410007986 */ /* 0x0001e2000c101d24 */
[----:B------:R-:W-:Y:S05]  /*2920*/  BRA `(.L_x_9060) ;  /* 0x0000000800c87947 */ /* 0x000fea0003800000 */
.L_x_9068:
        /* <DEDUP_REMOVED lines=25> */
.L_x_9073:
[----:B------:R-:W-:Y:S05]  /*2ac0*/  BSYNC B0 ;  /* 0x0000000000007941 */ /* 0x000fea0003800000 */
.L_x_9072:
[----:B------:R-:W-:-:S05]  /*2ad0*/  LOP3.LUT R3, R0, R3, RZ, 0xfc, !PT ;  /* 0x0000000300037212 */ /* 0x000fca00078efcff */
[----:B------:R0:W-:Y:S01]  /*2ae0*/  STG.E.U8 desc[UR36][R16.64], R3 ;  /* 0x0000000310007986 */ /* 0x0001e2000c101124 */
[----:B------:R-:W-:Y:S05]  /*2af0*/  BRA `(.L_x_9060) ;  /* 0x0000000800547947 */ /* 0x000fea0003800000 */
.L_x_9071:
        /* <DEDUP_REMOVED lines=17> */
.L_x_9075:
[----:B------:R-:W-:Y:S01]  /*2c10*/  IMAD.MOV.U32 R0, RZ, RZ, 0x7f ;  /* 0x0000007fff007424 */ /* 0x000fe200078e00ff */
[----:B------:R-:W-:-:S04]  /*2c20*/  ISETP.GT.U32.AND P0, PT, R2, 0x7f800000, PT ;  /* 0x7f8000000200780c */ /* 0x000fc80003f04070 */
[----:B------:R-:W-:-:S09]  /*2c30*/  SEL R0, R0, 0x7c, P0 ;  /* 0x0000007c00007807 */ /* 0x000fd20000000000 */
.L_x_9076:
[----:B------:R-:W-:Y:S05]  /*2c40*/  BSYNC B0 ;  /* 0x0000000000007941 */ /* 0x000fea0003800000 */
.L_x_9074:
[----:B------:R-:W-:-:S04]  /*2c50*/  LOP3.LUT R2, R3, 0x80000000, RZ, 0xc0, !PT ;  /* 0x8000000003027812 */ /* 0x000fc800078ec0ff */
[----:B------:R-:W-:-:S04]  /*2c60*/  SHF.R.U32.HI R3, RZ, 0x18, R2 ;  /* 0x00000018ff037819 */ /* 0x000fc80000011602 */
[----:B------:R-:W-:-:S05]  /*2c70*/  LOP3.LUT R3, R0, R3, RZ, 0xfc, !PT ;  /* 0x0000000300037212 */ /* 0x000fca00078efcff */
[----:B------:R0:W-:Y:S01]  /*2c80*/  STG.E.U8 desc[UR36][R16.64], R3 ;  /* 0x0000000310007986 */ /* 0x0001e2000c101124 */
[----:B------:R-:W-:Y:S05]  /*2c90*/  BRA `(.L_x_9060) ;  /* 0x0000000400ec7947 */ /* 0x000fea0003800000 */
.L_x_9070:
        /* <DEDUP_REMOVED lines=8> */
.L_x_9067:
        /* <DEDUP_REMOVED lines=11> */
.L_x_9079:
        /* <DEDUP_REMOVED lines=21> */
.L_x_9082:
[----:B------:R-:W-:-:S04]  /*2f20*/  LOP3.LUT R2, R3, 0x80000000, RZ, 0xc0, !PT ;  /* 0x8000000003027812 */ /* 0x000fc800078ec0ff */
[----:B------:R-:W-:-:S04]  /*2f30*/  SHF.R.U32.HI R3, RZ, 0x18, R2 ;  /* 0x00000018ff037819 */ /* 0x000fc80000011602 */
[----:B------:R-:W-:-:S04]  /*2f40*/  LOP3.LUT R0, R0, R3, RZ, 0xfc, !PT ;  /* 0x0000000300007212 */ /* 0x000fc800078efcff */
[----:B------:R-:W-:-:S07]  /*2f50*/  PRMT R8, R0, 0x7610, R8 ;  /* 0x0000761000087816 */ /* 0x000fce0000000008 */
.L_x_9081:
[----:B------:R-:W-:Y:S05]  /*2f60*/  BSYNC B0 ;  /* 0x0000000000007941 */ /* 0x000fea0003800000 */
.L_x_9080:
[----:B------:R0:W-:Y:S01]  /*2f70*/  STG.E.U8 desc[UR36][R16.64], R8 ;  /* 0x0000000810007986 */ /* 0x0001e2000c101124 */
[----:B------:R-:W-:Y:S05]  /*2f80*/  BRA `(.L_x_9060) ;  /* 0x0000000400307947 */ /* 0x000fea0003800000 */
.L_x_9078:
        /* <DEDUP_REMOVED lines=21> */
.L_x_9085:
[----:B------:R-:W-:-:S04]  /*30e0*/  LOP3.LUT R2, R3, 0x80000000, RZ, 0xc0, !PT ;  /* 0x8000000003027812 */ /* 0x000fc800078ec0ff */
[----:B------:R-:W-:-:S04]  /*30f0*/  SHF.R.U32.HI R3, RZ, 0x18, R2 ;  /* 0x00000018ff037819 */ /* 0x000fc80000011602 */
[----:B------:R-:W-:-:S04]  /*3100*/  LOP3.LUT R0, R0, R3, RZ, 0xfc, !PT ;  /* 0x0000000300007212 */ /* 0x000fc800078efcff */
[----:B------:R-:W-:-:S07]  /*3110*/  PRMT R8, R0, 0x7610, R8 ;  /* 0x0000761000087816 */ /* 0x000fce0000000008 */
.L_x_9084:
[----:B------:R-:W-:Y:S05]  /*3120*/  BSYNC B0 ;  /* 0x0000000000007941 */ /* 0x000fea0003800000 */
.L_x_9083:
[----:B------:R0:W-:Y:S01]  /*3130*/  STG.E.U8 desc[UR36][R16.64], R8 ;  /* 0x0000000810007986 */ /* 0x0001e2000c101124 */
[----:B------:R-:W-:Y:S05]  /*3140*/  BRA `(.L_x_9060) ;  /* 0x0000000000c07947 */ /* 0x000fea0003800000 */
.L_x_9077:
        /* <DEDUP_REMOVED lines=26> */
.L_x_9059:
[----:B------:R-:W-:Y:S01]  /*32f0*/  MOV R2, 0x0 ;  /* 0x0000000000027802 */ /* 0x000fe20000000f00 */
[----:B------:R-:W-:Y:S01]  /*3300*/  ULDC.64 UR4, c[0x4][0x188] ;  /* 0x0100620000047ab9 */ /* 0x000fe20000000a00 */
[----:B------:R-:W-:Y:S01]  /*3310*/  ULDC.64 UR6, c[0x4][0x190] ;  /* 0x0100640000067ab9 */ /* 0x000fe20000000a00 */
[----:B------:R-:W-:Y:S01]  /*3320*/  IMAD.U32 R4, RZ, RZ, UR4 ;  /* 0x00000004ff047e24 */ /* 0x000fe2000f8e00ff */
[----:B------:R-:W-:Y:S01]  /*3330*/  MOV R5, UR5 ;  /* 0x0000000500057c02 */ /* 0x000fe20008000f00 */
[----:B------:R-:W-:Y:S01]  /*3340*/  ULDC.64 UR4, c[0x4][0x10] ;  /* 0x0100040000047ab9 */ /* 0x000fe20000000a00 */
[----:B------:R-:W0:Y:S01]  /*3350*/  LDC.64 R2, c[0x4][R2] ;  /* 0x0100000002027b82 */ /* 0x000e220000000a00 */
[----:B------:R-:W-:Y:S02]  /*3360*/  IMAD.U32 R6, RZ, RZ, UR6 ;  /* 0x00000006ff067e24 */ /* 0x000fe4000f8e00ff */
        /* <DEDUP_REMOVED lines=8> */
.L_x_9088:
[----:B------:R-:W-:Y:S05]  /*33f0*/  BRA `(.L_x_9060) ;  /* 0x0000000000147947 */ /* 0x000fea0003800000 */
.L_x_9087:
[----:B------:R-:W0:Y:S02]  /*3400*/  F2I.U64.F64.TRUNC R4, R4 ;  /* 0x0000000400047311 */ /* 0x000e24000030d800 */
[----:B0-----:R0:W-:Y:S01]  /*3410*/  STG.E.64 desc[UR36][R16.64], R4 ;  /* 0x0000000410007986 */ /* 0x0011e2000c101b24 */
[----:B------:R-:W-:Y:S05]  /*3420*/  BRA `(.L_x_9060) ;  /* 0x0000000000087947 */ /* 0x000fea0003800000 */
.L_x_9086:
[----:B------:R-:W0:Y:S02]  /*3430*/  F2I.U32.F64.TRUNC R5, R4 ;  /* 0x0000000400057311 */ /* 0x000e24000030d000 */
[----:B0-----:R0:W-:Y:S02]  /*3440*/  STG.E desc[UR36][R16.64], R5 ;  /* 0x0000000510007986 */ /* 0x0011e4000c101924 */
.L_x_9060:
[----:B------:R-:W-:-:S04]  /*3450*/  IMAD R18, R23, 0x200, R18 ;  /* 0x0000020017127824 */ /* 0x000fc800078e0212 */
[----:B------:R-:W-:-:S07]  /*3460*/  VIADD R19, R18, 0x80 ;  /* 0x0000008012137836 */ /* 0x000fce0000000000 */
.L_x_9020:
[----:B------:R-:W-:Y:S05]  /*3470*/  BSYNC B6 ;  /* 0x0000000000067941 */ /* 0x000fea0003800000 */
.L_x_9019:
        /* <DEDUP_REMOVED lines=307> */
.L_x_9091:
        /* <DEDUP_REMOVED lines=21> */
.L_x_9095:
[----:B------:R-:W2:Y:S02]  /*4900*/  LDG.E.U8 R2, desc[UR36][R4.64] ;  /* 0x0000002404027981 */ /* 0x000ea4000c1e1100 */
[----:B--2---:R-:W0:Y:S01]  /*4910*/  I2F.F64.U16 R2, R2 ;  /* 0x0000000200027312 */ /* 0x004e220000101800 */
[----:B------:R-:W-:Y:S05]  /*4920*/  BRA `(.L_x_9097) ;  /* 0x0000000c00707947 */ /* 0x000fea0003800000 */
.L_x_9094:
        /* <DEDUP_REMOVED lines=9> */
.L_x_9099:
[----:B------:R-:W2:Y:S02]  /*49c0*/  LDG.E R2, desc[UR36][R4.64] ;  /* 0x0000002404027981 */ /* 0x000ea4000c1e1900 */
[----:B--2---:R-:W0:Y:S01]  /*49d0*/  I2F.F64 R2, R2 ;  /* 0x0000000200027312 */ /* 0x004e220000201c00 */
[----:B------:R-:W-:Y:S05]  /*49e0*/  BRA `(.L_x_9097) ;  /* 0x0000000c00407947 */ /* 0x000fea0003800000 */
.L_x_9098:
[----:B------:R-:W2:Y:S02]  /*49f0*/  LDG.E.U16 R2, desc[UR36][R4.64] ;  /* 0x0000002404027981 */ /* 0x000ea4000c1e1500 */
[----:B--2---:R-:W0:Y:S01]  /*4a00*/  I2F.F64.S16 R2, R2 ;  /* 0x0000000200027312 */ /* 0x004e220000101c00 */
[----:B------:R-:W-:Y:S05]  /*4a10*/  BRA `(.L_x_9097) ;  /* 0x0000000c00347947 */ /* 0x000fea0003800000 */
.L_x_9093:
        /* <DEDUP_REMOVED lines=10> */
.L_x_9101:
[----:B------:R-:W2:Y:S02]  /*4ac0*/  LDG.E.U16 R0, desc[UR36][R4.64] ;  /* 0x0000002404007981 */ /* 0x000ea4000c1e1500 */
[----:B--2---:R-:W-:-:S05]  /*4ad0*/  HADD2.F32 R0, -RZ, R0.H0_H0 ;  /* 0x20000000ff007230 */ /* 0x004fca0000004100 */
[----:B------:R-:W-:-:S04]  /*4ae0*/  FMUL.FTZ R0, R0, 1 ;  /* 0x3f80000000007820 */ /* 0x000fc80000410000 */
[----:B------:R0:W1:Y:S01]  /*4af0*/  F2F.F64.F32 R2, R0 ;  /* 0x0000000000027310 */ /* 0x0000620000201800 */
[----:B------:R-:W-:Y:S05]  /*4b00*/  BRA `(.L_x_9097) ;  /* 0x0000000800f87947 */ /* 0x000fea0003800000 */
.L_x_9100:
        /* <DEDUP_REMOVED lines=10> */
.L_x_9103:
[----:B------:R-:W2:Y:S02]  /*4bb0*/  LDG.E.U16 R4, desc[UR36][R4.64] ;  /* 0x0000002404047981 */ /* 0x000ea4000c1e1500 */
[----:B--2---:R-:W-:-:S05]  /*4bc0*/  HADD2.F32 R0, -RZ, R4.H0_H0 ;  /* 0x20000004ff007230 */ /* 0x004fca0000004100 */
[----:B------:R-:W-:-:S04]  /*4bd0*/  FMUL.FTZ R0, R0, 1 ;  /* 0x3f80000000007820 */ /* 0x000fc80000410000 */
[----:B------:R0:W1:Y:S01]  /*4be0*/  F2F.F64.F32 R2, R0 ;  /* 0x0000000000027310 */ /* 0x0000620000201800 */
[----:B------:R-:W-:Y:S05]  /*4bf0*/  BRA `(.L_x_9097) ;  /* 0x0000000800bc7947 */ /* 0x000fea0003800000 */
.L_x_9102:
[----:B------:R0:W5:Y:S01]  /*4c00*/  LDG.E.64 R2, desc[UR36][R4.64] ;  /* 0x0000002404027981 */ /* 0x000162000c1e1b00 */
[----:B------:R-:W-:Y:S05]  /*4c10*/  BRA `(.L_x_9097) ;  /* 0x0000000800b47947 */ /* 0x000fea0003800000 */
.L_x_9092:
        /* <DEDUP_REMOVED lines=13> */
.L_x_9106:
[----:B------:R0:W5:Y:S01]  /*4cf0*/  LDG.E.64 R2, desc[UR36][R4.64] ;  /* 0x0000002404027981 */ /* 0x000162000c1e1b00 */
[----:B------:R-:W-:Y:S05]  /*4d00*/  BRA `(.L_x_9097) ;  /* 0x0000000800787947 */ /* 0x000fea0003800000 */
.L_x_9105:
        /* <DEDUP_REMOVED lines=11> */
[----:B------:R-:W-:-:S04]  /*4dc0*/  IADD3 R6, R2, 0x1000000, RZ ;  /* 0x0100000002067810 */ /* 0x000fc80007ffe0ff */
        /* <DEDUP_REMOVED lines=16> */
.L_x_9108:
        /* <DEDUP_REMOVED lines=15> */
.L_x_9107:
[----:B------:R-:W2:Y:S02]  /*4fc0*/  LDG.E.U16 R0, desc[UR36][R4.64] ;  /* 0x0000002404007981 */ /* 0x000ea4000c1e1500 */
[----:B--2---:R-:W-:-:S04]  /*4fd0*/  IMAD.U32 R0, R0, 0x10000, RZ ;  /* 0x0001000000007824 */ /* 0x004fc800078e00ff */
[----:B------:R-:W-:-:S04]  /*4fe0*/  FMUL.FTZ R0, R0, 1 ;  /* 0x3f80000000007820 */ /* 0x000fc80000410000 */
[----:B------:R0:W1:Y:S01]  /*4ff0*/  F2F.F64.F32 R2, R0 ;  /* 0x0000000000027310 */ /* 0x0000620000201800 */
[----:B------:R-:W-:Y:S05]  /*5000*/  BRA `(.L_x_9097) ;  /* 0x0000000400b87947 */ /* 0x000fea0003800000 */
.L_x_9104:
        /* <DEDUP_REMOVED lines=11> */
.L_x_9111:
        /* <DEDUP_REMOVED lines=21> */
.L_x_9115:
[----:B------:R-:W-:Y:S05]  /*5210*/  BSYNC B1 ;  /* 0x0000000000017941 */ /* 0x000fea0003800000 */
.L_x_9114:
[----:B------:R-:W-:Y:S01]  /*5220*/  LEA R3, R0, 0x3b800000, 0x17 ;  /* 0x3b80000000037811 */ /* 0x000fe200078eb8ff */
[----:B------:R-:W-:-:S05]  /*5230*/  IMAD.SHL.U32 R0, R2, 0x100000, RZ ;  /* 0x0010000002007824 */ /* 0x000fca00078e00ff */
[----:B------:R-:W-:-:S07]  /*5240*/  LOP3.LUT R0, R3, R0, R4, 0xfe, !PT ;  /* 0x0000000003007212 */ /* 0x000fce00078efe04 */
.L_x_9113:
[----:B------:R-:W-:Y:S05]  /*5250*/  BSYNC B0 ;  /* 0x0000000000007941 */ /* 0x000fea0003800000 */
.L_x_9112:
[----:B------:R-:W-:-:S04]  /*5260*/  FMUL.FTZ R0, R0, 1 ;  /* 0x3f80000000007820 */ /* 0x000fc80000410000 */
[----:B------:R1:W2:Y:S01]  /*5270*/  F2F.F64.F32 R2, R0 ;  /* 0x0000000000027310 */ /* 0x0002a20000201800 */
[----:B------:R-:W-:Y:S05]  /*5280*/  BRA `(.L_x_9097) ;  /* 0x0000000400187947 */ /* 0x000fea0003800000 */
.L_x_9110:
        /* <DEDUP_REMOVED lines=21> */
.L_x_9119:
[----:B------:R-:W-:Y:S05]  /*53e0*/  BSYNC B1 ;  /* 0x0000000000017941 */ /* 0x000fea0003800000 */
.L_x_9118:
[----:B------:R-:W-:Y:S01]  /*53f0*/  LEA R3, R0, 0x37800000, 0x17 ;  /* 0x3780000000037811 */ /* 0x000fe200078eb8ff */
[----:B------:R-:W-:-:S05]  /*5400*/  IMAD.SHL.U32 R0, R2, 0x200000, RZ ;  /* 0x0020000002007824 */ /* 0x000fca00078e00ff */
[----:B------:R-:W-:-:S07]  /*5410*/  LOP3.LUT R0, R3, R0, R4, 0xfe, !PT ;  /* 0x0000000003007212 */ /* 0x000fce00078efe04 */
.L_x_9117:
[----:B------:R-:W-:Y:S05]  /*5420*/  BSYNC B0 ;  /* 0x0000000000007941 */ /* 0x000fea0003800000 */
.L_x_9116:
[----:B------:R-:W-:-:S04]  /*5430*/  FMUL.FTZ R0, R0, 1 ;  /* 0x3f80000000007820 */ /* 0x000fc80000410000 */
[----:B------:R3:W4:Y:S01]  /*5440*/  F2F.F64.F32 R2, R0 ;  /* 0x0000000000027310 */ /* 0x0007220000201800 */
[----:B------:R-:W-:Y:S05]  /*5450*/  BRA `(.L_x_9097) ;  /* 0x0000000000a47947 */ /* 0x000fea0003800000 */
.L_x_9109:
        /* <DEDUP_REMOVED lines=8> */
[----:B------:R-:W-:Y:S02]  /*54e0*/  MOV R0, 0x400000 ;  /* 0x0040000000007802 */ /* 0x000fe40000000f00 */
[----:B--2---:R-:W-:-:S13]  /*54f0*/  ISETP.NE.AND P0, PT, R4, RZ, PT ;  /* 0x000000ff0400720c */ /* 0x004fda0003f05270 */
[----:B------:R-:W-:Y:S05]  /*5500*/  @!P0 BRA `(.L_x_9123) ;  /* 0x00000000000c8947 */ /* 0x000fea0003800000 */
[----:B------:R-:W-:-:S13]  /*5510*/  ISETP.NE.AND P0, PT, R4, 0xff, PT ;  /* 0x000000ff0400780c */ /* 0x000fda0003f05270 */
[----:B------:R-:W-:Y:S02]  /*5520*/  @!P0 IMAD.MOV.U32 R0, RZ, RZ, 0x7f800001 ;  /* 0x7f800001ff008424 */ /* 0x000fe400078e00ff */
[----:B------:R-:W-:-:S07]  /*5530*/  @P0 IMAD.SHL.U32 R0, R4, 0x800000, RZ ;  /* 0x0080000004000824 */ /* 0x000fce00078e00ff */
.L_x_9123:
[----:B------:R-:W-:Y:S05]  /*5540*/  BSYNC B0 ;  /* 0x0000000000007941 */ /* 0x000fea0003800000 */
.L_x_9122:
[----:B------:R-:W-:-:S04]  /*5550*/  FMUL.FTZ R0, R0, 1 ;  /* 0x3f80000000007820 */ /* 0x000fc80000410000 */
[----:B------:R0:W1:Y:S01]  /*5560*/  F2F.F64.F32 R2, R0 ;  /* 0x0000000000027310 */ /* 0x0000620000201800 */
[----:B------:R-:W-:Y:S05]  /*5570*/  BRA `(.L_x_9097) ;  /* 0x00000000005c7947 */ /* 0x000fea0003800000 */
.L_x_9096:
        /* <DEDUP_REMOVED lines=16> */
.L_x_9124:
[----:B------:R-:W-:Y:S01]  /*5680*/  CS2R R2, SRZ ;  /* 0x0000000000027805 */ /* 0x000fe2000001ff00 */
[----:B------:R-:W-:Y:S06]  /*5690*/  BRA `(.L_x_9097) ;  /* 0x0000000000147947 */ /* 0x000fec0003800000 */
.L_x_9121:
[----:B------:R-:W2:Y:S02]  /*56a0*/  LDG.E.64 R2, desc[UR36][R4.64] ;  /* 0x0000002404027981 */ /* 0x000ea4000c1e1b00 */
[----:B--2---:R-:W0:Y:S01]  /*56b0*/  I2F.F64.U64 R2, R2 ;  /* 0x0000000200027312 */ /* 0x004e220000301800 */
[----:B------:R-:W-:Y:S05]  /*56c0*/  BRA `(.L_x_9097) ;  /* 0x0000000000087947 */ /* 0x000fea0003800000 */
.L_x_9120:
[----:B------:R-:W2:Y:S02]  /*56d0*/  LDG.E R2, desc[UR36][R4.64] ;  /* 0x0000002404027981 */ /* 0x000ea4000c1e1900 */
[----:B--2---:R-:W0:Y:S02]  /*56e0*/  I2F.F64.U32 R2, R2 ;  /* 0x0000000200027312 */ /* 0x004e240000201800 */
.L_x_9097:
        /* <DEDUP_REMOVED lines=21> */
.L_x_9128:
[----:B------:R-:W0:Y:S02]  /*5840*/  F2I.S64.F64.TRUNC R4, R4 ;  /* 0x0000000400047311 */ /* 0x000e24000030d900 */
[----:B0-----:R-:W-:-:S05]  /*5850*/  IMAD.MOV.U32 R3, RZ, RZ, R4 ;  /* 0x000000ffff037224 */ /* 0x001fca00078e0004 */
[----:B------:R0:W-:Y:S01]  /*5860*/  STG.E.U8 desc[UR36][R16.64], R3 ;  /* 0x0000000310007986 */ /* 0x0001e2000c101124 */
[----:B------:R-:W-:Y:S05]  /*5870*/  BRA `(.L_x_9130) ;  /* 0x0000000c00f87947 */ /* 0x000fea0003800000 */
.L_x_9127:
        /* <DEDUP_REMOVED lines=9> */
.L_x_9132:
[----:B------:R-:W0:Y:S02]  /*5910*/  F2I.F64.TRUNC R5, R4 ;  /* 0x0000000400057311 */ /* 0x000e24000030d100 */
[----:B0-----:R0:W-:Y:S01]  /*5920*/  STG.E desc[UR36][R16.64], R5 ;  /* 0x0000000510007986 */ /* 0x0011e2000c101924 */
[----:B------:R-:W-:Y:S05]  /*5930*/  BRA `(.L_x_9130) ;  /* 0x0000000c00c87947 */ /* 0x000fea0003800000 */
.L_x_9131:
[----:B------:R-:W0:Y:S02]  /*5940*/  F2I.F64.TRUNC R5, R4 ;  /* 0x0000000400057311 */ /* 0x000e24000030d100 */
[----:B0-----:R0:W-:Y:S01]  /*5950*/  STG.E.U16 desc[UR36][R16.64], R5 ;  /* 0x0000000510007986 */ /* 0x0011e2000c101524 */
[----:B------:R-:W-:Y:S05]  /*5960*/  BRA `(.L_x_9130) ;  /* 0x0000000c00bc7947 */ /* 0x000fea0003800000 */
.L_x_9126:
        /* <DEDUP_REMOVED lines=13> */
.L_x_9134:
        /* <DEDUP_REMOVED lines=8> */
.L_x_9133:
        /* <DEDUP_REMOVED lines=14> */
.L_x_9136:
        /* <DEDUP_REMOVED lines=9> */
.L_x_9135:
[----:B------:R0:W-:Y:S01]  /*5c30*/  STG.E.64 desc[UR36][R16.64], R4 ;  /* 0x0000000410007986 */ /* 0x0001e2000c101b24 */
[----:B------:R-:W-:Y:S05]  /*5c40*/  BRA `(.L_x_9130) ;  /* 0x0000000c00047947 */ /* 0x000fea0003800000 */
.L_x_9125:
        /* <DEDUP_REMOVED lines=12> */
.L_x_9139:
[----:B------:R-:W-:-:S05]  /*5d10*/  CS2R R6, SRZ ;  /* 0x0000000000067805 */ /* 0x000fca000001ff00 */
[----:B------:R0:W-:Y:S01]  /*5d20*/  STG.E.128 desc[UR36][R16.64], R4 ;  /* 0x0000000410007986 */ /* 0x0001e2000c101d24 */
[----:B------:R-:W-:Y:S05]  /*5d30*/  BRA `(.L_x_9130) ;  /* 0x0000000800c87947 */ /* 0x000fea0003800000 */
.L_x_9138:
        /* <DEDUP_REMOVED lines=25> */
.L_x_9143:
[----:B------:R-:W-:Y:S05]  /*5ed0*/  BSYNC B0 ;  /* 0x0000000000007941 */ /* 0x000fea0003800000 */
.L_x_9142:
[----:B------:R-:W-:-:S05]  /*5ee0*/  LOP3.LUT R3, R0, R3, RZ, 0xfc, !PT ;  /* 0x0000000300037212 */ /* 0x000fca00078efcff */
[----:B------:R0:W-:Y:S01]  /*5ef0*/  STG.E.U8 desc[UR36][R16.64], R3 ;  /* 0x0000000310007986 */ /* 0x0001e2000c101124 */
[----:B------:R-:W-:Y:S05]  /*5f00*/  BRA `(.L_x_9130) ;  /* 0x0000000800547947 */ /* 0x000fea0003800000 */
.L_x_9141:
        /* <DEDUP_REMOVED lines=17> */
.L_x_9145:
[----:B------:R-:W-:Y:S02]  /*6020*/  ISETP.GT.U32.AND P0, PT, R2, 0x7f800000, PT ;  /* 0x7f8000000200780c */ /* 0x000fe40003f04070 */
[----:B------:R-:W-:-:S04]  /*6030*/  MOV R0, 0x7f ;  /* 0x0000007f00007802 */ /* 0x000fc80000000f00 */
[----:B------:R-:W-:-:S07]  /*6040*/  SEL R0, R0, 0x7c, P0 ;  /* 0x0000007c00007807 */ /* 0x000fce0000000000 */
.L_x_9146:
[----:B------:R-:W-:Y:S05]  /*6050*/  BSYNC B0 ;  /* 0x0000000000007941 */ /* 0x000fea0003800000 */
.L_x_9144:
[----:B------:R-:W-:-:S04]  /*6060*/  LOP3.LUT R2, R3, 0x80000000, RZ, 0xc0, !PT ;  /* 0x8000000003027812 */ /* 0x000fc800078ec0ff */
[----:B------:R-:W-:-:S04]  /*6070*/  SHF.R.U32.HI R3, RZ, 0x18, R2 ;  /* 0x00000018ff037819 */ /* 0x000fc80000011602 */
[----:B------:R-:W-:-:S05]  /*6080*/  LOP3.LUT R3, R0, R3, RZ, 0xfc, !PT ;  /* 0x0000000300037212 */ /* 0x000fca00078efcff */
[----:B------:R0:W-:Y:S01]  /*6090*/  STG.E.U8 desc[UR36][R16.64], R3 ;  /* 0x0000000310007986 */ /* 0x0001e2000c101124 */
[----:B------:R-:W-:Y:S05]  /*60a0*/  BRA `(.L_x_9130) ;  /* 0x0000000400ec7947 */ /* 0x000fea0003800000 */
.L_x_9140:
        /* <DEDUP_REMOVED lines=8> */
.L_x_9137:
        /* <DEDUP_REMOVED lines=11> */
.L_x_9149:
        /* <DEDUP_REMOVED lines=21> */
.L_x_9152:
[----:B------:R-:W-:-:S04]  /*6330*/  LOP3.LUT R2, R3, 0x80000000, RZ, 0xc0, !PT ;  /* 0x8000000003027812 */ /* 0x000fc800078ec0ff */
[----:B------:R-:W-:-:S04]  /*6340*/  SHF.R.U32.HI R3, RZ, 0x18, R2 ;  /* 0x00000018ff037819 */ /* 0x000fc80000011602 */
[----:B------:R-:W-:-:S04]  /*6350*/  LOP3.LUT R0, R0, R3, RZ, 0xfc, !PT ;  /* 0x0000000300007212 */ /* 0x000fc800078efcff */
[----:B------:R-:W-:-:S07]  /*6360*/  PRMT R8, R0, 0x7610, R8 ;  /* 0x0000761000087816 */ /* 0x000fce0000000008 */
.L_x_9151:
[----:B------:R-:W-:Y:S05]  /*6370*/  BSYNC B0 ;  /* 0x0000000000007941 */ /* 0x000fea0003800000 */
.L_x_9150:
[----:B------:R3:W-:Y:S01]  /*6380*/  STG.E.U8 desc[UR36][R16.64], R8 ;  /* 0x0000000810007986 */ /* 0x0007e2000c101124 */
[----:B------:R-:W-:Y:S05]  /*6390*/  BRA `(.L_x_9130) ;  /* 0x0000000400307947 */ /* 0x000fea0003800000 */
.L_x_9148:
        /* <DEDUP_REMOVED lines=21> */
.L_x_9155:
[----:B------:R-:W-:-:S04]  /*64f0*/  LOP3.LUT R2, R3, 0x80000000, RZ, 0xc0, !PT ;  /* 0x8000000003027812 */ /* 0x000fc800078ec0ff */
[----:B------:R-:W-:-:S04]  /*6500*/  SHF.R.U32.HI R3, RZ, 0x18, R2 ;  /* 0x00000018ff037819 */ /* 0x000fc80000011602 */
[----:B------:R-:W-:-:S04]  /*6510*/  LOP3.LUT R0, R0, R3, RZ, 0xfc, !PT ;  /* 0x0000000300007212 */ /* 0x000fc800078efcff */
[----:B------:R-:W-:-:S07]  /*6520*/  PRMT R8, R0, 0x7610, R8 ;  /* 0x0000761000087816 */ /* 0x000fce0000000008 */
.L_x_9154:
[----:B------:R-:W-:Y:S05]  /*6530*/  BSYNC B0 ;  /* 0x0000000000007941 */ /* 0x000fea0003800000 */
.L_x_9153:
[----:B------:R0:W-:Y:S01]  /*6540*/  STG.E.U8 desc[UR36][R16.64], R8 ;  /* 0x0000000810007986 */ /* 0x0001e2000c101124 */
[----:B------:R-:W-:Y:S05]  /*6550*/  BRA `(.L_x_9130) ;  /* 0x0000000000c07947 */ /* 0x000fea0003800000 */
.L_x_9147:
        /* <DEDUP_REMOVED lines=26> */
.L_x_9129:
        /* <DEDUP_REMOVED lines=16> */
.L_x_9158:
[----:B------:R-:W-:Y:S05]  /*6800*/  BRA `(.L_x_9130) ;  /* 0x0000000000147947 */ /* 0x000fea0003800000 */
.L_x_9157:
[----:B------:R-:W0:Y:S02]  /*6810*/  F2I.U64.F64.TRUNC R4, R4 ;  /* 0x0000000400047311 */ /* 0x000e24000030d800 */
[----:B0-----:R2:W-:Y:S01]  /*6820*/  STG.E.64 desc[UR36][R16.64], R4 ;  /* 0x0000000410007986 */ /* 0x0015e2000c101b24 */
[----:B------:R-:W-:Y:S05]  /*6830*/  BRA `(.L_x_9130) ;  /* 0x0000000000087947 */ /* 0x000fea0003800000 */
.L_x_9156:
[----:B------:R-:W0:Y:S02]  /*6840*/  F2I.U32.F64.TRUNC R5, R4 ;  /* 0x0000000400057311 */ /* 0x000e24000030d000 */
[----:B0-----:R0:W-:Y:S02]  /*6850*/  STG.E desc[UR36][R16.64], R5 ;  /* 0x0000000510007986 */ /* 0x0011e4000c101924 */
.L_x_9130:
[----:B------:R-:W-:-:S07]  /*6860*/  VIADD R19, R19, 0x80 ;  /* 0x0000008013137836 */ /* 0x000fce0000000000 */
.L_x_9090:
[----:B------:R-:W-:Y:S05]  /*6870*/  BSYNC B6 ;  /* 0x0000000000067941 */ /* 0x000fea0003800000 */
.L_x_9089:
[----:B------:R-:W-:Y:S01]  /*6880*/  ULDC UR4, c[0x0][0x210] ;  /* 0x0000840000047ab9 */ /* 0x000fe20000000800 */
[----:B------:R-:W-:Y:S01]  /*6890*/  BSSY B6, `(.L_x_9159) ;  /* 0x000033e000067945 */ /* 0x000fe20003800000 */
[----:B------:R-:W-:-:S13]  /*68a0*/  ISETP.GE.AND P0, PT, R19, UR4, PT ;  /* 0x0000000413007c0c */ /* 0x000fda000bf06270 */
[----:B------:R-:W-:Y:S05]  /*68b0*/  @P0 BRA `(.L_x_9160) ;  /* 0x0000003000ec0947 */ /* 0x000fea0003800000 */
[----:B0-----:R-:W0:Y:S01]  /*68c0*/  LDC R6, c[0x0][0x218] ;  /* 0x00008600ff067b82 */ /* 0x001e220000000800 */
[----:B------:R-:W-:Y:S01]  /*68d0*/  HFMA2.MMA R0, -RZ, RZ, 0, 0 ;  /* 0x00000000ff007435 */ /* 0x000fe200000001ff */
        /* <DEDUP_REMOVED lines=295> */
[----:B------:R-:W-:-:S04]  /*7b50*/  SHF.R.U32.HI R2, RZ, UR5, R2 ;  /* 0x00000005ff027c19 */ /* 0x000fc80008011602 */
[----:B------:R-:W-:-:S05]  /*7b60*/  IADD3 R3, -R2, RZ, RZ ;  /* 0x000000ff02037210 */ /* 0x000fca0007ffe1ff */
[----:B------:R-:W-:Y:S01]  /*7b70*/  IMAD R5, R3, UR4, R5 ;  /* 0x0000000403057c24 */ /* 0x000fe2000f8e0205 */
[----:B------:R-:W-:-:S03]  /*7b80*/  ULDC.64 UR4, c[0x0][0x408] ;  /* 0x0001020000047ab9 */ /* 0x000fc60000000a00 */
[C---:B------:R-:W-:Y:S02]  /*7b90*/  IMAD R16, R5.reuse, UR4, R16 ;  /* 0x0000000405107c24 */ /* 0x040fe4000f8e0210 */
[----:B------:R-:W-:-:S07]  /*7ba0*/  IMAD R0, R5, UR5, R0 ;  /* 0x0000000505007c24 */ /* 0x000fce000f8e0200 */
.L_x_9161:
        /* <DEDUP_REMOVED lines=21> */
.L_x_9165:
[----:B------:R-:W2:Y:S02]  /*7d00*/  LDG.E.U8 R2, desc[UR36][R4.64] ;  /* 0x0000002404027981 */ /* 0x000ea4000c1e1100 */
[----:B--2---:R-:W0:Y:S01]  /*7d10*/  I2F.F64.U16 R2, R2 ;  /* 0x0000000200027312 */ /* 0x004e220000101800 */
[----:B------:R-:W-:Y:S05]  /*7d20*/  BRA `(.L_x_9167) ;  /* 0x0000000c00707947 */ /* 0x000fea0003800000 */
.L_x_9164:
        /* <DEDUP_REMOVED lines=9> */
.L_x_9169:
[----:B------:R-:W2:Y:S02]  /*7dc0*/  LDG.E R2, desc[UR36][R4.64] ;  /* 0x0000002404027981 */ /* 0x000ea4000c1e1900 */
[----:B--2---:R-:W0:Y:S01]  /*7dd0*/  I2F.F64 R2, R2 ;  /* 0x0000000200027312 */ /* 0x004e220000201c00 */
[----:B------:R-:W-:Y:S05]  /*7de0*/  BRA `(.L_x_9167) ;  /* 0x0000000c00407947 */ /* 0x000fea0003800000 */
.L_x_9168:
[----:B------:R-:W2:Y:S02]  /*7df0*/  LDG.E.U16 R2, desc[UR36][R4.64] ;  /* 0x0000002404027981 */ /* 0x000ea4000c1e1500 */
[----:B--2---:R-:W0:Y:S01]  /*7e00*/  I2F.F64.S16 R2, R2 ;  /* 0x0000000200027312 */ /* 0x004e220000101c00 */
[----:B------:R-:W-:Y:S05]  /*7e10*/  BRA `(.L_x_9167) ;  /* 0x0000000c00347947 */ /* 0x000fea0003800000 */
.L_x_9163:
        /* <DEDUP_REMOVED lines=10> */
.L_x_9171:
[----:B------:R-:W2:Y:S02]  /*7ec0*/  LDG.E.U16 R0, desc[UR36][R4.64] ;  /* 0x0000002404007981 */ /* 0x000ea4000c1e1500 */
[----:B--2---:R-:W-:-:S05]  /*7ed0*/  HADD2.F32 R0, -RZ, R0.H0_H0 ;  /* 0x20000000ff007230 */ /* 0x004fca0000004100 */
[----:B------:R-:W-:-:S04]  /*7ee0*/  FMUL.FTZ R0, R0, 1 ;  /* 0x3f80000000007820 */ /* 0x000fc80000410000 */
[----:B------:R0:W1:Y:S01]  /*7ef0*/  F2F.F64.F32 R2, R0 ;  /* 0x0000000000027310 */ /* 0x0000620000201800 */
[----:B------:R-:W-:Y:S05]  /*7f00*/  BRA `(.L_x_9167) ;  /* 0x0000000800f87947 */ /* 0x000fea0003800000 */
.L_x_9170:
        /* <DEDUP_REMOVED lines=10> */
.L_x_9173:
[----:B------:R-:W2:Y:S02]  /*7fb0*/  LDG.E.U16 R4, desc[UR36][R4.64] ;  /* 0x0000002404047981 */ /* 0x000ea4000c1e1500 */
[----:B--2---:R-:W-:-:S05]  /*7fc0*/  HADD2.F32 R0, -RZ, R4.H0_H0 ;  /* 0x20000004ff007230 */ /* 0x004fca0000004100 */
[----:B------:R-:W-:-:S04]  /*7fd0*/  FMUL.FTZ R0, R0, 1 ;  /* 0x3f80000000007820 */ /* 0x000fc80000410000 */
[----:B------:R0:W1:Y:S01]  /*7fe0*/  F2F.F64.F32 R2, R0 ;  /* 0x0000000000027310 */ /* 0x0000620000201800 */
[----:B------:R-:W-:Y:S05]  /*7ff0*/  BRA `(.L_x_9167) ;  /* 0x0000000800bc7947 */ /* 0x000fea0003800000 */
.L_x_9172:
[----:B------:R0:W5:Y:S01]  /*8000*/  LDG.E.64 R2, desc[UR36][R4.64] ;  /* 0x0000002404027981 */ /* 0x000162000c1e1b00 */
[----:B------:R-:W-:Y:S05]  /*8010*/  BRA `(.L_x_9167) ;  /* 0x0000000800b47947 */ /* 0x000fea0003800000 */
.L_x_9162:
        /* <DEDUP_REMOVED lines=13> */
.L_x_9176:
[----:B------:R0:W5:Y:S01]  /*80f0*/  LDG.E.64 R2, desc[UR36][R4.64] ;  /* 0x0000002404027981 */ /* 0x000162000c1e1b00 */
[----:B------:R-:W-:Y:S05]  /*8100*/  BRA `(.L_x_9167) ;  /* 0x0000000800787947 */ /* 0x000fea0003800000 */
.L_x_9175:
        /* <DEDUP_REMOVED lines=28> */
.L_x_9178:
        /* <DEDUP_REMOVED lines=15> */
.L_x_9177:
[----:B------:R-:W2:Y:S02]  /*83c0*/  LDG.E.U16 R0, desc[UR36][R4.64] ;  /* 0x0000002404007981 */ /* 0x000ea4000c1e1500 */
[----:B--2---:R-:W-:-:S04]  /*83d0*/  IMAD.U32 R0, R0, 0x10000, RZ ;  /* 0x0001000000007824 */ /* 0x004fc800078e00ff */
[----:B------:R-:W-:-:S04]  /*83e0*/  FMUL.FTZ R0, R0, 1 ;  /* 0x3f80000000007820 */ /* 0x000fc80000410000 */
[----:B------:R0:W1:Y:S01]  /*83f0*/  F2F.F64.F32 R2, R0 ;  /* 0x0000000000027310 */ /* 0x0000620000201800 */
[----:B------:R-:W-:Y:S05]  /*8400*/  BRA `(.L_x_9167) ;  /* 0x0000000400b87947 */ /* 0x000fea0003800000 */
.L_x_9174:
        /* <DEDUP_REMOVED lines=11> */
.L_x_9181:
        /* <DEDUP_REMOVED lines=17> */
[----:B------:R-:W-:Y:S02]  /*85d0*/  IADD3 R5, R3, -0x1c, RZ ;  /* 0xffffffe403057810 */ /* 0x000fe40007ffe0ff */
[----:B------:R-:W-:Y:S02]  /*85e0*/  IADD3 R0, R0, 0x1d, -R3 ;  /* 0x0000001d00007810 */ /* 0x000fe40007ffe803 */
[----:B------:R-:W-:-:S04]  /*85f0*/  SHF.L.U32 R5, R2, R5, RZ ;  /* 0x0000000502057219 */ /* 0x000fc800000006ff */
[----:B------:R-:W-:-:S07]  /*8600*/  LOP3.LUT R2, R5, 0x7, RZ, 0xc0, !PT ;  /* 0x0000000705027812 */ /* 0x000fce00078ec0ff */
.L_x_9185:
[----:B------:R-:W-:Y:S05]  /*8610*/  BSYNC B1 ;  /* 0x0000000000017941 */ /* 0x000fea0003800000 */
.L_x_9184:
[----:B------:R-:W-:Y:S01]  /*8620*/  LEA R3, R0, 0x3b800000, 0x17 ;  /* 0x3b80000000037811 */ /* 0x000fe200078eb8ff */
[----:B------:R-:W-:-:S05]  /*8630*/  IMAD.SHL.U32 R0, R2, 0x100000, RZ ;  /* 0x0010000002007824 */ /* 0x000fca00078e00ff */
[----:B------:R-:W-:-:S07]  /*8640*/  LOP3.LUT R0, R3, R0, R4, 0xfe, !PT ;  /* 0x0000000003007212 */ /* 0x000fce00078efe04 */
.L_x_9183:
[----:B------:R-:W-:Y:S05]  /*8650*/  BSYNC B0 ;  /* 0x0000000000007941 */ /* 0x000fea0003800000 */
.L_x_9182:
[----:B------:R-:W-:-:S04]  /*8660*/  FMUL.FTZ R0, R0, 1 ;  /* 0x3f80000000007820 */ /* 0x000fc80000410000 */
[----:B------:R1:W2:Y:S01]  /*8670*/  F2F.F64.F32 R2, R0 ;  /* 0x0000000000027310 */ /* 0x0002a20000201800 */
[----:B------:R-:W-:Y:S05]  /*8680*/  BRA `(.L_x_9167) ;  /* 0x0000000400187947 */ /* 0x000fea0003800000 */
.L_x_9180:
        /* <DEDUP_REMOVED lines=21> */
.L_x_9189:
[----:B------:R-:W-:Y:S05]  /*87e0*/  BSYNC B1 ;  /* 0x0000000000017941 */ /* 0x000fea0003800000 */
.L_x_9188:
[----:B------:R-:W-:Y:S01]  /*87f0*/  LEA R3, R0, 0x37800000, 0x17 ;  /* 0x3780000000037811 */ /* 0x000fe200078eb8ff */
[----:B------:R-:W-:-:S05]  /*8800*/  IMAD.SHL.U32 R0, R2, 0x200000, RZ ;  /* 0x0020000002007824 */ /* 0x000fca00078e00ff */
[----:B------:R-:W-:-:S07]  /*8810*/  LOP3.LUT R0, R3, R0, R4, 0xfe, !PT ;  /* 0x0000000003007212 */ /* 0x000fce00078efe04 */
.L_x_9187:
[----:B------:R-:W-:Y:S05]  /*8820*/  BSYNC B0 ;  /* 0x0000000000007941 */ /* 0x000fea0003800000 */
.L_x_9186:
[----:B------:R-:W-:-:S04]  /*8830*/  FMUL.FTZ R0, R0, 1 ;  /* 0x3f80000000007820 */ /* 0x000fc80000410000 */
[----:B------:R3:W4:Y:S01]  /*8840*/  F2F.F64.F32 R2, R0 ;  /* 0x0000000000027310 */ /* 0x0007220000201800 */
[----:B------:R-:W-:Y:S05]  /*8850*/  BRA `(.L_x_9167) ;  /* 0x0000000000a47947 */ /* 0x000fea0003800000 */
.L_x_9179:
        /* <DEDUP_REMOVED lines=14> */
.L_x_9193:
[----:B------:R-:W-:Y:S05]  /*8940*/  BSYNC B0 ;  /* 0x0000000000007941 */ /* 0x000fea0003800000 */
.L_x_9192:
[----:B------:R-:W-:-:S04]  /*8950*/  FMUL.FTZ R0, R0, 1 ;  /* 0x3f80000000007820 */ /* 0x000fc80000410000 */
[----:B------:R0:W1:Y:S01]  /*8960*/  F2F.F64.F32 R2, R0 ;  /* 0x0000000000027310 */ /* 0x0000620000201800 */
[----:B------:R-:W-:Y:S05]  /*8970*/  BRA `(.L_x_9167) ;  /* 0x00000000005c7947 */ /* 0x000fea0003800000 */
.L_x_9166:
        /* <DEDUP_REMOVED lines=16> */
.L_x_9194:
[----:B------:R-:W-:Y:S01]  /*8a80*/  CS2R R2, SRZ ;  /* 0x0000000000027805 */ /* 0x000fe2000001ff00 */
[----:B------:R-:W-:Y:S06]  /*8a90*/  BRA `(.L_x_9167) ;  /* 0x0000000000147947 */ /* 0x000fec0003800000 */
.L_x_9191:
[----:B------:R-:W2:Y:S02]  /*8aa0*/  LDG.E.64 R2, desc[UR36][R4.64] ;  /* 0x0000002404027981 */ /* 0x000ea4000c1e1b00 */
[----:B--2---:R-:W0:Y:S01]  /*8ab0*/  I2F.F64.U64 R2, R2 ;  /* 0x0000000200027312 */ /* 0x004e220000301800 */
[----:B------:R-:W-:Y:S05]  /*8ac0*/  BRA `(.L_x_9167) ;  /* 0x0000000000087947 */ /* 0x000fea0003800000 */
.L_x_9190:
[----:B------:R-:W2:Y:S02]  /*8ad0*/  LDG.E R2, desc[UR36][R4.64] ;  /* 0x0000002404027981 */ /* 0x000ea4000c1e1900 */
[----:B--2---:R-:W0:Y:S02]  /*8ae0*/  I2F.F64.U32 R2, R2 ;  /* 0x0000000200027312 */ /* 0x004e240000201800 */
.L_x_9167:
        /* <DEDUP_REMOVED lines=21> */
.L_x_9198:
[----:B------:R-:W0:Y:S02]  /*8c40*/  F2I.S64.F64.TRUNC R4, R4 ;  /* 0x0000000400047311 */ /* 0x000e24000030d900 */
[----:B0-----:R-:W-:-:S05]  /*8c50*/  IMAD.MOV.U32 R3, RZ, RZ, R4 ;  /* 0x000000ffff037224 */ /* 0x001fca00078e0004 */
[----:B------:R3:W-:Y:S01]  /*8c60*/  STG.E.U8 desc[UR36][R16.64], R3 ;  /* 0x0000000310007986 */ /* 0x0007e2000c101124 */
[----:B------:R-:W-:Y:S05]  /*8c70*/  BRA `(.L_x_9200) ;  /* 0x0000000c00f87947 */ /* 0x000fea0003800000 */
.L_x_9197:
        /* <DEDUP_REMOVED lines=9> */
.L_x_9202:
[----:B------:R-:W0:Y:S02]  /*8d10*/  F2I.F64.TRUNC R5, R4 ;  /* 0x0000000400057311 */ /* 0x000e24000030d100 */
[----:B0-----:R2:W-:Y:S01]  /*8d20*/  STG.E desc[UR36][R16.64], R5 ;  /* 0x0000000510007986 */ /* 0x0015e2000c101924 */
[----:B------:R-:W-:Y:S05]  /*8d30*/  BRA `(.L_x_9200) ;  /* 0x0000000c00c87947 */ /* 0x000fea0003800000 */
.L_x_9201:
[----:B------:R-:W0:Y:S02]  /*8d40*/  F2I.F64.TRUNC R5, R4 ;  /* 0x0000000400057311 */ /* 0x000e24000030d100 */
[----:B0-----:R0:W-:Y:S01]  /*8d50*/  STG.E.U16 desc[UR36][R16.64], R5 ;  /* 0x0000000510007986 */ /* 0x0011e2000c101524 */
[----:B------:R-:W-:Y:S05]  /*8d60*/  BRA `(.L_x_9200) ;  /* 0x0000000c00bc7947 */ /* 0x000fea0003800000 */
.L_x_9196:
        /* <DEDUP_REMOVED lines=13> */
.L_x_9204:
        /* <DEDUP_REMOVED lines=8> */
.L_x_9203:
        /* <DEDUP_REMOVED lines=14> */
.L_x_9206:
        /* <DEDUP_REMOVED lines=9> */
.L_x_9205:
[----:B------:R0:W-:Y:S01]  /*9030*/  STG.E.64 desc[UR36][R16.64], R4 ;  /* 0x0000000410007986 */ /* 0x0001e2000c101b24 */
[----:B------:R-:W-:Y:S05]  /*9040*/  BRA `(.L_x_9200) ;  /* 0x0000000c00047947 */ /* 0x000fea0003800000 */
.L_x_9195:
        /* <DEDUP_REMOVED lines=12> */
.L_x_9209:
[----:B------:R-:W-:-:S05]  /*9110*/  CS2R R6, SRZ ;  /* 0x0000000000067805 */ /* 0x000fca000001ff00 */
[----:B------:R0:W-:Y:S01]  /*9120*/  STG.E.128 desc[UR36][R16.64], R4 ;  /* 0x0000000410007986 */ /* 0x0001e2000c101d24 */
[----:B------:R-:W-:Y:S05]  /*9130*/  BRA `(.L_x_9200) ;  /* 0x0000000800c87947 */ /* 0x000fea0003800000 */
.L_x_9208:
        /* <DEDUP_REMOVED lines=25> */
.L_x_9213:
[----:B------:R-:W-:Y:S05]  /*92d0*/  BSYNC B0 ;  /* 0x0000000000007941 */ /* 0x000fea0003800000 */
.L_x_9212:
[----:B------:R-:W-:-:S05]  /*92e0*/  LOP3.LUT R3, R0, R3, RZ, 0xfc, !PT ;  /* 0x0000000300037212 */ /* 0x000fca00078efcff */
[----:B------:R0:W-:Y:S01]  /*92f0*/  STG.E.U8 desc[UR36][R16.64], R3 ;  /* 0x0000000310007986 */ /* 0x0001e2000c101124 */
[----:B------:R-:W-:Y:S05]  /*9300*/  BRA `(.L_x_9200) ;  /* 0x0000000800547947 */ /* 0x000fea0003800000 */
.L_x_9211:
        /* <DEDUP_REMOVED lines=17> */
.L_x_9215:
[----:B------:R-:W-:Y:S01]  /*9420*/  IMAD.MOV.U32 R0, RZ, RZ, 0x7f ;  /* 0x0000007fff007424 */ /* 0x000fe200078e00ff */
[----:B------:R-:W-:-:S04]  /*9430*/  ISETP.GT.U32.AND P0, PT, R2, 0x7f800000, PT ;  /* 0x7f8000000200780c */ /* 0x000fc80003f04070 */
[----:B------:R-:W-:-:S09]  /*9440*/  SEL R0, R0, 0x7c, P0 ;  /* 0x0000007c00007807 */ /* 0x000fd20000000000 */
.L_x_9216:
[----:B------:R-:W-:Y:S05]  /*9450*/  BSYNC B0 ;  /* 0x0000000000007941 */ /* 0x000fea0003800000 */
.L_x_9214:
[----:B------:R-:W-:-:S04]  /*9460*/  LOP3.LUT R2, R3, 0x80000000, RZ, 0xc0, !PT ;  /* 0x8000000003027812 */ /* 0x000fc800078ec0ff */
[----:B------:R-:W-:-:S04]  /*9470*/  SHF.R.U32.HI R3, RZ, 0x18, R2 ;  /* 0x00000018ff037819 */ /* 0x000fc80000011602 */
[----:B------:R-:W-:-:S05]  /*9480*/  LOP3.LUT R3, R0, R3, RZ, 0xfc, !PT ;  /* 0x0000000300037212 */ /* 0x000fca00078efcff */
[----:B------:R0:W-:Y:S01]  /*9490*/  STG.E.U8 desc[UR36][R16.64], R3 ;  /* 0x0000000310007986 */ /* 0x0001e2000c101124 */
[----:B------:R-:W-:Y:S05]  /*94a0*/  BRA `(.L_x_9200) ;  /* 0x0000000400ec7947 */ /* 0x000fea0003800000 */
.L_x_9210:
        /* <DEDUP_REMOVED lines=8> */
.L_x_9207:
        /* <DEDUP_REMOVED lines=11> */
.L_x_9219:
        /* <DEDUP_REMOVED lines=21> */
.L_x_9222:
[----:B------:R-:W-:-:S04]  /*9730*/  LOP3.LUT R2, R3, 0x80000000, RZ, 0xc0, !PT ;  /* 0x8000000003027812 */ /* 0x000fc800078ec0ff */
[----:B------:R-:W-:-:S04]  /*9740*/  SHF.R.U32.HI R3, RZ, 0x18, R2 ;  /* 0x00000018ff037819 */ /* 0x000fc80000011602 */
[----:B------:R-:W-:-:S04]  /*9750*/  LOP3.LUT R0, R0, R3, RZ, 0xfc, !PT ;  /* 0x0000000300007212 */ /* 0x000fc800078efcff */
[----:B------:R-:W-:-:S07]  /*9760*/  PRMT R8, R0, 0x7610, R8 ;  /* 0x0000761000087816 */ /* 0x000fce0000000008 */
.L_x_9221:
[----:B------:R-:W-:Y:S05]  /*9770*/  BSYNC B0 ;  /* 0x0000000000007941 */ /* 0x000fea0003800000 */
.L_x_9220:
[----:B------:R0:W-:Y:S01]  /*9780*/  STG.E.U8 desc[UR36][R16.64], R8 ;  /* 0x0000000810007986 */ /* 0x0001e2000c101124 */
[----:B------:R-:W-:Y:S05]  /*9790*/  BRA `(.L_x_9200) ;  /* 0x0000000400307947 */ /* 0x000fea0003800000 */
.L_x_9218:
        /* <DEDUP_REMOVED lines=21> */
.L_x_9225:
[----:B------:R-:W-:-:S04]  /*98f0*/  LOP3.LUT R2, R3, 0x80000000, RZ, 0xc0, !PT ;  /* 0x8000000003027812 */ /* 0x000fc800078ec0ff */
[----:B------:R-:W-:-:S04]  /*9900*/  SHF.R.U32.HI R3, RZ, 0x18, R2 ;  /* 0x00000018ff037819 */ /* 0x000fc80000011602 */
[----:B------:R-:W-:-:S04]  /*9910*/  LOP3.LUT R0, R0, R3, RZ, 0xfc, !PT ;  /* 0x0000000300007212 */ /* 0x000fc800078efcff */
[----:B------:R-:W-:-:S07]  /*9920*/  PRMT R8, R0, 0x7610, R8 ;  /* 0x0000761000087816 */ /* 0x000fce0000000008 */
.L_x_9224:
[----:B------:R-:W-:Y:S05]  /*9930*/  BSYNC B0 ;  /* 0x0000000000007941 */ /* 0x000fea0003800000 */
.L_x_9223:
[----:B------:R0:W-:Y:S01]  /*9940*/  STG.E.U8 desc[UR36][R16.64], R8 ;  /* 0x0000000810007986 */ /* 0x0001e2000c101124 */
[----:B------:R-:W-:Y:S05]  /*9950*/  BRA `(.L_x_9200) ;  /* 0x0000000000c07947 */ /* 0x000fea0003800000 */
.L_x_9217:
        /* <DEDUP_REMOVED lines=26> */
.L_x_9199:
[----:B------:R-:W-:Y:S01]  /*9b00*/  MOV R0, 0x0 ;  /* 0x0000000000007802 */ /* 0x000fe20000000f00 */
[----:B------:R-:W-:Y:S01]  /*9b10*/  ULDC.64 UR4, c[0x4][0x188] ;  /* 0x0100620000047ab9 */ /* 0x000fe20000000a00 */
[----:B------:R-:W-:Y:S01]  /*9b20*/  ULDC.64 UR6, c[0x4][0x10] ;  /* 0x0100040000067ab9 */ /* 0x000fe20000000a00 */
[----:B------:R-:W-:Y:S01]  /*9b30*/  IMAD.U32 R4, RZ, RZ, UR4 ;  /* 0x00000004ff047e24 */ /* 0x000fe2000f8e00ff */
[----:B------:R0:W1:Y:S01]  /*9b40*/  LDC.64 R2, c[0x4][R0] ;  /* 0x0100000000027b82 */ /* 0x0000620000000a00 */
[----:B------:R-:W-:Y:S01]  /*9b50*/  IMAD.U32 R5, RZ, RZ, UR5 ;  /* 0x00000005ff057e24 */ /* 0x000fe2000f8e00ff */
[----:B------:R-:W-:Y:S01]  /*9b60*/  ULDC.64 UR4, c[0x4][0x190] ;  /* 0x0100640000047ab9 */ /* 0x000fe20000000a00 */
[----:B------:R-:W-:Y:S01]  /*9b70*/  IMAD.U32 R10, RZ, RZ, UR6 ;  /* 0x00000006ff0a7e24 */ /* 0x000fe2000f8e00ff */
[----:B------:R-:W-:Y:S01]  /*9b80*/  MOV R7, UR5 ;  /* 0x0000000500077c02 */ /* 0x000fe20008000f00 */
[----:B------:R-:W-:Y:S02]  /*9b90*/  IMAD.U32 R6, RZ, RZ, UR4 ;  /* 0x00000004ff067e24 */ /* 0x000fe4000f8e00ff */
[----:B------:R-:W-:-:S02]  /*9ba0*/  IMAD.U32 R11, RZ, RZ, UR7 ;  /* 0x00000007ff0b7e24 */ /* 0x000fc4000f8e00ff */
[----:B------:R-:W-:Y:S02]  /*9bb0*/  IMAD.MOV.U32 R8, RZ, RZ, 0x65 ;  /* 0x00000065ff087424 */ /* 0x000fe400078e00ff */
[----:B------:R-:W-:Y:S02]  /*9bc0*/  IMAD.MOV.U32 R12, RZ, RZ, 0x1 ;  /* 0x00000001ff0c7424 */ /* 0x000fe400078e00ff */
[----:B0-----:R-:W-:-:S07]  /*9bd0*/  IMAD.MOV.U32 R13, RZ, RZ, RZ ;  /* 0x000000ffff0d7224 */ /* 0x001fce00078e00ff */
[----:B------:R-:W-:-:S07]  /*9be0*/  LEPC R20, `(.L_x_9228) ;  /* 0x000000001014794e */ /* 0x000fce0000000000 */
[----:B-1----:R-:W-:Y:S05]  /*9bf0*/  CALL.ABS.NOINC R2 ;  /* 0x0000000002007343 */ /* 0x002fea0003c00000 */
.L_x_9228:
[----:B------:R-:W-:Y:S05]  /*9c00*/  BRA `(.L_x_9200) ;  /* 0x0000000000147947 */ /* 0x000fea0003800000 */
.L_x_9227:
[----:B------:R-:W0:Y:S02]  /*9c10*/  F2I.U64.F64.TRUNC R4, R4 ;  /* 0x0000000400047311 */ /* 0x000e24000030d800 */
[----:B0-----:R0:W-:Y:S01]  /*9c20*/  STG.E.64 desc[UR36][R16.64], R4 ;  /* 0x0000000410007986 */ /* 0x0011e2000c101b24 */
[----:B------:R-:W-:Y:S05]  /*9c30*/  BRA `(.L_x_9200) ;  /* 0x0000000000087947 */ /* 0x000fea0003800000 */
.L_x_9226:
[----:B------:R-:W0:Y:S02]  /*9c40*/  F2I.U32.F64.TRUNC R5, R4 ;  /* 0x0000000400057311 */ /* 0x000e24000030d000 */
[----:B0-----:R0:W-:Y:S02]  /*9c50*/  STG.E desc[UR36][R16.64], R5 ;  /* 0x0000000510007986 */ /* 0x0011e4000c101924 */
.L_x_9200:
[----:B------:R-:W-:-:S07]  /*9c60*/  VIADD R19, R19, 0x80 ;  /* 0x0000008013137836 */ /* 0x000fce0000000000 */
.L_x_9160:
[----:B------:R-:W-:Y:S05]  /*9c70*/  BSYNC B6 ;  /* 0x0000000000067941 */ /* 0x000fea0003800000 */
.L_x_9159:
        /* <DEDUP_REMOVED lines=306> */
.L_x_9229:
        /* <DEDUP_REMOVED lines=19> */
[----:B--2---:R-:W3:Y:S01]  /*b0d0*/  I2F.F64.S16 R2, R2 ;  /* 0x0000000200027312 */ /* 0x004ee20000101c00 */
[----:B------:R-:W-:Y:S05]  /*b0e0*/  BRA `(.L_x_9235) ;  /* 0x0000000c007c7947 */ /* 0x000fea0003800000 */
.L_x_9233:
[----:B------:R-:W2:Y:S02]  /*b0f0*/  LDG.E.U8 R2, desc[UR36][R4.64] ;  /* 0x0000002404027981 */ /* 0x000ea4000c1e1100 */
[----:B--2---:R-:W4:Y:S01]  /*b100*/  I2F.F64.U16 R2, R2 ;  /* 0x0000000200027312 */ /* 0x004f220000101800 */
[----:B------:R-:W-:Y:S05]  /*b110*/  BRA `(.L_x_9235) ;  /* 0x0000000c00707947 */ /* 0x000fea0003800000 */
.L_x_9232:
[----:B------:R-:W-:-:S13]  /*b120*/  ISETP.NE.AND P0, PT, R2, 0x2, PT ;  /* 0x000000020200780c */ /* 0x000fda0003f05270 */
[----:B------:R-:W-:Y:S05]  /*b130*/  @!P0 BRA `(.L_x_9236) ;  /* 0x0000000000288947 */ /* 0x000fea0003800000 */
[----:B------:R-:W-:-:S13]  /*b140*/  ISETP.NE.AND P0, PT, R2, 0x3, PT ;  /* 0x000000030200780c */ /* 0x000fda0003f05270 */
[----:B------:R-:W-:Y:S05]  /*b150*/  @!P0 BRA `(.L_x_9237) ;  /* 0x0000000000148947 */ /* 0x000fea0003800000 */
[----:B------:R-:W-:-:S13]  /*b160*/  ISETP.NE.AND P0, PT, R2, 0x4, PT ;  /* 0x000000040200780c */ /* 0x000fda0003f05270 */
[----:B------:R-:W-:Y:S05]  /*b170*/  @P0 BRA `(.L_x_9234) ;  /* 0x0000000800fc0947 */ /* 0x000fea0003800000 */
[----:B------:R-:W2:Y:S02]  /*b180*/  LDG.E.64 R2, desc[UR36][R4.64] ;  /* 0x0000002404027981 */ /* 0x000ea4000c1e1b00 */
[----:B--2---:R-:W1:Y:S01]  /*b190*/  I2F.F64.S64 R2, R2 ;  /* 0x0000000200027312 */ /* 0x004e620000301c00 */
[----:B------:R-:W-:Y:S05]  /*b1a0*/  BRA `(.L_x_9235) ;  /* 0x0000000c004c7947 */ /* 0x000fea0003800000 */
.L_x_9237:
[----:B------:R-:W2:Y:S02]  /*b1b0*/  LDG.E R2, desc[UR36][R4.64] ;  /* 0x0000002404027981 */ /* 0x000ea4000c1e1900 */
[----:B--2---:R-:W2:Y:S01]  /*b1c0*/  I2F.F64 R2, R2 ;  /* 0x0000000200027312 */ /* 0x004ea20000201c00 */
[----:B------:R-:W-:Y:S05]  /*b1d0*/  BRA `(.L_x_9235) ;  /* 0x0000000c00407947 */ /* 0x000fea0003800000 */
.L_x_9236:
[----:B------:R-:W2:Y:S02]  /*b1e0*/  LDG.E.U16 R2, desc[UR36][R4.64] ;  /* 0x0000002404027981 */ /* 0x000ea4000c1e1500 */
[----:B--2---:R-:W0:Y:S01]  /*b1f0*/  I2F.F64.S16 R2, R2 ;  /* 0x0000000200027312 */ /* 0x004e220000101c00 */
[----:B------:R-:W-:Y:S05]  /*b200*/  BRA `(.L_x_9235) ;  /* 0x0000000c00347947 */ /* 0x000fea0003800000 */
.L_x_9231:
        /* <DEDUP_REMOVED lines=10> */
.L_x_9239:
[----:B------:R-:W2:Y:S02]  /*b2b0*/  LDG.E.U16 R0, desc[UR36][R4.64] ;  /* 0x0000002404007981 */ /* 0x000ea4000c1e1500 */
[----:B--2---:R-:W-:-:S05]  /*b2c0*/  HADD2.F32 R0, -RZ, R0.H0_H0 ;  /* 0x20000000ff007230 */ /* 0x004fca0000004100 */
[----:B------:R-:W-:-:S04]  /*b2d0*/  FMUL.FTZ R0, R0, 1 ;  /* 0x3f80000000007820 */ /* 0x000fc80000410000 */
[----:B------:R0:W1:Y:S01]  /*b2e0*/  F2F.F64.F32 R2, R0 ;  /* 0x0000000000027310 */ /* 0x0000620000201800 */
[----:B------:R-:W-:Y:S05]  /*b2f0*/  BRA `(.L_x_9235) ;  /* 0x0000000800f87947 */ /* 0x000fea0003800000 */
.L_x_9238:
        /* <DEDUP_REMOVED lines=10> */
.L_x_9241:
[----:B------:R-:W2:Y:S02]  /*b3a0*/  LDG.E.U16 R4, desc[UR36][R4.64] ;  /* 0x0000002404047981 */ /* 0x000ea4000c1e1500 */
[----:B--2---:R-:W-:-:S05]  /*b3b0*/  HADD2.F32 R0, -RZ, R4.H0_H0 ;  /* 0x20000004ff007230 */ /* 0x004fca0000004100 */
[----:B------:R-:W-:-:S04]  /*b3c0*/  FMUL.FTZ R0, R0, 1 ;  /* 0x3f80000000007820 */ /* 0x000fc80000410000 */
[----:B------:R0:W1:Y:S01]  /*b3d0*/  F2F.F64.F32 R2, R0 ;  /* 0x0000000000027310 */ /* 0x0000620000201800 */
[----:B------:R-:W-:Y:S05]  /*b3e0*/  BRA `(.L_x_9235) ;  /* 0x0000000800bc7947 */ /* 0x000fea0003800000 */
.L_x_9240:
[----:B------:R0:W5:Y:S01]  /*b3f0*/  LDG.E.64 R2, desc[UR36][R4.64] ;  /* 0x0000002404027981 */ /* 0x000162000c1e1b00 */
[----:B------:R-:W-:Y:S05]  /*b400*/  BRA `(.L_x_9235) ;  /* 0x0000000800b47947 */ /* 0x000fea0003800000 */
.L_x_9230:
        /* <DEDUP_REMOVED lines=13> */
.L_x_9244:
[----:B------:R0:W5:Y:S01]  /*b4e0*/  LDG.E.64 R2, desc[UR36][R4.64] ;  /* 0x0000002404027981 */ /* 0x000162000c1e1b00 */
[----:B------:R-:W-:Y:S05]  /*b4f0*/  BRA `(.L_x_9235) ;  /* 0x0000000800787947 */ /* 0x000fea0003800000 */
.L_x_9243:
        /* <DEDUP_REMOVED lines=28> */
.L_x_9246:
[----:B------:R-:W2:Y:S02]  /*b6c0*/  LDG.E.U8 R3, desc[UR36][R4.64] ;  /* 0x0000002404037981 */ /* 0x000ea4000c1e1100 */
[----:B--2---:R-:W-:-:S05]  /*b6d0*/  IMAD.SHL.U32 R0, R3, 0x2000000, RZ ;  /* 0x0200000003007824 */ /* 0x004fca00078e00ff */
[----:B------:R-:W-:-:S13]  /*b6e0*/  ISETP.GE.U32.AND P0, PT, R0, 0x8000000, PT ;  /* 0x080000000000780c */ /* 0x000fda0003f06070 */
[C---:B------:R-:W-:Y:S01]  /*b6f0*/  @!P0 IMAD.SHL.U32 R0, R3.reuse, 0x100, RZ ;  /* 0x0000010003008824 */ /* 0x040fe200078e00ff */
[C---:B------:R-:W-:Y:S01]  /*b700*/  @P0 SHF.L.U32 R2, R3.reuse, 0x15, RZ ;  /* 0x0000001503020819 */ /* 0x040fe200000006ff */
[----:B------:R-:W-:-:S03]  /*b710*/  IMAD.SHL.U32 R3, R3, 0x1000000, RZ ;  /* 0x0100000003037824 */ /* 0x000fc600078e00ff */
        /* <DEDUP_REMOVED lines=9> */
.L_x_9245:
[----:B------:R-:W2:Y:S02]  /*b7b0*/  LDG.E.U16 R0, desc[UR36][R4.64] ;  /* 0x0000002404007981 */ /* 0x000ea4000c1e1500 */
[----:B--2---:R-:W-:-:S04]  /*b7c0*/  IMAD.U32 R0, R0, 0x10000, RZ ;  /* 0x0001000000007824 */ /* 0x004fc800078e00ff */
[----:B------:R-:W-:-:S04]  /*b7d0*/  FMUL.FTZ R0, R0, 1 ;  /* 0x3f80000000007820 */ /* 0x000fc80000410000 */
[----:B------:R0:W1:Y:S01]  /*b7e0*/  F2F.F64.F32 R2, R0 ;  /* 0x0000000000027310 */ /* 0x0000620000201800 */
[----:B------:R-:W-:Y:S05]  /*b7f0*/  BRA `(.L_x_9235) ;  /* 0x0000000400b87947 */ /* 0x000fea0003800000 */
.L_x_9242:
        /* <DEDUP_REMOVED lines=11> */
.L_x_9249:
        /* <DEDUP_REMOVED lines=21> */
.L_x_9253:
[----:B------:R-:W-:Y:S05]  /*ba00*/  BSYNC B1 ;  /* 0x0000000000017941 */ /* 0x000fea0003800000 */
.L_x_9252:
[----:B------:R-:W-:Y:S01]  /*ba10*/  LEA R3, R0, 0x3b800000, 0x17 ;  /* 0x3b80000000037811 */ /* 0x000fe200078eb8ff */
[----:B------:R-:W-:-:S05]  /*ba20*/  IMAD.SHL.U32 R0, R2, 0x100000, RZ ;  /* 0x0010000002007824 */ /* 0x000fca00078e00ff */
[----:B------:R-:W-:-:S07]  /*ba30*/  LOP3.LUT R0, R3, R0, R4, 0xfe, !PT ;  /* 0x0000000003007212 */ /* 0x000fce00078efe04 */
.L_x_9251:
[----:B------:R-:W-:Y:S05]  /*ba40*/  BSYNC B0 ;  /* 0x0000000000007941 */ /* 0x000fea0003800000 */
.L_x_9250:
[----:B------:R-:W-:-:S04]  /*ba50*/  FMUL.FTZ R0, R0, 1 ;  /* 0x3f80000000007820 */ /* 0x000fc80000410000 */
[----:B------:R0:W1:Y:S01]  /*ba60*/  F2F.F64.F32 R2, R0 ;  /* 0x0000000000027310 */ /* 0x0000620000201800 */
[----:B------:R-:W-:Y:S05]  /*ba70*/  BRA `(.L_x_9235) ;  /* 0x0000000400187947 */ /* 0x000fea0003800000 */
.L_x_9248:
        /* <DEDUP_REMOVED lines=21> */
.L_x_9257:
[----:B------:R-:W-:Y:S05]  /*bbd0*/  BSYNC B1 ;  /* 0x0000000000017941 */ /* 0x000fea0003800000 */
.L_x_9256:
[----:B------:R-:W-:Y:S01]  /*bbe0*/  LEA R3, R0, 0x37800000, 0x17 ;  /* 0x3780000000037811 */ /* 0x000fe200078eb8ff */
[----:B------:R-:W-:-:S05]  /*bbf0*/  IMAD.SHL.U32 R0, R2, 0x200000, RZ ;  /* 0x0020000002007824 */ /* 0x000fca00078e00ff */
[----:B------:R-:W-:-:S07]  /*bc00*/  LOP3.LUT R0, R3, R0, R4, 0xfe, !PT ;  /* 0x0000000003007212 */ /* 0x000fce00078efe04 */
.L_x_9255:
[----:B------:R-:W-:Y:S05]  /*bc10*/  BSYNC B0 ;  /* 0x0000000000007941 */ /* 0x000fea0003800000 */
.L_x_9254:
[----:B------:R-:W-:-:S04]  /*bc20*/  FMUL.FTZ R0, R0, 1 ;  /* 0x3f80000000007820 */ /* 0x000fc80000410000 */
[----:B------:R0:W1:Y:S01]  /*bc30*/  F2F.F64.F32 R2, R0 ;  /* 0x0000000000027310 */ /* 0x0000620000201800 */
[----:B------:R-:W-:Y:S05]  /*bc40*/  BRA `(.L_x_9235) ;  /* 0x0000000000a47947 */ /* 0x000fea0003800000 */
.L_x_9247:
        /* <DEDUP_REMOVED lines=12> */
[----:B------:R-:W-:Y:S01]  /*bd10*/  @!P0 IMAD.MOV.U32 R0, RZ, RZ, 0x7f800001 ;  /* 0x7f800001ff008424 */ /* 0x000fe200078e00ff */
[----:B------:R-:W-:-:S07]  /*bd20*/  @P0 SHF.L.U32 R0, R4, 0x17, RZ ;  /* 0x0000001704000819 */ /* 0x000fce00000006ff */
.L_x_9261:
[----:B------:R-:W-:Y:S05]  /*bd30*/  BSYNC B0 ;  /* 0x0000000000007941 */ /* 0x000fea0003800000 */
.L_x_9260:
[----:B------:R-:W-:-:S04]  /*bd40*/  FMUL.FTZ R0, R0, 1 ;  /* 0x3f80000000007820 */ /* 0x000fc80000410000 */
[----:B------:R0:W1:Y:S01]  /*bd50*/  F2F.F64.F32 R2, R0 ;  /* 0x0000000000027310 */ /* 0x0000620000201800 */
[----:B------:R-:W-:Y:S05]  /*bd60*/  BRA `(.L_x_9235) ;  /* 0x00000000005c7947 */ /* 0x000fea0003800000 */
.L_x_9234:
        /* <DEDUP_REMOVED lines=16> */
.L_x_9262:
[----:B------:R-:W-:Y:S01]  /*be70*/  CS2R R2, SRZ ;  /* 0x0000000000027805 */ /* 0x000fe2000001ff00 */
[----:B------:R-:W-:Y:S06]  /*be80*/  BRA `(.L_x_9235) ;  /* 0x0000000000147947 */ /* 0x000fec0003800000 */
.L_x_9259:
[----:B------:R-:W2:Y:S02]  /*be90*/  LDG.E.64 R2, desc[UR36][R4.64] ;  /* 0x0000002404027981 */ /* 0x000ea4000c1e1b00 */
[----:B--2---:R-:W0:Y:S01]  /*bea0*/  I2F.F64.U64 R2, R2 ;  /* 0x0000000200027312 */ /* 0x004e220000301800 */
[----:B------:R-:W-:Y:S05]  /*beb0*/  BRA `(.L_x_9235) ;  /* 0x0000000000087947 */ /* 0x000fea0003800000 */
.L_x_9258:
[----:B------:R-:W2:Y:S02]  /*bec0*/  LDG.E R2, desc[UR36][R4.64] ;  /* 0x0000002404027981 */ /* 0x000ea4000c1e1900 */
[----:B--2---:R-:W0:Y:S02]  /*bed0*/  I2F.F64.U32 R2, R2 ;  /* 0x0000000200027312 */ /* 0x004e240000201800 */
.L_x_9235:
[----:B------:R-:W0:Y:S02]  /*bee0*/  LDC.U8 R6, c[0x0][0x430] ;  /* 0x00010c00ff067b82 */ /* 0x000e240000000000 */
[C---:B012345:R-:W-:Y:S02]  /*bef0*/  DSETP.NEU.AND P1, PT, R2.reuse, RZ, PT ;  /* 0x000000ff0200722a */ /* 0x07ffe40003f2d000 */
[----:B------:R-:W-:-:S04]  /*bf00*/  DSETP.GT.AND P0, PT, R2, RZ, PT ;  /* 0x000000ff0200722a */ /* 0x000fc80003f04000 */
[----:B------:R-:W0:Y:S02]  /*bf10*/  LDC R4, c[0x0][0x428] ;  /* 0x00010a00ff047b82 */ /* 0x000e240000000800 */
[----:B------:R-:W-:-:S06]  /*bf20*/  FSEL R5, RZ, 1.875, !P0 ;  /* 0x3ff00000ff057808 */ /* 0x000fcc0004000000 */
[----:B------:R-:W1:Y:S01]  /*bf30*/  @!P1 LDC R5, c[0x0][0x42c] ;  /* 0x00010b00ff059b82 */ /* 0x000e620000000800 */
[----:B------:R-:W-:-:S04]  /*bf40*/  PRMT R0, R6, 0x9910, RZ ;  /* 0x0000991006007816 */ /* 0x000fc800000000ff */
        /* <DEDUP_REMOVED lines=14> */
.L_x_9266:
[----:B------:R-:W0:Y:S02]  /*c030*/  F2I.S64.F64.TRUNC R4, R4 ;  /* 0x0000000400047311 */ /* 0x000e24000030d900 */
[----:B0-----:R-:W-:-:S05]  /*c040*/  IMAD.MOV.U32 R3, RZ, RZ, R4 ;  /* 0x000000ffff037224 */ /* 0x001fca00078e0004 */
[----:B------:R-:W-:Y:S01]  /*c050*/  STG.E.U8 desc[UR36][R16.64], R3 ;  /* 0x0000000310007986 */ /* 0x000fe2000c101124 */
[----:B------:R-:W-:Y:S05]  /*c060*/  EXIT ;  /* 0x000000000000794d */ /* 0x000fea0003800000 */
.L_x_9265:
        /* <DEDUP_REMOVED lines=9> */
.L_x_9269:
[----:B------:R-:W0:Y:S02]  /*c100*/  F2I.F64.TRUNC R5, R4 ;  /* 0x0000000400057311 */ /* 0x000e24000030d100 */
[----:B0-----:R-:W-:Y:S01]  /*c110*/  STG.E desc[UR36][R16.64], R5 ;  /* 0x0000000510007986 */ /* 0x001fe2000c101924 */
[----:B------:R-:W-:Y:S05]  /*c120*/  EXIT ;  /* 0x000000000000794d */ /* 0x000fea0003800000 */
.L_x_9268:
[----:B------:R-:W0:Y:S02]  /*c130*/  F2I.F64.TRUNC R5, R4 ;  /* 0x0000000400057311 */ /* 0x000e24000030d100 */
[----:B0-----:R-:W-:Y:S01]  /*c140*/  STG.E.U16 desc[UR36][R16.64], R5 ;  /* 0x0000000510007986 */ /* 0x001fe2000c101524 */
[----:B------:R-:W-:Y:S05]  /*c150*/  EXIT ;  /* 0x000000000000794d */ /* 0x000fea0003800000 */
.L_x_9264:
        /* <DEDUP_REMOVED lines=13> */
.L_x_9271:
        /* <DEDUP_REMOVED lines=8> */
.L_x_9270:
        /* <DEDUP_REMOVED lines=14> */
.L_x_9273:
        /* <DEDUP_REMOVED lines=9> */
.L_x_9272:
[----:B------:R-:W-:Y:S01]  /*c420*/  STG.E.64 desc[UR36][R16.64], R4 ;  /* 0x0000000410007986 */ /* 0x000fe2000c101b24 */
[----:B------:R-:W-:Y:S05]  /*c430*/  EXIT ;  /* 0x000000000000794d */ /* 0x000fea0003800000 */
.L_x_9263:
        /* <DEDUP_REMOVED lines=12> */
.L_x_9276:
[----:B------:R-:W-:-:S05]  /*c500*/  CS2R R6, SRZ ;  /* 0x0000000000067805 */ /* 0x000fca000001ff00 */
[----:B------:R-:W-:Y:S01]  /*c510*/  STG.E.128 desc[UR36][R16.64], R4 ;  /* 0x0000000410007986 */ /* 0x000fe2000c101d24 */
[----:B------:R-:W-:Y:S05]  /*c520*/  EXIT ;  /* 0x000000000000794d */ /* 0x000fea0003800000 */
.L_x_9275:
        /* <DEDUP_REMOVED lines=25> */
.L_x_9280:
[----:B------:R-:W-:Y:S05]  /*c6c0*/  BSYNC B0 ;  /* 0x0000000000007941 */ /* 0x000fea0003800000 */
.L_x_9279:
[----:B------:R-:W-:-:S05]  /*c6d0*/  LOP3.LUT R3, R0, R3, RZ, 0xfc, !PT ;  /* 0x0000000300037212 */ /* 0x000fca00078efcff */
[----:B------:R-:W-:Y:S01]  /*c6e0*/  STG.E.U8 desc[UR36][R16.64], R3 ;  /* 0x0000000310007986 */ /* 0x000fe2000c101124 */
[----:B------:R-:W-:Y:S05]  /*c6f0*/  EXIT ;  /* 0x000000000000794d */ /* 0x000fea0003800000 */
.L_x_9278:
        /* <DEDUP_REMOVED lines=17> */
.L_x_9282:
[----:B------:R-:W-:Y:S01]  /*c810*/  IMAD.MOV.U32 R0, RZ, RZ, 0x7f ;  /* 0x0000007fff007424 */ /* 0x000fe200078e00ff */
[----:B------:R-:W-:-:S04]  /*c820*/  ISETP.GT.U32.AND P0, PT, R2, 0x7f800000, PT ;  /* 0x7f8000000200780c */ /* 0x000fc80003f04070 */
[----:B------:R-:W-:-:S09]  /*c830*/  SEL R0, R0, 0x7c, P0 ;  /* 0x0000007c00007807 */ /* 0x000fd20000000000 */
.L_x_9283:
[----:B------:R-:W-:Y:S05]  /*c840*/  BSYNC B0 ;  /* 0x0000000000007941 */ /* 0x000fea0003800000 */
.L_x_9281:
[----:B------:R-:W-:-:S04]  /*c850*/  LOP3.LUT R2, R3, 0x80000000, RZ, 0xc0, !PT ;  /* 0x8000000003027812 */ /* 0x000fc800078ec0ff */
[----:B------:R-:W-:-:S04]  /*c860*/  SHF.R.U32.HI R3, RZ, 0x18, R2 ;  /* 0x00000018ff037819 */ /* 0x000fc80000011602 */
[----:B------:R-:W-:-:S05]  /*c870*/  LOP3.LUT R3, R0, R3, RZ, 0xfc, !PT ;  /* 0x0000000300037212 */ /* 0x000fca00078efcff */
[----:B------:R-:W-:Y:S01]  /*c880*/  STG.E.U8 desc[UR36][R16.64], R3 ;  /* 0x0000000310007986 */ /* 0x000fe2000c101124 */
[----:B------:R-:W-:Y:S05]  /*c890*/  EXIT ;  /* 0x000000000000794d */ /* 0x000fea0003800000 */
.L_x_9277:
        /* <DEDUP_REMOVED lines=8> */
.L_x_9274:
        /* <DEDUP_REMOVED lines=11> */
.L_x_9286:
[----:B------:R-:W-:Y:S01]  /*c9d0*/  UMOV UR4, 0xf0000000 ;  /* 0xf000000000047882 */ /* 0x000fe20000000000 */
[----:B------:R-:W-:Y:S01]  /*c9e0*/  UMOV UR5, 0x380fffff ;  /* 0x380fffff00057882 */ /* 0x000fe20000000000 */
[----:B------:R-:W0:Y:S01]  /*c9f0*/  F2F.F32.F64 R3, R4 ;  /* 0x0000000400037310 */ /* 0x000e220000301000 */
[----:B------:R-:W-:Y:S01]  /*ca00*/  DSETP.GEU.AND P0, PT, |R4|, UR4, PT ;  /* 0x0000000404007e2a */ /* 0x000fe2000bf0e200 */
[----:B------:R-:W-:Y:S01]  /*ca10*/  BSSY B0, `(.L_x_9287) ;  /* 0x0000015000007945 */ /* 0x000fe20003800000 */
[----:B------:R-:W-:-:S12]  /*ca20*/  MOV R8, 0x80 ;  /* 0x0000008000087802 */ /* 0x000fd80000000f00 */
        /* <DEDUP_REMOVED lines=15> */
.L_x_9289:
[----:B------:R-:W-:-:S04]  /*cb20*/  LOP3.LUT R2, R3, 0x80000000, RZ, 0xc0, !PT ;  /* 0x8000000003027812 */ /* 0x000fc800078ec0ff */
[----:B------:R-:W-:-:S04]  /*cb30*/  SHF.R.U32.HI R3, RZ, 0x18, R2 ;  /* 0x00000018ff037819 */ /* 0x000fc80000011602 */
[----:B------:R-:W-:-:S04]  /*cb40*/  LOP3.LUT R0, R0, R3, RZ, 0xfc, !PT ;  /* 0x0000000300007212 */ /* 0x000fc800078efcff */
[----:B------:R-:W-:-:S07]  /*cb50*/  PRMT R8, R0, 0x7610, R8 ;  /* 0x0000761000087816 */ /* 0x000fce0000000008 */
.L_x_9288:
[----:B------:R-:W-:Y:S05]  /*cb60*/  BSYNC B0 ;  /* 0x0000000000007941 */ /* 0x000fea0003800000 */
.L_x_9287:
[----:B------:R-:W-:Y:S01]  /*cb70*/  STG.E.U8 desc[UR36][R16.64], R8 ;  /* 0x0000000810007986 */ /* 0x000fe2000c101124 */
[----:B------:R-:W-:Y:S05]  /*cb80*/  EXIT ;  /* 0x000000000000794d */ /* 0x000fea0003800000 */
.L_x_9285:
        /* <DEDUP_REMOVED lines=21> */
.L_x_9292:
[----:B------:R-:W-:-:S04]  /*cce0*/  LOP3.LUT R2, R3, 0x80000000, RZ, 0xc0, !PT ;  /* 0x8000000003027812 */ /* 0x000fc800078ec0ff */
[----:B------:R-:W-:-:S04]  /*ccf0*/  SHF.R.U32.HI R3, RZ, 0x18, R2 ;  /* 0x00000018ff037819 */ /* 0x000fc80000011602 */
[----:B------:R-:W-:-:S04]  /*cd00*/  LOP3.LUT R0, R0, R3, RZ, 0xfc, !PT ;  /* 0x0000000300007212 */ /* 0x000fc800078efcff */
[----:B------:R-:W-:-:S07]  /*cd10*/  PRMT R8, R0, 0x7610, R8 ;  /* 0x0000761000087816 */ /* 0x000fce0000000008 */
.L_x_9291:
[----:B------:R-:W-:Y:S05]  /*cd20*/  BSYNC B0 ;  /* 0x0000000000007941 */ /* 0x000fea0003800000 */
.L_x_9290:
[----:B------:R-:W-:Y:S01]  /*cd30*/  STG.E.U8 desc[UR36][R16.64], R8 ;  /* 0x0000000810007986 */ /* 0x000fe2000c101124 */
[----:B------:R-:W-:Y:S05]  /*cd40*/  EXIT ;  /* 0x000000000000794d */ /* 0x000fea0003800000 */
.L_x_9284:
        /* <DEDUP_REMOVED lines=26> */
.L_x_9267:
        /* <DEDUP_REMOVED lines=16> */
.L_x_9295:
[----:B------:R-:W-:Y:S05]  /*cff0*/  EXIT ;  /* 0x000000000000794d */ /* 0x000fea0003800000 */
.L_x_9294:
[----:B------:R-:W0:Y:S02]  /*d000*/  F2I.U64.F64.TRUNC R4, R4 ;  /* 0x0000000400047311 */ /* 0x000e24000030d800 */
[----:B0-----:R-:W-:Y:S01]  /*d010*/  STG.E.64 desc[UR36][R16.64], R4 ;  /* 0x0000000410007986 */ /* 0x001fe2000c101b24 */
[----:B------:R-:W-:Y:S05]  /*d020*/  EXIT ;  /* 0x000000000000794d */ /* 0x000fea0003800000 */
.L_x_9293:
[----:B------:R-:W0:Y:S02]  /*d030*/  F2I.U32.F64.TRUNC R5, R4 ;  /* 0x0000000400057311 */ /* 0x000e24000030d000 */
[----:B0-----:R-:W-:Y:S01]  /*d040*/  STG.E desc[UR36][R16.64], R5 ;  /* 0x0000000510007986 */ /* 0x001fe2000c101924 */
[----:B------:R-:W-:Y:S05]  /*d050*/  EXIT ;  /* 0x000000000000794d */ /* 0x000fea0003800000 */
.L_x_9296:
        /* <DEDUP_REMOVED lines=10> */
.L_x_32106:


//--------------------- .text._ZN2at6native27unrolled_elementwise_kernelINS0_13BUnaryFunctorIdddZZZNS0_21heaviside_kernel_cudaERNS_18TensorIteratorBaseEENKUlvE_clEvENKUlvE4_clEvEUlddE_EESt5arrayIPcLm2EELi4E23TrivialOffsetCalculatorILi1EjESD_NS0_6memory12LoadWithCastILi1EEENSE_13StoreWithCastILi1EEEEEviT_T0_T2_T3_T4_T5_ --------------------------
	.section	.text._ZN2at6native27unrolled_elementwise_kernelINS0_13BUnaryFunctorIdddZZZNS0_21heaviside_kernel_cudaERNS_18TensorIteratorBaseEENKUlvE_clEvENKUlvE4_clEvEUlddE_EESt5arrayIPcLm2EELi4E23TrivialOffsetCalculatorILi1EjESD_NS0_6memory12LoadWithCastILi1EEENSE_13StoreWithCastILi1EEEEEviT_T0_T2_T3_T4_T5_,"ax",@progbits
	.align	128
        .global         _ZN2at6native27unrolled_elementwise_kernelINS0_13BUnaryFunctorIdddZZZNS0_21heaviside_kernel_cudaERNS_18TensorIteratorBaseEENKUlvE_clEvENKUlvE4_clEvEUlddE_EESt5arrayIPcLm2EELi4E23TrivialOffsetCalculatorILi1EjESD_NS0_6memory12LoadWithCastILi1EEENSE_13StoreWithCastILi1EEEEEviT_T0_T2_T3_T4_T5_
        .type           _ZN2at6native27unrolled_elementwise_kernelINS0_13BUnaryFunctorIdddZZZNS0_21heaviside_kernel_cudaERNS_18TensorIteratorBaseEENKUlvE_clEvENKUlvE4_clEvEUlddE_EESt5arrayIPcLm2EELi4E23TrivialOffsetCalculatorILi1EjESD_NS0_6memory12LoadWithCastILi1EEENSE_13StoreWithCastILi1EEEEEviT_T0_T2_T3_T4_T5_,@function
        .size           _ZN2at6native27unrolled_elementwise_kernelINS0_13BUnaryFunctorIdddZZZNS0_21heaviside_kernel_cudaERNS_18TensorIteratorBaseEENKUlvE_clEvENKUlvE4_clEvEUlddE_EESt5arrayIPcLm2EELi4E23TrivialOffsetCalculatorILi1EjESD_NS0_6memory12LoadWithCastILi1EEENSE_13StoreWithCastILi1EEEEEviT_T0_T2_T3_T4_T5_,(.L_x_32107 - _ZN2at6native27unrolled_elementwise_kernelINS0_13BUnaryFunctorIdddZZZNS0_21heaviside_kernel_cudaERNS_18TensorIteratorBaseEENKUlvE_clEvENKUlvE4_clEvEUlddE_EESt5arrayIPcLm2EELi4E23TrivialOffsetCalculatorILi1EjESD_NS0_6memory12LoadWithCastILi1EEENSE_13StoreWithCastILi1EEEEEviT_T0_T2_T3_T4_T5_)
        .other          _ZN2at6native27unrolled_elementwise_kernelINS0_13BUnaryFunctorIdddZZZNS0_21heaviside_kernel_cudaERNS_18TensorIteratorBaseEENKUlvE_clEvENKUlvE4_clEvEUlddE_EESt5arrayIPcLm2EELi4E23TrivialOffsetCalculatorILi1EjESD_NS0_6memory12LoadWithCastILi1EEENSE_13StoreWithCastILi1EEEEEviT_T0_T2_T3_T4_T5_,@"STO_CUDA_ENTRY STV_DEFAULT"
_ZN2at6native27unrolled_elementwise_kernelINS0_13BUnaryFunctorIdddZZZNS0_21heaviside_kernel_cudaERNS_18TensorIteratorBaseEENKUlvE_clEvENKUlvE4_clEvEUlddE_EESt5arrayIPcLm2EELi4E23TrivialOffsetCalculatorILi1EjESD_NS0_6memory12LoadWithCastILi1EEENSE_13StoreWithCastILi1EEEEEviT_T0_T2_T3_T4_T5_:
.text._ZN2at6native27unrolled_elementwise_kernelINS0_13BUnaryFunctorIdddZZZNS0_21heaviside_kernel_cudaERNS_18TensorIteratorBaseEENKUlvE_clEvENKUlvE4_clEvEUlddE_EESt5arrayIPcLm2EELi4E23TrivialOffsetCalculatorILi1EjESD_NS0_6memory12LoadWithCastILi1EEENSE_13StoreWithCastILi1EEEEEviT_T0_T2_T3_T4_T5_:
        /* <DEDUP_REMOVED lines=32> */
.L_x_9302:
[----:B------:R-:W2:Y:S02]  /*0200*/  LDG.E.U8 R4, desc[UR36][R4.64] ;  /* 0x0000002404047981 */ /* 0x000ea4000c1e1100 */
[----:B--2---:R0:W1:Y:S01]  /*0210*/  I2F.F64.U16 R26, R4 ;  /* 0x00000004001a7312 */ /* 0x0040620000101800 */
[----:B------:R-:W-:Y:S05]  /*0220*/  BRA `(.L_x_9304) ;  /* 0x0000000c00747947 */ /* 0x000fea0003800000 */
.L_x_9301:
        /* <DEDUP_REMOVED lines=9> */
.L_x_9306:
[----:B------:R-:W2:Y:S02]  /*02c0*/  LDG.E R4, desc[UR36][R4.64] ;  /* 0x0000002404047981 */ /* 0x000ea4000c1e1900 */
[----:B--2---:R1:W2:Y:S01]  /*02d0*/  I2F.F64 R26, R4 ;  /* 0x00000004001a7312 */ /* 0x0042a20000201c00 */
[----:B------:R-:W-:Y:S05]  /*02e0*/  BRA `(.L_x_9304) ;  /* 0x0000000c00447947 */ /* 0x000fea0003800000 */
.L_x_9305:
[----:B------:R-:W2:Y:S02]  /*02f0*/  LDG.E.U16 R4, desc[UR36][R4.64] ;  /* 0x0000002404047981 */ /* 0x000ea4000c1e1500 */
[----:B--2---:R3:W4:Y:S01]  /*0300*/  I2F.F64.S16 R26, R4 ;  /* 0x00000004001a7312 */ /* 0x0047220000101c00 */
[----:B------:R-:W-:Y:S05]  /*0310*/  BRA `(.L_x_9304) ;  /* 0x0000000c00387947 */ /* 0x000fea0003800000 */
.L_x_9300:
        /* <DEDUP_REMOVED lines=10> */
.L_x_9308:
[----:B------:R-:W2:Y:S02]  /*03c0*/  LDG.E.U16 R0, desc[UR36][R4.64] ;  /* 0x0000002404007981 */ /* 0x000ea4000c1e1500 */
[----:B--2---:R-:W-:-:S05]  /*03d0*/  HADD2.F32 R0, -RZ, R0.H0_H0 ;  /* 0x20000000ff007230 */ /* 0x004fca0000004100 */
[----:B------:R-:W-:-:S04]  /*03e0*/  FMUL.FTZ R0, R0, 1 ;  /* 0x3f80000000007820 */ /* 0x000fc80000410000 */
[----:B------:R0:W1:Y:S01]  /*03f0*/  F2F.F64.F32 R26, R0 ;  /* 0x00000000001a7310 */ /* 0x0000620000201800 */
[----:B------:R-:W-:Y:S05]  /*0400*/  BRA `(.L_x_9304) ;  /* 0x0000000800fc7947 */ /* 0x000fea0003800000 */
.L_x_9307:
        /* <DEDUP_REMOVED lines=10> */
.L_x_9310:
[----:B------:R-:W2:Y:S02]  /*04b0*/  LDG.E.U16 R4, desc[UR36][R4.64] ;  /* 0x0000002404047981 */ /* 0x000ea4000c1e1500 */
[----:B--2---:R-:W-:-:S05]  /*04c0*/  HADD2.F32 R0, -RZ, R4.H0_H0 ;  /* 0x20000004ff007230 */ /* 0x004fca0000004100 */
[----:B------:R-:W-:-:S04]  /*04d0*/  FMUL.FTZ R0, R0, 1 ;  /* 0x3f80000000007820 */ /* 0x000fc80000410000 */
[----:B------:R0:W1:Y:S01]  /*04e0*/  F2F.F64.F32 R26, R0 ;  /* 0x00000000001a7310 */ /* 0x0000620000201800 */
[----:B------:R-:W-:Y:S05]  /*04f0*/  BRA `(.L_x_9304) ;  /* 0x0000000800c07947 */ /* 0x000fea0003800000 */
.L_x_9309:
[----:B------:R0:W5:Y:S01]  /*0500*/  LDG.E.64 R26, desc[UR36][R4.64] ;  /* 0x00000024041a7981 */ /* 0x000162000c1e1b00 */
[----:B------:R-:W-:Y:S05]  /*0510*/  BRA `(.L_x_9304) ;  /* 0x0000000800b87947 */ /* 0x000fea0003800000 */
.L_x_9299:
        /* <DEDUP_REMOVED lines=13> */
.L_x_9313:
[----:B------:R0:W5:Y:S01]  /*05f0*/  LDG.E.64 R26, desc[UR36][R4.64] ;  /* 0x00000024041a7981 */ /* 0x000162000c1e1b00 */
[----:B------:R-:W-:Y:S05]  /*0600*/  BRA `(.L_x_9304) ;  /* 0x00000008007c7947 */ /* 0x000fea0003800000 */
.L_x_9312:
        /* <DEDUP_REMOVED lines=28> */
.L_x_9315:
        /* <DEDUP_REMOVED lines=16> */
.L_x_9314:
[----:B------:R-:W2:Y:S02]  /*08d0*/  LDG.E.U16 R0, desc[UR36][R4.64] ;  /* 0x0000002404007981 */ /* 0x000ea4000c1e1500 */
[----:B--2---:R-:W-:-:S04]  /*08e0*/  IMAD.U32 R0, R0, 0x10000, RZ ;  /* 0x0001000000007824 */ /* 0x004fc800078e00ff */
[----:B------:R-:W-:-:S04]  /*08f0*/  FMUL.FTZ R0, R0, 1 ;  /* 0x3f80000000007820 */ /* 0x000fc80000410000 */
[----:B------:R0:W1:Y:S01]  /*0900*/  F2F.F64.F32 R26, R0 ;  /* 0x00000000001a7310 */ /* 0x0000620000201800 */
[----:B------:R-:W-:Y:S05]  /*0910*/  BRA `(.L_x_9304) ;  /* 0x0000000400b87947 */ /* 0x000fea0003800000 */
.L_x_9311:
        /* <DEDUP_REMOVED lines=11> */
.L_x_9318:
        /* <DEDUP_REMOVED lines=21> */
.L_x_9322:
[----:B------:R-:W-:Y:S05]  /*0b20*/  BSYNC B1 ;  /* 0x0000000000017941 */ /* 0x000fea0003800000 */
.L_x_9321:
[----:B------:R-:W-:Y:S01]  /*0b30*/  LEA R5, R0, 0x3b800000, 0x17 ;  /* 0x3b80000000057811 */ /* 0x000fe200078eb8ff */
[----:B------:R-:W-:-:S05]  /*0b40*/  IMAD.SHL.U32 R0, R3, 0x100000, RZ ;  /* 0x0010000003007824 */ /* 0x000fca00078e00ff */
[----:B------:R-:W-:-:S07]  /*0b50*/  LOP3.LUT R0, R5, R0, R6, 0xfe, !PT ;  /* 0x0000000005007212 */ /* 0x000fce00078efe06 */
.L_x_9320:
[----:B------:R-:W-:Y:S05]  /*0b60*/  BSYNC B0 ;  /* 0x0000000000007941 */ /* 0x000fea0003800000 */
.L_x_9319:
[----:B------:R-:W-:-:S04]  /*0b70*/  FMUL.FTZ R0, R0, 1 ;  /* 0x3f80000000007820 */ /* 0x000fc80000410000 */
[----:B------:R0:W1:Y:S01]  /*0b80*/  F2F.F64.F32 R26, R0 ;  /* 0x00000000001a7310 */ /* 0x0000620000201800 */
[----:B------:R-:W-:Y:S05]  /*0b90*/  BRA `(.L_x_9304) ;  /* 0x0000000400187947 */ /* 0x000fea0003800000 */
.L_x_9317:
        /* <DEDUP_REMOVED lines=21> */
.L_x_9326:
[----:B------:R-:W-:Y:S05]  /*0cf0*/  BSYNC B1 ;  /* 0x0000000000017941 */ /* 0x000fea0003800000 */
.L_x_9325:
[----:B------:R-:W-:Y:S01]  /*0d00*/  LEA R5, R0, 0x37800000, 0x17 ;  /* 0x3780000000057811 */ /* 0x000fe200078eb8ff */
[----:B------:R-:W-:-:S05]  /*0d10*/  IMAD.SHL.U32 R0, R3, 0x200000, RZ ;  /* 0x0020000003007824 */ /* 0x000fca00078e00ff */
[----:B------:R-:W-:-:S07]  /*0d20*/  LOP3.LUT R0, R5, R0, R6, 0xfe, !PT ;  /* 0x0000000005007212 */ /* 0x000fce00078efe06 */
.L_x_9324:
[----:B------:R-:W-:Y:S05]  /*0d30*/  BSYNC B0 ;  /* 0x0000000000007941 */ /* 0x000fea0003800000 */
.L_x_9323:
[----:B------:R-:W-:-:S04]  /*0d40*/  FMUL.FTZ R0, R0, 1 ;  /* 0x3f80000000007820 */ /* 0x000fc80000410000 */
[----:B------:R0:W1:Y:S01]  /*0d50*/  F2F.F64.F32 R26, R0 ;  /* 0x00000000001a7310 */ /* 0x0000620000201800 */
[----:B------:R-:W-:Y:S05]  /*0d60*/  BRA `(.L_x_9304) ;  /* 0x0000000000a47947 */ /* 0x000fea0003800000 */
.L_x_9316:
        /* <DEDUP_REMOVED lines=14> */
.L_x_9330:
[----:B------:R-:W-:Y:S05]  /*0e50*/  BSYNC B0 ;  /* 0x0000000000007941 */ /* 0x000fea0003800000 */
.L_x_9329:
[----:B------:R-:W-:-:S04]  /*0e60*/  FMUL.FTZ R0, R0, 1 ;  /* 0x3f80000000007820 */ /* 0x000fc80000410000 */
[----:B------:R0:W1:Y:S01]  /*0e70*/  F2F.F64.F32 R26, R0 ;  /* 0x00000000001a7310 */ /* 0x0000620000201800 */
[----:B------:R-:W-:Y:S05]  /*0e80*/  BRA `(.L_x_9304) ;  /* 0x00000000005c7947 */ /* 0x000fea0003800000 */
.L_x_9303:
        /* <DEDUP_REMOVED lines=16> */
.L_x_9331:
[----:B------:R-:W-:Y:S01]  /*0f90*/  CS2R R26, SRZ ;  /* 0x00000000001a7805 */ /* 0x000fe2000001ff00 */
[----:B------:R-:W-:Y:S06]  /*0fa0*/  BRA `(.L_x_9304) ;  /* 0x0000000000147947 */ /* 0x000fec0003800000 */
.L_x_9328:
[----:B------:R-:W2:Y:S02]  /*0fb0*/  LDG.E.64 R26, desc[UR36][R4.64] ;  /* 0x00000024041a7981 */ /* 0x000ea4000c1e1b00 */
[----:B--2---:R-:W0:Y:S01]  /*0fc0*/  I2F.F64.U64 R26, R26 ;  /* 0x0000001a001a7312 */ /* 0x004e220000301800 */
[----:B------:R-:W-:Y:S05]  /*0fd0*/  BRA `(.L_x_9304) ;  /* 0x0000000000087947 */ /* 0x000fea0003800000 */
.L_x_9327:
[----:B------:R-:W2:Y:S02]  /*0fe0*/  LDG.E R4, desc[UR36][R4.64] ;  /* 0x0000002404047981 */ /* 0x000ea4000c1e1900 */
[----:B--2---:R0:W1:Y:S02]  /*0ff0*/  I2F.F64.U32 R26, R4 ;  /* 0x00000004001a7312 */ /* 0x0040640000201800 */
.L_x_9304:
[----:B------:R-:W3:Y:S02]  /*1000*/  S2R R22, SR_TID.X ;  /* 0x0000000000167919 */ /* 0x000ee40000002100 */
[----:B---3--:R-:W-:-:S07]  /*1010*/  VIADD R22, R22, 0x80 ;  /* 0x0000008016167836 */ /* 0x008fce0000000000 */
.L_x_9298:
[----:B------:R-:W-:Y:S05]  /*1020*/  BSYNC B6 ;  /* 0x0000000000067941 */ /* 0x000fea0003800000 */
.L_x_9297:
        /* <DEDUP_REMOVED lines=24> */
.L_x_9337:
[----:B------:R-:W3:Y:S02]  /*11b0*/  LDG.E.U8 R4, desc[UR36][R4.64] ;  /* 0x0000002404047981 */ /* 0x000ee4000c1e1100 */
[----:B---3--:R0:W1:Y:S01]  /*11c0*/  I2F.F64.U16 R28, R4 ;  /* 0x00000004001c7312 */ /* 0x0080620000101800 */
[----:B------:R-:W-:Y:S05]  /*11d0*/  BRA `(.L_x_9339) ;  /* 0x0000000c00707947 */ /* 0x000fea0003800000 */
.L_x_9336:
        /* <DEDUP_REMOVED lines=9> */
.L_x_9341:
[----:B------:R-:W3:Y:S02]  /*1270*/  LDG.E R4, desc[UR36][R4.64] ;  /* 0x0000002404047981 */ /* 0x000ee4000c1e1900 */
[----:B---3--:R0:W1:Y:S01]  /*1280*/  I2F.F64 R28, R4 ;  /* 0x00000004001c7312 */ /* 0x0080620000201c00 */
[----:B------:R-:W-:Y:S05]  /*1290*/  BRA `(.L_x_9339) ;  /* 0x0000000c00407947 */ /* 0x000fea0003800000 */
.L_x_9340:
[----:B------:R-:W3:Y:S02]  /*12a0*/  LDG.E.U16 R4, desc[UR36][R4.64] ;  /* 0x0000002404047981 */ /* 0x000ee4000c1e1500 */
[----:B---3--:R0:W1:Y:S01]  /*12b0*/  I2F.F64.S16 R28, R4 ;  /* 0x00000004001c7312 */ /* 0x0080620000101c00 */
[----:B------:R-:W-:Y:S05]  /*12c0*/  BRA `(.L_x_9339) ;  /* 0x0000000c00347947 */ /* 0x000fea0003800000 */
.L_x_9335:
        /* <DEDUP_REMOVED lines=10> */
.L_x_9343:
[----:B------:R-:W3:Y:S02]  /*1370*/  LDG.E.U16 R0, desc[UR36][R4.64] ;  /* 0x0000002404007981 */ /* 0x000ee4000c1e1500 */
[----:B---3--:R-:W-:-:S05]  /*1380*/  HADD2.F32 R0, -RZ, R0.H0_H0 ;  /* 0x20000000ff007230 */ /* 0x008fca0000004100 */
[----:B------:R-:W-:-:S04]  /*1390*/  FMUL.FTZ R0, R0, 1 ;  /* 0x3f80000000007820 */ /* 0x000fc80000410000 */
[----:B------:R0:W1:Y:S01]  /*13a0*/  F2F.F64.F32 R28, R0 ;  /* 0x00000000001c7310 */ /* 0x0000620000201800 */
[----:B------:R-:W-:Y:S05]  /*13b0*/  BRA `(.L_x_9339) ;  /* 0x0000000800f87947 */ /* 0x000fea0003800000 */
.L_x_9342:
        /* <DEDUP_REMOVED lines=10> */
.L_x_9345:
[----:B------:R-:W3:Y:S02]  /*1460*/  LDG.E.U16 R4, desc[UR36][R4.64] ;  /* 0x0000002404047981 */ /* 0x000ee4000c1e1500 */
[----:B---3--:R-:W-:-:S05]  /*1470*/  HADD2.F32 R0, -RZ, R4.H0_H0 ;  /* 0x20000004ff007230 */ /* 0x008fca0000004100 */
[----:B------:R-:W-:-:S04]  /*1480*/  FMUL.FTZ R0, R0, 1 ;  /* 0x3f80000000007820 */ /* 0x000fc80000410000 */
[----:B------:R0:W1:Y:S01]  /*1490*/  F2F.F64.F32 R28, R0 ;  /* 0x00000000001c7310 */ /* 0x0000620000201800 */
[----:B------:R-:W-:Y:S05]  /*14a0*/  BRA `(.L_x_9339) ;  /* 0x0000000800bc7947 */ /* 0x000fea0003800000 */
.L_x_9344:
[----:B------:R0:W5:Y:S01]  /*14b0*/  LDG.E.64 R28, desc[UR36][R4.64] ;  /* 0x00000024041c7981 */ /* 0x000162000c1e1b00 */
[----:B------:R-:W-:Y:S05]  /*14c0*/  BRA `(.L_x_9339) ;  /* 0x0000000800b47947 */ /* 0x000fea0003800000 */
.L_x_9334:
        /* <DEDUP_REMOVED lines=13> */
.L_x_9348:
[----:B------:R0:W5:Y:S01]  /*15a0*/  LDG.E.64 R28, desc[UR36][R4.64] ;  /* 0x00000024041c7981 */ /* 0x000162000c1e1b00 */
[----:B------:R-:W-:Y:S05]  /*15b0*/  BRA `(.L_x_9339) ;  /* 0x0000000800787947 */ /* 0x000fea0003800000 */
.L_x_9347:
        /* <DEDUP_REMOVED lines=28> */
.L_x_9350:
        /* <DEDUP_REMOVED lines=13> */
[----:B------:R3:W0:Y:S01]  /*1850*/  F2F.F64.F32 R28, R0 ;  /* 0x00000000001c7310 */ /* 0x0006220000201800 */
[----:B------:R-:W-:Y:S05]  /*1860*/  BRA `(.L_x_9339) ;  /* 0x0000000400cc7947 */ /* 0x000fea0003800000 */
.L_x_9349:
[----:B------:R-:W3:Y:S02]  /*1870*/  LDG.E.U16 R0, desc[UR36][R4.64] ;  /* 0x0000002404007981 */ /* 0x000ee4000c1e1500 */
[----:B---3--:R-:W-:-:S04]  /*1880*/  IMAD.U32 R0, R0, 0x10000, RZ ;  /* 0x0001000000007824 */ /* 0x008fc800078e00ff */
[----:B------:R-:W-:-:S04]  /*1890*/  FMUL.FTZ R0, R0, 1 ;  /* 0x3f80000000007820 */ /* 0x000fc80000410000 */
[----:B------:R0:W1:Y:S01]  /*18a0*/  F2F.F64.F32 R28, R0 ;  /* 0x00000000001c7310 */ /* 0x0000620000201800 */
[----:B------:R-:W-:Y:S05]  /*18b0*/  BRA `(.L_x_9339) ;  /* 0x0000000400b87947 */ /* 0x000fea0003800000 */
.L_x_9346:
        /* <DEDUP_REMOVED lines=11> */
.L_x_9353:
        /* <DEDUP_REMOVED lines=21> */
.L_x_9357:
[----:B------:R-:W-:Y:S05]  /*1ac0*/  BSYNC B1 ;  /* 0x0000000000017941 */ /* 0x000fea0003800000 */
.L_x_9356:
[----:B------:R-:W-:Y:S01]  /*1ad0*/  LEA R5, R0, 0x3b800000, 0x17 ;  /* 0x3b80000000057811 */ /* 0x000fe200078eb8ff */
[----:B------:R-:W-:-:S05]  /*1ae0*/  IMAD.SHL.U32 R0, R3, 0x100000, RZ ;  /* 0x0010000003007824 */ /* 0x000fca00078e00ff */
[----:B------:R-:W-:-:S07]  /*1af0*/  LOP3.LUT R0, R5, R0, R6, 0xfe, !PT ;  /* 0x0000000005007212 */ /* 0x000fce00078efe06 */
.L_x_9355:
[----:B------:R-:W-:Y:S05]  /*1b00*/  BSYNC B0 ;  /* 0x0000000000007941 */ /* 0x000fea0003800000 */
.L_x_9354:
[----:B------:R-:W-:-:S04]  /*1b10*/  FMUL.FTZ R0, R0, 1 ;  /* 0x3f80000000007820 */ /* 0x000fc80000410000 */
[----:B------:R0:W1:Y:S01]  /*1b20*/  F2F.F64.F32 R28, R0 ;  /* 0x00000000001c7310 */ /* 0x0000620000201800 */
[----:B------:R-:W-:Y:S05]  /*1b30*/  BRA `(.L_x_9339) ;  /* 0x0000000400187947 */ /* 0x000fea0003800000 */
.L_x_9352:
        /* <DEDUP_REMOVED lines=21> */
.L_x_9361:
[----:B------:R-:W-:Y:S05]  /*1c90*/  BSYNC B1 ;  /* 0x0000000000017941 */ /* 0x000fea0003800000 */
.L_x_9360:
[----:B------:R-:W-:Y:S01]  /*1ca0*/  LEA R5, R0, 0x37800000, 0x17 ;  /* 0x3780000000057811 */ /* 0x000fe200078eb8ff */
[----:B------:R-:W-:-:S05]  /*1cb0*/  IMAD.SHL.U32 R0, R3, 0x200000, RZ ;  /* 0x0020000003007824 */ /* 0x000fca00078e00ff */
[----:B------:R-:W-:-:S07]  /*1cc0*/  LOP3.LUT R0, R5, R0, R6, 0xfe, !PT ;  /* 0x0000000005007212 */ /* 0x000fce00078efe06 */
.L_x_9359:
[----:B------:R-:W-:Y:S05]  /*1cd0*/  BSYNC B0 ;  /* 0x0000000000007941 */ /* 0x000fea0003800000 */
.L_x_9358:
[----:B------:R-:W-:-:S04]  /*1ce0*/  FMUL.FTZ R0, R0, 1 ;  /* 0x3f80000000007820 */ /* 0x000fc80000410000 */
[----:B------:R0:W1:Y:S01]  /*1cf0*/  F2F.F64.F32 R28, R0 ;  /* 0x00000000001c7310 */ /* 0x0000620000201800 */
[----:B------:R-:W-:Y:S05]  /*1d00*/  BRA `(.L_x_9339) ;  /* 0x0000000000a47947 */ /* 0x000fea0003800000 */
.L_x_9351:
        /* <DEDUP_REMOVED lines=14> */
.L_x_9365:
[----:B------:R-:W-:Y:S05]  /*1df0*/  BSYNC B0 ;  /* 0x0000000000007941 */ /* 0x000fea0003800000 */
.L_x_9364:
[----:B------:R-:W-:-:S04]  /*1e00*/  FMUL.FTZ R0, R0, 1 ;  /* 0x3f80000000007820 */ /* 0x000fc80000410000 */
[----:B------:R0:W1:Y:S01]  /*1e10*/  F2F.F64.F32 R28, R0 ;  /* 0x00000000001c7310 */ /* 0x0000620000201800 */
[----:B------:R-:W-:Y:S05]  /*1e20*/  BRA `(.L_x_9339) ;  /* 0x00000000005c7947 */ /* 0x000fea0003800000 */
.L_x_9338:
        /* <DEDUP_REMOVED lines=16> */
.L_x_9366:
[----:B------:R-:W-:Y:S01]  /*1f30*/  CS2R R28, SRZ ;  /* 0x00000000001c7805 */ /* 0x000fe2000001ff00 */
[----:B------:R-:W-:Y:S06]  /*1f40*/  BRA `(.L_x_9339) ;  /* 0x0000000000147947 */ /* 0x000fec0003800000 */
.L_x_9363:
[----:B------:R-:W3:Y:S02]  /*1f50*/  LDG.E.64 R28, desc[UR36][R4.64] ;  /* 0x00000024041c7981 */ /* 0x000ee4000c1e1b00 */
[----:B---3--:R-:W0:Y:S01]  /*1f60*/  I2F.F64.U64 R28, R28 ;  /* 0x0000001c001c7312 */ /* 0x008e220000301800 */
[----:B------:R-:W-:Y:S05]  /*1f70*/  BRA `(.L_x_9339) ;  /* 0x0000000000087947 */ /* 0x000fea0003800000 */
.L_x_9362:
[----:B------:R-:W3:Y:S02]  /*1f80*/  LDG.E R4, desc[UR36][R4.64] ;  /* 0x0000002404047981 */ /* 0x000ee4000c1e1900 */
[----:B---3--:R0:W1:Y:S02]  /*1f90*/  I2F.F64.U32 R28, R4 ;  /* 0x00000004001c7312 */ /* 0x0080640000201800 */
.L_x_9339:
[----:B------:R-:W-:-:S07]  /*1fa0*/  VIADD R22, R22, 0x80 ;  /* 0x0000008016167836 */ /* 0x000fce0000000000 */
.L_x_9333:
[----:B------:R-:W-:Y:S05]  /*1fb0*/  BSYNC B6 ;  /* 0x0000000000067941 */ /* 0x000fea0003800000 */
.L_x_9332:
[----:B------:R-:W-:Y:S01]  /*1fc0*/  ISETP.GE.AND P0, PT, R22, R19, PT ;  /* 0x000000131600720c */ /* 0x000fe20003f06270 */
[----:B------:R-:W-:Y:S01]  /*1fd0*/  BSSY B6, `(.L_x_9367) ;  /* 0x00000f9000067945 */ /* 0x000fe20003800000 */
[----:B------:R-:W-:Y:S02]  /*1fe0*/  CS2R R24, SRZ ;  /* 0x0000000000187805 */ /* 0x000fe4000001ff00 */
[----:B------:R-:W-:-:S09]  /*1ff0*/  CS2R R16, SRZ ;  /* 0x0000000000107805 */ /* 0x000fd2000001ff00 */
[----:B------:R-:W-:Y:S05]  /*2000*/  @P0 BRA `(.L_x_9368) ;  /* 0x0000000c00d40947 */ /* 0x000fea0003800000 */
[----:B01----:R-:W0:Y:S01]  /*2010*/  LDC.64 R4, c[0x0][0x230] ;  /* 0x00008c00ff047b82 */ /* 0x003e220000000a00 */
[----:B---3--:R-:W-:Y:S01]  /*2020*/  IMAD R0, R18, 0x200, R22 ;  /* 0x0000020012007824 */ /* 0x008fe200078e0216 */
        /* <DEDUP_REMOVED lines=19> */
.L_x_9372:
[----:B------:R-:W3:Y:S02]  /*2160*/  LDG.E.U8 R4, desc[UR36][R4.64] ;  /* 0x0000002404047981 */ /* 0x000ee4000c1e1100 */
[----:B---3--:R0:W1:Y:S01]  /*2170*/  I2F.F64.U16 R16, R4 ;  /* 0x0000000400107312 */ /* 0x0080620000101800 */
[----:B------:R-:W-:Y:S05]  /*2180*/  BRA `(.L_x_9374) ;  /* 0x0000000c00707947 */ /* 0x000fea0003800000 */
.L_x_9371:
        /* <DEDUP_REMOVED lines=9> */
.L_x_9376:
[----:B------:R-:W3:Y:S02]  /*2220*/  LDG.E R4, desc[UR36][R4.64] ;  /* 0x0000002404047981 */ /* 0x000ee4000c1e1900 */
[----:B---3--:R0:W1:Y:S01]  /*2230*/  I2F.F64 R16, R4 ;  /* 0x0000000400107312 */ /* 0x0080620000201c00 */
[----:B------:R-:W-:Y:S05]  /*2240*/  BRA `(.L_x_9374) ;  /* 0x0000000c00407947 */ /* 0x000fea0003800000 */
.L_x_9375:
[----:B------:R-:W3:Y:S02]  /*2250*/  LDG.E.U16 R4, desc[UR36][R4.64] ;  /* 0x0000002404047981 */ /* 0x000ee4000c1e1500 */
[----:B---3--:R0:W1:Y:S01]  /*2260*/  I2F.F64.S16 R16, R4 ;  /* 0x0000000400107312 */ /* 0x0080620000101c00 */
[----:B------:R-:W-:Y:S05]  /*2270*/  BRA `(.L_x_9374) ;  /* 0x0000000c00347947 */ /* 0x000fea0003800000 */
.L_x_9370:
        /* <DEDUP_REMOVED lines=10> */
.L_x_9378:
[----:B------:R-:W3:Y:S02]  /*2320*/  LDG.E.U16 R0, desc[UR36][R4.64] ;  /* 0x0000002404007981 */ /* 0x000ee4000c1e1500 */
[----:B---3--:R-:W-:-:S05]  /*2330*/  HADD2.F32 R0, -RZ, R0.H0_H0 ;  /* 0x20000000ff007230 */ /* 0x008fca0000004100 */
[----:B------:R-:W-:-:S04]  /*2340*/  FMUL.FTZ R0, R0, 1 ;  /* 0x3f80000000007820 */ /* 0x000fc80000410000 */
[----:B------:R0:W1:Y:S01]  /*2350*/  F2F.F64.F32 R16, R0 ;  /* 0x0000000000107310 */ /* 0x0000620000201800 */
[----:B------:R-:W-:Y:S05]  /*2360*/  BRA `(.L_x_9374) ;  /* 0x0000000800f87947 */ /* 0x000fea0003800000 */
.L_x_9377:
        /* <DEDUP_REMOVED lines=10> */
.L_x_9380:
[----:B------:R-:W3:Y:S02]  /*2410*/  LDG.E.U16 R4, desc[UR36][R4.64] ;  /* 0x0000002404047981 */ /* 0x000ee4000c1e1500 */
[----:B---3--:R-:W-:-:S05]  /*2420*/  HADD2.F32 R0, -RZ, R4.H0_H0 ;  /* 0x20000004ff007230 */ /* 0x008fca0000004100 */
[----:B------:R-:W-:-:S04]  /*2430*/  FMUL.FTZ R0, R0, 1 ;  /* 0x3f80000000007820 */ /* 0x000fc80000410000 */
[----:B------:R0:W1:Y:S01]  /*2440*/  F2F.F64.F32 R16, R0 ;  /* 0x0000000000107310 */ /* 0x0000620000201800 */
[----:B------:R-:W-:Y:S05]  /*2450*/  BRA `(.L_x_9374) ;  /* 0x0000000800bc7947 */ /* 0x000fea0003800000 */
.L_x_9379:
[----:B------:R0:W5:Y:S01]  /*2460*/  LDG.E.64 R16, desc[UR36][R4.64] ;  /* 0x0000002404107981 */ /* 0x000162000c1e1b00 */
[----:B------:R-:W-:Y:S05]  /*2470*/  BRA `(.L_x_9374) ;  /* 0x0000000800b47947 */ /* 0x000fea0003800000 */
.L_x_9369:
        /* <DEDUP_REMOVED lines=13> */
.L_x_9383:
[----:B------:R0:W5:Y:S01]  /*2550*/  LDG.E.64 R16, desc[UR36][R4.64] ;  /* 0x0000002404107981 */ /* 0x000162000c1e1b00 */
[----:B------:R-:W-:Y:S05]  /*2560*/  BRA `(.L_x_9374) ;  /* 0x0000000800787947 */ /* 0x000fea0003800000 */
.L_x_9382:
        /* <DEDUP_REMOVED lines=28> */
.L_x_9385:
        /* <DEDUP_REMOVED lines=15> */
.L_x_9384:
[----:B------:R-:W3:Y:S02]  /*2820*/  LDG.E.U16 R0, desc[UR36][R4.64] ;  /* 0x0000002404007981 */ /* 0x000ee4000c1e1500 */
[----:B---3--:R-:W-:-:S04]  /*2830*/  IMAD.U32 R0, R0, 0x10000, RZ ;  /* 0x0001000000007824 */ /* 0x008fc800078e00ff */
[----:B------:R-:W-:-:S04]  /*2840*/  FMUL.FTZ R0, R0, 1 ;  /* 0x3f80000000007820 */ /* 0x000fc80000410000 */
[----:B------:R0:W1:Y:S01]  /*2850*/  F2F.F64.F32 R16, R0 ;  /* 0x0000000000107310 */ /* 0x0000620000201800 */
[----:B------:R-:W-:Y:S05]  /*2860*/  BRA `(.L_x_9374) ;  /* 0x0000000400b87947 */ /* 0x000fea0003800000 */
.L_x_9381:
        /* <DEDUP_REMOVED lines=11> */
.L_x_9388:
        /* <DEDUP_REMOVED lines=21> */
.L_x_9392:
[----:B------:R-:W-:Y:S05]  /*2a70*/  BSYNC B1 ;  /* 0x0000000000017941 */ /* 0x000fea0003800000 */
.L_x_9391:
[----:B------:R-:W-:Y:S01]  /*2a80*/  LEA R5, R0, 0x3b800000, 0x17 ;  /* 0x3b80000000057811 */ /* 0x000fe200078eb8ff */
[----:B------:R-:W-:-:S05]  /*2a90*/  IMAD.SHL.U32 R0, R3, 0x100000, RZ ;  /* 0x0010000003007824 */ /* 0x000fca00078e00ff */
[----:B------:R-:W-:-:S07]  /*2aa0*/  LOP3.LUT R0, R5, R0, R6, 0xfe, !PT ;  /* 0x0000000005007212 */ /* 0x000fce00078efe06 */
.L_x_9390:
[----:B------:R-:W-:Y:S05]  /*2ab0*/  BSYNC B0 ;  /* 0x0000000000007941 */ /* 0x000fea0003800000 */
.L_x_9389:
[----:B------:R-:W-:-:S04]  /*2ac0*/  FMUL.FTZ R0, R0, 1 ;  /* 0x3f80000000007820 */ /* 0x000fc80000410000 */
[----:B------:R3:W0:Y:S01]  /*2ad0*/  F2F.F64.F32 R16, R0 ;  /* 0x0000000000107310 */ /* 0x0006220000201800 */
[----:B------:R-:W-:Y:S05]  /*2ae0*/  BRA `(.L_x_9374) ;  /* 0x0000000400187947 */ /* 0x000fea0003800000 */
.L_x_9387:
        /* <DEDUP_REMOVED lines=21> */
.L_x_9396:
[----:B------:R-:W-:Y:S05]  /*2c40*/  BSYNC B1 ;  /* 0x0000000000017941 */ /* 0x000fea0003800000 */
.L_x_9395:
[----:B------:R-:W-:Y:S01]  /*2c50*/  LEA R5, R0, 0x37800000, 0x17 ;  /* 0x3780000000057811 */ /* 0x000fe200078eb8ff */
[----:B------:R-:W-:-:S05]  /*2c60*/  IMAD.SHL.U32 R0, R3, 0x200000, RZ ;  /* 0x0020000003007824 */ /* 0x000fca00078e00ff */
[----:B------:R-:W-:-:S07]  /*2c70*/  LOP3.LUT R0, R5, R0, R6, 0xfe, !PT ;  /* 0x0000000005007212 */ /* 0x000fce00078efe06 */
.L_x_9394:
[----:B------:R-:W-:Y:S05]  /*2c80*/  BSYNC B0 ;  /* 0x0000000000007941 */ /* 0x000fea0003800000 */
.L_x_9393:
[----:B------:R-:W-:-:S04]  /*2c90*/  FMUL.FTZ R0, R0, 1 ;  /* 0x3f80000000007820 */ /* 0x000fc80000410000 */
[----:B------:R0:W1:Y:S01]  /*2ca0*/  F2F.F64.F32 R16, R0 ;  /* 0x0000000000107310 */ /* 0x0000620000201800 */
[----:B------:R-:W-:Y:S05]  /*2cb0*/  BRA `(.L_x_9374) ;  /* 0x0000000000a47947 */ /* 0x000fea0003800000 */
.L_x_9386:
        /* <DEDUP_REMOVED lines=14> */
.L_x_9400:
[----:B------:R-:W-:Y:S05]  /*2da0*/  BSYNC B0 ;  /* 0x0000000000007941 */ /* 0x000fea0003800000 */
.L_x_9399:
[----:B------:R-:W-:-:S04]  /*2db0*/  FMUL.FTZ R0, R0, 1 ;  /* 0x3f80000000007820 */ /* 0x000fc80000410000 */
[----:B------:R0:W1:Y:S01]  /*2dc0*/  F2F.F64.F32 R16, R0 ;  /* 0x0000000000107310 */ /* 0x0000620000201800 */
[----:B------:R-:W-:Y:S05]  /*2dd0*/  BRA `(.L_x_9374) ;  /* 0x00000000005c7947 */ /* 0x000fea0003800000 */
.L_x_9373:
        /* <DEDUP_REMOVED lines=16> */
.L_x_9401:
[----:B------:R-:W-:Y:S01]  /*2ee0*/  CS2R R16, SRZ ;  /* 0x0000000000107805 */ /* 0x000fe2000001ff00 */
[----:B------:R-:W-:Y:S06]  /*2ef0*/  BRA `(.L_x_9374) ;  /* 0x0000000000147947 */ /* 0x000fec0003800000 */
.L_x_9398:
[----:B------:R-:W3:Y:S02]  /*2f00*/  LDG.E.64 R16, desc[UR36][R4.64] ;  /* 0x0000002404107981 */ /* 0x000ee4000c1e1b00 */
[----:B---3--:R-:W0:Y:S01]  /*2f10*/  I2F.F64.U64 R16, R16 ;  /* 0x0000001000107312 */ /* 0x008e220000301800 */
[----:B------:R-:W-:Y:S05]  /*2f20*/  BRA `(.L_x_9374) ;  /* 0x0000000000087947 */ /* 0x000fea0003800000 */
.L_x_9397:
[----:B------:R-:W3:Y:S02]  /*2f30*/  LDG.E R4, desc[UR36][R4.64] ;  /* 0x0000002404047981 */ /* 0x000ee4000c1e1900 */
[----:B---3--:R0:W1:Y:S02]  /*2f40*/  I2F.F64.U32 R16, R4 ;  /* 0x0000000400107312 */ /* 0x0080640000201800 */
.L_x_9374:
[----:B------:R-:W-:-:S07]  /*2f50*/  VIADD R22, R22, 0x80 ;  /* 0x0000008016167836 */ /* 0x000fce0000000000 */
.L_x_9368:
[----:B------:R-:W-:Y:S05]  /*2f60*/  BSYNC B6 ;  /* 0x0000000000067941 */ /* 0x000fea0003800000 */
.L_x_9367:
[----:B------:R-:W-:Y:S01]  /*2f70*/  ISETP.GE.AND P0, PT, R22, R19, PT ;  /* 0x000000131600720c */ /* 0x000fe20003f06270 */
[----:B------:R-:W-:-:S12]  /*2f80*/  BSSY B6, `(.L_x_9402) ;  /* 0x00000f4000067945 */ /* 0x000fd80003800000 */
[----:B------:R-:W-:Y:S05]  /*2f90*/  @P0 BRA `(.L_x_9403) ;  /* 0x0000000c00c80947 */ /* 0x000fea0003800000 */
[----:B01----:R-:W0:Y:S01]  /*2fa0*/  LDC.64 R4, c[0x0][0x230] ;  /* 0x00008c00ff047b82 */ /* 0x003e220000000a00 */
        /* <DEDUP_REMOVED lines=19> */
.L_x_9407:
[----:B------:R-:W3:Y:S02]  /*30e0*/  LDG.E.U8 R4, desc[UR36][R4.64] ;  /* 0x0000002404047981 */ /* 0x000ee4000c1e1100 */
[----:B---3--:R0:W1:Y:S01]  /*30f0*/  I2F.F64.U16 R24, R4 ;  /* 0x0000000400187312 */ /* 0x0080620000101800 */
[----:B------:R-:W-:Y:S05]  /*3100*/  BRA `(.L_x_9403) ;  /* 0x0000000c006c7947 */ /* 0x000fea0003800000 */
.L_x_9406:
        /* <DEDUP_REMOVED lines=9> */
.L_x_9410:
[----:B------:R-:W3:Y:S02]  /*31a0*/  LDG.E R4, desc[UR36][R4.64] ;  /* 0x0000002404047981 */ /* 0x000ee4000c1e1900 */
[----:B---3--:R0:W1:Y:S01]  /*31b0*/  I2F.F64 R24, R4 ;  /* 0x0000000400187312 */ /* 0x0080620000201c00 */
[----:B------:R-:W-:Y:S05]  /*31c0*/  BRA `(.L_x_9403) ;  /* 0x0000000c003c7947 */ /* 0x000fea0003800000 */
.L_x_9409:
[----:B------:R-:W3:Y:S02]  /*31d0*/  LDG.E.U16 R4, desc[UR36][R4.64] ;  /* 0x0000002404047981 */ /* 0x000ee4000c1e1500 */
[----:B---3--:R0:W1:Y:S01]  /*31e0*/  I2F.F64.S16 R24, R4 ;  /* 0x0000000400187312 */ /* 0x0080620000101c00 */
[----:B------:R-:W-:Y:S05]  /*31f0*/  BRA `(.L_x_9403) ;  /* 0x0000000c00307947 */ /* 0x000fea0003800000 */
.L_x_9405:
        /* <DEDUP_REMOVED lines=10> */
.L_x_9412:
[----:B------:R-:W3:Y:S02]  /*32a0*/  LDG.E.U16 R0, desc[UR36][R4.64] ;  /* 0x0000002404007981 */ /* 0x000ee4000c1e1500 */
[----:B---3--:R-:W-:-:S05]  /*32b0*/  HADD2.F32 R0, -RZ, R0.H0_H0 ;  /* 0x20000000ff007230 */ /* 0x008fca0000004100 */
[----:B------:R-:W-:-:S04]  /*32c0*/  FMUL.FTZ R0, R0, 1 ;  /* 0x3f80000000007820 */ /* 0x000fc80000410000 */
[----:B------:R0:W1:Y:S01]  /*32d0*/  F2F.F64.F32 R24, R0 ;  /* 0x0000000000187310 */ /* 0x0000620000201800 */
[----:B------:R-:W-:Y:S05]  /*32e0*/  BRA `(.L_x_9403) ;  /* 0x0000000800f47947 */ /* 0x000fea0003800000 */
.L_x_9411:
        /* <DEDUP_REMOVED lines=10> */
.L_x_9414:
[----:B------:R-:W3:Y:S02]  /*3390*/  LDG.E.U16 R4, desc[UR36][R4.64] ;  /* 0x0000002404047981 */ /* 0x000ee4000c1e1500 */
[----:B---3--:R-:W-:-:S05]  /*33a0*/  HADD2.F32 R0, -RZ, R4.H0_H0 ;  /* 0x20000004ff007230 */ /* 0x008fca0000004100 */
[----:B------:R-:W-:-:S04]  /*33b0*/  FMUL.FTZ R0, R0, 1 ;  /* 0x3f80000000007820 */ /* 0x000fc80000410000 */
[----:B------:R0:W1:Y:S01]  /*33c0*/  F2F.F64.F32 R24, R0 ;  /* 0x0000000000187310 */ /* 0x0000620000201800 */
[----:B------:R-:W-:Y:S05]  /*33d0*/  BRA `(.L_x_9403) ;  /* 0x0000000800b87947 */ /* 0x000fea0003800000 */
.L_x_9413:
[----:B------:R0:W5:Y:S01]  /*33e0*/  LDG.E.64 R24, desc[UR36][R4.64] ;  /* 0x0000002404187981 */ /* 0x000162000c1e1b00 */
[----:B------:R-:W-:Y:S05]  /*33f0*/  BRA `(.L_x_9403) ;  /* 0x0000000800b07947 */ /* 0x000fea0003800000 */
.L_x_9404:
        /* <DEDUP_REMOVED lines=13> */
.L_x_9417:
[----:B------:R0:W5:Y:S01]  /*34d0*/  LDG.E.64 R24, desc[UR36][R4.64] ;  /* 0x0000002404187981 */ /* 0x000162000c1e1b00 */
[----:B------:R-:W-:Y:S05]  /*34e0*/  BRA `(.L_x_9403) ;  /* 0x0000000800747947 */ /* 0x000fea0003800000 */
.L_x_9416:
        /* <DEDUP_REMOVED lines=25> */
[----:B------:R-:W-:-:S04]  /*3680*/  FMUL.FTZ R3, R3, 1 ;  /* 0x3f80000003037820 */ /* 0x000fc80000410000 */
[----:B------:R0:W1:Y:S01]  /*3690*/  F2F.F64.F32 R24, R3 ;  /* 0x0000000300187310 */ /* 0x0000620000201800 */
[----:B------:R-:W-:Y:S05]  /*36a0*/  BRA `(.L_x_9403) ;  /* 0x0000000800047947 */ /* 0x000fea0003800000 */
.L_x_9419:
        /* <DEDUP_REMOVED lines=15> */
.L_x_9418:
[----:B------:R-:W3:Y:S02]  /*37a0*/  LDG.E.U16 R0, desc[UR36][R4.64] ;  /* 0x0000002404007981 */ /* 0x000ee4000c1e1500 */
[----:B---3--:R-:W-:-:S04]  /*37b0*/  IMAD.U32 R0, R0, 0x10000, RZ ;  /* 0x0001000000007824 */ /* 0x008fc800078e00ff */
[----:B------:R-:W-:-:S04]  /*37c0*/  FMUL.FTZ R0, R0, 1 ;  /* 0x3f80000000007820 */ /* 0x000fc80000410000 */
[----:B------:R0:W1:Y:S01]  /*37d0*/  F2F.F64.F32 R24, R0 ;  /* 0x0000000000187310 */ /* 0x0000620000201800 */
[----:B------:R-:W-:Y:S05]  /*37e0*/  BRA `(.L_x_9403) ;  /* 0x0000000400b47947 */ /* 0x000fea0003800000 */
.L_x_9415:
        /* <DEDUP_REMOVED lines=11> */
.L_x_9422:
        /* <DEDUP_REMOVED lines=21> */
.L_x_9426:
[----:B------:R-:W-:Y:S05]  /*39f0*/  BSYNC B1 ;  /* 0x0000000000017941 */ /* 0x000fea0003800000 */
.L_x_9425:
[----:B------:R-:W-:Y:S01]  /*3a00*/  LEA R3, R0, 0x3b800000, 0x17 ;  /* 0x3b80000000037811 */ /* 0x000fe200078eb8ff */
[----:B------:R-:W-:-:S05]  /*3a10*/  IMAD.SHL.U32 R0, R2, 0x100000, RZ ;  /* 0x0010000002007824 */ /* 0x000fca00078e00ff */
[----:B------:R-:W-:-:S07]  /*3a20*/  LOP3.LUT R0, R3, R0, R4, 0xfe, !PT ;  /* 0x0000000003007212 */ /* 0x000fce00078efe04 */
.L_x_9424:
[----:B------:R-:W-:Y:S05]  /*3a30*/  BSYNC B0 ;  /* 0x0000000000007941 */ /* 0x000fea0003800000 */
.L_x_9423:
[----:B------:R-:W-:-:S04]  /*3a40*/  FMUL.FTZ R0, R0, 1 ;  /* 0x3f80000000007820 */ /* 0x000fc80000410000 */
[----:B------:R0:W1:Y:S01]  /*3a50*/  F2F.F64.F32 R24, R0 ;  /* 0x0000000000187310 */ /* 0x0000620000201800 */
[----:B------:R-:W-:Y:S05]  /*3a60*/  BRA `(.L_x_9403) ;  /* 0x0000000400147947 */ /* 0x000fea0003800000 */
.L_x_9421:
        /* <DEDUP_REMOVED lines=21> */
.L_x_9430:
[----:B------:R-:W-:Y:S05]  /*3bc0*/  BSYNC B1 ;  /* 0x0000000000017941 */ /* 0x000fea0003800000 */
.L_x_9429:
[----:B------:R-:W-:Y:S01]  /*3bd0*/  LEA R3, R0, 0x37800000, 0x17 ;  /* 0x3780000000037811 */ /* 0x000fe200078eb8ff */
[----:B------:R-:W-:-:S05]  /*3be0*/  IMAD.SHL.U32 R0, R2, 0x200000, RZ ;  /* 0x0020000002007824 */ /* 0x000fca00078e00ff */
[----:B------:R-:W-:-:S07]  /*3bf0*/  LOP3.LUT R0, R3, R0, R4, 0xfe, !PT ;  /* 0x0000000003007212 */ /* 0x000fce00078efe04 */
.L_x_9428:
[----:B------:R-:W-:Y:S05]  /*3c00*/  BSYNC B0 ;  /* 0x0000000000007941 */ /* 0x000fea0003800000 */
.L_x_9427:
[----:B------:R-:W-:-:S04]  /*3c10*/  FMUL.FTZ R0, R0, 1 ;  /* 0x3f80000000007820 */ /* 0x000fc80000410000 */
[----:B------:R0:W1:Y:S01]  /*3c20*/  F2F.F64.F32 R24, R0 ;  /* 0x0000000000187310 */ /* 0x0000620000201800 */
[----:B------:R-:W-:Y:S05]  /*3c30*/  BRA `(.L_x_9403) ;  /* 0x0000000000a07947 */ /* 0x000fea0003800000 */
.L_x_9420:
        /* <DEDUP_REMOVED lines=14> */
.L_x_9434:
[----:B------:R-:W-:Y:S05]  /*3d20*/  BSYNC B0 ;  /* 0x0000000000007941 */ /* 0x000fea0003800000 */
.L_x_9433:
[----:B------:R-:W-:-:S04]  /*3d30*/  FMUL.FTZ R0, R0, 1 ;  /* 0x3f80000000007820 */ /* 0x000fc80000410000 */
[----:B------:R0:W1:Y:S01]  /*3d40*/  F2F.F64.F32 R24, R0 ;  /* 0x0000000000187310 */ /* 0x0000620000201800 */
[----:B------:R-:W-:Y:S05]  /*3d50*/  BRA `(.L_x_9403) ;  /* 0x0000000000587947 */ /* 0x000fea0003800000 */
.L_x_9408:
        /* <DEDUP_REMOVED lines=16> */
.L_x_9435:
[----:B------:R-:W-:Y:S05]  /*3e60*/  BRA `(.L_x_9403) ;  /* 0x0000000000147947 */ /* 0x000fea0003800000 */
.L_x_9432:
[----:B------:R-:W3:Y:S02]  /*3e70*/  LDG.E.64 R24, desc[UR36][R4.64] ;  /* 0x0000002404187981 */ /* 0x000ee4000c1e1b00 */
[----:B---3--:R-:W0:Y:S01]  /*3e80*/  I2F.F64.U64 R24, R24 ;  /* 0x0000001800187312 */ /* 0x008e220000301800 */
[----:B------:R-:W-:Y:S05]  /*3e90*/  BRA `(.L_x_9403) ;  /* 0x0000000000087947 */ /* 0x000fea0003800000 */
.L_x_9431:
[----:B------:R-:W3:Y:S02]  /*3ea0*/  LDG.E R4, desc[UR36][R4.64] ;  /* 0x0000002404047981 */ /* 0x000ee4000c1e1900 */
[----:B---3--:R0:W1:Y:S02]  /*3eb0*/  I2F.F64.U32 R24, R4 ;  /* 0x0000000400187312 */ /* 0x0080640000201800 */
.L_x_9403:
[----:B------:R-:W-:Y:S05]  /*3ec0*/  BSYNC B6 ;  /* 0x0000000000067941 */ /* 0x000fea0003800000 */
.L_x_9402:
[----:B------:R-:W3:Y:S01]  /*3ed0*/  S2R R22, SR_TID.X ;  /* 0x0000000000167919 */ /* 0x000ee20000002100 */
[----:B0-----:R-:W0:Y:S01]  /*3ee0*/  LDC.64 R6, c[0x0][0x220] ;  /* 0x00008800ff067b82 */ /* 0x001e220000000a00 */
[----:B-1---5:R-:W-:Y:S01]  /*3ef0*/  DSETP.GT.AND P1, PT, R28, RZ, PT ;  /* 0x000000ff1c00722a */ /* 0x022fe20003f24000 */
[----:B------:R-:W-:Y:S01]  /*3f00*/  BSSY B6, `(.L_x_9436) ;  /* 0x000012e000067945 */ /* 0x000fe20003800000 */
[----:B------:R-:W-:Y:S02]  /*3f10*/  DSETP.NEU.AND P4, PT, R24, RZ, PT ;  /* 0x000000ff1800722a */ /* 0x000fe40003f8d000 */
[----:B--2-4-:R-:W-:Y:S02]  /*3f20*/  DSETP.GT.AND P6, PT, R26, RZ, PT ;  /* 0x000000ff1a00722a */ /* 0x014fe40003fc4000 */
[----:B------:R-:W-:Y:S01]  /*3f30*/  DSETP.GT.AND P3, PT, R16, RZ, PT ;  /* 0x000000ff1000722a */ /* 0x000fe20003f64000 */
[----:B------:R-:W1:Y:S01]  /*3f40*/  LDC.U8 R2, c[0x0][0x244] ;  /* 0x00009100ff027b82 */ /* 0x000e620000000000 */
[----:B------:R-:W-:Y:S01]  /*3f50*/  FSEL R4, RZ, 1.875, !P1 ;  /* 0x3ff00000ff047808 */ /* 0x000fe20004800000 */
[----:B------:R-:W-:Y:S01]  /*3f60*/  DSETP.NEU.AND P0, PT, R26, RZ, PT ;  /* 0x000000ff1a00722a */ /* 0x000fe20003f0d000 */
[----:B------:R-:W-:Y:S01]  /*3f70*/  FSEL R8, RZ, 1.875, !P6 ;  /* 0x3ff00000ff087808 */ /* 0x000fe20007000000 */
[----:B------:R-:W-:Y:S01]  /*3f80*/  DSETP.NEU.AND P2, PT, R28, RZ, PT ;  /* 0x000000ff1c00722a */ /* 0x000fe20003f4d000 */
[----:B---3--:R-:W-:Y:S01]  /*3f90*/  FSEL R0, RZ, 1.875, !P3 ;  /* 0x3ff00000ff007808 */ /* 0x008fe20005800000 */
[----:B------:R-:W-:-:S02]  /*3fa0*/  DSETP.NEU.AND P5, PT, R16, RZ, PT ;  /* 0x000000ff1000722a */ /* 0x000fc40003fad000 */
[----:B------:R-:W-:Y:S01]  /*3fb0*/  DSETP.GT.AND P6, PT, R24, RZ, PT ;  /* 0x000000ff1800722a */ /* 0x000fe20003fc4000 */
[-C--:B0-----:R-:W-:Y:S02]  /*3fc0*/  FSEL R5, R8, R7.reuse, P0 ;  /* 0x0000000708057208 */ /* 0x081fe40000000000 */
[-C--:B------:R-:W-:Y:S02]  /*3fd0*/  FSEL R29, R4, R7.reuse, P2 ;  /* 0x00000007041d7208 */ /* 0x080fe40001000000 */
[----:B------:R-:W-:Y:S02]  /*3fe0*/  FSEL R25, R0, R7, P5 ;  /* 0x0000000700197208 */ /* 0x000fe40002800000 */
[----:B------:R-:W-:Y:S02]  /*3ff0*/  FSEL R3, R6, RZ, !P0 ;  /* 0x000000ff06037208 */ /* 0x000fe40004000000 */
[----:B------:R-:W-:Y:S02]  /*4000*/  ISETP.GE.AND P1, PT, R22, R19, PT ;  /* 0x000000131600720c */ /* 0x000fe40003f26270 */
[----:B------:R-:W-:Y:S01]  /*4010*/  @P4 FSEL R7, RZ, 1.875, !P6 ;  /* 0x3ff00000ff074808 */ /* 0x000fe20007000000 */
[----:B------:R-:W-:Y:S01]  /*4020*/  IMAD.MOV.U32 R4, RZ, RZ, R3 ;  /* 0x000000ffff047224 */ /* 0x000fe200078e0003 */
[----:B------:R-:W-:-:S02]  /*4030*/  FSEL R28, R6, RZ, !P2 ;  /* 0x000000ff061c7208 */ /* 0x000fc40005000000 */
[C---:B------:R-:W-:Y:S01]  /*4040*/  FSEL R24, R6.reuse, RZ, !P5 ;  /* 0x000000ff06187208 */ /* 0x040fe20006800000 */
[----:B------:R-:W-:Y:S01]  /*4050*/  IMAD.MOV.U32 R17, RZ, RZ, R7 ;  /* 0x000000ffff117224 */ /* 0x000fe200078e0007 */
[----:B------:R-:W-:-:S05]  /*4060*/  FSEL R16, R6, RZ, !P4 ;  /* 0x000000ff06107208 */ /* 0x000fca0006000000 */
[----:B-1----:R-:W-:Y:S05]  /*4070*/  @P1 BRA `(.L_x_9437) ;  /* 0x0000001000581947 */ /* 0x002fea0003800000 */
        /* <DEDUP_REMOVED lines=22> */
.L_x_9441:
[----:B------:R-:W0:Y:S02]  /*41e0*/  F2I.S64.F64.TRUNC R4, R4 ;  /* 0x0000000400047311 */ /* 0x000e24000030d900 */
[----:B0-----:R-:W-:-:S05]  /*41f0*/  IMAD.MOV.U32 R3, RZ, RZ, R4 ;  /* 0x000000ffff037224 */ /* 0x001fca00078e0004 */
[----:B------:R0:W-:Y:S01]  /*4200*/  STG.E.U8 desc[UR36][R8.64], R3 ;  /* 0x0000000308007986 */ /* 0x0001e2000c101124 */
[----:B------:R-:W-:Y:S05]  /*4210*/  BRA `(.L_x_9437) ;  /* 0x0000000c00f07947 */ /* 0x000fea0003800000 */
.L_x_9440:
        /* <DEDUP_REMOVED lines=9> */
.L_x_9444:
[----:B------:R-:W0:Y:S02]  /*42b0*/  F2I.F64.TRUNC R5, R4 ;  /* 0x0000000400057311 */ /* 0x000e24000030d100 */
[----:B0-----:R0:W-:Y:S01]  /*42c0*/  STG.E desc[UR36][R8.64], R5 ;  /* 0x0000000508007986 */ /* 0x0011e2000c101924 */
[----:B------:R-:W-:Y:S05]  /*42d0*/  BRA `(.L_x_9437) ;  /* 0x0000000c00c07947 */ /* 0x000fea0003800000 */
.L_x_9443:
[----:B------:R-:W0:Y:S02]  /*42e0*/  F2I.F64.TRUNC R5, R4 ;  /* 0x0000000400057311 */ /* 0x000e24000030d100 */
[----:B0-----:R0:W-:Y:S01]  /*42f0*/  STG.E.U16 desc[UR36][R8.64], R5 ;  /* 0x0000000508007986 */ /* 0x0011e2000c101524 */
[----:B------:R-:W-:Y:S05]  /*4300*/  BRA `(.L_x_9437) ;  /* 0x0000000c00b47947 */ /* 0x000fea0003800000 */
.L_x_9439:
        /* <DEDUP_REMOVED lines=13> */
.L_x_9446:
        /* <DEDUP_REMOVED lines=8> */
.L_x_9445:
        /* <DEDUP_REMOVED lines=14> */
.L_x_9448:
        /* <DEDUP_REMOVED lines=9> */
.L_x_9447:
[----:B------:R0:W-:Y:S01]  /*45d0*/  STG.E.64 desc[UR36][R8.64], R4 ;  /* 0x0000000408007986 */ /* 0x0001e2000c101b24 */
[----:B------:R-:W-:Y:S05]  /*45e0*/  BRA `(.L_x_9437) ;  /* 0x0000000800fc7947 */ /* 0x000fea0003800000 */
.L_x_9438:
        /* <DEDUP_REMOVED lines=12> */
.L_x_9451:
[----:B------:R-:W-:-:S05]  /*46b0*/  CS2R R6, SRZ ;  /* 0x0000000000067805 */ /* 0x000fca000001ff00 */
[----:B------:R0:W-:Y:S01]  /*46c0*/  STG.E.128 desc[UR36][R8.64], R4 ;  /* 0x0000000408007986 */ /* 0x0001e2000c101d24 */
[----:B------:R-:W-:Y:S05]  /*46d0*/  BRA `(.L_x_9437) ;  /* 0x0000000800c07947 */ /* 0x000fea0003800000 */
.L_x_9450:
        /* <DEDUP_REMOVED lines=25> */
.L_x_9455:
[----:B------:R-:W-:Y:S05]  /*4870*/  BSYNC B0 ;  /* 0x0000000000007941 */ /* 0x000fea0003800000 */
.L_x_9454:
[----:B------:R-:W-:-:S05]  /*4880*/  LOP3.LUT R7, R0, R7, RZ, 0xfc, !PT ;  /* 0x0000000700077212 */ /* 0x000fca00078efcff */
[----:B------:R0:W-:Y:S01]  /*4890*/  STG.E.U8 desc[UR36][R8.64], R7 ;  /* 0x0000000708007986 */ /* 0x0001e2000c101124 */
[----:B------:R-:W-:Y:S05]  /*48a0*/  BRA `(.L_x_9437) ;  /* 0x00000008004c7947 */ /* 0x000fea0003800000 */
.L_x_9453:
        /* <DEDUP_REMOVED lines=17> */
.L_x_9457:
[----:B------:R-:W-:Y:S01]  /*49c0*/  IMAD.MOV.U32 R0, RZ, RZ, 0x7f ;  /* 0x0000007fff007424 */ /* 0x000fe200078e00ff */
[----:B------:R-:W-:-:S04]  /*49d0*/  ISETP.GT.U32.AND P0, PT, R3, 0x7f800000, PT ;  /* 0x7f8000000300780c */ /* 0x000fc80003f04070 */
[----:B------:R-:W-:-:S09]  /*49e0*/  SEL R0, R0, 0x7c, P0 ;  /* 0x0000007c00007807 */ /* 0x000fd20000000000 */
.L_x_9458:
[----:B------:R-:W-:Y:S05]  /*49f0*/  BSYNC B0 ;  /* 0x0000000000007941 */ /* 0x000fea0003800000 */
.L_x_9456:
[----:B------:R-:W-:-:S04]  /*4a00*/  LOP3.LUT R3, R7, 0x80000000, RZ, 0xc0, !PT ;  /* 0x8000000007037812 */ /* 0x000fc800078ec0ff */
[----:B------:R-:W-:-:S04]  /*4a10*/  SHF.R.U32.HI R3, RZ, 0x18, R3 ;  /* 0x00000018ff037819 */ /* 0x000fc80000011603 */
[----:B------:R-:W-:-:S05]  /*4a20*/  LOP3.LUT R3, R0, R3, RZ, 0xfc, !PT ;  /* 0x0000000300037212 */ /* 0x000fca00078efcff */
[----:B------:R0:W-:Y:S01]  /*4a30*/  STG.E.U8 desc[UR36][R8.64], R3 ;  /* 0x0000000308007986 */ /* 0x0001e2000c101124 */
[----:B------:R-:W-:Y:S05]  /*4a40*/  BRA `(.L_x_9437) ;  /* 0x0000000400e47947 */ /* 0x000fea0003800000 */
.L_x_9452:
        /* <DEDUP_REMOVED lines=8> */
.L_x_9449:
        /* <DEDUP_REMOVED lines=11> */
.L_x_9461:
        /* <DEDUP_REMOVED lines=21> */
.L_x_9464:
[----:B------:R-:W-:-:S04]  /*4cd0*/  LOP3.LUT R0, R7, 0x80000000, RZ, 0xc0, !PT ;  /* 0x8000000007007812 */ /* 0x000fc800078ec0ff */
[----:B------:R-:W-:-:S04]  /*4ce0*/  SHF.R.U32.HI R0, RZ, 0x18, R0 ;  /* 0x00000018ff007819 */ /* 0x000fc80000011600 */
[----:B------:R-:W-:-:S07]  /*4cf0*/  LOP3.LUT R0, R3, R0, RZ, 0xfc, !PT ;  /* 0x0000000003007212 */ /* 0x000fce00078efcff */
.L_x_9463:
[----:B------:R-:W-:Y:S05]  /*4d00*/  BSYNC B0 ;  /* 0x0000000000007941 */ /* 0x000fea0003800000 */
.L_x_9462:
[----:B------:R3:W-:Y:S01]  /*4d10*/  STG.E.U8 desc[UR36][R8.64], R0 ;  /* 0x0000000008007986 */ /* 0x0007e2000c101124 */
[----:B------:R-:W-:Y:S05]  /*4d20*/  BRA `(.L_x_9437) ;  /* 0x00000004002c7947 */ /* 0x000fea0003800000 */
.L_x_9460:
        /* <DEDUP_REMOVED lines=21> */
.L_x_9467:
[----:B------:R-:W-:-:S04]  /*4e80*/  LOP3.LUT R0, R7, 0x80000000, RZ, 0xc0, !PT ;  /* 0x8000000007007812 */ /* 0x000fc800078ec0ff */
[----:B------:R-:W-:-:S04]  /*4e90*/  SHF.R.U32.HI R0, RZ, 0x18, R0 ;  /* 0x00000018ff007819 */ /* 0x000fc80000011600 */
[----:B------:R-:W-:-:S07]  /*4ea0*/  LOP3.LUT R0, R3, R0, RZ, 0xfc, !PT ;  /* 0x0000000003007212 */ /* 0x000fce00078efcff */
.L_x_9466:
[----:B------:R-:W-:Y:S05]  /*4eb0*/  BSYNC B0 ;  /* 0x0000000000007941 */ /* 0x000fea0003800000 */
.L_x_9465:
[----:B------:R0:W-:Y:S01]  /*4ec0*/  STG.E.U8 desc[UR36][R8.64], R0 ;  /* 0x0000000008007986 */ /* 0x0001e2000c101124 */
[----:B------:R-:W-:Y:S05]  /*4ed0*/  BRA `(.L_x_9437) ;  /* 0x0000000000c07947 */ /* 0x000fea0003800000 */
.L_x_9459:
        /* <DEDUP_REMOVED lines=26> */
.L_x_9442:
        /* <DEDUP_REMOVED lines=16> */
.L_x_9470:
[----:B------:R-:W-:Y:S05]  /*5180*/  BRA `(.L_x_9437) ;  /* 0x0000000000147947 */ /* 0x000fea0003800000 */
.L_x_9469:
[----:B------:R-:W0:Y:S02]  /*5190*/  F2I.U64.F64.TRUNC R4, R4 ;  /* 0x0000000400047311 */ /* 0x000e24000030d800 */
[----:B0-----:R2:W-:Y:S01]  /*51a0*/  STG.E.64 desc[UR36][R8.64], R4 ;  /* 0x0000000408007986 */ /* 0x0015e2000c101b24 */
[----:B------:R-:W-:Y:S05]  /*51b0*/  BRA `(.L_x_9437) ;  /* 0x0000000000087947 */ /* 0x000fea0003800000 */
.L_x_9468:
[----:B------:R-:W0:Y:S02]  /*51c0*/  F2I.U32.F64.TRUNC R5, R4 ;  /* 0x0000000400057311 */ /* 0x000e24000030d000 */
[----:B0-----:R0:W-:Y:S02]  /*51d0*/  STG.E desc[UR36][R8.64], R5 ;  /* 0x0000000508007986 */ /* 0x0011e4000c101924 */
.L_x_9437:
[----:B------:R-:W-:Y:S05]  /*51e0*/  BSYNC B6 ;  /* 0x0000000000067941 */ /* 0x000fea0003800000 */
.L_x_9436:
[----:B------:R-:W-:Y:S01]  /*51f0*/  ISETP.GE.AND P0, PT, R22, R19, PT ;  /* 0x000000131600720c */ /* 0x000fe20003f06270 */
[----:B------:R-:W-:-:S12]  /*5200*/  BSSY B6, `(.L_x_9471) ;  /* 0x0000230000067945 */ /* 0x000fd80003800000 */
[----:B------:R-:W-:Y:S05]  /*5210*/  @P0 BRA `(.L_x_9472) ;  /* 0x0000002000b80947 */ /* 0x000fea0003800000 */
[----:B0-2-4-:R-:W0:Y:S01]  /*5220*/  LDC.64 R4, c[0x0][0x228] ;  /* 0x00008a00ff047b82 */ /* 0x015e220000000a00 */
[----:B---3--:R-:W-:Y:S01]  /*5230*/  IMAD R0, R18, 0x200, R22 ;  /* 0x0000020012007824 */ /* 0x008fe200078e0216 */
[----:B------:R-:W-:Y:S01]  /*5240*/  PRMT R6, R2, 0x9910, RZ ;  /* 0x0000991002067816 */ /* 0x000fe200000000ff */
[----:B------:R-:W-:Y:S02]  /*5250*/  ULDC UR4, c[0x0][0x248] ;  /* 0x0000920000047ab9 */ /* 0x000fe40000000800 */
[----:B-1----:R-:W-:Y:S02]  /*5260*/  IMAD R3, R0, UR4, RZ ;  /* 0x0000000400037c24 */ /* 0x002fe4000f8e02ff */
        /* <DEDUP_REMOVED lines=16> */
.L_x_9476:
[----:B------:R-:W0:Y:S02]  /*5370*/  F2I.S64.F64.TRUNC R28, R28 ;  /* 0x0000001c001c7311 */ /* 0x000e24000030d900 */
[----:B0-----:R-:W-:-:S05]  /*5380*/  IMAD.MOV.U32 R3, RZ, RZ, R28 ;  /* 0x000000ffff037224 */ /* 0x001fca00078e001c */
[----:B------:R0:W-:Y:S01]  /*5390*/  STG.E.U8 desc[UR36][R4.64], R3 ;  /* 0x0000000304007986 */ /* 0x0001e2000c101124 */
[----:B------:R-:W-:Y:S05]  /*53a0*/  BRA `(.L_x_9478) ;  /* 0x0000000c00f07947 */ /* 0x000fea0003800000 */
.L_x_9475:
        /* <DEDUP_REMOVED lines=9> */
.L_x_9480:
[----:B------:R-:W0:Y:S02]  /*5440*/  F2I.F64.TRUNC R29, R28 ;  /* 0x0000001c001d7311 */ /* 0x000e24000030d100 */
[----:B0-----:R0:W-:Y:S01]  /*5450*/  STG.E desc[UR36][R4.64], R29 ;  /* 0x0000001d04007986 */ /* 0x0011e2000c101924 */
[----:B------:R-:W-:Y:S05]  /*5460*/  BRA `(.L_x_9478) ;  /* 0x0000000c00c07947 */ /* 0x000fea0003800000 */
.L_x_9479:
[----:B------:R-:W0:Y:S02]  /*5470*/  F2I.F64.TRUNC R29, R28 ;  /* 0x0000001c001d7311 */ /* 0x000e24000030d100 */
[----:B0-----:R0:W-:Y:S01]  /*5480*/  STG.E.U16 desc[UR36][R4.64], R29 ;  /* 0x0000001d04007986 */ /* 0x0011e2000c101524 */
[----:B------:R-:W-:Y:S05]  /*5490*/  BRA `(.L_x_9478) ;  /* 0x0000000c00b47947 */ /* 0x000fea0003800000 */
.L_x_9474:
        /* <DEDUP_REMOVED lines=13> */
.L_x_9482:
        /* <DEDUP_REMOVED lines=8> */
.L_x_9481:
        /* <DEDUP_REMOVED lines=14> */
.L_x_9484:
        /* <DEDUP_REMOVED lines=9> */
.L_x_9483:
[----:B------:R0:W-:Y:S01]  /*5760*/  STG.E.64 desc[UR36][R4.64], R28 ;  /* 0x0000001c04007986 */ /* 0x0001e2000c101b24 */
[----:B------:R-:W-:Y:S05]  /*5770*/  BRA `(.L_x_9478) ;  /* 0x0000000800fc7947 */ /* 0x000fea0003800000 */
.L_x_9473:
        /* <DEDUP_REMOVED lines=12> */
.L_x_9487:
[----:B------:R-:W-:-:S05]  /*5840*/  CS2R R30, SRZ ;  /* 0x00000000001e7805 */ /* 0x000fca000001ff00 */
[----:B------:R0:W-:Y:S01]  /*5850*/  STG.E.128 desc[UR36][R4.64], R28 ;  /* 0x0000001c04007986 */ /* 0x0001e2000c101d24 */
[----:B------:R-:W-:Y:S05]  /*5860*/  BRA `(.L_x_9478) ;  /* 0x0000000800c07947 */ /* 0x000fea0003800000 */
.L_x_9486:
        /* <DEDUP_REMOVED lines=25> */
.L_x_9491:
[----:B------:R-:W-:Y:S05]  /*5a00*/  BSYNC B0 ;  /* 0x0000000000007941 */ /* 0x000fea0003800000 */
.L_x_9490:
[----:B------:R-:W-:-:S05]  /*5a10*/  LOP3.LUT R7, R0, R7, RZ, 0xfc, !PT ;  /* 0x0000000700077212 */ /* 0x000fca00078efcff */
[----:B------:R0:W-:Y:S01]  /*5a20*/  STG.E.U8 desc[UR36][R4.64], R7 ;  /* 0x0000000704007986 */ /* 0x0001e2000c101124 */
[----:B------:R-:W-:Y:S05]  /*5a30*/  BRA `(.L_x_9478) ;  /* 0x00000008004c7947 */ /* 0x000fea0003800000 */
.L_x_9489:
        /* <DEDUP_REMOVED lines=17> */
.L_x_9493:
[----:B------:R-:W-:Y:S01]  /*5b50*/  IMAD.MOV.U32 R0, RZ, RZ, 0x7f ;  /* 0x0000007fff007424 */ /* 0x000fe200078e00ff */
[----:B------:R-:W-:-:S04]  /*5b60*/  ISETP.GT.U32.AND P0, PT, R3, 0x7f800000, PT ;  /* 0x7f8000000300780c */ /* 0x000fc80003f04070 */
[----:B------:R-:W-:-:S09]  /*5b70*/  SEL R0, R0, 0x7c, P0 ;  /* 0x0000007c00007807 */ /* 0x000fd20000000000 */
.L_x_9494:
[----:B------:R-:W-:Y:S05]  /*5b80*/  BSYNC B0 ;  /* 0x0000000000007941 */ /* 0x000fea0003800000 */
.L_x_9492:
[----:B------:R-:W-:-:S04]  /*5b90*/  LOP3.LUT R3, R7, 0x80000000, RZ, 0xc0, !PT ;  /* 0x8000000007037812 */ /* 0x000fc800078ec0ff */
[----:B------:R-:W-:-:S04]  /*5ba0*/  SHF.R.U32.HI R3, RZ, 0x18, R3 ;  /* 0x00000018ff037819 */ /* 0x000fc80000011603 */
[----:B------:R-:W-:-:S05]  /*5bb0*/  LOP3.LUT R3, R0, R3, RZ, 0xfc, !PT ;  /* 0x0000000300037212 */ /* 0x000fca00078efcff */
[----:B------:R0:W-:Y:S01]  /*5bc0*/  STG.E.U8 desc[UR36][R4.64], R3 ;  /* 0x0000000304007986 */ /* 0x0001e2000c101124 */
[----:B------:R-:W-:Y:S05]  /*5bd0*/  BRA `(.L_x_9478) ;  /* 0x0000000400e47947 */ /* 0x000fea0003800000 */
.L_x_9488:
        /* <DEDUP_REMOVED lines=8> */
.L_x_9485:
        /* <DEDUP_REMOVED lines=11> */
.L_x_9497:
        /* <DEDUP_REMOVED lines=21> */
.L_x_9500:
[----:B------:R-:W-:-:S04]  /*5e60*/  LOP3.LUT R0, R7, 0x80000000, RZ, 0xc0, !PT ;  /* 0x8000000007007812 */ /* 0x000fc800078ec0ff */
[----:B------:R-:W-:-:S04]  /*5e70*/  SHF.R.U32.HI R0, RZ, 0x18, R0 ;  /* 0x00000018ff007819 */ /* 0x000fc80000011600 */
[----:B------:R-:W-:-:S07]  /*5e80*/  LOP3.LUT R0, R3, R0, RZ, 0xfc, !PT ;  /* 0x0000000003007212 */ /* 0x000fce00078efcff */
.L_x_9499:
[----:B------:R-:W-:Y:S05]  /*5e90*/  BSYNC B0 ;  /* 0x0000000000007941 */ /* 0x000fea0003800000 */
.L_x_9498:
[----:B------:R3:W-:Y:S01]  /*5ea0*/  STG.E.U8 desc[UR36][R4.64], R0 ;  /* 0x0000000004007986 */ /* 0x0007e2000c101124 */
[----:B------:R-:W-:Y:S05]  /*5eb0*/  BRA `(.L_x_9478) ;  /* 0x00000004002c7947 */ /* 0x000fea0003800000 */
.L_x_9496:
        /* <DEDUP_REMOVED lines=21> */
.L_x_9503:
[----:B------:R-:W-:-:S04]  /*6010*/  LOP3.LUT R0, R7, 0x80000000, RZ, 0xc0, !PT ;  /* 0x8000000007007812 */ /* 0x000fc800078ec0ff */
[----:B------:R-:W-:-:S04]  /*6020*/  SHF.R.U32.HI R0, RZ, 0x18, R0 ;  /* 0x00000018ff007819 */ /* 0x000fc80000011600 */
[----:B------:R-:W-:-:S07]  /*6030*/  LOP3.LUT R0, R3, R0, RZ, 0xfc, !PT ;  /* 0x0000000003007212 */ /* 0x000fce00078efcff */
.L_x_9502:
[----:B------:R-:W-:Y:S05]  /*6040*/  BSYNC B0 ;  /* 0x0000000000007941 */ /* 0x000fea0003800000 */
.L_x_9501:
[----:B------:R0:W-:Y:S01]  /*6050*/  STG.E.U8 desc[UR36][R4.64], R0 ;  /* 0x0000000004007986 */ /* 0x0001e2000c101124 */
[----:B------:R-:W-:Y:S05]  /*6060*/  BRA `(.L_x_9478) ;  /* 0x0000000000c07947 */ /* 0x000fea0003800000 */
.L_x_9495:
        /* <DEDUP_REMOVED lines=26> */
.L_x_9477:
        /* <DEDUP_REMOVED lines=16> */
.L_x_9506:
[----:B------:R-:W-:Y:S05]  /*6310*/  BRA `(.L_x_9478) ;  /* 0x0000000000147947 */ /* 0x000fea0003800000 */
.L_x_9505:
[----:B------:R-:W0:Y:S02]  /*6320*/  F2I.U64.F64.TRUNC R28, R28 ;  /* 0x0000001c001c7311 */ /* 0x000e24000030d800 */
[----:B0-----:R2:W-:Y:S01]  /*6330*/  STG.E.64 desc[UR36][R4.64], R28 ;  /* 0x0000001c04007986 */ /* 0x0015e2000c101b24 */
[----:B------:R-:W-:Y:S05]  /*6340*/  BRA `(.L_x_9478) ;  /* 0x0000000000087947 */ /* 0x000fea0003800000 */
.L_x_9504:
[----:B------:R-:W0:Y:S02]  /*6350*/  F2I.U32.F64.TRUNC R29, R28 ;  /* 0x0000001c001d7311 */ /* 0x000e24000030d000 */
[----:B0-----:R0:W-:Y:S02]  /*6360*/  STG.E desc[UR36][R4.64], R29 ;  /* 0x0000001d04007986 */ /* 0x0011e4000c101924 */
.L_x_9478:
        /* <DEDUP_REMOVED lines=24> */
.L_x_9510:
[----:B------:R-:W0:Y:S02]  /*64f0*/  F2I.S64.F64.TRUNC R24, R24 ;  /* 0x0000001800187311 */ /* 0x000e24000030d900 */
[----:B0-----:R-:W-:-:S05]  /*6500*/  IMAD.MOV.U32 R3, RZ, RZ, R24 ;  /* 0x000000ffff037224 */ /* 0x001fca00078e0018 */
[----:B------:R3:W-:Y:S01]  /*6510*/  STG.E.U8 desc[UR36][R4.64], R3 ;  /* 0x0000000304007986 */ /* 0x0007e2000c101124 */
[----:B------:R-:W-:Y:S05]  /*6520*/  BRA `(.L_x_9512) ;  /* 0x0000000c00f07947 */ /* 0x000fea0003800000 */
.L_x_9509:
        /* <DEDUP_REMOVED lines=9> */
.L_x_9514:
[----:B------:R-:W0:Y:S02]  /*65c0*/  F2I.F64.TRUNC R25, R24 ;  /* 0x0000001800197311 */ /* 0x000e24000030d100 */
[----:B0-----:R2:W-:Y:S01]  /*65d0*/  STG.E desc[UR36][R4.64], R25 ;  /* 0x0000001904007986 */ /* 0x0015e2000c101924 */
[----:B------:R-:W-:Y:S05]  /*65e0*/  BRA `(.L_x_9512) ;  /* 0x0000000c00c07947 */ /* 0x000fea0003800000 */
.L_x_9513:
[----:B------:R-:W0:Y:S02]  /*65f0*/  F2I.F64.TRUNC R25, R24 ;  /* 0x0000001800197311 */ /* 0x000e24000030d100 */
[----:B0-----:R0:W-:Y:S01]  /*6600*/  STG.E.U16 desc[UR36][R4.64], R25 ;  /* 0x0000001904007986 */ /* 0x0011e2000c101524 */
[----:B------:R-:W-:Y:S05]  /*6610*/  BRA `(.L_x_9512) ;  /* 0x0000000c00b47947 */ /* 0x000fea0003800000 */
.L_x_9508:
        /* <DEDUP_REMOVED lines=13> */
.L_x_9516:
        /* <DEDUP_REMOVED lines=8> */
.L_x_9515:
        /* <DEDUP_REMOVED lines=14> */
.L_x_9518:
        /* <DEDUP_REMOVED lines=9> */
.L_x_9517:
[----:B------:R0:W-:Y:S01]  /*68e0*/  STG.E.64 desc[UR36][R4.64], R24 ;  /* 0x0000001804007986 */ /* 0x0001e2000c101b24 */
[----:B------:R-:W-:Y:S05]  /*68f0*/  BRA `(.L_x_9512) ;  /* 0x0000000800fc7947 */ /* 0x000fea0003800000 */
.L_x_9507:
        /* <DEDUP_REMOVED lines=12> */
.L_x_9521:
[----:B------:R-:W-:-:S05]  /*69c0*/  CS2R R26, SRZ ;  /* 0x00000000001a7805 */ /* 0x000fca000001ff00 */
[----:B------:R0:W-:Y:S01]  /*69d0*/  STG.E.128 desc[UR36][R4.64], R24 ;  /* 0x0000001804007986 */ /* 0x0001e2000c101d24 */
[----:B------:R-:W-:Y:S05]  /*69e0*/  BRA `(.L_x_9512) ;  /* 0x0000000800c07947 */ /* 0x000fea0003800000 */
.L_x_9520:
        /* <DEDUP_REMOVED lines=25> */
.L_x_9525:
[----:B------:R-:W-:Y:S05]  /*6b80*/  BSYNC B0 ;  /* 0x0000000000007941 */ /* 0x000fea0003800000 */
.L_x_9524:
[----:B------:R-:W-:-:S05]  /*6b90*/  LOP3.LUT R7, R0, R7, RZ, 0xfc, !PT ;  /* 0x0000000700077212 */ /* 0x000fca00078efcff */
[----:B------:R0:W-:Y:S01]  /*6ba0*/  STG.E.U8 desc[UR36][R4.64], R7 ;  /* 0x0000000704007986 */ /* 0x0001e2000c101124 */
[----:B------:R-:W-:Y:S05]  /*6bb0*/  BRA `(.L_x_9512) ;  /* 0x00000008004c7947 */ /* 0x000fea0003800000 */
.L_x_9523:
        /* <DEDUP_REMOVED lines=17> */
.L_x_9527:
[----:B------:R-:W-:Y:S01]  /*6cd0*/  IMAD.MOV.U32 R0, RZ, RZ, 0x7f ;  /* 0x0000007fff007424 */ /* 0x000fe200078e00ff */
[----:B------:R-:W-:-:S04]  /*6ce0*/  ISETP.GT.U32.AND P0, PT, R3, 0x7f800000, PT ;  /* 0x7f8000000300780c */ /* 0x000fc80003f04070 */
[----:B------:R-:W-:-:S09]  /*6cf0*/  SEL R0, R0, 0x7c, P0 ;  /* 0x0000007c00007807 */ /* 0x000fd20000000000 */
.L_x_9528:
[----:B------:R-:W-:Y:S05]  /*6d00*/  BSYNC B0 ;  /* 0x0000000000007941 */ /* 0x000fea0003800000 */
.L_x_9526:
[----:B------:R-:W-:-:S04]  /*6d10*/  LOP3.LUT R3, R7, 0x80000000, RZ, 0xc0, !PT ;  /* 0x8000000007037812 */ /* 0x000fc800078ec0ff */
[----:B------:R-:W-:-:S04]  /*6d20*/  SHF.R.U32.HI R3, RZ, 0x18, R3 ;  /* 0x00000018ff037819 */ /* 0x000fc80000011603 */
[----:B------:R-:W-:-:S05]  /*6d30*/  LOP3.LUT R3, R0, R3, RZ, 0xfc, !PT ;  /* 0x0000000300037212 */ /* 0x000fca00078efcff */
[----:B------:R0:W-:Y:S01]  /*6d40*/  STG.E.U8 desc[UR36][R4.64], R3 ;  /* 0x0000000304007986 */ /* 0x0001e2000c101124 */
[----:B------:R-:W-:Y:S05]  /*6d50*/  BRA `(.L_x_9512) ;  /* 0x0000000400e47947 */ /* 0x000fea0003800000 */
.L_x_9522:
        /* <DEDUP_REMOVED lines=8> */
.L_x_9519:
        /* <DEDUP_REMOVED lines=11> */
.L_x_9531:
        /* <DEDUP_REMOVED lines=21> */
.L_x_9534:
[----:B------:R-:W-:-:S04]  /*6fe0*/  LOP3.LUT R0, R7, 0x80000000, RZ, 0xc0, !PT ;  /* 0x8000000007007812 */ /* 0x000fc800078ec0ff */
[----:B------:R-:W-:-:S04]  /*6ff0*/  SHF.R.U32.HI R0, RZ, 0x18, R0 ;  /* 0x00000018ff007819 */ /* 0x000fc80000011600 */
[----:B------:R-:W-:-:S07]  /*7000*/  LOP3.LUT R0, R3, R0, RZ, 0xfc, !PT ;  /* 0x0000000003007212 */ /* 0x000fce00078efcff */
.L_x_9533:
[----:B------:R-:W-:Y:S05]  /*7010*/  BSYNC B0 ;  /* 0x0000000000007941 */ /* 0x000fea0003800000 */
.L_x_9532:
[----:B------:R0:W-:Y:S01]  /*7020*/  STG.E.U8 desc[UR36][R4.64], R0 ;  /* 0x0000000004007986 */ /* 0x0001e2000c101124 */
[----:B------:R-:W-:Y:S05]  /*7030*/  BRA `(.L_x_9512) ;  /* 0x00000004002c7947 */ /* 0x000fea0003800000 */
.L_x_9530:
        /* <DEDUP_REMOVED lines=21> */
.L_x_9537:
[----:B------:R-:W-:-:S04]  /*7190*/  LOP3.LUT R0, R7, 0x80000000, RZ, 0xc0, !PT ;  /* 0x8000000007007812 */ /* 0x000fc800078ec0ff */
[----:B------:R-:W-:-:S04]  /*71a0*/  SHF.R.U32.HI R0, RZ, 0x18, R0 ;  /* 0x00000018ff007819 */ /* 0x000fc80000011600 */
[----:B------:R-:W-:-:S07]  /*71b0*/  LOP3.LUT R0, R3, R0, RZ, 0xfc, !PT ;  /* 0x0000000003007212 */ /* 0x000fce00078efcff */
.L_x_9536:
[----:B------:R-:W-:Y:S05]  /*71c0*/  BSYNC B0 ;  /* 0x0000000000007941 */ /* 0x000fea0003800000 */
.L_x_9535:
[----:B------:R0:W-:Y:S01]  /*71d0*/  STG.E.U8 desc[UR36][R4.64], R0 ;  /* 0x0000000004007986 */ /* 0x0001e2000c101124 */
[----:B------:R-:W-:Y:S05]  /*71e0*/  BRA `(.L_x_9512) ;  /* 0x0000000000c07947 */ /* 0x000fea0003800000 */
.L_x_9529:
        /* <DEDUP_REMOVED lines=26> */
.L_x_9511:
        /* <DEDUP_REMOVED lines=16> */
.L_x_9540:
[----:B------:R-:W-:Y:S05]  /*7490*/  BRA `(.L_x_9512) ;  /* 0x0000000000147947 */ /* 0x000fea0003800000 */
.L_x_9539:
[----:B------:R-:W0:Y:S02]  /*74a0*/  F2I.U64.F64.TRUNC R24, R24 ;  /* 0x0000001800187311 */ /* 0x000e24000030d800 */
[----:B0-----:R0:W-:Y:S01]  /*74b0*/  STG.E.64 desc[UR36][R4.64], R24 ;  /* 0x0000001804007986 */ /* 0x0011e2000c101b24 */
[----:B------:R-:W-:Y:S05]  /*74c0*/  BRA `(.L_x_9512) ;  /* 0x0000000000087947 */ /* 0x000fea0003800000 */
.L_x_9538:
[----:B------:R-:W0:Y:S02]  /*74d0*/  F2I.U32.F64.TRUNC R25, R24 ;  /* 0x0000001800197311 */ /* 0x000e24000030d000 */
[----:B0-----:R0:W-:Y:S02]  /*74e0*/  STG.E desc[UR36][R4.64], R25 ;  /* 0x0000001904007986 */ /* 0x0011e4000c101924 */
.L_x_9512:
[----:B------:R-:W-:-:S07]  /*74f0*/  VIADD R22, R22, 0x80 ;  /* 0x0000008016167836 */ /* 0x000fce0000000000 */
.L_x_9472:
[----:B------:R-:W-:Y:S05]  /*7500*/  BSYNC B6 ;  /* 0x0000000000067941 */ /* 0x000fea0003800000 */
.L_x_9471:
        /* <DEDUP_REMOVED lines=22> */
.L_x_9544:
[----:B------:R-:W0:Y:S02]  /*7670*/  F2I.S64.F64.TRUNC R16, R16 ;  /* 0x0000001000107311 */ /* 0x000e24000030d900 */
[----:B0-----:R-:W-:-:S05]  /*7680*/  IMAD.MOV.U32 R3, RZ, RZ, R16 ;  /* 0x000000ffff037224 */ /* 0x001fca00078e0010 */
[----:B------:R-:W-:Y:S01]  /*7690*/  STG.E.U8 desc[UR36][R4.64], R3 ;  /* 0x0000000304007986 */ /* 0x000fe2000c101124 */
[----:B------:R-:W-:Y:S05]  /*76a0*/  EXIT ;  /* 0x000000000000794d */ /* 0x000fea0003800000 */
.L_x_9543:
        /* <DEDUP_REMOVED lines=9> */
.L_x_9547:
[----:B------:R-:W0:Y:S02]  /*7740*/  F2I.F64.TRUNC R17, R16 ;  /* 0x0000001000117311 */ /* 0x000e24000030d100 */
[----:B0-----:R-:W-:Y:S01]  /*7750*/  STG.E desc[UR36][R4.64], R17 ;  /* 0x0000001104007986 */ /* 0x001fe2000c101924 */
[----:B------:R-:W-:Y:S05]  /*7760*/  EXIT ;  /* 0x000000000000794d */ /* 0x000fea0003800000 */
.L_x_9546:
[----:B------:R-:W0:Y:S02]  /*7770*/  F2I.F64.TRUNC R17, R16 ;  /* 0x0000001000117311 */ /* 0x000e24000030d100 */
[----:B0-----:R-:W-:Y:S01]  /*7780*/  STG.E.U16 desc[UR36][R4.64], R17 ;  /* 0x0000001104007986 */ /* 0x001fe2000c101524 */
[----:B------:R-:W-:Y:S05]  /*7790*/  EXIT ;  /* 0x000000000000794d */ /* 0x000fea0003800000 */
.L_x_9542:
        /* <DEDUP_REMOVED lines=13> */
.L_x_9549:
        /* <DEDUP_REMOVED lines=8> */
.L_x_9548:
        /* <DEDUP_REMOVED lines=14> */
.L_x_9551:
        /* <DEDUP_REMOVED lines=9> */
.L_x_9550:
[----:B------:R-:W-:Y:S01]  /*7a60*/  STG.E.64 desc[UR36][R4.64], R16 ;  /* 0x0000001004007986 */ /* 0x000fe2000c101b24 */
[----:B------:R-:W-:Y:S05]  /*7a70*/  EXIT ;  /* 0x000000000000794d */ /* 0x000fea0003800000 */
.L_x_9541:
        /* <DEDUP_REMOVED lines=12> */
.L_x_9554:
[----:B------:R-:W-:-:S05]  /*7b40*/  CS2R R18, SRZ ;  /* 0x0000000000127805 */ /* 0x000fca000001ff00 */
[----:B------:R-:W-:Y:S01]  /*7b50*/  STG.E.128 desc[UR36][R4.64], R16 ;  /* 0x0000001004007986 */ /* 0x000fe2000c101d24 */
[----:B------:R-:W-:Y:S05]  /*7b60*/  EXIT ;  /* 0x000000000000794d */ /* 0x000fea0003800000 */
.L_x_9553:
        /* <DEDUP_REMOVED lines=25> */
.L_x_9558:
[----:B------:R-:W-:Y:S05]  /*7d00*/  BSYNC B0 ;  /* 0x0000000000007941 */ /* 0x000fea0003800000 */
.L_x_9557:
[----:B------:R-:W-:-:S05]  /*7d10*/  LOP3.LUT R3, R0, R3, RZ, 0xfc, !PT ;  /* 0x0000000300037212 */ /* 0x000fca00078efcff */
[----:B------:R-:W-:Y:S01]  /*7d20*/  STG.E.U8 desc[UR36][R4.64], R3 ;  /* 0x0000000304007986 */ /* 0x000fe2000c101124 */
[----:B------:R-:W-:Y:S05]  /*7d30*/  EXIT ;  /* 0x000000000000794d */ /* 0x000fea0003800000 */
.L_x_9556:
        /* <DEDUP_REMOVED lines=17> */
.L_x_9560:
[----:B------:R-:W-:Y:S01]  /*7e50*/  IMAD.MOV.U32 R0, RZ, RZ, 0x7f ;  /* 0x0000007fff007424 */ /* 0x000fe200078e00ff */
[----:B------:R-:W-:-:S04]  /*7e60*/  ISETP.GT.U32.AND P0, PT, R2, 0x7f800000, PT ;  /* 0x7f8000000200780c */ /* 0x000fc80003f04070 */
[----:B------:R-:W-:-:S09]  /*7e70*/  SEL R0, R0, 0x7c, P0 ;  /* 0x0000007c00007807 */ /* 0x000fd20000000000 */
.L_x_9561:
[----:B------:R-:W-:Y:S05]  /*7e80*/  BSYNC B0 ;  /* 0x0000000000007941 */ /* 0x000fea0003800000 */
.L_x_9559:
[----:B------:R-:W-:-:S04]  /*7e90*/  LOP3.LUT R2, R3, 0x80000000, RZ, 0xc0, !PT ;  /* 0x8000000003027812 */ /* 0x000fc800078ec0ff */
[----:B------:R-:W-:-:S04]  /*7ea0*/  SHF.R.U32.HI R3, RZ, 0x18, R2 ;  /* 0x00000018ff037819 */ /* 0x000fc80000011602 */
[----:B------:R-:W-:-:S05]  /*7eb0*/  LOP3.LUT R3, R0, R3, RZ, 0xfc, !PT ;  /* 0x0000000300037212 */ /* 0x000fca00078efcff */
[----:B------:R-:W-:Y:S01]  /*7ec0*/  STG.E.U8 desc[UR36][R4.64], R3 ;  /* 0x0000000304007986 */ /* 0x000fe2000c101124 */
[----:B------:R-:W-:Y:S05]  /*7ed0*/  EXIT ;  /* 0x000000000000794d */ /* 0x000fea0003800000 */
.L_x_9555:
        /* <DEDUP_REMOVED lines=8> */
.L_x_9552:
        /* <DEDUP_REMOVED lines=11> */
.L_x_9564:
        /* <DEDUP_REMOVED lines=21> */
.L_x_9567:
[----:B------:R-:W-:-:S04]  /*8160*/  LOP3.LUT R2, R7, 0x80000000, RZ, 0xc0, !PT ;  /* 0x8000000007027812 */ /* 0x000fc800078ec0ff */
[----:B------:R-:W-:-:S04]  /*8170*/  SHF.R.U32.HI R3, RZ, 0x18, R2 ;  /* 0x00000018ff037819 */ /* 0x000fc80000011602 */
[----:B------:R-:W-:-:S04]  /*8180*/  LOP3.LUT R0, R0, R3, RZ, 0xfc, !PT ;  /* 0x0000000300007212 */ /* 0x000fc800078efcff */
[----:B------:R-:W-:-:S07]  /*8190*/  PRMT R2, R0, 0x7610, R2 ;  /* 0x0000761000027816 */ /* 0x000fce0000000002 */
.L_x_9566:
[----:B------:R-:W-:Y:S05]  /*81a0*/  BSYNC B0 ;  /* 0x0000000000007941 */ /* 0x000fea0003800000 */
.L_x_9565:
[----:B------:R-:W-:Y:S01]  /*81b0*/  STG.E.U8 desc[UR36][R4.64], R2 ;  /* 0x0000000204007986 */ /* 0x000fe2000c101124 */
[----:B------:R-:W-:Y:S05]  /*81c0*/  EXIT ;  /* 0x000000000000794d */ /* 0x000fea0003800000 */
.L_x_9563:
        /* <DEDUP_REMOVED lines=21> */
.L_x_9570:
[----:B------:R-:W-:-:S04]  /*8320*/  LOP3.LUT R2, R7, 0x80000000, RZ, 0xc0, !PT ;  /* 0x8000000007027812 */ /* 0x000fc800078ec0ff */
[----:B------:R-:W-:-:S04]  /*8330*/  SHF.R.U32.HI R3, RZ, 0x18, R2 ;  /* 0x00000018ff037819 */ /* 0x000fc80000011602 */
[----:B------:R-:W-:-:S04]  /*8340*/  LOP3.LUT R0, R0, R3, RZ, 0xfc, !PT ;  /* 0x0000000300007212 */ /* 0x000fc800078efcff */
[----:B------:R-:W-:-:S07]  /*8350*/  PRMT R2, R0, 0x7610, R2 ;  /* 0x0000761000027816 */ /* 0x000fce0000000002 */
.L_x_9569:
[----:B------:R-:W-:Y:S05]  /*8360*/  BSYNC B0 ;  /* 0x0000000000007941 */ /* 0x000fea0003800000 */
.L_x_9568:
[----:B------:R-:W-:Y:S01]  /*8370*/  STG.E.U8 desc[UR36][R4.64], R2 ;  /* 0x0000000204007986 */ /* 0x000fe2000c101124 */
[----:B------:R-:W-:Y:S05]  /*8380*/  EXIT ;  /* 0x000000000000794d */ /* 0x000fea0003800000 */
.L_x_9562:
        /* <DEDUP_REMOVED lines=26> */
.L_x_9545:
        /* <DEDUP_REMOVED lines=16> */
.L_x_9573:
[----:B------:R-:W-:Y:S05]  /*8630*/  EXIT ;  /* 0x000000000000794d */ /* 0x000fea0003800000 */
.L_x_9572:
[----:B------:R-:W0:Y:S02]  /*8640*/  F2I.U64.F64.TRUNC R16, R16 ;  /* 0x0000001000107311 */ /* 0x000e24000030d800 */
[----:B0-----:R-:W-:Y:S01]  /*8650*/  STG.E.64 desc[UR36][R4.64], R16 ;  /* 0x0000001004007986 */ /* 0x001fe2000c101b24 */
[----:B------:R-:W-:Y:S05]  /*8660*/  EXIT ;  /* 0x000000000000794d */ /* 0x000fea0003800000 */
.L_x_9571:
[----:B------:R-:W0:Y:S02]  /*8670*/  F2I.U32.F64.TRUNC R17, R16 ;  /* 0x0000001000117311 */ /* 0x000e24000030d000 */
[----:B0-----:R-:W-:Y:S01]  /*8680*/  STG.E desc[UR36][R4.64], R17 ;  /* 0x0000001104007986 */ /* 0x001fe2000c101924 */
[----:B------:R-:W-:Y:S05]  /*8690*/  EXIT ;  /* 0x000000000000794d */ /* 0x000fea0003800000 */
.L_x_9574:
        /* <DEDUP_REMOVED lines=14> */
.L_x_32107:


//--------------------- .text._ZN2at6native18elementwise_kernelILi128ELi2EZNS0_22gpu_kernel_impl_nocastINS0_13BUnaryFunctorIdddZZZNS0_21heaviside_kernel_cudaERNS_18TensorIteratorBaseEENKUlvE_clEvENKUlvE4_clEvEUlddE_EEEEvS5_RKT_EUliE_EEviT1_ --------------------------
	.section	.text._ZN2at6native18elementwise_kernelILi128ELi2EZNS0_22gpu_kernel_impl_nocastINS0_13BUnaryFunctorIdddZZZNS0_21heaviside_kernel_cudaERNS_18TensorIteratorBaseEENKUlvE_clEvENKUlvE4_clEvEUlddE_EEEEvS5_RKT_EUliE_EEviT1_,"ax",@progbits
	.align	128
        .global         _ZN2at6native18elementwise_kernelILi128ELi2EZNS0_22gpu_kernel_impl_nocastINS0_13BUnaryFunctorIdddZZZNS0_21heaviside_kernel_cudaERNS_18TensorIteratorBaseEENKUlvE_clEvENKUlvE4_clEvEUlddE_EEEEvS5_RKT_EUliE_EEviT1_
        .type           _ZN2at6native18elementwise_kernelILi128ELi2EZNS0_22gpu_kernel_impl_nocastINS0_13BUnaryFunctorIdddZZZNS0_21heaviside_kernel_cudaERNS_18TensorIteratorBaseEENKUlvE_clEvENKUlvE4_clEvEUlddE_EEEEvS5_RKT_EUliE_EEviT1_,@function
        .size           _ZN2at6native18elementwise_kernelILi128ELi2EZNS0_22gpu_kernel_impl_nocastINS0_13BUnaryFunctorIdddZZZNS0_21heaviside_kernel_cudaERNS_18TensorIteratorBaseEENKUlvE_clEvENKUlvE4_clEvEUlddE_EEEEvS5_RKT_EUliE_EEviT1_,(.L_x_32108 - _ZN2at6native18elementwise_kernelILi128ELi2EZNS0_22gpu_kernel_impl_nocastINS0_13BUnaryFunctorIdddZZZNS0_21heaviside_kernel_cudaERNS_18TensorIteratorBaseEENKUlvE_clEvENKUlvE4_clEvEUlddE_EEEEvS5_RKT_EUliE_EEviT1_)
        .other          _ZN2at6native18elementwise_kernelILi128ELi2EZNS0_22gpu_kernel_impl_nocastINS0_13BUnaryFunctorIdddZZZNS0_21heaviside_kernel_cudaERNS_18TensorIteratorBaseEENKUlvE_clEvENKUlvE4_clEvEUlddE_EEEEvS5_RKT_EUliE_EEviT1_,@"STO_CUDA_ENTRY STV_DEFAULT"
_ZN2at6native18elementwise_kernelILi128ELi2EZNS0_22gpu_kernel_impl_nocastINS0_13BUnaryFunctorIdddZZZNS0_21heaviside_kernel_cudaERNS_18TensorIteratorBaseEENKUlvE_clEvENKUlvE4_clEvEUlddE_EEEEvS5_RKT_EUliE_EEviT1_:
.text._ZN2at6native18elementwise_kernelILi128ELi2EZNS0_22gpu_kernel_impl_nocastINS0_13BUnaryFunctorIdddZZZNS0_21heaviside_kernel_cudaERNS_18TensorIteratorBaseEENKUlvE_clEvENKUlvE4_clEvEUlddE_EEEEvS5_RKT_EUliE_EEviT1_:
        /* <DEDUP_REMOVED lines=298> */
[----:B------:R-:W-:Y:S02]  /*12a0*/  @P0 IMAD.MOV.U32 R8, RZ, RZ, RZ ;  /* 0x000000ffff080224 */ /* 0x000fe400078e00ff */
        /* <DEDUP_REMOVED lines=13> */
.L_x_9577:
[----:B------:R-:W-:Y:S02]  /*1380*/  ULDC.64 UR8, c[0x0][0x418] ;  /* 0x0001060000087ab9 */ /* 0x000fe40000000a00 */
[----:B------:R-:W-:Y:S02]  /*1390*/  IADD3 R4, P0, R2, UR8, RZ ;  /* 0x0000000802047c10 */ /* 0x000fe4000ff1e0ff */
[----:B------:R-:W0:Y:S02]  /*13a0*/  LDC R2, c[0x0][0x428] ;  /* 0x00010a00ff027b82 */ /* 0x000e240000000800 */
[----:B------:R-:W-:Y:S01]  /*13b0*/  IADD3.X R5, RZ, UR9, RZ, P0, !PT ;  /* 0x00000009ff057c10 */ /* 0x000fe200087fe4ff */
[----:B------:R-:W-:-:S05]  /*13c0*/  ULDC.64 UR8, c[0x0][0x410] ;  /* 0x0001040000087ab9 */ /* 0x000fca0000000a00 */
[----:B------:R-:W2:Y:S02]  /*13d0*/  LDG.E.64 R4, desc[UR4][R4.64] ;  /* 0x0000000404047981 */ /* 0x000ea4000c1e1b00 */
[C---:B--2---:R-:W-:Y:S02]  /*13e0*/  DSETP.NEU.AND P0, PT, R4.reuse, RZ, PT ;  /* 0x000000ff0400722a */ /* 0x044fe40003f0d000 */
[----:B------:R-:W-:-:S04]  /*13f0*/  DSETP.GT.AND P1, PT, R4, RZ, PT ;  /* 0x000000ff0400722a */ /* 0x000fc80003f24000 */
[----:B0-----:R-:W-:Y:S02]  /*1400*/  FSEL R2, R2, RZ, !P0 ;  /* 0x000000ff02027208 */ /* 0x001fe40004000000 */
[----:B------:R-:W-:Y:S02]  /*1410*/  FSEL R9, RZ, 1.875, !P1 ;  /* 0x3ff00000ff097808 */ /* 0x000fe40004800000 */
[----:B------:R-:W-:-:S04]  /*1420*/  IADD3 R6, P1, R3, UR8, RZ ;  /* 0x0000000803067c10 */ /* 0x000fc8000ff3e0ff */
[----:B------:R-:W0:Y:S01]  /*1430*/  @!P0 LDC R9, c[0x0][0x42c] ;  /* 0x00010b00ff098b82 */ /* 0x000e220000000800 */
[----:B------:R-:W-:Y:S02]  /*1440*/  IADD3.X R7, RZ, UR9, RZ, P1, !PT ;  /* 0x00000009ff077c10 */ /* 0x000fe40008ffe4ff */
[----:B0-----:R-:W-:Y:S02]  /*1450*/  MOV R3, R9 ;  /* 0x0000000900037202 */ /* 0x001fe40000000f00 */
[----:B------:R-:W-:-:S03]  /*1460*/  IADD3 R9, R0, 0x80, RZ ;  /* 0x0000008000097810 */ /* 0x000fc60007ffe0ff */
[----:B------:R0:W-:Y:S04]  /*1470*/  STG.E.64 desc[UR4][R6.64], R2 ;  /* 0x0000000206007986 */ /* 0x0001e8000c101b04 */
.L_x_9576:
[----:B------:R-:W-:Y:S05]  /*1480*/  BSYNC B0 ;  /* 0x0000000000007941 */ /* 0x000fea0003800000 */
.L_x_9575:
[----:B------:R-:W-:-:S13]  /*1490*/  ISETP.GE.AND P0, PT, R9, UR6, PT ;  /* 0x0000000609007c0c */ /* 0x000fda000bf06270 */
[----:B------:R-:W-:Y:S05]  /*14a0*/  @P0 EXIT ;  /* 0x000000000000094d */ /* 0x000fea0003800000 */
[----:B------:R-:W1:Y:S01]  /*14b0*/  LDC R8, c[0x0][0x218] ;  /* 0x00008600ff087b82 */ /* 0x000e620000000800 */
[----:B0-----:R-:W-:Y:S01]  /*14c0*/  HFMA2.MMA R3, -RZ, RZ, 0, 0 ;  /* 0x00000000ff037435 */ /* 0x001fe200000001ff */
[----:B------:R-:W-:Y:S02]  /*14d0*/  MOV R0, RZ ;  /* 0x000000ff00007202 */ /* 0x000fe40000000f00 */
[----:B-1----:R-:W-:-:S13]  /*14e0*/  ISETP.NE.AND P0, PT, R8, RZ, PT ;  /* 0x000000ff0800720c */ /* 0x002fda0003f05270 */
[----:B------:R-:W-:Y:S05]  /*14f0*/  @!P0 BRA `(.L_x_9578) ;  /* 0x0000001000a88947 */ /* 0x000fea0003800000 */
[----:B------:R-:W-:Y:S01]  /*1500*/  MOV R3, R9 ;  /* 0x0000000900037202 */ /* 0x000fe20000000f00 */
        /* <DEDUP_REMOVED lines=297> */
.L_x_9578:
[----:B------:R-:W-:Y:S01]  /*27a0*/  ULDC.64 UR6, c[0x0][0x418] ;  /* 0x0001060000067ab9 */ /* 0x000fe20000000a00 */
[----:B------:R-:W0:Y:S01]  /*27b0*/  LDC R2, c[0x0][0x428] ;  /* 0x00010a00ff027b82 */ /* 0x000e220000000800 */
[----:B------:R-:W-:-:S04]  /*27c0*/  IADD3 R4, P0, R0, UR6, RZ ;  /* 0x0000000600047c10 */ /* 0x000fc8000ff1e0ff */
        /* <DEDUP_REMOVED lines=10> */
[----:B0-----:R-:W-:-:S05]  /*2870*/  MOV R3, R9 ;  /* 0x0000000900037202 */ /* 0x001fca0000000f00 */
[----:B------:R-:W-:Y:S01]  /*2880*/  STG.E.64 desc[UR4][R6.64], R2 ;  /* 0x0000000206007986 */ /* 0x000fe2000c101b04 */
[----:B------:R-:W-:Y:S05]  /*2890*/  EXIT ;  /* 0x000000000000794d */ /* 0x000fea0003800000 */
.L_x_9579:
        /* <DEDUP_REMOVED lines=14> */
.L_x_32108:


//--------------------- .text._ZN2at6native27unrolled_elementwise_kernelINS0_13BUnaryFunctorIdddZZZNS0_21heaviside_kernel_cudaERNS_18TensorIteratorBaseEENKUlvE_clEvENKUlvE4_clEvEUlddE_EESt5arrayIPcLm2EELi4E23TrivialOffsetCalculatorILi1EjESD_NS0_6memory15LoadWithoutCastENSE_16StoreWithoutCastEEEviT_T0_T2_T3_T4_T5_ --------------------------
	.section	.text._ZN2at6native27unrolled_elementwise_kernelINS0_13BUnaryFunctorIdddZZZNS0_21heaviside_kernel_cudaERNS_18TensorIteratorBaseEENKUlvE_clEvENKUlvE4_clEvEUlddE_EESt5arrayIPcLm2EELi4E23TrivialOffsetCalculatorILi1EjESD_NS0_6memory15LoadWithoutCastENSE_16StoreWithoutCastEEEviT_T0_T2_T3_T4_T5_,"ax",@progbits
	.align	128
        .global         _ZN2at6native27unrolled_elementwise_kernelINS0_13BUnaryFunctorIdddZZZNS0_21heaviside_kernel_cudaERNS_18TensorIteratorBaseEENKUlvE_clEvENKUlvE4_clEvEUlddE_EESt5arrayIPcLm2EELi4E23TrivialOffsetCalculatorILi1EjESD_NS0_6memory15LoadWithoutCastENSE_16StoreWithoutCastEEEviT_T0_T2_T3_T4_T5_
        .type           _ZN2at6native27unrolled_elementwise_kernelINS0_13BUnaryFunctorIdddZZZNS0_21heaviside_kernel_cudaERNS_18TensorIteratorBaseEENKUlvE_clEvENKUlvE4_clEvEUlddE_EESt5arrayIPcLm2EELi4E23TrivialOffsetCalculatorILi1EjESD_NS0_6memory15LoadWithoutCastENSE_16StoreWithoutCastEEEviT_T0_T2_T3_T4_T5_,@function
        .size           _ZN2at6native27unrolled_elementwise_kernelINS0_13BUnaryFunctorIdddZZZNS0_21heaviside_kernel_cudaERNS_18TensorIteratorBaseEENKUlvE_clEvENKUlvE4_clEvEUlddE_EESt5arrayIPcLm2EELi4E23TrivialOffsetCalculatorILi1EjESD_NS0_6memory15LoadWithoutCastENSE_16StoreWithoutCastEEEviT_T0_T2_T3_T4_T5_,(.L_x_32109 - _ZN2at6native27unrolled_elementwise_kernelINS0_13BUnaryFunctorIdddZZZNS0_21heaviside_kernel_cudaERNS_18TensorIteratorBaseEENKUlvE_clEvENKUlvE4_clEvEUlddE_EESt5arrayIPcLm2EELi4E23TrivialOffsetCalculatorILi1EjESD_NS0_6memory15LoadWithoutCastENSE_16StoreWithoutCastEEEviT_T0_T2_T3_T4_T5_)
        .other          _ZN2at6native27unrolled_elementwise_kernelINS0_13BUnaryFunctorIdddZZZNS0_21heaviside_kernel_cudaERNS_18TensorIteratorBaseEENKUlvE_clEvENKUlvE4_clEvEUlddE_EESt5arrayIPcLm2EELi4E23TrivialOffsetCalculatorILi1EjESD_NS0_6memory15LoadWithoutCastENSE_16StoreWithoutCastEEEviT_T0_T2_T3_T4_T5_,@"STO_CUDA_ENTRY STV_DEFAULT"
_ZN2at6native27unrolled_elementwise_kernelINS0_13BUnaryFunctorIdddZZZNS0_21heaviside_kernel_cudaERNS_18TensorIteratorBaseEENKUlvE_clEvENKUlvE4_clEvEUlddE_EESt5arrayIPcLm2EELi4E23TrivialOffsetCalculatorILi1EjESD_NS0_6memory15LoadWithoutCastENSE_16StoreWithoutCastEEEviT_T0_T2_T3_T4_T5_:
.text._ZN2at6native27unrolled_elementwise_kernelINS0_13BUnaryFunctorIdddZZZNS0_21heaviside_kernel_cudaERNS_18TensorIteratorBaseEENKUlvE_clEvENKUlvE4_clEvEUlddE_EESt5arrayIPcLm2EELi4E23TrivialOffsetCalculatorILi1EjESD_NS0_6memory15LoadWithoutCastENSE_16StoreWithoutCastEEEviT_T0_T2_T3_T4_T5_:
[----:B------:R-:W-:Y:S01]  /*0000*/  LDC R1, c[0x0][0x28] ;  /* 0x00000a00ff017b82 */ /* 0x000fe20000000800 */
[----:B------:R-:W0:Y:S07]  /*0010*/  S2R R0, SR_CTAID.X ;  /* 0x0000000000007919 */ /* 0x000e2e0000002500 */
[----:B------:R-:W0:Y:S01]  /*0020*/  LDC R3, c[0x0][0x210] ;  /* 0x00008400ff037b82 */ /* 0x000e220000000800 */
[----:B------:R-:W-:Y:S01]  /*0030*/  CS2R R18, SRZ ;  /* 0x0000000000127805 */ /* 0x000fe2000001ff00 */
        /* <DEDUP_REMOVED lines=14> */
[----:B------:R0:W2:Y:S01]  /*0120*/  @!P0 LDG.E.64 R18, desc[UR4][R2.64] ;  /* 0x0000000402128981 */ /* 0x0000a2000c1e1b00 */
[----:B------:R-:W-:-:S10]  /*0130*/  CS2R R10, SRZ ;  /* 0x00000000000a7805 */ /* 0x000fd4000001ff00 */
[----:B------:R-:W3:Y:S01]  /*0140*/  @!P2 LDC.64 R8, c[0x0][0x230] ;  /* 0x00008c00ff08ab82 */ /* 0x000ee20000000a00 */
[----:B-1----:R-:W-:Y:S01]  /*0150*/  @!P1 IMAD.WIDE.U32 R12, R13, 0x8, R6 ;  /* 0x000000080d0c9825 */ /* 0x002fe200078e0006 */
[----:B------:R-:W-:-:S04]  /*0160*/  @!P2 LEA R21, R0, R17, 0x9 ;  /* 0x000000110015a211 */ /* 0x000fc800078e48ff */
[----:B------:R1:W4:Y:S01]  /*0170*/  @!P1 LDG.E.64 R10, desc[UR4][R12.64] ;  /* 0x000000040c0a9981 */ /* 0x000322000c1e1b00 */
[----:B---3--:R-:W-:Y:S01]  /*0180*/  @!P2 IMAD.WIDE.U32 R20, R21, 0x8, R8 ;  /* 0x000000081514a825 */ /* 0x008fe200078e0008 */
[----:B------:R-:W-:-:S06]  /*0190*/  CS2R R8, SRZ ;  /* 0x0000000000087805 */ /* 0x000fcc000001ff00 */
[----:B------:R-:W3:Y:S01]  /*01a0*/  @!P2 LDG.E.64 R8, desc[UR4][R20.64] ;  /* 0x000000041408a981 */ /* 0x000ee2000c1e1b00 */
[----:B------:R-:W-:-:S05]  /*01b0*/  @!P2 VIADD R17, R17, 0x80 ;  /* 0x000000801111a836 */ /* 0x000fca0000000000 */
[----:B------:R-:W-:-:S13]  /*01c0*/  ISETP.GE.AND P1, PT, R17, R4, PT ;  /* 0x000000041100720c */ /* 0x000fda0003f26270 */
[----:B------:R-:W1:Y:S01]  /*01d0*/  @!P1 LDC.64 R14, c[0x0][0x230] ;  /* 0x00008c00ff0e9b82 */ /* 0x000e620000000a00 */
[----:B0-----:R-:W-:-:S07]  /*01e0*/  @!P1 IMAD R3, R0, 0x200, R17 ;  /* 0x0000020000039824 */ /* 0x001fce00078e0211 */
[----:B------:R-:W0:Y:S01]  /*01f0*/  @!P0 LDC.64 R16, c[0x0][0x228] ;  /* 0x00008a00ff108b82 */ /* 0x000e220000000a00 */
[----:B------:R-:W-:Y:S01]  /*0200*/  CS2R R6, SRZ ;  /* 0x0000000000067805 */ /* 0x000fe2000001ff00 */
[----:B-1----:R-:W-:-:S06]  /*0210*/  @!P1 IMAD.WIDE.U32 R14, R3, 0x8, R14 ;  /* 0x00000008030e9825 */ /* 0x002fcc00078e000e */
[----:B------:R-:W1:Y:S01]  /*0220*/  LDC.64 R2, c[0x0][0x220] ;  /* 0x00008800ff027b82 */ /* 0x000e620000000a00 */
[----:B------:R-:W-:Y:S01]  /*0230*/  VIADD R12, R5, 0x80 ;  /* 0x00000080050c7836 */ /* 0x000fe20000000000 */
[----:B------:R1:W5:Y:S01]  /*0240*/  @!P1 LDG.E.64 R6, desc[UR4][R14.64] ;  /* 0x000000040e069981 */ /* 0x000362000c1e1b00 */
[--C-:B------:R-:W-:Y:S02]  /*0250*/  IMAD.MOV.U32 R13, RZ, RZ, R5.reuse ;  /* 0x000000ffff0d7224 */ /* 0x100fe400078e0005 */
[----:B------:R-:W-:Y:S01]  /*0260*/  @!P0 IMAD R5, R0, 0x200, R5 ;  /* 0x0000020000058824 */ /* 0x000fe200078e0205 */
[----:B------:R-:W-:-:S04]  /*0270*/  @!P0 MOV R13, R12 ;  /* 0x0000000c000d8202 */ /* 0x000fc80000000f00 */
[----:B------:R-:W-:Y:S01]  /*0280*/  ISETP.GE.AND P5, PT, R13, R4, PT ;  /* 0x000000040d00720c */ /* 0x000fe20003fa6270 */
[----:B------:R-:W-:Y:S01]  /*0290*/  BSSY B0, `(.L_x_9580) ;  /* 0x000001d000007945 */ /* 0x000fe20003800000 */
[C---:B--2---:R-:W-:Y:S02]  /*02a0*/  DSETP.GT.AND P1, PT, R18.reuse, RZ, PT ;  /* 0x000000ff1200722a */ /* 0x044fe40003f24000 */
[----:B------:R-:W-:-:S04]  /*02b0*/  DSETP.NEU.AND P3, PT, R18, RZ, PT ;  /* 0x000000ff1200722a */ /* 0x000fc80003f6d000 */
[----:B------:R-:W-:Y:S02]  /*02c0*/  FSEL R12, RZ, 1.875, !P1 ;  /* 0x3ff00000ff0c7808 */ /* 0x000fe40004800000 */
[----:B-1----:R-:W-:Y:S02]  /*02d0*/  FSEL R14, R2, RZ, !P3 ;  /* 0x000000ff020e7208 */ /* 0x002fe40005800000 */
[----:B------:R-:W-:Y:S01]  /*02e0*/  FSEL R15, R12, R3, P3 ;  /* 0x000000030c0f7208 */ /* 0x000fe20001800000 */
[C---:B----4-:R-:W-:Y:S02]  /*02f0*/  DSETP.GT.AND P2, PT, R10.reuse, RZ, PT ;  /* 0x000000ff0a00722a */ /* 0x050fe40003f44000 */
[----:B------:R-:W-:Y:S01]  /*0300*/  DSETP.NEU.AND P1, PT, R10, RZ, PT ;  /* 0x000000ff0a00722a */ /* 0x000fe20003f2d000 */
[----:B0-----:R-:W-:-:S05]  /*0310*/  @!P0 IMAD.WIDE.U32 R10, R5, 0x8, R16 ;  /* 0x00000008050a8825 */ /* 0x001fca00078e0010 */
[----:B------:R0:W-:Y:S01]  /*0320*/  @!P0 STG.E.64 desc[UR4][R10.64], R14 ;  /* 0x0000000e0a008986 */ /* 0x0001e2000c101b04 */
[----:B------:R-:W-:Y:S01]  /*0330*/  FSEL R12, RZ, 1.875, !P2 ;  /* 0x3ff00000ff0c7808 */ /* 0x000fe20005000000 */
[C---:B---3--:R-:W-:Y:S02]  /*0340*/  DSETP.GT.AND P3, PT, R8.reuse, RZ, PT ;  /* 0x000000ff0800722a */ /* 0x048fe40003f64000 */
[----:B------:R-:W-:-:S04]  /*0350*/  DSETP.NEU.AND P4, PT, R8, RZ, PT ;  /* 0x000000ff0800722a */ /* 0x000fc80003f8d000 */
[----:B------:R-:W-:Y:S02]  /*0360*/  FSEL R8, RZ, 1.875, !P3 ;  /* 0x3ff00000ff087808 */ /* 0x000fe40005800000 */
[----:B------:R-:W-:Y:S02]  /*0370*/  FSEL R16, R2, RZ, !P1 ;  /* 0x000000ff02107208 */ /* 0x000fe40004800000 */
[-C--:B------:R-:W-:Y:S02]  /*0380*/  FSEL R17, R12, R3.reuse, P1 ;  /* 0x000000030c117208 */ /* 0x080fe40000800000 */
[----:B------:R-:W-:Y:S02]  /*0390*/  FSEL R18, R2, RZ, !P4 ;  /* 0x000000ff02127208 */ /* 0x000fe40006000000 */
[----:B------:R-:W-:Y:S01]  /*03a0*/  FSEL R19, R8, R3, P4 ;  /* 0x0000000308137208 */ /* 0x000fe20002000000 */
[----:B0-----:R-:W-:Y:S06]  /*03b0*/  @P5 BRA `(.L_x_9581) ;  /* 0x0000000000285947 */ /* 0x001fec0003800000 */
        /* <DEDUP_REMOVED lines=10> */
.L_x_9581:
[----:B------:R-:W-:Y:S05]  /*0460*/  BSYNC B0 ;  /* 0x0000000000007941 */ /* 0x000fea0003800000 */
.L_x_9580:
[----:B------:R-:W-:-:S13]  /*0470*/  ISETP.GE.AND P0, PT, R13, R4, PT ;  /* 0x000000040d00720c */ /* 0x000fda0003f06270 */
[----:B------:R-:W-:Y:S05]  /*0480*/  @P0 EXIT ;  /* 0x000000000000094d */ /* 0x000fea0003800000 */
[----:B------:R-:W1:Y:S01]  /*0490*/  LDC.64 R4, c[0x0][0x228] ;  /* 0x00008a00ff047b82 */ /* 0x000e620000000a00 */
[C---:B-----5:R-:W-:Y:S01]  /*04a0*/  DSETP.NEU.AND P1, PT, R6.reuse, RZ, PT ;  /* 0x000000ff0600722a */ /* 0x060fe20003f2d000 */
[----:B------:R-:W-:Y:S01]  /*04b0*/  IMAD R13, R0, 0x200, R13 ;  /* 0x00000200000d7824 */ /* 0x000fe200078e020d */
[----:B------:R-:W-:-:S04]  /*04c0*/  DSETP.GT.AND P0, PT, R6, RZ, PT ;  /* 0x000000ff0600722a */ /* 0x000fc80003f04000 */
[----:B------:R-:W-:-:S08]  /*04d0*/  FSEL R2, R2, RZ, !P1 ;  /* 0x000000ff02027208 */ /* 0x000fd00004800000 */
[----:B------:R-:W-:Y:S01]  /*04e0*/  @P1 FSEL R3, RZ, 1.875, !P0 ;  /* 0x3ff00000ff031808 */ /* 0x000fe20004000000 */
[----:B-1----:R-:W-:-:S05]  /*04f0*/  IMAD.WIDE.U32 R4, R13, 0x8, R4 ;  /* 0x000000080d047825 */ /* 0x002fca00078e0004 */
[----:B------:R-:W-:Y:S01]  /*0500*/  STG.E.64 desc[UR4][R4.64], R2 ;  /* 0x0000000204007986 */ /* 0x000fe2000c101b04 */
[----:B------:R-:W-:Y:S05]  /*0510*/  EXIT ;  /* 0x000000000000794d */ /* 0x000fea0003800000 */
.L_x_9582:
        /* <DEDUP_REMOVED lines=14> */
.L_x_32109:


//--------------------- .text._ZN2at6native29vectorized_elementwise_kernelILi2ENS0_13BUnaryFunctorIdddZZZNS0_21heaviside_kernel_cudaERNS_18TensorIteratorBaseEENKUlvE_clEvENKUlvE4_clEvEUlddE_EESt5arrayIPcLm2EEEEviT0_T1_ --------------------------
	.section	.text._ZN2at6native29vectorized_elementwise_kernelILi2ENS0_13BUnaryFunctorIdddZZZNS0_21heaviside_kernel_cudaERNS_18TensorIteratorBaseEENKUlvE_clEvENKUlvE4_clEvEUlddE_EESt5arrayIPcLm2EEEEviT0_T1_,"ax",@progbits
	.align	128
        .global         _ZN2at6native29vectorized_elementwise_kernelILi2ENS0_13BUnaryFunctorIdddZZZNS0_21heaviside_kernel_cudaERNS_18TensorIteratorBaseEENKUlvE_clEvENKUlvE4_clEvEUlddE_EESt5arrayIPcLm2EEEEviT0_T1_
        .type           _ZN2at6native29vectorized_elementwise_kernelILi2ENS0_13BUnaryFunctorIdddZZZNS0_21heaviside_kernel_cudaERNS_18TensorIteratorBaseEENKUlvE_clEvENKUlvE4_clEvEUlddE_EESt5arrayIPcLm2EEEEviT0_T1_,@function
        .size           _ZN2at6native29vectorized_elementwise_kernelILi2ENS0_13BUnaryFunctorIdddZZZNS0_21heaviside_kernel_cudaERNS_18TensorIteratorBaseEENKUlvE_clEvENKUlvE4_clEvEUlddE_EESt5arrayIPcLm2EEEEviT0_T1_,(.L_x_32110 - _ZN2at6native29vectorized_elementwise_kernelILi2ENS0_13BUnaryFunctorIdddZZZNS0_21heaviside_kernel_cudaERNS_18TensorIteratorBaseEENKUlvE_clEvENKUlvE4_clEvEUlddE_EESt5arrayIPcLm2EEEEviT0_T1_)
        .other          _ZN2at6native29vectorized_elementwise_kernelILi2ENS0_13BUnaryFunctorIdddZZZNS0_21heaviside_kernel_cudaERNS_18TensorIteratorBaseEENKUlvE_clEvENKUlvE4_clEvEUlddE_EESt5arrayIPcLm2EEEEviT0_T1_,@"STO_CUDA_ENTRY STV_DEFAULT"
_ZN2at6native29vectorized_elementwise_kernelILi2ENS0_13BUnaryFunctorIdddZZZNS0_21heaviside_kernel_cudaERNS_18TensorIteratorBaseEENKUlvE_clEvENKUlvE4_clEvEUlddE_EESt5arrayIPcLm2EEEEviT0_T1_:
.text._ZN2at6native29vectorized_elementwise_kernelILi2ENS0_13BUnaryFunctorIdddZZZNS0_21heaviside_kernel_cudaERNS_18TensorIteratorBaseEENKUlvE_clEvENKUlvE4_clEvEUlddE_EESt5arrayIPcLm2EEEEviT0_T1_:
        /* <DEDUP_REMOVED lines=12> */
[----:B0-----:R-:W-:-:S03]  /*00c0*/  IMAD.WIDE.U32 R22, R20, 0x10, R2 ;  /* 0x0000001014167825 */ /* 0x001fc600078e0002 */
[----:B------:R-:W0:Y:S02]  /*00d0*/  LDC.64 R2, c[0x0][0x220] ;  /* 0x00008800ff027b82 */ /* 0x000e240000000a00 */
[----:B------:R-:W3:Y:S04]  /*00e0*/  LDG.E.128 R16, desc[UR4][R22.64] ;  /* 0x0000000416107981 */ /* 0x000ee8000c1e1d00 */
[----:B------:R-:W4:Y:S04]  /*00f0*/  LDG.E.128 R4, desc[UR4][R22.64+0x800] ;  /* 0x0008000416047981 */ /* 0x000f28000c1e1d00 */
[----:B------:R-:W5:Y:S04]  /*0100*/  LDG.E.128 R8, desc[UR4][R22.64+0x1000] ;  /* 0x0010000416087981 */ /* 0x000f68000c1e1d00 */
[----:B------:R-:W5:Y:S01]  /*0110*/  LDG.E.128 R12, desc[UR4][R22.64+0x1800] ;  /* 0x00180004160c7981 */ /* 0x000f62000c1e1d00 */
[----:B--2---:R-:W-:Y:S01]  /*0120*/  IMAD.WIDE.U32 R24, R0, 0x8, R24 ;  /* 0x0000000800187825 */ /* 0x004fe200078e0018 */
[----:B---3--:R-:W-:-:S02]  /*0130*/  DSETP.GT.AND P1, PT, R16, RZ, PT ;  /* 0x000000ff1000722a */ /* 0x008fc40003f24000 */
[----:B------:R-:W-:Y:S02]  /*0140*/  DSETP.GT.AND P3, PT, R18, RZ, PT ;  /* 0x000000ff1200722a */ /* 0x000fe40003f64000 */
[C---:B----4-:R-:W-:Y:S02]  /*0150*/  DSETP.NEU.AND P0, PT, R4.reuse, RZ, PT ;  /* 0x000000ff0400722a */ /* 0x050fe40003f0d000 */
[----:B------:R-:W-:Y:S01]  /*0160*/  DSETP.GT.AND P2, PT, R4, RZ, PT ;  /* 0x000000ff0400722a */ /* 0x000fe20003f44000 */
[----:B------:R-:W-:Y:S01]  /*0170*/  IMAD.WIDE R4, R20, 0x10, R24 ;  /* 0x0000001014047825 */ /* 0x000fe200078e0218 */
[----:B------:R-:W-:Y:S01]  /*0180*/  DSETP.NEU.AND P6, PT, R18, RZ, PT ;  /* 0x000000ff1200722a */ /* 0x000fe20003fcd000 */
[----:B------:R-:W-:Y:S01]  /*0190*/  FSEL R20, RZ, 1.875, !P1 ;  /* 0x3ff00000ff147808 */ /* 0x000fe20004800000 */
[C---:B------:R-:W-:Y:S02]  /*01a0*/  DSETP.GT.AND P4, PT, R6.reuse, RZ, PT ;  /* 0x000000ff0600722a */ /* 0x040fe40003f84000 */
[----:B------:R-:W-:Y:S01]  /*01b0*/  FSEL R18, RZ, 1.875, !P2 ;  /* 0x3ff00000ff127808 */ /* 0x000fe20005000000 */
[----:B------:R-:W-:Y:S01]  /*01c0*/  DSETP.NEU.AND P1, PT, R6, RZ, PT ;  /* 0x000000ff0600722a */ /* 0x000fe20003f2d000 */
[----:B------:R-:W-:Y:S01]  /*01d0*/  FSEL R6, RZ, 1.875, !P3 ;  /* 0x3ff00000ff067808 */ /* 0x000fe20005800000 */
[----:B------:R-:W-:Y:S01]  /*01e0*/  DSETP.NEU.AND P5, PT, R16, RZ, PT ;  /* 0x000000ff1000722a */ /* 0x000fe20003fad000 */
[----:B------:R-:W-:Y:S01]  /*01f0*/  FSEL R0, RZ, 1.875, !P4 ;  /* 0x3ff00000ff007808 */ /* 0x000fe20006000000 */
[C---:B-----5:R-:W-:Y:S01]  /*0200*/  DSETP.GT.AND P2, PT, R8.reuse, RZ, PT ;  /* 0x000000ff0800722a */ /* 0x060fe20003f44000 */
[----:B0-----:R-:W-:Y:S01]  /*0210*/  FSEL R16, R2, RZ, !P6 ;  /* 0x000000ff02107208 */ /* 0x001fe20007000000 */
[----:B------:R-:W-:Y:S01]  /*0220*/  DSETP.NEU.AND P3, PT, R8, RZ, PT ;  /* 0x000000ff0800722a */ /* 0x000fe20003f6d000 */
[-C--:B------:R-:W-:Y:S01]  /*0230*/  FSEL R19, R6, R3.reuse, P6 ;  /* 0x0000000306137208 */ /* 0x080fe20003000000 */
[C---:B------:R-:W-:Y:S01]  /*0240*/  DSETP.GT.AND P6, PT, R10.reuse, RZ, PT ;  /* 0x000000ff0a00722a */ /* 0x040fe20003fc4000 */
[----:B------:R-:W-:Y:S01]  /*0250*/  FSEL R8, R2, RZ, !P5 ;  /* 0x000000ff02087208 */ /* 0x000fe20006800000 */
[----:B------:R-:W-:Y:S01]  /*0260*/  DSETP.NEU.AND P4, PT, R10, RZ, PT ;  /* 0x000000ff0a00722a */ /* 0x000fe20003f8d000 */
[-C--:B------:R-:W-:Y:S01]  /*0270*/  FSEL R9, R20, R3.reuse, P5 ;  /* 0x0000000314097208 */ /* 0x080fe20002800000 */
[C---:B------:R-:W-:Y:S01]  /*0280*/  DSETP.NEU.AND P5, PT, R12.reuse, RZ, PT ;  /* 0x000000ff0c00722a */ /* 0x040fe20003fad000 */
[-C--:B------:R-:W-:Y:S01]  /*0290*/  FSEL R17, R0, R3.reuse, P1 ;  /* 0x0000000300117208 */ /* 0x080fe20000800000 */
[----:B------:R-:W-:Y:S01]  /*02a0*/  IMAD.MOV.U32 R10, RZ, RZ, R16 ;  /* 0x000000ffff0a7224 */ /* 0x000fe200078e0010 */
[----:B------:R-:W-:Y:S01]  /*02b0*/  FSEL R7, R18, R3, P0 ;  /* 0x0000000312077208 */ /* 0x000fe20000000000 */
[----:B------:R-:W-:Y:S01]  /*02c0*/  IMAD.MOV.U32 R11, RZ, RZ, R19 ;  /* 0x000000ffff0b7224 */ /* 0x000fe200078e0013 */
[C---:B------:R-:W-:Y:S01]  /*02d0*/  FSEL R6, R2.reuse, RZ, !P1 ;  /* 0x000000ff02067208 */ /* 0x040fe20004800000 */
[----:B------:R-:W-:Y:S01]  /*02e0*/  DSETP.GT.AND P1, PT, R12, RZ, PT ;  /* 0x000000ff0c00722a */ /* 0x000fe20003f24000 */
[C---:B------:R-:W-:Y:S01]  /*02f0*/  FSEL R0, R2.reuse, RZ, !P0 ;  /* 0x000000ff02007208 */ /* 0x040fe20004000000 */
[C---:B------:R-:W-:Y:S01]  /*0300*/  DSETP.NEU.AND P0, PT, R14.reuse, RZ, PT ;  /* 0x000000ff0e00722a */ /* 0x040fe20003f0d000 */
[----:B------:R-:W-:Y:S01]  /*0310*/  FSEL R18, RZ, 1.875, !P2 ;  /* 0x3ff00000ff127808 */ /* 0x000fe20005000000 */
[----:B------:R-:W-:Y:S01]  /*0320*/  DSETP.GT.AND P2, PT, R14, RZ, PT ;  /* 0x000000ff0e00722a */ /* 0x000fe20003f44000 */
[----:B------:R-:W-:Y:S01]  /*0330*/  FSEL R16, RZ, 1.875, !P6 ;  /* 0x3ff00000ff107808 */ /* 0x000fe20007000000 */
[----:B------:R0:W-:Y:S01]  /*0340*/  STG.E.128 desc[UR4][R4.64], R8 ;  /* 0x0000000804007986 */ /* 0x0001e2000c101d04 */
[----:B------:R-:W-:-:S02]  /*0350*/  FSEL R12, R2, RZ, !P4 ;  /* 0x000000ff020c7208 */ /* 0x000fc40006000000 */
[-C--:B------:R-:W-:Y:S02]  /*0360*/  FSEL R15, R16, R3.reuse, P4 ;  /* 0x00000003100f7208 */ /* 0x080fe40002000000 */
[-C--:B------:R-:W-:Y:S02]  /*0370*/  FSEL R13, R18, R3.reuse, P3 ;  /* 0x00000003120d7208 */ /* 0x080fe40001800000 */
[----:B------:R-:W-:Y:S01]  /*0380*/  FSEL R14, RZ, 1.875, !P2 ;  /* 0x3ff00000ff0e7808 */ /* 0x000fe20005000000 */
[----:B0-----:R-:W-:Y:S01]  /*0390*/  IMAD.MOV.U32 R10, RZ, RZ, R6 ;  /* 0x000000ffff0a7224 */ /* 0x001fe200078e0006 */
[C---:B------:R-:W-:Y:S01]  /*03a0*/  FSEL R6, R2.reuse, RZ, !P3 ;  /* 0x000000ff02067208 */ /* 0x040fe20005800000 */
[----:B------:R-:W-:Y:S02]  /*03b0*/  IMAD.MOV.U32 R11, RZ, RZ, R17 ;  /* 0x000000ffff0b7224 */ /* 0x000fe400078e0011 */
[----:B------:R-:W-:Y:S01]  /*03c0*/  IMAD.MOV.U32 R8, RZ, RZ, R0 ;  /* 0x000000ffff087224 */ /* 0x000fe200078e0000 */
[----:B------:R-:W-:Y:S01]  /*03d0*/  FSEL R0, R2, RZ, !P0 ;  /* 0x000000ff02007208 */ /* 0x000fe20004000000 */
[----:B------:R-:W-:Y:S01]  /*03e0*/  IMAD.MOV.U32 R9, RZ, RZ, R7 ;  /* 0x000000ffff097224 */ /* 0x000fe200078e0007 */
[----:B------:R-:W-:-:S02]  /*03f0*/  FSEL R7, R14, R3, P0 ;  /* 0x000000030e077208 */ /* 0x000fc40000000000 */
[----:B------:R-:W-:Y:S02]  /*0400*/  FSEL R2, R2, RZ, !P5 ;  /* 0x000000ff02027208 */ /* 0x000fe40006800000 */
[----:B------:R0:W-:Y:S01]  /*0410*/  STG.E.128 desc[UR4][R4.64+0x800], R8 ;  /* 0x0008000804007986 */ /* 0x0001e2000c101d04 */
[----:B------:R-:W-:Y:S01]  /*0420*/  @P5 FSEL R3, RZ, 1.875, !P1 ;  /* 0x3ff00000ff035808 */ /* 0x000fe20004800000 */
[----:B0-----:R-:W-:Y:S02]  /*0430*/  IMAD.MOV.U32 R10, RZ, RZ, R12 ;  /* 0x000000ffff0a7224 */ /* 0x001fe400078e000c */
[----:B------:R-:W-:Y:S02]  /*0440*/  IMAD.MOV.U32 R11, RZ, RZ, R15 ;  /* 0x000000ffff0b7224 */ /* 0x000fe400078e000f */
[----:B------:R-:W-:Y:S02]  /*0450*/  IMAD.MOV.U32 R8, RZ, RZ, R6 ;  /* 0x000000ffff087224 */ /* 0x000fe400078e0006 */
[----:B------:R-:W-:-:S05]  /*0460*/  IMAD.MOV.U32 R9, RZ, RZ, R13 ;  /* 0x000000ffff097224 */ /* 0x000fca00078e000d */
[----:B------:R0:W-:Y:S02]  /*0470*/  STG.E.128 desc[UR4][R4.64+0x1000], R8 ;  /* 0x0010000804007986 */ /* 0x0001e4000c101d04 */
[----:B0-----:R-:W-:Y:S02]  /*0480*/  IMAD.MOV.U32 R10, RZ, RZ, R0 ;  /* 0x000000ffff0a7224 */ /* 0x001fe400078e0000 */
[----:B------:R-:W-:Y:S02]  /*0490*/  IMAD.MOV.U32 R11, RZ, RZ, R7 ;  /* 0x000000ffff0b7224 */ /* 0x000fe400078e0007 */
[----:B------:R-:W-:Y:S02]  /*04a0*/  IMAD.MOV.U32 R8, RZ, RZ, R2 ;  /* 0x000000ffff087224 */ /* 0x000fe400078e0002 */
[----:B------:R-:W-:-:S05]  /*04b0*/  IMAD.MOV.U32 R9, RZ, RZ, R3 ;  /* 0x000000ffff097224 */ /* 0x000fca00078e0003 */
[----:B------:R-:W-:Y:S01]  /*04c0*/  STG.E.128 desc[UR4][R4.64+0x1800], R8 ;  /* 0x0018000804007986 */ /* 0x000fe2000c101d04 */
[----:B------:R-:W-:Y:S05]  /*04d0*/  EXIT ;  /* 0x000000000000794d */ /* 0x000fea0003800000 */
.L_x_9583:
[----:B------:R-:W0:Y:S01]  /*04e0*/  S2R R5, SR_TID.X ;  /* 0x0000000000057919 */ /* 0x000e220000002100 */
[----:B------:R-:W-:Y:S02]  /*04f0*/  CS2R R14, SRZ ;  /* 0x00000000000e7805 */ /* 0x000fe4000001ff00 */
        /* <DEDUP_REMOVED lines=14> */
[C---:B------:R-:W-:Y:S01]  /*05e0*/  ISETP.GE.AND P1, PT, R3.reuse, R2, PT ;  /* 0x000000020300720c */ /* 0x040fe20003f26270 */
[C---:B------:R-:W-:Y:S01]  /*05f0*/  @!P0 IMAD.IADD R17, R0.reuse, 0x1, R5 ;  /* 0x0000000100118824 */ /* 0x040fe200078e0205 */
[----:B------:R1:W3:Y:S11]  /*0600*/  @!P5 LDG.E.64 R14, desc[UR4][R22.64] ;  /* 0x00000004160ed981 */ /* 0x0002f6000c1e1b00 */
[----:B------:R-:W-:Y:S01]  /*0610*/  @!P1 IMAD.IADD R9, R0, 0x1, R3 ;  /* 0x0000000100099824 */ /* 0x000fe200078e0203 */
[----:B------:R-:W4:Y:S01]  /*0620*/  @!P1 LDC.64 R28, c[0x0][0x230] ;  /* 0x00008c00ff1c9b82 */ /* 0x000f220000000a00 */
[----:B------:R-:W-:-:S02]  /*0630*/  @!P1 VIADD R3, R3, 0x80 ;  /* 0x0000008003039836 */ /* 0x000fc40000000000 */
[----:B--2---:R-:W-:Y:S01]  /*0640*/  @!P6 IMAD.WIDE.U32 R26, R11, 0x8, R26 ;  /* 0x000000080b1ae825 */ /* 0x004fe200078e001a */
[----:B------:R-:W-:Y:S02]  /*0650*/  CS2R R10, SRZ ;  /* 0x00000000000a7805 */ /* 0x000fe4000001ff00 */
[----:B------:R-:W-:Y:S01]  /*0660*/  ISETP.GE.AND P2, PT, R3, R2, PT ;  /* 0x000000020300720c */ /* 0x000fe20003f46270 */
[----:B0-----:R-:W-:-:S03]  /*0670*/  @!P0 IMAD.WIDE.U32 R24, R17, 0x8, R24 ;  /* 0x0000000811188825 */ /* 0x001fc600078e0018 */
[----:B------:R0:W2:Y:S09]  /*0680*/  @!P6 LDG.E.64 R10, desc[UR4][R26.64] ;  /* 0x000000041a0ae981 */ /* 0x0000b2000c1e1b00 */
[----:B------:R-:W-:Y:S01]  /*0690*/  @!P2 IMAD.IADD R21, R0, 0x1, R3 ;  /* 0x000000010015a824 */ /* 0x000fe200078e0203 */
[----:B------:R-:W5:Y:S01]  /*06a0*/  @!P2 LDC.64 R18, c[0x0][0x230] ;  /* 0x00008c00ff12ab82 */ /* 0x000f620000000a00 */
[----:B------:R-:W-:-:S05]  /*06b0*/  @!P2 VIADD R3, R3, 0x80 ;  /* 0x000000800303a836 */ /* 0x000fca0000000000 */
[----:B------:R-:W-:-:S13]  /*06c0*/  ISETP.GE.AND P3, PT, R3, R2, PT ;  /* 0x000000020300720c */ /* 0x000fda0003f66270 */
[----:B------:R-:W-:Y:S01]  /*06d0*/  @!P3 IMAD.IADD R4, R0, 0x1, R3 ;  /* 0x000000010004b824 */ /* 0x000fe200078e0203 */
[----:B------:R-:W-:Y:S01]  /*06e0*/  CS2R R16, SRZ ;  /* 0x0000000000107805 */ /* 0x000fe2000001ff00 */
[----:B------:R-:W-:Y:S01]  /*06f0*/  @!P3 VIADD R3, R3, 0x80 ;  /* 0x000000800303b836 */ /* 0x000fe20000000000 */
[----:B------:R-:W0:Y:S04]  /*0700*/  @!P3 LDC.64 R12, c[0x0][0x230] ;  /* 0x00008c00ff0cbb82 */ /* 0x000e280000000a00 */
[----:B------:R-:W-:Y:S01]  /*0710*/  ISETP.GE.AND P4, PT, R3, R2, PT ;  /* 0x000000020300720c */ /* 0x000fe20003f86270 */
[----:B------:R0:W2:-:S12]  /*0720*/  @!P0 LDG.E.64 R16, desc[UR4][R24.64] ;  /* 0x0000000418108981 */ /* 0x000098000c1e1b00 */
[----:B------:R-:W-:Y:S01]  /*0730*/  @!P4 IMAD.IADD R7, R0, 0x1, R3 ;  /* 0x000000010007c824 */ /* 0x000fe200078e0203 */
[----:B-1----:R-:W1:Y:S01]  /*0740*/  @!P4 LDC.64 R22, c[0x0][0x230] ;  /* 0x00008c00ff16cb82 */ /* 0x002e620000000a00 */
[----:B------:R-:W-:-:S05]  /*0750*/  @!P4 VIADD R3, R3, 0x80 ;  /* 0x000000800303c836 */ /* 0x000fca0000000000 */
[----:B------:R-:W-:Y:S01]  /*0760*/  ISETP.GE.AND P5, PT, R3, R2, PT ;  /* 0x000000020300720c */ /* 0x000fe20003fa6270 */
[----:B----4-:R-:W-:Y:S01]  /*0770*/  @!P1 IMAD.WIDE.U32 R28, R9, 0x8, R28 ;  /* 0x00000008091c9825 */ /* 0x010fe200078e001c */
[----:B------:R-:W-:-:S03]  /*0780*/  CS2R R8, SRZ ;  /* 0x0000000000087805 */ /* 0x000fc6000001ff00 */
[----:B-----5:R-:W-:-:S08]  /*0790*/  @!P2 IMAD.WIDE.U32 R18, R21, 0x8, R18 ;  /* 0x000000081512a825 */ /* 0x020fd000078e0012 */
[----:B0-----:R-:W0:Y:S01]  /*07a0*/  @!P5 LDC.64 R26, c[0x0][0x230] ;  /* 0x00008c00ff1adb82 */ /* 0x001e220000000a00 */
[----:B------:R-:W-:Y:S01]  /*07b0*/  CS2R R20, SRZ ;  /* 0x0000000000147805 */ /* 0x000fe2000001ff00 */
[----:B------:R-:W4:Y:S01]  /*07c0*/  @!P1 LDG.E.64 R8, desc[UR4][R28.64] ;  /* 0x000000041c089981 */ /* 0x000f22000c1e1b00 */
[----:B------:R-:W-:-:S04]  /*07d0*/  @!P3 IMAD.WIDE.U32 R12, R4, 0x8, R12 ;  /* 0x00000008040cb825 */ /* 0x000fc800078e000c */
[----:B------:R5:W4:Y:S01]  /*07e0*/  @!P2 LDG.E.64 R20, desc[UR4][R18.64] ;  /* 0x000000041214a981 */ /* 0x000b22000c1e1b00 */
[----:B------:R-:W-:Y:S01]  /*07f0*/  @!P5 IMAD.IADD R3, R0, 0x1, R3 ;  /* 0x000000010003d824 */ /* 0x000fe200078e0203 */
[----:B------:R-:W-:Y:S02]  /*0800*/  CS2R R24, SRZ ;  /* 0x0000000000187805 */ /* 0x000fe4000001ff00 */
[----:B-----5:R-:W-:-:S06]  /*0810*/  CS2R R18, SRZ ;  /* 0x0000000000127805 */ /* 0x020fcc000001ff00 */
[----:B------:R1:W5:Y:S01]  /*0820*/  @!P3 LDG.E.64 R18, desc[UR4][R12.64] ;  /* 0x000000040c12b981 */ /* 0x000362000c1e1b00 */
[----:B0-----:R-:W-:Y:S02]  /*0830*/  @!P5 IMAD.WIDE.U32 R28, R3, 0x8, R26 ;  /* 0x00000008031cd825 */ /* 0x001fe400078e001a */
[----:B------:R-:W0:Y:S03]  /*0840*/  LDC.64 R26, c[0x0][0x220] ;  /* 0x00008800ff1a7b82 */ /* 0x000e260000000a00 */
[----:B------:R1:W5:Y:S02]  /*0850*/  @!P5 LDG.E.64 R24, desc[UR4][R28.64] ;  /* 0x000000041c18d981 */ /* 0x000364000c1e1b00 */
[----:B-1----:R-:W-:Y:S01]  /*0860*/  @!P4 IMAD.WIDE.U32 R12, R7, 0x8, R22 ;  /* 0x00000008070cc825 */ /* 0x002fe200078e0016 */
[----:B------:R-:W-:Y:S02]  /*0870*/  CS2R R22, SRZ ;  /* 0x0000000000167805 */ /* 0x000fe4000001ff00 */
[----:B------:R-:W1:Y:S04]  /*0880*/  @!P0 LDC.64 R28, c[0x0][0x228] ;  /* 0x00008a00ff1c8b82 */ /* 0x000e680000000a00 */
[----:B------:R0:W5:Y:S01]  /*0890*/  @!P4 LDG.E.64 R22, desc[UR4][R12.64] ;  /* 0x000000040c16c981 */ /* 0x000162000c1e1b00 */
[----:B------:R-:W-:-:S02]  /*08a0*/  @!P0 IMAD.IADD R3, R0, 0x1, R5 ;  /* 0x0000000100038824 */ /* 0x000fc400078e0205 */
[----:B------:R-:W-:Y:S02]  /*08b0*/  @!P0 IMAD.MOV.U32 R5, RZ, RZ, R6 ;  /* 0x000000ffff058224 */ /* 0x000fe400078e0006 */
[----:B-1----:R-:W-:Y:S01]  /*08c0*/  @!P0 IMAD.WIDE.U32 R28, R3, 0x8, R28 ;  /* 0x00000008031c8825 */ /* 0x002fe200078e001c */
[----:B------:R-:W-:Y:S04]  /*08d0*/  BSSY B0, `(.L_x_9584) ;  /* 0x0000055000007945 */ /* 0x000fe80003800000 */
[----:B------:R-:W-:Y:S01]  /*08e0*/  BSSY B1, `(.L_x_9585) ;  /* 0x000004d000017945 */ /* 0x000fe20003800000 */
[C---:B---3--:R-:W-:Y:S02]  /*08f0*/  DSETP.GT.AND P1, PT, R14.reuse, RZ, PT ;  /* 0x000000ff0e00722a */ /* 0x048fe40003f24000 */
[----:B------:R-:W-:-:S02]  /*0900*/  DSETP.NEU.AND P3, PT, R14, RZ, PT ;  /* 0x000000ff0e00722a */ /* 0x000fc40003f6d000 */
[----:B--2---:R-:W-:Y:S02]  /*0910*/  DSETP.NEU.AND P5, PT, R10, RZ, PT ;  /* 0x000000ff0a00722a */ /* 0x004fe40003fad000 */
[C---:B------:R-:W-:Y:S02]  /*0920*/  DSETP.GT.AND P2, PT, R16.reuse, RZ, PT ;  /* 0x000000ff1000722a */ /* 0x040fe40003f44000 */
[----:B------:R-:W-:-:S04]  /*0930*/  DSETP.NEU.AND P4, PT, R16, RZ, PT ;  /* 0x000000ff1000722a */ /* 0x000fc80003f8d000 */
[----:B------:R-:W-:Y:S02]  /*0940*/  FSEL R4, RZ, 1.875, !P2 ;  /* 0x3ff00000ff047808 */ /* 0x000fe40005000000 */
[----:B0-----:R-:W-:Y:S02]  /*0950*/  FSEL R12, R26, RZ, !P4 ;  /* 0x000000ff1a0c7208 */ /* 0x001fe40006000000 */
[----:B------:R-:W-:Y:S01]  /*0960*/  FSEL R13, R4, R27, P4 ;  /* 0x0000001b040d7208 */ /* 0x000fe20002000000 */
[----:B------:R-:W-:Y:S01]  /*0970*/  DSETP.GT.AND P4, PT, R10, RZ, PT ;  /* 0x000000ff0a00722a */ /* 0x000fe20003f84000 */
[----:B------:R-:W-:-:S04]  /*0980*/  FSEL R4, RZ, 1.875, !P1 ;  /* 0x3ff00000ff047808 */ /* 0x000fc80004800000 */
[-C--:B------:R-:W-:Y:S02]  /*0990*/  FSEL R7, R4, R27.reuse, P3 ;  /* 0x0000001b04077208 */ /* 0x080fe40001800000 */
[----:B------:R-:W-:Y:S01]  /*09a0*/  FSEL R4, RZ, 1.875, !P4 ;  /* 0x3ff00000ff047808 */ /* 0x000fe20006000000 */
[----:B------:R0:W-:Y:S01]  /*09b0*/  @!P0 STG.E.64 desc[UR4][R28.64], R12 ;  /* 0x0000000c1c008986 */ /* 0x0001e2000c101b04 */
[C---:B----4-:R-:W-:Y:S02]  /*09c0*/  DSETP.GT.AND P6, PT, R8.reuse, RZ, PT ;  /* 0x000000ff0800722a */ /* 0x050fe40003fc4000 */
[----:B------:R-:W-:Y:S01]  /*09d0*/  DSETP.NEU.AND P2, PT, R8, RZ, PT ;  /* 0x000000ff0800722a */ /* 0x000fe20003f4d000 */
[----:B------:R-:W-:Y:S01]  /*09e0*/  FSEL R9, R4, R27, P5 ;  /* 0x0000001b04097208 */ /* 0x000fe20002800000 */
[C---:B------:R-:W-:Y:S02]  /*09f0*/  DSETP.GT.AND P1, PT, R20.reuse, RZ, PT ;  /* 0x000000ff1400722a */ /* 0x040fe40003f24000 */
[----:B------:R-:W-:Y:S01]  /*0a00*/  FSEL R4, RZ, 1.875, !P6 ;  /* 0x3ff00000ff047808 */ /* 0x000fe20007000000 */
[----:B------:R-:W-:-:S03]  /*0a10*/  DSETP.NEU.AND P0, PT, R20, RZ, PT ;  /* 0x000000ff1400722a */ /* 0x000fc60003f0d000 */
[-C--:B0-----:R-:W-:Y:S02]  /*0a20*/  FSEL R13, R4, R27.reuse, P2 ;  /* 0x0000001b040d7208 */ /* 0x081fe40001000000 */
[----:B------:R-:W-:Y:S02]  /*0a30*/  FSEL R4, RZ, 1.875, !P1 ;  /* 0x3ff00000ff047808 */ /* 0x000fe40004800000 */
[----:B------:R-:W-:Y:S02]  /*0a40*/  FSEL R14, R26, RZ, !P0 ;  /* 0x000000ff1a0e7208 */ /* 0x000fe40004000000 */
[----:B------:R-:W-:Y:S02]  /*0a50*/  FSEL R15, R4, R27, P0 ;  /* 0x0000001b040f7208 */ /* 0x000fe40000000000 */
[C---:B------:R-:W-:Y:S02]  /*0a60*/  FSEL R12, R26.reuse, RZ, !P2 ;  /* 0x000000ff1a0c7208 */ /* 0x040fe40005000000 */
[----:B------:R-:W-:Y:S01]  /*0a70*/  ISETP.GE.AND P0, PT, R5, R2, PT ;  /* 0x000000020500720c */ /* 0x000fe20003f06270 */
[----:B-----5:R-:W-:Y:S01]  /*0a80*/  DSETP.GT.AND P4, PT, R18, RZ, PT ;  /* 0x000000ff1200722a */ /* 0x020fe20003f84000 */
[C---:B------:R-:W-:Y:S01]  /*0a90*/  FSEL R8, R26.reuse, RZ, !P5 ;  /* 0x000000ff1a087208 */ /* 0x040fe20006800000 */
[----:B------:R-:W-:Y:S01]  /*0aa0*/  DSETP.NEU.AND P2, PT, R24, RZ, PT ;  /* 0x000000ff1800722a */ /* 0x000fe20003f4d000 */
[----:B------:R-:W-:Y:S01]  /*0ab0*/  FSEL R6, R26, RZ, !P3 ;  /* 0x000000ff1a067208 */ /* 0x000fe20005800000 */
[----:B------:R-:W-:-:S02]  /*0ac0*/  DSETP.NEU.AND P3, PT, R18, RZ, PT ;  /* 0x000000ff1200722a */ /* 0x000fc40003f6d000 */
[----:B------:R-:W-:Y:S01]  /*0ad0*/  FSEL R10, RZ, 1.875, !P4 ;  /* 0x3ff00000ff0a7808 */ /* 0x000fe20006000000 */
[----:B------:R-:W-:Y:S02]  /*0ae0*/  DSETP.GT.AND P1, PT, R24, RZ, PT ;  /* 0x000000ff1800722a */ /* 0x000fe40003f24000 */
[C---:B------:R-:W-:Y:S02]  /*0af0*/  DSETP.GT.AND P5, PT, R22.reuse, RZ, PT ;  /* 0x000000ff1600722a */ /* 0x040fe40003fa4000 */
[----:B------:R-:W-:-:S04]  /*0b00*/  DSETP.NEU.AND P6, PT, R22, RZ, PT ;  /* 0x000000ff1600722a */ /* 0x000fc80003fcd000 */
[----:B------:R-:W-:Y:S02]  /*0b10*/  FSEL R4, RZ, 1.875, !P5 ;  /* 0x3ff00000ff047808 */ /* 0x000fe40006800000 */
[-C--:B------:R-:W-:Y:S02]  /*0b20*/  FSEL R17, R10, R27.reuse, P3 ;  /* 0x0000001b0a117208 */ /* 0x080fe40001800000 */
[----:B------:R-:W-:Y:S02]  /*0b30*/  FSEL R19, R4, R27, P6 ;  /* 0x0000001b04137208 */ /* 0x000fe40003000000 */
[C---:B------:R-:W-:Y:S02]  /*0b40*/  FSEL R16, R26.reuse, RZ, !P3 ;  /* 0x000000ff1a107208 */ /* 0x040fe40005800000 */
[C---:B------:R-:W-:Y:S02]  /*0b50*/  FSEL R18, R26.reuse, RZ, !P6 ;  /* 0x000000ff1a127208 */ /* 0x040fe40007000000 */
[----:B------:R-:W-:-:S02]  /*0b60*/  FSEL R10, R26, RZ, !P2 ;  /* 0x000000ff1a0a7208 */ /* 0x000fc40005000000 */
[----:B------:R-:W-:Y:S01]  /*0b70*/  @P2 FSEL R27, RZ, 1.875, !P1 ;  /* 0x3ff00000ff1b2808 */ /* 0x000fe20004800000 */
[----:B------:R-:W-:Y:S06]  /*0b80*/  @P0 BRA `(.L_x_9586) ;  /* 0x0000000000300947 */ /* 0x000fec0003800000 */
        /* <DEDUP_REMOVED lines=12> */
.L_x_9586:
[----:B------:R-:W-:-:S13]  /*0c50*/  ISETP.GE.AND P0, PT, R5, R2, PT ;  /* 0x000000020500720c */ /* 0x000fda0003f06270 */
[----:B------:R-:W-:Y:S05]  /*0c60*/  @P0 BRA `(.L_x_9588) ;  /* 0x0000000000300947 */ /* 0x000fea0003800000 */
[----:B0-----:R-:W0:Y:S01]  /*0c70*/  LDC.64 R6, c[0x0][0x228] ;  /* 0x00008a00ff067b82 */ /* 0x001e220000000a00 */
[----:B------:R-:W-:Y:S02]  /*0c80*/  IMAD.IADD R3, R0, 0x1, R5 ;  /* 0x0000000100037824 */ /* 0x000fe400078e0205 */
[----:B------:R-:W-:Y:S02]  /*0c90*/  VIADD R5, R5, 0x80 ;  /* 0x0000008005057836 */ /* 0x000fe40000000000 */
[----:B0-----:R-:W-:-:S05]  /*0ca0*/  IMAD.WIDE.U32 R6, R3, 0x8, R6 ;  /* 0x0000000803067825 */ /* 0x001fca00078e0006 */
[----:B------:R1:W-:Y:S02]  /*0cb0*/  STG.E.64 desc[UR4][R6.64], R12 ;  /* 0x0000000c06007986 */ /* 0x0003e4000c101b04 */
.L_x_9587:
[----:B------:R-:W-:-:S13]  /*0cc0*/  ISETP.GE.AND P0, PT, R5, R2, PT ;  /* 0x000000020500720c */ /* 0x000fda0003f06270 */
[----:B------:R-:W-:Y:S05]  /*0cd0*/  @P0 BRA `(.L_x_9589) ;  /* 0x0000000000340947 */ /* 0x000fea0003800000 */
[----:B01----:R-:W0:Y:S01]  /*0ce0*/  LDC.64 R6, c[0x0][0x228] ;  /* 0x00008a00ff067b82 */ /* 0x003e220000000a00 */
[----:B------:R-:W-:Y:S02]  /*0cf0*/  IMAD.IADD R3, R0, 0x1, R5 ;  /* 0x0000000100037824 */ /* 0x000fe400078e0205 */
[----:B------:R-:W-:Y:S02]  /*0d00*/  VIADD R5, R5, 0x80 ;  /* 0x0000008005057836 */ /* 0x000fe40000000000 */
[----:B0-----:R-:W-:-:S05]  /*0d10*/  IMAD.WIDE.U32 R6, R3, 0x8, R6 ;  /* 0x0000000803067825 */ /* 0x001fca00078e0006 */
[----:B------:R1:W-:Y:S02]  /*0d20*/  STG.E.64 desc[UR4][R6.64], R14 ;  /* 0x0000000e06007986 */ /* 0x0003e4000c101b04 */
.L_x_9588:
        /* <DEDUP_REMOVED lines=8> */
.L_x_9589:
[----:B------:R-:W-:Y:S05]  /*0db0*/  BSYNC B1 ;  /* 0x0000000000017941 */ /* 0x000fea0003800000 */
.L_x_9585:
[----:B------:R-:W-:-:S13]  /*0dc0*/  ISETP.GE.AND P0, PT, R5, R2, PT ;  /* 0x000000020500720c */ /* 0x000fda0003f06270 */
[----:B012---:R-:W0:Y:S01]  /*0dd0*/  @!P0 LDC.64 R6, c[0x0][0x228] ;  /* 0x00008a00ff068b82 */ /* 0x007e220000000a00 */
[----:B------:R-:W-:Y:S02]  /*0de0*/  @!P0 IMAD.IADD R3, R0, 0x1, R5 ;  /* 0x0000000100038824 */ /* 0x000fe400078e0205 */
[----:B------:R-:W-:Y:S02]  /*0df0*/  @!P0 VIADD R5, R5, 0x80 ;  /* 0x0000008005058836 */ /* 0x000fe40000000000 */
[----:B0-----:R-:W-:-:S05]  /*0e00*/  @!P0 IMAD.WIDE.U32 R6, R3, 0x8, R6 ;  /* 0x0000000803068825 */ /* 0x001fca00078e0006 */
[----:B------:R2:W-:Y:S02]  /*0e10*/  @!P0 STG.E.64 desc[UR4][R6.64], R18 ;  /* 0x0000001206008986 */ /* 0x0005e4000c101b04 */
.L_x_9590:
[----:B------:R-:W-:Y:S05]  /*0e20*/  BSYNC B0 ;  /* 0x0000000000007941 */ /* 0x000fea0003800000 */
.L_x_9584:
[----:B------:R-:W-:Y:S05]  /*0e30*/  WARPSYNC.ALL ;  /* 0x0000000000007948 */ /* 0x000fea0003800000 */
[----:B------:R-:W-:-:S13]  /*0e40*/  ISETP.GE.AND P0, PT, R5, R2, PT ;  /* 0x000000020500720c */ /* 0x000fda0003f06270 */
[----:B------:R-:W-:Y:S05]  /*0e50*/  @P0 EXIT ;  /* 0x000000000000094d */ /* 0x000fea0003800000 */
[----:B------:R-:W3:Y:S01]  /*0e60*/  LDC.64 R2, c[0x0][0x228] ;  /* 0x00008a00ff027b82 */ /* 0x000ee20000000a00 */
[----:B------:R-:W-:Y:S02]  /*0e70*/  IMAD.IADD R5, R0, 0x1, R5 ;  /* 0x0000000100057824 */ /* 0x000fe400078e0205 */
[----:B------:R-:W-:Y:S02]  /*0e80*/  IMAD.MOV.U32 R11, RZ, RZ, R27 ;  /* 0x000000ffff0b7224 */ /* 0x000fe400078e001b */
[----:B---3--:R-:W-:-:S05]  /*0e90*/  IMAD.WIDE.U32 R2, R5, 0x8, R2 ;  /* 0x0000000805027825 */ /* 0x008fca00078e0002 */
[----:B------:R-:W-:Y:S01]  /*0ea0*/  STG.E.64 desc[UR4][R2.64], R10 ;  /* 0x0000000a02007986 */ /* 0x000fe2000c101b04 */
[----:B------:R-:W-:Y:S05]  /*0eb0*/  EXIT ;  /* 0x000000000000794d */ /* 0x000fea0003800000 */
.L_x_9591:
        /* <DEDUP_REMOVED lines=12> */
.L_x_32110:


//--------------------- .text._ZN2at6native29vectorized_elementwise_kernelILi4ENS0_13BUnaryFunctorIdddZZZNS0_21heaviside_kernel_cudaERNS_18TensorIteratorBaseEENKUlvE_clEvENKUlvE4_clEvEUlddE_EESt5arrayIPcLm2EEEEviT0_T1_ --------------------------
	.section	.text._ZN2at6native29vectorized_elementwise_kernelILi4ENS0_13BUnaryFunctorIdddZZZNS0_21heaviside_kernel_cudaERNS_18TensorIteratorBaseEENKUlvE_clEvENKUlvE4_clEvEUlddE_EESt5arrayIPcLm2EEEEviT0_T1_,"ax",@progbits
	.align	128
        .global         _ZN2at6native29vectorized_elementwise_kernelILi4ENS0_13BUnaryFunctorIdddZZZNS0_21heaviside_kernel_cudaERNS_18TensorIteratorBaseEENKUlvE_clEvENKUlvE4_clEvEUlddE_EESt5arrayIPcLm2EEEEviT0_T1_
        .type           _ZN2at6native29vectorized_elementwise_kernelILi4ENS0_13BUnaryFunctorIdddZZZNS0_21heaviside_kernel_cudaERNS_18TensorIteratorBaseEENKUlvE_clEvENKUlvE4_clEvEUlddE_EESt5arrayIPcLm2EEEEviT0_T1_,@function
        .size           _ZN2at6native29vectorized_elementwise_kernelILi4ENS0_13BUnaryFunctorIdddZZZNS0_21heaviside_kernel_cudaERNS_18TensorIteratorBaseEENKUlvE_clEvENKUlvE4_clEvEUlddE_EESt5arrayIPcLm2EEEEviT0_T1_,(.L_x_32111 - _ZN2at6native29vectorized_elementwise_kernelILi4ENS0_13BUnaryFunctorIdddZZZNS0_21heaviside_kernel_cudaERNS_18TensorIteratorBaseEENKUlvE_clEvENKUlvE4_clEvEUlddE_EESt5arrayIPcLm2EEEEviT0_T1_)
        .other          _ZN2at6native29vectorized_elementwise_kernelILi4ENS0_13BUnaryFunctorIdddZZZNS0_21heaviside_kernel_cudaERNS_18TensorIteratorBaseEENKUlvE_clEvENKUlvE4_clEvEUlddE_EESt5arrayIPcLm2EEEEviT0_T1_,@"STO_CUDA_ENTRY STV_DEFAULT"
_ZN2at6native29vectorized_elementwise_kernelILi4ENS0_13BUnaryFunctorIdddZZZNS0_21heaviside_kernel_cudaERNS_18TensorIteratorBaseEENKUlvE_clEvENKUlvE4_clEvEUlddE_EESt5arrayIPcLm2EEEEviT0_T1_:
.text._ZN2at6native29vectorized_elementwise_kernelILi4ENS0_13BUnaryFunctorIdddZZZNS0_21heaviside_kernel_cudaERNS_18TensorIteratorBaseEENKUlvE_clEvENKUlvE4_clEvEUlddE_EESt5arrayIPcLm2EEEEviT0_T1_:
        /* <DEDUP_REMOVED lines=78> */
.L_x_9592:
        /* <DEDUP_REMOVED lines=119> */
.L_x_9595:
[----:B------:R-:W-:-:S13]  /*0c50*/  ISETP.GE.AND P0, PT, R5, R2, PT ;  /* 0x000000020500720c */ /* 0x000fda0003f06270 */
[----:B------:R-:W-:Y:S05]  /*0c60*/  @P0 BRA `(.L_x_9597) ;  /* 0x0000000000300947 */ /* 0x000fea0003800000 */
[----:B0-----:R-:W0:Y:S01]  /*0c70*/  LDC.64 R6, c[0x0][0x228] ;  /* 0x00008a00ff067b82 */ /* 0x001e220000000a00 */
[----:B------:R-:W-:Y:S02]  /*0c80*/  IMAD.IADD R3, R0, 0x1, R5 ;  /* 0x0000000100037824 */ /* 0x000fe400078e0205 */
[----:B------:R-:W-:Y:S02]  /*0c90*/  VIADD R5, R5, 0x80 ;  /* 0x0000008005057836 */ /* 0x000fe40000000000 */
[----:B0-----:R-:W-:-:S05]  /*0ca0*/  IMAD.WIDE.U32 R6, R3, 0x8, R6 ;  /* 0x0000000803067825 */ /* 0x001fca00078e0006 */
[----:B------:R1:W-:Y:S02]  /*0cb0*/  STG.E.64 desc[UR4][R6.64], R12 ;  /* 0x0000000c06007986 */ /* 0x0003e4000c101b04 */
.L_x_9596:
[----:B------:R-:W-:-:S13]  /*0cc0*/  ISETP.GE.AND P0, PT, R5, R2, PT ;  /* 0x000000020500720c */ /* 0x000fda0003f06270 */
[----:B------:R-:W-:Y:S05]  /*0cd0*/  @P0 BRA `(.L_x_9598) ;  /* 0x0000000000340947 */ /* 0x000fea0003800000 */
[----:B01----:R-:W0:Y:S01]  /*0ce0*/  LDC.64 R6, c[0x0][0x228] ;  /* 0x00008a00ff067b82 */ /* 0x003e220000000a00 */
[----:B------:R-:W-:Y:S02]  /*0cf0*/  IMAD.IADD R3, R0, 0x1, R5 ;  /* 0x0000000100037824 */ /* 0x000fe400078e0205 */
[----:B------:R-:W-:Y:S02]  /*0d00*/  VIADD R5, R5, 0x80 ;  /* 0x0000008005057836 */ /* 0x000fe40000000000 */
[----:B0-----:R-:W-:-:S05]  /*0d10*/  IMAD.WIDE.U32 R6, R3, 0x8, R6 ;  /* 0x0000000803067825 */ /* 0x001fca00078e0006 */
[----:B------:R1:W-:Y:S02]  /*0d20*/  STG.E.64 desc[UR4][R6.64], R14 ;  /* 0x0000000e06007986 */ /* 0x0003e4000c101b04 */
.L_x_9597:
        /* <DEDUP_REMOVED lines=8> */
.L_x_9598:
[----:B------:R-:W-:Y:S05]  /*0db0*/  BSYNC B1 ;  /* 0x0000000000017941 */ /* 0x000fea0003800000 */
.L_x_9594:
[----:B------:R-:W-:-:S13]  /*0dc0*/  ISETP.GE.AND P0, PT, R5, R2, PT ;  /* 0x000000020500720c */ /* 0x000fda0003f06270 */
[----:B012---:R-:W0:Y:S01]  /*0dd0*/  @!P0 LDC.64 R6, c[0x0][0x228] ;  /* 0x00008a00ff068b82 */ /* 0x007e220000000a00 */
[----:B------:R-:W-:Y:S02]  /*0de0*/  @!P0 IMAD.IADD R3, R0, 0x1, R5 ;  /* 0x0000000100038824 */ /* 0x000fe400078e0205 */
[----:B------:R-:W-:Y:S02]  /*0df0*/  @!P0 VIADD R5, R5, 0x80 ;  /* 0x0000008005058836 */ /* 0x000fe40000000000 */
[----:B0-----:R-:W-:-:S05]  /*0e00*/  @!P0 IMAD.WIDE.U32 R6, R3, 0x8, R6 ;  /* 0x0000000803068825 */ /* 0x001fca00078e0006 */
[----:B------:R2:W-:Y:S02]  /*0e10*/  @!P0 STG.E.64 desc[UR4][R6.64], R18 ;  /* 0x0000001206008986 */ /* 0x0005e4000c101b04 */
.L_x_9599:
[----:B------:R-:W-:Y:S05]  /*0e20*/  BSYNC B0 ;  /* 0x0000000000007941 */ /* 0x000fea0003800000 */
.L_x_9593:
        /* <DEDUP_REMOVED lines=9> */
.L_x_9600:
        /* <DEDUP_REMOVED lines=12> */
.L_x_32111:


//--------------------- .text._ZN2at6native29vectorized_elementwise_kernelILi8ENS0_13BUnaryFunctorIdddZZZNS0_21heaviside_kernel_cudaERNS_18TensorIteratorBaseEENKUlvE_clEvENKUlvE4_clEvEUlddE_EESt5arrayIPcLm2EEEEviT0_T1_ --------------------------
	.section	.text._ZN2at6native29vectorized_elementwise_kernelILi8ENS0_13BUnaryFunctorIdddZZZNS0_21heaviside_kernel_cudaERNS_18TensorIteratorBaseEENKUlvE_clEvENKUlvE4_clEvEUlddE_EESt5arrayIPcLm2EEEEviT0_T1_,"ax",@progbits
	.align	128
        .global         _ZN2at6native29vectorized_elementwise_kernelILi8ENS0_13BUnaryFunctorIdddZZZNS0_21heaviside_kernel_cudaERNS_18TensorIteratorBaseEENKUlvE_clEvENKUlvE4_clEvEUlddE_EESt5arrayIPcLm2EEEEviT0_T1_
        .type           _ZN2at6native29vectorized_elementwise_kernelILi8ENS0_13BUnaryFunctorIdddZZZNS0_21heaviside_kernel_cudaERNS_18TensorIteratorBaseEENKUlvE_clEvENKUlvE4_clEvEUlddE_EESt5arrayIPcLm2EEEEviT0_T1_,@function
        .size           _ZN2at6native29vectorized_elementwise_kernelILi8ENS0_13BUnaryFunctorIdddZZZNS0_21heaviside_kernel_cudaERNS_18TensorIteratorBaseEENKUlvE_clEvENKUlvE4_clEvEUlddE_EESt5arrayIPcLm2EEEEviT0_T1_,(.L_x_32112 - _ZN2at6native29vectorized_elementwise_kernelILi8ENS0_13BUnaryFunctorIdddZZZNS0_21heaviside_kernel_cudaERNS_18TensorIteratorBaseEENKUlvE_clEvENKUlvE4_clEvEUlddE_EESt5arrayIPcLm2EEEEviT0_T1_)
        .other          _ZN2at6native29vectorized_elementwise_kernelILi8ENS0_13BUnaryFunctorIdddZZZNS0_21heaviside_kernel_cudaERNS_18TensorIteratorBaseEENKUlvE_clEvENKUlvE4_clEvEUlddE_EESt5arrayIPcLm2EEEEviT0_T1_,@"STO_CUDA_ENTRY STV_DEFAULT"
_ZN2at6native29vectorized_elementwise_kernelILi8ENS0_13BUnaryFunctorIdddZZZNS0_21heaviside_kernel_cudaERNS_18TensorIteratorBaseEENKUlvE_clEvENKUlvE4_clEvEUlddE_EESt5arrayIPcLm2EEEEviT0_T1_:
.text._ZN2at6native29vectorized_elementwise_kernelILi8ENS0_13BUnaryFunctorIdddZZZNS0_21heaviside_kernel_cudaERNS_18TensorIteratorBaseEENKUlvE_clEvENKUlvE4_clEvEUlddE_EESt5arrayIPcLm2EEEEviT0_T1_:
        /* <DEDUP_REMOVED lines=78> */
.L_x_9601:
        /* <DEDUP_REMOVED lines=119> */
.L_x_9604:
[----:B------:R-:W-:-:S13]  /*0c50*/  ISETP.GE.AND P0, PT, R5, R2, PT ;  /* 0x000000020500720c */ /* 0x000fda0003f06270 */
[----:B------:R-:W-:Y:S05]  /*0c60*/  @P0 BRA `(.L_x_9606) ;  /* 0x0000000000300947 */ /* 0x000fea0003800000 */
[----:B0-----:R-:W0:Y:S01]  /*0c70*/  LDC.64 R6, c[0x0][0x228] ;  /* 0x00008a00ff067b82 */ /* 0x001e220000000a00 */
[----:B------:R-:W-:Y:S02]  /*0c80*/  IMAD.IADD R3, R0, 0x1, R5 ;  /* 0x0000000100037824 */ /* 0x000fe400078e0205 */
[----:B------:R-:W-:Y:S02]  /*0c90*/  VIADD R5, R5, 0x80 ;  /* 0x0000008005057836 */ /* 0x000fe40000000000 */
[----:B0-----:R-:W-:-:S05]  /*0ca0*/  IMAD.WIDE.U32 R6, R3, 0x8, R6 ;  /* 0x0000000803067825 */ /* 0x001fca00078e0006 */
[----:B------:R1:W-:Y:S02]  /*0cb0*/  STG.E.64 desc[UR4][R6.64], R12 ;  /* 0x0000000c06007986 */ /* 0x0003e4000c101b04 */
.L_x_9605:
[----:B------:R-:W-:-:S13]  /*0cc0*/  ISETP.GE.AND P0, PT, R5, R2, PT ;  /* 0x000000020500720c */ /* 0x000fda0003f06270 */
[----:B------:R-:W-:Y:S05]  /*0cd0*/  @P0 BRA `(.L_x_9607) ;  /* 0x0000000000340947 */ /* 0x000fea0003800000 */
[----:B01----:R-:W0:Y:S01]  /*0ce0*/  LDC.64 R6, c[0x0][0x228] ;  /* 0x00008a00ff067b82 */ /* 0x003e220000000a00 */
[----:B------:R-:W-:Y:S02]  /*0cf0*/  IMAD.IADD R3, R0, 0x1, R5 ;  /* 0x0000000100037824 */ /* 0x000fe400078e0205 */
[----:B------:R-:W-:Y:S02]  /*0d00*/  VIADD R5, R5, 0x80 ;  /* 0x0000008005057836 */ /* 0x000fe40000000000 */
[----:B0-----:R-:W-:-:S05]  /*0d10*/  IMAD.WIDE.U32 R6, R3, 0x8, R6 ;  /* 0x0000000803067825 */ /* 0x001fca00078e0006 */
[----:B------:R1:W-:Y:S02]  /*0d20*/  STG.E.64 desc[UR4][R6.64], R14 ;  /* 0x0000000e06007986 */ /* 0x0003e4000c101b04 */
.L_x_9606:
        /* <DEDUP_REMOVED lines=8> */
.L_x_9607:
[----:B------:R-:W-:Y:S05]  /*0db0*/  BSYNC B1 ;  /* 0x0000000000017941 */ /* 0x000fea0003800000 */
.L_x_9603:
[----:B------:R-:W-:-:S13]  /*0dc0*/  ISETP.GE.AND P0, PT, R5, R2, PT ;  /* 0x000000020500720c */ /* 0x000fda0003f06270 */
[----:B012---:R-:W0:Y:S01]  /*0dd0*/  @!P0 LDC.64 R6, c[0x0][0x228] ;  /* 0x00008a00ff068b82 */ /* 0x007e220000000a00 */
[----:B------:R-:W-:Y:S02]  /*0de0*/  @!P0 IMAD.IADD R3, R0, 0x1, R5 ;  /* 0x0000000100038824 */ /* 0x000fe400078e0205 */
[----:B------:R-:W-:Y:S02]  /*0df0*/  @!P0 VIADD R5, R5, 0x80 ;  /* 0x0000008005058836 */ /* 0x000fe40000000000 */
[----:B0-----:R-:W-:-:S05]  /*0e00*/  @!P0 IMAD.WIDE.U32 R6, R3, 0x8, R6 ;  /* 0x0000000803068825 */ /* 0x001fca00078e0006 */
[----:B------:R2:W-:Y:S02]  /*0e10*/  @!P0 STG.E.64 desc[UR4][R6.64], R18 ;  /* 0x0000001206008986 */ /* 0x0005e4000c101b04 */
.L_x_9608:
[----:B------:R-:W-:Y:S05]  /*0e20*/  BSYNC B0 ;  /* 0x0000000000007941 */ /* 0x000fea0003800000 */
.L_x_9602:
        /* <DEDUP_REMOVED lines=9> */
.L_x_9609:
        /* <DEDUP_REMOVED lines=12> */
.L_x_32112:


//--------------------- .text._ZN2at6native18elementwise_kernelILi128ELi4EZNS0_15gpu_kernel_implINS0_13AUnaryFunctorIdddZZZNS0_21heaviside_kernel_cudaERNS_18TensorIteratorBaseEENKUlvE_clEvENKUlvE4_clEvEUlddE_EEEEvS5_RKT_EUliE_EEviT1_ --------------------------
	.section	.text._ZN2at6native18elementwise_kernelILi128ELi4EZNS0_15gpu_kernel_implINS0_13AUnaryFunctorIdddZZZNS0_21heaviside_kernel_cudaERNS_18TensorIteratorBaseEENKUlvE_clEvENKUlvE4_clEvEUlddE_EEEEvS5_RKT_EUliE_EEviT1_,"ax",@progbits
	.align	128
        .global         _ZN2at6native18elementwise_kernelILi128ELi4EZNS0_15gpu_kernel_implINS0_13AUnaryFunctorIdddZZZNS0_21heaviside_kernel_cudaERNS_18TensorIteratorBaseEENKUlvE_clEvENKUlvE4_clEvEUlddE_EEEEvS5_RKT_EUliE_EEviT1_
        .type           _ZN2at6native18elementwise_kernelILi128ELi4EZNS0_15gpu_kernel_implINS0_13AUnaryFunctorIdddZZZNS0_21heaviside_kernel_cudaERNS_18TensorIteratorBaseEENKUlvE_clEvENKUlvE4_clEvEUlddE_EEEEvS5_RKT_EUliE_EEviT1_,@function
        .size           _ZN2at6native18elementwise_kernelILi128ELi4EZNS0_15gpu_kernel_implINS0_13AUnaryFunctorIdddZZZNS0_21heaviside_kernel_cudaERNS_18TensorIteratorBaseEENKUlvE_clEvENKUlvE4_clEvEUlddE_EEEEvS5_RKT_EUliE_EEviT1_,(.L_x_32113 - _ZN2at6native18elementwise_kernelILi128ELi4EZNS0_15gpu_kernel_implINS0_13AUnaryFunctorIdddZZZNS0_21heaviside_kernel_cudaERNS_18TensorIteratorBaseEENKUlvE_clEvENKUlvE4_clEvEUlddE_EEEEvS5_RKT_EUliE_EEviT1_)
        .other          _ZN2at6native18elementwise_kernelILi128ELi4EZNS0_15gpu_kernel_implINS0_13AUnaryFunctorIdddZZZNS0_21heaviside_kernel_cudaERNS_18TensorIteratorBaseEENKUlvE_clEvENKUlvE4_clEvEUlddE_EEEEvS5_RKT_EUliE_EEviT1_,@"STO_CUDA_ENTRY STV_DEFAULT"
_ZN2at6native18elementwise_kernelILi128ELi4EZNS0_15gpu_kernel_implINS0_13AUnaryFunctorIdddZZZNS0_21heaviside_kernel_cudaERNS_18TensorIteratorBaseEENKUlvE_clEvENKUlvE4_clEvEUlddE_EEEEvS5_RKT_EUliE_EEviT1_:
.text._ZN2at6native18elementwise_kernelILi128ELi4EZNS0_15gpu_kernel_implINS0_13AUnaryFunctorIdddZZZNS0_21heaviside_kernel_cudaERNS_18TensorIteratorBaseEENKUlvE_clEvENKUlvE4_clEvEUlddE_EEEEvS5_RKT_EUliE_EEviT1_:
        /* <DEDUP_REMOVED lines=314> */
.L_x_9612:
        /* <DEDUP_REMOVED lines=21> */
.L_x_9616:
[----:B------:R-:W2:Y:S02]  /*14f0*/  LDG.E.U8 R2, desc[UR36][R4.64] ;  /* 0x0000002404027981 */ /* 0x000ea4000c1e1100 */
[----:B--2---:R-:W0:Y:S01]  /*1500*/  I2F.F64.U16 R2, R2 ;  /* 0x0000000200027312 */ /* 0x004e220000101800 */
[----:B------:R-:W-:Y:S05]  /*1510*/  BRA `(.L_x_9618) ;  /* 0x0000000c00707947 */ /* 0x000fea0003800000 */
.L_x_9615:
        /* <DEDUP_REMOVED lines=9> */
.L_x_9620:
[----:B------:R-:W2:Y:S02]  /*15b0*/  LDG.E R2, desc[UR36][R4.64] ;  /* 0x0000002404027981 */ /* 0x000ea4000c1e1900 */
[----:B--2---:R-:W0:Y:S01]  /*15c0*/  I2F.F64 R2, R2 ;  /* 0x0000000200027312 */ /* 0x004e220000201c00 */
[----:B------:R-:W-:Y:S05]  /*15d0*/  BRA `(.L_x_9618) ;  /* 0x0000000c00407947 */ /* 0x000fea0003800000 */
.L_x_9619:
[----:B------:R-:W2:Y:S02]  /*15e0*/  LDG.E.U16 R2, desc[UR36][R4.64] ;  /* 0x0000002404027981 */ /* 0x000ea4000c1e1500 */
[----:B--2---:R-:W0:Y:S01]  /*15f0*/  I2F.F64.S16 R2, R2 ;  /* 0x0000000200027312 */ /* 0x004e220000101c00 */
[----:B------:R-:W-:Y:S05]  /*1600*/  BRA `(.L_x_9618) ;  /* 0x0000000c00347947 */ /* 0x000fea0003800000 */
.L_x_9614:
        /* <DEDUP_REMOVED lines=10> */
.L_x_9622:
[----:B------:R-:W2:Y:S02]  /*16b0*/  LDG.E.U16 R0, desc[UR36][R4.64] ;  /* 0x0000002404007981 */ /* 0x000ea4000c1e1500 */
[----:B--2---:R-:W-:-:S05]  /*16c0*/  HADD2.F32 R0, -RZ, R0.H0_H0 ;  /* 0x20000000ff007230 */ /* 0x004fca0000004100 */
[----:B------:R-:W-:-:S04]  /*16d0*/  FMUL.FTZ R0, R0, 1 ;  /* 0x3f80000000007820 */ /* 0x000fc80000410000 */
[----:B------:R0:W1:Y:S01]  /*16e0*/  F2F.F64.F32 R2, R0 ;  /* 0x0000000000027310 */ /* 0x0000620000201800 */
[----:B------:R-:W-:Y:S05]  /*16f0*/  BRA `(.L_x_9618) ;  /* 0x0000000800f87947 */ /* 0x000fea0003800000 */
.L_x_9621:
        /* <DEDUP_REMOVED lines=10> */
.L_x_9624:
[----:B------:R-:W2:Y:S02]  /*17a0*/  LDG.E.U16 R4, desc[UR36][R4.64] ;  /* 0x0000002404047981 */ /* 0x000ea4000c1e1500 */
[----:B--2---:R-:W-:-:S05]  /*17b0*/  HADD2.F32 R0, -RZ, R4.H0_H0 ;  /* 0x20000004ff007230 */ /* 0x004fca0000004100 */
[----:B------:R-:W-:-:S04]  /*17c0*/  FMUL.FTZ R0, R0, 1 ;  /* 0x3f80000000007820 */ /* 0x000fc80000410000 */
[----:B------:R0:W1:Y:S01]  /*17d0*/  F2F.F64.F32 R2, R0 ;  /* 0x0000000000027310 */ /* 0x0000620000201800 */
[----:B------:R-:W-:Y:S05]  /*17e0*/  BRA `(.L_x_9618) ;  /* 0x0000000800bc7947 */ /* 0x000fea0003800000 */
.L_x_9623:
[----:B------:R0:W5:Y:S01]  /*17f0*/  LDG.E.64 R2, desc[UR36][R4.64] ;  /* 0x0000002404027981 */ /* 0x000162000c1e1b00 */
[----:B------:R-:W-:Y:S05]  /*1800*/  BRA `(.L_x_9618) ;  /* 0x0000000800b47947 */ /* 0x000fea0003800000 */
.L_x_9613:
        /* <DEDUP_REMOVED lines=13> */
.L_x_9627:
[----:B------:R0:W5:Y:S01]  /*18e0*/  LDG.E.64 R2, desc[UR36][R4.64] ;  /* 0x0000002404027981 */ /* 0x000162000c1e1b00 */
[----:B------:R-:W-:Y:S05]  /*18f0*/  BRA `(.L_x_9618) ;  /* 0x0000000800787947 */ /* 0x000fea0003800000 */
.L_x_9626:
[----:B------:R-:W-:-:S13]  /*1900*/  ISETP.NE.AND P0, PT, R2, 0xf, PT ;  /* 0x0000000f0200780c */ /* 0x000fda0003f05270 */
[----:B------:R-:W-:Y:S05]  /*1910*/  @!P0 BRA `(.L_x_9628) ;  /* 0x0000000000a48947 */ /* 0x000fea0003800000 */
[----:B------:R-:W-:-:S13]  /*1920*/  ISETP.NE.AND P0, PT, R2, 0x17, PT ;  /* 0x000000170200780c */ /* 0x000fda0003f05270 */
[----:B------:R-:W-:Y:S05]  /*1930*/  @!P0 BRA `(.L_x_9629) ;  /* 0x0000000000608947 */ /* 0x000fea0003800000 */
[----:B------:R-:W-:-:S13]  /*1940*/  ISETP.NE.AND P0, PT, R2, 0x18, PT ;  /* 0x000000180200780c */ /* 0x000fda0003f05270 */
[----:B------:R-:W-:Y:S05]  /*1950*/  @P0 BRA `(.L_x_9617) ;  /* 0x0000000800040947 */ /* 0x000fea0003800000 */
[----:B------:R-:W2:Y:S01]  /*1960*/  LDG.E.U8 R0, desc[UR36][R4.64] ;  /* 0x0000002404007981 */ /* 0x000ea2000c1e1100 */
[----:B------:R-:W-:Y:S01]  /*1970*/  IMAD.MOV.U32 R8, RZ, RZ, -0x800000 ;  /* 0xff800000ff087424 */ /* 0x000fe200078e00ff */
[----:B--2---:R-:W-:-:S04]  /*1980*/  SHF.L.U32 R0, R0, 0x18, RZ ;  /* 0x0000001800007819 */ /* 0x004fc800000006ff */
        /* <DEDUP_REMOVED lines=19> */
.L_x_9629:
        /* <DEDUP_REMOVED lines=15> */
.L_x_9628:
[----:B------:R-:W2:Y:S02]  /*1bb0*/  LDG.E.U16 R0, desc[UR36][R4.64] ;  /* 0x0000002404007981 */ /* 0x000ea4000c1e1500 */
[----:B--2---:R-:W-:-:S04]  /*1bc0*/  IMAD.U32 R0, R0, 0x10000, RZ ;  /* 0x0001000000007824 */ /* 0x004fc800078e00ff */
[----:B------:R-:W-:-:S04]  /*1bd0*/  FMUL.FTZ R0, R0, 1 ;  /* 0x3f80000000007820 */ /* 0x000fc80000410000 */
[----:B------:R0:W1:Y:S01]  /*1be0*/  F2F.F64.F32 R2, R0 ;  /* 0x0000000000027310 */ /* 0x0000620000201800 */
[----:B------:R-:W-:Y:S05]  /*1bf0*/  BRA `(.L_x_9618) ;  /* 0x0000000400b87947 */ /* 0x000fea0003800000 */
.L_x_9625:
        /* <DEDUP_REMOVED lines=11> */
.L_x_9632:
        /* <DEDUP_REMOVED lines=21> */
.L_x_9636:
[----:B------:R-:W-:Y:S05]  /*1e00*/  BSYNC B1 ;  /* 0x0000000000017941 */ /* 0x000fea0003800000 */
.L_x_9635:
[----:B------:R-:W-:Y:S01]  /*1e10*/  LEA R3, R0, 0x3b800000, 0x17 ;  /* 0x3b80000000037811 */ /* 0x000fe200078eb8ff */
[----:B------:R-:W-:-:S05]  /*1e20*/  IMAD.SHL.U32 R0, R2, 0x100000, RZ ;  /* 0x0010000002007824 */ /* 0x000fca00078e00ff */
[----:B------:R-:W-:-:S07]  /*1e30*/  LOP3.LUT R0, R3, R0, R4, 0xfe, !PT ;  /* 0x0000000003007212 */ /* 0x000fce00078efe04 */
.L_x_9634:
[----:B------:R-:W-:Y:S05]  /*1e40*/  BSYNC B0 ;  /* 0x0000000000007941 */ /* 0x000fea0003800000 */
.L_x_9633:
[----:B------:R-:W-:-:S04]  /*1e50*/  FMUL.FTZ R0, R0, 1 ;  /* 0x3f80000000007820 */ /* 0x000fc80000410000 */
[----:B------:R1:W2:Y:S01]  /*1e60*/  F2F.F64.F32 R2, R0 ;  /* 0x0000000000027310 */ /* 0x0002a20000201800 */
[----:B------:R-:W-:Y:S05]  /*1e70*/  BRA `(.L_x_9618) ;  /* 0x0000000400187947 */ /* 0x000fea0003800000 */
.L_x_9631:
        /* <DEDUP_REMOVED lines=21> */
.L_x_9640:
[----:B------:R-:W-:Y:S05]  /*1fd0*/  BSYNC B1 ;  /* 0x0000000000017941 */ /* 0x000fea0003800000 */
.L_x_9639:
[----:B------:R-:W-:Y:S02]  /*1fe0*/  LEA R3, R0, 0x37800000, 0x17 ;  /* 0x3780000000037811 */ /* 0x000fe400078eb8ff */
[----:B------:R-:W-:-:S04]  /*1ff0*/  SHF.L.U32 R0, R2, 0x15, RZ ;  /* 0x0000001502007819 */ /* 0x000fc800000006ff */
[----:B------:R-:W-:-:S07]  /*2000*/  LOP3.LUT R0, R3, R0, R4, 0xfe, !PT ;  /* 0x0000000003007212 */ /* 0x000fce00078efe04 */
.L_x_9638:
[----:B------:R-:W-:Y:S05]  /*2010*/  BSYNC B0 ;  /* 0x0000000000007941 */ /* 0x000fea0003800000 */
.L_x_9637:
[----:B------:R-:W-:-:S04]  /*2020*/  FMUL.FTZ R0, R0, 1 ;  /* 0x3f80000000007820 */ /* 0x000fc80000410000 */
[----:B------:R3:W4:Y:S01]  /*2030*/  F2F.F64.F32 R2, R0 ;  /* 0x0000000000027310 */ /* 0x0007220000201800 */
[----:B------:R-:W-:Y:S05]  /*2040*/  BRA `(.L_x_9618) ;  /* 0x0000000000a47947 */ /* 0x000fea0003800000 */
.L_x_9630:
        /* <DEDUP_REMOVED lines=14> */
.L_x_9644:
[----:B------:R-:W-:Y:S05]  /*2130*/  BSYNC B0 ;  /* 0x0000000000007941 */ /* 0x000fea0003800000 */
.L_x_9643:
[----:B------:R-:W-:-:S04]  /*2140*/  FMUL.FTZ R0, R0, 1 ;  /* 0x3f80000000007820 */ /* 0x000fc80000410000 */
[----:B------:R0:W1:Y:S01]  /*2150*/  F2F.F64.F32 R2, R0 ;  /* 0x0000000000027310 */ /* 0x0000620000201800 */
[----:B------:R-:W-:Y:S05]  /*2160*/  BRA `(.L_x_9618) ;  /* 0x00000000005c7947 */ /* 0x000fea0003800000 */
.L_x_9617:
        /* <DEDUP_REMOVED lines=16> */
.L_x_9645:
[----:B------:R-:W-:Y:S01]  /*2270*/  CS2R R2, SRZ ;  /* 0x0000000000027805 */ /* 0x000fe2000001ff00 */
[----:B------:R-:W-:Y:S06]  /*2280*/  BRA `(.L_x_9618) ;  /* 0x0000000000147947 */ /* 0x000fec0003800000 */
.L_x_9642:
[----:B------:R-:W2:Y:S02]  /*2290*/  LDG.E.64 R2, desc[UR36][R4.64] ;  /* 0x0000002404027981 */ /* 0x000ea4000c1e1b00 */
[----:B--2---:R-:W0:Y:S01]  /*22a0*/  I2F.F64.U64 R2, R2 ;  /* 0x0000000200027312 */ /* 0x004e220000301800 */
[----:B------:R-:W-:Y:S05]  /*22b0*/  BRA `(.L_x_9618) ;  /* 0x0000000000087947 */ /* 0x000fea0003800000 */
.L_x_9641:
[----:B------:R-:W2:Y:S02]  /*22c0*/  LDG.E R2, desc[UR36][R4.64] ;  /* 0x0000002404027981 */ /* 0x000ea4000c1e1900 */
[----:B--2---:R-:W0:Y:S02]  /*22d0*/  I2F.F64.U32 R2, R2 ;  /* 0x0000000200027312 */ /* 0x004e240000201800 */
.L_x_9618:
[----:B------:R-:W3:Y:S01]  /*22e0*/  LDC.U8 R6, c[0x0][0x430] ;  /* 0x00010c00ff067b82 */ /* 0x000ee20000000000 */
[----:B------:R-:W-:Y:S02]  /*22f0*/  ULDC.64 UR4, c[0x0][0x428] ;  /* 0x00010a0000047ab9 */ /* 0x000fe40000000a00 */
[----:B------:R-:W-:Y:S02]  /*2300*/  DSETP.LT.AND P0, PT, RZ, UR4, PT ;  /* 0x00000004ff007e2a */ /* 0x000fe4000bf01000 */
[----:B------:R-:W-:-:S04]  /*2310*/  DSETP.NEU.AND P1, PT, RZ, UR4, PT ;  /* 0x00000004ff007e2a */ /* 0x000fc8000bf2d000 */
[----:B0-----:R-:W-:Y:S02]  /*2320*/  FSEL R5, RZ, 1.875, !P0 ;  /* 0x3ff00000ff057808 */ /* 0x001fe40004000000 */
[----:B-12-45:R-:W-:Y:S02]  /*2330*/  FSEL R4, R2, RZ, !P1 ;  /* 0x000000ff02047208 */ /* 0x036fe40004800000 */
[----:B------:R-:W-:Y:S02]  /*2340*/  FSEL R5, R3, R5, !P1 ;  /* 0x0000000503057208 */ /* 0x000fe40004800000 */
[----:B---3--:R-:W-:-:S04]  /*2350*/  PRMT R0, R6, 0x9910, RZ ;  /* 0x0000991006007816 */ /* 0x008fc800000000ff */
        /* <DEDUP_REMOVED lines=13> */
.L_x_9649:
[----:B------:R-:W0:Y:S02]  /*2430*/  F2I.S64.F64.TRUNC R4, R4 ;  /* 0x0000000400047311 */ /* 0x000e24000030d900 */
[----:B0-----:R-:W-:-:S05]  /*2440*/  IMAD.MOV.U32 R3, RZ, RZ, R4 ;  /* 0x000000ffff037224 */ /* 0x001fca00078e0004 */
[----:B------:R3:W-:Y:S01]  /*2450*/  STG.E.U8 desc[UR36][R16.64], R3 ;  /* 0x0000000310007986 */ /* 0x0007e2000c101124 */
[----:B------:R-:W-:Y:S05]  /*2460*/  BRA `(.L_x_9651) ;  /* 0x0000000c00f87947 */ /* 0x000fea0003800000 */
.L_x_9648:
        /* <DEDUP_REMOVED lines=9> */
.L_x_9653:
[----:B------:R-:W0:Y:S02]  /*2500*/  F2I.F64.TRUNC R5, R4 ;  /* 0x0000000400057311 */ /* 0x000e24000030d100 */
[----:B0-----:R1:W-:Y:S01]  /*2510*/  STG.E desc[UR36][R16.64], R5 ;  /* 0x0000000510007986 */ /* 0x0013e2000c101924 */
[----:B------:R-:W-:Y:S05]  /*2520*/  BRA `(.L_x_9651) ;  /* 0x0000000c00c87947 */ /* 0x000fea0003800000 */
.L_x_9652:
[----:B------:R-:W0:Y:S02]  /*2530*/  F2I.F64.TRUNC R5, R4 ;  /* 0x0000000400057311 */ /* 0x000e24000030d100 */
[----:B0-----:R2:W-:Y:S01]  /*2540*/  STG.E.U16 desc[UR36][R16.64], R5 ;  /* 0x0000000510007986 */ /* 0x0015e2000c101524 */
[----:B------:R-:W-:Y:S05]  /*2550*/  BRA `(.L_x_9651) ;  /* 0x0000000c00bc7947 */ /* 0x000fea0003800000 */
.L_x_9647:
        /* <DEDUP_REMOVED lines=13> */
.L_x_9655:
        /* <DEDUP_REMOVED lines=8> */
.L_x_9654:
        /* <DEDUP_REMOVED lines=14> */
.L_x_9657:
        /* <DEDUP_REMOVED lines=9> */
.L_x_9656:
[----:B------:R0:W-:Y:S01]  /*2820*/  STG.E.64 desc[UR36][R16.64], R4 ;  /* 0x0000000410007986 */ /* 0x0001e2000c101b24 */
[----:B------:R-:W-:Y:S05]  /*2830*/  BRA `(.L_x_9651) ;  /* 0x0000000c00047947 */ /* 0x000fea0003800000 */
.L_x_9646:
        /* <DEDUP_REMOVED lines=12> */
.L_x_9660:
[----:B------:R-:W-:-:S05]  /*2900*/  CS2R R6, SRZ ;  /* 0x0000000000067805 */ /* 0x000fca000001ff00 */
[----:B------:R0:W-:Y:S01]  /*2910*/  STG.E.128 desc[UR36][R16.64], R4 ;  /* 0x0000000410007986 */ /* 0x0001e2000c101d24 */
[----:B------:R-:W-:Y:S05]  /*2920*/  BRA `(.L_x_9651) ;  /* 0x0000000800c87947 */ /* 0x000fea0003800000 */
.L_x_9659:
        /* <DEDUP_REMOVED lines=25> */
.L_x_9664:
[----:B------:R-:W-:Y:S05]  /*2ac0*/  BSYNC B0 ;  /* 0x0000000000007941 */ /* 0x000fea0003800000 */
.L_x_9663:
[----:B------:R-:W-:-:S05]  /*2ad0*/  LOP3.LUT R3, R0, R3, RZ, 0xfc, !PT ;  /* 0x0000000300037212 */ /* 0x000fca00078efcff */
[----:B------:R0:W-:Y:S01]  /*2ae0*/  STG.E.U8 desc[UR36][R16.64], R3 ;  /* 0x0000000310007986 */ /* 0x0001e2000c101124 */
[----:B------:R-:W-:Y:S05]  /*2af0*/  BRA `(.L_x_9651) ;  /* 0x0000000800547947 */ /* 0x000fea0003800000 */
.L_x_9662:
        /* <DEDUP_REMOVED lines=17> */
.L_x_9666:
[----:B------:R-:W-:Y:S01]  /*2c10*/  IMAD.MOV.U32 R0, RZ, RZ, 0x7f ;  /* 0x0000007fff007424 */ /* 0x000fe200078e00ff */
[----:B------:R-:W-:-:S04]  /*2c20*/  ISETP.GT.U32.AND P0, PT, R2, 0x7f800000, PT ;  /* 0x7f8000000200780c */ /* 0x000fc80003f04070 */
[----:B------:R-:W-:-:S09]  /*2c30*/  SEL R0, R0, 0x7c, P0 ;  /* 0x0000007c00007807 */ /* 0x000fd20000000000 */
.L_x_9667:
[----:B------:R-:W-:Y:S05]  /*2c40*/  BSYNC B0 ;  /* 0x0000000000007941 */ /* 0x000fea0003800000 */
.L_x_9665:
[----:B------:R-:W-:-:S04]  /*2c50*/  LOP3.LUT R2, R3, 0x80000000, RZ, 0xc0, !PT ;  /* 0x8000000003027812 */ /* 0x000fc800078ec0ff */
[----:B------:R-:W-:-:S04]  /*2c60*/  SHF.R.U32.HI R3, RZ, 0x18, R2 ;  /* 0x00000018ff037819 */ /* 0x000fc80000011602 */
[----:B------:R-:W-:-:S05]  /*2c70*/  LOP3.LUT R3, R0, R3, RZ, 0xfc, !PT ;  /* 0x0000000300037212 */ /* 0x000fca00078efcff */
[----:B------:R0:W-:Y:S01]  /*2c80*/  STG.E.U8 desc[UR36][R16.64], R3 ;  /* 0x0000000310007986 */ /* 0x0001e2000c101124 */
[----:B------:R-:W-:Y:S05]  /*2c90*/  BRA `(.L_x_9651) ;  /* 0x0000000400ec7947 */ /* 0x000fea0003800000 */
.L_x_9661:
        /* <DEDUP_REMOVED lines=8> */
.L_x_9658:
        /* <DEDUP_REMOVED lines=11> */
.L_x_9670:
        /* <DEDUP_REMOVED lines=21> */
.L_x_9673:
[----:B------:R-:W-:-:S04]  /*2f20*/  LOP3.LUT R2, R3, 0x80000000, RZ, 0xc0, !PT ;  /* 0x8000000003027812 */ /* 0x000fc800078ec0ff */
[----:B------:R-:W-:-:S04]  /*2f30*/  SHF.R.U32.HI R3, RZ, 0x18, R2 ;  /* 0x00000018ff037819 */ /* 0x000fc80000011602 */
[----:B------:R-:W-:-:S04]  /*2f40*/  LOP3.LUT R0, R0, R3, RZ, 0xfc, !PT ;  /* 0x0000000300007212 */ /* 0x000fc800078efcff */
[----:B------:R-:W-:-:S07]  /*2f50*/  PRMT R8, R0, 0x7610, R8 ;  /* 0x0000761000087816 */ /* 0x000fce0000000008 */
.L_x_9672:
[----:B------:R-:W-:Y:S05]  /*2f60*/  BSYNC B0 ;  /* 0x0000000000007941 */ /* 0x000fea0003800000 */
.L_x_9671:
[----:B------:R0:W-:Y:S01]  /*2f70*/  STG.E.U8 desc[UR36][R16.64], R8 ;  /* 0x0000000810007986 */ /* 0x0001e2000c101124 */
[----:B------:R-:W-:Y:S05]  /*2f80*/  BRA `(.L_x_9651) ;  /* 0x0000000400307947 */ /* 0x000fea0003800000 */
.L_x_9669:
        /* <DEDUP_REMOVED lines=21> */
.L_x_9676:
[----:B------:R-:W-:-:S04]  /*30e0*/  LOP3.LUT R2, R3, 0x80000000, RZ, 0xc0, !PT ;  /* 0x8000000003027812 */ /* 0x000fc800078ec0ff */
[----:B------:R-:W-:-:S04]  /*30f0*/  SHF.R.U32.HI R3, RZ, 0x18, R2 ;  /* 0x00000018ff037819 */ /* 0x000fc80000011602 */
[----:B------:R-:W-:-:S04]  /*3100*/  LOP3.LUT R0, R0, R3, RZ, 0xfc, !PT ;  /* 0x0000000300007212 */ /* 0x000fc800078efcff */
[----:B------:R-:W-:-:S07]  /*3110*/  PRMT R8, R0, 0x7610, R8 ;  /* 0x0000761000087816 */ /* 0x000fce0000000008 */
.L_x_9675:
[----:B------:R-:W-:Y:S05]  /*3120*/  BSYNC B0 ;  /* 0x0000000000007941 */ /* 0x000fea0003800000 */
.L_x_9674:
[----:B------:R0:W-:Y:S01]  /*3130*/  STG.E.U8 desc[UR36][R16.64], R8 ;  /* 0x0000000810007986 */ /* 0x0001e2000c101124 */
[----:B------:R-:W-:Y:S05]  /*3140*/  BRA `(.L_x_9651) ;  /* 0x0000000000c07947 */ /* 0x000fea0003800000 */
.L_x_9668:
        /* <DEDUP_REMOVED lines=26> */
.L_x_9650:
        /* <DEDUP_REMOVED lines=16> */
.L_x_9679:
[----:B------:R-:W-:Y:S05]  /*33f0*/  BRA `(.L_x_9651) ;  /* 0x0000000000147947 */ /* 0x000fea0003800000 */
.L_x_9678:
[----:B------:R-:W0:Y:S02]  /*3400*/  F2I.U64.F64.TRUNC R4, R4 ;  /* 0x0000000400047311 */ /* 0x000e24000030d800 */
[----:B0-----:R0:W-:Y:S01]  /*3410*/  STG.E.64 desc[UR36][R16.64], R4 ;  /* 0x0000000410007986 */ /* 0x0011e2000c101b24 */
[----:B------:R-:W-:Y:S05]  /*3420*/  BRA `(.L_x_9651) ;  /* 0x0000000000087947 */ /* 0x000fea0003800000 */
.L_x_9677:
[----:B------:R-:W0:Y:S02]  /*3430*/  F2I.U32.F64.TRUNC R5, R4 ;  /* 0x0000000400057311 */ /* 0x000e24000030d000 */
[----:B0-----:R0:W-:Y:S02]  /*3440*/  STG.E desc[UR36][R16.64], R5 ;  /* 0x0000000510007986 */ /* 0x0011e4000c101924 */
.L_x_9651:
[----:B------:R-:W-:-:S04]  /*3450*/  IMAD R18, R23, 0x200, R18 ;  /* 0x0000020017127824 */ /* 0x000fc800078e0212 */
[----:B------:R-:W-:-:S07]  /*3460*/  VIADD R19, R18, 0x80 ;  /* 0x0000008012137836 */ /* 0x000fce0000000000 */
.L_x_9611:
[----:B------:R-:W-:Y:S05]  /*3470*/  BSYNC B6 ;  /* 0x0000000000067941 */ /* 0x000fea0003800000 */
.L_x_9610:
        /* <DEDUP_REMOVED lines=307> */
.L_x_9682:
        /* <DEDUP_REMOVED lines=21> */
.L_x_9686:
[----:B------:R-:W2:Y:S02]  /*4900*/  LDG.E.U8 R2, desc[UR36][R4.64] ;  /* 0x0000002404027981 */ /* 0x000ea4000c1e1100 */
[----:B--2---:R-:W0:Y:S01]  /*4910*/  I2F.F64.U16 R2, R2 ;  /* 0x0000000200027312 */ /* 0x004e220000101800 */
[----:B------:R-:W-:Y:S05]  /*4920*/  BRA `(.L_x_9688) ;  /* 0x0000000c00707947 */ /* 0x000fea0003800000 */
.L_x_9685:
        /* <DEDUP_REMOVED lines=9> */
.L_x_9690:
[----:B------:R-:W2:Y:S02]  /*49c0*/  LDG.E R2, desc[UR36][R4.64] ;  /* 0x0000002404027981 */ /* 0x000ea4000c1e1900 */
[----:B--2---:R-:W0:Y:S01]  /*49d0*/  I2F.F64 R2, R2 ;  /* 0x0000000200027312 */ /* 0x004e220000201c00 */
[----:B------:R-:W-:Y:S05]  /*49e0*/  BRA `(.L_x_9688) ;  /* 0x0000000c00407947 */ /* 0x000fea0003800000 */
.L_x_9689:
[----:B------:R-:W2:Y:S02]  /*49f0*/  LDG.E.U16 R2, desc[UR36][R4.64] ;  /* 0x0000002404027981 */ /* 0x000ea4000c1e1500 */
[----:B--2---:R-:W0:Y:S01]  /*4a00*/  I2F.F64.S16 R2, R2 ;  /* 0x0000000200027312 */ /* 0x004e220000101c00 */
[----:B------:R-:W-:Y:S05]  /*4a10*/  BRA `(.L_x_9688) ;  /* 0x0000000c00347947 */ /* 0x000fea0003800000 */
.L_x_9684:
        /* <DEDUP_REMOVED lines=10> */
.L_x_9692:
[----:B------:R-:W2:Y:S02]  /*4ac0*/  LDG.E.U16 R0, desc[UR36][R4.64] ;  /* 0x0000002404007981 */ /* 0x000ea4000c1e1500 */
[----:B--2---:R-:W-:-:S05]  /*4ad0*/  HADD2.F32 R0, -RZ, R0.H0_H0 ;  /* 0x20000000ff007230 */ /* 0x004fca0000004100 */
[----:B------:R-:W-:-:S04]  /*4ae0*/  FMUL.FTZ R0, R0, 1 ;  /* 0x3f80000000007820 */ /* 0x000fc80000410000 */
[----:B------:R0:W1:Y:S01]  /*4af0*/  F2F.F64.F32 R2, R0 ;  /* 0x0000000000027310 */ /* 0x0000620000201800 */
[----:B------:R-:W-:Y:S05]  /*4b00*/  BRA `(.L_x_9688) ;  /* 0x0000000800f87947 */ /* 0x000fea0003800000 */
.L_x_9691:
        /* <DEDUP_REMOVED lines=10> */
.L_x_9694:
[----:B------:R-:W2:Y:S02]  /*4bb0*/  LDG.E.U16 R4, desc[UR36][R4.64] ;  /* 0x0000002404047981 */ /* 0x000ea4000c1e1500 */
[----:B--2---:R-:W-:-:S05]  /*4bc0*/  HADD2.F32 R0, -RZ, R4.H0_H0 ;  /* 0x20000004ff007230 */ /* 0x004fca0000004100 */
[----:B------:R-:W-:-:S04]  /*4bd0*/  FMUL.FTZ R0, R0, 1 ;  /* 0x3f80000000007820 */ /* 0x000fc80000410000 */
[----:B------:R0:W1:Y:S01]  /*4be0*/  F2F.F64.F32 R2, R0 ;  /* 0x0000000000027310 */ /* 0x0000620000201800 */
[----:B------:R-:W-:Y:S05]  /*4bf0*/  BRA `(.L_x_9688) ;  /* 0x0000000800bc7947 */ /* 0x000fea0003800000 */
.L_x_9693:
[----:B------:R0:W5:Y:S01]  /*4c00*/  LDG.E.64 R2, desc[UR36][R4.64] ;  /* 0x0000002404027981 */ /* 0x000162000c1e1b00 */
[----:B------:R-:W-:Y:S05]  /*4c10*/  BRA `(.L_x_9688) ;  /* 0x0000000800b47947 */ /* 0x000fea0003800000 */
.L_x_9683:
        /* <DEDUP_REMOVED lines=13> */
.L_x_9697:
[----:B------:R0:W5:Y:S01]  /*4cf0*/  LDG.E.64 R2, desc[UR36][R4.64] ;  /* 0x0000002404027981 */ /* 0x000162000c1e1b00 */
[----:B------:R-:W-:Y:S05]  /*4d00*/  BRA `(.L_x_9688) ;  /* 0x0000000800787947 */ /* 0x000fea0003800000 */
.L_x_9696:
        /* <DEDUP_REMOVED lines=28> */
.L_x_9699:
        /* <DEDUP_REMOVED lines=15> */
.L_x_9698:
[----:B------:R-:W2:Y:S02]  /*4fc0*/  LDG.E.U16 R0, desc[UR36][R4.64] ;  /* 0x0000002404007981 */ /* 0x000ea4000c1e1500 */
[----:B--2---:R-:W-:-:S04]  /*4fd0*/  IMAD.U32 R0, R0, 0x10000, RZ ;  /* 0x0001000000007824 */ /* 0x004fc800078e00ff */
[----:B------:R-:W-:-:S04]  /*4fe0*/  FMUL.FTZ R0, R0, 1 ;  /* 0x3f80000000007820 */ /* 0x000fc80000410000 */
[----:B------:R0:W1:Y:S01]  /*4ff0*/  F2F.F64.F32 R2, R0 ;  /* 0x0000000000027310 */ /* 0x0000620000201800 */
[----:B------:R-:W-:Y:S05]  /*5000*/  BRA `(.L_x_9688) ;  /* 0x0000000400b87947 */ /* 0x000fea0003800000 */
.L_x_9695:
        /* <DEDUP_REMOVED lines=11> */
.L_x_9702:
        /* <DEDUP_REMOVED lines=21> */
.L_x_9706:
[----:B------:R-:W-:Y:S05]  /*5210*/  BSYNC B1 ;  /* 0x0000000000017941 */ /* 0x000fea0003800000 */
.L_x_9705:
[----:B------:R-:W-:Y:S01]  /*5220*/  LEA R3, R0, 0x3b800000, 0x17 ;  /* 0x3b80000000037811 */ /* 0x000fe200078eb8ff */
[----:B------:R-:W-:-:S05]  /*5230*/  IMAD.SHL.U32 R0, R2, 0x100000, RZ ;  /* 0x0010000002007824 */ /* 0x000fca00078e00ff */
[----:B------:R-:W-:-:S07]  /*5240*/  LOP3.LUT R0, R3, R0, R4, 0xfe, !PT ;  /* 0x0000000003007212 */ /* 0x000fce00078efe04 */
.L_x_9704:
[----:B------:R-:W-:Y:S05]  /*5250*/  BSYNC B0 ;  /* 0x0000000000007941 */ /* 0x000fea0003800000 */
.L_x_9703:
[----:B------:R-:W-:-:S04]  /*5260*/  FMUL.FTZ R0, R0, 1 ;  /* 0x3f80000000007820 */ /* 0x000fc80000410000 */
[----:B------:R1:W2:Y:S01]  /*5270*/  F2F.F64.F32 R2, R0 ;  /* 0x0000000000027310 */ /* 0x0002a20000201800 */
[----:B------:R-:W-:Y:S05]  /*5280*/  BRA `(.L_x_9688) ;  /* 0x0000000400187947 */ /* 0x000fea0003800000 */
.L_x_9701:
        /* <DEDUP_REMOVED lines=21> */
.L_x_9710:
[----:B------:R-:W-:Y:S05]  /*53e0*/  BSYNC B1 ;  /* 0x0000000000017941 */ /* 0x000fea0003800000 */
.L_x_9709:
[----:B------:R-:W-:Y:S01]  /*53f0*/  LEA R3, R0, 0x37800000, 0x17 ;  /* 0x3780000000037811 */ /* 0x000fe200078eb8ff */
[----:B------:R-:W-:-:S05]  /*5400*/  IMAD.SHL.U32 R0, R2, 0x200000, RZ ;  /* 0x0020000002007824 */ /* 0x000fca00078e00ff */
[----:B------:R-:W-:-:S07]  /*5410*/  LOP3.LUT R0, R3, R0, R4, 0xfe, !PT ;  /* 0x0000000003007212 */ /* 0x000fce00078efe04 */
.L_x_9708:
[----:B------:R-:W-:Y:S05]  /*5420*/  BSYNC B0 ;  /* 0x0000000000007941 */ /* 0x000fea0003800000 */
.L_x_9707:
[----:B------:R-:W-:-:S04]  /*5430*/  FMUL.FTZ R0, R0, 1 ;  /* 0x3f80000000007820 */ /* 0x000fc80000410000 */
[----:B------:R3:W4:Y:S01]  /*5440*/  F2F.F64.F32 R2, R0 ;  /* 0x0000000000027310 */ /* 0x0007220000201800 */
[----:B------:R-:W-:Y:S05]  /*5450*/  BRA `(.L_x_9688) ;  /* 0x0000000000a47947 */ /* 0x000fea0003800000 */
.L_x_9700:
        /* <DEDUP_REMOVED lines=8> */
[----:B------:R-:W-:Y:S01]  /*54e0*/  HFMA2.MMA R0, -RZ, RZ, 3.814697265625e-06, 0 ;  /* 0x00400000ff007435 */ /* 0x000fe200000001ff */
[----:B--2---:R-:W-:-:S13]  /*54f0*/  ISETP.NE.AND P0, PT, R4, RZ, PT ;  /* 0x000000ff0400720c */ /* 0x004fda0003f05270 */
[----:B------:R-:W-:Y:S05]  /*5500*/  @!P0 BRA `(.L_x_9714) ;  /* 0x00000000000c8947 */ /* 0x000fea0003800000 */
[----:B------:R-:W-:-:S13]  /*5510*/  ISETP.NE.AND P0, PT, R4, 0xff, PT ;  /* 0x000000ff0400780c */ /* 0x000fda0003f05270 */
[----:B------:R-:W-:Y:S02]  /*5520*/  @!P0 IMAD.MOV.U32 R0, RZ, RZ, 0x7f800001 ;  /* 0x7f800001ff008424 */ /* 0x000fe400078e00ff */
[----:B------:R-:W-:-:S07]  /*5530*/  @P0 IMAD.SHL.U32 R0, R4, 0x800000, RZ ;  /* 0x0080000004000824 */ /* 0x000fce00078e00ff */
.L_x_9714:
[----:B------:R-:W-:Y:S05]  /*5540*/  BSYNC B0 ;  /* 0x0000000000007941 */ /* 0x000fea0003800000 */
.L_x_9713:
[----:B------:R-:W-:-:S04]  /*5550*/  FMUL.FTZ R0, R0, 1 ;  /* 0x3f80000000007820 */ /* 0x000fc80000410000 */
[----:B------:R0:W1:Y:S01]  /*5560*/  F2F.F64.F32 R2, R0 ;  /* 0x0000000000027310 */ /* 0x0000620000201800 */
[----:B------:R-:W-:Y:S05]  /*5570*/  BRA `(.L_x_9688) ;  /* 0x00000000005c7947 */ /* 0x000fea0003800000 */
.L_x_9687:
        /* <DEDUP_REMOVED lines=16> */
.L_x_9715:
[----:B------:R-:W-:Y:S01]  /*5680*/  CS2R R2, SRZ ;  /* 0x0000000000027805 */ /* 0x000fe2000001ff00 */
[----:B------:R-:W-:Y:S06]  /*5690*/  BRA `(.L_x_9688) ;  /* 0x0000000000147947 */ /* 0x000fec0003800000 */
.L_x_9712:
[----:B------:R-:W2:Y:S02]  /*56a0*/  LDG.E.64 R2, desc[UR36][R4.64] ;  /* 0x0000002404027981 */ /* 0x000ea4000c1e1b00 */
[----:B--2---:R-:W0:Y:S01]  /*56b0*/  I2F.F64.U64 R2, R2 ;  /* 0x0000000200027312 */ /* 0x004e220000301800 */
[----:B------:R-:W-:Y:S05]  /*56c0*/  BRA `(.L_x_9688) ;  /* 0x0000000000087947 */ /* 0x000fea0003800000 */
.L_x_9711:
[----:B------:R-:W2:Y:S02]  /*56d0*/  LDG.E R2, desc[UR36][R4.64] ;  /* 0x0000002404027981 */ /* 0x000ea4000c1e1900 */
[----:B--2---:R-:W0:Y:S02]  /*56e0*/  I2F.F64.U32 R2, R2 ;  /* 0x0000000200027312 */ /* 0x004e240000201800 */
.L_x_9688:
        /* <DEDUP_REMOVED lines=21> */
.L_x_9719:
[----:B------:R-:W0:Y:S02]  /*5840*/  F2I.S64.F64.TRUNC R4, R4 ;  /* 0x0000000400047311 */ /* 0x000e24000030d900 */
[----:B0-----:R-:W-:-:S05]  /*5850*/  IMAD.MOV.U32 R3, RZ, RZ, R4 ;  /* 0x000000ffff037224 */ /* 0x001fca00078e0004 */
[----:B------:R0:W-:Y:S01]  /*5860*/  STG.E.U8 desc[UR36][R16.64], R3 ;  /* 0x0000000310007986 */ /* 0x0001e2000c101124 */
[----:B------:R-:W-:Y:S05]  /*5870*/  BRA `(.L_x_9721) ;  /* 0x0000000c00f87947 */ /* 0x000fea0003800000 */
.L_x_9718:
        /* <DEDUP_REMOVED lines=9> */
.L_x_9723:
[----:B------:R-:W0:Y:S02]  /*5910*/  F2I.F64.TRUNC R5, R4 ;  /* 0x0000000400057311 */ /* 0x000e24000030d100 */
[----:B0-----:R0:W-:Y:S01]  /*5920*/  STG.E desc[UR36][R16.64], R5 ;  /* 0x0000000510007986 */ /* 0x0011e2000c101924 */
[----:B------:R-:W-:Y:S05]  /*5930*/  BRA `(.L_x_9721) ;  /* 0x0000000c00c87947 */ /* 0x000fea0003800000 */
.L_x_9722:
[----:B------:R-:W0:Y:S02]  /*5940*/  F2I.F64.TRUNC R5, R4 ;  /* 0x0000000400057311 */ /* 0x000e24000030d100 */
[----:B0-----:R0:W-:Y:S01]  /*5950*/  STG.E.U16 desc[UR36][R16.64], R5 ;  /* 0x0000000510007986 */ /* 0x0011e2000c101524 */
[----:B------:R-:W-:Y:S05]  /*5960*/  BRA `(.L_x_9721) ;  /* 0x0000000c00bc7947 */ /* 0x000fea0003800000 */
.L_x_9717:
        /* <DEDUP_REMOVED lines=13> */
.L_x_9725:
        /* <DEDUP_REMOVED lines=8> */
.L_x_9724:
        /* <DEDUP_REMOVED lines=14> */
.L_x_9727:
        /* <DEDUP_REMOVED lines=9> */
.L_x_9726:
[----:B------:R0:W-:Y:S01]  /*5c30*/  STG.E.64 desc[UR36][R16.64], R4 ;  /* 0x0000000410007986 */ /* 0x0001e2000c101b24 */
[----:B------:R-:W-:Y:S05]  /*5c40*/  BRA `(.L_x_9721) ;  /* 0x0000000c00047947 */ /* 0x000fea0003800000 */
.L_x_9716:
        /* <DEDUP_REMOVED lines=12> */
.L_x_9730:
[----:B------:R-:W-:-:S05]  /*5d10*/  CS2R R6, SRZ ;  /* 0x0000000000067805 */ /* 0x000fca000001ff00 */
[----:B------:R0:W-:Y:S01]  /*5d20*/  STG.E.128 desc[UR36][R16.64], R4 ;  /* 0x0000000410007986 */ /* 0x0001e2000c101d24 */
[----:B------:R-:W-:Y:S05]  /*5d30*/  BRA `(.L_x_9721) ;  /* 0x0000000800c87947 */ /* 0x000fea0003800000 */
.L_x_9729:
        /* <DEDUP_REMOVED lines=25> */
.L_x_9734:
[----:B------:R-:W-:Y:S05]  /*5ed0*/  BSYNC B0 ;  /* 0x0000000000007941 */ /* 0x000fea0003800000 */
.L_x_9733:
[----:B------:R-:W-:-:S05]  /*5ee0*/  LOP3.LUT R3, R0, R3, RZ, 0xfc, !PT ;  /* 0x0000000300037212 */ /* 0x000fca00078efcff */
[----:B------:R0:W-:Y:S01]  /*5ef0*/  STG.E.U8 desc[UR36][R16.64], R3 ;  /* 0x0000000310007986 */ /* 0x0001e2000c101124 */
[----:B------:R-:W-:Y:S05]  /*5f00*/  BRA `(.L_x_9721) ;  /* 0x0000000800547947 */ /* 0x000fea0003800000 */
.L_x_9732:
        /* <DEDUP_REMOVED lines=17> */
.L_x_9736:
[----:B------:R-:W-:Y:S01]  /*6020*/  IMAD.MOV.U32 R0, RZ, RZ, 0x7f ;  /* 0x0000007fff007424 */ /* 0x000fe200078e00ff */
[----:B------:R-:W-:-:S04]  /*6030*/  ISETP.GT.U32.AND P0, PT, R2, 0x7f800000, PT ;  /* 0x7f8000000200780c */ /* 0x000fc80003f04070 */
[----:B------:R-:W-:-:S09]  /*6040*/  SEL R0, R0, 0x7c, P0 ;  /* 0x0000007c00007807 */ /* 0x000fd20000000000 */
.L_x_9737:
[----:B------:R-:W-:Y:S05]  /*6050*/  BSYNC B0 ;  /* 0x0000000000007941 */ /* 0x000fea0003800000 */
.L_x_9735:
[----:B------:R-:W-:-:S04]  /*6060*/  LOP3.LUT R2, R3, 0x80000000, RZ, 0xc0, !PT ;  /* 0x8000000003027812 */ /* 0x000fc800078ec0ff */
[----:B------:R-:W-:-:S04]  /*6070*/  SHF.R.U32.HI R3, RZ, 0x18, R2 ;  /* 0x00000018ff037819 */ /* 0x000fc80000011602 */
[----:B------:R-:W-:-:S05]  /*6080*/  LOP3.LUT R3, R0, R3, RZ, 0xfc, !PT ;  /* 0x0000000300037212 */ /* 0x000fca00078efcff */
[----:B------:R0:W-:Y:S01]  /*6090*/  STG.E.U8 desc[UR36][R16.64], R3 ;  /* 0x0000000310007986 */ /* 0x0001e2000c101124 */
[----:B------:R-:W-:Y:S05]  /*60a0*/  BRA `(.L_x_9721) ;  /* 0x0000000400ec7947 */ /* 0x000fea0003800000 */
.L_x_9731:
        /* <DEDUP_REMOVED lines=8> */
.L_x_9728:
        /* <DEDUP_REMOVED lines=11> */
.L_x_9740:
        /* <DEDUP_REMOVED lines=21> */
.L_x_9743:
[----:B------:R-:W-:-:S04]  /*6330*/  LOP3.LUT R2, R3, 0x80000000, RZ, 0xc0, !PT ;  /* 0x8000000003027812 */ /* 0x000fc800078ec0ff */
[----:B------:R-:W-:-:S04]  /*6340*/  SHF.R.U32.HI R3, RZ, 0x18, R2 ;  /* 0x00000018ff037819 */ /* 0x000fc80000011602 */
[----:B------:R-:W-:-:S04]  /*6350*/  LOP3.LUT R0, R0, R3, RZ, 0xfc, !PT ;  /* 0x0000000300007212 */ /* 0x000fc800078efcff */
[----:B------:R-:W-:-:S07]  /*6360*/  PRMT R8, R0, 0x7610, R8 ;  /* 0x0000761000087816 */ /* 0x000fce0000000008 */
.L_x_9742:
[----:B------:R-:W-:Y:S05]  /*6370*/  BSYNC B0 ;  /* 0x0000000000007941 */ /* 0x000fea0003800000 */
.L_x_9741:
[----:B------:R3:W-:Y:S01]  /*6380*/  STG.E.U8 desc[UR36][R16.64], R8 ;  /* 0x0000000810007986 */ /* 0x0007e2000c101124 */
[----:B------:R-:W-:Y:S05]  /*6390*/  BRA `(.L_x_9721) ;  /* 0x0000000400307947 */ /* 0x000fea0003800000 */
.L_x_9739:
        /* <DEDUP_REMOVED lines=21> */
.L_x_9746:
[----:B------:R-:W-:-:S04]  /*64f0*/  LOP3.LUT R2, R3, 0x80000000, RZ, 0xc0, !PT ;  /* 0x8000000003027812 */ /* 0x000fc800078ec0ff */
[----:B------:R-:W-:-:S04]  /*6500*/  SHF.R.U32.HI R3, RZ, 0x18, R2 ;  /* 0x00000018ff037819 */ /* 0x000fc80000011602 */
[----:B------:R-:W-:-:S04]  /*6510*/  LOP3.LUT R0, R0, R3, RZ, 0xfc, !PT ;  /* 0x0000000300007212 */ /* 0x000fc800078efcff */
[----:B------:R-:W-:-:S07]  /*6520*/  PRMT R8, R0, 0x7610, R8 ;  /* 0x0000761000087816 */ /* 0x000fce0000000008 */
.L_x_9745:
[----:B------:R-:W-:Y:S05]  /*6530*/  BSYNC B0 ;  /* 0x0000000000007941 */ /* 0x000fea0003800000 */
.L_x_9744:
[----:B------:R0:W-:Y:S01]  /*6540*/  STG.E.U8 desc[UR36][R16.64], R8 ;  /* 0x0000000810007986 */ /* 0x0001e2000c101124 */
[----:B------:R-:W-:Y:S05]  /*6550*/  BRA `(.L_x_9721) ;  /* 0x0000000000c07947 */ /* 0x000fea0003800000 */
.L_x_9738:
        /* <DEDUP_REMOVED lines=26> */
.L_x_9720:
        /* <DEDUP_REMOVED lines=16> */
.L_x_9749:
[----:B------:R-:W-:Y:S05]  /*6800*/  BRA `(.L_x_9721) ;  /* 0x0000000000147947 */ /* 0x000fea0003800000 */
.L_x_9748:
[----:B------:R-:W0:Y:S02]  /*6810*/  F2I.U64.F64.TRUNC R4, R4 ;  /* 0x0000000400047311 */ /* 0x000e24000030d800 */
[----:B0-----:R2:W-:Y:S01]  /*6820*/  STG.E.64 desc[UR36][R16.64], R4 ;  /* 0x0000000410007986 */ /* 0x0015e2000c101b24 */
[----:B------:R-:W-:Y:S05]  /*6830*/  BRA `(.L_x_9721) ;  /* 0x0000000000087947 */ /* 0x000fea0003800000 */
.L_x_9747:
[----:B------:R-:W0:Y:S02]  /*6840*/  F2I.U32.F64.TRUNC R5, R4 ;  /* 0x0000000400057311 */ /* 0x000e24000030d000 */
[----:B0-----:R0:W-:Y:S02]  /*6850*/  STG.E desc[UR36][R16.64], R5 ;  /* 0x0000000510007986 */ /* 0x0011e4000c101924 */
.L_x_9721:
[----:B------:R-:W-:-:S07]  /*6860*/  VIADD R19, R19, 0x80 ;  /* 0x0000008013137836 */ /* 0x000fce0000000000 */
.L_x_9681:
[----:B------:R-:W-:Y:S05]  /*6870*/  BSYNC B6 ;  /* 0x0000000000067941 */ /* 0x000fea0003800000 */
.L_x_9680:
        /* <DEDUP_REMOVED lines=307> */
.L_x_9752:
        /* <DEDUP_REMOVED lines=21> */
.L_x_9756:
[----:B------:R-:W2:Y:S02]  /*7d00*/  LDG.E.U8 R2, desc[UR36][R4.64] ;  /* 0x0000002404027981 */ /* 0x000ea4000c1e1100 */
[----:B--2---:R-:W0:Y:S01]  /*7d10*/  I2F.F64.U16 R2, R2 ;  /* 0x0000000200027312 */ /* 0x004e220000101800 */
[----:B------:R-:W-:Y:S05]  /*7d20*/  BRA `(.L_x_9758) ;  /* 0x0000000c00707947 */ /* 0x000fea0003800000 */
.L_x_9755:
        /* <DEDUP_REMOVED lines=9> */
.L_x_9760:
[----:B------:R-:W2:Y:S02]  /*7dc0*/  LDG.E R2, desc[UR36][R4.64] ;  /* 0x0000002404027981 */ /* 0x000ea4000c1e1900 */
[----:B--2---:R-:W0:Y:S01]  /*7dd0*/  I2F.F64 R2, R2 ;  /* 0x0000000200027312 */ /* 0x004e220000201c00 */
[----:B------:R-:W-:Y:S05]  /*7de0*/  BRA `(.L_x_9758) ;  /* 0x0000000c00407947 */ /* 0x000fea0003800000 */
.L_x_9759:
[----:B------:R-:W2:Y:S02]  /*7df0*/  LDG.E.U16 R2, desc[UR36][R4.64] ;  /* 0x0000002404027981 */ /* 0x000ea4000c1e1500 */
[----:B--2---:R-:W0:Y:S01]  /*7e00*/  I2F.F64.S16 R2, R2 ;  /* 0x0000000200027312 */ /* 0x004e220000101c00 */
[----:B------:R-:W-:Y:S05]  /*7e10*/  BRA `(.L_x_9758) ;  /* 0x0000000c00347947 */ /* 0x000fea0003800000 */
.L_x_9754:
        /* <DEDUP_REMOVED lines=10> */
.L_x_9762:
[----:B------:R-:W2:Y:S02]  /*7ec0*/  LDG.E.U16 R0, desc[UR36][R4.64] ;  /* 0x0000002404007981 */ /* 0x000ea4000c1e1500 */
[----:B--2---:R-:W-:-:S05]  /*7ed0*/  HADD2.F32 R0, -RZ, R0.H0_H0 ;  /* 0x20000000ff007230 */ /* 0x004fca0000004100 */
[----:B------:R-:W-:-:S04]  /*7ee0*/  FMUL.FTZ R0, R0, 1 ;  /* 0x3f80000000007820 */ /* 0x000fc80000410000 */
[----:B------:R0:W1:Y:S01]  /*7ef0*/  F2F.F64.F32 R2, R0 ;  /* 0x0000000000027310 */ /* 0x0000620000201800 */
[----:B------:R-:W-:Y:S05]  /*7f00*/  BRA `(.L_x_9758) ;  /* 0x0000000800f87947 */ /* 0x000fea0003800000 */
.L_x_9761:
        /* <DEDUP_REMOVED lines=10> */
.L_x_9764:
[----:B------:R-:W2:Y:S02]  /*7fb0*/  LDG.E.U16 R4, desc[UR36][R4.64] ;  /* 0x0000002404047981 */ /* 0x000ea4000c1e1500 */
[----:B--2---:R-:W-:-:S05]  /*7fc0*/  HADD2.F32 R0, -RZ, R4.H0_H0 ;  /* 0x20000004ff007230 */ /* 0x004fca0000004100 */
[----:B------:R-:W-:-:S04]  /*7fd0*/  FMUL.FTZ R0, R0, 1 ;  /* 0x3f80000000007820 */ /* 0x000fc80000410000 */
[----:B------:R0:W1:Y:S01]  /*7fe0*/  F2F.F64.F32 R2, R0 ;  /* 0x0000000000027310 */ /* 0x0000620000201800 */
[----:B------:R-:W-:Y:S05]  /*7ff0*/  BRA `(.L_x_9758) ;  /* 0x0000000800bc7947 */ /* 0x000fea0003800000 */
.L_x_9763:
[----:B------:R0:W5:Y:S01]  /*8000*/  LDG.E.64 R2, desc[UR36][R4.64] ;  /* 0x0000002404027981 */ /* 0x000162000c1e1b00 */
[----:B------:R-:W-:Y:S05]  /*8010*/  BRA `(.L_x_9758) ;  /* 0x0000000800b47947 */ /* 0x000fea0003800000 */
.L_x_9753:
        /* <DEDUP_REMOVED lines=13> */
.L_x_9767:
[----:B------:R0:W5:Y:S01]  /*80f0*/  LDG.E.64 R2, desc[UR36][R4.64] ;  /* 0x0000002404027981 */ /* 0x000162000c1e1b00 */
[----:B------:R-:W-:Y:S05]  /*8100*/  BRA `(.L_x_9758) ;  /* 0x0000000800787947 */ /* 0x000fea0003800000 */
.L_x_9766:
        /* <DEDUP_REMOVED lines=14> */
[C---:B------:R-:W-:Y:S02]  /*81f0*/  ISETP.GT.U32.AND P0, PT, R3.reuse, 0x4, PT ;  /* 0x000000040300780c */ /* 0x040fe40003f04070 */
[----:B------:R-:W-:-:S04]  /*8200*/  IADD3 R3, R3, -0x4, RZ ;  /* 0xfffffffc03037810 */ /* 0x000fc80007ffe0ff */
        /* <DEDUP_REMOVED lines=12> */
.L_x_9769:
        /* <DEDUP_REMOVED lines=15> */
.L_x_9768:
[----:B------:R-:W2:Y:S02]  /*83c0*/  LDG.E.U16 R0, desc[UR36][R4.64] ;  /* 0x0000002404007981 */ /* 0x000ea4000c1e1500 */
[----:B--2---:R-:W-:-:S04]  /*83d0*/  IMAD.U32 R0, R0, 0x10000, RZ ;  /* 0x0001000000007824 */ /* 0x004fc800078e00ff */
[----:B------:R-:W-:-:S04]  /*83e0*/  FMUL.FTZ R0, R0, 1 ;  /* 0x3f80000000007820 */ /* 0x000fc80000410000 */
[----:B------:R0:W1:Y:S01]  /*83f0*/  F2F.F64.F32 R2, R0 ;  /* 0x0000000000027310 */ /* 0x0000620000201800 */
[----:B------:R-:W-:Y:S05]  /*8400*/  BRA `(.L_x_9758) ;  /* 0x0000000400b87947 */ /* 0x000fea0003800000 */
.L_x_9765:
        /* <DEDUP_REMOVED lines=11> */
.L_x_9772:
        /* <DEDUP_REMOVED lines=21> */
.L_x_9776:
[----:B------:R-:W-:Y:S05]  /*8610*/  BSYNC B1 ;  /* 0x0000000000017941 */ /* 0x000fea0003800000 */
.L_x_9775:
[----:B------:R-:W-:Y:S01]  /*8620*/  LEA R3, R0, 0x3b800000, 0x17 ;  /* 0x3b80000000037811 */ /* 0x000fe200078eb8ff */
[----:B------:R-:W-:-:S05]  /*8630*/  IMAD.SHL.U32 R0, R2, 0x100000, RZ ;  /* 0x0010000002007824 */ /* 0x000fca00078e00ff */
[----:B------:R-:W-:-:S07]  /*8640*/  LOP3.LUT R0, R3, R0, R4, 0xfe, !PT ;  /* 0x0000000003007212 */ /* 0x000fce00078efe04 */
.L_x_9774:
[----:B------:R-:W-:Y:S05]  /*8650*/  BSYNC B0 ;  /* 0x0000000000007941 */ /* 0x000fea0003800000 */
.L_x_9773:
[----:B------:R-:W-:-:S04]  /*8660*/  FMUL.FTZ R0, R0, 1 ;  /* 0x3f80000000007820 */ /* 0x000fc80000410000 */
[----:B------:R1:W2:Y:S01]  /*8670*/  F2F.F64.F32 R2, R0 ;  /* 0x0000000000027310 */ /* 0x0002a20000201800 */
[----:B------:R-:W-:Y:S05]  /*8680*/  BRA `(.L_x_9758) ;  /* 0x0000000400187947 */ /* 0x000fea0003800000 */
.L_x_9771:
        /* <DEDUP_REMOVED lines=21> */
.L_x_9780:
[----:B------:R-:W-:Y:S05]  /*87e0*/  BSYNC B1 ;  /* 0x0000000000017941 */ /* 0x000fea0003800000 */
.L_x_9779:
[----:B------:R-:W-:Y:S02]  /*87f0*/  LEA R3, R0, 0x37800000, 0x17 ;  /* 0x3780000000037811 */ /* 0x000fe400078eb8ff */
[----:B------:R-:W-:-:S04]  /*8800*/  SHF.L.U32 R0, R2, 0x15, RZ ;  /* 0x0000001502007819 */ /* 0x000fc800000006ff */
[----:B------:R-:W-:-:S07]  /*8810*/  LOP3.LUT R0, R3, R0, R4, 0xfe, !PT ;  /* 0x0000000003007212 */ /* 0x000fce00078efe04 */
.L_x_9778:
[----:B------:R-:W-:Y:S05]  /*8820*/  BSYNC B0 ;  /* 0x0000000000007941 */ /* 0x000fea0003800000 */
.L_x_9777:
[----:B------:R-:W-:-:S04]  /*8830*/  FMUL.FTZ R0, R0, 1 ;  /* 0x3f80000000007820 */ /* 0x000fc80000410000 */
[----:B------:R3:W4:Y:S01]  /*8840*/  F2F.F64.F32 R2, R0 ;  /* 0x0000000000027310 */ /* 0x0007220000201800 */
[----:B------:R-:W-:Y:S05]  /*8850*/  BRA `(.L_x_9758) ;  /* 0x0000000000a47947 */ /* 0x000fea0003800000 */
.L_x_9770:
        /* <DEDUP_REMOVED lines=14> */
.L_x_9784:
[----:B------:R-:W-:Y:S05]  /*8940*/  BSYNC B0 ;  /* 0x0000000000007941 */ /* 0x000fea0003800000 */
.L_x_9783:
[----:B------:R-:W-:-:S04]  /*8950*/  FMUL.FTZ R0, R0, 1 ;  /* 0x3f80000000007820 */ /* 0x000fc80000410000 */
[----:B------:R0:W1:Y:S01]  /*8960*/  F2F.F64.F32 R2, R0 ;  /* 0x0000000000027310 */ /* 0x0000620000201800 */
[----:B------:R-:W-:Y:S05]  /*8970*/  BRA `(.L_x_9758) ;  /* 0x00000000005c7947 */ /* 0x000fea0003800000 */
.L_x_9757:
        /* <DEDUP_REMOVED lines=16> */
.L_x_9785:
[----:B------:R-:W-:Y:S01]  /*8a80*/  CS2R R2, SRZ ;  /* 0x0000000000027805 */ /* 0x000fe2000001ff00 */
[----:B------:R-:W-:Y:S06]  /*8a90*/  BRA `(.L_x_9758) ;  /* 0x0000000000147947 */ /* 0x000fec0003800000 */
.L_x_9782:
[----:B------:R-:W2:Y:S02]  /*8aa0*/  LDG.E.64 R2, desc[UR36][R4.64] ;  /* 0x0000002404027981 */ /* 0x000ea4000c1e1b00 */
[----:B--2---:R-:W0:Y:S01]  /*8ab0*/  I2F.F64.U64 R2, R2 ;  /* 0x0000000200027312 */ /* 0x004e220000301800 */
[----:B------:R-:W-:Y:S05]  /*8ac0*/  BRA `(.L_x_9758) ;  /* 0x0000000000087947 */ /* 0x000fea0003800000 */
.L_x_9781:
[----:B------:R-:W2:Y:S02]  /*8ad0*/  LDG.E R2, desc[UR36][R4.64] ;  /* 0x0000002404027981 */ /* 0x000ea4000c1e1900 */
[----:B--2---:R-:W0:Y:S02]  /*8ae0*/  I2F.F64.U32 R2, R2 ;  /* 0x0000000200027312 */ /* 0x004e240000201800 */
.L_x_9758:
        /* <DEDUP_REMOVED lines=21> */
.L_x_9789:
[----:B------:R-:W0:Y:S02]  /*8c40*/  F2I.S64.F64.TRUNC R4, R4 ;  /* 0x0000000400047311 */ /* 0x000e24000030d900 */
[----:B0-----:R-:W-:-:S05]  /*8c50*/  IMAD.MOV.U32 R3, RZ, RZ, R4 ;  /* 0x000000ffff037224 */ /* 0x001fca00078e0004 */
[----:B------:R3:W-:Y:S01]  /*8c60*/  STG.E.U8 desc[UR36][R16.64], R3 ;  /* 0x0000000310007986 */ /* 0x0007e2000c101124 */
[----:B------:R-:W-:Y:S05]  /*8c70*/  BRA `(.L_x_9791) ;  /* 0x0000000c00f87947 */ /* 0x000fea0003800000 */
.L_x_9788:
        /* <DEDUP_REMOVED lines=9> */
.L_x_9793:
[----:B------:R-:W0:Y:S02]  /*8d10*/  F2I.F64.TRUNC R5, R4 ;  /* 0x0000000400057311 */ /* 0x000e24000030d100 */
[----:B0-----:R2:W-:Y:S01]  /*8d20*/  STG.E desc[UR36][R16.64], R5 ;  /* 0x0000000510007986 */ /* 0x0015e2000c101924 */
[----:B------:R-:W-:Y:S05]  /*8d30*/  BRA `(.L_x_9791) ;  /* 0x0000000c00c87947 */ /* 0x000fea0003800000 */
.L_x_9792:
[----:B------:R-:W0:Y:S02]  /*8d40*/  F2I.F64.TRUNC R5, R4 ;  /* 0x0000000400057311 */ /* 0x000e24000030d100 */
[----:B0-----:R0:W-:Y:S01]  /*8d50*/  STG.E.U16 desc[UR36][R16.64], R5 ;  /* 0x0000000510007986 */ /* 0x0011e2000c101524 */
[----:B------:R-:W-:Y:S05]  /*8d60*/  BRA `(.L_x_9791) ;  /* 0x0000000c00bc7947 */ /* 0x000fea0003800000 */
.L_x_9787:
        /* <DEDUP_REMOVED lines=13> */
.L_x_9795:
        /* <DEDUP_REMOVED lines=8> */
.L_x_9794:
        /* <DEDUP_REMOVED lines=14> */
.L_x_9797:
        /* <DEDUP_REMOVED lines=9> */
.L_x_9796:
[----:B------:R0:W-:Y:S01]  /*9030*/  STG.E.64 desc[UR36][R16.64], R4 ;  /* 0x0000000410007986 */ /* 0x0001e2000c101b24 */
[----:B------:R-:W-:Y:S05]  /*9040*/  BRA `(.L_x_9791) ;  /* 0x0000000c00047947 */ /* 0x000fea0003800000 */
.L_x_9786:
        /* <DEDUP_REMOVED lines=12> */
.L_x_9800:
[----:B------:R-:W-:-:S05]  /*9110*/  CS2R R6, SRZ ;  /* 0x0000000000067805 */ /* 0x000fca000001ff00 */
[----:B------:R0:W-:Y:S01]  /*9120*/  STG.E.128 desc[UR36][R16.64], R4 ;  /* 0x0000000410007986 */ /* 0x0001e2000c101d24 */
[----:B------:R-:W-:Y:S05]  /*9130*/  BRA `(.L_x_9791) ;  /* 0x0000000800c87947 */ /* 0x000fea0003800000 */
.L_x_9799:
        /* <DEDUP_REMOVED lines=25> */
.L_x_9804:
[----:B------:R-:W-:Y:S05]  /*92d0*/  BSYNC B0 ;  /* 0x0000000000007941 */ /* 0x000fea0003800000 */
.L_x_9803:
[----:B------:R-:W-:-:S05]  /*92e0*/  LOP3.LUT R3, R0, R3, RZ, 0xfc, !PT ;  /* 0x0000000300037212 */ /* 0x000fca00078efcff */
[----:B------:R0:W-:Y:S01]  /*92f0*/  STG.E.U8 desc[UR36][R16.64], R3 ;  /* 0x0000000310007986 */ /* 0x0001e2000c101124 */
[----:B------:R-:W-:Y:S05]  /*9300*/  BRA `(.L_x_9791) ;  /* 0x0000000800547947 */ /* 0x000fea0003800000 */
.L_x_9802:
        /* <DEDUP_REMOVED lines=17> */
.L_x_9806:
[----:B------:R-:W-:Y:S02]  /*9420*/  ISETP.GT.U32.AND P0, PT, R2, 0x7f800000, PT ;  /* 0x7f8000000200780c */ /* 0x000fe40003f04070 */
[----:B------:R-:W-:-:S04]  /*9430*/  MOV R0, 0x7f ;  /* 0x0000007f00007802 */ /* 0x000fc80000000f00 */
[----:B------:R-:W-:-:S07]  /*9440*/  SEL R0, R0, 0x7c, P0 ;  /* 0x0000007c00007807 */ /* 0x000fce0000000000 */
.L_x_9807:
[----:B------:R-:W-:Y:S05]  /*9450*/  BSYNC B0 ;  /* 0x0000000000007941 */ /* 0x000fea0003800000 */
.L_x_9805:
[----:B------:R-:W-:-:S04]  /*9460*/  LOP3.LUT R2, R3, 0x80000000, RZ, 0xc0, !PT ;  /* 0x8000000003027812 */ /* 0x000fc800078ec0ff */
[----:B------:R-:W-:-:S04]  /*9470*/  SHF.R.U32.HI R3, RZ, 0x18, R2 ;  /* 0x00000018ff037819 */ /* 0x000fc80000011602 */
[----:B------:R-:W-:-:S05]  /*9480*/  LOP3.LUT R3, R0, R3, RZ, 0xfc, !PT ;  /* 0x0000000300037212 */ /* 0x000fca00078efcff */
[----:B------:R0:W-:Y:S01]  /*9490*/  STG.E.U8 desc[UR36][R16.64], R3 ;  /* 0x0000000310007986 */ /* 0x0001e2000c101124 */
[----:B------:R-:W-:Y:S05]  /*94a0*/  BRA `(.L_x_9791) ;  /* 0x0000000400ec7947 */ /* 0x000fea0003800000 */
.L_x_9801:
        /* <DEDUP_REMOVED lines=8> */
.L_x_9798:
        /* <DEDUP_REMOVED lines=11> */
.L_x_9810:
        /* <DEDUP_REMOVED lines=21> */
.L_x_9813:
[----:B------:R-:W-:-:S04]  /*9730*/  LOP3.LUT R2, R3, 0x80000000, RZ, 0xc0, !PT ;  /* 0x8000000003027812 */ /* 0x000fc800078ec0ff */
[----:B------:R-:W-:-:S04]  /*9740*/  SHF.R.U32.HI R3, RZ, 0x18, R2 ;  /* 0x00000018ff037819 */ /* 0x000fc80000011602 */
[----:B------:R-:W-:-:S04]  /*9750*/  LOP3.LUT R0, R0, R3, RZ, 0xfc, !PT ;  /* 0x0000000300007212 */ /* 0x000fc800078efcff */
[----:B------:R-:W-:-:S07]  /*9760*/  PRMT R8, R0, 0x7610, R8 ;  /* 0x0000761000087816 */ /* 0x000fce0000000008 */
.L_x_9812:
[----:B------:R-:W-:Y:S05]  /*9770*/  BSYNC B0 ;  /* 0x0000000000007941 */ /* 0x000fea0003800000 */
.L_x_9811:
[----:B------:R0:W-:Y:S01]  /*9780*/  STG.E.U8 desc[UR36][R16.64], R8 ;  /* 0x0000000810007986 */ /* 0x0001e2000c101124 */
[----:B------:R-:W-:Y:S05]  /*9790*/  BRA `(.L_x_9791) ;  /* 0x0000000400307947 */ /* 0x000fea0003800000 */
.L_x_9809:
        /* <DEDUP_REMOVED lines=21> */
.L_x_9816:
[----:B------:R-:W-:-:S04]  /*98f0*/  LOP3.LUT R2, R3, 0x80000000, RZ, 0xc0, !PT ;  /* 0x8000000003027812 */ /* 0x000fc800078ec0ff */
[----:B------:R-:W-:-:S04]  /*9900*/  SHF.R.U32.HI R3, RZ, 0x18, R2 ;  /* 0x00000018ff037819 */ /* 0x000fc80000011602 */
[----:B------:R-:W-:-:S04]  /*9910*/  LOP3.LUT R0, R0, R3, RZ, 0xfc, !PT ;  /* 0x0000000300007212 */ /* 0x000fc800078efcff */
[----:B------:R-:W-:-:S07]  /*9920*/  PRMT R8, R0, 0x7610, R8 ;  /* 0x0000761000087816 */ /* 0x000fce0000000008 */
.L_x_9815:
[----:B------:R-:W-:Y:S05]  /*9930*/  BSYNC B0 ;  /* 0x0000000000007941 */ /* 0x000fea0003800000 */
.L_x_9814:
[----:B------:R0:W-:Y:S01]  /*9940*/  STG.E.U8 desc[UR36][R16.64], R8 ;  /* 0x0000000810007986 */ /* 0x0001e2000c101124 */
[----:B------:R-:W-:Y:S05]  /*9950*/  BRA `(.L_x_9791) ;  /* 0x0000000000c07947 */ /* 0x000fea0003800000 */
.L_x_9808:
        /* <DEDUP_REMOVED lines=26> */
.L_x_9790:
        /* <DEDUP_REMOVED lines=16> */
.L_x_9819:
[----:B------:R-:W-:Y:S05]  /*9c00*/  BRA `(.L_x_9791) ;  /* 0x0000000000147947 */ /* 0x000fea0003800000 */
.L_x_9818:
[----:B------:R-:W0:Y:S02]  /*9c10*/  F2I.U64.F64.TRUNC R4, R4 ;  /* 0x0000000400047311 */ /* 0x000e24000030d800 */
[----:B0-----:R0:W-:Y:S01]  /*9c20*/  STG.E.64 desc[UR36][R16.64], R4 ;  /* 0x0000000410007986 */ /* 0x0011e2000c101b24 */
[----:B------:R-:W-:Y:S05]  /*9c30*/  BRA `(.L_x_9791) ;  /* 0x0000000000087947 */ /* 0x000fea0003800000 */
.L_x_9817:
[----:B------:R-:W0:Y:S02]  /*9c40*/  F2I.U32.F64.TRUNC R5, R4 ;  /* 0x0000000400057311 */ /* 0x000e24000030d000 */
[----:B0-----:R0:W-:Y:S02]  /*9c50*/  STG.E desc[UR36][R16.64], R5 ;  /* 0x0000000510007986 */ /* 0x0011e4000c101924 */
.L_x_9791:
[----:B------:R-:W-:-:S07]  /*9c60*/  VIADD R19, R19, 0x80 ;  /* 0x0000008013137836 */ /* 0x000fce0000000000 */
.L_x_9751:
[----:B------:R-:W-:Y:S05]  /*9c70*/  BSYNC B6 ;  /* 0x0000000000067941 */ /* 0x000fea0003800000 */
.L_x_9750:
[----:B------:R-:W-:Y:S02]  /*9c80*/  ULDC UR4, c[0x0][0x210] ;  /* 0x0000840000047ab9 */ /* 0x000fe40000000800 */
[----:B------:R-:W-:-:S13]  /*9c90*/  ISETP.GE.AND P0, PT, R19, UR4, PT ;  /* 0x0000000413007c0c */ /* 0x000fda000bf06270 */
[----:B------:R-:W-:Y:S05]  /*9ca0*/  @P0 EXIT ;  /* 0x000000000000094d */ /* 0x000fea0003800000 */
[----:B0-----:R-:W0:Y:S01]  /*9cb0*/  LDC R6, c[0x0][0x218] ;  /* 0x00008600ff067b82 */ /* 0x001e220000000800 */
[----:B-1234-:R-:W-:Y:S01]  /*9cc0*/  HFMA2.MMA R16, -RZ, RZ, 0, 0 ;  /* 0x00000000ff107435 */ /* 0x01efe200000001ff */
[----:B------:R-:W-:Y:S01]  /*9cd0*/  IMAD.MOV.U32 R0, RZ, RZ, RZ ;  /* 0x000000ffff007224 */ /* 0x000fe200078e00ff */
        /* <DEDUP_REMOVED lines=300> */
.L_x_9820:
        /* <DEDUP_REMOVED lines=21> */
.L_x_9824:
[----:B------:R-:W2:Y:S02]  /*b0f0*/  LDG.E.U8 R2, desc[UR36][R4.64] ;  /* 0x0000002404027981 */ /* 0x000ea4000c1e1100 */
[----:B--2---:R-:W4:Y:S01]  /*b100*/  I2F.F64.U16 R2, R2 ;  /* 0x0000000200027312 */ /* 0x004f220000101800 */
[----:B------:R-:W-:Y:S05]  /*b110*/  BRA `(.L_x_9826) ;  /* 0x0000000c00707947 */ /* 0x000fea0003800000 */
.L_x_9823:
        /* <DEDUP_REMOVED lines=9> */
.L_x_9828:
[----:B------:R-:W2:Y:S02]  /*b1b0*/  LDG.E R2, desc[UR36][R4.64] ;  /* 0x0000002404027981 */ /* 0x000ea4000c1e1900 */
[----:B--2---:R-:W2:Y:S01]  /*b1c0*/  I2F.F64 R2, R2 ;  /* 0x0000000200027312 */ /* 0x004ea20000201c00 */
[----:B------:R-:W-:Y:S05]  /*b1d0*/  BRA `(.L_x_9826) ;  /* 0x0000000c00407947 */ /* 0x000fea0003800000 */
.L_x_9827:
[----:B------:R-:W2:Y:S02]  /*b1e0*/  LDG.E.U16 R2, desc[UR36][R4.64] ;  /* 0x0000002404027981 */ /* 0x000ea4000c1e1500 */
[----:B--2---:R-:W0:Y:S01]  /*b1f0*/  I2F.F64.S16 R2, R2 ;  /* 0x0000000200027312 */ /* 0x004e220000101c00 */
[----:B------:R-:W-:Y:S05]  /*b200*/  BRA `(.L_x_9826) ;  /* 0x0000000c00347947 */ /* 0x000fea0003800000 */
.L_x_9822:
        /* <DEDUP_REMOVED lines=10> */
.L_x_9830:
[----:B------:R-:W2:Y:S02]  /*b2b0*/  LDG.E.U16 R0, desc[UR36][R4.64] ;  /* 0x0000002404007981 */ /* 0x000ea4000c1e1500 */
[----:B--2---:R-:W-:-:S05]  /*b2c0*/  HADD2.F32 R0, -RZ, R0.H0_H0 ;  /* 0x20000000ff007230 */ /* 0x004fca0000004100 */
[----:B------:R-:W-:-:S04]  /*b2d0*/  FMUL.FTZ R0, R0, 1 ;  /* 0x3f80000000007820 */ /* 0x000fc80000410000 */
[----:B------:R0:W1:Y:S01]  /*b2e0*/  F2F.F64.F32 R2, R0 ;  /* 0x0000000000027310 */ /* 0x0000620000201800 */
[----:B------:R-:W-:Y:S05]  /*b2f0*/  BRA `(.L_x_9826) ;  /* 0x0000000800f87947 */ /* 0x000fea0003800000 */
.L_x_9829:
        /* <DEDUP_REMOVED lines=10> */
.L_x_9832:
[----:B------:R-:W2:Y:S02]  /*b3a0*/  LDG.E.U16 R4, desc[UR36][R4.64] ;  /* 0x0000002404047981 */ /* 0x000ea4000c1e1500 */
[----:B--2---:R-:W-:-:S05]  /*b3b0*/  HADD2.F32 R0, -RZ, R4.H0_H0 ;  /* 0x20000004ff007230 */ /* 0x004fca0000004100 */
[----:B------:R-:W-:-:S04]  /*b3c0*/  FMUL.FTZ R0, R0, 1 ;  /* 0x3f80000000007820 */ /* 0x000fc80000410000 */
[----:B------:R0:W1:Y:S01]  /*b3d0*/  F2F.F64.F32 R2, R0 ;  /* 0x0000000000027310 */ /* 0x0000620000201800 */
[----:B------:R-:W-:Y:S05]  /*b3e0*/  BRA `(.L_x_9826) ;  /* 0x0000000800bc7947 */ /* 0x000fea0003800000 */
.L_x_9831:
[----:B------:R0:W5:Y:S01]  /*b3f0*/  LDG.E.64 R2, desc[UR36][R4.64] ;  /* 0x0000002404027981 */ /* 0x000162000c1e1b00 */
[----:B------:R-:W-:Y:S05]  /*b400*/  BRA `(.L_x_9826) ;  /* 0x0000000800b47947 */ /* 0x000fea0003800000 */
.L_x_9821:
        /* <DEDUP_REMOVED lines=13> */
.L_x_9835:
[----:B------:R0:W5:Y:S01]  /*b4e0*/  LDG.E.64 R2, desc[UR36][R4.64] ;  /* 0x0000002404027981 */ /* 0x000162000c1e1b00 */
[----:B------:R-:W-:Y:S05]  /*b4f0*/  BRA `(.L_x_9826) ;  /* 0x0000000800787947 */ /* 0x000fea0003800000 */
.L_x_9834:
        /* <DEDUP_REMOVED lines=28> */
.L_x_9837:
        /* <DEDUP_REMOVED lines=15> */
.L_x_9836:
[----:B------:R-:W2:Y:S02]  /*b7b0*/  LDG.E.U16 R0, desc[UR36][R4.64] ;  /* 0x0000002404007981 */ /* 0x000ea4000c1e1500 */
[----:B--2---:R-:W-:-:S04]  /*b7c0*/  IMAD.U32 R0, R0, 0x10000, RZ ;  /* 0x0001000000007824 */ /* 0x004fc800078e00ff */
[----:B------:R-:W-:-:S04]  /*b7d0*/  FMUL.FTZ R0, R0, 1 ;  /* 0x3f80000000007820 */ /* 0x000fc80000410000 */
[----:B------:R0:W1:Y:S01]  /*b7e0*/  F2F.F64.F32 R2, R0 ;  /* 0x0000000000027310 */ /* 0x0000620000201800 */
[----:B------:R-:W-:Y:S05]  /*b7f0*/  BRA `(.L_x_9826) ;  /* 0x0000000400b87947 */ /* 0x000fea0003800000 */
.L_x_9833:
        /* <DEDUP_REMOVED lines=11> */
.L_x_9840:
        /* <DEDUP_REMOVED lines=21> */
.L_x_9844:
[----:B------:R-:W-:Y:S05]  /*ba00*/  BSYNC B1 ;  /* 0x0000000000017941 */ /* 0x000fea0003800000 */
.L_x_9843:
[----:B------:R-:W-:Y:S01]  /*ba10*/  LEA R3, R0, 0x3b800000, 0x17 ;  /* 0x3b80000000037811 */ /* 0x000fe200078eb8ff */
[----:B------:R-:W-:-:S05]  /*ba20*/  IMAD.SHL.U32 R0, R2, 0x100000, RZ ;  /* 0x0010000002007824 */ /* 0x000fca00078e00ff */
[----:B------:R-:W-:-:S07]  /*ba30*/  LOP3.LUT R0, R3, R0, R4, 0xfe, !PT ;  /* 0x0000000003007212 */ /* 0x000fce00078efe04 */
.L_x_9842:
[----:B------:R-:W-:Y:S05]  /*ba40*/  BSYNC B0 ;  /* 0x0000000000007941 */ /* 0x000fea0003800000 */
.L_x_9841:
[----:B------:R-:W-:-:S04]  /*ba50*/  FMUL.FTZ R0, R0, 1 ;  /* 0x3f80000000007820 */ /* 0x000fc80000410000 */
[----:B------:R0:W1:Y:S01]  /*ba60*/  F2F.F64.F32 R2, R0 ;  /* 0x0000000000027310 */ /* 0x0000620000201800 */
[----:B------:R-:W-:Y:S05]  /*ba70*/  BRA `(.L_x_9826) ;  /* 0x0000000400187947 */ /* 0x000fea0003800000 */
.L_x_9839:
        /* <DEDUP_REMOVED lines=21> */
.L_x_9848:
[----:B------:R-:W-:Y:S05]  /*bbd0*/  BSYNC B1 ;  /* 0x0000000000017941 */ /* 0x000fea0003800000 */
.L_x_9847:
[----:B------:R-:W-:Y:S01]  /*bbe0*/  LEA R3, R0, 0x37800000, 0x17 ;  /* 0x3780000000037811 */ /* 0x000fe200078eb8ff */
[----:B------:R-:W-:-:S05]  /*bbf0*/  IMAD.SHL.U32 R0, R2, 0x200000, RZ ;  /* 0x0020000002007824 */ /* 0x000fca00078e00ff */
[----:B------:R-:W-:-:S07]  /*bc00*/  LOP3.LUT R0, R3, R0, R4, 0xfe, !PT ;  /* 0x0000000003007212 */ /* 0x000fce00078efe04 */
.L_x_9846:
[----:B------:R-:W-:Y:S05]  /*bc10*/  BSYNC B0 ;  /* 0x0000000000007941 */ /* 0x000fea0003800000 */
.L_x_9845:
[----:B------:R-:W-:-:S04]  /*bc20*/  FMUL.FTZ R0, R0, 1 ;  /* 0x3f80000000007820 */ /* 0x000fc80000410000 */
[----:B------:R0:W1:Y:S01]  /*bc30*/  F2F.F64.F32 R2, R0 ;  /* 0x0000000000027310 */ /* 0x0000620000201800 */
[----:B------:R-:W-:Y:S05]  /*bc40*/  BRA `(.L_x_9826) ;  /* 0x0000000000a47947 */ /* 0x000fea0003800000 */
.L_x_9838:
        /* <DEDUP_REMOVED lines=14> */
.L_x_9852:
[----:B------:R-:W-:Y:S05]  /*bd30*/  BSYNC B0 ;  /* 0x0000000000007941 */ /* 0x000fea0003800000 */
.L_x_9851:
[----:B------:R-:W-:-:S04]  /*bd40*/  FMUL.FTZ R0, R0, 1 ;  /* 0x3f80000000007820 */ /* 0x000fc80000410000 */
[----:B------:R0:W1:Y:S01]  /*bd50*/  F2F.F64.F32 R2, R0 ;  /* 0x0000000000027310 */ /* 0x0000620000201800 */
[----:B------:R-:W-:Y:S05]  /*bd60*/  BRA `(.L_x_9826) ;  /* 0x00000000005c7947 */ /* 0x000fea0003800000 */
.L_x_9825:
        /* <DEDUP_REMOVED lines=16> */
.L_x_9853:
[----:B------:R-:W-:Y:S01]  /*be70*/  CS2R R2, SRZ ;  /* 0x0000000000027805 */ /* 0x000fe2000001ff00 */
[----:B------:R-:W-:Y:S06]  /*be80*/  BRA `(.L_x_9826) ;  /* 0x0000000000147947 */ /* 0x000fec0003800000 */
.L_x_9850:
[----:B------:R-:W2:Y:S02]  /*be90*/  LDG.E.64 R2, desc[UR36][R4.64] ;  /* 0x0000002404027981 */ /* 0x000ea4000c1e1b00 */
[----:B--2---:R-:W0:Y:S01]  /*bea0*/  I2F.F64.U64 R2, R2 ;  /* 0x0000000200027312 */ /* 0x004e220000301800 */
[----:B------:R-:W-:Y:S05]  /*beb0*/  BRA `(.L_x_9826) ;  /* 0x0000000000087947 */ /* 0x000fea0003800000 */
.L_x_9849:
[----:B------:R-:W2:Y:S02]  /*bec0*/  LDG.E R2, desc[UR36][R4.64] ;  /* 0x0000002404027981 */ /* 0x000ea4000c1e1900 */
[----:B--2---:R-:W0:Y:S02]  /*bed0*/  I2F.F64.U32 R2, R2 ;  /* 0x0000000200027312 */ /* 0x004e240000201800 */
.L_x_9826:
[----:B------:R-:W1:Y:S01]  /*bee0*/  LDC.U8 R6, c[0x0][0x430] ;  /* 0x00010c00ff067b82 */ /* 0x000e620000000000 */
[----:B------:R-:W-:Y:S02]  /*bef0*/  ULDC.64 UR4, c[0x0][0x428] ;  /* 0x00010a0000047ab9 */ /* 0x000fe40000000a00 */
[----:B------:R-:W-:Y:S02]  /*bf00*/  DSETP.LT.AND P1, PT, RZ, UR4, PT ;  /* 0x00000004ff007e2a */ /* 0x000fe4000bf21000 */
[----:B------:R-:W-:-:S04]  /*bf10*/  DSETP.NEU.AND P0, PT, RZ, UR4, PT ;  /* 0x00000004ff007e2a */ /* 0x000fc8000bf0d000 */
[----:B0-----:R-:W-:Y:S02]  /*bf20*/  FSEL R5, RZ, 1.875, !P1 ;  /* 0x3ff00000ff057808 */ /* 0x001fe40004800000 */
[----:B-12345:R-:W-:Y:S02]  /*bf30*/  FSEL R4, R2, RZ, !P0 ;  /* 0x000000ff02047208 */ /* 0x03efe40004000000 */
        /* <DEDUP_REMOVED lines=15> */
.L_x_9857:
[----:B------:R-:W0:Y:S02]  /*c030*/  F2I.S64.F64.TRUNC R4, R4 ;  /* 0x0000000400047311 */ /* 0x000e24000030d900 */
[----:B0-----:R-:W-:-:S05]  /*c040*/  IMAD.MOV.U32 R3, RZ, RZ, R4 ;  /* 0x000000ffff037224 */ /* 0x001fca00078e0004 */
[----:B------:R-:W-:Y:S01]  /*c050*/  STG.E.U8 desc[UR36][R16.64], R3 ;  /* 0x0000000310007986 */ /* 0x000fe2000c101124 */
[----:B------:R-:W-:Y:S05]  /*c060*/  EXIT ;  /* 0x000000000000794d */ /* 0x000fea0003800000 */
.L_x_9856:
        /* <DEDUP_REMOVED lines=9> */
.L_x_9860:
[----:B------:R-:W0:Y:S02]  /*c100*/  F2I.F64.TRUNC R5, R4 ;  /* 0x0000000400057311 */ /* 0x000e24000030d100 */
[----:B0-----:R-:W-:Y:S01]  /*c110*/  STG.E desc[UR36][R16.64], R5 ;  /* 0x0000000510007986 */ /* 0x001fe2000c101924 */
[----:B------:R-:W-:Y:S05]  /*c120*/  EXIT ;  /* 0x000000000000794d */ /* 0x000fea0003800000 */
.L_x_9859:
[----:B------:R-:W0:Y:S02]  /*c130*/  F2I.F64.TRUNC R5, R4 ;  /* 0x0000000400057311 */ /* 0x000e24000030d100 */
[----:B0-----:R-:W-:Y:S01]  /*c140*/  STG.E.U16 desc[UR36][R16.64], R5 ;  /* 0x0000000510007986 */ /* 0x001fe2000c101524 */
[----:B------:R-:W-:Y:S05]  /*c150*/  EXIT ;  /* 0x000000000000794d */ /* 0x000fea0003800000 */
.L_x_9855:
        /* <DEDUP_REMOVED lines=13> */
.L_x_9862:
        /* <DEDUP_REMOVED lines=8> */
.L_x_9861:
        /* <DEDUP_REMOVED lines=14> */
.L_x_9864:
        /* <DEDUP_REMOVED lines=9> */
.L_x_9863:
[----:B------:R-:W-:Y:S01]  /*c420*/  STG.E.64 desc[UR36][R16.64], R4 ;  /* 0x0000000410007986 */ /* 0x000fe2000c101b24 */
[----:B------:R-:W-:Y:S05]  /*c430*/  EXIT ;  /* 0x000000000000794d */ /* 0x000fea0003800000 */
.L_x_9854:
        /* <DEDUP_REMOVED lines=12> */
.L_x_9867:
[----:B------:R-:W-:-:S05]  /*c500*/  CS2R R6, SRZ ;  /* 0x0000000000067805 */ /* 0x000fca000001ff00 */
[----:B------:R-:W-:Y:S01]  /*c510*/  STG.E.128 desc[UR36][R16.64], R4 ;  /* 0x0000000410007986 */ /* 0x000fe2000c101d24 */
[----:B------:R-:W-:Y:S05]  /*c520*/  EXIT ;  /* 0x000000000000794d */ /* 0x000fea0003800000 */
.L_x_9866:
        /* <DEDUP_REMOVED lines=25> */
.L_x_9871:
[----:B------:R-:W-:Y:S05]  /*c6c0*/  BSYNC B0 ;  /* 0x0000000000007941 */ /* 0x000fea0003800000 */
.L_x_9870:
[----:B------:R-:W-:-:S05]  /*c6d0*/  LOP3.LUT R3, R0, R3, RZ, 0xfc, !PT ;  /* 0x0000000300037212 */ /* 0x000fca00078efcff */
[----:B------:R-:W-:Y:S01]  /*c6e0*/  STG.E.U8 desc[UR36][R16.64], R3 ;  /* 0x0000000310007986 */ /* 0x000fe2000c101124 */
[----:B------:R-:W-:Y:S05]  /*c6f0*/  EXIT ;  /* 0x000000000000794d */ /* 0x000fea0003800000 */
.L_x_9869:
        /* <DEDUP_REMOVED lines=14> */
[----:B------:R-:W-:Y:S02]  /*c7e0*/  @P0 SHF.R.U32.HI R0, RZ, 0x15, R0 ;  /* 0x00000015ff000819 */ /* 0x000fe40000011600 */
[----:B------:R-:W-:Y:S01]  /*c7f0*/  @!P0 IADD3 R0, R2, -0x43000000, RZ ;  /* 0xbd00000002008810 */ /* 0x000fe20007ffe0ff */
[----:B------:R-:W-:Y:S06]  /*c800*/  BRA `(.L_x_9874) ;  /* 0x00000000000c7947 */ /* 0x000fec0003800000 */
.L_x_9873:
[----:B------:R-:W-:Y:S01]  /*c810*/  IMAD.MOV.U32 R0, RZ, RZ, 0x7f ;  /* 0x0000007fff007424 */ /* 0x000fe200078e00ff */
[----:B------:R-:W-:-:S04]  /*c820*/  ISETP.GT.U32.AND P0, PT, R2, 0x7f800000, PT ;  /* 0x7f8000000200780c */ /* 0x000fc80003f04070 */
[----:B------:R-:W-:-:S09]  /*c830*/  SEL R0, R0, 0x7c, P0 ;  /* 0x0000007c00007807 */ /* 0x000fd20000000000 */
.L_x_9874:
[----:B------:R-:W-:Y:S05]  /*c840*/  BSYNC B0 ;  /* 0x0000000000007941 */ /* 0x000fea0003800000 */
.L_x_9872:
[----:B------:R-:W-:-:S04]  /*c850*/  LOP3.LUT R2, R3, 0x80000000, RZ, 0xc0, !PT ;  /* 0x8000000003027812 */ /* 0x000fc800078ec0ff */
[----:B------:R-:W-:-:S04]  /*c860*/  SHF.R.U32.HI R3, RZ, 0x18, R2 ;  /* 0x00000018ff037819 */ /* 0x000fc80000011602 */
[----:B------:R-:W-:-:S05]  /*c870*/  LOP3.LUT R3, R0, R3, RZ, 0xfc, !PT ;  /* 0x0000000300037212 */ /* 0x000fca00078efcff */
[----:B------:R-:W-:Y:S01]  /*c880*/  STG.E.U8 desc[UR36][R16.64], R3 ;  /* 0x0000000310007986 */ /* 0x000fe2000c101124 */
[----:B------:R-:W-:Y:S05]  /*c890*/  EXIT ;  /* 0x000000000000794d */ /* 0x000fea0003800000 */
.L_x_9868:
        /* <DEDUP_REMOVED lines=8> */
.L_x_9865:
        /* <DEDUP_REMOVED lines=11> */
.L_x_9877:
        /* <DEDUP_REMOVED lines=21> */
.L_x_9880:
[----:B------:R-:W-:-:S04]  /*cb20*/  LOP3.LUT R2, R3, 0x80000000, RZ, 0xc0, !PT ;  /* 0x8000000003027812 */ /* 0x000fc800078ec0ff */
[----:B------:R-:W-:-:S04]  /*cb30*/  SHF.R.U32.HI R3, RZ, 0x18, R2 ;  /* 0x00000018ff037819 */ /* 0x000fc80000011602 */
[----:B------:R-:W-:-:S04]  /*cb40*/  LOP3.LUT R0, R0, R3, RZ, 0xfc, !PT ;  /* 0x0000000300007212 */ /* 0x000fc800078efcff */
[----:B------:R-:W-:-:S07]  /*cb50*/  PRMT R8, R0, 0x7610, R8 ;  /* 0x0000761000087816 */ /* 0x000fce0000000008 */
.L_x_9879:
[----:B------:R-:W-:Y:S05]  /*cb60*/  BSYNC B0 ;  /* 0x0000000000007941 */ /* 0x000fea0003800000 */
.L_x_9878:
[----:B------:R-:W-:Y:S01]  /*cb70*/  STG.E.U8 desc[UR36][R16.64], R8 ;  /* 0x0000000810007986 */ /* 0x000fe2000c101124 */
[----:B------:R-:W-:Y:S05]  /*cb80*/  EXIT ;  /* 0x000000000000794d */ /* 0x000fea0003800000 */
.L_x_9876:
        /* <DEDUP_REMOVED lines=21> */
.L_x_9883:
[----:B------:R-:W-:-:S04]  /*cce0*/  LOP3.LUT R2, R3, 0x80000000, RZ, 0xc0, !PT ;  /* 0x8000000003027812 */ /* 0x000fc800078ec0ff */
[----:B------:R-:W-:-:S04]  /*ccf0*/  SHF.R.U32.HI R3, RZ, 0x18, R2 ;  /* 0x00000018ff037819 */ /* 0x000fc80000011602 */
[----:B------:R-:W-:-:S04]  /*cd00*/  LOP3.LUT R0, R0, R3, RZ, 0xfc, !PT ;  /* 0x0000000300007212 */ /* 0x000fc800078efcff */
[----:B------:R-:W-:-:S07]  /*cd10*/  PRMT R8, R0, 0x7610, R8 ;  /* 0x0000761000087816 */ /* 0x000fce0000000008 */
.L_x_9882:
[----:B------:R-:W-:Y:S05]  /*cd20*/  BSYNC B0 ;  /* 0x0000000000007941 */ /* 0x000fea0003800000 */
.L_x_9881:
[----:B------:R-:W-:Y:S01]  /*cd30*/  STG.E.U8 desc[UR36][R16.64], R8 ;  /* 0x0000000810007986 */ /* 0x000fe2000c101124 */
[----:B------:R-:W-:Y:S05]  /*cd40*/  EXIT ;  /* 0x000000000000794d */ /* 0x000fea0003800000 */
.L_x_9875:
        /* <DEDUP_REMOVED lines=26> */
.L_x_9858:
        /* <DEDUP_REMOVED lines=16> */
.L_x_9886:
[----:B------:R-:W-:Y:S05]  /*cff0*/  EXIT ;  /* 0x000000000000794d */ /* 0x000fea0003800000 */
.L_x_9885:
[----:B------:R-:W0:Y:S02]  /*d000*/  F2I.U64.F64.TRUNC R4, R4 ;  /* 0x0000000400047311 */ /* 0x000e24000030d800 */
[----:B0-----:R-:W-:Y:S01]  /*d010*/  STG.E.64 desc[UR36][R16.64], R4 ;  /* 0x0000000410007986 */ /* 0x001fe2000c101b24 */
[----:B------:R-:W-:Y:S05]  /*d020*/  EXIT ;  /* 0x000000000000794d */ /* 0x000fea0003800000 */
.L_x_9884:
[----:B------:R-:W0:Y:S02]  /*d030*/  F2I.U32.F64.TRUNC R5, R4 ;  /* 0x0000000400057311 */ /* 0x000e24000030d000 */
[----:B0-----:R-:W-:Y:S01]  /*d040*/  STG.E desc[UR36][R16.64], R5 ;  /* 0x0000000510007986 */ /* 0x001fe2000c101924 */
[----:B------:R-:W-:Y:S05]  /*d050*/  EXIT ;  /* 0x000000000000794d */ /* 0x000fea0003800000 */
.L_x_9887:
        /* <DEDUP_REMOVED lines=10> */
.L_x_32113:


//--------------------- .text._ZN2at6native27unrolled_elementwise_kernelINS0_13AUnaryFunctorIdddZZZNS0_21heaviside_kernel_cudaERNS_18TensorIteratorBaseEENKUlvE_clEvENKUlvE4_clEvEUlddE_EESt5arrayIPcLm2EELi4E23TrivialOffsetCalculatorILi1EjESD_NS0_6memory12LoadWithCastILi1EEENSE_13StoreWithCastILi1EEEEEviT_T0_T2_T3_T4_T5_ --------------------------
	.section	.text._ZN2at6native27unrolled_elementwise_kernelINS0_13AUnaryFunctorIdddZZZNS0_21heaviside_kernel_cudaERNS_18TensorIteratorBaseEENKUlvE_clEvENKUlvE4_clEvEUlddE_EESt5arrayIPcLm2EELi4E23TrivialOffsetCalculatorILi1EjESD_NS0_6memory12LoadWithCastILi1EEENSE_13StoreWithCastILi1EEEEEviT_T0_T2_T3_T4_T5_,"ax",@progbits
	.align	128
        .global         _ZN2at6native27unrolled_elementwise_kernelINS0_13AUnaryFunctorIdddZZZNS0_21heaviside_kernel_cudaERNS_18TensorIteratorBaseEENKUlvE_clEvENKUlvE4_clEvEUlddE_EESt5arrayIPcLm2EELi4E23TrivialOffsetCalculatorILi1EjESD_NS0_6memory12LoadWithCastILi1EEENSE_13StoreWithCastILi1EEEEEviT_T0_T2_T3_T4_T5_
        .type           _ZN2at6native27unrolled_elementwise_kernelINS0_13AUnaryFunctorIdddZZZNS0_21heaviside_kernel_cudaERNS_18TensorIteratorBaseEENKUlvE_clEvENKUlvE4_clEvEUlddE_EESt5arrayIPcLm2EELi4E23TrivialOffsetCalculatorILi1EjESD_NS0_6memory12LoadWithCastILi1EEENSE_13StoreWithCastILi1EEEEEviT_T0_T2_T3_T4_T5_,@function
        .size           _ZN2at6native27unrolled_elementwise_kernelINS0_13AUnaryFunctorIdddZZZNS0_21heaviside_kernel_cudaERNS_18TensorIteratorBaseEENKUlvE_clEvENKUlvE4_clEvEUlddE_EESt5arrayIPcLm2EELi4E23TrivialOffsetCalculatorILi1EjESD_NS0_6memory12LoadWithCastILi1EEENSE_13StoreWithCastILi1EEEEEviT_T0_T2_T3_T4_T5_,(.L_x_32114 - _ZN2at6native27unrolled_elementwise_kernelINS0_13AUnaryFunctorIdddZZZNS0_21heaviside_kernel_cudaERNS_18TensorIteratorBaseEENKUlvE_clEvENKUlvE4_clEvEUlddE_EESt5arrayIPcLm2EELi4E23TrivialOffsetCalculatorILi1EjESD_NS0_6memory12LoadWithCastILi1EEENSE_13StoreWithCastILi1EEEEEviT_T0_T2_T3_T4_T5_)
        .other          _ZN2at6native27unrolled_elementwise_kernelINS0_13AUnaryFunctorIdddZZZNS0_21heaviside_kernel_cudaERNS_18TensorIteratorBaseEENKUlvE_clEvENKUlvE4_clEvEUlddE_EESt5arrayIPcLm2EELi4E23TrivialOffsetCalculatorILi1EjESD_NS0_6memory12LoadWithCastILi1EEENSE_13StoreWithCastILi1EEEEEviT_T0_T2_T3_T4_T5_,@"STO_CUDA_ENTRY STV_DEFAULT"
_ZN2at6native27unrolled_elementwise_kernelINS0_13AUnaryFunctorIdddZZZNS0_21heaviside_kernel_cudaERNS_18TensorIteratorBaseEENKUlvE_clEvENKUlvE4_clEvEUlddE_EESt5arrayIPcLm2EELi4E23TrivialOffsetCalculatorILi1EjESD_NS0_6memory12LoadWithCastILi1EEENSE_13StoreWithCastILi1EEEEEviT_T0_T2_T3_T4_T5_:
.text._ZN2at6native27unrolled_elementwise_kernelINS0_13AUnaryFunctorIdddZZZNS0_21heaviside_kernel_cudaERNS_18TensorIteratorBaseEENKUlvE_clEvENKUlvE4_clEvEUlddE_EESt5arrayIPcLm2EELi4E23TrivialOffsetCalculatorILi1EjESD_NS0_6memory12LoadWithCastILi1EEENSE_13StoreWithCastILi1EEEEEviT_T0_T2_T3_T4_T5_:
        /* <DEDUP_REMOVED lines=32> */
.L_x_9893:
[----:B------:R-:W2:Y:S02]  /*0200*/  LDG.E.U8 R4, desc[UR36][R4.64] ;  /* 0x0000002404047981 */ /* 0x000ea4000c1e1100 */
[----:B--2---:R0:W1:Y:S01]  /*0210*/  I2F.F64.U16 R32, R4 ;  /* 0x0000000400207312 */ /* 0x0040620000101800 */
[----:B------:R-:W-:Y:S05]  /*0220*/  BRA `(.L_x_9895) ;  /* 0x0000000c00747947 */ /* 0x000fea0003800000 */
.L_x_9892:
        /* <DEDUP_REMOVED lines=9> */
.L_x_9897:
[----:B------:R-:W2:Y:S02]  /*02c0*/  LDG.E R4, desc[UR36][R4.64] ;  /* 0x0000002404047981 */ /* 0x000ea4000c1e1900 */
[----:B--2---:R1:W2:Y:S01]  /*02d0*/  I2F.F64 R32, R4 ;  /* 0x0000000400207312 */ /* 0x0042a20000201c00 */
[----:B------:R-:W-:Y:S05]  /*02e0*/  BRA `(.L_x_9895) ;  /* 0x0000000c00447947 */ /* 0x000fea0003800000 */
.L_x_9896:
[----:B------:R-:W2:Y:S02]  /*02f0*/  LDG.E.U16 R4, desc[UR36][R4.64] ;  /* 0x0000002404047981 */ /* 0x000ea4000c1e1500 */
[----:B--2---:R3:W4:Y:S01]  /*0300*/  I2F.F64.S16 R32, R4 ;  /* 0x0000000400207312 */ /* 0x0047220000101c00 */
[----:B------:R-:W-:Y:S05]  /*0310*/  BRA `(.L_x_9895) ;  /* 0x0000000c00387947 */ /* 0x000fea0003800000 */
.L_x_9891:
        /* <DEDUP_REMOVED lines=10> */
.L_x_9899:
[----:B------:R-:W2:Y:S02]  /*03c0*/  LDG.E.U16 R0, desc[UR36][R4.64] ;  /* 0x0000002404007981 */ /* 0x000ea4000c1e1500 */
[----:B--2---:R-:W-:-:S05]  /*03d0*/  HADD2.F32 R0, -RZ, R0.H0_H0 ;  /* 0x20000000ff007230 */ /* 0x004fca0000004100 */
[----:B------:R-:W-:-:S04]  /*03e0*/  FMUL.FTZ R0, R0, 1 ;  /* 0x3f80000000007820 */ /* 0x000fc80000410000 */
[----:B------:R0:W1:Y:S01]  /*03f0*/  F2F.F64.F32 R32, R0 ;  /* 0x0000000000207310 */ /* 0x0000620000201800 */
[----:B------:R-:W-:Y:S05]  /*0400*/  BRA `(.L_x_9895) ;  /* 0x0000000800fc7947 */ /* 0x000fea0003800000 */
.L_x_9898:
        /* <DEDUP_REMOVED lines=10> */
.L_x_9901:
[----:B------:R-:W2:Y:S02]  /*04b0*/  LDG.E.U16 R4, desc[UR36][R4.64] ;  /* 0x0000002404047981 */ /* 0x000ea4000c1e1500 */
[----:B--2---:R-:W-:-:S05]  /*04c0*/  HADD2.F32 R0, -RZ, R4.H0_H0 ;  /* 0x20000004ff007230 */ /* 0x004fca0000004100 */
[----:B------:R-:W-:-:S04]  /*04d0*/  FMUL.FTZ R0, R0, 1 ;  /* 0x3f80000000007820 */ /* 0x000fc80000410000 */
[----:B------:R0:W1:Y:S01]  /*04e0*/  F2F.F64.F32 R32, R0 ;  /* 0x0000000000207310 */ /* 0x0000620000201800 */
[----:B------:R-:W-:Y:S05]  /*04f0*/  BRA `(.L_x_9895) ;  /* 0x0000000800c07947 */ /* 0x000fea0003800000 */
.L_x_9900:
[----:B------:R0:W5:Y:S01]  /*0500*/  LDG.E.64 R32, desc[UR36][R4.64] ;  /* 0x0000002404207981 */ /* 0x000162000c1e1b00 */
[----:B------:R-:W-:Y:S05]  /*0510*/  BRA `(.L_x_9895) ;  /* 0x0000000800b87947 */ /* 0x000fea0003800000 */
.L_x_9890:
        /* <DEDUP_REMOVED lines=13> */
.L_x_9904:
[----:B------:R0:W5:Y:S01]  /*05f0*/  LDG.E.64 R32, desc[UR36][R4.64] ;  /* 0x0000002404207981 */ /* 0x000162000c1e1b00 */
[----:B------:R-:W-:Y:S05]  /*0600*/  BRA `(.L_x_9895) ;  /* 0x00000008007c7947 */ /* 0x000fea0003800000 */
.L_x_9903:
        /* <DEDUP_REMOVED lines=28> */
.L_x_9906:
        /* <DEDUP_REMOVED lines=16> */
.L_x_9905:
[----:B------:R-:W2:Y:S02]  /*08d0*/  LDG.E.U16 R0, desc[UR36][R4.64] ;  /* 0x0000002404007981 */ /* 0x000ea4000c1e1500 */
[----:B--2---:R-:W-:-:S04]  /*08e0*/  IMAD.U32 R0, R0, 0x10000, RZ ;  /* 0x0001000000007824 */ /* 0x004fc800078e00ff */
[----:B------:R-:W-:-:S04]  /*08f0*/  FMUL.FTZ R0, R0, 1 ;  /* 0x3f80000000007820 */ /* 0x000fc80000410000 */
[----:B------:R0:W1:Y:S01]  /*0900*/  F2F.F64.F32 R32, R0 ;  /* 0x0000000000207310 */ /* 0x0000620000201800 */
[----:B------:R-:W-:Y:S05]  /*0910*/  BRA `(.L_x_9895) ;  /* 0x0000000400b87947 */ /* 0x000fea0003800000 */
.L_x_9902:
        /* <DEDUP_REMOVED lines=11> */
.L_x_9909:
        /* <DEDUP_REMOVED lines=21> */
.L_x_9913:
[----:B------:R-:W-:Y:S05]  /*0b20*/  BSYNC B1 ;  /* 0x0000000000017941 */ /* 0x000fea0003800000 */
.L_x_9912:
[----:B------:R-:W-:Y:S01]  /*0b30*/  LEA R5, R0, 0x3b800000, 0x17 ;  /* 0x3b80000000057811 */ /* 0x000fe200078eb8ff */
[----:B------:R-:W-:-:S05]  /*0b40*/  IMAD.SHL.U32 R0, R3, 0x100000, RZ ;  /* 0x0010000003007824 */ /* 0x000fca00078e00ff */
[----:B------:R-:W-:-:S07]  /*0b50*/  LOP3.LUT R0, R5, R0, R6, 0xfe, !PT ;  /* 0x0000000005007212 */ /* 0x000fce00078efe06 */
.L_x_9911:
[----:B------:R-:W-:Y:S05]  /*0b60*/  BSYNC B0 ;  /* 0x0000000000007941 */ /* 0x000fea0003800000 */
.L_x_9910:
[----:B------:R-:W-:-:S04]  /*0b70*/  FMUL.FTZ R0, R0, 1 ;  /* 0x3f80000000007820 */ /* 0x000fc80000410000 */
[----:B------:R0:W1:Y:S01]  /*0b80*/  F2F.F64.F32 R32, R0 ;  /* 0x0000000000207310 */ /* 0x0000620000201800 */
[----:B------:R-:W-:Y:S05]  /*0b90*/  BRA `(.L_x_9895) ;  /* 0x0000000400187947 */ /* 0x000fea0003800000 */
.L_x_9908:
        /* <DEDUP_REMOVED lines=21> */
.L_x_9917:
[----:B------:R-:W-:Y:S05]  /*0cf0*/  BSYNC B1 ;  /* 0x0000000000017941 */ /* 0x000fea0003800000 */
.L_x_9916:
[----:B------:R-:W-:Y:S01]  /*0d00*/  LEA R5, R0, 0x37800000, 0x17 ;  /* 0x3780000000057811 */ /* 0x000fe200078eb8ff */
[----:B------:R-:W-:-:S05]  /*0d10*/  IMAD.SHL.U32 R0, R3, 0x200000, RZ ;  /* 0x0020000003007824 */ /* 0x000fca00078e00ff */
[----:B------:R-:W-:-:S07]  /*0d20*/  LOP3.LUT R0, R5, R0, R6, 0xfe, !PT ;  /* 0x0000000005007212 */ /* 0x000fce00078efe06 */
.L_x_9915:
[----:B------:R-:W-:Y:S05]  /*0d30*/  BSYNC B0 ;  /* 0x0000000000007941 */ /* 0x000fea0003800000 */
.L_x_9914:
[----:B------:R-:W-:-:S04]  /*0d40*/  FMUL.FTZ R0, R0, 1 ;  /* 0x3f80000000007820 */ /* 0x000fc80000410000 */
[----:B------:R0:W1:Y:S01]  /*0d50*/  F2F.F64.F32 R32, R0 ;  /* 0x0000000000207310 */ /* 0x0000620000201800 */
[----:B------:R-:W-:Y:S05]  /*0d60*/  BRA `(.L_x_9895) ;  /* 0x0000000000a47947 */ /* 0x000fea0003800000 */
.L_x_9907:
        /* <DEDUP_REMOVED lines=14> */
.L_x_9921:
[----:B------:R-:W-:Y:S05]  /*0e50*/  BSYNC B0 ;  /* 0x0000000000007941 */ /* 0x000fea0003800000 */
.L_x_9920:
[----:B------:R-:W-:-:S04]  /*0e60*/  FMUL.FTZ R0, R0, 1 ;  /* 0x3f80000000007820 */ /* 0x000fc80000410000 */
[----:B------:R0:W1:Y:S01]  /*0e70*/  F2F.F64.F32 R32, R0 ;  /* 0x0000000000207310 */ /* 0x0000620000201800 */
[----:B------:R-:W-:Y:S05]  /*0e80*/  BRA `(.L_x_9895) ;  /* 0x00000000005c7947 */ /* 0x000fea0003800000 */
.L_x_9894:
        /* <DEDUP_REMOVED lines=16> */
.L_x_9922:
[----:B------:R-:W-:Y:S01]  /*0f90*/  CS2R R32, SRZ ;  /* 0x0000000000207805 */ /* 0x000fe2000001ff00 */
[----:B------:R-:W-:Y:S06]  /*0fa0*/  BRA `(.L_x_9895) ;  /* 0x0000000000147947 */ /* 0x000fec0003800000 */
.L_x_9919:
[----:B------:R-:W2:Y:S02]  /*0fb0*/  LDG.E.64 R32, desc[UR36][R4.64] ;  /* 0x0000002404207981 */ /* 0x000ea4000c1e1b00 */
[----:B--2---:R-:W0:Y:S01]  /*0fc0*/  I2F.F64.U64 R32, R32 ;  /* 0x0000002000207312 */ /* 0x004e220000301800 */
[----:B------:R-:W-:Y:S05]  /*0fd0*/  BRA `(.L_x_9895) ;  /* 0x0000000000087947 */ /* 0x000fea0003800000 */
.L_x_9918:
[----:B------:R-:W2:Y:S02]  /*0fe0*/  LDG.E R4, desc[UR36][R4.64] ;  /* 0x0000002404047981 */ /* 0x000ea4000c1e1900 */
[----:B--2---:R0:W1:Y:S02]  /*0ff0*/  I2F.F64.U32 R32, R4 ;  /* 0x0000000400207312 */ /* 0x0040640000201800 */
.L_x_9895:
[----:B------:R-:W3:Y:S02]  /*1000*/  S2R R16, SR_TID.X ;  /* 0x0000000000107919 */ /* 0x000ee40000002100 */
[----:B---3--:R-:W-:-:S07]  /*1010*/  VIADD R16, R16, 0x80 ;  /* 0x0000008010107836 */ /* 0x008fce0000000000 */
.L_x_9889:
[----:B------:R-:W-:Y:S05]  /*1020*/  BSYNC B6 ;  /* 0x0000000000067941 */ /* 0x000fea0003800000 */
.L_x_9888:
        /* <DEDUP_REMOVED lines=24> */
.L_x_9928:
[----:B------:R-:W3:Y:S02]  /*11b0*/  LDG.E.U8 R4, desc[UR36][R4.64] ;  /* 0x0000002404047981 */ /* 0x000ee4000c1e1100 */
[----:B---3--:R0:W1:Y:S01]  /*11c0*/  I2F.F64.U16 R34, R4 ;  /* 0x0000000400227312 */ /* 0x0080620000101800 */
[----:B------:R-:W-:Y:S05]  /*11d0*/  BRA `(.L_x_9930) ;  /* 0x0000000c00707947 */ /* 0x000fea0003800000 */
.L_x_9927:
        /* <DEDUP_REMOVED lines=9> */
.L_x_9932:
[----:B------:R-:W3:Y:S02]  /*1270*/  LDG.E R4, desc[UR36][R4.64] ;  /* 0x0000002404047981 */ /* 0x000ee4000c1e1900 */
[----:B---3--:R0:W1:Y:S01]  /*1280*/  I2F.F64 R34, R4 ;  /* 0x0000000400227312 */ /* 0x0080620000201c00 */
[----:B------:R-:W-:Y:S05]  /*1290*/  BRA `(.L_x_9930) ;  /* 0x0000000c00407947 */ /* 0x000fea0003800000 */
.L_x_9931:
[----:B------:R-:W3:Y:S02]  /*12a0*/  LDG.E.U16 R4, desc[UR36][R4.64] ;  /* 0x0000002404047981 */ /* 0x000ee4000c1e1500 */
[----:B---3--:R0:W1:Y:S01]  /*12b0*/  I2F.F64.S16 R34, R4 ;  /* 0x0000000400227312 */ /* 0x0080620000101c00 */
[----:B------:R-:W-:Y:S05]  /*12c0*/  BRA `(.L_x_9930) ;  /* 0x0000000c00347947 */ /* 0x000fea0003800000 */
.L_x_9926:
        /* <DEDUP_REMOVED lines=10> */
.L_x_9934:
[----:B------:R-:W3:Y:S02]  /*1370*/  LDG.E.U16 R0, desc[UR36][R4.64] ;  /* 0x0000002404007981 */ /* 0x000ee4000c1e1500 */
[----:B---3--:R-:W-:-:S05]  /*1380*/  HADD2.F32 R0, -RZ, R0.H0_H0 ;  /* 0x20000000ff007230 */ /* 0x008fca0000004100 */
[----:B------:R-:W-:-:S04]  /*1390*/  FMUL.FTZ R0, R0, 1 ;  /* 0x3f80000000007820 */ /* 0x000fc80000410000 */
[----:B------:R0:W1:Y:S01]  /*13a0*/  F2F.F64.F32 R34, R0 ;  /* 0x0000000000227310 */ /* 0x0000620000201800 */
[----:B------:R-:W-:Y:S05]  /*13b0*/  BRA `(.L_x_9930) ;  /* 0x0000000800f87947 */ /* 0x000fea0003800000 */
.L_x_9933:
        /* <DEDUP_REMOVED lines=10> */
.L_x_9936:
[----:B------:R-:W3:Y:S02]  /*1460*/  LDG.E.U16 R4, desc[UR36][R4.64] ;  /* 0x0000002404047981 */ /* 0x000ee4000c1e1500 */
[----:B---3--:R-:W-:-:S05]  /*1470*/  HADD2.F32 R0, -RZ, R4.H0_H0 ;  /* 0x20000004ff007230 */ /* 0x008fca0000004100 */
[----:B------:R-:W-:-:S04]  /*1480*/  FMUL.FTZ R0, R0, 1 ;  /* 0x3f80000000007820 */ /* 0x000fc80000410000 */
[----:B------:R0:W1:Y:S01]  /*1490*/  F2F.F64.F32 R34, R0 ;  /* 0x0000000000227310 */ /* 0x0000620000201800 */
[----:B------:R-:W-:Y:S05]  /*14a0*/  BRA `(.L_x_9930) ;  /* 0x0000000800bc7947 */ /* 0x000fea0003800000 */
.L_x_9935:
[----:B------:R0:W5:Y:S01]  /*14b0*/  LDG.E.64 R34, desc[UR36][R4.64] ;  /* 0x0000002404227981 */ /* 0x000162000c1e1b00 */
[----:B------:R-:W-:Y:S05]  /*14c0*/  BRA `(.L_x_9930) ;  /* 0x0000000800b47947 */ /* 0x000fea0003800000 */
.L_x_9925:
        /* <DEDUP_REMOVED lines=13> */
.L_x_9939:
[----:B------:R0:W5:Y:S01]  /*15a0*/  LDG.E.64 R34, desc[UR36][R4.64] ;  /* 0x0000002404227981 */ /* 0x000162000c1e1b00 */
[----:B------:R-:W-:Y:S05]  /*15b0*/  BRA `(.L_x_9930) ;  /* 0x0000000800787947 */ /* 0x000fea0003800000 */
.L_x_9938:
        /* <DEDUP_REMOVED lines=28> */
.L_x_9941:
        /* <DEDUP_REMOVED lines=15> */
.L_x_9940:
[----:B------:R-:W3:Y:S02]  /*1870*/  LDG.E.U16 R0, desc[UR36][R4.64] ;  /* 0x0000002404007981 */ /* 0x000ee4000c1e1500 */
[----:B---3--:R-:W-:-:S04]  /*1880*/  IMAD.U32 R0, R0, 0x10000, RZ ;  /* 0x0001000000007824 */ /* 0x008fc800078e00ff */
[----:B------:R-:W-:-:S04]  /*1890*/  FMUL.FTZ R0, R0, 1 ;  /* 0x3f80000000007820 */ /* 0x000fc80000410000 */
[----:B------:R0:W1:Y:S01]  /*18a0*/  F2F.F64.F32 R34, R0 ;  /* 0x0000000000227310 */ /* 0x0000620000201800 */
[----:B------:R-:W-:Y:S05]  /*18b0*/  BRA `(.L_x_9930) ;  /* 0x0000000400b87947 */ /* 0x000fea0003800000 */
.L_x_9937:
        /* <DEDUP_REMOVED lines=11> */
.L_x_9944:
        /* <DEDUP_REMOVED lines=21> */
.L_x_9948:
[----:B------:R-:W-:Y:S05]  /*1ac0*/  BSYNC B1 ;  /* 0x0000000000017941 */ /* 0x000fea0003800000 */
.L_x_9947:
[----:B------:R-:W-:Y:S01]  /*1ad0*/  LEA R5, R0, 0x3b800000, 0x17 ;  /* 0x3b80000000057811 */ /* 0x000fe200078eb8ff */
[----:B------:R-:W-:-:S05]  /*1ae0*/  IMAD.SHL.U32 R0, R3, 0x100000, RZ ;  /* 0x0010000003007824 */ /* 0x000fca00078e00ff */
[----:B------:R-:W-:-:S07]  /*1af0*/  LOP3.LUT R0, R5, R0, R6, 0xfe, !PT ;  /* 0x0000000005007212 */ /* 0x000fce00078efe06 */
.L_x_9946:
[----:B------:R-:W-:Y:S05]  /*1b00*/  BSYNC B0 ;  /* 0x0000000000007941 */ /* 0x000fea0003800000 */
.L_x_9945:
[----:B------:R-:W-:-:S04]  /*1b10*/  FMUL.FTZ R0, R0, 1 ;  /* 0x3f80000000007820 */ /* 0x000fc80000410000 */
[----:B------:R0:W1:Y:S01]  /*1b20*/  F2F.F64.F32 R34, R0 ;  /* 0x0000000000227310 */ /* 0x0000620000201800 */
[----:B------:R-:W-:Y:S05]  /*1b30*/  BRA `(.L_x_9930) ;  /* 0x0000000400187947 */ /* 0x000fea0003800000 */
.L_x_9943:
        /* <DEDUP_REMOVED lines=21> */
.L_x_9952:
[----:B------:R-:W-:Y:S05]  /*1c90*/  BSYNC B1 ;  /* 0x0000000000017941 */ /* 0x000fea0003800000 */
.L_x_9951:
[----:B------:R-:W-:Y:S01]  /*1ca0*/  LEA R5, R0, 0x37800000, 0x17 ;  /* 0x3780000000057811 */ /* 0x000fe200078eb8ff */
[----:B------:R-:W-:-:S05]  /*1cb0*/  IMAD.SHL.U32 R0, R3, 0x200000, RZ ;  /* 0x0020000003007824 */ /* 0x000fca00078e00ff */
[----:B------:R-:W-:-:S07]  /*1cc0*/  LOP3.LUT R0, R5, R0, R6, 0xfe, !PT ;  /* 0x0000000005007212 */ /* 0x000fce00078efe06 */
.L_x_9950:
[----:B------:R-:W-:Y:S05]  /*1cd0*/  BSYNC B0 ;  /* 0x0000000000007941 */ /* 0x000fea0003800000 */
.L_x_9949:
[----:B------:R-:W-:-:S04]  /*1ce0*/  FMUL.FTZ R0, R0, 1 ;  /* 0x3f80000000007820 */ /* 0x000fc80000410000 */
[----:B------:R0:W1:Y:S01]  /*1cf0*/  F2F.F64.F32 R34, R0 ;  /* 0x0000000000227310 */ /* 0x0000620000201800 */
[----:B------:R-:W-:Y:S05]  /*1d00*/  BRA `(.L_x_9930) ;  /* 0x0000000000a47947 */ /* 0x000fea0003800000 */
.L_x_9942:
        /* <DEDUP_REMOVED lines=14> */
.L_x_9956:
[----:B------:R-:W-:Y:S05]  /*1df0*/  BSYNC B0 ;  /* 0x0000000000007941 */ /* 0x000fea0003800000 */
.L_x_9955:
[----:B------:R-:W-:-:S04]  /*1e00*/  FMUL.FTZ R0, R0, 1 ;  /* 0x3f80000000007820 */ /* 0x000fc80000410000 */
[----:B------:R0:W1:Y:S01]  /*1e10*/  F2F.F64.F32 R34, R0 ;  /* 0x0000000000227310 */ /* 0x0000620000201800 */
[----:B------:R-:W-:Y:S05]  /*1e20*/  BRA `(.L_x_9930) ;  /* 0x00000000005c7947 */ /* 0x000fea0003800000 */
.L_x_9929:
        /* <DEDUP_REMOVED lines=16> */
.L_x_9957:
[----:B------:R-:W-:Y:S01]  /*1f30*/  CS2R R34, SRZ ;  /* 0x0000000000227805 */ /* 0x000fe2000001ff00 */
[----:B------:R-:W-:Y:S06]  /*1f40*/  BRA `(.L_x_9930) ;  /* 0x0000000000147947 */ /* 0x000fec0003800000 */
.L_x_9954:
[----:B------:R-:W3:Y:S02]  /*1f50*/  LDG.E.64 R34, desc[UR36][R4.64] ;  /* 0x0000002404227981 */ /* 0x000ee4000c1e1b00 */
[----:B---3--:R-:W0:Y:S01]  /*1f60*/  I2F.F64.U64 R34, R34 ;  /* 0x0000002200227312 */ /* 0x008e220000301800 */
[----:B------:R-:W-:Y:S05]  /*1f70*/  BRA `(.L_x_9930) ;  /* 0x0000000000087947 */ /* 0x000fea0003800000 */
.L_x_9953:
[----:B------:R-:W3:Y:S02]  /*1f80*/  LDG.E R4, desc[UR36][R4.64] ;  /* 0x0000002404047981 */ /* 0x000ee4000c1e1900 */
[----:B---3--:R0:W1:Y:S02]  /*1f90*/  I2F.F64.U32 R34, R4 ;  /* 0x0000000400227312 */ /* 0x0080640000201800 */
.L_x_9930:
[----:B------:R-:W-:-:S07]  /*1fa0*/  VIADD R16, R16, 0x80 ;  /* 0x0000008010107836 */ /* 0x000fce0000000000 */
.L_x_9924:
[----:B------:R-:W-:Y:S05]  /*1fb0*/  BSYNC B6 ;  /* 0x0000000000067941 */ /* 0x000fea0003800000 */
.L_x_9923:
        /* <DEDUP_REMOVED lines=26> */
.L_x_9963:
[----:B------:R-:W3:Y:S02]  /*2160*/  LDG.E.U8 R4, desc[UR36][R4.64] ;  /* 0x0000002404047981 */ /* 0x000ee4000c1e1100 */
[----:B---3--:R0:W1:Y:S01]  /*2170*/  I2F.F64.U16 R18, R4 ;  /* 0x0000000400127312 */ /* 0x0080620000101800 */
[----:B------:R-:W-:Y:S05]  /*2180*/  BRA `(.L_x_9965) ;  /* 0x0000000c00707947 */ /* 0x000fea0003800000 */
.L_x_9962:
        /* <DEDUP_REMOVED lines=9> */
.L_x_9967:
[----:B------:R-:W3:Y:S02]  /*2220*/  LDG.E R4, desc[UR36][R4.64] ;  /* 0x0000002404047981 */ /* 0x000ee4000c1e1900 */
[----:B---3--:R0:W1:Y:S01]  /*2230*/  I2F.F64 R18, R4 ;  /* 0x0000000400127312 */ /* 0x0080620000201c00 */
[----:B------:R-:W-:Y:S05]  /*2240*/  BRA `(.L_x_9965) ;  /* 0x0000000c00407947 */ /* 0x000fea0003800000 */
.L_x_9966:
[----:B------:R-:W3:Y:S02]  /*2250*/  LDG.E.U16 R4, desc[UR36][R4.64] ;  /* 0x0000002404047981 */ /* 0x000ee4000c1e1500 */
[----:B---3--:R0:W1:Y:S01]  /*2260*/  I2F.F64.S16 R18, R4 ;  /* 0x0000000400127312 */ /* 0x0080620000101c00 */
[----:B------:R-:W-:Y:S05]  /*2270*/  BRA `(.L_x_9965) ;  /* 0x0000000c00347947 */ /* 0x000fea0003800000 */
.L_x_9961:
        /* <DEDUP_REMOVED lines=10> */
.L_x_9969:
[----:B------:R-:W3:Y:S02]  /*2320*/  LDG.E.U16 R0, desc[UR36][R4.64] ;  /* 0x0000002404007981 */ /* 0x000ee4000c1e1500 */
[----:B---3--:R-:W-:-:S05]  /*2330*/  HADD2.F32 R0, -RZ, R0.H0_H0 ;  /* 0x20000000ff007230 */ /* 0x008fca0000004100 */
[----:B------:R-:W-:-:S04]  /*2340*/  FMUL.FTZ R0, R0, 1 ;  /* 0x3f80000000007820 */ /* 0x000fc80000410000 */
[----:B------:R0:W1:Y:S01]  /*2350*/  F2F.F64.F32 R18, R0 ;  /* 0x0000000000127310 */ /* 0x0000620000201800 */
[----:B------:R-:W-:Y:S05]  /*2360*/  BRA `(.L_x_9965) ;  /* 0x0000000800f87947 */ /* 0x000fea0003800000 */
.L_x_9968:
        /* <DEDUP_REMOVED lines=10> */
.L_x_9971:
[----:B------:R-:W3:Y:S02]  /*2410*/  LDG.E.U16 R4, desc[UR36][R4.64] ;  /* 0x0000002404047981 */ /* 0x000ee4000c1e1500 */
[----:B---3--:R-:W-:-:S05]  /*2420*/  HADD2.F32 R0, -RZ, R4.H0_H0 ;  /* 0x20000004ff007230 */ /* 0x008fca0000004100 */
[----:B------:R-:W-:-:S04]  /*2430*/  FMUL.FTZ R0, R0, 1 ;  /* 0x3f80000000007820 */ /* 0x000fc80000410000 */
[----:B------:R0:W1:Y:S01]  /*2440*/  F2F.F64.F32 R18, R0 ;  /* 0x0000000000127310 */ /* 0x0000620000201800 */
[----:B------:R-:W-:Y:S05]  /*2450*/  BRA `(.L_x_9965) ;  /* 0x0000000800bc7947 */ /* 0x000fea0003800000 */
.L_x_9970:
[----:B------:R0:W5:Y:S01]  /*2460*/  LDG.E.64 R18, desc[UR36][R4.64] ;  /* 0x0000002404127981 */ /* 0x000162000c1e1b00 */
[----:B------:R-:W-:Y:S05]  /*2470*/  BRA `(.L_x_9965) ;  /* 0x0000000800b47947 */ /* 0x000fea0003800000 */
.L_x_9960:
        /* <DEDUP_REMOVED lines=13> */
.L_x_9974:
[----:B------:R0:W5:Y:S01]  /*2550*/  LDG.E.64 R18, desc[UR36][R4.64] ;  /* 0x0000002404127981 */ /* 0x000162000c1e1b00 */
[----:B------:R-:W-:Y:S05]  /*2560*/  BRA `(.L_x_9965) ;  /* 0x0000000800787947 */ /* 0x000fea0003800000 */
.L_x_9973:
        /* <DEDUP_REMOVED lines=28> */
.L_x_9976:
        /* <DEDUP_REMOVED lines=15> */
.L_x_9975:
[----:B------:R-:W3:Y:S02]  /*2820*/  LDG.E.U16 R0, desc[UR36][R4.64] ;  /* 0x0000002404007981 */ /* 0x000ee4000c1e1500 */
[----:B---3--:R-:W-:-:S04]  /*2830*/  IMAD.U32 R0, R0, 0x10000, RZ ;  /* 0x0001000000007824 */ /* 0x008fc800078e00ff */
[----:B------:R-:W-:-:S04]  /*2840*/  FMUL.FTZ R0, R0, 1 ;  /* 0x3f80000000007820 */ /* 0x000fc80000410000 */
[----:B------:R0:W1:Y:S01]  /*2850*/  F2F.F64.F32 R18, R0 ;  /* 0x0000000000127310 */ /* 0x0000620000201800 */
[----:B------:R-:W-:Y:S05]  /*2860*/  BRA `(.L_x_9965) ;  /* 0x0000000400b87947 */ /* 0x000fea0003800000 */
.L_x_9972:
        /* <DEDUP_REMOVED lines=11> */
.L_x_9979:
        /* <DEDUP_REMOVED lines=21> */
.L_x_9983:
[----:B------:R-:W-:Y:S05]  /*2a70*/  BSYNC B1 ;  /* 0x0000000000017941 */ /* 0x000fea0003800000 */
.L_x_9982:
[----:B------:R-:W-:Y:S01]  /*2a80*/  LEA R5, R0, 0x3b800000, 0x17 ;  /* 0x3b80000000057811 */ /* 0x000fe200078eb8ff */
[----:B------:R-:W-:-:S05]  /*2a90*/  IMAD.SHL.U32 R0, R3, 0x100000, RZ ;  /* 0x0010000003007824 */ /* 0x000fca00078e00ff */
[----:B------:R-:W-:-:S07]  /*2aa0*/  LOP3.LUT R0, R5, R0, R6, 0xfe, !PT ;  /* 0x0000000005007212 */ /* 0x000fce00078efe06 */
.L_x_9981:
[----:B------:R-:W-:Y:S05]  /*2ab0*/  BSYNC B0 ;  /* 0x0000000000007941 */ /* 0x000fea0003800000 */
.L_x_9980:
[----:B------:R-:W-:-:S04]  /*2ac0*/  FMUL.FTZ R0, R0, 1 ;  /* 0x3f80000000007820 */ /* 0x000fc80000410000 */
[----:B------:R3:W0:Y:S01]  /*2ad0*/  F2F.F64.F32 R18, R0 ;  /* 0x0000000000127310 */ /* 0x0006220000201800 */
[----:B------:R-:W-:Y:S05]  /*2ae0*/  BRA `(.L_x_9965) ;  /* 0x0000000400187947 */ /* 0x000fea0003800000 */
.L_x_9978:
        /* <DEDUP_REMOVED lines=21> */
.L_x_9987:
[----:B------:R-:W-:Y:S05]  /*2c40*/  BSYNC B1 ;  /* 0x0000000000017941 */ /* 0x000fea0003800000 */
.L_x_9986:
[----:B------:R-:W-:Y:S01]  /*2c50*/  LEA R5, R0, 0x37800000, 0x17 ;  /* 0x3780000000057811 */ /* 0x000fe200078eb8ff */
[----:B------:R-:W-:-:S05]  /*2c60*/  IMAD.SHL.U32 R0, R3, 0x200000, RZ ;  /* 0x0020000003007824 */ /* 0x000fca00078e00ff */
[----:B------:R-:W-:-:S07]  /*2c70*/  LOP3.LUT R0, R5, R0, R6, 0xfe, !PT ;  /* 0x0000000005007212 */ /* 0x000fce00078efe06 */
.L_x_9985:
[----:B------:R-:W-:Y:S05]  /*2c80*/  BSYNC B0 ;  /* 0x0000000000007941 */ /* 0x000fea0003800000 */
.L_x_9984:
[----:B------:R-:W-:-:S04]  /*2c90*/  FMUL.FTZ R0, R0, 1 ;  /* 0x3f80000000007820 */ /* 0x000fc80000410000 */
[----:B------:R0:W1:Y:S01]  /*2ca0*/  F2F.F64.F32 R18, R0 ;  /* 0x0000000000127310 */ /* 0x0000620000201800 */
[----:B------:R-:W-:Y:S05]  /*2cb0*/  BRA `(.L_x_9965) ;  /* 0x0000000000a47947 */ /* 0x000fea0003800000 */
.L_x_9977:
        /* <DEDUP_REMOVED lines=14> */
.L_x_9991:
[----:B------:R-:W-:Y:S05]  /*2da0*/  BSYNC B0 ;  /* 0x0000000000007941 */ /* 0x000fea0003800000 */
.L_x_9990:
[----:B------:R-:W-:-:S04]  /*2db0*/  FMUL.FTZ R0, R0, 1 ;  /* 0x3f80000000007820 */ /* 0x000fc80000410000 */
[----:B------:R0:W1:Y:S01]  /*2dc0*/  F2F.F64.F32 R18, R0 ;  /* 0x0000000000127310 */ /* 0x0000620000201800 */
[----:B------:R-:W-:Y:S05]  /*2dd0*/  BRA `(.L_x_9965) ;  /* 0x00000000005c7947 */ /* 0x000fea0003800000 */
.L_x_9964:
        /* <DEDUP_REMOVED lines=16> */
.L_x_9992:
[----:B------:R-:W-:Y:S01]  /*2ee0*/  CS2R R18, SRZ ;  /* 0x0000000000127805 */ /* 0x000fe2000001ff00 */
[----:B------:R-:W-:Y:S06]  /*2ef0*/  BRA `(.L_x_9965) ;  /* 0x0000000000147947 */ /* 0x000fec0003800000 */
.L_x_9989:
[----:B------:R-:W3:Y:S02]  /*2f00*/  LDG.E.64 R18, desc[UR36][R4.64] ;  /* 0x0000002404127981 */ /* 0x000ee4000c1e1b00 */
[----:B---3--:R-:W0:Y:S01]  /*2f10*/  I2F.F64.U64 R18, R18 ;  /* 0x0000001200127312 */ /* 0x008e220000301800 */
[----:B------:R-:W-:Y:S05]  /*2f20*/  BRA `(.L_x_9965) ;  /* 0x0000000000087947 */ /* 0x000fea0003800000 */
.L_x_9988:
[----:B------:R-:W3:Y:S02]  /*2f30*/  LDG.E R4, desc[UR36][R4.64] ;  /* 0x0000002404047981 */ /* 0x000ee4000c1e1900 */
[----:B---3--:R0:W1:Y:S02]  /*2f40*/  I2F.F64.U32 R18, R4 ;  /* 0x0000000400127312 */ /* 0x0080640000201800 */
.L_x_9965:
[----:B------:R-:W-:-:S07]  /*2f50*/  VIADD R16, R16, 0x80 ;  /* 0x0000008010107836 */ /* 0x000fce0000000000 */
.L_x_9959:
[----:B------:R-:W-:Y:S05]  /*2f60*/  BSYNC B6 ;  /* 0x0000000000067941 */ /* 0x000fea0003800000 */
.L_x_9958:
        /* <DEDUP_REMOVED lines=23> */
.L_x_9998:
[----:B------:R-:W3:Y:S02]  /*30e0*/  LDG.E.U8 R4, desc[UR36][R4.64] ;  /* 0x0000002404047981 */ /* 0x000ee4000c1e1100 */
[----:B---3--:R0:W1:Y:S01]  /*30f0*/  I2F.F64.U16 R26, R4 ;  /* 0x00000004001a7312 */ /* 0x0080620000101800 */
[----:B------:R-:W-:Y:S05]  /*3100*/  BRA `(.L_x_9994) ;  /* 0x0000000c006c7947 */ /* 0x000fea0003800000 */
.L_x_9997:
        /* <DEDUP_REMOVED lines=9> */
.L_x_10001:
[----:B------:R-:W3:Y:S02]  /*31a0*/  LDG.E R4, desc[UR36][R4.64] ;  /* 0x0000002404047981 */ /* 0x000ee4000c1e1900 */
[----:B---3--:R0:W1:Y:S01]  /*31b0*/  I2F.F64 R26, R4 ;  /* 0x00000004001a7312 */ /* 0x0080620000201c00 */
[----:B------:R-:W-:Y:S05]  /*31c0*/  BRA `(.L_x_9994) ;  /* 0x0000000c003c7947 */ /* 0x000fea0003800000 */
.L_x_10000:
[----:B------:R-:W3:Y:S02]  /*31d0*/  LDG.E.U16 R4, desc[UR36][R4.64] ;  /* 0x0000002404047981 */ /* 0x000ee4000c1e1500 */
[----:B---3--:R0:W1:Y:S01]  /*31e0*/  I2F.F64.S16 R26, R4 ;  /* 0x00000004001a7312 */ /* 0x0080620000101c00 */
[----:B------:R-:W-:Y:S05]  /*31f0*/  BRA `(.L_x_9994) ;  /* 0x0000000c00307947 */ /* 0x000fea0003800000 */
.L_x_9996:
        /* <DEDUP_REMOVED lines=10> */
.L_x_10003:
[----:B------:R-:W3:Y:S02]  /*32a0*/  LDG.E.U16 R0, desc[UR36][R4.64] ;  /* 0x0000002404007981 */ /* 0x000ee4000c1e1500 */
[----:B---3--:R-:W-:-:S05]  /*32b0*/  HADD2.F32 R0, -RZ, R0.H0_H0 ;  /* 0x20000000ff007230 */ /* 0x008fca0000004100 */
[----:B------:R-:W-:-:S04]  /*32c0*/  FMUL.FTZ R0, R0, 1 ;  /* 0x3f80000000007820 */ /* 0x000fc80000410000 */
[----:B------:R0:W1:Y:S01]  /*32d0*/  F2F.F64.F32 R26, R0 ;  /* 0x00000000001a7310 */ /* 0x0000620000201800 */
[----:B------:R-:W-:Y:S05]  /*32e0*/  BRA `(.L_x_9994) ;  /* 0x0000000800f47947 */ /* 0x000fea0003800000 */
.L_x_10002:
        /* <DEDUP_REMOVED lines=10> */
.L_x_10005:
[----:B------:R-:W3:Y:S02]  /*3390*/  LDG.E.U16 R4, desc[UR36][R4.64] ;  /* 0x0000002404047981 */ /* 0x000ee4000c1e1500 */
[----:B---3--:R-:W-:-:S05]  /*33a0*/  HADD2.F32 R0, -RZ, R4.H0_H0 ;  /* 0x20000004ff007230 */ /* 0x008fca0000004100 */
[----:B------:R-:W-:-:S04]  /*33b0*/  FMUL.FTZ R0, R0, 1 ;  /* 0x3f80000000007820 */ /* 0x000fc80000410000 */
[----:B------:R0:W1:Y:S01]  /*33c0*/  F2F.F64.F32 R26, R0 ;  /* 0x00000000001a7310 */ /* 0x0000620000201800 */
[----:B------:R-:W-:Y:S05]  /*33d0*/  BRA `(.L_x_9994) ;  /* 0x0000000800b87947 */ /* 0x000fea0003800000 */
.L_x_10004:
[----:B------:R0:W5:Y:S01]  /*33e0*/  LDG.E.64 R26, desc[UR36][R4.64] ;  /* 0x00000024041a7981 */ /* 0x000162000c1e1b00 */
[----:B------:R-:W-:Y:S05]  /*33f0*/  BRA `(.L_x_9994) ;  /* 0x0000000800b07947 */ /* 0x000fea0003800000 */
.L_x_9995:
        /* <DEDUP_REMOVED lines=13> */
.L_x_10008:
[----:B------:R0:W5:Y:S01]  /*34d0*/  LDG.E.64 R26, desc[UR36][R4.64] ;  /* 0x00000024041a7981 */ /* 0x000162000c1e1b00 */
[----:B------:R-:W-:Y:S05]  /*34e0*/  BRA `(.L_x_9994) ;  /* 0x0000000800747947 */ /* 0x000fea0003800000 */
.L_x_10007:
        /* <DEDUP_REMOVED lines=28> */
.L_x_10010:
        /* <DEDUP_REMOVED lines=15> */
.L_x_10009:
[----:B------:R-:W3:Y:S02]  /*37a0*/  LDG.E.U16 R0, desc[UR36][R4.64] ;  /* 0x0000002404007981 */ /* 0x000ee4000c1e1500 */
[----:B---3--:R-:W-:-:S04]  /*37b0*/  IMAD.U32 R0, R0, 0x10000, RZ ;  /* 0x0001000000007824 */ /* 0x008fc800078e00ff */
[----:B------:R-:W-:-:S04]  /*37c0*/  FMUL.FTZ R0, R0, 1 ;  /* 0x3f80000000007820 */ /* 0x000fc80000410000 */
[----:B------:R0:W1:Y:S01]  /*37d0*/  F2F.F64.F32 R26, R0 ;  /* 0x00000000001a7310 */ /* 0x0000620000201800 */
[----:B------:R-:W-:Y:S05]  /*37e0*/  BRA `(.L_x_9994) ;  /* 0x0000000400b47947 */ /* 0x000fea0003800000 */
.L_x_10006:
        /* <DEDUP_REMOVED lines=11> */
.L_x_10013:
        /* <DEDUP_REMOVED lines=21> */
.L_x_10017:
[----:B------:R-:W-:Y:S05]  /*39f0*/  BSYNC B1 ;  /* 0x0000000000017941 */ /* 0x000fea0003800000 */
.L_x_10016:
[----:B------:R-:W-:Y:S01]  /*3a00*/  LEA R3, R0, 0x3b800000, 0x17 ;  /* 0x3b80000000037811 */ /* 0x000fe200078eb8ff */
[----:B------:R-:W-:-:S05]  /*3a10*/  IMAD.SHL.U32 R0, R2, 0x100000, RZ ;  /* 0x0010000002007824 */ /* 0x000fca00078e00ff */
[----:B------:R-:W-:-:S07]  /*3a20*/  LOP3.LUT R0, R3, R0, R4, 0xfe, !PT ;  /* 0x0000000003007212 */ /* 0x000fce00078efe04 */
.L_x_10015:
[----:B------:R-:W-:Y:S05]  /*3a30*/  BSYNC B0 ;  /* 0x0000000000007941 */ /* 0x000fea0003800000 */
.L_x_10014:
[----:B------:R-:W-:-:S04]  /*3a40*/  FMUL.FTZ R0, R0, 1 ;  /* 0x3f80000000007820 */ /* 0x000fc80000410000 */
[----:B------:R0:W1:Y:S01]  /*3a50*/  F2F.F64.F32 R26, R0 ;  /* 0x00000000001a7310 */ /* 0x0000620000201800 */
[----:B------:R-:W-:Y:S05]  /*3a60*/  BRA `(.L_x_9994) ;  /* 0x0000000400147947 */ /* 0x000fea0003800000 */
.L_x_10012:
        /* <DEDUP_REMOVED lines=21> */
.L_x_10021:
[----:B------:R-:W-:Y:S05]  /*3bc0*/  BSYNC B1 ;  /* 0x0000000000017941 */ /* 0x000fea0003800000 */
.L_x_10020:
[----:B------:R-:W-:Y:S01]  /*3bd0*/  LEA R3, R0, 0x37800000, 0x17 ;  /* 0x3780000000037811 */ /* 0x000fe200078eb8ff */
[----:B------:R-:W-:-:S05]  /*3be0*/  IMAD.SHL.U32 R0, R2, 0x200000, RZ ;  /* 0x0020000002007824 */ /* 0x000fca00078e00ff */
[----:B------:R-:W-:-:S07]  /*3bf0*/  LOP3.LUT R0, R3, R0, R4, 0xfe, !PT ;  /* 0x0000000003007212 */ /* 0x000fce00078efe04 */
.L_x_10019:
[----:B------:R-:W-:Y:S05]  /*3c00*/  BSYNC B0 ;  /* 0x0000000000007941 */ /* 0x000fea0003800000 */
.L_x_10018:
[----:B------:R-:W-:-:S04]  /*3c10*/  FMUL.FTZ R0, R0, 1 ;  /* 0x3f80000000007820 */ /* 0x000fc80000410000 */
[----:B------:R0:W1:Y:S01]  /*3c20*/  F2F.F64.F32 R26, R0 ;  /* 0x00000000001a7310 */ /* 0x0000620000201800 */
[----:B------:R-:W-:Y:S05]  /*3c30*/  BRA `(.L_x_9994) ;  /* 0x0000000000a07947 */ /* 0x000fea0003800000 */
.L_x_10011:
        /* <DEDUP_REMOVED lines=14> */
.L_x_10025:
[----:B------:R-:W-:Y:S05]  /*3d20*/  BSYNC B0 ;  /* 0x0000000000007941 */ /* 0x000fea0003800000 */
.L_x_10024:
[----:B------:R-:W-:-:S04]  /*3d30*/  FMUL.FTZ R0, R0, 1 ;  /* 0x3f80000000007820 */ /* 0x000fc80000410000 */
[----:B------:R0:W1:Y:S01]  /*3d40*/  F2F.F64.F32 R26, R0 ;  /* 0x00000000001a7310 */ /* 0x0000620000201800 */
[----:B------:R-:W-:Y:S05]  /*3d50*/  BRA `(.L_x_9994) ;  /* 0x0000000000587947 */ /* 0x000fea0003800000 */
.L_x_9999:
        /* <DEDUP_REMOVED lines=16> */
.L_x_10026:
[----:B------:R-:W-:Y:S05]  /*3e60*/  BRA `(.L_x_9994) ;  /* 0x0000000000147947 */ /* 0x000fea0003800000 */
.L_x_10023:
[----:B------:R-:W3:Y:S02]  /*3e70*/  LDG.E.64 R26, desc[UR36][R4.64] ;  /* 0x00000024041a7981 */ /* 0x000ee4000c1e1b00 */
[----:B---3--:R-:W0:Y:S01]  /*3e80*/  I2F.F64.U64 R26, R26 ;  /* 0x0000001a001a7312 */ /* 0x008e220000301800 */
[----:B------:R-:W-:Y:S05]  /*3e90*/  BRA `(.L_x_9994) ;  /* 0x0000000000087947 */ /* 0x000fea0003800000 */
.L_x_10022:
[----:B------:R-:W3:Y:S02]  /*3ea0*/  LDG.E R4, desc[UR36][R4.64] ;  /* 0x0000002404047981 */ /* 0x000ee4000c1e1900 */
[----:B---3--:R0:W1:Y:S02]  /*3eb0*/  I2F.F64.U32 R26, R4 ;  /* 0x00000004001a7312 */ /* 0x0080640000201800 */
.L_x_9994:
[----:B------:R-:W-:Y:S05]  /*3ec0*/  BSYNC B6 ;  /* 0x0000000000067941 */ /* 0x000fea0003800000 */
.L_x_9993:
[----:B------:R-:W2:Y:S01]  /*3ed0*/  S2R R30, SR_TID.X ;  /* 0x00000000001e7919 */ /* 0x000ea20000002100 */
[----:B------:R-:W-:Y:S01]  /*3ee0*/  ULDC.64 UR4, c[0x0][0x220] ;  /* 0x0000880000047ab9 */ /* 0x000fe20000000a00 */
[----:B0-----:R-:W0:Y:S01]  /*3ef0*/  LDC.U8 R2, c[0x0][0x244] ;  /* 0x00009100ff027b82 */ /* 0x001e220000000000 */
[----:B------:R-:W-:Y:S01]  /*3f00*/  DSETP.LT.AND P0, PT, RZ, UR4, PT ;  /* 0x00000004ff007e2a */ /* 0x000fe2000bf01000 */
[----:B-1----:R-:W-:Y:S01]  /*3f10*/  IMAD.MOV.U32 R4, RZ, RZ, RZ ;  /* 0x000000ffff047224 */ /* 0x002fe200078e00ff */
[----:B------:R-:W-:Y:S01]  /*3f20*/  DSETP.NEU.AND P1, PT, RZ, UR4, PT ;  /* 0x00000004ff007e2a */ /* 0x000fe2000bf2d000 */
[----:B------:R-:W-:Y:S02]  /*3f30*/  BSSY B6, `(.L_x_10027) ;  /* 0x0000128000067945 */ /* 0x000fe40003800000 */
[--C-:B------:R-:W-:Y:S01]  /*3f40*/  IMAD.MOV.U32 R28, RZ, RZ, R4.reuse ;  /* 0x000000ffff1c7224 */ /* 0x100fe200078e0004 */
[----:B------:R-:W-:Y:S01]  /*3f50*/  FSEL R5, RZ, 1.875, !P0 ;  /* 0x3ff00000ff057808 */ /* 0x000fe20004000000 */
[----:B------:R-:W-:-:S02]  /*3f60*/  IMAD.MOV.U32 R24, RZ, RZ, R4 ;  /* 0x000000ffff187224 */ /* 0x000fc400078e0004 */
[----:B------:R-:W-:Y:S02]  /*3f70*/  IMAD.MOV.U32 R16, RZ, RZ, R4 ;  /* 0x000000ffff107224 */ /* 0x000fe400078e0004 */
[--C-:B------:R-:W-:Y:S02]  /*3f80*/  IMAD.MOV.U32 R29, RZ, RZ, R5.reuse ;  /* 0x000000ffff1d7224 */ /* 0x100fe400078e0005 */
[--C-:B------:R-:W-:Y:S02]  /*3f90*/  IMAD.MOV.U32 R25, RZ, RZ, R5.reuse ;  /* 0x000000ffff197224 */ /* 0x100fe400078e0005 */
[----:B------:R-:W-:Y:S02]  /*3fa0*/  IMAD.MOV.U32 R17, RZ, RZ, R5 ;  /* 0x000000ffff117224 */ /* 0x000fe400078e0005 */
[----:B-----5:R-:W-:Y:S02]  /*3fb0*/  @!P1 IMAD.MOV.U32 R28, RZ, RZ, R26 ;  /* 0x000000ffff1c9224 */ /* 0x020fe400078e001a */
[----:B------:R-:W-:-:S02]  /*3fc0*/  @!P1 IMAD.MOV.U32 R29, RZ, RZ, R27 ;  /* 0x000000ffff1d9224 */ /* 0x000fc400078e001b */
[----:B------:R-:W-:Y:S02]  /*3fd0*/  @!P1 IMAD.MOV.U32 R24, RZ, RZ, R18 ;  /* 0x000000ffff189224 */ /* 0x000fe400078e0012 */
[----:B------:R-:W-:Y:S02]  /*3fe0*/  @!P1 IMAD.MOV.U32 R25, RZ, RZ, R19 ;  /* 0x000000ffff199224 */ /* 0x000fe400078e0013 */
[----:B------:R-:W-:Y:S02]  /*3ff0*/  @!P1 IMAD.MOV.U32 R16, RZ, RZ, R34 ;  /* 0x000000ffff109224 */ /* 0x000fe400078e0022 */
[----:B------:R-:W-:Y:S01]  /*4000*/  @!P1 IMAD.MOV.U32 R17, RZ, RZ, R35 ;  /* 0x000000ffff119224 */ /* 0x000fe200078e0023 */
[----:B--2---:R-:W-:Y:S01]  /*4010*/  ISETP.GE.AND P0, PT, R30, R23, PT ;  /* 0x000000171e00720c */ /* 0x004fe20003f06270 */
[----:B----4-:R-:W-:Y:S02]  /*4020*/  @!P1 IMAD.MOV.U32 R4, RZ, RZ, R32 ;  /* 0x000000ffff049224 */ /* 0x010fe400078e0020 */
[----:B------:R-:W-:-:S10]  /*4030*/  @!P1 IMAD.MOV.U32 R5, RZ, RZ, R33 ;  /* 0x000000ffff059224 */ /* 0x000fd400078e0021 */
[----:B------:R-:W-:Y:S05]  /*4040*/  @P0 BRA `(.L_x_10028) ;  /* 0x0000001000580947 */ /* 0x000fea0003800000 */
[----:B------:R-:W1:Y:S01]  /*4050*/  LDC.64 R8, c[0x0][0x228] ;  /* 0x00008a00ff087b82 */ /* 0x000e620000000a00 */
[----:B---3--:R-:W-:Y:S01]  /*4060*/  IMAD R0, R22, 0x200, R30 ;  /* 0x0000020016007824 */ /* 0x008fe200078e021e */
        /* <DEDUP_REMOVED lines=19> */
.L_x_10032:
[----:B------:R-:W0:Y:S02]  /*41a0*/  F2I.S64.F64.TRUNC R4, R4 ;  /* 0x0000000400047311 */ /* 0x000e24000030d900 */
[----:B0-----:R-:W-:-:S05]  /*41b0*/  IMAD.MOV.U32 R3, RZ, RZ, R4 ;  /* 0x000000ffff037224 */ /* 0x001fca00078e0004 */
[----:B------:R0:W-:Y:S01]  /*41c0*/  STG.E.U8 desc[UR36][R8.64], R3 ;  /* 0x0000000308007986 */ /* 0x0001e2000c101124 */
[----:B------:R-:W-:Y:S05]  /*41d0*/  BRA `(.L_x_10034) ;  /* 0x0000000c00f07947 */ /* 0x000fea0003800000 */
.L_x_10031:
        /* <DEDUP_REMOVED lines=9> */
.L_x_10036:
[----:B------:R-:W0:Y:S02]  /*4270*/  F2I.F64.TRUNC R3, R4 ;  /* 0x0000000400037311 */ /* 0x000e24000030d100 */
[----:B0-----:R0:W-:Y:S01]  /*4280*/  STG.E desc[UR36][R8.64], R3 ;  /* 0x0000000308007986 */ /* 0x0011e2000c101924 */
[----:B------:R-:W-:Y:S05]  /*4290*/  BRA `(.L_x_10034) ;  /* 0x0000000c00c07947 */ /* 0x000fea0003800000 */
.L_x_10035:
[----:B------:R-:W0:Y:S02]  /*42a0*/  F2I.F64.TRUNC R3, R4 ;  /* 0x0000000400037311 */ /* 0x000e24000030d100 */
[----:B0-----:R0:W-:Y:S01]  /*42b0*/  STG.E.U16 desc[UR36][R8.64], R3 ;  /* 0x0000000308007986 */ /* 0x0011e2000c101524 */
[----:B------:R-:W-:Y:S05]  /*42c0*/  BRA `(.L_x_10034) ;  /* 0x0000000c00b47947 */ /* 0x000fea0003800000 */
.L_x_10030:
        /* <DEDUP_REMOVED lines=13> */
.L_x_10038:
        /* <DEDUP_REMOVED lines=8> */
.L_x_10037:
        /* <DEDUP_REMOVED lines=14> */
.L_x_10040:
        /* <DEDUP_REMOVED lines=9> */
.L_x_10039:
[----:B------:R0:W-:Y:S01]  /*4590*/  STG.E.64 desc[UR36][R8.64], R4 ;  /* 0x0000000408007986 */ /* 0x0001e2000c101b24 */
[----:B------:R-:W-:Y:S05]  /*45a0*/  BRA `(.L_x_10034) ;  /* 0x0000000800fc7947 */ /* 0x000fea0003800000 */
.L_x_10029:
        /* <DEDUP_REMOVED lines=12> */
.L_x_10043:
[----:B------:R-:W-:-:S05]  /*4670*/  CS2R R6, SRZ ;  /* 0x0000000000067805 */ /* 0x000fca000001ff00 */
[----:B------:R0:W-:Y:S01]  /*4680*/  STG.E.128 desc[UR36][R8.64], R4 ;  /* 0x0000000408007986 */ /* 0x0001e2000c101d24 */
[----:B------:R-:W-:Y:S05]  /*4690*/  BRA `(.L_x_10034) ;  /* 0x0000000800c07947 */ /* 0x000fea0003800000 */
.L_x_10042:
        /* <DEDUP_REMOVED lines=25> */
.L_x_10047:
[----:B------:R-:W-:Y:S05]  /*4830*/  BSYNC B0 ;  /* 0x0000000000007941 */ /* 0x000fea0003800000 */
.L_x_10046:
[----:B------:R-:W-:-:S05]  /*4840*/  LOP3.LUT R7, R0, R7, RZ, 0xfc, !PT ;  /* 0x0000000700077212 */ /* 0x000fca00078efcff */
[----:B------:R0:W-:Y:S01]  /*4850*/  STG.E.U8 desc[UR36][R8.64], R7 ;  /* 0x0000000708007986 */ /* 0x0001e2000c101124 */
[----:B------:R-:W-:Y:S05]  /*4860*/  BRA `(.L_x_10034) ;  /* 0x00000008004c7947 */ /* 0x000fea0003800000 */
.L_x_10045:
        /* <DEDUP_REMOVED lines=17> */
.L_x_10049:
[----:B------:R-:W-:Y:S01]  /*4980*/  IMAD.MOV.U32 R0, RZ, RZ, 0x7f ;  /* 0x0000007fff007424 */ /* 0x000fe200078e00ff */
[----:B------:R-:W-:-:S04]  /*4990*/  ISETP.GT.U32.AND P0, PT, R3, 0x7f800000, PT ;  /* 0x7f8000000300780c */ /* 0x000fc80003f04070 */
[----:B------:R-:W-:-:S09]  /*49a0*/  SEL R0, R0, 0x7c, P0 ;  /* 0x0000007c00007807 */ /* 0x000fd20000000000 */
.L_x_10050:
[----:B------:R-:W-:Y:S05]  /*49b0*/  BSYNC B0 ;  /* 0x0000000000007941 */ /* 0x000fea0003800000 */
.L_x_10048:
[----:B------:R-:W-:-:S04]  /*49c0*/  LOP3.LUT R3, R7, 0x80000000, RZ, 0xc0, !PT ;  /* 0x8000000007037812 */ /* 0x000fc800078ec0ff */
[----:B------:R-:W-:-:S04]  /*49d0*/  SHF.R.U32.HI R3, RZ, 0x18, R3 ;  /* 0x00000018ff037819 */ /* 0x000fc80000011603 */
[----:B------:R-:W-:-:S05]  /*49e0*/  LOP3.LUT R3, R0, R3, RZ, 0xfc, !PT ;  /* 0x0000000300037212 */ /* 0x000fca00078efcff */
[----:B------:R0:W-:Y:S01]  /*49f0*/  STG.E.U8 desc[UR36][R8.64], R3 ;  /* 0x0000000308007986 */ /* 0x0001e2000c101124 */
[----:B------:R-:W-:Y:S05]  /*4a00*/  BRA `(.L_x_10034) ;  /* 0x0000000400e47947 */ /* 0x000fea0003800000 */
.L_x_10044:
        /* <DEDUP_REMOVED lines=8> */
.L_x_10041:
        /* <DEDUP_REMOVED lines=11> */
.L_x_10053:
        /* <DEDUP_REMOVED lines=21> */
.L_x_10056:
[----:B------:R-:W-:-:S04]  /*4c90*/  LOP3.LUT R0, R7, 0x80000000, RZ, 0xc0, !PT ;  /* 0x8000000007007812 */ /* 0x000fc800078ec0ff */
[----:B------:R-:W-:-:S04]  /*4ca0*/  SHF.R.U32.HI R0, RZ, 0x18, R0 ;  /* 0x00000018ff007819 */ /* 0x000fc80000011600 */
[----:B------:R-:W-:-:S07]  /*4cb0*/  LOP3.LUT R0, R3, R0, RZ, 0xfc, !PT ;  /* 0x0000000003007212 */ /* 0x000fce00078efcff */
.L_x_10055:
[----:B------:R-:W-:Y:S05]  /*4cc0*/  BSYNC B0 ;  /* 0x0000000000007941 */ /* 0x000fea0003800000 */
.L_x_10054:
[----:B------:R3:W-:Y:S01]  /*4cd0*/  STG.E.U8 desc[UR36][R8.64], R0 ;  /* 0x0000000008007986 */ /* 0x0007e2000c101124 */
[----:B------:R-:W-:Y:S05]  /*4ce0*/  BRA `(.L_x_10034) ;  /* 0x00000004002c7947 */ /* 0x000fea0003800000 */
.L_x_10052:
        /* <DEDUP_REMOVED lines=21> */
.L_x_10059:
[----:B------:R-:W-:-:S04]  /*4e40*/  LOP3.LUT R0, R7, 0x80000000, RZ, 0xc0, !PT ;  /* 0x8000000007007812 */ /* 0x000fc800078ec0ff */
[----:B------:R-:W-:-:S04]  /*4e50*/  SHF.R.U32.HI R0, RZ, 0x18, R0 ;  /* 0x00000018ff007819 */ /* 0x000fc80000011600 */
[----:B------:R-:W-:-:S07]  /*4e60*/  LOP3.LUT R0, R3, R0, RZ, 0xfc, !PT ;  /* 0x0000000003007212 */ /* 0x000fce00078efcff */
.L_x_10058:
[----:B------:R-:W-:Y:S05]  /*4e70*/  BSYNC B0 ;  /* 0x0000000000007941 */ /* 0x000fea0003800000 */
.L_x_10057:
[----:B------:R0:W-:Y:S01]  /*4e80*/  STG.E.U8 desc[UR36][R8.64], R0 ;  /* 0x0000000008007986 */ /* 0x0001e2000c101124 */
[----:B------:R-:W-:Y:S05]  /*4e90*/  BRA `(.L_x_10034) ;  /* 0x0000000000c07947 */ /* 0x000fea0003800000 */
.L_x_10051:
        /* <DEDUP_REMOVED lines=26> */
.L_x_10033:
        /* <DEDUP_REMOVED lines=16> */
.L_x_10062:
[----:B------:R-:W-:Y:S05]  /*5140*/  BRA `(.L_x_10034) ;  /* 0x0000000000147947 */ /* 0x000fea0003800000 */
.L_x_10061:
[----:B------:R-:W0:Y:S02]  /*5150*/  F2I.U64.F64.TRUNC R4, R4 ;  /* 0x0000000400047311 */ /* 0x000e24000030d800 */
[----:B0-----:R2:W-:Y:S01]  /*5160*/  STG.E.64 desc[UR36][R8.64], R4 ;  /* 0x0000000408007986 */ /* 0x0015e2000c101b24 */
[----:B------:R-:W-:Y:S05]  /*5170*/  BRA `(.L_x_10034) ;  /* 0x0000000000087947 */ /* 0x000fea0003800000 */
.L_x_10060:
[----:B------:R-:W0:Y:S02]  /*5180*/  F2I.U32.F64.TRUNC R3, R4 ;  /* 0x0000000400037311 */ /* 0x000e24000030d000 */
[----:B0-----:R0:W-:Y:S02]  /*5190*/  STG.E desc[UR36][R8.64], R3 ;  /* 0x0000000308007986 */ /* 0x0011e4000c101924 */
.L_x_10034:
[----:B------:R-:W-:-:S07]  /*51a0*/  VIADD R30, R30, 0x80 ;  /* 0x000000801e1e7836 */ /* 0x000fce0000000000 */
.L_x_10028:
[----:B------:R-:W-:Y:S05]  /*51b0*/  BSYNC B6 ;  /* 0x0000000000067941 */ /* 0x000fea0003800000 */
.L_x_10027:
[----:B------:R-:W-:Y:S01]  /*51c0*/  ISETP.GE.AND P0, PT, R30, R23, PT ;  /* 0x000000171e00720c */ /* 0x000fe20003f06270 */
[----:B------:R-:W-:-:S12]  /*51d0*/  BSSY B6, `(.L_x_10063) ;  /* 0x0000230000067945 */ /* 0x000fd80003800000 */
[----:B------:R-:W-:Y:S05]  /*51e0*/  @P0 BRA `(.L_x_10064) ;  /* 0x0000002000b80947 */ /* 0x000fea0003800000 */
[----:B0-2---:R-:W0:Y:S01]  /*51f0*/  LDC.64 R4, c[0x0][0x228] ;  /* 0x00008a00ff047b82 */ /* 0x005e220000000a00 */
[----:B---3--:R-:W-:Y:S01]  /*5200*/  IMAD R0, R22, 0x200, R30 ;  /* 0x0000020016007824 */ /* 0x008fe200078e021e */
[----:B------:R-:W-:Y:S01]  /*5210*/  PRMT R6, R2, 0x9910, RZ ;  /* 0x0000991002067816 */ /* 0x000fe200000000ff */
[----:B------:R-:W-:Y:S02]  /*5220*/  ULDC UR4, c[0x0][0x248] ;  /* 0x0000920000047ab9 */ /* 0x000fe40000000800 */
[----:B-1--4-:R-:W-:Y:S02]  /*5230*/  IMAD R3, R0, UR4, RZ ;  /* 0x0000000400037c24 */ /* 0x012fe4000f8e02ff */
        /* <DEDUP_REMOVED lines=16> */
.L_x_10068:
[----:B------:R-:W0:Y:S02]  /*5340*/  F2I.S64.F64.TRUNC R16, R16 ;  /* 0x0000001000107311 */ /* 0x000e24000030d900 */
[----:B0-----:R-:W-:-:S05]  /*5350*/  IMAD.MOV.U32 R3, RZ, RZ, R16 ;  /* 0x000000ffff037224 */ /* 0x001fca00078e0010 */
[----:B------:R0:W-:Y:S01]  /*5360*/  STG.E.U8 desc[UR36][R4.64], R3 ;  /* 0x0000000304007986 */ /* 0x0001e2000c101124 */
[----:B------:R-:W-:Y:S05]  /*5370*/  BRA `(.L_x_10070) ;  /* 0x0000000c00f07947 */ /* 0x000fea0003800000 */
.L_x_10067:
        /* <DEDUP_REMOVED lines=9> */
.L_x_10072:
[----:B------:R-:W0:Y:S02]  /*5410*/  F2I.F64.TRUNC R17, R16 ;  /* 0x0000001000117311 */ /* 0x000e24000030d100 */
[----:B0-----:R0:W-:Y:S01]  /*5420*/  STG.E desc[UR36][R4.64], R17 ;  /* 0x0000001104007986 */ /* 0x0011e2000c101924 */
[----:B------:R-:W-:Y:S05]  /*5430*/  BRA `(.L_x_10070) ;  /* 0x0000000c00c07947 */ /* 0x000fea0003800000 */
.L_x_10071:
[----:B------:R-:W0:Y:S02]  /*5440*/  F2I.F64.TRUNC R17, R16 ;  /* 0x0000001000117311 */ /* 0x000e24000030d100 */
[----:B0-----:R0:W-:Y:S01]  /*5450*/  STG.E.U16 desc[UR36][R4.64], R17 ;  /* 0x0000001104007986 */ /* 0x0011e2000c101524 */
[----:B------:R-:W-:Y:S05]  /*5460*/  BRA `(.L_x_10070) ;  /* 0x0000000c00b47947 */ /* 0x000fea0003800000 */
.L_x_10066:
        /* <DEDUP_REMOVED lines=13> */
.L_x_10074:
        /* <DEDUP_REMOVED lines=8> */
.L_x_10073:
        /* <DEDUP_REMOVED lines=14> */
.L_x_10076:
        /* <DEDUP_REMOVED lines=9> */
.L_x_10075:
[----:B------:R0:W-:Y:S01]  /*5730*/  STG.E.64 desc[UR36][R4.64], R16 ;  /* 0x0000001004007986 */ /* 0x0001e2000c101b24 */
[----:B------:R-:W-:Y:S05]  /*5740*/  BRA `(.L_x_10070) ;  /* 0x0000000800fc7947 */ /* 0x000fea0003800000 */
.L_x_10065:
        /* <DEDUP_REMOVED lines=12> */
.L_x_10079:
[----:B------:R-:W-:-:S05]  /*5810*/  CS2R R18, SRZ ;  /* 0x0000000000127805 */ /* 0x000fca000001ff00 */
[----:B------:R0:W-:Y:S01]  /*5820*/  STG.E.128 desc[UR36][R4.64], R16 ;  /* 0x0000001004007986 */ /* 0x0001e2000c101d24 */
[----:B------:R-:W-:Y:S05]  /*5830*/  BRA `(.L_x_10070) ;  /* 0x0000000800c07947 */ /* 0x000fea0003800000 */
.L_x_10078:
        /* <DEDUP_REMOVED lines=25> */
.L_x_10083:
[----:B------:R-:W-:Y:S05]  /*59d0*/  BSYNC B0 ;  /* 0x0000000000007941 */ /* 0x000fea0003800000 */
.L_x_10082:
[----:B------:R-:W-:-:S05]  /*59e0*/  LOP3.LUT R7, R0, R7, RZ, 0xfc, !PT ;  /* 0x0000000700077212 */ /* 0x000fca00078efcff */
[----:B------:R0:W-:Y:S01]  /*59f0*/  STG.E.U8 desc[UR36][R4.64], R7 ;  /* 0x0000000704007986 */ /* 0x0001e2000c101124 */
[----:B------:R-:W-:Y:S05]  /*5a00*/  BRA `(.L_x_10070) ;  /* 0x00000008004c7947 */ /* 0x000fea0003800000 */
.L_x_10081:
        /* <DEDUP_REMOVED lines=17> */
.L_x_10085:
[----:B------:R-:W-:Y:S01]  /*5b20*/  IMAD.MOV.U32 R0, RZ, RZ, 0x7f ;  /* 0x0000007fff007424 */ /* 0x000fe200078e00ff */
[----:B------:R-:W-:-:S04]  /*5b30*/  ISETP.GT.U32.AND P0, PT, R3, 0x7f800000, PT ;  /* 0x7f8000000300780c */ /* 0x000fc80003f04070 */
[----:B------:R-:W-:-:S09]  /*5b40*/  SEL R0, R0, 0x7c, P0 ;  /* 0x0000007c00007807 */ /* 0x000fd20000000000 */
.L_x_10086:
[----:B------:R-:W-:Y:S05]  /*5b50*/  BSYNC B0 ;  /* 0x0000000000007941 */ /* 0x000fea0003800000 */
.L_x_10084:
[----:B------:R-:W-:-:S04]  /*5b60*/  LOP3.LUT R3, R7, 0x80000000, RZ, 0xc0, !PT ;  /* 0x8000000007037812 */ /* 0x000fc800078ec0ff */
[----:B------:R-:W-:-:S04]  /*5b70*/  SHF.R.U32.HI R3, RZ, 0x18, R3 ;  /* 0x00000018ff037819 */ /* 0x000fc80000011603 */
[----:B------:R-:W-:-:S05]  /*5b80*/  LOP3.LUT R3, R0, R3, RZ, 0xfc, !PT ;  /* 0x0000000300037212 */ /* 0x000fca00078efcff */
[----:B------:R0:W-:Y:S01]  /*5b90*/  STG.E.U8 desc[UR36][R4.64], R3 ;  /* 0x0000000304007986 */ /* 0x0001e2000c101124 */
[----:B------:R-:W-:Y:S05]  /*5ba0*/  BRA `(.L_x_10070) ;  /* 0x0000000400e47947 */ /* 0x000fea0003800000 */
.L_x_10080:
        /* <DEDUP_REMOVED lines=8> */
.L_x_10077:
        /* <DEDUP_REMOVED lines=11> */
.L_x_10089:
        /* <DEDUP_REMOVED lines=21> */
.L_x_10092:
[----:B------:R-:W-:-:S04]  /*5e30*/  LOP3.LUT R0, R7, 0x80000000, RZ, 0xc0, !PT ;  /* 0x8000000007007812 */ /* 0x000fc800078ec0ff */
[----:B------:R-:W-:-:S04]  /*5e40*/  SHF.R.U32.HI R0, RZ, 0x18, R0 ;  /* 0x00000018ff007819 */ /* 0x000fc80000011600 */
[----:B------:R-:W-:-:S07]  /*5e50*/  LOP3.LUT R0, R3, R0, RZ, 0xfc, !PT ;  /* 0x0000000003007212 */ /* 0x000fce00078efcff */
.L_x_10091:
[----:B------:R-:W-:Y:S05]  /*5e60*/  BSYNC B0 ;  /* 0x0000000000007941 */ /* 0x000fea0003800000 */
.L_x_10090:
[----:B------:R3:W-:Y:S01]  /*5e70*/  STG.E.U8 desc[UR36][R4.64], R0 ;  /* 0x0000000004007986 */ /* 0x0007e2000c101124 */
[----:B------:R-:W-:Y:S05]  /*5e80*/  BRA `(.L_x_10070) ;  /* 0x00000004002c7947 */ /* 0x000fea0003800000 */
.L_x_10088:
        /* <DEDUP_REMOVED lines=21> */
.L_x_10095:
[----:B------:R-:W-:-:S04]  /*5fe0*/  LOP3.LUT R0, R7, 0x80000000, RZ, 0xc0, !PT ;  /* 0x8000000007007812 */ /* 0x000fc800078ec0ff */
[----:B------:R-:W-:-:S04]  /*5ff0*/  SHF.R.U32.HI R0, RZ, 0x18, R0 ;  /* 0x00000018ff007819 */ /* 0x000fc80000011600 */
[----:B------:R-:W-:-:S07]  /*6000*/  LOP3.LUT R0, R3, R0, RZ, 0xfc, !PT ;  /* 0x0000000003007212 */ /* 0x000fce00078efcff */
.L_x_10094:
[----:B------:R-:W-:Y:S05]  /*6010*/  BSYNC B0 ;  /* 0x0000000000007941 */ /* 0x000fea0003800000 */
.L_x_10093:
[----:B------:R0:W-:Y:S01]  /*6020*/  STG.E.U8 desc[UR36][R4.64], R0 ;  /* 0x0000000004007986 */ /* 0x0001e2000c101124 */
[----:B------:R-:W-:Y:S05]  /*6030*/  BRA `(.L_x_10070) ;  /* 0x0000000000c07947 */ /* 0x000fea0003800000 */
.L_x_10087:
        /* <DEDUP_REMOVED lines=26> */
.L_x_10069:
        /* <DEDUP_REMOVED lines=16> */
.L_x_10098:
[----:B------:R-:W-:Y:S05]  /*62e0*/  BRA `(.L_x_10070) ;  /* 0x0000000000147947 */ /* 0x000fea0003800000 */
.L_x_10097:
[----:B------:R-:W0:Y:S02]  /*62f0*/  F2I.U64.F64.TRUNC R16, R16 ;  /* 0x0000001000107311 */ /* 0x000e24000030d800 */
[----:B0-----:R1:W-:Y:S01]  /*6300*/  STG.E.64 desc[UR36][R4.64], R16 ;  /* 0x0000001004007986 */ /* 0x0013e2000c101b24 */
[----:B------:R-:W-:Y:S05]  /*6310*/  BRA `(.L_x_10070) ;  /* 0x0000000000087947 */ /* 0x000fea0003800000 */
.L_x_10096:
[----:B------:R-:W0:Y:S02]  /*6320*/  F2I.U32.F64.TRUNC R17, R16 ;  /* 0x0000001000117311 */ /* 0x000e24000030d000 */
[----:B0-----:R0:W-:Y:S02]  /*6330*/  STG.E desc[UR36][R4.64], R17 ;  /* 0x0000001104007986 */ /* 0x0011e4000c101924 */
.L_x_10070:
        /* <DEDUP_REMOVED lines=24> */
.L_x_10102:
[----:B------:R-:W0:Y:S02]  /*64c0*/  F2I.S64.F64.TRUNC R24, R24 ;  /* 0x0000001800187311 */ /* 0x000e24000030d900 */
[----:B0-----:R-:W-:-:S05]  /*64d0*/  IMAD.MOV.U32 R3, RZ, RZ, R24 ;  /* 0x000000ffff037224 */ /* 0x001fca00078e0018 */
[----:B------:R0:W-:Y:S01]  /*64e0*/  STG.E.U8 desc[UR36][R4.64], R3 ;  /* 0x0000000304007986 */ /* 0x0001e2000c101124 */
[----:B------:R-:W-:Y:S05]  /*64f0*/  BRA `(.L_x_10104) ;  /* 0x0000000c00f07947 */ /* 0x000fea0003800000 */
.L_x_10101:
        /* <DEDUP_REMOVED lines=9> */
.L_x_10106:
[----:B------:R-:W0:Y:S02]  /*6590*/  F2I.F64.TRUNC R25, R24 ;  /* 0x0000001800197311 */ /* 0x000e24000030d100 */
[----:B0-----:R0:W-:Y:S01]  /*65a0*/  STG.E desc[UR36][R4.64], R25 ;  /* 0x0000001904007986 */ /* 0x0011e2000c101924 */
[----:B------:R-:W-:Y:S05]  /*65b0*/  BRA `(.L_x_10104) ;  /* 0x0000000c00c07947 */ /* 0x000fea0003800000 */
.L_x_10105:
[----:B------:R-:W0:Y:S02]  /*65c0*/  F2I.F64.TRUNC R25, R24 ;  /* 0x0000001800197311 */ /* 0x000e24000030d100 */
[----:B0-----:R0:W-:Y:S01]  /*65d0*/  STG.E.U16 desc[UR36][R4.64], R25 ;  /* 0x0000001904007986 */ /* 0x0011e2000c101524 */
[----:B------:R-:W-:Y:S05]  /*65e0*/  BRA `(.L_x_10104) ;  /* 0x0000000c00b47947 */ /* 0x000fea0003800000 */
.L_x_10100:
        /* <DEDUP_REMOVED lines=13> */
.L_x_10108:
        /* <DEDUP_REMOVED lines=8> */
.L_x_10107:
        /* <DEDUP_REMOVED lines=14> */
.L_x_10110:
        /* <DEDUP_REMOVED lines=9> */
.L_x_10109:
[----:B------:R0:W-:Y:S01]  /*68b0*/  STG.E.64 desc[UR36][R4.64], R24 ;  /* 0x0000001804007986 */ /* 0x0001e2000c101b24 */
[----:B------:R-:W-:Y:S05]  /*68c0*/  BRA `(.L_x_10104) ;  /* 0x0000000800fc7947 */ /* 0x000fea0003800000 */
.L_x_10099:
        /* <DEDUP_REMOVED lines=12> */
.L_x_10113:
[----:B------:R-:W-:-:S05]  /*6990*/  CS2R R26, SRZ ;  /* 0x00000000001a7805 */ /* 0x000fca000001ff00 */
[----:B------:R0:W-:Y:S01]  /*69a0*/  STG.E.128 desc[UR36][R4.64], R24 ;  /* 0x0000001804007986 */ /* 0x0001e2000c101d24 */
[----:B------:R-:W-:Y:S05]  /*69b0*/  BRA `(.L_x_10104) ;  /* 0x0000000800c07947 */ /* 0x000fea0003800000 */
.L_x_10112:
        /* <DEDUP_REMOVED lines=25> */
.L_x_10117:
[----:B------:R-:W-:Y:S05]  /*6b50*/  BSYNC B0 ;  /* 0x0000000000007941 */ /* 0x000fea0003800000 */
.L_x_10116:
[----:B------:R-:W-:-:S05]  /*6b60*/  LOP3.LUT R7, R0, R7, RZ, 0xfc, !PT ;  /* 0x0000000700077212 */ /* 0x000fca00078efcff */
[----:B------:R0:W-:Y:S01]  /*6b70*/  STG.E.U8 desc[UR36][R4.64], R7 ;  /* 0x0000000704007986 */ /* 0x0001e2000c101124 */
[----:B------:R-:W-:Y:S05]  /*6b80*/  BRA `(.L_x_10104) ;  /* 0x00000008004c7947 */ /* 0x000fea0003800000 */
.L_x_10115:
        /* <DEDUP_REMOVED lines=17> */
.L_x_10119:
[----:B------:R-:W-:Y:S01]  /*6ca0*/  IMAD.MOV.U32 R0, RZ, RZ, 0x7f ;  /* 0x0000007fff007424 */ /* 0x000fe200078e00ff */
[----:B------:R-:W-:-:S04]  /*6cb0*/  ISETP.GT.U32.AND P0, PT, R3, 0x7f800000, PT ;  /* 0x7f8000000300780c */ /* 0x000fc80003f04070 */
[----:B------:R-:W-:-:S09]  /*6cc0*/  SEL R0, R0, 0x7c, P0 ;  /* 0x0000007c00007807 */ /* 0x000fd20000000000 */
.L_x_10120:
[----:B------:R-:W-:Y:S05]  /*6cd0*/  BSYNC B0 ;  /* 0x0000000000007941 */ /* 0x000fea0003800000 */
.L_x_10118:
[----:B------:R-:W-:-:S04]  /*6ce0*/  LOP3.LUT R3, R7, 0x80000000, RZ, 0xc0, !PT ;  /* 0x8000000007037812 */ /* 0x000fc800078ec0ff */
[----:B------:R-:W-:-:S04]  /*6cf0*/  SHF.R.U32.HI R3, RZ, 0x18, R3 ;  /* 0x00000018ff037819 */ /* 0x000fc80000011603 */
[----:B------:R-:W-:-:S05]  /*6d00*/  LOP3.LUT R3, R0, R3, RZ, 0xfc, !PT ;  /* 0x0000000300037212 */ /* 0x000fca00078efcff */
[----:B------:R0:W-:Y:S01]  /*6d10*/  STG.E.U8 desc[UR36][R4.64], R3 ;  /* 0x0000000304007986 */ /* 0x0001e2000c101124 */
[----:B------:R-:W-:Y:S05]  /*6d20*/  BRA `(.L_x_10104) ;  /* 0x0000000400e47947 */ /* 0x000fea0003800000 */
.L_x_10114:
        /* <DEDUP_REMOVED lines=8> */
.L_x_10111:
        /* <DEDUP_REMOVED lines=11> */
.L_x_10123:
        /* <DEDUP_REMOVED lines=21> */
.L_x_10126:
[----:B------:R-:W-:-:S04]  /*6fb0*/  LOP3.LUT R0, R7, 0x80000000, RZ, 0xc0, !PT ;  /* 0x8000000007007812 */ /* 0x000fc800078ec0ff */
[----:B------:R-:W-:-:S04]  /*6fc0*/  SHF.R.U32.HI R0, RZ, 0x18, R0 ;  /* 0x00000018ff007819 */ /* 0x000fc80000011600 */
[----:B------:R-:W-:-:S07]  /*6fd0*/  LOP3.LUT R0, R3, R0, RZ, 0xfc, !PT ;  /* 0x0000000003007212 */ /* 0x000fce00078efcff */
.L_x_10125:
[----:B------:R-:W-:Y:S05]  /*6fe0*/  BSYNC B0 ;  /* 0x0000000000007941 */ /* 0x000fea0003800000 */
.L_x_10124:
[----:B------:R3:W-:Y:S01]  /*6ff0*/  STG.E.U8 desc[UR36][R4.64], R0 ;  /* 0x0000000004007986 */ /* 0x0007e2000c101124 */
[----:B------:R-:W-:Y:S05]  /*7000*/  BRA `(.L_x_10104) ;  /* 0x00000004002c7947 */ /* 0x000fea0003800000 */
.L_x_10122:
        /* <DEDUP_REMOVED lines=21> */
.L_x_10129:
[----:B------:R-:W-:-:S04]  /*7160*/  LOP3.LUT R0, R7, 0x80000000, RZ, 0xc0, !PT ;  /* 0x8000000007007812 */ /* 0x000fc800078ec0ff */
[----:B------:R-:W-:-:S04]  /*7170*/  SHF.R.U32.HI R0, RZ, 0x18, R0 ;  /* 0x00000018ff007819 */ /* 0x000fc80000011600 */
[----:B------:R-:W-:-:S07]  /*7180*/  LOP3.LUT R0, R3, R0, RZ, 0xfc, !PT ;  /* 0x0000000003007212 */ /* 0x000fce00078efcff */
.L_x_10128:
[----:B------:R-:W-:Y:S05]  /*7190*/  BSYNC B0 ;  /* 0x0000000000007941 */ /* 0x000fea0003800000 */
.L_x_10127:
[----:B------:R0:W-:Y:S01]  /*71a0*/  STG.E.U8 desc[UR36][R4.64], R0 ;  /* 0x0000000004007986 */ /* 0x0001e2000c101124 */
[----:B------:R-:W-:Y:S05]  /*71b0*/  BRA `(.L_x_10104) ;  /* 0x0000000000c07947 */ /* 0x000fea0003800000 */
.L_x_10121:
        /* <DEDUP_REMOVED lines=26> */
.L_x_10103:
        /* <DEDUP_REMOVED lines=16> */
.L_x_10132:
[----:B------:R-:W-:Y:S05]  /*7460*/  BRA `(.L_x_10104) ;  /* 0x0000000000147947 */ /* 0x000fea0003800000 */
.L_x_10131:
[----:B------:R-:W0:Y:S02]  /*7470*/  F2I.U64.F64.TRUNC R24, R24 ;  /* 0x0000001800187311 */ /* 0x000e24000030d800 */
[----:B0-----:R2:W-:Y:S01]  /*7480*/  STG.E.64 desc[UR36][R4.64], R24 ;  /* 0x0000001804007986 */ /* 0x0015e2000c101b24 */
[----:B------:R-:W-:Y:S05]  /*7490*/  BRA `(.L_x_10104) ;  /* 0x0000000000087947 */ /* 0x000fea0003800000 */
.L_x_10130:
[----:B------:R-:W0:Y:S02]  /*74a0*/  F2I.U32.F64.TRUNC R25, R24 ;  /* 0x0000001800197311 */ /* 0x000e24000030d000 */
[----:B0-----:R0:W-:Y:S02]  /*74b0*/  STG.E desc[UR36][R4.64], R25 ;  /* 0x0000001904007986 */ /* 0x0011e4000c101924 */
.L_x_10104:
[----:B------:R-:W-:-:S07]  /*74c0*/  VIADD R30, R30, 0x80 ;  /* 0x000000801e1e7836 */ /* 0x000fce0000000000 */
.L_x_10064:
[----:B------:R-:W-:Y:S05]  /*74d0*/  BSYNC B6 ;  /* 0x0000000000067941 */ /* 0x000fea0003800000 */
.L_x_10063:
        /* <DEDUP_REMOVED lines=22> */
.L_x_10136:
[----:B------:R-:W0:Y:S02]  /*7640*/  F2I.S64.F64.TRUNC R28, R28 ;  /* 0x0000001c001c7311 */ /* 0x000e24000030d900 */
[----:B0-----:R-:W-:-:S05]  /*7650*/  IMAD.MOV.U32 R3, RZ, RZ, R28 ;  /* 0x000000ffff037224 */ /* 0x001fca00078e001c */
[----:B------:R-:W-:Y:S01]  /*7660*/  STG.E.U8 desc[UR36][R4.64], R3 ;  /* 0x0000000304007986 */ /* 0x000fe2000c101124 */
[----:B------:R-:W-:Y:S05]  /*7670*/  EXIT ;  /* 0x000000000000794d */ /* 0x000fea0003800000 */
.L_x_10135:
        /* <DEDUP_REMOVED lines=9> */
.L_x_10139:
[----:B------:R-:W0:Y:S02]  /*7710*/  F2I.F64.TRUNC R29, R28 ;  /* 0x0000001c001d7311 */ /* 0x000e24000030d100 */
[----:B0-----:R-:W-:Y:S01]  /*7720*/  STG.E desc[UR36][R4.64], R29 ;  /* 0x0000001d04007986 */ /* 0x001fe2000c101924 */
[----:B------:R-:W-:Y:S05]  /*7730*/  EXIT ;  /* 0x000000000000794d */ /* 0x000fea0003800000 */
.L_x_10138:
[----:B------:R-:W0:Y:S02]  /*7740*/  F2I.F64.TRUNC R29, R28 ;  /* 0x0000001c001d7311 */ /* 0x000e24000030d100 */
[----:B0-----:R-:W-:Y:S01]  /*7750*/  STG.E.U16 desc[UR36][R4.64], R29 ;  /* 0x0000001d04007986 */ /* 0x001fe2000c101524 */
[----:B------:R-:W-:Y:S05]  /*7760*/  EXIT ;  /* 0x000000000000794d */ /* 0x000fea0003800000 */
.L_x_10134:
        /* <DEDUP_REMOVED lines=13> */
.L_x_10141:
        /* <DEDUP_REMOVED lines=8> */
.L_x_10140:
        /* <DEDUP_REMOVED lines=14> */
.L_x_10143:
        /* <DEDUP_REMOVED lines=9> */
.L_x_10142:
[----:B------:R-:W-:Y:S01]  /*7a30*/  STG.E.64 desc[UR36][R4.64], R28 ;  /* 0x0000001c04007986 */ /* 0x000fe2000c101b24 */
[----:B------:R-:W-:Y:S05]  /*7a40*/  EXIT ;  /* 0x000000000000794d */ /* 0x000fea0003800000 */
.L_x_10133:
        /* <DEDUP_REMOVED lines=12> */
.L_x_10146:
[----:B------:R-:W-:-:S05]  /*7b10*/  CS2R R30, SRZ ;  /* 0x00000000001e7805 */ /* 0x000fca000001ff00 */
[----:B------:R-:W-:Y:S01]  /*7b20*/  STG.E.128 desc[UR36][R4.64], R28 ;  /* 0x0000001c04007986 */ /* 0x000fe2000c101d24 */
[----:B------:R-:W-:Y:S05]  /*7b30*/  EXIT ;  /* 0x000000000000794d */ /* 0x000fea0003800000 */
.L_x_10145:
        /* <DEDUP_REMOVED lines=25> */
.L_x_10150:
[----:B------:R-:W-:Y:S05]  /*7cd0*/  BSYNC B0 ;  /* 0x0000000000007941 */ /* 0x000fea0003800000 */
.L_x_10149:
[----:B------:R-:W-:-:S05]  /*7ce0*/  LOP3.LUT R3, R0, R3, RZ, 0xfc, !PT ;  /* 0x0000000300037212 */ /* 0x000fca00078efcff */
[----:B------:R-:W-:Y:S01]  /*7cf0*/  STG.E.U8 desc[UR36][R4.64], R3 ;  /* 0x0000000304007986 */ /* 0x000fe2000c101124 */
[----:B------:R-:W-:Y:S05]  /*7d00*/  EXIT ;  /* 0x000000000000794d */ /* 0x000fea0003800000 */
.L_x_10148:
        /* <DEDUP_REMOVED lines=17> */
.L_x_10152:
[----:B------:R-:W-:Y:S01]  /*7e20*/  IMAD.MOV.U32 R0, RZ, RZ, 0x7f ;  /* 0x0000007fff007424 */ /* 0x000fe200078e00ff */
[----:B------:R-:W-:-:S04]  /*7e30*/  ISETP.GT.U32.AND P0, PT, R2, 0x7f800000, PT ;  /* 0x7f8000000200780c */ /* 0x000fc80003f04070 */
[----:B------:R-:W-:-:S09]  /*7e40*/  SEL R0, R0, 0x7c, P0 ;  /* 0x0000007c00007807 */ /* 0x000fd20000000000 */
.L_x_10153:
[----:B------:R-:W-:Y:S05]  /*7e50*/  BSYNC B0 ;  /* 0x0000000000007941 */ /* 0x000fea0003800000 */
.L_x_10151:
[----:B------:R-:W-:-:S04]  /*7e60*/  LOP3.LUT R2, R3, 0x80000000, RZ, 0xc0, !PT ;  /* 0x8000000003027812 */ /* 0x000fc800078ec0ff */
[----:B------:R-:W-:-:S04]  /*7e70*/  SHF.R.U32.HI R3, RZ, 0x18, R2 ;  /* 0x00000018ff037819 */ /* 0x000fc80000011602 */
[----:B------:R-:W-:-:S05]  /*7e80*/  LOP3.LUT R3, R0, R3, RZ, 0xfc, !PT ;  /* 0x0000000300037212 */ /* 0x000fca00078efcff */
[----:B------:R-:W-:Y:S01]  /*7e90*/  STG.E.U8 desc[UR36][R4.64], R3 ;  /* 0x0000000304007986 */ /* 0x000fe2000c101124 */
[----:B------:R-:W-:Y:S05]  /*7ea0*/  EXIT ;  /* 0x000000000000794d */ /* 0x000fea0003800000 */
.L_x_10147:
        /* <DEDUP_REMOVED lines=8> */
.L_x_10144:
        /* <DEDUP_REMOVED lines=11> */
.L_x_10156:
        /* <DEDUP_REMOVED lines=21> */
.L_x_10159:
[----:B------:R-:W-:-:S04]  /*8130*/  LOP3.LUT R2, R7, 0x80000000, RZ, 0xc0, !PT ;  /* 0x8000000007027812 */ /* 0x000fc800078ec0ff */
[----:B------:R-:W-:-:S04]  /*8140*/  SHF.R.U32.HI R3, RZ, 0x18, R2 ;  /* 0x00000018ff037819 */ /* 0x000fc80000011602 */
[----:B------:R-:W-:-:S04]  /*8150*/  LOP3.LUT R0, R0, R3, RZ, 0xfc, !PT ;  /* 0x0000000300007212 */ /* 0x000fc800078efcff */
[----:B------:R-:W-:-:S07]  /*8160*/  PRMT R2, R0, 0x7610, R2 ;  /* 0x0000761000027816 */ /* 0x000fce0000000002 */
.L_x_10158:
[----:B------:R-:W-:Y:S05]  /*8170*/  BSYNC B0 ;  /* 0x0000000000007941 */ /* 0x000fea0003800000 */
.L_x_10157:
[----:B------:R-:W-:Y:S01]  /*8180*/  STG.E.U8 desc[UR36][R4.64], R2 ;  /* 0x0000000204007986 */ /* 0x000fe2000c101124 */
[----:B------:R-:W-:Y:S05]  /*8190*/  EXIT ;  /* 0x000000000000794d */ /* 0x000fea0003800000 */
.L_x_10155:
        /* <DEDUP_REMOVED lines=21> */
.L_x_10162:
[----:B------:R-:W-:-:S04]  /*82f0*/  LOP3.LUT R2, R7, 0x80000000, RZ, 0xc0, !PT ;  /* 0x8000000007027812 */ /* 0x000fc800078ec0ff */
[----:B------:R-:W-:-:S04]  /*8300*/  SHF.R.U32.HI R3, RZ, 0x18, R2 ;  /* 0x00000018ff037819 */ /* 0x000fc80000011602 */
[----:B------:R-:W-:-:S04]  /*8310*/  LOP3.LUT R0, R0, R3, RZ, 0xfc, !PT ;  /* 0x0000000300007212 */ /* 0x000fc800078efcff */
[----:B------:R-:W-:-:S07]  /*8320*/  PRMT R2, R0, 0x7610, R2 ;  /* 0x0000761000027816 */ /* 0x000fce0000000002 */
.L_x_10161:
[----:B------:R-:W-:Y:S05]  /*8330*/  BSYNC B0 ;  /* 0x0000000000007941 */ /* 0x000fea0003800000 */
.L_x_10160:
[----:B------:R-:W-:Y:S01]  /*8340*/  STG.E.U8 desc[UR36][R4.64], R2 ;  /* 0x0000000204007986 */ /* 0x000fe2000c101124 */
[----:B------:R-:W-:Y:S05]  /*8350*/  EXIT ;  /* 0x000000000000794d */ /* 0x000fea0003800000 */
.L_x_10154:
        /* <DEDUP_REMOVED lines=26> */
.L_x_10137:
        /* <DEDUP_REMOVED lines=16> */
.L_x_10165:
[----:B------:R-:W-:Y:S05]  /*8600*/  EXIT ;  /* 0x000000000000794d */ /* 0x000fea0003800000 */
.L_x_10164:
[----:B------:R-:W0:Y:S02]  /*8610*/  F2I.U64.F64.TRUNC R28, R28 ;  /* 0x0000001c001c7311 */ /* 0x000e24000030d800 */
[----:B0-----:R-:W-:Y:S01]  /*8620*/  STG.E.64 desc[UR36][R4.64], R28 ;  /* 0x0000001c04007986 */ /* 0x001fe2000c101b24 */
[----:B------:R-:W-:Y:S05]  /*8630*/  EXIT ;  /* 0x000000000000794d */ /* 0x000fea0003800000 */
.L_x_10163:
[----:B------:R-:W0:Y:S02]  /*8640*/  F2I.U32.F64.TRUNC R29, R28 ;  /* 0x0000001c001d7311 */ /* 0x000e24000030d000 */
[----:B0-----:R-:W-:Y:S01]  /*8650*/  STG.E desc[UR36][R4.64], R29 ;  /* 0x0000001d04007986 */ /* 0x001fe2000c101924 */
[----:B------:R-:W-:Y:S05]  /*8660*/  EXIT ;  /* 0x000000000000794d */ /* 0x000fea0003800000 */
.L_x_10166:
        /* <DEDUP_REMOVED lines=9> */
.L_x_32114:


//--------------------- .text._ZN2at6native18elementwise_kernelILi128ELi2EZNS0_22gpu_kernel_impl_nocastINS0_13AUnaryFunctorIdddZZZNS0_21heaviside_kernel_cudaERNS_18TensorIteratorBaseEENKUlvE_clEvENKUlvE4_clEvEUlddE_EEEEvS5_RKT_EUliE_EEviT1_ --------------------------
	.section	.text._ZN2at6native18elementwise_kernelILi128ELi2EZNS0_22gpu_kernel_impl_nocastINS0_13AUnaryFunctorIdddZZZNS0_21heaviside_kernel_cudaERNS_18TensorIteratorBaseEENKUlvE_clEvENKUlvE4_clEvEUlddE_EEEEvS5_RKT_EUliE_EEviT1_,"ax",@progbits
	.align	128
        .global         _ZN2at6native18elementwise_kernelILi128ELi2EZNS0_22gpu_kernel_impl_nocastINS0_13AUnaryFunctorIdddZZZNS0_21heaviside_kernel_cudaERNS_18TensorIteratorBaseEENKUlvE_clEvENKUlvE4_clEvEUlddE_EEEEvS5_RKT_EUliE_EEviT1_
        .type           _ZN2at6native18elementwise_kernelILi128ELi2EZNS0_22gpu_kernel_impl_nocastINS0_13AUnaryFunctorIdddZZZNS0_21heaviside_kernel_cudaERNS_18TensorIteratorBaseEENKUlvE_clEvENKUlvE4_clEvEUlddE_EEEEvS5_RKT_EUliE_EEviT1_,@function
        .size           _ZN2at6native18elementwise_kernelILi128ELi2EZNS0_22gpu_kernel_impl_nocastINS0_13AUnaryFunctorIdddZZZNS0_21heaviside_kernel_cudaERNS_18TensorIteratorBaseEENKUlvE_clEvENKUlvE4_clEvEUlddE_EEEEvS5_RKT_EUliE_EEviT1_,(.L_x_32115 - _ZN2at6native18elementwise_kernelILi128ELi2EZNS0_22gpu_kernel_impl_nocastINS0_13AUnaryFunctorIdddZZZNS0_21heaviside_kernel_cudaERNS_18TensorIteratorBaseEENKUlvE_clEvENKUlvE4_clEvEUlddE_EEEEvS5_RKT_EUliE_EEviT1_)
        .other          _ZN2at6native18elementwise_kernelILi128ELi2EZNS0_22gpu_kernel_impl_nocastINS0_13AUnaryFunctorIdddZZZNS0_21heaviside_kernel_cudaERNS_18TensorIteratorBaseEENKUlvE_clEvENKUlvE4_clEvEUlddE_EEEEvS5_RKT_EUliE_EEviT1_,@"STO_CUDA_ENTRY STV_DEFAULT"
_ZN2at6native18elementwise_kernelILi128ELi2EZNS0_22gpu_kernel_impl_nocastINS0_13AUnaryFunctorIdddZZZNS0_21heaviside_kernel_cudaERNS_18TensorIteratorBaseEENKUlvE_clEvENKUlvE4_clEvEUlddE_EEEEvS5_RKT_EUliE_EEviT1_:
.text._ZN2at6native18elementwise_kernelILi128ELi2EZNS0_22gpu_kernel_impl_nocastINS0_13AUnaryFunctorIdddZZZNS0_21heaviside_kernel_cudaERNS_18TensorIteratorBaseEENKUlvE_clEvENKUlvE4_clEvEUlddE_EEEEvS5_RKT_EUliE_EEviT1_:
[----:B------:R-:W-:Y:S01]  /*0000*/  LDC R1, c[0x0][0x28] ;  /* 0x00000a00ff017b82 */ /* 0x000fe20000000800 */
[----:B------:R-:W0:Y:S01]  /*0010*/  S2R R2, SR_CTAID.X ;  /* 0x0000000000027919 */ /* 0x000e220000002500 */
[----:B------:R-:W-:Y:S01]  /*0020*/  ULDC UR8, c[0x0][0x210] ;  /* 0x0000840000087ab9 */ /* 0x000fe20000000800 */
[----:B------:R-:W-:Y:S01]  /*0030*/  ULDC.64 UR4, c[0x0][0x428] ;  /* 0x00010a0000047ab9 */ /* 0x000fe20000000a00 */
[----:B------:R-:W-:Y:S01]  /*0040*/  ULDC.64 UR6, c[0x0][0x208] ;  /* 0x0000820000067ab9 */ /* 0x000fe20000000a00 */
[----:B------:R-:W0:Y:S01]  /*0050*/  S2R R3, SR_TID.X ;  /* 0x0000000000037919 */ /* 0x000e220000002100 */
[----:B------:R-:W-:Y:S01]  /*0060*/  DSETP.LT.AND P0, PT, RZ, UR4, PT ;  /* 0x00000004ff007e2a */ /* 0x000fe2000bf01000 */
[----:B------:R-:W-:Y:S05]  /*0070*/  BSSY B0, `(.L_x_10167) ;  /* 0x0000141000007945 */ /* 0x000fea0003800000 */
[----:B------:R-:W-:-:S02]  /*0080*/  FSEL R0, RZ, 1.875, !P0 ;  /* 0x3ff00000ff007808 */ /* 0x000fc40004000000 */
[----:B0-----:R-:W-:-:S04]  /*0090*/  LEA R2, R2, R3, 0x8 ;  /* 0x0000000302027211 */ /* 0x001fc800078e40ff */
[----:B------:R-:W-:Y:S02]  /*00a0*/  ISETP.GE.AND P1, PT, R2, UR8, PT ;  /* 0x0000000802007c0c */ /* 0x000fe4000bf26270 */
[----:B------:R-:W-:-:S11]  /*00b0*/  MOV R11, R2 ;  /* 0x00000002000b7202 */ /* 0x000fd60000000f00 */
[----:B------:R-:W-:Y:S05]  /*00c0*/  @P1 BRA `(.L_x_10168) ;  /* 0x0000001000ec1947 */ /* 0x000fea0003800000 */
[----:B------:R-:W0:Y:S01]  /*00d0*/  LDC R10, c[0x0][0x218] ;  /* 0x00008600ff0a7b82 */ /* 0x000e220000000800 */
[----:B------:R-:W-:Y:S02]  /*00e0*/  MOV R4, RZ ;  /* 0x000000ff00047202 */ /* 0x000fe40000000f00 */
[----:B------:R-:W-:Y:S02]  /*00f0*/  MOV R3, RZ ;  /* 0x000000ff00037202 */ /* 0x000fe40000000f00 */
        /* <DEDUP_REMOVED lines=293> */
[----:B------:R-:W-:-:S03]  /*1350*/  ULDC.64 UR10, c[0x0][0x400] ;  /* 0x00010000000a7ab9 */ /* 0x000fc60000000a00 */
[----:B------:R-:W-:Y:S02]  /*1360*/  @P0 IMAD.MOV R5, RZ, RZ, -R5 ;  /* 0x000000ffff050224 */ /* 0x000fe400078e0a05 */
[C---:B------:R-:W-:Y:S02]  /*1370*/  IMAD R3, R6.reuse, UR10, R3 ;  /* 0x0000000a06037c24 */ /* 0x040fe4000f8e0203 */
[----:B-1----:R-:W-:Y:S02]  /*1380*/  @P0 IMAD R10, R5, R12, R11 ;  /* 0x0000000c050a0224 */ /* 0x002fe400078e020b */
[----:B------:R-:W-:Y:S02]  /*1390*/  IMAD R4, R6, UR11, R4 ;  /* 0x0000000b06047c24 */ /* 0x000fe4000f8e0204 */
[C---:B--2---:R-:W-:Y:S02]  /*13a0*/  @P0 IMAD R3, R10.reuse, R8, R3 ;  /* 0x000000080a030224 */ /* 0x044fe400078e0203 */
[----:B------:R-:W-:-:S07]  /*13b0*/  @P0 IMAD R4, R10, R9, R4 ;  /* 0x000000090a040224 */ /* 0x000fce00078e0204 */
.L_x_10169:
[----:B------:R-:W-:Y:S02]  /*13c0*/  ULDC.64 UR10, c[0x0][0x418] ;  /* 0x00010600000a7ab9 */ /* 0x000fe40000000a00 */
[----:B------:R-:W-:-:S04]  /*13d0*/  IADD3 R4, P0, R4, UR10, RZ ;  /* 0x0000000a04047c10 */ /* 0x000fc8000ff1e0ff */
[----:B------:R-:W-:Y:S01]  /*13e0*/  IADD3.X R5, RZ, UR11, RZ, P0, !PT ;  /* 0x0000000bff057c10 */ /* 0x000fe200087fe4ff */
[----:B------:R-:W-:-:S05]  /*13f0*/  ULDC.64 UR10, c[0x0][0x410] ;  /* 0x00010400000a7ab9 */ /* 0x000fca0000000a00 */
[----:B------:R-:W2:Y:S01]  /*1400*/  LDG.E.64 R4, desc[UR6][R4.64] ;  /* 0x0000000604047981 */ /* 0x000ea2000c1e1b00 */
[----:B------:R-:W-:Y:S01]  /*1410*/  DSETP.NEU.AND P0, PT, RZ, UR4, PT ;  /* 0x00000004ff007e2a */ /* 0x000fe2000bf0d000 */
[----:B------:R-:W-:Y:S02]  /*1420*/  IADD3 R8, P1, R3, UR10, RZ ;  /* 0x0000000a03087c10 */ /* 0x000fe4000ff3e0ff */
[----:B------:R-:W-:Y:S02]  /*1430*/  IADD3 R11, R2, 0x80, RZ ;  /* 0x00000080020b7810 */ /* 0x000fe40007ffe0ff */
[----:B------:R-:W-:Y:S02]  /*1440*/  IADD3.X R9, RZ, UR11, RZ, P1, !PT ;  /* 0x0000000bff097c10 */ /* 0x000fe40008ffe4ff */
[----:B--2---:R-:W-:Y:S02]  /*1450*/  FSEL R6, R4, RZ, !P0 ;  /* 0x000000ff04067208 */ /* 0x004fe40004000000 */
[----:B------:R-:W-:-:S05]  /*1460*/  FSEL R7, R5, R0, !P0 ;  /* 0x0000000005077208 */ /* 0x000fca0004000000 */
[----:B------:R0:W-:Y:S02]  /*1470*/  STG.E.64 desc[UR6][R8.64], R6 ;  /* 0x0000000608007986 */ /* 0x0001e4000c101b06 */
.L_x_10168:
[----:B------:R-:W-:Y:S05]  /*1480*/  BSYNC B0 ;  /* 0x0000000000007941 */ /* 0x000fea0003800000 */
.L_x_10167:
[----:B------:R-:W-:-:S13]  /*1490*/  ISETP.GE.AND P0, PT, R11, UR8, PT ;  /* 0x000000080b007c0c */ /* 0x000fda000bf06270 */
[----:B------:R-:W-:Y:S05]  /*14a0*/  @P0 EXIT ;  /* 0x000000000000094d */ /* 0x000fea0003800000 */
[----:B0-----:R-:W0:Y:S01]  /*14b0*/  LDC R8, c[0x0][0x218] ;  /* 0x00008600ff087b82 */ /* 0x001e220000000800 */
[----:B------:R-:W-:Y:S02]  /*14c0*/  CS2R R2, SRZ ;  /* 0x0000000000027805 */ /* 0x000fe4000001ff00 */
        /* <DEDUP_REMOVED lines=288> */
[C---:B------:R-:W-:Y:S01]  /*26d0*/  IADD3 R11, -R9.reuse, RZ, RZ ;  /* 0x000000ff090b7210 */ /* 0x040fe20007ffe1ff */
        /* <DEDUP_REMOVED lines=11> */
.L_x_10170:
[----:B------:R-:W-:Y:S02]  /*2790*/  ULDC.64 UR8, c[0x0][0x418] ;  /* 0x0001060000087ab9 */ /* 0x000fe40000000a00 */
[----:B------:R-:W-:-:S04]  /*27a0*/  IADD3 R4, P0, R2, UR8, RZ ;  /* 0x0000000802047c10 */ /* 0x000fc8000ff1e0ff */
[----:B------:R-:W-:Y:S01]  /*27b0*/  IADD3.X R5, RZ, UR9, RZ, P0, !PT ;  /* 0x00000009ff057c10 */ /* 0x000fe200087fe4ff */
[----:B------:R-:W-:-:S05]  /*27c0*/  ULDC.64 UR8, c[0x0][0x410] ;  /* 0x0001040000087ab9 */ /* 0x000fca0000000a00 */
[----:B------:R-:W2:Y:S01]  /*27d0*/  LDG.E.64 R4, desc[UR6][R4.64] ;  /* 0x0000000604047981 */ /* 0x000ea2000c1e1b00 */
[----:B------:R-:W-:Y:S01]  /*27e0*/  DSETP.NEU.AND P1, PT, RZ, UR4, PT ;  /* 0x00000004ff007e2a */ /* 0x000fe2000bf2d000 */
[----:B------:R-:W-:-:S04]  /*27f0*/  IADD3 R6, P0, R3, UR8, RZ ;  /* 0x0000000803067c10 */ /* 0x000fc8000ff1e0ff */
[----:B------:R-:W-:Y:S02]  /*2800*/  IADD3.X R7, RZ, UR9, RZ, P0, !PT ;  /* 0x00000009ff077c10 */ /* 0x000fe400087fe4ff */
[----:B--2---:R-:W-:Y:S02]  /*2810*/  FSEL R3, R5, R0, !P1 ;  /* 0x0000000005037208 */ /* 0x004fe40004800000 */
[----:B------:R-:W-:-:S05]  /*2820*/  FSEL R2, R4, RZ, !P1 ;  /* 0x000000ff04027208 */ /* 0x000fca0004800000 */
[----:B------:R-:W-:Y:S01]  /*2830*/  STG.E.64 desc[UR6][R6.64], R2 ;  /* 0x0000000206007986 */ /* 0x000fe2000c101b06 */
[----:B------:R-:W-:Y:S05]  /*2840*/  EXIT ;  /* 0x000000000000794d */ /* 0x000fea0003800000 */
.L_x_10171:
        /* <DEDUP_REMOVED lines=11> */
.L_x_32115:


//--------------------- .text._ZN2at6native27unrolled_elementwise_kernelINS0_13AUnaryFunctorIdddZZZNS0_21heaviside_kernel_cudaERNS_18TensorIteratorBaseEENKUlvE_clEvENKUlvE4_clEvEUlddE_EESt5arrayIPcLm2EELi4E23TrivialOffsetCalculatorILi1EjESD_NS0_6memory15LoadWithoutCastENSE_16StoreWithoutCastEEEviT_T0_T2_T3_T4_T5_ --------------------------
	.section	.text._ZN2at6native27unrolled_elementwise_kernelINS0_13AUnaryFunctorIdddZZZNS0_21heaviside_kernel_cudaERNS_18TensorIteratorBaseEENKUlvE_clEvENKUlvE4_clEvEUlddE_EESt5arrayIPcLm2EELi4E23TrivialOffsetCalculatorILi1EjESD_NS0_6memory15LoadWithoutCastENSE_16StoreWithoutCastEEEviT_T0_T2_T3_T4_T5_,"ax",@progbits
	.align	128
        .global         _ZN2at6native27unrolled_elementwise_kernelINS0_13AUnaryFunctorIdddZZZNS0_21heaviside_kernel_cudaERNS_18TensorIteratorBaseEENKUlvE_clEvENKUlvE4_clEvEUlddE_EESt5arrayIPcLm2EELi4E23TrivialOffsetCalculatorILi1EjESD_NS0_6memory15LoadWithoutCastENSE_16StoreWithoutCastEEEviT_T0_T2_T3_T4_T5_
        .type           _ZN2at6native27unrolled_elementwise_kernelINS0_13AUnaryFunctorIdddZZZNS0_21heaviside_kernel_cudaERNS_18TensorIteratorBaseEENKUlvE_clEvENKUlvE4_clEvEUlddE_EESt5arrayIPcLm2EELi4E23TrivialOffsetCalculatorILi1EjESD_NS0_6memory15LoadWithoutCastENSE_16StoreWithoutCastEEEviT_T0_T2_T3_T4_T5_,@function
        .size           _ZN2at6native27unrolled_elementwise_kernelINS0_13AUnaryFunctorIdddZZZNS0_21heaviside_kernel_cudaERNS_18TensorIteratorBaseEENKUlvE_clEvENKUlvE4_clEvEUlddE_EESt5arrayIPcLm2EELi4E23TrivialOffsetCalculatorILi1EjESD_NS0_6memory15LoadWithoutCastENSE_16StoreWithoutCastEEEviT_T0_T2_T3_T4_T5_,(.L_x_32116 - _ZN2at6native27unrolled_elementwise_kernelINS0_13AUnaryFunctorIdddZZZNS0_21heaviside_kernel_cudaERNS_18TensorIteratorBaseEENKUlvE_clEvENKUlvE4_clEvEUlddE_EESt5arrayIPcLm2EELi4E23TrivialOffsetCalculatorILi1EjESD_NS0_6memory15LoadWithoutCastENSE_16StoreWithoutCastEEEviT_T0_T2_T3_T4_T5_)
        .other          _ZN2at6native27unrolled_elementwise_kernelINS0_13AUnaryFunctorIdddZZZNS0_21heaviside_kernel_cudaERNS_18TensorIteratorBaseEENKUlvE_clEvENKUlvE4_clEvEUlddE_EESt5arrayIPcLm2EELi4E23TrivialOffsetCalculatorILi1EjESD_NS0_6memory15LoadWithoutCastENSE_16StoreWithoutCastEEEviT_T0_T2_T3_T4_T5_,@"STO_CUDA_ENTRY STV_DEFAULT"
_ZN2at6native27unrolled_elementwise_kernelINS0_13AUnaryFunctorIdddZZZNS0_21heaviside_kernel_cudaERNS_18TensorIteratorBaseEENKUlvE_clEvENKUlvE4_clEvEUlddE_EESt5arrayIPcLm2EELi4E23TrivialOffsetCalculatorILi1EjESD_NS0_6memory15LoadWithoutCastENSE_16StoreWithoutCastEEEviT_T0_T2_T3_T4_T5_:
.text._ZN2at6native27unrolled_elementwise_kernelINS0_13AUnaryFunctorIdddZZZNS0_21heaviside_kernel_cudaERNS_18TensorIteratorBaseEENKUlvE_clEvENKUlvE4_clEvEUlddE_EESt5arrayIPcLm2EELi4E23TrivialOffsetCalculatorILi1EjESD_NS0_6memory15LoadWithoutCastENSE_16StoreWithoutCastEEEviT_T0_T2_T3_T4_T5_:
[----:B------:R-:W-:Y:S01]  /*0000*/  LDC R1, c[0x0][0x28] ;  /* 0x00000a00ff017b82 */ /* 0x000fe20000000800 */
[----:B------:R-:W0:Y:S07]  /*0010*/  S2R R0, SR_CTAID.X ;  /* 0x0000000000007919 */ /* 0x000e2e0000002500 */
[----:B------:R-:W0:Y:S01]  /*0020*/  LDC R3, c[0x0][0x210] ;  /* 0x00008400ff037b82 */ /* 0x000e220000000800 */
[----:B------:R-:W-:Y:S01]  /*0030*/  CS2R R20, SRZ ;  /* 0x0000000000147805 */ /* 0x000fe2000001ff00 */
[----:B------:R-:W-:Y:S01]  /*0040*/  ULDC.64 UR4, c[0x0][0x208] ;  /* 0x0000820000047ab9 */ /* 0x000fe20000000a00 */
[----:B------:R-:W1:Y:S01]  /*0050*/  S2R R7, SR_TID.X ;  /* 0x0000000000077919 */ /* 0x000e620000002100 */
[----:B------:R-:W-:Y:S01]  /*0060*/  ULDC.64 UR6, c[0x0][0x220] ;  /* 0x0000880000067ab9 */ /* 0x000fe20000000a00 */
[----:B0-----:R-:W-:-:S02]  /*0070*/  IMAD R6, R0, -0x200, R3 ;  /* 0xfffffe0000067824 */ /* 0x001fc400078e0203 */
[----:B-1----:R-:W-:-:S03]  /*0080*/  IMAD.MOV.U32 R17, RZ, RZ, R7 ;  /* 0x000000ffff117224 */ /* 0x002fc600078e0007 */
[----:B------:R-:W-:-:S13]  /*0090*/  ISETP.GE.AND P0, PT, R7, R6, PT ;  /* 0x000000060700720c */ /* 0x000fda0003f06270 */
[----:B------:R-:W-:Y:S01]  /*00a0*/  @!P0 VIADD R17, R7, 0x80 ;  /* 0x0000008007118836 */ /* 0x000fe20000000000 */
[----:B------:R-:W0:Y:S01]  /*00b0*/  @!P0 LDC.64 R8, c[0x0][0x230] ;  /* 0x00008c00ff088b82 */ /* 0x000e220000000a00 */
[----:B------:R-:W-:-:S03]  /*00c0*/  @!P0 LEA R5, R0, R7, 0x9 ;  /* 0x0000000700058211 */ /* 0x000fc600078e48ff */
[----:B------:R-:W-:-:S04]  /*00d0*/  ISETP.GE.AND P1, PT, R17, R6, PT ;  /* 0x000000061100720c */ /* 0x000fc80003f26270 */
[----:B------:R-:W1:Y:S09]  /*00e0*/  @!P0 LDC.64 R22, c[0x0][0x228] ;  /* 0x00008a00ff168b82 */ /* 0x000e720000000a00 */
[----:B------:R-:W-:Y:S01]  /*00f0*/  @!P1 LEA R13, R0, R17, 0x9 ;  /* 0x00000011000d9211 */ /* 0x000fe200078e48ff */
[----:B------:R-:W-:Y:S01]  /*0100*/  @!P1 VIADD R17, R17, 0x80 ;  /* 0x0000008011119836 */ /* 0x000fe20000000000 */
[----:B------:R-:W2:Y:S04]  /*0110*/  @!P1 LDC.64 R10, c[0x0][0x230] ;  /* 0x00008c00ff0a9b82 */ /* 0x000ea80000000a00 */
[----:B------:R-:W-:Y:S01]  /*0120*/  ISETP.GE.AND P2, PT, R17, R6, PT ;  /* 0x000000061100720c */ /* 0x000fe20003f46270 */
[----:B0-----:R-:W-:-:S05]  /*0130*/  @!P0 IMAD.WIDE.U32 R8, R5, 0x8, R8 ;  /* 0x0000000805088825 */ /* 0x001fca00078e0008 */
[----:B------:R0:W3:Y:S07]  /*0140*/  @!P0 LDG.E.64 R20, desc[UR4][R8.64] ;  /* 0x0000000408148981 */ /* 0x0000ee000c1e1b00 */
[----:B------:R-:W4:Y:S01]  /*0150*/  @!P2 LDC.64 R2, c[0x0][0x230] ;  /* 0x00008c00ff02ab82 */ /* 0x000f220000000a00 */
[----:B------:R-:W-:Y:S01]  /*0160*/  @!P2 IMAD R15, R0, 0x200, R17 ;  /* 0x00000200000fa824 */ /* 0x000fe200078e0211 */
[----:B------:R-:W-:Y:S01]  /*0170*/  CS2R R4, SRZ ;  /* 0x0000000000047805 */ /* 0x000fe2000001ff00 */
[----:B--2---:R-:W-:-:S05]  /*0180*/  @!P1 IMAD.WIDE.U32 R10, R13, 0x8, R10 ;  /* 0x000000080d0a9825 */ /* 0x004fca00078e000a */
[----:B------:R2:W3:Y:S01]  /*0190*/  @!P1 LDG.E.64 R4, desc[UR4][R10.64] ;  /* 0x000000040a049981 */ /* 0x0004e2000c1e1b00 */
[----:B----4-:R-:W-:Y:S01]  /*01a0*/  @!P2 IMAD.WIDE.U32 R14, R15, 0x8, R2 ;  /* 0x000000080f0ea825 */ /* 0x010fe200078e0002 */
[----:B------:R-:W-:-:S06]  /*01b0*/  CS2R R2, SRZ ;  /* 0x0000000000027805 */ /* 0x000fcc000001ff00 */
[----:B------:R4:W3:Y:S01]  /*01c0*/  @!P2 LDG.E.64 R2, desc[UR4][R14.64] ;  /* 0x000000040e02a981 */ /* 0x0008e2000c1e1b00 */
[----:B------:R-:W-:-:S04]  /*01d0*/  @!P2 IADD3 R17, R17, 0x80, RZ ;  /* 0x000000801111a810 */ /* 0x000fc80007ffe0ff */
[----:B------:R-:W-:-:S13]  /*01e0*/  ISETP.GE.AND P1, PT, R17, R6, PT ;  /* 0x000000061100720c */ /* 0x000fda0003f26270 */
[----:B------:R-:W1:Y:S01]  /*01f0*/  @!P1 LDC.64 R12, c[0x0][0x230] ;  /* 0x00008c00ff0c9b82 */ /* 0x000e620000000a00 */
[----:B------:R-:W-:Y:S01]  /*0200*/  @!P1 IMAD R17, R0, 0x200, R17 ;  /* 0x0000020000119824 */ /* 0x000fe200078e0211 */
[----:B0-----:R-:W-:Y:S01]  /*0210*/  CS2R R8, SRZ ;  /* 0x0000000000087805 */ /* 0x001fe2000001ff00 */
[----:B------:R-:W-:Y:S01]  /*0220*/  DSETP.LT.AND P2, PT, RZ, UR6, PT ;  /* 0x00000006ff007e2a */ /* 0x000fe2000bf41000 */
[----:B------:R-:W-:-:S05]  /*0230*/  IMAD.MOV.U32 R18, RZ, RZ, RZ ;  /* 0x000000ffff127224 */ /* 0x000fca00078e00ff */
[----:B------:R-:W-:Y:S01]  /*0240*/  FSEL R19, RZ, 1.875, !P2 ;  /* 0x3ff00000ff137808 */ /* 0x000fe20005000000 */
[----:B-1----:R-:W-:-:S05]  /*0250*/  @!P1 IMAD.WIDE.U32 R12, R17, 0x8, R12 ;  /* 0x00000008110c9825 */ /* 0x002fca00078e000c */
[----:B------:R0:W5:Y:S01]  /*0260*/  @!P1 LDG.E.64 R8, desc[UR4][R12.64] ;  /* 0x000000040c089981 */ /* 0x000162000c1e1b00 */
[----:B------:R-:W-:Y:S01]  /*0270*/  DSETP.NEU.AND P1, PT, RZ, UR6, PT ;  /* 0x00000006ff007e2a */ /* 0x000fe2000bf2d000 */
[----:B------:R-:W-:Y:S02]  /*0280*/  MOV R17, R7 ;  /* 0x0000000700117202 */ /* 0x000fe40000000f00 */
[----:B------:R-:W-:Y:S01]  /*0290*/  @!P0 IADD3 R17, R7, 0x80, RZ ;  /* 0x0000008007118810 */ /* 0x000fe20007ffe0ff */
[----:B------:R-:W-:Y:S01]  /*02a0*/  @!P0 IMAD R7, R0, 0x200, R7 ;  /* 0x0000020000078824 */ /* 0x000fe200078e0207 */
[-C--:B--2---:R-:W-:Y:S01]  /*02b0*/  MOV R10, R18.reuse ;  /* 0x00000012000a7202 */ /* 0x084fe20000000f00 */
[--C-:B------:R-:W-:Y:S01]  /*02c0*/  IMAD.MOV.U32 R11, RZ, RZ, R19.reuse ;  /* 0x000000ffff0b7224 */ /* 0x100fe200078e0013 */
[-C--:B----4-:R-:W-:Y:S01]  /*02d0*/  MOV R14, R18.reuse ;  /* 0x00000012000e7202 */ /* 0x090fe20000000f00 */
[--C-:B------:R-:W-:Y:S01]  /*02e0*/  IMAD.MOV.U32 R15, RZ, RZ, R19.reuse ;  /* 0x000000ffff0f7224 */ /* 0x100fe200078e0013 */
[----:B0-----:R-:W-:Y:S01]  /*02f0*/  MOV R12, R18 ;  /* 0x00000012000c7202 */ /* 0x001fe20000000f00 */
[----:B------:R-:W-:Y:S01]  /*0300*/  IMAD.MOV.U32 R13, RZ, RZ, R19 ;  /* 0x000000ffff0d7224 */ /* 0x000fe200078e0013 */
[----:B------:R-:W-:Y:S01]  /*0310*/  ISETP.GE.AND P2, PT, R17, R6, PT ;  /* 0x000000061100720c */ /* 0x000fe20003f46270 */
[----:B------:R-:W-:Y:S02]  /*0320*/  BSSY B0, `(.L_x_10172) ;  /* 0x0000014000007945 */ /* 0x000fe40003800000 */
[----:B---3--:R-:W-:Y:S01]  /*0330*/  @!P1 MOV R18, R20 ;  /* 0x0000001400129202 */ /* 0x008fe20000000f00 */
[----:B------:R-:W-:-:S02]  /*0340*/  @!P1 IMAD.MOV.U32 R19, RZ, RZ, R21 ;  /* 0x000000ffff139224 */ /* 0x000fc400078e0015 */
[----:B------:R-:W-:-:S05]  /*0350*/  @!P0 IMAD.WIDE.U32 R20, R7, 0x8, R22 ;  /* 0x0000000807148825 */ /* 0x000fca00078e0016 */
[----:B------:R0:W-:Y:S01]  /*0360*/  @!P0 STG.E.64 desc[UR4][R20.64], R18 ;  /* 0x0000001214008986 */ /* 0x0001e2000c101b04 */
[----:B------:R-:W-:Y:S01]  /*0370*/  @!P1 MOV R14, R4 ;  /* 0x00000004000e9202 */ /* 0x000fe20000000f00 */
[----:B------:R-:W-:Y:S01]  /*0380*/  @!P1 IMAD.MOV.U32 R15, RZ, RZ, R5 ;  /* 0x000000ffff0f9224 */ /* 0x000fe200078e0005 */
[----:B------:R-:W-:Y:S01]  /*0390*/  @!P1 MOV R12, R2 ;  /* 0x00000002000c9202 */ /* 0x000fe20000000f00 */
        /* <DEDUP_REMOVED lines=12> */
.L_x_10173:
[----:B------:R-:W-:Y:S05]  /*0460*/  BSYNC B0 ;  /* 0x0000000000007941 */ /* 0x000fea0003800000 */
.L_x_10172:
[----:B------:R-:W-:-:S13]  /*0470*/  ISETP.GE.AND P0, PT, R17, R6, PT ;  /* 0x000000061100720c */ /* 0x000fda0003f06270 */
[----:B------:R-:W-:Y:S05]  /*0480*/  @P0 EXIT ;  /* 0x000000000000094d */ /* 0x000fea0003800000 */
[----:B0-----:R-:W0:Y:S01]  /*0490*/  LDC.64 R2, c[0x0][0x228] ;  /* 0x00008a00ff027b82 */ /* 0x001e220000000a00 */
[----:B------:R-:W-:Y:S01]  /*04a0*/  LEA R17, R0, R17, 0x9 ;  /* 0x0000001100117211 */ /* 0x000fe200078e48ff */
[----:B-----5:R-:W-:Y:S01]  /*04b0*/  @!P1 IMAD.MOV.U32 R10, RZ, RZ, R8 ;  /* 0x000000ffff0a9224 */ /* 0x020fe200078e0008 */
[----:B------:R-:W-:-:S03]  /*04c0*/  @!P1 MOV R11, R9 ;  /* 0x00000009000b9202 */ /* 0x000fc60000000f00 */
[----:B0-----:R-:W-:-:S05]  /*04d0*/  IMAD.WIDE.U32 R2, R17, 0x8, R2 ;  /* 0x0000000811027825 */ /* 0x001fca00078e0002 */
[----:B------:R-:W-:Y:S01]  /*04e0*/  STG.E.64 desc[UR4][R2.64], R10 ;  /* 0x0000000a02007986 */ /* 0x000fe2000c101b04 */
[----:B------:R-:W-:Y:S05]  /*04f0*/  EXIT ;  /* 0x000000000000794d */ /* 0x000fea0003800000 */
.L_x_10174:
        /* <DEDUP_REMOVED lines=16> */
.L_x_32116:


//--------------------- .text._ZN2at6native29vectorized_elementwise_kernelILi2ENS0_13AUnaryFunctorIdddZZZNS0_21heaviside_kernel_cudaERNS_18TensorIteratorBaseEENKUlvE_clEvENKUlvE4_clEvEUlddE_EESt5arrayIPcLm2EEEEviT0_T1_ --------------------------
	.section	.text._ZN2at6native29vectorized_elementwise_kernelILi2ENS0_13AUnaryFunctorIdddZZZNS0_21heaviside_kernel_cudaERNS_18TensorIteratorBaseEENKUlvE_clEvENKUlvE4_clEvEUlddE_EESt5arrayIPcLm2EEEEviT0_T1_,"ax",@progbits
	.align	128
        .global         _ZN2at6native29vectorized_elementwise_kernelILi2ENS0_13AUnaryFunctorIdddZZZNS0_21heaviside_kernel_cudaERNS_18TensorIteratorBaseEENKUlvE_clEvENKUlvE4_clEvEUlddE_EESt5arrayIPcLm2EEEEviT0_T1_
        .type           _ZN2at6native29vectorized_elementwise_kernelILi2ENS0_13AUnaryFunctorIdddZZZNS0_21heaviside_kernel_cudaERNS_18TensorIteratorBaseEENKUlvE_clEvENKUlvE4_clEvEUlddE_EESt5arrayIPcLm2EEEEviT0_T1_,@function
        .size           _ZN2at6native29vectorized_elementwise_kernelILi2ENS0_13AUnaryFunctorIdddZZZNS0_21heaviside_kernel_cudaERNS_18TensorIteratorBaseEENKUlvE_clEvENKUlvE4_clEvEUlddE_EESt5arrayIPcLm2EEEEviT0_T1_,(.L_x_32117 - _ZN2at6native29vectorized_elementwise_kernelILi2ENS0_13AUnaryFunctorIdddZZZNS0_21heaviside_kernel_cudaERNS_18TensorIteratorBaseEENKUlvE_clEvENKUlvE4_clEvEUlddE_EESt5arrayIPcLm2EEEEviT0_T1_)
        .other          _ZN2at6native29vectorized_elementwise_kernelILi2ENS0_13AUnaryFunctorIdddZZZNS0_21heaviside_kernel_cudaERNS_18TensorIteratorBaseEENKUlvE_clEvENKUlvE4_clEvEUlddE_EESt5arrayIPcLm2EEEEviT0_T1_,@"STO_CUDA_ENTRY STV_DEFAULT"
_ZN2at6native29vectorized_elementwise_kernelILi2ENS0_13AUnaryFunctorIdddZZZNS0_21heaviside_kernel_cudaERNS_18TensorIteratorBaseEENKUlvE_clEvENKUlvE4_clEvEUlddE_EESt5arrayIPcLm2EEEEviT0_T1_:
.text._ZN2at6native29vectorized_elementwise_kernelILi2ENS0_13AUnaryFunctorIdddZZZNS0_21heaviside_kernel_cudaERNS_18TensorIteratorBaseEENKUlvE_clEvENKUlvE4_clEvEUlddE_EESt5arrayIPcLm2EEEEviT0_T1_:
        /* <DEDUP_REMOVED lines=8> */
[----:B------:R-:W-:Y:S01]  /*0080*/  ULDC.64 UR6, c[0x0][0x220] ;  /* 0x0000880000067ab9 */ /* 0x000fe20000000a00 */
[----:B------:R-:W0:Y:S01]  /*0090*/  S2R R7, SR_TID.X ;  /* 0x0000000000077919 */ /* 0x000e220000002100 */
[----:B------:R-:W-:Y:S01]  /*00a0*/  DSETP.NEU.AND P1, PT, RZ, UR6, PT ;  /* 0x00000006ff007e2a */ /* 0x000fe2000bf2d000 */
[----:B------:R-:W-:Y:S01]  /*00b0*/  IMAD.MOV.U32 R4, RZ, RZ, RZ ;  /* 0x000000ffff047224 */ /* 0x000fe200078e00ff */
[----:B------:R-:W-:Y:S01]  /*00c0*/  DSETP.LT.AND P0, PT, RZ, UR6, PT ;  /* 0x00000006ff007e2a */ /* 0x000fe2000bf01000 */
[----:B------:R-:W1:Y:S01]  /*00d0*/  S2R R25, SR_TID.X ;  /* 0x0000000000197919 */ /* 0x000e620000002100 */
[----:B------:R-:W2:Y:S01]  /*00e0*/  LDC.64 R18, c[0x0][0x228] ;  /* 0x00008a00ff127b82 */ /* 0x000ea20000000a00 */
[--C-:B------:R-:W-:Y:S01]  /*00f0*/  IMAD.MOV.U32 R14, RZ, RZ, R4.reuse ;  /* 0x000000ffff0e7224 */ /* 0x100fe200078e0004 */
[-C--:B------:R-:W-:Y:S01]  /*0100*/  MOV R10, R4.reuse ;  /* 0x00000004000a7202 */ /* 0x080fe20000000f00 */
[--C-:B------:R-:W-:Y:S01]  /*0110*/  IMAD.MOV.U32 R22, RZ, RZ, R4.reuse ;  /* 0x000000ffff167224 */ /* 0x100fe200078e0004 */
[----:B------:R-:W-:Y:S01]  /*0120*/  FSEL R5, RZ, 1.875, !P0 ;  /* 0x3ff00000ff057808 */ /* 0x000fe20004000000 */
[--C-:B------:R-:W-:Y:S01]  /*0130*/  IMAD.MOV.U32 R20, RZ, RZ, R4.reuse ;  /* 0x000000ffff147224 */ /* 0x100fe200078e0004 */
[----:B------:R-:W-:Y:S01]  /*0140*/  MOV R6, R4 ;  /* 0x0000000400067202 */ /* 0x000fe20000000f00 */
[--C-:B------:R-:W-:Y:S01]  /*0150*/  IMAD.MOV.U32 R12, RZ, RZ, R4.reuse ;  /* 0x000000ffff0c7224 */ /* 0x100fe200078e0004 */
[-C--:B------:R-:W-:Y:S01]  /*0160*/  MOV R15, R5.reuse ;  /* 0x00000005000f7202 */ /* 0x080fe20000000f00 */
[--C-:B------:R-:W-:Y:S01]  /*0170*/  IMAD.MOV.U32 R11, RZ, RZ, R5.reuse ;  /* 0x000000ffff0b7224 */ /* 0x100fe200078e0005 */
[----:B------:R-:W3:Y:S01]  /*0180*/  @!P1 LDC.64 R2, c[0x0][0x230] ;  /* 0x00008c00ff029b82 */ /* 0x000ee20000000a00 */
[----:B------:R-:W-:Y:S01]  /*0190*/  IMAD.MOV.U32 R23, RZ, RZ, R5 ;  /* 0x000000ffff177224 */ /* 0x000fe200078e0005 */
[-C--:B------:R-:W-:Y:S01]  /*01a0*/  MOV R21, R5.reuse ;  /* 0x0000000500157202 */ /* 0x080fe20000000f00 */
[----:B------:R-:W-:Y:S01]  /*01b0*/  IMAD.MOV.U32 R8, RZ, RZ, R4 ;  /* 0x000000ffff087224 */ /* 0x000fe200078e0004 */
[----:B------:R-:W-:-:S02]  /*01c0*/  MOV R13, R5 ;  /* 0x00000005000d7202 */ /* 0x000fc40000000f00 */
[----:B------:R-:W-:Y:S01]  /*01d0*/  MOV R9, R5 ;  /* 0x0000000500097202 */ /* 0x000fe20000000f00 */
[----:B---3--:R-:W-:-:S04]  /*01e0*/  @!P1 IMAD.WIDE R2, R16, 0x8, R2 ;  /* 0x0000000810029825 */ /* 0x008fc800078e0202 */
[----:B0-----:R-:W-:-:S04]  /*01f0*/  @!P1 IMAD.WIDE.U32 R2, R7, 0x10, R2 ;  /* 0x0000001007029825 */ /* 0x001fc800078e0002 */
[----:B------:R-:W-:Y:S01]  /*0200*/  IMAD.MOV.U32 R7, RZ, RZ, R5 ;  /* 0x000000ffff077224 */ /* 0x000fe200078e0005 */
[----:B------:R-:W3:Y:S04]  /*0210*/  @!P1 LDG.E.128 R20, desc[UR4][R2.64+0x800] ;  /* 0x0008000402149981 */ /* 0x000ee8000c1e1d00 */
[----:B------:R-:W4:Y:S04]  /*0220*/  @!P1 LDG.E.128 R12, desc[UR4][R2.64+0x1000] ;  /* 0x00100004020c9981 */ /* 0x000f28000c1e1d00 */
[----:B------:R-:W5:Y:S04]  /*0230*/  @!P1 LDG.E.128 R4, desc[UR4][R2.64] ;  /* 0x0000000402049981 */ /* 0x000f68000c1e1d00 */
[----:B------:R-:W5:Y:S01]  /*0240*/  @!P1 LDG.E.128 R8, desc[UR4][R2.64+0x1800] ;  /* 0x0018000402089981 */ /* 0x000f62000c1e1d00 */
[----:B--2---:R-:W-:-:S04]  /*0250*/  IMAD.WIDE.U32 R16, R16, 0x8, R18 ;  /* 0x0000000810107825 */ /* 0x004fc800078e0012 */
[----:B-1----:R-:W-:-:S05]  /*0260*/  IMAD.WIDE R16, R25, 0x10, R16 ;  /* 0x0000001019107825 */ /* 0x002fca00078e0210 */
[----:B---3--:R-:W-:Y:S04]  /*0270*/  STG.E.128 desc[UR4][R16.64+0x800], R20 ;  /* 0x0008001410007986 */ /* 0x008fe8000c101d04 */
[----:B----4-:R-:W-:Y:S04]  /*0280*/  STG.E.128 desc[UR4][R16.64+0x1000], R12 ;  /* 0x0010000c10007986 */ /* 0x010fe8000c101d04 */
[----:B-----5:R-:W-:Y:S04]  /*0290*/  STG.E.128 desc[UR4][R16.64], R4 ;  /* 0x0000000410007986 */ /* 0x020fe8000c101d04 */
[----:B------:R-:W-:Y:S01]  /*02a0*/  STG.E.128 desc[UR4][R16.64+0x1800], R8 ;  /* 0x0018000810007986 */ /* 0x000fe2000c101d04 */
[----:B------:R-:W-:Y:S05]  /*02b0*/  EXIT ;  /* 0x000000000000794d */ /* 0x000fea0003800000 */
.L_x_10175:
[----:B------:R-:W0:Y:S01]  /*02c0*/  S2R R17, SR_TID.X ;  /* 0x0000000000117919 */ /* 0x000e220000002100 */
[----:B------:R-:W-:Y:S01]  /*02d0*/  CS2R R22, SRZ ;  /* 0x0000000000167805 */ /* 0x000fe2000001ff00 */
[----:B------:R-:W-:Y:S01]  /*02e0*/  ULDC.64 UR6, c[0x0][0x220] ;  /* 0x0000880000067ab9 */ /* 0x000fe20000000a00 */
[----:B0-----:R-:W-:Y:S01]  /*02f0*/  ISETP.GE.AND P0, PT, R17, R0, PT ;  /* 0x000000001100720c */ /* 0x001fe20003f06270 */
[----:B------:R-:W-:-:S12]  /*0300*/  IMAD.MOV.U32 R15, RZ, RZ, R17 ;  /* 0x000000ffff0f7224 */ /* 0x000fd800078e0011 */
[----:B------:R-:W-:Y:S01]  /*0310*/  @!P0 IADD3 R15, R17, 0x80, RZ ;  /* 0x00000080110f8810 */ /* 0x000fe20007ffe0ff */
[----:B------:R-:W0:Y:S03]  /*0320*/  @!P0 LDC.64 R10, c[0x0][0x230] ;  /* 0x00008c00ff0a8b82 */ /* 0x000e260000000a00 */
[----:B------:R-:W-:-:S13]  /*0330*/  ISETP.GE.AND P1, PT, R15, R0, PT ;  /* 0x000000000f00720c */ /* 0x000fda0003f26270 */
[----:B------:R-:W-:Y:S01]  /*0340*/  @!P1 IMAD.IADD R14, R16, 0x1, R15 ;  /* 0x00000001100e9824 */ /* 0x000fe200078e020f */
[----:B------:R-:W-:-:S04]  /*0350*/  @!P1 IADD3 R15, R15, 0x80, RZ ;  /* 0x000000800f0f9810 */ /* 0x000fc80007ffe0ff */
[----:B------:R-:W-:-:S13]  /*0360*/  ISETP.GE.AND P2, PT, R15, R0, PT ;  /* 0x000000000f00720c */ /* 0x000fda0003f46270 */
[----:B------:R-:W-:Y:S01]  /*0370*/  @!P2 IMAD.IADD R9, R16, 0x1, R15 ;  /* 0x000000011009a824 */ /* 0x000fe200078e020f */
[----:B------:R-:W-:Y:S01]  /*0380*/  @!P2 IADD3 R15, R15, 0x80, RZ ;  /* 0x000000800f0fa810 */ /* 0x000fe20007ffe0ff */
[----:B------:R-:W1:Y:S03]  /*0390*/  @!P2 LDC.64 R12, c[0x0][0x230] ;  /* 0x00008c00ff0cab82 */ /* 0x000e660000000a00 */
[----:B------:R-:W-:-:S13]  /*03a0*/  ISETP.GE.AND P3, PT, R15, R0, PT ;  /* 0x000000000f00720c */ /* 0x000fda0003f66270 */
[----:B------:R-:W-:Y:S01]  /*03b0*/  @!P3 IMAD.IADD R3, R16, 0x1, R15 ;  /* 0x000000011003b824 */ /* 0x000fe200078e020f */
[----:B------:R-:W-:Y:S01]  /*03c0*/  @!P3 IADD3 R15, R15, 0x80, RZ ;  /* 0x000000800f0fb810 */ /* 0x000fe20007ffe0ff */
[----:B------:R-:W2:Y:S03]  /*03d0*/  @!P3 LDC.64 R18, c[0x0][0x230] ;  /* 0x00008c00ff12bb82 */ /* 0x000ea60000000a00 */
[----:B------:R-:W-:-:S13]  /*03e0*/  ISETP.GE.AND P4, PT, R15, R0, PT ;  /* 0x000000000f00720c */ /* 0x000fda0003f86270 */
[C---:B------:R-:W-:Y:S01]  /*03f0*/  @!P4 IMAD.IADD R5, R16.reuse, 0x1, R15 ;  /* 0x000000011005c824 */ /* 0x040fe200078e020f */
[----:B------:R-:W-:Y:S01]  /*0400*/  @!P4 IADD3 R15, R15, 0x80, RZ ;  /* 0x000000800f0fc810 */ /* 0x000fe20007ffe0ff */
[----:B------:R-:W3:Y:S03]  /*0410*/  @!P4 LDC.64 R24, c[0x0][0x230] ;  /* 0x00008c00ff18cb82 */ /* 0x000ee60000000a00 */
[----:B------:R-:W-:Y:S02]  /*0420*/  ISETP.GE.AND P5, PT, R15, R0, PT ;  /* 0x000000000f00720c */ /* 0x000fe40003fa6270 */
[----:B------:R-:W-:Y:S01]  /*0430*/  @!P0 IADD3 R29, R16, R17, RZ ;  /* 0x00000011101d8210 */ /* 0x000fe20007ffe0ff */
[----:B--2---:R-:W-:Y:S01]  /*0440*/  @!P3 IMAD.WIDE.U32 R18, R3, 0x8, R18 ;  /* 0x000000080312b825 */ /* 0x004fe200078e0012 */
[----:B------:R-:W-:-:S03]  /*0450*/  CS2R R2, SRZ ;  /* 0x0000000000027805 */ /* 0x000fc6000001ff00 */
[----:B-1----:R-:W-:-:S06]  /*0460*/  @!P2 IMAD.WIDE.U32 R12, R9, 0x8, R12 ;  /* 0x00000008090ca825 */ /* 0x002fcc00078e000c */
[----:B------:R-:W-:Y:S01]  /*0470*/  @!P5 IMAD.IADD R27, R16, 0x1, R15 ;  /* 0x00000001101bd824 */ /* 0x000fe200078e020f */
[----:B------:R-:W-:Y:S01]  /*0480*/  @!P5 IADD3 R15, R15, 0x80, RZ ;  /* 0x000000800f0fd810 */ /* 0x000fe20007ffe0ff */
[----:B------:R-:W1:Y:S01]  /*0490*/  @!P5 LDC.64 R20, c[0x0][0x230] ;  /* 0x00008c00ff14db82 */ /* 0x000e620000000a00 */
[----:B------:R-:W2:Y:S02]  /*04a0*/  @!P3 LDG.E.64 R2, desc[UR4][R18.64] ;  /* 0x000000041202b981 */ /* 0x000ea4000c1e1b00 */
[----:B------:R-:W-:Y:S01]  /*04b0*/  ISETP.GE.AND P6, PT, R15, R0, PT ;  /* 0x000000000f00720c */ /* 0x000fe20003fc6270 */
[----:B---3--:R-:W-:Y:S01]  /*04c0*/  @!P4 IMAD.WIDE.U32 R24, R5, 0x8, R24 ;  /* 0x000000080518c825 */ /* 0x008fe200078e0018 */
[----:B------:R-:W-:Y:S02]  /*04d0*/  CS2R R4, SRZ ;  /* 0x0000000000047805 */ /* 0x000fe4000001ff00 */
[----:B------:R-:W-:Y:S02]  /*04e0*/  CS2R R8, SRZ ;  /* 0x0000000000087805 */ /* 0x000fe4000001ff00 */
[----:B------:R0:W3:Y:S07]  /*04f0*/  @!P4 LDG.E.64 R22, desc[UR4][R24.64] ;  /* 0x000000041816c981 */ /* 0x0000ee000c1e1b00 */
[----:B------:R-:W4:Y:S01]  /*0500*/  @!P6 LDC.64 R6, c[0x0][0x230] ;  /* 0x00008c00ff06eb82 */ /* 0x000f220000000a00 */
[----:B-1----:R-:W-:-:S04]  /*0510*/  @!P5 IMAD.WIDE.U32 R20, R27, 0x8, R20 ;  /* 0x000000081b14d825 */ /* 0x002fc800078e0014 */
[----:B------:R-:W-:Y:S01]  /*0520*/  @!P6 IMAD.IADD R27, R16, 0x1, R15 ;  /* 0x00000001101be824 */ /* 0x000fe200078e020f */
[----:B------:R1:W5:Y:S01]  /*0530*/  @!P5 LDG.E.64 R4, desc[UR4][R20.64] ;  /* 0x000000041404d981 */ /* 0x000362000c1e1b00 */
[----:B0-----:R-:W-:Y:S01]  /*0540*/  @!P0 IMAD.WIDE.U32 R24, R29, 0x8, R10 ;  /* 0x000000081d188825 */ /* 0x001fe200078e000a */
[----:B------:R-:W-:Y:S01]  /*0550*/  CS2R R10, SRZ ;  /* 0x00000000000a7805 */ /* 0x000fe2000001ff00 */
[----:B------:R-:W0:Y:S02]  /*0560*/  @!P1 LDC.64 R28, c[0x0][0x230] ;  /* 0x00008c00ff1c9b82 */ /* 0x000e240000000a00 */
[----:B------:R-:W-:-:S03]  /*0570*/  @!P6 VIADD R15, R15, 0x80 ;  /* 0x000000800f0fe836 */ /* 0x000fc60000000000 */
[----:B------:R-:W5:Y:S01]  /*0580*/  @!P0 LDG.E.64 R10, desc[UR4][R24.64] ;  /* 0x00000004180a8981 */ /* 0x000f62000c1e1b00 */
[----:B----4-:R-:W-:Y:S01]  /*0590*/  @!P6 IMAD.WIDE.U32 R26, R27, 0x8, R6 ;  /* 0x000000081b1ae825 */ /* 0x010fe200078e0006 */
[----:B------:R-:W-:-:S04]  /*05a0*/  CS2R R6, SRZ ;  /* 0x0000000000067805 */ /* 0x000fc8000001ff00 */
[----:B------:R-:W4:Y:S04]  /*05b0*/  @!P6 LDG.E.64 R8, desc[UR4][R26.64] ;  /* 0x000000041a08e981 */ /* 0x000f28000c1e1b00 */
[----:B------:R-:W4:Y:S01]  /*05c0*/  @!P2 LDG.E.64 R6, desc[UR4][R12.64] ;  /* 0x000000040c06a981 */ /* 0x000f22000c1e1b00 */
[----:B------:R-:W-:-:S13]  /*05d0*/  ISETP.GE.AND P2, PT, R15, R0, PT ;  /* 0x000000000f00720c */ /* 0x000fda0003f46270 */
[----:B------:R-:W1:Y:S01]  /*05e0*/  @!P2 LDC.64 R18, c[0x0][0x230] ;  /* 0x00008c00ff12ab82 */ /* 0x000e620000000a00 */
[----:B------:R-:W-:Y:S01]  /*05f0*/  @!P2 IADD3 R15, R16, R15, RZ ;  /* 0x0000000f100fa210 */ /* 0x000fe20007ffe0ff */
[----:B0-----:R-:W-:Y:S01]  /*0600*/  @!P1 IMAD.WIDE.U32 R28, R14, 0x8, R28 ;  /* 0x000000080e1c9825 */ /* 0x001fe200078e001c */
[----:B-1----:R-:W-:-:S03]  /*0610*/  CS2R R20, SRZ ;  /* 0x0000000000147805 */ /* 0x002fc6000001ff00 */
[----:B------:R-:W-:Y:S01]  /*0620*/  @!P2 IMAD.WIDE.U32 R14, R15, 0x8, R18 ;  /* 0x000000080f0ea825 */ /* 0x000fe200078e0012 */
[----:B------:R-:W-:-:S04]  /*0630*/  CS2R R18, SRZ ;  /* 0x0000000000127805 */ /* 0x000fc8000001ff00 */
[----:B------:R0:W4:Y:S04]  /*0640*/  @!P2 LDG.E.64 R20, desc[UR4][R14.64] ;  /* 0x000000040e14a981 */ /* 0x000128000c1e1b00 */
[----:B------:R-:W4:Y:S01]  /*0650*/  @!P1 LDG.E.64 R18, desc[UR4][R28.64] ;  /* 0x000000041c129981 */ /* 0x000f22000c1e1b00 */
[----:B------:R-:W-:Y:S02]  /*0660*/  DSETP.NEU.AND P1, PT, RZ, UR6, PT ;  /* 0x00000006ff007e2a */ /* 0x000fe4000bf2d000 */
[----:B------:R-:W-:Y:S01]  /*0670*/  DSETP.LT.AND P2, PT, RZ, UR6, PT ;  /* 0x00000006ff007e2a */ /* 0x000fe2000bf41000 */
[----:B0-----:R-:W-:-:S05]  /*0680*/  IMAD.MOV.U32 R14, RZ, RZ, RZ ;  /* 0x000000ffff0e7224 */ /* 0x001fca00078e00ff */
[----:B------:R-:W-:Y:S02]  /*0690*/  FSEL R15, RZ, 1.875, !P2 ;  /* 0x3ff00000ff0f7808 */ /* 0x000fe40005000000 */
[----:B------:R-:W-:-:S03]  /*06a0*/  MOV R12, R14 ;  /* 0x0000000e000c7202 */ /* 0x000fc60000000f00 */
[--C-:B------:R-:W-:Y:S01]  /*06b0*/  IMAD.MOV.U32 R13, RZ, RZ, R15.reuse ;  /* 0x000000ffff0d7224 */ /* 0x100fe200078e000f */
[----:B------:R-:W-:Y:S01]  /*06c0*/  MOV R24, R14 ;  /* 0x0000000e00187202 */ /* 0x000fe20000000f00 */
[----:B------:R-:W-:Y:S01]  /*06d0*/  IMAD.MOV.U32 R25, RZ, RZ, R15 ;  /* 0x000000ffff197224 */ /* 0x000fe200078e000f */
[----:B------:R-:W-:Y:S01]  /*06e0*/  @!P0 IADD3 R27, R16, R17, RZ ;  /* 0x00000011101b8210 */ /* 0x000fe20007ffe0ff */
[----:B------:R-:W-:Y:S01]  /*06f0*/  @!P0 VIADD R17, R17, 0x80 ;  /* 0x0000008011118836 */ /* 0x000fe20000000000 */
[----:B------:R-:W-:Y:S04]  /*0700*/  BSSY B0, `(.L_x_10176) ;  /* 0x000004a000007945 */ /* 0x000fe80003800000 */
[----:B------:R-:W-:Y:S01]  /*0710*/  BSSY B1, `(.L_x_10177) ;  /* 0x0000042000017945 */ /* 0x000fe20003800000 */
[----:B--2---:R-:W-:Y:S01]  /*0720*/  @!P1 MOV R24, R2 ;  /* 0x0000000200189202 */ /* 0x004fe20000000f00 */
[----:B------:R-:W-:Y:S01]  /*0730*/  @!P1 IMAD.MOV.U32 R25, RZ, RZ, R3 ;  /* 0x000000ffff199224 */ /* 0x000fe200078e0003 */
[----:B------:R-:W-:Y:S01]  /*0740*/  MOV R2, R14 ;  /* 0x0000000e00027202 */ /* 0x000fe20000000f00 */
[----:B------:R-:W-:Y:S01]  /*0750*/  IMAD.MOV.U32 R3, RZ, RZ, R15 ;  /* 0x000000ffff037224 */ /* 0x000fe200078e000f */
[----:B---3--:R-:W-:Y:S01]  /*0760*/  @!P1 MOV R12, R22 ;  /* 0x00000016000c9202 */ /* 0x008fe20000000f00 */
[----:B------:R-:W-:Y:S01]  /*0770*/  @!P1 IMAD.MOV.U32 R13, RZ, RZ, R23 ;  /* 0x000000ffff0d9224 */ /* 0x000fe200078e0017 */
[----:B------:R-:W-:Y:S01]  /*0780*/  MOV R22, R14 ;  /* 0x0000000e00167202 */ /* 0x000fe20000000f00 */
[----:B------:R-:W-:Y:S01]  /*0790*/  IMAD.MOV.U32 R23, RZ, RZ, R15 ;  /* 0x000000ffff177224 */ /* 0x000fe200078e000f */
[----:B-----5:R-:W-:Y:S01]  /*07a0*/  @!P1 MOV R22, R4 ;  /* 0x0000000400169202 */ /* 0x020fe20000000f00 */
[----:B------:R-:W-:Y:S01]  /*07b0*/  @!P1 IMAD.MOV.U32 R23, RZ, RZ, R5 ;  /* 0x000000ffff179224 */ /* 0x000fe200078e0005 */
[----:B------:R-:W-:Y:S01]  /*07c0*/  MOV R4, R14 ;  /* 0x0000000e00047202 */ /* 0x000fe20000000f00 */
[----:B------:R-:W-:Y:S01]  /*07d0*/  IMAD.MOV.U32 R5, RZ, RZ, R15 ;  /* 0x000000ffff057224 */ /* 0x000fe200078e000f */
[----:B----4-:R-:W-:Y:S01]  /*07e0*/  @!P1 MOV R2, R8 ;  /* 0x0000000800029202 */ /* 0x010fe20000000f00 */
[----:B------:R-:W-:Y:S01]  /*07f0*/  @!P1 IMAD.MOV.U32 R3, RZ, RZ, R9 ;  /* 0x000000ffff039224 */ /* 0x000fe200078e0009 */
[----:B------:R-:W-:Y:S01]  /*0800*/  MOV R8, R14 ;  /* 0x0000000e00087202 */ /* 0x000fe20000000f00 */
[----:B------:R-:W-:Y:S01]  /*0810*/  IMAD.MOV.U32 R9, RZ, RZ, R15 ;  /* 0x000000ffff097224 */ /* 0x000fe200078e000f */
[----:B------:R-:W-:Y:S01]  /*0820*/  @!P1 MOV R4, R6 ;  /* 0x0000000600049202 */ /* 0x000fe20000000f00 */
[----:B------:R-:W-:Y:S01]  /*0830*/  @!P1 IMAD.MOV.U32 R5, RZ, RZ, R7 ;  /* 0x000000ffff059224 */ /* 0x000fe200078e0007 */
[----:B------:R-:W-:Y:S01]  /*0840*/  MOV R6, R14 ;  /* 0x0000000e00067202 */ /* 0x000fe20000000f00 */
[----:B------:R-:W-:Y:S01]  /*0850*/  IMAD.MOV.U32 R7, RZ, RZ, R15 ;  /* 0x000000ffff077224 */ /* 0x000fe200078e000f */
[----:B------:R-:W-:Y:S01]  /*0860*/  @!P1 MOV R14, R10 ;  /* 0x0000000a000e9202 */ /* 0x000fe20000000f00 */
[----:B------:R-:W-:-:S02]  /*0870*/  @!P1 IMAD.MOV.U32 R15, RZ, RZ, R11 ;  /* 0x000000ffff0f9224 */ /* 0x000fc400078e000b */
[----:B------:R-:W0:Y:S02]  /*0880*/  @!P0 LDC.64 R10, c[0x0][0x228] ;  /* 0x00008a00ff0a8b82 */ /* 0x000e240000000a00 */
[----:B0-----:R-:W-:-:S05]  /*0890*/  @!P0 IMAD.WIDE.U32 R10, R27, 0x8, R10 ;  /* 0x000000081b0a8825 */ /* 0x001fca00078e000a */
[----:B------:R0:W-:Y:S01]  /*08a0*/  @!P0 STG.E.64 desc[UR4][R10.64], R14 ;  /* 0x0000000e0a008986 */ /* 0x0001e2000c101b04 */
[----:B------:R-:W-:Y:S02]  /*08b0*/  ISETP.GE.AND P0, PT, R17, R0, PT ;  /* 0x000000001100720c */ /* 0x000fe40003f06270 */
[----:B------:R-:W-:Y:S01]  /*08c0*/  @!P1 MOV R8, R20 ;  /* 0x0000001400089202 */ /* 0x000fe20000000f00 */
[----:B------:R-:W-:Y:S01]  /*08d0*/  @!P1 IMAD.MOV.U32 R9, RZ, RZ, R21 ;  /* 0x000000ffff099224 */ /* 0x000fe200078e0015 */
[----:B------:R-:W-:Y:S01]  /*08e0*/  @!P1 MOV R6, R18 ;  /* 0x0000001200069202 */ /* 0x000fe20000000f00 */
[----:B------:R-:W-:-:S08]  /*08f0*/  @!P1 IMAD.MOV.U32 R7, RZ, RZ, R19 ;  /* 0x000000ffff079224 */ /* 0x000fd000078e0013 */
[----:B0-----:R-:W-:Y:S05]  /*0900*/  @P0 BRA `(.L_x_10178) ;  /* 0x0000000000300947 */ /* 0x001fea0003800000 */
[----:B------:R-:W0:Y:S01]  /*0910*/  LDC.64 R10, c[0x0][0x228] ;  /* 0x00008a00ff0a7b82 */ /* 0x000e220000000a00 */
[----:B------:R-:W-:Y:S01]  /*0920*/  IADD3 R15, R16, R17, RZ ;  /* 0x00000011100f7210 */ /* 0x000fe20007ffe0ff */
[----:B------:R-:W-:-:S05]  /*0930*/  VIADD R17, R17, 0x80 ;  /* 0x0000008011117836 */ /* 0x000fca0000000000 */
[----:B------:R-:W-:Y:S01]  /*0940*/  ISETP.GE.AND P0, PT, R17, R0, PT ;  /* 0x000000001100720c */ /* 0x000fe20003f06270 */
[----:B0-----:R-:W-:-:S05]  /*0950*/  IMAD.WIDE.U32 R10, R15, 0x8, R10 ;  /* 0x000000080f0a7825 */ /* 0x001fca00078e000a */
[----:B------:R0:W-:Y:S07]  /*0960*/  STG.E.64 desc[UR4][R10.64], R6 ;  /* 0x000000060a007986 */ /* 0x0001ee000c101b04 */
[----:B------:R-:W-:Y:S05]  /*0970*/  @P0 BRA `(.L_x_10179) ;  /* 0x0000000000300947 */ /* 0x000fea0003800000 */
[----:B0-----:R-:W0:Y:S01]  /*0980*/  LDC.64 R6, c[0x0][0x228] ;  /* 0x00008a00ff067b82 */ /* 0x001e220000000a00 */
[----:B------:R-:W-:Y:S01]  /*0990*/  IADD3 R11, R16, R17, RZ ;  /* 0x00000011100b7210 */ /* 0x000fe20007ffe0ff */
[----:B------:R-:W-:-:S04]  /*09a0*/  VIADD R17, R17, 0x80 ;  /* 0x0000008011117836 */ /* 0x000fc80000000000 */
[----:B0-----:R-:W-:-:S05]  /*09b0*/  IMAD.WIDE.U32 R6, R11, 0x8, R6 ;  /* 0x000000080b067825 */ /* 0x001fca00078e0006 */
[----:B------:R0:W-:Y:S02]  /*09c0*/  STG.E.64 desc[UR4][R6.64], R4 ;  /* 0x0000000406007986 */ /* 0x0001e4000c101b04 */
.L_x_10178:
[----:B------:R-:W-:-:S13]  /*09d0*/  ISETP.GE.AND P0, PT, R17, R0, PT ;  /* 0x000000001100720c */ /* 0x000fda0003f06270 */
[----:B------:R-:W-:Y:S05]  /*09e0*/  @P0 BRA `(.L_x_10180) ;  /* 0x0000000000300947 */ /* 0x000fea0003800000 */
[----:B0-----:R-:W0:Y:S01]  /*09f0*/  LDC.64 R4, c[0x0][0x228] ;  /* 0x00008a00ff047b82 */ /* 0x001e220000000a00 */
[----:B------:R-:W-:Y:S01]  /*0a00*/  IADD3 R7, R16, R17, RZ ;  /* 0x0000001110077210 */ /* 0x000fe20007ffe0ff */
[----:B------:R-:W-:-:S04]  /*0a10*/  VIADD R17, R17, 0x80 ;  /* 0x0000008011117836 */ /* 0x000fc80000000000 */
[----:B0-----:R-:W-:-:S05]  /*0a20*/  IMAD.WIDE.U32 R4, R7, 0x8, R4 ;  /* 0x0000000807047825 */ /* 0x001fca00078e0004 */
[----:B------:R1:W-:Y:S02]  /*0a30*/  STG.E.64 desc[UR4][R4.64], R24 ;  /* 0x0000001804007986 */ /* 0x0003e4000c101b04 */
.L_x_10179:
[----:B------:R-:W-:-:S13]  /*0a40*/  ISETP.GE.AND P0, PT, R17, R0, PT ;  /* 0x000000001100720c */ /* 0x000fda0003f06270 */
[----:B------:R-:W-:Y:S05]  /*0a50*/  @P0 BRA `(.L_x_10181) ;  /* 0x0000000000340947 */ /* 0x000fea0003800000 */
[----:B-1----:R-:W1:Y:S01]  /*0a60*/  LDC.64 R4, c[0x0][0x228] ;  /* 0x00008a00ff047b82 */ /* 0x002e620000000a00 */
[----:B0-----:R-:W-:Y:S01]  /*0a70*/  IADD3 R7, R16, R17, RZ ;  /* 0x0000001110077210 */ /* 0x001fe20007ffe0ff */
[----:B------:R-:W-:-:S04]  /*0a80*/  VIADD R17, R17, 0x80 ;  /* 0x0000008011117836 */ /* 0x000fc80000000000 */
[----:B-1----:R-:W-:-:S05]  /*0a90*/  IMAD.WIDE.U32 R4, R7, 0x8, R4 ;  /* 0x0000000807047825 */ /* 0x002fca00078e0004 */
[----:B------:R1:W-:Y:S02]  /*0aa0*/  STG.E.64 desc[UR4][R4.64], R12 ;  /* 0x0000000c04007986 */ /* 0x0003e4000c101b04 */
.L_x_10180:
[----:B------:R-:W-:-:S13]  /*0ab0*/  ISETP.GE.AND P0, PT, R17, R0, PT ;  /* 0x000000001100720c */ /* 0x000fda0003f06270 */
[----:B------:R-:W-:Y:S05]  /*0ac0*/  @P0 BREAK B1 ;  /* 0x0000000000010942 */ /* 0x000fea0003800000 */
[----:B------:R-:W-:Y:S05]  /*0ad0*/  @P0 BRA `(.L_x_10182) ;  /* 0x0000000000300947 */ /* 0x000fea0003800000 */
[----:B01----:R-:W0:Y:S01]  /*0ae0*/  LDC.64 R4, c[0x0][0x228] ;  /* 0x00008a00ff047b82 */ /* 0x003e220000000a00 */
[----:B------:R-:W-:Y:S01]  /*0af0*/  IADD3 R7, R16, R17, RZ ;  /* 0x0000001110077210 */ /* 0x000fe20007ffe0ff */
[----:B------:R-:W-:-:S04]  /*0b00*/  VIADD R17, R17, 0x80 ;  /* 0x0000008011117836 */ /* 0x000fc80000000000 */
[----:B0-----:R-:W-:-:S05]  /*0b10*/  IMAD.WIDE.U32 R4, R7, 0x8, R4 ;  /* 0x0000000807047825 */ /* 0x001fca00078e0004 */
[----:B------:R2:W-:Y:S02]  /*0b20*/  STG.E.64 desc[UR4][R4.64], R22 ;  /* 0x0000001604007986 */ /* 0x0005e4000c101b04 */
.L_x_10181:
[----:B------:R-:W-:Y:S05]  /*0b30*/  BSYNC B1 ;  /* 0x0000000000017941 */ /* 0x000fea0003800000 */
.L_x_10177:
[----:B------:R-:W-:-:S13]  /*0b40*/  ISETP.GE.AND P0, PT, R17, R0, PT ;  /* 0x000000001100720c */ /* 0x000fda0003f06270 */
[----:B-12---:R-:W1:Y:S01]  /*0b50*/  @!P0 LDC.64 R4, c[0x0][0x228] ;  /* 0x00008a00ff048b82 */ /* 0x006e620000000a00 */
[----:B0-----:R-:W-:Y:S01]  /*0b60*/  @!P0 IADD3 R7, R16, R17, RZ ;  /* 0x0000001110078210 */ /* 0x001fe20007ffe0ff */
[----:B------:R-:W-:-:S04]  /*0b70*/  @!P0 VIADD R17, R17, 0x80 ;  /* 0x0000008011118836 */ /* 0x000fc80000000000 */
[----:B-1----:R-:W-:-:S05]  /*0b80*/  @!P0 IMAD.WIDE.U32 R4, R7, 0x8, R4 ;  /* 0x0000000807048825 */ /* 0x002fca00078e0004 */
[----:B------:R2:W-:Y:S02]  /*0b90*/  @!P0 STG.E.64 desc[UR4][R4.64], R2 ;  /* 0x0000000204008986 */ /* 0x0005e4000c101b04 */
.L_x_10182:
[----:B------:R-:W-:Y:S05]  /*0ba0*/  BSYNC B0 ;  /* 0x0000000000007941 */ /* 0x000fea0003800000 */
.L_x_10176:
[----:B------:R-:W-:Y:S05]  /*0bb0*/  WARPSYNC.ALL ;  /* 0x0000000000007948 */ /* 0x000fea0003800000 */
[----:B------:R-:W-:-:S13]  /*0bc0*/  ISETP.GE.AND P0, PT, R17, R0, PT ;  /* 0x000000001100720c */ /* 0x000fda0003f06270 */
[----:B------:R-:W-:Y:S05]  /*0bd0*/  @P0 EXIT ;  /* 0x000000000000094d */ /* 0x000fea0003800000 */
[----:B--2---:R-:W2:Y:S01]  /*0be0*/  LDC.64 R2, c[0x0][0x228] ;  /* 0x00008a00ff027b82 */ /* 0x004ea20000000a00 */
[----:B------:R-:W-:-:S05]  /*0bf0*/  IADD3 R17, R16, R17, RZ ;  /* 0x0000001110117210 */ /* 0x000fca0007ffe0ff */
[----:B--2---:R-:W-:-:S05]  /*0c00*/  IMAD.WIDE.U32 R2, R17, 0x8, R2 ;  /* 0x0000000811027825 */ /* 0x004fca00078e0002 */
[----:B------:R-:W-:Y:S01]  /*0c10*/  STG.E.64 desc[UR4][R2.64], R8 ;  /* 0x0000000802007986 */ /* 0x000fe2000c101b04 */
[----:B------:R-:W-:Y:S05]  /*0c20*/  EXIT ;  /* 0x000000000000794d */ /* 0x000fea0003800000 */
.L_x_10183:
        /* <DEDUP_REMOVED lines=13> */
.L_x_32117:


//--------------------- .text._ZN2at6native29vectorized_elementwise_kernelILi4ENS0_13AUnaryFunctorIdddZZZNS0_21heaviside_kernel_cudaERNS_18TensorIteratorBaseEENKUlvE_clEvENKUlvE4_clEvEUlddE_EESt5arrayIPcLm2EEEEviT0_T1_ --------------------------
	.section	.text._ZN2at6native29vectorized_elementwise_kernelILi4ENS0_13AUnaryFunctorIdddZZZNS0_21heaviside_kernel_cudaERNS_18TensorIteratorBaseEENKUlvE_clEvENKUlvE4_clEvEUlddE_EESt5arrayIPcLm2EEEEviT0_T1_,"ax",@progbits
	.align	128
        .global         _ZN2at6native29vectorized_elementwise_kernelILi4ENS0_13AUnaryFunctorIdddZZZNS0_21heaviside_kernel_cudaERNS_18TensorIteratorBaseEENKUlvE_clEvENKUlvE4_clEvEUlddE_EESt5arrayIPcLm2EEEEviT0_T1_
        .type           _ZN2at6native29vectorized_elementwise_kernelILi4ENS0_13AUnaryFunctorIdddZZZNS0_21heaviside_kernel_cudaERNS_18TensorIteratorBaseEENKUlvE_clEvENKUlvE4_clEvEUlddE_EESt5arrayIPcLm2EEEEviT0_T1_,@function
        .size           _ZN2at6native29vectorized_elementwise_kernelILi4ENS0_13AUnaryFunctorIdddZZZNS0_21heaviside_kernel_cudaERNS_18TensorIteratorBaseEENKUlvE_clEvENKUlvE4_clEvEUlddE_EESt5arrayIPcLm2EEEEviT0_T1_,(.L_x_32118 - _ZN2at6native29vectorized_elementwise_kernelILi4ENS0_13AUnaryFunctorIdddZZZNS0_21heaviside_kernel_cudaERNS_18TensorIteratorBaseEENKUlvE_clEvENKUlvE4_clEvEUlddE_EESt5arrayIPcLm2EEEEviT0_T1_)
        .other          _ZN2at6native29vectorized_elementwise_kernelILi4ENS0_13AUnaryFunctorIdddZZZNS0_21heaviside_kernel_cudaERNS_18TensorIteratorBaseEENKUlvE_clEvENKUlvE4_clEvEUlddE_EESt5arrayIPcLm2EEEEviT0_T1_,@"STO_CUDA_ENTRY STV_DEFAULT"
_ZN2at6native29vectorized_elementwise_kernelILi4ENS0_13AUnaryFunctorIdddZZZNS0_21heaviside_kernel_cudaERNS_18TensorIteratorBaseEENKUlvE_clEvENKUlvE4_clEvEUlddE_EESt5arrayIPcLm2EEEEviT0_T1_:
.text._ZN2at6native29vectorized_elementwise_kernelILi4ENS0_13AUnaryFunctorIdddZZZNS0_21heaviside_kernel_cudaERNS_18TensorIteratorBaseEENKUlvE_clEvENKUlvE4_clEvEUlddE_EESt5arrayIPcLm2EEEEviT0_T1_:
        /* <DEDUP_REMOVED lines=44> */
.L_x_10184:
        /* <DEDUP_REMOVED lines=113> */
.L_x_10187:
[----:B------:R-:W-:-:S13]  /*09d0*/  ISETP.GE.AND P0, PT, R17, R0, PT ;  /* 0x000000001100720c */ /* 0x000fda0003f06270 */
[----:B------:R-:W-:Y:S05]  /*09e0*/  @P0 BRA `(.L_x_10189) ;  /* 0x0000000000300947 */ /* 0x000fea0003800000 */
[----:B0-----:R-:W0:Y:S01]  /*09f0*/  LDC.64 R4, c[0x0][0x228] ;  /* 0x00008a00ff047b82 */ /* 0x001e220000000a00 */
[----:B------:R-:W-:Y:S01]  /*0a00*/  IADD3 R7, R16, R17, RZ ;  /* 0x0000001110077210 */ /* 0x000fe20007ffe0ff */
[----:B------:R-:W-:-:S04]  /*0a10*/  VIADD R17, R17, 0x80 ;  /* 0x0000008011117836 */ /* 0x000fc80000000000 */
[----:B0-----:R-:W-:-:S05]  /*0a20*/  IMAD.WIDE.U32 R4, R7, 0x8, R4 ;  /* 0x0000000807047825 */ /* 0x001fca00078e0004 */
[----:B------:R1:W-:Y:S02]  /*0a30*/  STG.E.64 desc[UR4][R4.64], R24 ;  /* 0x0000001804007986 */ /* 0x0003e4000c101b04 */
.L_x_10188:
[----:B------:R-:W-:-:S13]  /*0a40*/  ISETP.GE.AND P0, PT, R17, R0, PT ;  /* 0x000000001100720c */ /* 0x000fda0003f06270 */
[----:B------:R-:W-:Y:S05]  /*0a50*/  @P0 BRA `(.L_x_10190) ;  /* 0x0000000000340947 */ /* 0x000fea0003800000 */
[----:B-1----:R-:W1:Y:S01]  /*0a60*/  LDC.64 R4, c[0x0][0x228] ;  /* 0x00008a00ff047b82 */ /* 0x002e620000000a00 */
[----:B0-----:R-:W-:Y:S01]  /*0a70*/  IADD3 R7, R16, R17, RZ ;  /* 0x0000001110077210 */ /* 0x001fe20007ffe0ff */
[----:B------:R-:W-:-:S04]  /*0a80*/  VIADD R17, R17, 0x80 ;  /* 0x0000008011117836 */ /* 0x000fc80000000000 */
[----:B-1----:R-:W-:-:S05]  /*0a90*/  IMAD.WIDE.U32 R4, R7, 0x8, R4 ;  /* 0x0000000807047825 */ /* 0x002fca00078e0004 */
[----:B------:R1:W-:Y:S02]  /*0aa0*/  STG.E.64 desc[UR4][R4.64], R12 ;  /* 0x0000000c04007986 */ /* 0x0003e4000c101b04 */
.L_x_10189:
        /* <DEDUP_REMOVED lines=8> */
.L_x_10190:
[----:B------:R-:W-:Y:S05]  /*0b30*/  BSYNC B1 ;  /* 0x0000000000017941 */ /* 0x000fea0003800000 */
.L_x_10186:
[----:B------:R-:W-:-:S13]  /*0b40*/  ISETP.GE.AND P0, PT, R17, R0, PT ;  /* 0x000000001100720c */ /* 0x000fda0003f06270 */
[----:B-12---:R-:W1:Y:S01]  /*0b50*/  @!P0 LDC.64 R4, c[0x0][0x228] ;  /* 0x00008a00ff048b82 */ /* 0x006e620000000a00 */
[----:B0-----:R-:W-:Y:S01]  /*0b60*/  @!P0 IADD3 R7, R16, R17, RZ ;  /* 0x0000001110078210 */ /* 0x001fe20007ffe0ff */
[----:B------:R-:W-:-:S04]  /*0b70*/  @!P0 VIADD R17, R17, 0x80 ;  /* 0x0000008011118836 */ /* 0x000fc80000000000 */
[----:B-1----:R-:W-:-:S05]  /*0b80*/  @!P0 IMAD.WIDE.U32 R4, R7, 0x8, R4 ;  /* 0x0000000807048825 */ /* 0x002fca00078e0004 */
[----:B------:R2:W-:Y:S02]  /*0b90*/  @!P0 STG.E.64 desc[UR4][R4.64], R2 ;  /* 0x0000000204008986 */ /* 0x0005e4000c101b04 */
.L_x_10191:
[----:B------:R-:W-:Y:S05]  /*0ba0*/  BSYNC B0 ;  /* 0x0000000000007941 */ /* 0x000fea0003800000 */
.L_x_10185:
        /* <DEDUP_REMOVED lines=8> */
.L_x_10192:
        /* <DEDUP_REMOVED lines=13> */
.L_x_32118:


//--------------------- .text._ZN2at6native29vectorized_elementwise_kernelILi8ENS0_13AUnaryFunctorIdddZZZNS0_21heaviside_kernel_cudaERNS_18TensorIteratorBaseEENKUlvE_clEvENKUlvE4_clEvEUlddE_EESt5arrayIPcLm2EEEEviT0_T1_ --------------------------
	.section	.text._ZN2at6native29vectorized_elementwise_kernelILi8ENS0_13AUnaryFunctorIdddZZZNS0_21heaviside_kernel_cudaERNS_18TensorIteratorBaseEENKUlvE_clEvENKUlvE4_clEvEUlddE_EESt5arrayIPcLm2EEEEviT0_T1_,"ax",@progbits
	.align	128
        .global         _ZN2at6native29vectorized_elementwise_kernelILi8ENS0_13AUnaryFunctorIdddZZZNS0_21heaviside_kernel_cudaERNS_18TensorIteratorBaseEENKUlvE_clEvENKUlvE4_clEvEUlddE_EESt5arrayIPcLm2EEEEviT0_T1_
        .type           _ZN2at6native29vectorized_elementwise_kernelILi8ENS0_13AUnaryFunctorIdddZZZNS0_21heaviside_kernel_cudaERNS_18TensorIteratorBaseEENKUlvE_clEvENKUlvE4_clEvEUlddE_EESt5arrayIPcLm2EEEEviT0_T1_,@function
        .size           _ZN2at6native29vectorized_elementwise_kernelILi8ENS0_13AUnaryFunctorIdddZZZNS0_21heaviside_kernel_cudaERNS_18TensorIteratorBaseEENKUlvE_clEvENKUlvE4_clEvEUlddE_EESt5arrayIPcLm2EEEEviT0_T1_,(.L_x_32119 - _ZN2at6native29vectorized_elementwise_kernelILi8ENS0_13AUnaryFunctorIdddZZZNS0_21heaviside_kernel_cudaERNS_18TensorIteratorBaseEENKUlvE_clEvENKUlvE4_clEvEUlddE_EESt5arrayIPcLm2EEEEviT0_T1_)
        .other          _ZN2at6native29vectorized_elementwise_kernelILi8ENS0_13AUnaryFunctorIdddZZZNS0_21heaviside_kernel_cudaERNS_18TensorIteratorBaseEENKUlvE_clEvENKUlvE4_clEvEUlddE_EESt5arrayIPcLm2EEEEviT0_T1_,@"STO_CUDA_ENTRY STV_DEFAULT"
_ZN2at6native29vectorized_elementwise_kernelILi8ENS0_13AUnaryFunctorIdddZZZNS0_21heaviside_kernel_cudaERNS_18TensorIteratorBaseEENKUlvE_clEvENKUlvE4_clEvEUlddE_EESt5arrayIPcLm2EEEEviT0_T1_:
.text._ZN2at6native29vectorized_elementwise_kernelILi8ENS0_13AUnaryFunctorIdddZZZNS0_21heaviside_kernel_cudaERNS_18TensorIteratorBaseEENKUlvE_clEvENKUlvE4_clEvEUlddE_EESt5arrayIPcLm2EEEEviT0_T1_:
        /* <DEDUP_REMOVED lines=44> */
.L_x_10193:
        /* <DEDUP_REMOVED lines=113> */
.L_x_10196:
[----:B------:R-:W-:-:S13]  /*09d0*/  ISETP.GE.AND P0, PT, R17, R0, PT ;  /* 0x000000001100720c */ /* 0x000fda0003f06270 */
[----:B------:R-:W-:Y:S05]  /*09e0*/  @P0 BRA `(.L_x_10198) ;  /* 0x0000000000300947 */ /* 0x000fea0003800000 */
[----:B0-----:R-:W0:Y:S01]  /*09f0*/  LDC.64 R4, c[0x0][0x228] ;  /* 0x00008a00ff047b82 */ /* 0x001e220000000a00 */
[----:B------:R-:W-:Y:S01]  /*0a00*/  IADD3 R7, R16, R17, RZ ;  /* 0x0000001110077210 */ /* 0x000fe20007ffe0ff */
[----:B------:R-:W-:-:S04]  /*0a10*/  VIADD R17, R17, 0x80 ;  /* 0x0000008011117836 */ /* 0x000fc80000000000 */
[----:B0-----:R-:W-:-:S05]  /*0a20*/  IMAD.WIDE.U32 R4, R7, 0x8, R4 ;  /* 0x0000000807047825 */ /* 0x001fca00078e0004 */
[----:B------:R1:W-:Y:S02]  /*0a30*/  STG.E.64 desc[UR4][R4.64], R24 ;  /* 0x0000001804007986 */ /* 0x0003e4000c101b04 */
.L_x_10197:
[----:B------:R-:W-:-:S13]  /*0a40*/  ISETP.GE.AND P0, PT, R17, R0, PT ;  /* 0x000000001100720c */ /* 0x000fda0003f06270 */
[----:B------:R-:W-:Y:S05]  /*0a50*/  @P0 BRA `(.L_x_10199) ;  /* 0x0000000000340947 */ /* 0x000fea0003800000 */
[----:B-1----:R-:W1:Y:S01]  /*0a60*/  LDC.64 R4, c[0x0][0x228] ;  /* 0x00008a00ff047b82 */ /* 0x002e620000000a00 */
[----:B0-----:R-:W-:Y:S01]  /*0a70*/  IADD3 R7, R16, R17, RZ ;  /* 0x0000001110077210 */ /* 0x001fe20007ffe0ff */
[----:B------:R-:W-:-:S04]  /*0a80*/  VIADD R17, R17, 0x80 ;  /* 0x0000008011117836 */ /* 0x000fc80000000000 */
[----:B-1----:R-:W-:-:S05]  /*0a90*/  IMAD.WIDE.U32 R4, R7, 0x8, R4 ;  /* 0x0000000807047825 */ /* 0x002fca00078e0004 */
[----:B------:R1:W-:Y:S02]  /*0aa0*/  STG.E.64 desc[UR4][R4.64], R12 ;  /* 0x0000000c04007986 */ /* 0x0003e4000c101b04 */
.L_x_10198:
        /* <DEDUP_REMOVED lines=8> */
.L_x_10199:
[----:B------:R-:W-:Y:S05]  /*0b30*/  BSYNC B1 ;  /* 0x0000000000017941 */ /* 0x000fea0003800000 */
.L_x_10195:
[----:B------:R-:W-:-:S13]  /*0b40*/  ISETP.GE.AND P0, PT, R17, R0, PT ;  /* 0x000000001100720c */ /* 0x000fda0003f06270 */
[----:B-12---:R-:W1:Y:S01]  /*0b50*/  @!P0 LDC.64 R4, c[0x0][0x228] ;  /* 0x00008a00ff048b82 */ /* 0x006e620000000a00 */
[----:B0-----:R-:W-:Y:S01]  /*0b60*/  @!P0 IADD3 R7, R16, R17, RZ ;  /* 0x0000001110078210 */ /* 0x001fe20007ffe0ff */
[----:B------:R-:W-:-:S04]  /*0b70*/  @!P0 VIADD R17, R17, 0x80 ;  /* 0x0000008011118836 */ /* 0x000fc80000000000 */
[----:B-1----:R-:W-:-:S05]  /*0b80*/  @!P0 IMAD.WIDE.U32 R4, R7, 0x8, R4 ;  /* 0x0000000807048825 */ /* 0x002fca00078e0004 */
[----:B------:R2:W-:Y:S02]  /*0b90*/  @!P0 STG.E.64 desc[UR4][R4.64], R2 ;  /* 0x0000000204008986 */ /* 0x0005e4000c101b04 */
.L_x_10200:
[----:B------:R-:W-:Y:S05]  /*0ba0*/  BSYNC B0 ;  /* 0x0000000000007941 */ /* 0x000fea0003800000 */
.L_x_10194:
        /* <DEDUP_REMOVED lines=8> */
.L_x_10201:
        /* <DEDUP_REMOVED lines=13> */
.L_x_32119:


//--------------------- .text._ZN2at6native18elementwise_kernelILi128ELi4EZNS0_15gpu_kernel_implINS0_13BinaryFunctorIsssZZZNS0_21heaviside_kernel_cudaERNS_18TensorIteratorBaseEENKUlvE_clEvENKUlvE3_clEvEUlssE_EEEEvS5_RKT_EUliE_EEviT1_ --------------------------
	.section	.text._ZN2at6native18elementwise_kernelILi128ELi4EZNS0_15gpu_kernel_implINS0_13BinaryFunctorIsssZZZNS0_21heaviside_kernel_cudaERNS_18TensorIteratorBaseEENKUlvE_clEvENKUlvE3_clEvEUlssE_EEEEvS5_RKT_EUliE_EEviT1_,"ax",@progbits
	.align	128
        .global         _ZN2at6native18elementwise_kernelILi128ELi4EZNS0_15gpu_kernel_implINS0_13BinaryFunctorIsssZZZNS0_21heaviside_kernel_cudaERNS_18TensorIteratorBaseEENKUlvE_clEvENKUlvE3_clEvEUlssE_EEEEvS5_RKT_EUliE_EEviT1_
        .type           _ZN2at6native18elementwise_kernelILi128ELi4EZNS0_15gpu_kernel_implINS0_13BinaryFunctorIsssZZZNS0_21heaviside_kernel_cudaERNS_18TensorIteratorBaseEENKUlvE_clEvENKUlvE3_clEvEUlssE_EEEEvS5_RKT_EUliE_EEviT1_,@function
        .size           _ZN2at6native18elementwise_kernelILi128ELi4EZNS0_15gpu_kernel_implINS0_13BinaryFunctorIsssZZZNS0_21heaviside_kernel_cudaERNS_18TensorIteratorBaseEENKUlvE_clEvENKUlvE3_clEvEUlssE_EEEEvS5_RKT_EUliE_EEviT1_,(.L_x_32120 - _ZN2at6native18elementwise_kernelILi128ELi4EZNS0_15gpu_kernel_implINS0_13BinaryFunctorIsssZZZNS0_21heaviside_kernel_cudaERNS_18TensorIteratorBaseEENKUlvE_clEvENKUlvE3_clEvEUlssE_EEEEvS5_RKT_EUliE_EEviT1_)
        .other          _ZN2at6native18elementwise_kernelILi128ELi4EZNS0_15gpu_kernel_implINS0_13BinaryFunctorIsssZZZNS0_21heaviside_kernel_cudaERNS_18TensorIteratorBaseEENKUlvE_clEvENKUlvE3_clEvEUlssE_EEEEvS5_RKT_EUliE_EEviT1_,@"STO_CUDA_ENTRY STV_DEFAULT"
_ZN2at6native18elementwise_kernelILi128ELi4EZNS0_15gpu_kernel_implINS0_13BinaryFunctorIsssZZZNS0_21heaviside_kernel_cudaERNS_18TensorIteratorBaseEENKUlvE_clEvENKUlvE3_clEvEUlssE_EEEEvS5_RKT_EUliE_EEviT1_:
.text._ZN2at6native18elementwise_kernelILi128ELi4EZNS0_15gpu_kernel_implINS0_13BinaryFunctorIsssZZZNS0_21heaviside_kernel_cudaERNS_18TensorIteratorBaseEENKUlvE_clEvENKUlvE3_clEvEUlssE_EEEEvS5_RKT_EUliE_EEviT1_:
        /* <DEDUP_REMOVED lines=365> */
.L_x_10204:
        /* <DEDUP_REMOVED lines=18> */
[----:B------:R0:W5:Y:S01]  /*17f0*/  LDG.E.S8 R19, desc[UR36][R2.64] ;  /* 0x0000002402137981 */ /* 0x000162000c1e1300 */
[----:B------:R-:W-:Y:S05]  /*1800*/  BRA `(.L_x_10210) ;  /* 0x0000000c005c7947 */ /* 0x000fea0003800000 */
.L_x_10208:
[----:B------:R0:W5:Y:S01]  /*1810*/  LDG.E.U8 R19, desc[UR36][R2.64] ;  /* 0x0000002402137981 */ /* 0x000162000c1e1100 */
[----:B------:R-:W-:Y:S05]  /*1820*/  BRA `(.L_x_10210) ;  /* 0x0000000c00547947 */ /* 0x000fea0003800000 */
.L_x_10207:
[----:B------:R-:W-:-:S13]  /*1830*/  ISETP.NE.AND P0, PT, R4, 0x2, PT ;  /* 0x000000020400780c */ /* 0x000fda0003f05270 */
[----:B------:R-:W-:Y:S05]  /*1840*/  @!P0 BRA `(.L_x_10211) ;  /* 0x0000000000208947 */ /* 0x000fea0003800000 */
[----:B------:R-:W-:-:S13]  /*1850*/  ISETP.NE.AND P0, PT, R4, 0x3, PT ;  /* 0x000000030400780c */ /* 0x000fda0003f05270 */
[----:B------:R-:W-:Y:S05]  /*1860*/  @!P0 BRA `(.L_x_10212) ;  /* 0x0000000000108947 */ /* 0x000fea0003800000 */
[----:B------:R-:W-:-:S13]  /*1870*/  ISETP.NE.AND P0, PT, R4, 0x4, PT ;  /* 0x000000040400780c */ /* 0x000fda0003f05270 */
[----:B------:R-:W-:Y:S05]  /*1880*/  @P0 BRA `(.L_x_10209) ;  /* 0x0000000800e80947 */ /* 0x000fea0003800000 */
[----:B------:R0:W5:Y:S01]  /*1890*/  LDG.E.U16 R19, desc[UR36][R2.64] ;  /* 0x0000002402137981 */ /* 0x000162000c1e1500 */
[----:B------:R-:W-:Y:S05]  /*18a0*/  BRA `(.L_x_10210) ;  /* 0x0000000c00347947 */ /* 0x000fea0003800000 */
.L_x_10212:
[----:B------:R0:W5:Y:S01]  /*18b0*/  LDG.E.U16 R19, desc[UR36][R2.64] ;  /* 0x0000002402137981 */ /* 0x000162000c1e1500 */
[----:B------:R-:W-:Y:S05]  /*18c0*/  BRA `(.L_x_10210) ;  /* 0x0000000c002c7947 */ /* 0x000fea0003800000 */
.L_x_10211:
[----:B------:R0:W5:Y:S01]  /*18d0*/  LDG.E.U16 R19, desc[UR36][R2.64] ;  /* 0x0000002402137981 */ /* 0x000162000c1e1500 */
[----:B------:R-:W-:Y:S05]  /*18e0*/  BRA `(.L_x_10210) ;  /* 0x0000000c00247947 */ /* 0x000fea0003800000 */
.L_x_10206:
[----:B------:R-:W-:-:S13]  /*18f0*/  ISETP.GT.AND P0, PT, R4, 0x6, PT ;  /* 0x000000060400780c */ /* 0x000fda0003f04270 */
[----:B------:R-:W-:Y:S05]  /*1900*/  @P0 BRA `(.L_x_10213) ;  /* 0x0000000000300947 */ /* 0x000fea0003800000 */
[----:B------:R-:W-:-:S13]  /*1910*/  ISETP.NE.AND P0, PT, R4, 0x5, PT ;  /* 0x000000050400780c */ /* 0x000fda0003f05270 */
[----:B------:R-:W-:Y:S05]  /*1920*/  @!P0 BRA `(.L_x_10214) ;  /* 0x0000000000148947 */ /* 0x000fea0003800000 */
[----:B------:R-:W-:-:S13]  /*1930*/  ISETP.NE.AND P0, PT, R4, 0x6, PT ;  /* 0x000000060400780c */ /* 0x000fda0003f05270 */
[----:B------:R-:W-:Y:S05]  /*1940*/  @P0 BRA `(.L_x_10209) ;  /* 0x0000000800b80947 */ /* 0x000fea0003800000 */
[----:B------:R-:W2:Y:S02]  /*1950*/  LDG.E R2, desc[UR36][R2.64] ;  /* 0x0000002402027981 */ /* 0x000ea4000c1e1900 */
[----:B--2---:R0:W1:Y:S01]  /*1960*/  F2I.FTZ.TRUNC.NTZ R19, R2 ;  /* 0x0000000200137305 */ /* 0x004062000021f100 */
[----:B------:R-:W-:Y:S05]  /*1970*/  BRA `(.L_x_10210) ;  /* 0x0000000c00007947 */ /* 0x000fea0003800000 */
.L_x_10214:
[----:B------:R-:W2:Y:S02]  /*1980*/  LDG.E.U16 R0, desc[UR36][R2.64] ;  /* 0x0000002402007981 */ /* 0x000ea4000c1e1500 */
[----:B--2---:R-:W-:-:S06]  /*1990*/  HADD2.F32 R0, -RZ, R0.H0_H0 ;  /* 0x20000000ff007230 */ /* 0x004fcc0000004100 */
[----:B------:R-:W0:Y:S02]  /*19a0*/  F2I.FTZ.TRUNC.NTZ R0, R0 ;  /* 0x0000000000007305 */ /* 0x000e24000021f100 */
[----:B0-----:R-:W-:Y:S01]  /*19b0*/  PRMT R19, R0, 0x7610, R19 ;  /* 0x0000761000137816 */ /* 0x001fe20000000013 */
[----:B------:R-:W-:Y:S06]  /*19c0*/  BRA `(.L_x_10210) ;  /* 0x0000000800ec7947 */ /* 0x000fec0003800000 */
.L_x_10213:
[----:B------:R-:W-:-:S13]  /*19d0*/  ISETP.NE.AND P0, PT, R4, 0x7, PT ;  /* 0x000000070400780c */ /* 0x000fda0003f05270 */
[----:B------:R-:W-:Y:S05]  /*19e0*/  @!P0 BRA `(.L_x_10215) ;  /* 0x0000000000308947 */ /* 0x000fea0003800000 */
[----:B------:R-:W-:-:S13]  /*19f0*/  ISETP.NE.AND P0, PT, R4, 0x8, PT ;  /* 0x000000080400780c */ /* 0x000fda0003f05270 */
[----:B------:R-:W-:Y:S05]  /*1a00*/  @!P0 BRA `(.L_x_10216) ;  /* 0x0000000000148947 */ /* 0x000fea0003800000 */
[----:B------:R-:W-:-:S13]  /*1a10*/  ISETP.NE.AND P0, PT, R4, 0x9, PT ;  /* 0x000000090400780c */ /* 0x000fda0003f05270 */
[----:B------:R-:W-:Y:S05]  /*1a20*/  @P0 BRA `(.L_x_10209) ;  /* 0x0000000800800947 */ /* 0x000fea0003800000 */
[----:B------:R-:W2:Y:S02]  /*1a30*/  LDG.E R2, desc[UR36][R2.64] ;  /* 0x0000002402027981 */ /* 0x000ea4000c1e1900 */
[----:B--2---:R0:W1:Y:S01]  /*1a40*/  F2I.FTZ.TRUNC.NTZ R19, R2 ;  /* 0x0000000200137305 */ /* 0x004062000021f100 */
[----:B------:R-:W-:Y:S05]  /*1a50*/  BRA `(.L_x_10210) ;  /* 0x0000000800c87947 */ /* 0x000fea0003800000 */
.L_x_10216:
[----:B------:R-:W2:Y:S02]  /*1a60*/  LDG.E.U16 R2, desc[UR36][R2.64] ;  /* 0x0000002402027981 */ /* 0x000ea4000c1e1500 */
[----:B--2---:R-:W-:-:S06]  /*1a70*/  HADD2.F32 R0, -RZ, R2.H0_H0 ;  /* 0x20000002ff007230 */ /* 0x004fcc0000004100 */
[----:B------:R-:W0:Y:S02]  /*1a80*/  F2I.FTZ.TRUNC.NTZ R0, R0 ;  /* 0x0000000000007305 */ /* 0x000e24000021f100 */
[----:B0-----:R-:W-:Y:S01]  /*1a90*/  PRMT R19, R0, 0x7610, R19 ;  /* 0x0000761000137816 */ /* 0x001fe20000000013 */
[----:B------:R-:W-:Y:S06]  /*1aa0*/  BRA `(.L_x_10210) ;  /* 0x0000000800b47947 */ /* 0x000fec0003800000 */
.L_x_10215:
[----:B------:R-:W2:Y:S02]  /*1ab0*/  LDG.E.64 R2, desc[UR36][R2.64] ;  /* 0x0000002402027981 */ /* 0x000ea4000c1e1b00 */
[----:B--2---:R0:W1:Y:S01]  /*1ac0*/  F2I.F64.TRUNC R19, R2 ;  /* 0x0000000200137311 */ /* 0x004062000030d100 */
[----:B------:R-:W-:Y:S05]  /*1ad0*/  BRA `(.L_x_10210) ;  /* 0x0000000800a87947 */ /* 0x000fea0003800000 */
.L_x_10205:
        /* <DEDUP_REMOVED lines=10> */
[----:B------:R-:W-:Y:S01]  /*1b80*/  SEL R19, RZ, 0x1, !P0 ;  /* 0x00000001ff137807 */ /* 0x000fe20004000000 */
[----:B------:R-:W-:Y:S08]  /*1b90*/  BRA `(.L_x_10210) ;  /* 0x0000000800787947 */ /* 0x000ff00003800000 */
.L_x_10219:
[----:B------:R-:W2:Y:S02]  /*1ba0*/  LDG.E.64 R2, desc[UR36][R2.64] ;  /* 0x0000002402027981 */ /* 0x000ea4000c1e1b00 */
[----:B--2---:R3:W4:Y:S01]  /*1bb0*/  F2I.F64.TRUNC R19, R2 ;  /* 0x0000000200137311 */ /* 0x004722000030d100 */
[----:B------:R-:W-:Y:S05]  /*1bc0*/  BRA `(.L_x_10210) ;  /* 0x00000008006c7947 */ /* 0x000fea0003800000 */
.L_x_10218:
        /* <DEDUP_REMOVED lines=24> */
[----:B------:R-:W-:-:S06]  /*1d50*/  LOP3.LUT R5, R5, 0x80000000, R0, 0xf8, !PT ;  /* 0x8000000005057812 */ /* 0x000fcc00078ef800 */
[----:B------:R-:W0:Y:S02]  /*1d60*/  F2I.FTZ.TRUNC.NTZ R5, R5 ;  /* 0x0000000500057305 */ /* 0x000e24000021f100 */
[----:B0-----:R-:W-:Y:S01]  /*1d70*/  PRMT R19, R5, 0x7610, R19 ;  /* 0x0000761005137816 */ /* 0x001fe20000000013 */
[----:B------:R-:W-:Y:S06]  /*1d80*/  BRA `(.L_x_10210) ;  /* 0x0000000400fc7947 */ /* 0x000fec0003800000 */
.L_x_10221:
        /* <DEDUP_REMOVED lines=11> */
[----:B------:R-:W-:-:S06]  /*1e40*/  LOP3.LUT R4, R4, 0x80000000, R5, 0xf8, !PT ;  /* 0x8000000004047812 */ /* 0x000fcc00078ef805 */
[----:B------:R-:W0:Y:S02]  /*1e50*/  F2I.FTZ.TRUNC.NTZ R4, R4 ;  /* 0x0000000400047305 */ /* 0x000e24000021f100 */
[----:B0-----:R-:W-:Y:S01]  /*1e60*/  PRMT R19, R4, 0x7610, R19 ;  /* 0x0000761004137816 */ /* 0x001fe20000000013 */
[----:B------:R-:W-:Y:S06]  /*1e70*/  BRA `(.L_x_10210) ;  /* 0x0000000400c07947 */ /* 0x000fec0003800000 */
.L_x_10220:
[----:B------:R-:W2:Y:S02]  /*1e80*/  LDG.E.U16 R0, desc[UR36][R2.64] ;  /* 0x0000002402007981 */ /* 0x000ea4000c1e1500 */
[----:B--2---:R-:W-:-:S06]  /*1e90*/  IMAD.U32 R0, R0, 0x10000, RZ ;  /* 0x0001000000007824 */ /* 0x004fcc00078e00ff */
[----:B------:R-:W0:Y:S02]  /*1ea0*/  F2I.FTZ.TRUNC.NTZ R0, R0 ;  /* 0x0000000000007305 */ /* 0x000e24000021f100 */
[----:B0-----:R-:W-:Y:S01]  /*1eb0*/  PRMT R19, R0, 0x7610, R19 ;  /* 0x0000761000137816 */ /* 0x001fe20000000013 */
[----:B------:R-:W-:Y:S06]  /*1ec0*/  BRA `(.L_x_10210) ;  /* 0x0000000400ac7947 */ /* 0x000fec0003800000 */
.L_x_10217:
        /* <DEDUP_REMOVED lines=10> */
.L_x_10224:
        /* <DEDUP_REMOVED lines=21> */
.L_x_10228:
[----:B------:R-:W-:Y:S05]  /*20c0*/  BSYNC B1 ;  /* 0x0000000000017941 */ /* 0x000fea0003800000 */
.L_x_10227:
[----:B------:R-:W-:Y:S01]  /*20d0*/  LEA R3, R0, 0x3b800000, 0x17 ;  /* 0x3b80000000037811 */ /* 0x000fe200078eb8ff */
[----:B------:R-:W-:-:S05]  /*20e0*/  IMAD.SHL.U32 R0, R2, 0x100000, RZ ;  /* 0x0010000002007824 */ /* 0x000fca00078e00ff */
[----:B------:R-:W-:-:S07]  /*20f0*/  LOP3.LUT R0, R3, R0, R4, 0xfe, !PT ;  /* 0x0000000003007212 */ /* 0x000fce00078efe04 */
.L_x_10226:
[----:B------:R-:W-:Y:S05]  /*2100*/  BSYNC B0 ;  /* 0x0000000000007941 */ /* 0x000fea0003800000 */
.L_x_10225:
[----:B------:R-:W0:Y:S02]  /*2110*/  F2I.FTZ.TRUNC.NTZ R0, R0 ;  /* 0x0000000000007305 */ /* 0x000e24000021f100 */
[----:B0-----:R-:W-:Y:S01]  /*2120*/  PRMT R19, R0, 0x7610, R19 ;  /* 0x0000761000137816 */ /* 0x001fe20000000013 */
[----:B------:R-:W-:Y:S06]  /*2130*/  BRA `(.L_x_10210) ;  /* 0x0000000400107947 */ /* 0x000fec0003800000 */
.L_x_10223:
        /* <DEDUP_REMOVED lines=21> */
.L_x_10232:
[----:B------:R-:W-:Y:S05]  /*2290*/  BSYNC B1 ;  /* 0x0000000000017941 */ /* 0x000fea0003800000 */
.L_x_10231:
[----:B------:R-:W-:Y:S01]  /*22a0*/  LEA R3, R0, 0x37800000, 0x17 ;  /* 0x3780000000037811 */ /* 0x000fe200078eb8ff */
[----:B------:R-:W-:-:S05]  /*22b0*/  IMAD.SHL.U32 R0, R2, 0x200000, RZ ;  /* 0x0020000002007824 */ /* 0x000fca00078e00ff */
[----:B------:R-:W-:-:S07]  /*22c0*/  LOP3.LUT R0, R3, R0, R4, 0xfe, !PT ;  /* 0x0000000003007212 */ /* 0x000fce00078efe04 */
.L_x_10230:
[----:B------:R-:W-:Y:S05]  /*22d0*/  BSYNC B0 ;  /* 0x0000000000007941 */ /* 0x000fea0003800000 */
.L_x_10229:
[----:B------:R-:W0:Y:S02]  /*22e0*/  F2I.FTZ.TRUNC.NTZ R0, R0 ;  /* 0x0000000000007305 */ /* 0x000e24000021f100 */
[----:B0-----:R-:W-:Y:S01]  /*22f0*/  PRMT R19, R0, 0x7610, R19 ;  /* 0x0000761000137816 */ /* 0x001fe20000000013 */
[----:B------:R-:W-:Y:S06]  /*2300*/  BRA `(.L_x_10210) ;  /* 0x00000000009c7947 */ /* 0x000fec0003800000 */
.L_x_10222:
        /* <DEDUP_REMOVED lines=14> */
.L_x_10236:
[----:B------:R-:W-:Y:S05]  /*23f0*/  BSYNC B0 ;  /* 0x0000000000007941 */ /* 0x000fea0003800000 */
.L_x_10235:
[----:B------:R-:W0:Y:S02]  /*2400*/  F2I.FTZ.TRUNC.NTZ R0, R0 ;  /* 0x0000000000007305 */ /* 0x000e24000021f100 */
[----:B0-----:R-:W-:Y:S01]  /*2410*/  PRMT R19, R0, 0x7610, R19 ;  /* 0x0000761000137816 */ /* 0x001fe20000000013 */
[----:B------:R-:W-:Y:S06]  /*2420*/  BRA `(.L_x_10210) ;  /* 0x0000000000547947 */ /* 0x000fec0003800000 */
.L_x_10209:
        /* <DEDUP_REMOVED lines=16> */
.L_x_10237:
[----:B------:R-:W-:Y:S01]  /*2530*/  PRMT R19, RZ, 0x7610, R19 ;  /* 0x00007610ff137816 */ /* 0x000fe20000000013 */
[----:B------:R-:W-:Y:S06]  /*2540*/  BRA `(.L_x_10210) ;  /* 0x00000000000c7947 */ /* 0x000fec0003800000 */
.L_x_10234:
[----:B------:R2:W5:Y:S01]  /*2550*/  LDG.E.U16 R19, desc[UR36][R2.64] ;  /* 0x0000002402137981 */ /* 0x000562000c1e1500 */
[----:B------:R-:W-:Y:S05]  /*2560*/  BRA `(.L_x_10210) ;  /* 0x0000000000047947 */ /* 0x000fea0003800000 */
.L_x_10233:
[----:B------:R1:W5:Y:S02]  /*2570*/  LDG.E.U16 R19, desc[UR36][R2.64] ;  /* 0x0000002402137981 */ /* 0x000364000c1e1500 */
.L_x_10210:
[----:B------:R-:W4:Y:S01]  /*2580*/  LDC.U8 R4, c[0x0][0x493] ;  /* 0x000124c0ff047b82 */ /* 0x000f220000000000 */
[----:B------:R-:W-:Y:S02]  /*2590*/  ULDC.64 UR4, c[0x0][0x488] ;  /* 0x0001220000047ab9 */ /* 0x000fe40000000a00 */
[----:B0123--:R-:W-:-:S05]  /*25a0*/  IADD3 R2, P1, R22, UR4, RZ ;  /* 0x0000000416027c10 */ /* 0x00ffca000ff3e0ff */
        /* <DEDUP_REMOVED lines=14> */
.L_x_10241:
[----:B------:R3:W5:Y:S01]  /*2690*/  LDG.E.U8 R0, desc[UR36][R2.64] ;  /* 0x0000002402007981 */ /* 0x000762000c1e1100 */
[----:B------:R-:W-:Y:S05]  /*26a0*/  BRA `(.L_x_10243) ;  /* 0x0000000c00547947 */ /* 0x000fea0003800000 */
.L_x_10240:
        /* <DEDUP_REMOVED lines=8> */
.L_x_10245:
[----:B------:R1:W5:Y:S01]  /*2730*/  LDG.E.U16 R0, desc[UR36][R2.64] ;  /* 0x0000002402007981 */ /* 0x000362000c1e1500 */
[----:B------:R-:W-:Y:S05]  /*2740*/  BRA `(.L_x_10243) ;  /* 0x0000000c002c7947 */ /* 0x000fea0003800000 */
.L_x_10244:
[----:B------:R2:W5:Y:S01]  /*2750*/  LDG.E.U16 R0, desc[UR36][R2.64] ;  /* 0x0000002402007981 */ /* 0x000562000c1e1500 */
[----:B------:R-:W-:Y:S05]  /*2760*/  BRA `(.L_x_10243) ;  /* 0x0000000c00247947 */ /* 0x000fea0003800000 */
.L_x_10239:
        /* <DEDUP_REMOVED lines=9> */
.L_x_10247:
[----:B------:R-:W2:Y:S02]  /*2800*/  LDG.E.U16 R4, desc[UR36][R2.64] ;  /* 0x0000002402047981 */ /* 0x000ea4000c1e1500 */
[----:B--2---:R-:W-:-:S06]  /*2810*/  HADD2.F32 R4, -RZ, R4.H0_H0 ;  /* 0x20000004ff047230 */ /* 0x004fcc0000004100 */
[----:B------:R-:W0:Y:S02]  /*2820*/  F2I.FTZ.TRUNC.NTZ R4, R4 ;  /* 0x0000000400047305 */ /* 0x000e24000021f100 */
[----:B0-----:R-:W-:Y:S01]  /*2830*/  PRMT R0, R4, 0x7610, R0 ;  /* 0x0000761004007816 */ /* 0x001fe20000000000 */
[----:B------:R-:W-:Y:S06]  /*2840*/  BRA `(.L_x_10243) ;  /* 0x0000000800ec7947 */ /* 0x000fec0003800000 */
.L_x_10246:
        /* <DEDUP_REMOVED lines=9> */
.L_x_10249:
[----:B------:R-:W2:Y:S02]  /*28e0*/  LDG.E.U16 R2, desc[UR36][R2.64] ;  /* 0x0000002402027981 */ /* 0x000ea4000c1e1500 */
[----:B--2---:R-:W-:-:S06]  /*28f0*/  HADD2.F32 R4, -RZ, R2.H0_H0 ;  /* 0x20000002ff047230 */ /* 0x004fcc0000004100 */
[----:B------:R-:W0:Y:S02]  /*2900*/  F2I.FTZ.TRUNC.NTZ R4, R4 ;  /* 0x0000000400047305 */ /* 0x000e24000021f100 */
[----:B0-----:R-:W-:Y:S01]  /*2910*/  PRMT R0, R4, 0x7610, R0 ;  /* 0x0000761004007816 */ /* 0x001fe20000000000 */
[----:B------:R-:W-:Y:S06]  /*2920*/  BRA `(.L_x_10243) ;  /* 0x0000000800b47947 */ /* 0x000fec0003800000 */
.L_x_10248:
[----:B------:R-:W2:Y:S02]  /*2930*/  LDG.E.64 R2, desc[UR36][R2.64] ;  /* 0x0000002402027981 */ /* 0x000ea4000c1e1b00 */
[----:B--2---:R0:W1:Y:S01]  /*2940*/  F2I.F64.TRUNC R0, R2 ;  /* 0x0000000200007311 */ /* 0x004062000030d100 */
[----:B------:R-:W-:Y:S05]  /*2950*/  BRA `(.L_x_10243) ;  /* 0x0000000800a87947 */ /* 0x000fea0003800000 */
.L_x_10238:
        /* <DEDUP_REMOVED lines=12> */
.L_x_10252:
[----:B------:R-:W2:Y:S02]  /*2a20*/  LDG.E.64 R2, desc[UR36][R2.64] ;  /* 0x0000002402027981 */ /* 0x000ea4000c1e1b00 */
[----:B--2---:R0:W1:Y:S01]  /*2a30*/  F2I.F64.TRUNC R0, R2 ;  /* 0x0000000200007311 */ /* 0x004062000030d100 */
[----:B------:R-:W-:Y:S05]  /*2a40*/  BRA `(.L_x_10243) ;  /* 0x00000008006c7947 */ /* 0x000fea0003800000 */
.L_x_10251:
        /* <DEDUP_REMOVED lines=28> */
.L_x_10254:
        /* <DEDUP_REMOVED lines=15> */
.L_x_10253:
[----:B------:R-:W2:Y:S02]  /*2d00*/  LDG.E.U16 R4, desc[UR36][R2.64] ;  /* 0x0000002402047981 */ /* 0x000ea4000c1e1500 */
[----:B--2---:R-:W-:-:S06]  /*2d10*/  IMAD.U32 R4, R4, 0x10000, RZ ;  /* 0x0001000004047824 */ /* 0x004fcc00078e00ff */
[----:B------:R-:W0:Y:S02]  /*2d20*/  F2I.FTZ.TRUNC.NTZ R4, R4 ;  /* 0x0000000400047305 */ /* 0x000e24000021f100 */
[----:B0-----:R-:W-:Y:S01]  /*2d30*/  PRMT R0, R4, 0x7610, R0 ;  /* 0x0000761004007816 */ /* 0x001fe20000000000 */
[----:B------:R-:W-:Y:S06]  /*2d40*/  BRA `(.L_x_10243) ;  /* 0x0000000400ac7947 */ /* 0x000fec0003800000 */
.L_x_10250:
        /* <DEDUP_REMOVED lines=10> */
.L_x_10257:
        /* <DEDUP_REMOVED lines=21> */
.L_x_10261:
[----:B------:R-:W-:Y:S05]  /*2f40*/  BSYNC B1 ;  /* 0x0000000000017941 */ /* 0x000fea0003800000 */
.L_x_10260:
[----:B------:R-:W-:Y:S01]  /*2f50*/  IMAD.SHL.U32 R2, R2, 0x100000, RZ ;  /* 0x0010000002027824 */ /* 0x000fe200078e00ff */
[----:B------:R-:W-:-:S04]  /*2f60*/  LEA R3, R0, 0x3b800000, 0x17 ;  /* 0x3b80000000037811 */ /* 0x000fc800078eb8ff */
[----:B------:R-:W-:-:S07]  /*2f70*/  LOP3.LUT R4, R3, R2, R4, 0xfe, !PT ;  /* 0x0000000203047212 */ /* 0x000fce00078efe04 */
.L_x_10259:
[----:B------:R-:W-:Y:S05]  /*2f80*/  BSYNC B0 ;  /* 0x0000000000007941 */ /* 0x000fea0003800000 */
.L_x_10258:
[----:B------:R-:W0:Y:S02]  /*2f90*/  F2I.FTZ.TRUNC.NTZ R4, R4 ;  /* 0x0000000400047305 */ /* 0x000e24000021f100 */
[----:B0-----:R-:W-:Y:S01]  /*2fa0*/  PRMT R0, R4, 0x7610, R0 ;  /* 0x0000761004007816 */ /* 0x001fe20000000000 */
[----:B------:R-:W-:Y:S06]  /*2fb0*/  BRA `(.L_x_10243) ;  /* 0x0000000400107947 */ /* 0x000fec0003800000 */
.L_x_10256:
        /* <DEDUP_REMOVED lines=21> */
.L_x_10265:
[----:B------:R-:W-:Y:S05]  /*3110*/  BSYNC B1 ;  /* 0x0000000000017941 */ /* 0x000fea0003800000 */
.L_x_10264:
[----:B------:R-:W-:Y:S01]  /*3120*/  IMAD.SHL.U32 R2, R2, 0x200000, RZ ;  /* 0x0020000002027824 */ /* 0x000fe200078e00ff */
[----:B------:R-:W-:-:S04]  /*3130*/  LEA R3, R0, 0x37800000, 0x17 ;  /* 0x3780000000037811 */ /* 0x000fc800078eb8ff */
[----:B------:R-:W-:-:S07]  /*3140*/  LOP3.LUT R4, R3, R2, R4, 0xfe, !PT ;  /* 0x0000000203047212 */ /* 0x000fce00078efe04 */
.L_x_10263:
[----:B------:R-:W-:Y:S05]  /*3150*/  BSYNC B0 ;  /* 0x0000000000007941 */ /* 0x000fea0003800000 */
.L_x_10262:
[----:B------:R-:W0:Y:S02]  /*3160*/  F2I.FTZ.TRUNC.NTZ R4, R4 ;  /* 0x0000000400047305 */ /* 0x000e24000021f100 */
[----:B0-----:R-:W-:Y:S01]  /*3170*/  PRMT R0, R4, 0x7610, R0 ;  /* 0x0000761004007816 */ /* 0x001fe20000000000 */
[----:B------:R-:W-:Y:S06]  /*3180*/  BRA `(.L_x_10243) ;  /* 0x00000000009c7947 */ /* 0x000fec0003800000 */
.L_x_10255:
        /* <DEDUP_REMOVED lines=14> */
.L_x_10269:
[----:B------:R-:W-:Y:S05]  /*3270*/  BSYNC B0 ;  /* 0x0000000000007941 */ /* 0x000fea0003800000 */
.L_x_10268:
[----:B------:R-:W0:Y:S02]  /*3280*/  F2I.FTZ.TRUNC.NTZ R4, R4 ;  /* 0x0000000400047305 */ /* 0x000e24000021f100 */
[----:B0-----:R-:W-:Y:S01]  /*3290*/  PRMT R0, R4, 0x7610, R0 ;  /* 0x0000761004007816 */ /* 0x001fe20000000000 */
[----:B------:R-:W-:Y:S06]  /*32a0*/  BRA `(.L_x_10243) ;  /* 0x0000000000547947 */ /* 0x000fec0003800000 */
.L_x_10242:
        /* <DEDUP_REMOVED lines=16> */
.L_x_10270:
[----:B------:R-:W-:Y:S01]  /*33b0*/  PRMT R0, RZ, 0x7610, R0 ;  /* 0x00007610ff007816 */ /* 0x000fe20000000000 */
[----:B------:R-:W-:Y:S06]  /*33c0*/  BRA `(.L_x_10243) ;  /* 0x00000000000c7947 */ /* 0x000fec0003800000 */
.L_x_10267:
[----:B------:R0:W5:Y:S01]  /*33d0*/  LDG.E.U16 R0, desc[UR36][R2.64] ;  /* 0x0000002402007981 */ /* 0x000162000c1e1500 */
[----:B------:R-:W-:Y:S05]  /*33e0*/  BRA `(.L_x_10243) ;  /* 0x0000000000047947 */ /* 0x000fea0003800000 */
.L_x_10266:
[----:B------:R0:W5:Y:S02]  /*33f0*/  LDG.E.U16 R0, desc[UR36][R2.64] ;  /* 0x0000002402007981 */ /* 0x000164000c1e1500 */
.L_x_10243:
[----:B------:R-:W0:Y:S02]  /*3400*/  LDC.U8 R4, c[0x0][0x491] ;  /* 0x00012440ff047b82 */ /* 0x000e240000000000 */
[----:B012345:R-:W-:Y:S02]  /*3410*/  PRMT R2, R19, 0x9910, RZ ;  /* 0x0000991013027816 */ /* 0x03ffe400000000ff */
[----:B------:R-:W-:Y:S02]  /*3420*/  PRMT R5, R0, 0x7610, R5 ;  /* 0x0000761000057816 */ /* 0x000fe40000000005 */
[C---:B------:R-:W-:Y:S02]  /*3430*/  ISETP.NE.AND P1, PT, R2.reuse, RZ, PT ;  /* 0x000000ff0200720c */ /* 0x040fe40003f25270 */
[----:B------:R-:W-:-:S11]  /*3440*/  ISETP.GT.AND P0, PT, R2, RZ, PT ;  /* 0x000000ff0200720c */ /* 0x000fd60003f04270 */
[----:B------:R-:W-:Y:S02]  /*3450*/  @P1 SEL R5, RZ, 0x1, !P0 ;  /* 0x00000001ff051807 */ /* 0x000fe40004000000 */
        /* <DEDUP_REMOVED lines=13> */
.L_x_10274:
[----:B------:R1:W-:Y:S01]  /*3530*/  STG.E.U8 desc[UR36][R16.64], R5 ;  /* 0x0000000510007986 */ /* 0x0003e2000c101124 */
[----:B------:R-:W-:Y:S05]  /*3540*/  BRA `(.L_x_10276) ;  /* 0x0000000c00647947 */ /* 0x000fea0003800000 */
.L_x_10273:
[----:B------:R-:W-:-:S13]  /*3550*/  ISETP.NE.AND P0, PT, R3, 0x2, PT ;  /* 0x000000020300780c */ /* 0x000fda0003f05270 */
[----:B------:R-:W-:Y:S05]  /*3560*/  @!P0 BRA `(.L_x_10277) ;  /* 0x00000000002c8947 */ /* 0x000fea0003800000 */
[----:B------:R-:W-:-:S13]  /*3570*/  ISETP.NE.AND P0, PT, R3, 0x3, PT ;  /* 0x000000030300780c */ /* 0x000fda0003f05270 */
[----:B------:R-:W-:Y:S05]  /*3580*/  @!P0 BRA `(.L_x_10278) ;  /* 0x0000000000188947 */ /* 0x000fea0003800000 */
[----:B------:R-:W-:-:S13]  /*3590*/  ISETP.NE.AND P0, PT, R3, 0x4, PT ;  /* 0x000000040300780c */ /* 0x000fda0003f05270 */
[----:B------:R-:W-:Y:S05]  /*35a0*/  @P0 BRA `(.L_x_10275) ;  /* 0x0000000800f00947 */ /* 0x000fea0003800000 */
[----:B------:R-:W-:-:S04]  /*35b0*/  PRMT R2, R5, 0x9910, RZ ;  /* 0x0000991005027816 */ /* 0x000fc800000000ff */
[----:B------:R-:W-:-:S05]  /*35c0*/  SHF.R.S32.HI R3, RZ, 0x1f, R2 ;  /* 0x0000001fff037819 */ /* 0x000fca0000011402 */
[----:B------:R4:W-:Y:S01]  /*35d0*/  STG.E.64 desc[UR36][R16.64], R2 ;  /* 0x0000000210007986 */ /* 0x0009e2000c101b24 */
[----:B------:R-:W-:Y:S05]  /*35e0*/  BRA `(.L_x_10276) ;  /* 0x0000000c003c7947 */ /* 0x000fea0003800000 */
.L_x_10278:
[----:B------:R-:W-:-:S05]  /*35f0*/  PRMT R3, R5, 0x9910, RZ ;  /* 0x0000991005037816 */ /* 0x000fca00000000ff */
[----:B------:R3:W-:Y:S01]  /*3600*/  STG.E desc[UR36][R16.64], R3 ;  /* 0x0000000310007986 */ /* 0x0007e2000c101924 */
[----:B------:R-:W-:Y:S05]  /*3610*/  BRA `(.L_x_10276) ;  /* 0x0000000c00307947 */ /* 0x000fea0003800000 */
.L_x_10277:
[----:B------:R2:W-:Y:S01]  /*3620*/  STG.E.U16 desc[UR36][R16.64], R5 ;  /* 0x0000000510007986 */ /* 0x0005e2000c101524 */
[----:B------:R-:W-:Y:S05]  /*3630*/  BRA `(.L_x_10276) ;  /* 0x0000000c00287947 */ /* 0x000fea0003800000 */
.L_x_10272:
        /* <DEDUP_REMOVED lines=9> */
.L_x_10280:
[----:B------:R-:W0:Y:S02]  /*36d0*/  I2F.S16 R0, R5 ;  /* 0x0000000500007306 */ /* 0x000e240000101400 */
[----:B0-----:R-:W-:-:S05]  /*36e0*/  F2FP.F16.F32.PACK_AB R0, RZ, R0 ;  /* 0x00000000ff00723e */ /* 0x001fca00000000ff */
[----:B------:R0:W-:Y:S01]  /*36f0*/  STG.E.U16 desc[UR36][R16.64], R0 ;  /* 0x0000000010007986 */ /* 0x0001e2000c101524 */
[----:B------:R-:W-:Y:S05]  /*3700*/  BRA `(.L_x_10276) ;  /* 0x0000000800f47947 */ /* 0x000fea0003800000 */
.L_x_10279:
        /* <DEDUP_REMOVED lines=10> */
.L_x_10282:
[----:B------:R-:W0:Y:S02]  /*37b0*/  I2F.S16 R5, R5 ;  /* 0x0000000500057306 */ /* 0x000e240000101400 */
[----:B0-----:R-:W-:-:S04]  /*37c0*/  F2FP.F16.F32.PACK_AB R3, RZ, R5 ;  /* 0x00000005ff03723e */ /* 0x001fc800000000ff */
[----:B------:R-:W-:-:S05]  /*37d0*/  PRMT R3, R3, 0x5410, RZ ;  /* 0x0000541003037816 */ /* 0x000fca00000000ff */
[----:B------:R0:W-:Y:S01]  /*37e0*/  STG.E desc[UR36][R16.64], R3 ;  /* 0x0000000310007986 */ /* 0x0001e2000c101924 */
[----:B------:R-:W-:Y:S05]  /*37f0*/  BRA `(.L_x_10276) ;  /* 0x0000000800b87947 */ /* 0x000fea0003800000 */
.L_x_10281:
[----:B------:R-:W0:Y:S02]  /*3800*/  I2F.F64.S16 R2, R5 ;  /* 0x0000000500027312 */ /* 0x000e240000101c00 */
[----:B0-----:R0:W-:Y:S01]  /*3810*/  STG.E.64 desc[UR36][R16.64], R2 ;  /* 0x0000000210007986 */ /* 0x0011e2000c101b24 */
[----:B------:R-:W-:Y:S05]  /*3820*/  BRA `(.L_x_10276) ;  /* 0x0000000800ac7947 */ /* 0x000fea0003800000 */
.L_x_10271:
        /* <DEDUP_REMOVED lines=8> */
[----:B------:R-:W-:-:S04]  /*38b0*/  PRMT R0, R5, 0x9910, RZ ;  /* 0x0000991005007816 */ /* 0x000fc800000000ff */
[----:B------:R-:W-:-:S04]  /*38c0*/  ISETP.NE.AND P0, PT, R0, RZ, PT ;  /* 0x000000ff0000720c */ /* 0x000fc80003f05270 */
[----:B------:R-:W-:-:S05]  /*38d0*/  SEL R3, RZ, 0x1, !P0 ;  /* 0x00000001ff037807 */ /* 0x000fca0004000000 */
[----:B------:R0:W-:Y:S01]  /*38e0*/  STG.E.U8 desc[UR36][R16.64], R3 ;  /* 0x0000000310007986 */ /* 0x0001e2000c101124 */
[----:B------:R-:W-:Y:S05]  /*38f0*/  BRA `(.L_x_10276) ;  /* 0x0000000800787947 */ /* 0x000fea0003800000 */
.L_x_10285:
[----:B------:R-:W0:Y:S01]  /*3900*/  I2F.F64.S16 R4, R5 ;  /* 0x0000000500047312 */ /* 0x000e220000101c00 */
[----:B------:R-:W-:-:S05]  /*3910*/  CS2R R6, SRZ ;  /* 0x0000000000067805 */ /* 0x000fca000001ff00 */
[----:B0-----:R0:W-:Y:S01]  /*3920*/  STG.E.128 desc[UR36][R16.64], R4 ;  /* 0x0000000410007986 */ /* 0x0011e2000c101d24 */
[----:B------:R-:W-:Y:S05]  /*3930*/  BRA `(.L_x_10276) ;  /* 0x0000000800687947 */ /* 0x000fea0003800000 */
.L_x_10284:
        /* <DEDUP_REMOVED lines=21> */
.L_x_10289:
[----:B------:R-:W-:Y:S05]  /*3a90*/  BSYNC B0 ;  /* 0x0000000000007941 */ /* 0x000fea0003800000 */
.L_x_10288:
[----:B------:R-:W-:-:S05]  /*3aa0*/  LOP3.LUT R3, R0, R3, RZ, 0xfc, !PT ;  /* 0x0000000300037212 */ /* 0x000fca00078efcff */
[----:B------:R0:W-:Y:S01]  /*3ab0*/  STG.E.U8 desc[UR36][R16.64], R3 ;  /* 0x0000000310007986 */ /* 0x0001e2000c101124 */
[----:B------:R-:W-:Y:S05]  /*3ac0*/  BRA `(.L_x_10276) ;  /* 0x0000000800047947 */ /* 0x000fea0003800000 */
.L_x_10287:
        /* <DEDUP_REMOVED lines=13> */
.L_x_10291:
[----:B------:R-:W-:Y:S01]  /*3ba0*/  IMAD.MOV.U32 R0, RZ, RZ, 0x7f ;  /* 0x0000007fff007424 */ /* 0x000fe200078e00ff */
[----:B------:R-:W-:-:S04]  /*3bb0*/  ISETP.GT.U32.AND P0, PT, R2, 0x7f800000, PT ;  /* 0x7f8000000200780c */ /* 0x000fc80003f04070 */
[----:B------:R-:W-:-:S09]  /*3bc0*/  SEL R0, R0, 0x7c, P0 ;  /* 0x0000007c00007807 */ /* 0x000fd20000000000 */
.L_x_10292:
[----:B------:R-:W-:Y:S05]  /*3bd0*/  BSYNC B0 ;  /* 0x0000000000007941 */ /* 0x000fea0003800000 */
.L_x_10290:
[----:B------:R-:W-:-:S04]  /*3be0*/  LOP3.LUT R2, R5, 0x80000000, RZ, 0xc0, !PT ;  /* 0x8000000005027812 */ /* 0x000fc800078ec0ff */
[----:B------:R-:W-:-:S04]  /*3bf0*/  SHF.R.U32.HI R3, RZ, 0x18, R2 ;  /* 0x00000018ff037819 */ /* 0x000fc80000011602 */
[----:B------:R-:W-:-:S05]  /*3c00*/  LOP3.LUT R3, R0, R3, RZ, 0xfc, !PT ;  /* 0x0000000300037212 */ /* 0x000fca00078efcff */
[----:B------:R0:W-:Y:S01]  /*3c10*/  STG.E.U8 desc[UR36][R16.64], R3 ;  /* 0x0000000310007986 */ /* 0x0001e2000c101124 */
[----:B------:R-:W-:Y:S05]  /*3c20*/  BRA `(.L_x_10276) ;  /* 0x0000000400ac7947 */ /* 0x000fea0003800000 */
.L_x_10286:
[----:B------:R-:W0:Y:S02]  /*3c30*/  I2F.S16 R0, R5 ;  /* 0x0000000500007306 */ /* 0x000e240000101400 */
[----:B0-----:R-:W-:-:S05]  /*3c40*/  F2FP.BF16.F32.PACK_AB R0, RZ, R0 ;  /* 0x00000000ff00723e */ /* 0x001fca00000010ff */
[----:B------:R0:W-:Y:S01]  /*3c50*/  STG.E.U16 desc[UR36][R16.64], R0 ;  /* 0x0000000010007986 */ /* 0x0001e2000c101524 */
[----:B------:R-:W-:Y:S05]  /*3c60*/  BRA `(.L_x_10276) ;  /* 0x00000004009c7947 */ /* 0x000fea0003800000 */
.L_x_10283:
        /* <DEDUP_REMOVED lines=10> */
.L_x_10295:
        /* <DEDUP_REMOVED lines=17> */
.L_x_10298:
[----:B------:R-:W-:-:S04]  /*3e20*/  LOP3.LUT R2, R5, 0x80000000, RZ, 0xc0, !PT ;  /* 0x8000000005027812 */ /* 0x000fc800078ec0ff */
[----:B------:R-:W-:-:S04]  /*3e30*/  SHF.R.U32.HI R3, RZ, 0x18, R2 ;  /* 0x00000018ff037819 */ /* 0x000fc80000011602 */
[----:B------:R-:W-:-:S04]  /*3e40*/  LOP3.LUT R0, R0, R3, RZ, 0xfc, !PT ;  /* 0x0000000300007212 */ /* 0x000fc800078efcff */
[----:B------:R-:W-:-:S07]  /*3e50*/  PRMT R8, R0, 0x7610, R8 ;  /* 0x0000761000087816 */ /* 0x000fce0000000008 */
.L_x_10297:
[----:B------:R-:W-:Y:S05]  /*3e60*/  BSYNC B0 ;  /* 0x0000000000007941 */ /* 0x000fea0003800000 */
.L_x_10296:
[----:B------:R0:W-:Y:S01]  /*3e70*/  STG.E.U8 desc[UR36][R16.64], R8 ;  /* 0x0000000810007986 */ /* 0x0001e2000c101124 */
[----:B------:R-:W-:Y:S05]  /*3e80*/  BRA `(.L_x_10276) ;  /* 0x0000000400147947 */ /* 0x000fea0003800000 */
.L_x_10294:
        /* <DEDUP_REMOVED lines=17> */
.L_x_10301:
[----:B------:R-:W-:-:S04]  /*3fa0*/  LOP3.LUT R2, R5, 0x80000000, RZ, 0xc0, !PT ;  /* 0x8000000005027812 */ /* 0x000fc800078ec0ff */
[----:B------:R-:W-:-:S04]  /*3fb0*/  SHF.R.U32.HI R3, RZ, 0x18, R2 ;  /* 0x00000018ff037819 */ /* 0x000fc80000011602 */
[----:B------:R-:W-:-:S04]  /*3fc0*/  LOP3.LUT R0, R0, R3, RZ, 0xfc, !PT ;  /* 0x0000000300007212 */ /* 0x000fc800078efcff */
[----:B------:R-:W-:-:S07]  /*3fd0*/  PRMT R8, R0, 0x7610, R8 ;  /* 0x0000761000087816 */ /* 0x000fce0000000008 */
.L_x_10300:
[----:B------:R-:W-:Y:S05]  /*3fe0*/  BSYNC B0 ;  /* 0x0000000000007941 */ /* 0x000fea0003800000 */
.L_x_10299:
[----:B------:R0:W-:Y:S01]  /*3ff0*/  STG.E.U8 desc[UR36][R16.64], R8 ;  /* 0x0000000810007986 */ /* 0x0001e2000c101124 */
[----:B------:R-:W-:Y:S05]  /*4000*/  BRA `(.L_x_10276) ;  /* 0x0000000000b47947 */ /* 0x000fea0003800000 */
.L_x_10293:
        /* <DEDUP_REMOVED lines=22> */
.L_x_10275:
        /* <DEDUP_REMOVED lines=16> */
.L_x_10304:
[----:B------:R-:W-:Y:S05]  /*4270*/  BRA `(.L_x_10276) ;  /* 0x0000000000187947 */ /* 0x000fea0003800000 */
.L_x_10303:
[----:B------:R-:W-:-:S04]  /*4280*/  PRMT R2, R5, 0x9910, RZ ;  /* 0x0000991005027816 */ /* 0x000fc800000000ff */
[----:B------:R-:W-:-:S05]  /*4290*/  SHF.R.S32.HI R3, RZ, 0x1f, R2 ;  /* 0x0000001fff037819 */ /* 0x000fca0000011402 */
[----:B------:R0:W-:Y:S01]  /*42a0*/  STG.E.64 desc[UR36][R16.64], R2 ;  /* 0x0000000210007986 */ /* 0x0001e2000c101b24 */
[----:B------:R-:W-:Y:S05]  /*42b0*/  BRA `(.L_x_10276) ;  /* 0x0000000000087947 */ /* 0x000fea0003800000 */
.L_x_10302:
[----:B------:R-:W-:-:S05]  /*42c0*/  PRMT R3, R5, 0x9910, RZ ;  /* 0x0000991005037816 */ /* 0x000fca00000000ff */
[----:B------:R0:W-:Y:S02]  /*42d0*/  STG.E desc[UR36][R16.64], R3 ;  /* 0x0000000310007986 */ /* 0x0001e4000c101924 */
.L_x_10276:
[----:B------:R-:W-:-:S04]  /*42e0*/  IMAD R18, R18, 0x200, R23 ;  /* 0x0000020012127824 */ /* 0x000fc800078e0217 */
[----:B------:R-:W-:-:S07]  /*42f0*/  VIADD R19, R18, 0x80 ;  /* 0x0000008012137836 */ /* 0x000fce0000000000 */
.L_x_10203:
[----:B------:R-:W-:Y:S05]  /*4300*/  BSYNC B6 ;  /* 0x0000000000067941 */ /* 0x000fea0003800000 */
.L_x_10202:
        /* <DEDUP_REMOVED lines=358> */
.L_x_10307:
        /* <DEDUP_REMOVED lines=20> */
.L_x_10311:
[----:B------:R0:W5:Y:S01]  /*5ab0*/  LDG.E.U8 R22, desc[UR36][R2.64] ;  /* 0x0000002402167981 */ /* 0x000162000c1e1100 */
[----:B------:R-:W-:Y:S05]  /*5ac0*/  BRA `(.L_x_10313) ;  /* 0x0000000c00547947 */ /* 0x000fea0003800000 */
.L_x_10310:
        /* <DEDUP_REMOVED lines=8> */
.L_x_10315:
[----:B------:R0:W5:Y:S01]  /*5b50*/  LDG.E.U16 R22, desc[UR36][R2.64] ;  /* 0x0000002402167981 */ /* 0x000162000c1e1500 */
[----:B------:R-:W-:Y:S05]  /*5b60*/  BRA `(.L_x_10313) ;  /* 0x0000000c002c7947 */ /* 0x000fea0003800000 */
.L_x_10314:
[----:B------:R0:W5:Y:S01]  /*5b70*/  LDG.E.U16 R22, desc[UR36][R2.64] ;  /* 0x0000002402167981 */ /* 0x000162000c1e1500 */
[----:B------:R-:W-:Y:S05]  /*5b80*/  BRA `(.L_x_10313) ;  /* 0x0000000c00247947 */ /* 0x000fea0003800000 */
.L_x_10309:
        /* <DEDUP_REMOVED lines=9> */
.L_x_10317:
[----:B------:R-:W2:Y:S02]  /*5c20*/  LDG.E.U16 R0, desc[UR36][R2.64] ;  /* 0x0000002402007981 */ /* 0x000ea4000c1e1500 */
[----:B--2---:R-:W-:-:S06]  /*5c30*/  HADD2.F32 R0, -RZ, R0.H0_H0 ;  /* 0x20000000ff007230 */ /* 0x004fcc0000004100 */
[----:B------:R-:W0:Y:S02]  /*5c40*/  F2I.FTZ.TRUNC.NTZ R0, R0 ;  /* 0x0000000000007305 */ /* 0x000e24000021f100 */
[----:B0-----:R-:W-:Y:S01]  /*5c50*/  PRMT R22, R0, 0x7610, R22 ;  /* 0x0000761000167816 */ /* 0x001fe20000000016 */
[----:B------:R-:W-:Y:S06]  /*5c60*/  BRA `(.L_x_10313) ;  /* 0x0000000800ec7947 */ /* 0x000fec0003800000 */
.L_x_10316:
        /* <DEDUP_REMOVED lines=9> */
.L_x_10319:
[----:B------:R-:W2:Y:S02]  /*5d00*/  LDG.E.U16 R2, desc[UR36][R2.64] ;  /* 0x0000002402027981 */ /* 0x000ea4000c1e1500 */
[----:B--2---:R-:W-:-:S06]  /*5d10*/  HADD2.F32 R0, -RZ, R2.H0_H0 ;  /* 0x20000002ff007230 */ /* 0x004fcc0000004100 */
[----:B------:R-:W0:Y:S02]  /*5d20*/  F2I.FTZ.TRUNC.NTZ R0, R0 ;  /* 0x0000000000007305 */ /* 0x000e24000021f100 */
[----:B0-----:R-:W-:Y:S01]  /*5d30*/  PRMT R22, R0, 0x7610, R22 ;  /* 0x0000761000167816 */ /* 0x001fe20000000016 */
[----:B------:R-:W-:Y:S06]  /*5d40*/  BRA `(.L_x_10313) ;  /* 0x0000000800b47947 */ /* 0x000fec0003800000 */
.L_x_10318:
[----:B------:R-:W2:Y:S02]  /*5d50*/  LDG.E.64 R2, desc[UR36][R2.64] ;  /* 0x0000002402027981 */ /* 0x000ea4000c1e1b00 */
[----:B--2---:R0:W1:Y:S01]  /*5d60*/  F2I.F64.TRUNC R22, R2 ;  /* 0x0000000200167311 */ /* 0x004062000030d100 */
[----:B------:R-:W-:Y:S05]  /*5d70*/  BRA `(.L_x_10313) ;  /* 0x0000000800a87947 */ /* 0x000fea0003800000 */
.L_x_10308:
        /* <DEDUP_REMOVED lines=12> */
.L_x_10322:
[----:B------:R-:W2:Y:S02]  /*5e40*/  LDG.E.64 R2, desc[UR36][R2.64] ;  /* 0x0000002402027981 */ /* 0x000ea4000c1e1b00 */
[----:B--2---:R0:W1:Y:S01]  /*5e50*/  F2I.F64.TRUNC R22, R2 ;  /* 0x0000000200167311 */ /* 0x004062000030d100 */
[----:B------:R-:W-:Y:S05]  /*5e60*/  BRA `(.L_x_10313) ;  /* 0x00000008006c7947 */ /* 0x000fea0003800000 */
.L_x_10321:
        /* <DEDUP_REMOVED lines=28> */
.L_x_10324:
        /* <DEDUP_REMOVED lines=15> */
.L_x_10323:
[----:B------:R-:W2:Y:S02]  /*6120*/  LDG.E.U16 R0, desc[UR36][R2.64] ;  /* 0x0000002402007981 */ /* 0x000ea4000c1e1500 */
[----:B--2---:R-:W-:-:S06]  /*6130*/  IMAD.U32 R0, R0, 0x10000, RZ ;  /* 0x0001000000007824 */ /* 0x004fcc00078e00ff */
[----:B------:R-:W0:Y:S02]  /*6140*/  F2I.FTZ.TRUNC.NTZ R0, R0 ;  /* 0x0000000000007305 */ /* 0x000e24000021f100 */
[----:B0-----:R-:W-:Y:S01]  /*6150*/  PRMT R22, R0, 0x7610, R22 ;  /* 0x0000761000167816 */ /* 0x001fe20000000016 */
[----:B------:R-:W-:Y:S06]  /*6160*/  BRA `(.L_x_10313) ;  /* 0x0000000400ac7947 */ /* 0x000fec0003800000 */
.L_x_10320:
        /* <DEDUP_REMOVED lines=10> */
.L_x_10327:
        /* <DEDUP_REMOVED lines=21> */
.L_x_10331:
[----:B------:R-:W-:Y:S05]  /*6360*/  BSYNC B1 ;  /* 0x0000000000017941 */ /* 0x000fea0003800000 */
.L_x_10330:
[----:B------:R-:W-:Y:S01]  /*6370*/  LEA R3, R0, 0x3b800000, 0x17 ;  /* 0x3b80000000037811 */ /* 0x000fe200078eb8ff */
[----:B------:R-:W-:-:S05]  /*6380*/  IMAD.SHL.U32 R0, R2, 0x100000, RZ ;  /* 0x0010000002007824 */ /* 0x000fca00078e00ff */
[----:B------:R-:W-:-:S07]  /*6390*/  LOP3.LUT R0, R3, R0, R4, 0xfe, !PT ;  /* 0x0000000003007212 */ /* 0x000fce00078efe04 */
.L_x_10329:
[----:B------:R-:W-:Y:S05]  /*63a0*/  BSYNC B0 ;  /* 0x0000000000007941 */ /* 0x000fea0003800000 */
.L_x_10328:
[----:B------:R-:W0:Y:S02]  /*63b0*/  F2I.FTZ.TRUNC.NTZ R0, R0 ;  /* 0x0000000000007305 */ /* 0x000e24000021f100 */
[----:B0-----:R-:W-:Y:S01]  /*63c0*/  PRMT R22, R0, 0x7610, R22 ;  /* 0x0000761000167816 */ /* 0x001fe20000000016 */
[----:B------:R-:W-:Y:S06]  /*63d0*/  BRA `(.L_x_10313) ;  /* 0x0000000400107947 */ /* 0x000fec0003800000 */
.L_x_10326:
        /* <DEDUP_REMOVED lines=21> */
.L_x_10335:
[----:B------:R-:W-:Y:S05]  /*6530*/  BSYNC B1 ;  /* 0x0000000000017941 */ /* 0x000fea0003800000 */
.L_x_10334:
[----:B------:R-:W-:Y:S01]  /*6540*/  LEA R3, R0, 0x37800000, 0x17 ;  /* 0x3780000000037811 */ /* 0x000fe200078eb8ff */
[----:B------:R-:W-:-:S05]  /*6550*/  IMAD.SHL.U32 R0, R2, 0x200000, RZ ;  /* 0x0020000002007824 */ /* 0x000fca00078e00ff */
[----:B------:R-:W-:-:S07]  /*6560*/  LOP3.LUT R0, R3, R0, R4, 0xfe, !PT ;  /* 0x0000000003007212 */ /* 0x000fce00078efe04 */
.L_x_10333:
[----:B------:R-:W-:Y:S05]  /*6570*/  BSYNC B0 ;  /* 0x0000000000007941 */ /* 0x000fea0003800000 */
.L_x_10332:
[----:B------:R-:W0:Y:S02]  /*6580*/  F2I.FTZ.TRUNC.NTZ R0, R0 ;  /* 0x0000000000007305 */ /* 0x000e24000021f100 */
[----:B0-----:R-:W-:Y:S01]  /*6590*/  PRMT R22, R0, 0x7610, R22 ;  /* 0x0000761000167816 */ /* 0x001fe20000000016 */
[----:B------:R-:W-:Y:S06]  /*65a0*/  BRA `(.L_x_10313) ;  /* 0x00000000009c7947 */ /* 0x000fec0003800000 */
.L_x_10325:
        /* <DEDUP_REMOVED lines=14> */
.L_x_10339:
[----:B------:R-:W-:Y:S05]  /*6690*/  BSYNC B0 ;  /* 0x0000000000007941 */ /* 0x000fea0003800000 */
.L_x_10338:
[----:B------:R-:W0:Y:S02]  /*66a0*/  F2I.FTZ.TRUNC.NTZ R0, R0 ;  /* 0x0000000000007305 */ /* 0x000e24000021f100 */
[----:B0-----:R-:W-:Y:S01]  /*66b0*/  PRMT R22, R0, 0x7610, R22 ;  /* 0x0000761000167816 */ /* 0x001fe20000000016 */
[----:B------:R-:W-:Y:S06]  /*66c0*/  BRA `(.L_x_10313) ;  /* 0x0000000000547947 */ /* 0x000fec0003800000 */
.L_x_10312:
        /* <DEDUP_REMOVED lines=16> */
.L_x_10340:
[----:B------:R-:W-:Y:S01]  /*67d0*/  PRMT R22, RZ, 0x7610, R22 ;  /* 0x00007610ff167816 */ /* 0x000fe20000000016 */
[----:B------:R-:W-:Y:S06]  /*67e0*/  BRA `(.L_x_10313) ;  /* 0x00000000000c7947 */ /* 0x000fec0003800000 */
.L_x_10337:
[----:B------:R3:W5:Y:S01]  /*67f0*/  LDG.E.U16 R22, desc[UR36][R2.64] ;  /* 0x0000002402167981 */ /* 0x000762000c1e1500 */
[----:B------:R-:W-:Y:S05]  /*6800*/  BRA `(.L_x_10313) ;  /* 0x0000000000047947 */ /* 0x000fea0003800000 */
.L_x_10336:
[----:B------:R4:W5:Y:S02]  /*6810*/  LDG.E.U16 R22, desc[UR36][R2.64] ;  /* 0x0000002402167981 */ /* 0x000964000c1e1500 */
.L_x_10313:
[----:B------:R-:W1:Y:S01]  /*6820*/  LDC.U8 R4, c[0x0][0x493] ;  /* 0x000124c0ff047b82 */ /* 0x000e620000000000 */
[----:B------:R-:W-:Y:S02]  /*6830*/  ULDC.64 UR4, c[0x0][0x488] ;  /* 0x0001220000047ab9 */ /* 0x000fe40000000a00 */
        /* <DEDUP_REMOVED lines=15> */
.L_x_10344:
[----:B------:R4:W5:Y:S01]  /*6930*/  LDG.E.U8 R0, desc[UR36][R2.64] ;  /* 0x0000002402007981 */ /* 0x000962000c1e1100 */
[----:B------:R-:W-:Y:S05]  /*6940*/  BRA `(.L_x_10346) ;  /* 0x0000000c00547947 */ /* 0x000fea0003800000 */
.L_x_10343:
        /* <DEDUP_REMOVED lines=8> */
.L_x_10348:
[----:B------:R2:W5:Y:S01]  /*69d0*/  LDG.E.U16 R0, desc[UR36][R2.64] ;  /* 0x0000002402007981 */ /* 0x000562000c1e1500 */
[----:B------:R-:W-:Y:S05]  /*69e0*/  BRA `(.L_x_10346) ;  /* 0x0000000c002c7947 */ /* 0x000fea0003800000 */
.L_x_10347:
[----:B------:R0:W5:Y:S01]  /*69f0*/  LDG.E.U16 R0, desc[UR36][R2.64] ;  /* 0x0000002402007981 */ /* 0x000162000c1e1500 */
[----:B------:R-:W-:Y:S05]  /*6a00*/  BRA `(.L_x_10346) ;  /* 0x0000000c00247947 */ /* 0x000fea0003800000 */
.L_x_10342:
        /* <DEDUP_REMOVED lines=9> */
.L_x_10350:
[----:B------:R-:W2:Y:S02]  /*6aa0*/  LDG.E.U16 R4, desc[UR36][R2.64] ;  /* 0x0000002402047981 */ /* 0x000ea4000c1e1500 */
[----:B--2---:R-:W-:-:S06]  /*6ab0*/  HADD2.F32 R4, -RZ, R4.H0_H0 ;  /* 0x20000004ff047230 */ /* 0x004fcc0000004100 */
[----:B------:R-:W0:Y:S02]  /*6ac0*/  F2I.FTZ.TRUNC.NTZ R4, R4 ;  /* 0x0000000400047305 */ /* 0x000e24000021f100 */
[----:B0-----:R-:W-:Y:S01]  /*6ad0*/  PRMT R0, R4, 0x7610, R0 ;  /* 0x0000761004007816 */ /* 0x001fe20000000000 */
[----:B------:R-:W-:Y:S06]  /*6ae0*/  BRA `(.L_x_10346) ;  /* 0x0000000800ec7947 */ /* 0x000fec0003800000 */
.L_x_10349:
        /* <DEDUP_REMOVED lines=9> */
.L_x_10352:
[----:B------:R-:W2:Y:S02]  /*6b80*/  LDG.E.U16 R2, desc[UR36][R2.64] ;  /* 0x0000002402027981 */ /* 0x000ea4000c1e1500 */
[----:B--2---:R-:W-:-:S06]  /*6b90*/  HADD2.F32 R4, -RZ, R2.H0_H0 ;  /* 0x20000002ff047230 */ /* 0x004fcc0000004100 */
[----:B------:R-:W0:Y:S02]  /*6ba0*/  F2I.FTZ.TRUNC.NTZ R4, R4 ;  /* 0x0000000400047305 */ /* 0x000e24000021f100 */
[----:B0-----:R-:W-:Y:S01]  /*6bb0*/  PRMT R0, R4, 0x7610, R0 ;  /* 0x0000761004007816 */ /* 0x001fe20000000000 */
[----:B------:R-:W-:Y:S06]  /*6bc0*/  BRA `(.L_x_10346) ;  /* 0x0000000800b47947 */ /* 0x000fec0003800000 */
.L_x_10351:
[----:B------:R-:W2:Y:S02]  /*6bd0*/  LDG.E.64 R2, desc[UR36][R2.64] ;  /* 0x0000002402027981 */ /* 0x000ea4000c1e1b00 */
[----:B--2---:R0:W1:Y:S01]  /*6be0*/  F2I.F64.TRUNC R0, R2 ;  /* 0x0000000200007311 */ /* 0x004062000030d100 */
[----:B------:R-:W-:Y:S05]  /*6bf0*/  BRA `(.L_x_10346) ;  /* 0x0000000800a87947 */ /* 0x000fea0003800000 */
.L_x_10341:
        /* <DEDUP_REMOVED lines=12> */
.L_x_10355:
[----:B------:R-:W2:Y:S02]  /*6cc0*/  LDG.E.64 R2, desc[UR36][R2.64] ;  /* 0x0000002402027981 */ /* 0x000ea4000c1e1b00 */
[----:B--2---:R0:W1:Y:S01]  /*6cd0*/  F2I.F64.TRUNC R0, R2 ;  /* 0x0000000200007311 */ /* 0x004062000030d100 */
[----:B------:R-:W-:Y:S05]  /*6ce0*/  BRA `(.L_x_10346) ;  /* 0x00000008006c7947 */ /* 0x000fea0003800000 */
.L_x_10354:
        /* <DEDUP_REMOVED lines=28> */
.L_x_10357:
        /* <DEDUP_REMOVED lines=15> */
.L_x_10356:
[----:B------:R-:W2:Y:S02]  /*6fa0*/  LDG.E.U16 R4, desc[UR36][R2.64] ;  /* 0x0000002402047981 */ /* 0x000ea4000c1e1500 */
[----:B--2---:R-:W-:-:S06]  /*6fb0*/  IMAD.U32 R4, R4, 0x10000, RZ ;  /* 0x0001000004047824 */ /* 0x004fcc00078e00ff */
[----:B------:R-:W0:Y:S02]  /*6fc0*/  F2I.FTZ.TRUNC.NTZ R4, R4 ;  /* 0x0000000400047305 */ /* 0x000e24000021f100 */
[----:B0-----:R-:W-:Y:S01]  /*6fd0*/  PRMT R0, R4, 0x7610, R0 ;  /* 0x0000761004007816 */ /* 0x001fe20000000000 */
[----:B------:R-:W-:Y:S06]  /*6fe0*/  BRA `(.L_x_10346) ;  /* 0x0000000400ac7947 */ /* 0x000fec0003800000 */
.L_x_10353:
        /* <DEDUP_REMOVED lines=10> */
.L_x_10360:
        /* <DEDUP_REMOVED lines=21> */
.L_x_10364:
[----:B------:R-:W-:Y:S05]  /*71e0*/  BSYNC B1 ;  /* 0x0000000000017941 */ /* 0x000fea0003800000 */
.L_x_10363:
[----:B------:R-:W-:Y:S01]  /*71f0*/  IMAD.SHL.U32 R2, R2, 0x100000, RZ ;  /* 0x0010000002027824 */ /* 0x000fe200078e00ff */
[----:B------:R-:W-:-:S04]  /*7200*/  LEA R3, R0, 0x3b800000, 0x17 ;  /* 0x3b80000000037811 */ /* 0x000fc800078eb8ff */
[----:B------:R-:W-:-:S07]  /*7210*/  LOP3.LUT R4, R3, R2, R4, 0xfe, !PT ;  /* 0x0000000203047212 */ /* 0x000fce00078efe04 */
.L_x_10362:
[----:B------:R-:W-:Y:S05]  /*7220*/  BSYNC B0 ;  /* 0x0000000000007941 */ /* 0x000fea0003800000 */
.L_x_10361:
[----:B------:R-:W0:Y:S02]  /*7230*/  F2I.FTZ.TRUNC.NTZ R4, R4 ;  /* 0x0000000400047305 */ /* 0x000e24000021f100 */
[----:B0-----:R-:W-:Y:S01]  /*7240*/  PRMT R0, R4, 0x7610, R0 ;  /* 0x0000761004007816 */ /* 0x001fe20000000000 */
[----:B------:R-:W-:Y:S06]  /*7250*/  BRA `(.L_x_10346) ;  /* 0x0000000400107947 */ /* 0x000fec0003800000 */
.L_x_10359:
        /* <DEDUP_REMOVED lines=21> */
.L_x_10368:
[----:B------:R-:W-:Y:S05]  /*73b0*/  BSYNC B1 ;  /* 0x0000000000017941 */ /* 0x000fea0003800000 */
.L_x_10367:
[----:B------:R-:W-:Y:S01]  /*73c0*/  IMAD.SHL.U32 R2, R2, 0x200000, RZ ;  /* 0x0020000002027824 */ /* 0x000fe200078e00ff */
[----:B------:R-:W-:-:S04]  /*73d0*/  LEA R3, R0, 0x37800000, 0x17 ;  /* 0x3780000000037811 */ /* 0x000fc800078eb8ff */
[----:B------:R-:W-:-:S07]  /*73e0*/  LOP3.LUT R4, R3, R2, R4, 0xfe, !PT ;  /* 0x0000000203047212 */ /* 0x000fce00078efe04 */
.L_x_10366:
[----:B------:R-:W-:Y:S05]  /*73f0*/  BSYNC B0 ;  /* 0x0000000000007941 */ /* 0x000fea0003800000 */
.L_x_10365:
[----:B------:R-:W0:Y:S02]  /*7400*/  F2I.FTZ.TRUNC.NTZ R4, R4 ;  /* 0x0000000400047305 */ /* 0x000e24000021f100 */
[----:B0-----:R-:W-:Y:S01]  /*7410*/  PRMT R0, R4, 0x7610, R0 ;  /* 0x0000761004007816 */ /* 0x001fe20000000000 */
[----:B------:R-:W-:Y:S06]  /*7420*/  BRA `(.L_x_10346) ;  /* 0x00000000009c7947 */ /* 0x000fec0003800000 */
.L_x_10358:
        /* <DEDUP_REMOVED lines=14> */
.L_x_10372:
[----:B------:R-:W-:Y:S05]  /*7510*/  BSYNC B0 ;  /* 0x0000000000007941 */ /* 0x000fea0003800000 */
.L_x_10371:
[----:B------:R-:W0:Y:S02]  /*7520*/  F2I.FTZ.TRUNC.NTZ R4, R4 ;  /* 0x0000000400047305 */ /* 0x000e24000021f100 */
[----:B0-----:R-:W-:Y:S01]  /*7530*/  PRMT R0, R4, 0x7610, R0 ;  /* 0x0000761004007816 */ /* 0x001fe20000000000 */
[----:B------:R-:W-:Y:S06]  /*7540*/  BRA `(.L_x_10346) ;  /* 0x0000000000547947 */ /* 0x000fec0003800000 */
.L_x_10345:
        /* <DEDUP_REMOVED lines=16> */
.L_x_10373:
[----:B------:R-:W-:Y:S01]  /*7650*/  PRMT R0, RZ, 0x7610, R0 ;  /* 0x00007610ff007816 */ /* 0x000fe20000000000 */
[----:B------:R-:W-:Y:S06]  /*7660*/  BRA `(.L_x_10346) ;  /* 0x00000000000c7947 */ /* 0x000fec0003800000 */
.L_x_10370:
[----:B------:R0:W5:Y:S01]  /*7670*/  LDG.E.U16 R0, desc[UR36][R2.64] ;  /* 0x0000002402007981 */ /* 0x000162000c1e1500 */
[----:B------:R-:W-:Y:S05]  /*7680*/  BRA `(.L_x_10346) ;  /* 0x0000000000047947 */ /* 0x000fea0003800000 */
.L_x_10369:
[----:B------:R0:W5:Y:S02]  /*7690*/  LDG.E.U16 R0, desc[UR36][R2.64] ;  /* 0x0000002402007981 */ /* 0x000164000c1e1500 */
.L_x_10346:
        /* <DEDUP_REMOVED lines=19> */
.L_x_10377:
[----:B------:R0:W-:Y:S01]  /*77d0*/  STG.E.U8 desc[UR36][R16.64], R5 ;  /* 0x0000000510007986 */ /* 0x0001e2000c101124 */
[----:B------:R-:W-:Y:S05]  /*77e0*/  BRA `(.L_x_10379) ;  /* 0x0000000c00647947 */ /* 0x000fea0003800000 */
.L_x_10376:
        /* <DEDUP_REMOVED lines=10> */
.L_x_10381:
[----:B------:R-:W-:-:S05]  /*7890*/  PRMT R3, R5, 0x9910, RZ ;  /* 0x0000991005037816 */ /* 0x000fca00000000ff */
[----:B------:R3:W-:Y:S01]  /*78a0*/  STG.E desc[UR36][R16.64], R3 ;  /* 0x0000000310007986 */ /* 0x0007e2000c101924 */
[----:B------:R-:W-:Y:S05]  /*78b0*/  BRA `(.L_x_10379) ;  /* 0x0000000c00307947 */ /* 0x000fea0003800000 */
.L_x_10380:
[----:B------:R2:W-:Y:S01]  /*78c0*/  STG.E.U16 desc[UR36][R16.64], R5 ;  /* 0x0000000510007986 */ /* 0x0005e2000c101524 */
[----:B------:R-:W-:Y:S05]  /*78d0*/  BRA `(.L_x_10379) ;  /* 0x0000000c00287947 */ /* 0x000fea0003800000 */
.L_x_10375:
        /* <DEDUP_REMOVED lines=9> */
.L_x_10383:
[----:B------:R-:W0:Y:S02]  /*7970*/  I2F.S16 R0, R5 ;  /* 0x0000000500007306 */ /* 0x000e240000101400 */
[----:B0-----:R-:W-:-:S05]  /*7980*/  F2FP.F16.F32.PACK_AB R0, RZ, R0 ;  /* 0x00000000ff00723e */ /* 0x001fca00000000ff */
[----:B------:R0:W-:Y:S01]  /*7990*/  STG.E.U16 desc[UR36][R16.64], R0 ;  /* 0x0000000010007986 */ /* 0x0001e2000c101524 */
[----:B------:R-:W-:Y:S05]  /*79a0*/  BRA `(.L_x_10379) ;  /* 0x0000000800f47947 */ /* 0x000fea0003800000 */
.L_x_10382:
        /* <DEDUP_REMOVED lines=10> */
.L_x_10385:
[----:B------:R-:W0:Y:S02]  /*7a50*/  I2F.S16 R5, R5 ;  /* 0x0000000500057306 */ /* 0x000e240000101400 */
[----:B0-----:R-:W-:-:S04]  /*7a60*/  F2FP.F16.F32.PACK_AB R3, RZ, R5 ;  /* 0x00000005ff03723e */ /* 0x001fc800000000ff */
[----:B------:R-:W-:-:S05]  /*7a70*/  PRMT R3, R3, 0x5410, RZ ;  /* 0x0000541003037816 */ /* 0x000fca00000000ff */
[----:B------:R0:W-:Y:S01]  /*7a80*/  STG.E desc[UR36][R16.64], R3 ;  /* 0x0000000310007986 */ /* 0x0001e2000c101924 */
[----:B------:R-:W-:Y:S05]  /*7a90*/  BRA `(.L_x_10379) ;  /* 0x0000000800b87947 */ /* 0x000fea0003800000 */
.L_x_10384:
[----:B------:R-:W0:Y:S02]  /*7aa0*/  I2F.F64.S16 R2, R5 ;  /* 0x0000000500027312 */ /* 0x000e240000101c00 */
[----:B0-----:R0:W-:Y:S01]  /*7ab0*/  STG.E.64 desc[UR36][R16.64], R2 ;  /* 0x0000000210007986 */ /* 0x0011e2000c101b24 */
[----:B------:R-:W-:Y:S05]  /*7ac0*/  BRA `(.L_x_10379) ;  /* 0x0000000800ac7947 */ /* 0x000fea0003800000 */
.L_x_10374:
        /* <DEDUP_REMOVED lines=13> */
.L_x_10388:
[----:B------:R-:W0:Y:S01]  /*7ba0*/  I2F.F64.S16 R4, R5 ;  /* 0x0000000500047312 */ /* 0x000e220000101c00 */
[----:B------:R-:W-:-:S05]  /*7bb0*/  CS2R R6, SRZ ;  /* 0x0000000000067805 */ /* 0x000fca000001ff00 */
[----:B0-----:R0:W-:Y:S01]  /*7bc0*/  STG.E.128 desc[UR36][R16.64], R4 ;  /* 0x0000000410007986 */ /* 0x0011e2000c101d24 */
[----:B------:R-:W-:Y:S05]  /*7bd0*/  BRA `(.L_x_10379) ;  /* 0x0000000800687947 */ /* 0x000fea0003800000 */
.L_x_10387:
        /* <DEDUP_REMOVED lines=21> */
.L_x_10392:
[----:B------:R-:W-:Y:S05]  /*7d30*/  BSYNC B0 ;  /* 0x0000000000007941 */ /* 0x000fea0003800000 */
.L_x_10391:
[----:B------:R-:W-:-:S05]  /*7d40*/  LOP3.LUT R3, R0, R3, RZ, 0xfc, !PT ;  /* 0x0000000300037212 */ /* 0x000fca00078efcff */
[----:B------:R0:W-:Y:S01]  /*7d50*/  STG.E.U8 desc[UR36][R16.64], R3 ;  /* 0x0000000310007986 */ /* 0x0001e2000c101124 */
[----:B------:R-:W-:Y:S05]  /*7d60*/  BRA `(.L_x_10379) ;  /* 0x0000000800047947 */ /* 0x000fea0003800000 */
.L_x_10390:
        /* <DEDUP_REMOVED lines=13> */
.L_x_10394:
[----:B------:R-:W-:Y:S01]  /*7e40*/  IMAD.MOV.U32 R0, RZ, RZ, 0x7f ;  /* 0x0000007fff007424 */ /* 0x000fe200078e00ff */
[----:B------:R-:W-:-:S04]  /*7e50*/  ISETP.GT.U32.AND P0, PT, R2, 0x7f800000, PT ;  /* 0x7f8000000200780c */ /* 0x000fc80003f04070 */
[----:B------:R-:W-:-:S09]  /*7e60*/  SEL R0, R0, 0x7c, P0 ;  /* 0x0000007c00007807 */ /* 0x000fd20000000000 */
.L_x_10395:
[----:B------:R-:W-:Y:S05]  /*7e70*/  BSYNC B0 ;  /* 0x0000000000007941 */ /* 0x000fea0003800000 */
.L_x_10393:
[----:B------:R-:W-:-:S04]  /*7e80*/  LOP3.LUT R2, R5, 0x80000000, RZ, 0xc0, !PT ;  /* 0x8000000005027812 */ /* 0x000fc800078ec0ff */
[----:B------:R-:W-:-:S04]  /*7e90*/  SHF.R.U32.HI R3, RZ, 0x18, R2 ;  /* 0x00000018ff037819 */ /* 0x000fc80000011602 */
[----:B------:R-:W-:-:S05]  /*7ea0*/  LOP3.LUT R3, R0, R3, RZ, 0xfc, !PT ;  /* 0x0000000300037212 */ /* 0x000fca00078efcff */
[----:B------:R0:W-:Y:S01]  /*7eb0*/  STG.E.U8 desc[UR36][R16.64], R3 ;  /* 0x0000000310007986 */ /* 0x0001e2000c101124 */
[----:B------:R-:W-:Y:S05]  /*7ec0*/  BRA `(.L_x_10379) ;  /* 0x0000000400ac7947 */ /* 0x000fea0003800000 */
.L_x_10389:
[----:B------:R-:W0:Y:S02]  /*7ed0*/  I2F.S16 R0, R5 ;  /* 0x0000000500007306 */ /* 0x000e240000101400 */
[----:B0-----:R-:W-:-:S05]  /*7ee0*/  F2FP.BF16.F32.PACK_AB R0, RZ, R0 ;  /* 0x00000000ff00723e */ /* 0x001fca00000010ff */
[----:B------:R0:W-:Y:S01]  /*7ef0*/  STG.E.U16 desc[UR36][R16.64], R0 ;  /* 0x0000000010007986 */ /* 0x0001e2000c101524 */
[----:B------:R-:W-:Y:S05]  /*7f00*/  BRA `(.L_x_10379) ;  /* 0x00000004009c7947 */ /* 0x000fea0003800000 */
.L_x_10386:
        /* <DEDUP_REMOVED lines=10> */
.L_x_10398:
        /* <DEDUP_REMOVED lines=17> */
.L_x_10401:
[----:B------:R-:W-:-:S04]  /*80c0*/  LOP3.LUT R2, R5, 0x80000000, RZ, 0xc0, !PT ;  /* 0x8000000005027812 */ /* 0x000fc800078ec0ff */
[----:B------:R-:W-:-:S04]  /*80d0*/  SHF.R.U32.HI R3, RZ, 0x18, R2 ;  /* 0x00000018ff037819 */ /* 0x000fc80000011602 */
[----:B------:R-:W-:-:S04]  /*80e0*/  LOP3.LUT R0, R0, R3, RZ, 0xfc, !PT ;  /* 0x0000000300007212 */ /* 0x000fc800078efcff */
[----:B------:R-:W-:-:S07]  /*80f0*/  PRMT R8, R0, 0x7610, R8 ;  /* 0x0000761000087816 */ /* 0x000fce0000000008 */
.L_x_10400:
[----:B------:R-:W-:Y:S05]  /*8100*/  BSYNC B0 ;  /* 0x0000000000007941 */ /* 0x000fea0003800000 */
.L_x_10399:
[----:B------:R0:W-:Y:S01]  /*8110*/  STG.E.U8 desc[UR36][R16.64], R8 ;  /* 0x0000000810007986 */ /* 0x0001e2000c101124 */
[----:B------:R-:W-:Y:S05]  /*8120*/  BRA `(.L_x_10379) ;  /* 0x0000000400147947 */ /* 0x000fea0003800000 */
.L_x_10397:
        /* <DEDUP_REMOVED lines=17> */
.L_x_10404:
[----:B------:R-:W-:-:S04]  /*8240*/  LOP3.LUT R2, R5, 0x80000000, RZ, 0xc0, !PT ;  /* 0x8000000005027812 */ /* 0x000fc800078ec0ff */
[----:B------:R-:W-:-:S04]  /*8250*/  SHF.R.U32.HI R3, RZ, 0x18, R2 ;  /* 0x00000018ff037819 */ /* 0x000fc80000011602 */
[----:B------:R-:W-:-:S04]  /*8260*/  LOP3.LUT R0, R0, R3, RZ, 0xfc, !PT ;  /* 0x0000000300007212 */ /* 0x000fc800078efcff */
[----:B------:R-:W-:-:S07]  /*8270*/  PRMT R8, R0, 0x7610, R8 ;  /* 0x0000761000087816 */ /* 0x000fce0000000008 */
.L_x_10403:
[----:B------:R-:W-:Y:S05]  /*8280*/  BSYNC B0 ;  /* 0x0000000000007941 */ /* 0x000fea0003800000 */
.L_x_10402:
[----:B------:R0:W-:Y:S01]  /*8290*/  STG.E.U8 desc[UR36][R16.64], R8 ;  /* 0x0000000810007986 */ /* 0x0001e2000c101124 */
[----:B------:R-:W-:Y:S05]  /*82a0*/  BRA `(.L_x_10379) ;  /* 0x0000000000b47947 */ /* 0x000fea0003800000 */
.L_x_10396:
        /* <DEDUP_REMOVED lines=22> */
.L_x_10378:
        /* <DEDUP_REMOVED lines=16> */
.L_x_10407:
[----:B------:R-:W-:Y:S05]  /*8510*/  BRA `(.L_x_10379) ;  /* 0x0000000000187947 */ /* 0x000fea0003800000 */
.L_x_10406:
[----:B------:R-:W-:-:S04]  /*8520*/  PRMT R2, R5, 0x9910, RZ ;  /* 0x0000991005027816 */ /* 0x000fc800000000ff */
[----:B------:R-:W-:-:S05]  /*8530*/  SHF.R.S32.HI R3, RZ, 0x1f, R2 ;  /* 0x0000001fff037819 */ /* 0x000fca0000011402 */
[----:B------:R0:W-:Y:S01]  /*8540*/  STG.E.64 desc[UR36][R16.64], R2 ;  /* 0x0000000210007986 */ /* 0x0001e2000c101b24 */
[----:B------:R-:W-:Y:S05]  /*8550*/  BRA `(.L_x_10379) ;  /* 0x0000000000087947 */ /* 0x000fea0003800000 */
.L_x_10405:
[----:B------:R-:W-:-:S05]  /*8560*/  PRMT R3, R5, 0x9910, RZ ;  /* 0x0000991005037816 */ /* 0x000fca00000000ff */
[----:B------:R0:W-:Y:S02]  /*8570*/  STG.E desc[UR36][R16.64], R3 ;  /* 0x0000000310007986 */ /* 0x0001e4000c101924 */
.L_x_10379:
[----:B------:R-:W-:-:S07]  /*8580*/  VIADD R19, R19, 0x80 ;  /* 0x0000008013137836 */ /* 0x000fce0000000000 */
.L_x_10306:
[----:B------:R-:W-:Y:S05]  /*8590*/  BSYNC B6 ;  /* 0x0000000000067941 */ /* 0x000fea0003800000 */
.L_x_10305:
        /* <DEDUP_REMOVED lines=358> */
.L_x_10410:
        /* <DEDUP_REMOVED lines=20> */
.L_x_10414:
[----:B------:R0:W5:Y:S01]  /*9d40*/  LDG.E.U8 R22, desc[UR36][R2.64] ;  /* 0x0000002402167981 */ /* 0x000162000c1e1100 */
[----:B------:R-:W-:Y:S05]  /*9d50*/  BRA `(.L_x_10416) ;  /* 0x0000000c00547947 */ /* 0x000fea0003800000 */
.L_x_10413:
        /* <DEDUP_REMOVED lines=8> */
.L_x_10418:
[----:B------:R0:W5:Y:S01]  /*9de0*/  LDG.E.U16 R22, desc[UR36][R2.64] ;  /* 0x0000002402167981 */ /* 0x000162000c1e1500 */
[----:B------:R-:W-:Y:S05]  /*9df0*/  BRA `(.L_x_10416) ;  /* 0x0000000c002c7947 */ /* 0x000fea0003800000 */
.L_x_10417:
[----:B------:R0:W5:Y:S01]  /*9e00*/  LDG.E.U16 R22, desc[UR36][R2.64] ;  /* 0x0000002402167981 */ /* 0x000162000c1e1500 */
[----:B------:R-:W-:Y:S05]  /*9e10*/  BRA `(.L_x_10416) ;  /* 0x0000000c00247947 */ /* 0x000fea0003800000 */
.L_x_10412:
        /* <DEDUP_REMOVED lines=9> */
.L_x_10420:
[----:B------:R-:W2:Y:S02]  /*9eb0*/  LDG.E.U16 R0, desc[UR36][R2.64] ;  /* 0x0000002402007981 */ /* 0x000ea4000c1e1500 */
[----:B--2---:R-:W-:-:S06]  /*9ec0*/  HADD2.F32 R0, -RZ, R0.H0_H0 ;  /* 0x20000000ff007230 */ /* 0x004fcc0000004100 */
[----:B------:R-:W0:Y:S02]  /*9ed0*/  F2I.FTZ.TRUNC.NTZ R0, R0 ;  /* 0x0000000000007305 */ /* 0x000e24000021f100 */
[----:B0-----:R-:W-:Y:S01]  /*9ee0*/  PRMT R22, R0, 0x7610, R22 ;  /* 0x0000761000167816 */ /* 0x001fe20000000016 */
[----:B------:R-:W-:Y:S06]  /*9ef0*/  BRA `(.L_x_10416) ;  /* 0x0000000800ec7947 */ /* 0x000fec0003800000 */
.L_x_10419:
[----:B------:R-:W-:-:S13]  /*9f00*/  ISETP.NE.AND P0, PT, R4, 0x7, PT ;  /* 0x000000070400780c */ /* 0x000fda0003f05270 */
[----:B------:R-:W-:Y:S05]  /*9f10*/  @!P0 BRA `(.L_x_10421) ;  /* 0x0000000000308947 */ /* 0x000fea0003800000 */
[----:B------:R-:W-:-:S13]  /*9f20*/  ISETP.NE.AND P0, PT, R4, 0x8, PT ;  /* 0x000000080400780c */ /* 0x000fda0003f05270 */
[----:B------:R-:W-:Y:S05]  /*9f30*/  @!P0 BRA `(.L_x_10422) ;  /* 0x0000000000148947 */ /* 0x000fea0003800000 */
[----:B------:R-:W-:-:S13]  /*9f40*/  ISETP.NE.AND P0, PT, R4, 0x9, PT ;  /* 0x000000090400780c */ /* 0x000fda0003f05270 */
[----:B------:R-:W-:Y:S05]  /*9f50*/  @P0 BRA `(.L_x_10415) ;  /* 0x0000000800800947 */ /* 0x000fea0003800000 */
[----:B------:R-:W2:Y:S02]  /*9f60*/  LDG.E R2, desc[UR36][R2.64] ;  /* 0x0000002402027981 */ /* 0x000ea4000c1e1900 */
[----:B--2---:R4:W0:Y:S01]  /*9f70*/  F2I.FTZ.TRUNC.NTZ R22, R2 ;  /* 0x0000000200167305 */ /* 0x004822000021f100 */
[----:B------:R-:W-:Y:S05]  /*9f80*/  BRA `(.L_x_10416) ;  /* 0x0000000800c87947 */ /* 0x000fea0003800000 */
.L_x_10422:
[----:B------:R-:W2:Y:S02]  /*9f90*/  LDG.E.U16 R2, desc[UR36][R2.64] ;  /* 0x0000002402027981 */ /* 0x000ea4000c1e1500 */
[----:B--2---:R-:W-:-:S06]  /*9fa0*/  HADD2.F32 R0, -RZ, R2.H0_H0 ;  /* 0x20000002ff007230 */ /* 0x004fcc0000004100 */
[----:B------:R-:W0:Y:S02]  /*9fb0*/  F2I.FTZ.TRUNC.NTZ R0, R0 ;  /* 0x0000000000007305 */ /* 0x000e24000021f100 */
[----:B0-----:R-:W-:Y:S01]  /*9fc0*/  PRMT R22, R0, 0x7610, R22 ;  /* 0x0000761000167816 */ /* 0x001fe20000000016 */
[----:B------:R-:W-:Y:S06]  /*9fd0*/  BRA `(.L_x_10416) ;  /* 0x0000000800b47947 */ /* 0x000fec0003800000 */
.L_x_10421:
[----:B------:R-:W2:Y:S02]  /*9fe0*/  LDG.E.64 R2, desc[UR36][R2.64] ;  /* 0x0000002402027981 */ /* 0x000ea4000c1e1b00 */
[----:B--2---:R2:W3:Y:S01]  /*9ff0*/  F2I.F64.TRUNC R22, R2 ;  /* 0x0000000200167311 */ /* 0x0044e2000030d100 */
[----:B------:R-:W-:Y:S05]  /*a000*/  BRA `(.L_x_10416) ;  /* 0x0000000800a87947 */ /* 0x000fea0003800000 */
.L_x_10411:
        /* <DEDUP_REMOVED lines=12> */
.L_x_10425:
[----:B------:R-:W2:Y:S02]  /*a0d0*/  LDG.E.64 R2, desc[UR36][R2.64] ;  /* 0x0000002402027981 */ /* 0x000ea4000c1e1b00 */
[----:B--2---:R0:W1:Y:S01]  /*a0e0*/  F2I.F64.TRUNC R22, R2 ;  /* 0x0000000200167311 */ /* 0x004062000030d100 */
[----:B------:R-:W-:Y:S05]  /*a0f0*/  BRA `(.L_x_10416) ;  /* 0x00000008006c7947 */ /* 0x000fea0003800000 */
.L_x_10424:
        /* <DEDUP_REMOVED lines=28> */
.L_x_10427:
        /* <DEDUP_REMOVED lines=15> */
.L_x_10426:
[----:B------:R-:W2:Y:S02]  /*a3b0*/  LDG.E.U16 R0, desc[UR36][R2.64] ;  /* 0x0000002402007981 */ /* 0x000ea4000c1e1500 */
[----:B--2---:R-:W-:-:S06]  /*a3c0*/  IMAD.U32 R0, R0, 0x10000, RZ ;  /* 0x0001000000007824 */ /* 0x004fcc00078e00ff */
[----:B------:R-:W0:Y:S02]  /*a3d0*/  F2I.FTZ.TRUNC.NTZ R0, R0 ;  /* 0x0000000000007305 */ /* 0x000e24000021f100 */
[----:B0-----:R-:W-:Y:S01]  /*a3e0*/  PRMT R22, R0, 0x7610, R22 ;  /* 0x0000761000167816 */ /* 0x001fe20000000016 */
[----:B------:R-:W-:Y:S06]  /*a3f0*/  BRA `(.L_x_10416) ;  /* 0x0000000400ac7947 */ /* 0x000fec0003800000 */
.L_x_10423:
        /* <DEDUP_REMOVED lines=10> */
.L_x_10430:
        /* <DEDUP_REMOVED lines=21> */
.L_x_10434:
[----:B------:R-:W-:Y:S05]  /*a5f0*/  BSYNC B1 ;  /* 0x0000000000017941 */ /* 0x000fea0003800000 */
.L_x_10433:
[----:B------:R-:W-:Y:S01]  /*a600*/  LEA R3, R0, 0x3b800000, 0x17 ;  /* 0x3b80000000037811 */ /* 0x000fe200078eb8ff */
[----:B------:R-:W-:-:S05]  /*a610*/  IMAD.SHL.U32 R0, R2, 0x100000, RZ ;  /* 0x0010000002007824 */ /* 0x000fca00078e00ff */
[----:B------:R-:W-:-:S07]  /*a620*/  LOP3.LUT R0, R3, R0, R4, 0xfe, !PT ;  /* 0x0000000003007212 */ /* 0x000fce00078efe04 */
.L_x_10432:
[----:B------:R-:W-:Y:S05]  /*a630*/  BSYNC B0 ;  /* 0x0000000000007941 */ /* 0x000fea0003800000 */
.L_x_10431:
[----:B------:R-:W0:Y:S02]  /*a640*/  F2I.FTZ.TRUNC.NTZ R0, R0 ;  /* 0x0000000000007305 */ /* 0x000e24000021f100 */
[----:B0-----:R-:W-:Y:S01]  /*a650*/  PRMT R22, R0, 0x7610, R22 ;  /* 0x0000761000167816 */ /* 0x001fe20000000016 */
[----:B------:R-:W-:Y:S06]  /*a660*/  BRA `(.L_x_10416) ;  /* 0x0000000400107947 */ /* 0x000fec0003800000 */
.L_x_10429:
        /* <DEDUP_REMOVED lines=21> */
.L_x_10438:
[----:B------:R-:W-:Y:S05]  /*a7c0*/  BSYNC B1 ;  /* 0x0000000000017941 */ /* 0x000fea0003800000 */
.L_x_10437:
[----:B------:R-:W-:Y:S01]  /*a7d0*/  LEA R3, R0, 0x37800000, 0x17 ;  /* 0x3780000000037811 */ /* 0x000fe200078eb8ff */
[----:B------:R-:W-:-:S05]  /*a7e0*/  IMAD.SHL.U32 R0, R2, 0x200000, RZ ;  /* 0x0020000002007824 */ /* 0x000fca00078e00ff */
[----:B------:R-:W-:-:S07]  /*a7f0*/  LOP3.LUT R0, R3, R0, R4, 0xfe, !PT ;  /* 0x0000000003007212 */ /* 0x000fce00078efe04 */
.L_x_10436:
[----:B------:R-:W-:Y:S05]  /*a800*/  BSYNC B0 ;  /* 0x0000000000007941 */ /* 0x000fea0003800000 */
.L_x_10435:
[----:B------:R-:W0:Y:S02]  /*a810*/  F2I.FTZ.TRUNC.NTZ R0, R0 ;  /* 0x0000000000007305 */ /* 0x000e24000021f100 */
[----:B0-----:R-:W-:Y:S01]  /*a820*/  PRMT R22, R0, 0x7610, R22 ;  /* 0x0000761000167816 */ /* 0x001fe20000000016 */
[----:B------:R-:W-:Y:S06]  /*a830*/  BRA `(.L_x_10416) ;  /* 0x00000000009c7947 */ /* 0x000fec0003800000 */
.L_x_10428:
        /* <DEDUP_REMOVED lines=14> */
.L_x_10442:
[----:B------:R-:W-:Y:S05]  /*a920*/  BSYNC B0 ;  /* 0x0000000000007941 */ /* 0x000fea0003800000 */
.L_x_10441:
[----:B------:R-:W0:Y:S02]  /*a930*/  F2I.FTZ.TRUNC.NTZ R0, R0 ;  /* 0x0000000000007305 */ /* 0x000e24000021f100 */
[----:B0-----:R-:W-:Y:S01]  /*a940*/  PRMT R22, R0, 0x7610, R22 ;  /* 0x0000761000167816 */ /* 0x001fe20000000016 */
[----:B------:R-:W-:Y:S06]  /*a950*/  BRA `(.L_x_10416) ;  /* 0x0000000000547947 */ /* 0x000fec0003800000 */
.L_x_10415:
        /* <DEDUP_REMOVED lines=16> */
.L_x_10443:
[----:B------:R-:W-:Y:S01]  /*aa60*/  PRMT R22, RZ, 0x7610, R22 ;  /* 0x00007610ff167816 */ /* 0x000fe20000000016 */
[----:B------:R-:W-:Y:S06]  /*aa70*/  BRA `(.L_x_10416) ;  /* 0x00000000000c7947 */ /* 0x000fec0003800000 */
.L_x_10440:
[----:B------:R0:W5:Y:S01]  /*aa80*/  LDG.E.U16 R22, desc[UR36][R2.64] ;  /* 0x0000002402167981 */ /* 0x000162000c1e1500 */
[----:B------:R-:W-:Y:S05]  /*aa90*/  BRA `(.L_x_10416) ;  /* 0x0000000000047947 */ /* 0x000fea0003800000 */
.L_x_10439:
[----:B------:R0:W5:Y:S02]  /*aaa0*/  LDG.E.U16 R22, desc[UR36][R2.64] ;  /* 0x0000002402167981 */ /* 0x000164000c1e1500 */
.L_x_10416:
[----:B------:R-:W1:Y:S01]  /*aab0*/  LDC.U8 R4, c[0x0][0x493] ;  /* 0x000124c0ff047b82 */ /* 0x000e620000000000 */
[----:B------:R-:W-:Y:S02]  /*aac0*/  ULDC.64 UR4, c[0x0][0x488] ;  /* 0x0001220000047ab9 */ /* 0x000fe40000000a00 */
[----:B0-2-4-:R-:W-:-:S05]  /*aad0*/  IADD3 R2, P0, R18, UR4, RZ ;  /* 0x0000000412027c10 */ /* 0x015fca000ff1e0ff */
        /* <DEDUP_REMOVED lines=14> */
.L_x_10447:
[----:B------:R0:W5:Y:S01]  /*abc0*/  LDG.E.U8 R0, desc[UR36][R2.64] ;  /* 0x0000002402007981 */ /* 0x000162000c1e1100 */
[----:B------:R-:W-:Y:S05]  /*abd0*/  BRA `(.L_x_10449) ;  /* 0x0000000c00547947 */ /* 0x000fea0003800000 */
.L_x_10446:
        /* <DEDUP_REMOVED lines=8> */
.L_x_10451:
[----:B------:R0:W5:Y:S01]  /*ac60*/  LDG.E.U16 R0, desc[UR36][R2.64] ;  /* 0x0000002402007981 */ /* 0x000162000c1e1500 */
[----:B------:R-:W-:Y:S05]  /*ac70*/  BRA `(.L_x_10449) ;  /* 0x0000000c002c7947 */ /* 0x000fea0003800000 */
.L_x_10450:
[----:B------:R0:W5:Y:S01]  /*ac80*/  LDG.E.U16 R0, desc[UR36][R2.64] ;  /* 0x0000002402007981 */ /* 0x000162000c1e1500 */
[----:B------:R-:W-:Y:S05]  /*ac90*/  BRA `(.L_x_10449) ;  /* 0x0000000c00247947 */ /* 0x000fea0003800000 */
.L_x_10445:
        /* <DEDUP_REMOVED lines=9> */
.L_x_10453:
[----:B------:R-:W2:Y:S02]  /*ad30*/  LDG.E.U16 R4, desc[UR36][R2.64] ;  /* 0x0000002402047981 */ /* 0x000ea4000c1e1500 */
[----:B--2---:R-:W-:-:S06]  /*ad40*/  HADD2.F32 R4, -RZ, R4.H0_H0 ;  /* 0x20000004ff047230 */ /* 0x004fcc0000004100 */
[----:B------:R-:W0:Y:S02]  /*ad50*/  F2I.FTZ.TRUNC.NTZ R4, R4 ;  /* 0x0000000400047305 */ /* 0x000e24000021f100 */
[----:B0-----:R-:W-:Y:S01]  /*ad60*/  PRMT R0, R4, 0x7610, R0 ;  /* 0x0000761004007816 */ /* 0x001fe20000000000 */
[----:B------:R-:W-:Y:S06]  /*ad70*/  BRA `(.L_x_10449) ;  /* 0x0000000800ec7947 */ /* 0x000fec0003800000 */
.L_x_10452:
[----:B------:R-:W-:-:S13]  /*ad80*/  ISETP.NE.AND P0, PT, R0, 0x7, PT ;  /* 0x000000070000780c */ /* 0x000fda0003f05270 */
[----:B------:R-:W-:Y:S05]  /*ad90*/  @!P0 BRA `(.L_x_10454) ;  /* 0x0000000000308947 */ /* 0x000fea0003800000 */
[----:B------:R-:W-:-:S13]  /*ada0*/  ISETP.NE.AND P0, PT, R0, 0x8, PT ;  /* 0x000000080000780c */ /* 0x000fda0003f05270 */
[----:B------:R-:W-:Y:S05]  /*adb0*/  @!P0 BRA `(.L_x_10455) ;  /* 0x0000000000148947 */ /* 0x000fea0003800000 */
[----:B------:R-:W-:-:S13]  /*adc0*/  ISETP.NE.AND P0, PT, R0, 0x9, PT ;  /* 0x000000090000780c */ /* 0x000fda0003f05270 */
[----:B------:R-:W-:Y:S05]  /*add0*/  @P0 BRA `(.L_x_10448) ;  /* 0x0000000800800947 */ /* 0x000fea0003800000 */
[----:B------:R-:W2:Y:S02]  /*ade0*/  LDG.E R2, desc[UR36][R2.64] ;  /* 0x0000002402027981 */ /* 0x000ea4000c1e1900 */
[----:B--2---:R2:W4:Y:S01]  /*adf0*/  F2I.FTZ.TRUNC.NTZ R0, R2 ;  /* 0x0000000200007305 */ /* 0x004522000021f100 */
[----:B------:R-:W-:Y:S05]  /*ae00*/  BRA `(.L_x_10449) ;  /* 0x0000000800c87947 */ /* 0x000fea0003800000 */
.L_x_10455:
[----:B------:R-:W2:Y:S02]  /*ae10*/  LDG.E.U16 R2, desc[UR36][R2.64] ;  /* 0x0000002402027981 */ /* 0x000ea4000c1e1500 */
[----:B--2---:R-:W-:-:S06]  /*ae20*/  HADD2.F32 R4, -RZ, R2.H0_H0 ;  /* 0x20000002ff047230 */ /* 0x004fcc0000004100 */
[----:B------:R-:W0:Y:S02]  /*ae30*/  F2I.FTZ.TRUNC.NTZ R4, R4 ;  /* 0x0000000400047305 */ /* 0x000e24000021f100 */
[----:B0-----:R-:W-:Y:S01]  /*ae40*/  PRMT R0, R4, 0x7610, R0 ;  /* 0x0000761004007816 */ /* 0x001fe20000000000 */
[----:B------:R-:W-:Y:S06]  /*ae50*/  BRA `(.L_x_10449) ;  /* 0x0000000800b47947 */ /* 0x000fec0003800000 */
.L_x_10454:
[----:B------:R-:W2:Y:S02]  /*ae60*/  LDG.E.64 R2, desc[UR36][R2.64] ;  /* 0x0000002402027981 */ /* 0x000ea4000c1e1b00 */
[----:B--2---:R0:W1:Y:S01]  /*ae70*/  F2I.F64.TRUNC R0, R2 ;  /* 0x0000000200007311 */ /* 0x004062000030d100 */
[----:B------:R-:W-:Y:S05]  /*ae80*/  BRA `(.L_x_10449) ;  /* 0x0000000800a87947 */ /* 0x000fea0003800000 */
.L_x_10444:
        /* <DEDUP_REMOVED lines=12> */
.L_x_10458:
[----:B------:R-:W2:Y:S02]  /*af50*/  LDG.E.64 R2, desc[UR36][R2.64] ;  /* 0x0000002402027981 */ /* 0x000ea4000c1e1b00 */
[----:B--2---:R0:W1:Y:S01]  /*af60*/  F2I.F64.TRUNC R0, R2 ;  /* 0x0000000200007311 */ /* 0x004062000030d100 */
[----:B------:R-:W-:Y:S05]  /*af70*/  BRA `(.L_x_10449) ;  /* 0x00000008006c7947 */ /* 0x000fea0003800000 */
.L_x_10457:
        /* <DEDUP_REMOVED lines=28> */
.L_x_10460:
        /* <DEDUP_REMOVED lines=15> */
.L_x_10459:
[----:B------:R-:W2:Y:S02]  /*b230*/  LDG.E.U16 R4, desc[UR36][R2.64] ;  /* 0x0000002402047981 */ /* 0x000ea4000c1e1500 */
[----:B--2---:R-:W-:-:S06]  /*b240*/  IMAD.U32 R4, R4, 0x10000, RZ ;  /* 0x0001000004047824 */ /* 0x004fcc00078e00ff */
[----:B------:R-:W0:Y:S02]  /*b250*/  F2I.FTZ.TRUNC.NTZ R4, R4 ;  /* 0x0000000400047305 */ /* 0x000e24000021f100 */
[----:B0-----:R-:W-:Y:S01]  /*b260*/  PRMT R0, R4, 0x7610, R0 ;  /* 0x0000761004007816 */ /* 0x001fe20000000000 */
[----:B------:R-:W-:Y:S06]  /*b270*/  BRA `(.L_x_10449) ;  /* 0x0000000400ac7947 */ /* 0x000fec0003800000 */
.L_x_10456:
        /* <DEDUP_REMOVED lines=10> */
.L_x_10463:
        /* <DEDUP_REMOVED lines=21> */
.L_x_10467:
[----:B------:R-:W-:Y:S05]  /*b470*/  BSYNC B1 ;  /* 0x0000000000017941 */ /* 0x000fea0003800000 */
.L_x_10466:
[----:B------:R-:W-:Y:S01]  /*b480*/  IMAD.SHL.U32 R2, R2, 0x100000, RZ ;  /* 0x0010000002027824 */ /* 0x000fe200078e00ff */
[----:B------:R-:W-:-:S04]  /*b490*/  LEA R3, R0, 0x3b800000, 0x17 ;  /* 0x3b80000000037811 */ /* 0x000fc800078eb8ff */
[----:B------:R-:W-:-:S07]  /*b4a0*/  LOP3.LUT R4, R3, R2, R4, 0xfe, !PT ;  /* 0x0000000203047212 */ /* 0x000fce00078efe04 */
.L_x_10465:
[----:B------:R-:W-:Y:S05]  /*b4b0*/  BSYNC B0 ;  /* 0x0000000000007941 */ /* 0x000fea0003800000 */
.L_x_10464:
[----:B------:R-:W0:Y:S02]  /*b4c0*/  F2I.FTZ.TRUNC.NTZ R4, R4 ;  /* 0x0000000400047305 */ /* 0x000e24000021f100 */
[----:B0-----:R-:W-:Y:S01]  /*b4d0*/  PRMT R0, R4, 0x7610, R0 ;  /* 0x0000761004007816 */ /* 0x001fe20000000000 */
[----:B------:R-:W-:Y:S06]  /*b4e0*/  BRA `(.L_x_10449) ;  /* 0x0000000400107947 */ /* 0x000fec0003800000 */
.L_x_10462:
        /* <DEDUP_REMOVED lines=21> */
.L_x_10471:
[----:B------:R-:W-:Y:S05]  /*b640*/  BSYNC B1 ;  /* 0x0000000000017941 */ /* 0x000fea0003800000 */
.L_x_10470:
[----:B------:R-:W-:Y:S01]  /*b650*/  IMAD.SHL.U32 R2, R2, 0x200000, RZ ;  /* 0x0020000002027824 */ /* 0x000fe200078e00ff */
[----:B------:R-:W-:-:S04]  /*b660*/  LEA R3, R0, 0x37800000, 0x17 ;  /* 0x3780000000037811 */ /* 0x000fc800078eb8ff */
[----:B------:R-:W-:-:S07]  /*b670*/  LOP3.LUT R4, R3, R2, R4, 0xfe, !PT ;  /* 0x0000000203047212 */ /* 0x000fce00078efe04 */
.L_x_10469:
[----:B------:R-:W-:Y:S05]  /*b680*/  BSYNC B0 ;  /* 0x0000000000007941 */ /* 0x000fea0003800000 */
.L_x_10468:
[----:B------:R-:W0:Y:S02]  /*b690*/  F2I.FTZ.TRUNC.NTZ R4, R4 ;  /* 0x0000000400047305 */ /* 0x000e24000021f100 */
[----:B0-----:R-:W-:Y:S01]  /*b6a0*/  PRMT R0, R4, 0x7610, R0 ;  /* 0x0000761004007816 */ /* 0x001fe20000000000 */
[----:B------:R-:W-:Y:S06]  /*b6b0*/  BRA `(.L_x_10449) ;  /* 0x00000000009c7947 */ /* 0x000fec0003800000 */
.L_x_10461:
        /* <DEDUP_REMOVED lines=14> */
.L_x_10475:
[----:B------:R-:W-:Y:S05]  /*b7a0*/  BSYNC B0 ;  /* 0x0000000000007941 */ /* 0x000fea0003800000 */
.L_x_10474:
[----:B------:R-:W0:Y:S02]  /*b7b0*/  F2I.FTZ.TRUNC.NTZ R4, R4 ;  /* 0x0000000400047305 */ /* 0x000e24000021f100 */
[----:B0-----:R-:W-:Y:S01]  /*b7c0*/  PRMT R0, R4, 0x7610, R0 ;  /* 0x0000761004007816 */ /* 0x001fe20000000000 */
[----:B------:R-:W-:Y:S06]  /*b7d0*/  BRA `(.L_x_10449) ;  /* 0x0000000000547947 */ /* 0x000fec0003800000 */
.L_x_10448:
        /* <DEDUP_REMOVED lines=15> */
[----:B0--3-5:R-:W-:Y:S05]  /*b8d0*/  CALL.ABS.NOINC R2 ;  /* 0x0000000002007343 */ /* 0x029fea0003c00000 */
.L_x_10476:
[----:B------:R-:W-:Y:S01]  /*b8e0*/  PRMT R0, RZ, 0x7610, R0 ;  /* 0x00007610ff007816 */ /* 0x000fe20000000000 */
[----:B------:R-:W-:Y:S06]  /*b8f0*/  BRA `(.L_x_10449) ;  /* 0x00000000000c7947 */ /* 0x000fec0003800000 */
.L_x_10473:
[----:B------:R0:W5:Y:S01]  /*b900*/  LDG.E.U16 R0, desc[UR36][R2.64] ;  /* 0x0000002402007981 */ /* 0x000162000c1e1500 */
[----:B------:R-:W-:Y:S05]  /*b910*/  BRA `(.L_x_10449) ;  /* 0x0000000000047947 */ /* 0x000fea0003800000 */
.L_x_10472:
[----:B------:R0:W5:Y:S02]  /*b920*/  LDG.E.U16 R0, desc[UR36][R2.64] ;  /* 0x0000002402007981 */ /* 0x000164000c1e1500 */
.L_x_10449:
[----:B------:R-:W1:Y:S01]  /*b930*/  LDC.U8 R4, c[0x0][0x491] ;  /* 0x00012440ff047b82 */ /* 0x000e620000000000 */
[----:B0-23-5:R-:W-:Y:S02]  /*b940*/  PRMT R2, R22, 0x9910, RZ ;  /* 0x0000991016027816 */ /* 0x02dfe400000000ff */
[----:B-1--4-:R-:W-:Y:S02]  /*b950*/  PRMT R5, R0, 0x7610, R5 ;  /* 0x0000761000057816 */ /* 0x012fe40000000005 */
        /* <DEDUP_REMOVED lines=16> */
.L_x_10480:
[----:B------:R0:W-:Y:S01]  /*ba60*/  STG.E.U8 desc[UR36][R16.64], R5 ;  /* 0x0000000510007986 */ /* 0x0001e2000c101124 */
[----:B------:R-:W-:Y:S05]  /*ba70*/  BRA `(.L_x_10482) ;  /* 0x0000000c00647947 */ /* 0x000fea0003800000 */
.L_x_10479:
        /* <DEDUP_REMOVED lines=10> */
.L_x_10484:
[----:B------:R-:W-:-:S05]  /*bb20*/  PRMT R3, R5, 0x9910, RZ ;  /* 0x0000991005037816 */ /* 0x000fca00000000ff */
[----:B------:R0:W-:Y:S01]  /*bb30*/  STG.E desc[UR36][R16.64], R3 ;  /* 0x0000000310007986 */ /* 0x0001e2000c101924 */
[----:B------:R-:W-:Y:S05]  /*bb40*/  BRA `(.L_x_10482) ;  /* 0x0000000c00307947 */ /* 0x000fea0003800000 */
.L_x_10483:
[----:B------:R0:W-:Y:S01]  /*bb50*/  STG.E.U16 desc[UR36][R16.64], R5 ;  /* 0x0000000510007986 */ /* 0x0001e2000c101524 */
[----:B------:R-:W-:Y:S05]  /*bb60*/  BRA `(.L_x_10482) ;  /* 0x0000000c00287947 */ /* 0x000fea0003800000 */
.L_x_10478:
        /* <DEDUP_REMOVED lines=9> */
.L_x_10486:
[----:B------:R-:W0:Y:S02]  /*bc00*/  I2F.S16 R0, R5 ;  /* 0x0000000500007306 */ /* 0x000e240000101400 */
[----:B0-----:R-:W-:-:S05]  /*bc10*/  F2FP.F16.F32.PACK_AB R0, RZ, R0 ;  /* 0x00000000ff00723e */ /* 0x001fca00000000ff */
[----:B------:R0:W-:Y:S01]  /*bc20*/  STG.E.U16 desc[UR36][R16.64], R0 ;  /* 0x0000000010007986 */ /* 0x0001e2000c101524 */
[----:B------:R-:W-:Y:S05]  /*bc30*/  BRA `(.L_x_10482) ;  /* 0x0000000800f47947 */ /* 0x000fea0003800000 */
.L_x_10485:
        /* <DEDUP_REMOVED lines=10> */
.L_x_10488:
[----:B------:R-:W0:Y:S02]  /*bce0*/  I2F.S16 R5, R5 ;  /* 0x0000000500057306 */ /* 0x000e240000101400 */
[----:B0-----:R-:W-:-:S04]  /*bcf0*/  F2FP.F16.F32.PACK_AB R3, RZ, R5 ;  /* 0x00000005ff03723e */ /* 0x001fc800000000ff */
[----:B------:R-:W-:-:S05]  /*bd00*/  PRMT R3, R3, 0x5410, RZ ;  /* 0x0000541003037816 */ /* 0x000fca00000000ff */
[----:B------:R0:W-:Y:S01]  /*bd10*/  STG.E desc[UR36][R16.64], R3 ;  /* 0x0000000310007986 */ /* 0x0001e2000c101924 */
[----:B------:R-:W-:Y:S05]  /*bd20*/  BRA `(.L_x_10482) ;  /* 0x0000000800b87947 */ /* 0x000fea0003800000 */
.L_x_10487:
[----:B------:R-:W0:Y:S02]  /*bd30*/  I2F.F64.S16 R2, R5 ;  /* 0x0000000500027312 */ /* 0x000e240000101c00 */
[----:B0-----:R0:W-:Y:S01]  /*bd40*/  STG.E.64 desc[UR36][R16.64], R2 ;  /* 0x0000000210007986 */ /* 0x0011e2000c101b24 */
[----:B------:R-:W-:Y:S05]  /*bd50*/  BRA `(.L_x_10482) ;  /* 0x0000000800ac7947 */ /* 0x000fea0003800000 */
.L_x_10477:
        /* <DEDUP_REMOVED lines=13> */
.L_x_10491:
[----:B------:R-:W0:Y:S01]  /*be30*/  I2F.F64.S16 R4, R5 ;  /* 0x0000000500047312 */ /* 0x000e220000101c00 */
[----:B------:R-:W-:-:S05]  /*be40*/  CS2R R6, SRZ ;  /* 0x0000000000067805 */ /* 0x000fca000001ff00 */
[----:B0-----:R0:W-:Y:S01]  /*be50*/  STG.E.128 desc[UR36][R16.64], R4 ;  /* 0x0000000410007986 */ /* 0x0011e2000c101d24 */
[----:B------:R-:W-:Y:S05]  /*be60*/  BRA `(.L_x_10482) ;  /* 0x0000000800687947 */ /* 0x000fea0003800000 */
.L_x_10490:
        /* <DEDUP_REMOVED lines=21> */
.L_x_10495:
[----:B------:R-:W-:Y:S05]  /*bfc0*/  BSYNC B0 ;  /* 0x0000000000007941 */ /* 0x000fea0003800000 */
.L_x_10494:
[----:B------:R-:W-:-:S05]  /*bfd0*/  LOP3.LUT R3, R0, R3, RZ, 0xfc, !PT ;  /* 0x0000000300037212 */ /* 0x000fca00078efcff */
[----:B------:R0:W-:Y:S01]  /*bfe0*/  STG.E.U8 desc[UR36][R16.64], R3 ;  /* 0x0000000310007986 */ /* 0x0001e2000c101124 */
[----:B------:R-:W-:Y:S05]  /*bff0*/  BRA `(.L_x_10482) ;  /* 0x0000000800047947 */ /* 0x000fea0003800000 */
.L_x_10493:
        /* <DEDUP_REMOVED lines=13> */
.L_x_10497:
[----:B------:R-:W-:Y:S01]  /*c0d0*/  IMAD.MOV.U32 R0, RZ, RZ, 0x7f ;  /* 0x0000007fff007424 */ /* 0x000fe200078e00ff */
[----:B------:R-:W-:-:S04]  /*c0e0*/  ISETP.GT.U32.AND P0, PT, R2, 0x7f800000, PT ;  /* 0x7f8000000200780c */ /* 0x000fc80003f04070 */
[----:B------:R-:W-:-:S09]  /*c0f0*/  SEL R0, R0, 0x7c, P0 ;  /* 0x0000007c00007807 */ /* 0x000fd20000000000 */
.L_x_10498:
[----:B------:R-:W-:Y:S05]  /*c100*/  BSYNC B0 ;  /* 0x0000000000007941 */ /* 0x000fea0003800000 */
.L_x_10496:
[----:B------:R-:W-:-:S04]  /*c110*/  LOP3.LUT R2, R5, 0x80000000, RZ, 0xc0, !PT ;  /* 0x8000000005027812 */ /* 0x000fc800078ec0ff */
[----:B------:R-:W-:-:S04]  /*c120*/  SHF.R.U32.HI R3, RZ, 0x18, R2 ;  /* 0x00000018ff037819 */ /* 0x000fc80000011602 */
[----:B------:R-:W-:-:S05]  /*c130*/  LOP3.LUT R3, R0, R3, RZ, 0xfc, !PT ;  /* 0x0000000300037212 */ /* 0x000fca00078efcff */
[----:B------:R0:W-:Y:S01]  /*c140*/  STG.E.U8 desc[UR36][R16.64], R3 ;  /* 0x0000000310007986 */ /* 0x0001e2000c101124 */
[----:B------:R-:W-:Y:S05]  /*c150*/  BRA `(.L_x_10482) ;  /* 0x0000000400ac7947 */ /* 0x000fea0003800000 */
.L_x_10492:
[----:B------:R-:W0:Y:S02]  /*c160*/  I2F.S16 R0, R5 ;  /* 0x0000000500007306 */ /* 0x000e240000101400 */
[----:B0-----:R-:W-:-:S05]  /*c170*/  F2FP.BF16.F32.PACK_AB R0, RZ, R0 ;  /* 0x00000000ff00723e */ /* 0x001fca00000010ff */
[----:B------:R0:W-:Y:S01]  /*c180*/  STG.E.U16 desc[UR36][R16.64], R0 ;  /* 0x0000000010007986 */ /* 0x0001e2000c101524 */
[----:B------:R-:W-:Y:S05]  /*c190*/  BRA `(.L_x_10482) ;  /* 0x00000004009c7947 */ /* 0x000fea0003800000 */
.L_x_10489:
        /* <DEDUP_REMOVED lines=10> */
.L_x_10501:
        /* <DEDUP_REMOVED lines=17> */
.L_x_10504:
[----:B------:R-:W-:-:S04]  /*c350*/  LOP3.LUT R2, R5, 0x80000000, RZ, 0xc0, !PT ;  /* 0x8000000005027812 */ /* 0x000fc800078ec0ff */
[----:B------:R-:W-:-:S04]  /*c360*/  SHF.R.U32.HI R3, RZ, 0x18, R2 ;  /* 0x00000018ff037819 */ /* 0x000fc80000011602 */
[----:B------:R-:W-:-:S04]  /*c370*/  LOP3.LUT R0, R0, R3, RZ, 0xfc, !PT ;  /* 0x0000000300007212 */ /* 0x000fc800078efcff */
[----:B------:R-:W-:-:S07]  /*c380*/  PRMT R8, R0, 0x7610, R8 ;  /* 0x0000761000087816 */ /* 0x000fce0000000008 */
.L_x_10503:
[----:B------:R-:W-:Y:S05]  /*c390*/  BSYNC B0 ;  /* 0x0000000000007941 */ /* 0x000fea0003800000 */
.L_x_10502:
[----:B------:R3:W-:Y:S01]  /*c3a0*/  STG.E.U8 desc[UR36][R16.64], R8 ;  /* 0x0000000810007986 */ /* 0x0007e2000c101124 */
[----:B------:R-:W-:Y:S05]  /*c3b0*/  BRA `(.L_x_10482) ;  /* 0x0000000400147947 */ /* 0x000fea0003800000 */
.L_x_10500:
        /* <DEDUP_REMOVED lines=17> */
.L_x_10507:
[----:B------:R-:W-:-:S04]  /*c4d0*/  LOP3.LUT R2, R5, 0x80000000, RZ, 0xc0, !PT ;  /* 0x8000000005027812 */ /* 0x000fc800078ec0ff */
[----:B------:R-:W-:-:S04]  /*c4e0*/  SHF.R.U32.HI R3, RZ, 0x18, R2 ;  /* 0x00000018ff037819 */ /* 0x000fc80000011602 */
[----:B------:R-:W-:-:S04]  /*c4f0*/  LOP3.LUT R0, R0, R3, RZ, 0xfc, !PT ;  /* 0x0000000300007212 */ /* 0x000fc800078efcff */
[----:B------:R-:W-:-:S07]  /*c500*/  PRMT R8, R0, 0x7610, R8 ;  /* 0x0000761000087816 */ /* 0x000fce0000000008 */
.L_x_10506:
[----:B------:R-:W-:Y:S05]  /*c510*/  BSYNC B0 ;  /* 0x0000000000007941 */ /* 0x000fea0003800000 */
.L_x_10505:
[----:B------:R0:W-:Y:S01]  /*c520*/  STG.E.U8 desc[UR36][R16.64], R8 ;  /* 0x0000000810007986 */ /* 0x0001e2000c101124 */
[----:B------:R-:W-:Y:S05]  /*c530*/  BRA `(.L_x_10482) ;  /* 0x0000000000b47947 */ /* 0x000fea0003800000 */
.L_x_10499:
        /* <DEDUP_REMOVED lines=22> */
.L_x_10481:
        /* <DEDUP_REMOVED lines=16> */
.L_x_10510:
[----:B------:R-:W-:Y:S05]  /*c7a0*/  BRA `(.L_x_10482) ;  /* 0x0000000000187947 */ /* 0x000fea0003800000 */
.L_x_10509:
[----:B------:R-:W-:-:S04]  /*c7b0*/  PRMT R2, R5, 0x9910, RZ ;  /* 0x0000991005027816 */ /* 0x000fc800000000ff */
[----:B------:R-:W-:-:S05]  /*c7c0*/  SHF.R.S32.HI R3, RZ, 0x1f, R2 ;  /* 0x0000001fff037819 */ /* 0x000fca0000011402 */
[----:B------:R1:W-:Y:S01]  /*c7d0*/  STG.E.64 desc[UR36][R16.64], R2 ;  /* 0x0000000210007986 */ /* 0x0003e2000c101b24 */
[----:B------:R-:W-:Y:S05]  /*c7e0*/  BRA `(.L_x_10482) ;  /* 0x0000000000087947 */ /* 0x000fea0003800000 */
.L_x_10508:
[----:B------:R-:W-:-:S05]  /*c7f0*/  PRMT R3, R5, 0x9910, RZ ;  /* 0x0000991005037816 */ /* 0x000fca00000000ff */
[----:B------:R0:W-:Y:S02]  /*c800*/  STG.E desc[UR36][R16.64], R3 ;  /* 0x0000000310007986 */ /* 0x0001e4000c101924 */
.L_x_10482:
[----:B------:R-:W-:-:S07]  /*c810*/  VIADD R19, R19, 0x80 ;  /* 0x0000008013137836 */ /* 0x000fce0000000000 */
.L_x_10409:
[----:B------:R-:W-:Y:S05]  /*c820*/  BSYNC B6 ;  /* 0x0000000000067941 */ /* 0x000fea0003800000 */
.L_x_10408:
        /* <DEDUP_REMOVED lines=357> */
.L_x_10511:
        /* <DEDUP_REMOVED lines=20> */
.L_x_10515:
[----:B------:R0:W5:Y:S01]  /*dfc0*/  LDG.E.U8 R19, desc[UR36][R2.64] ;  /* 0x0000002402137981 */ /* 0x000162000c1e1100 */
[----:B------:R-:W-:Y:S05]  /*dfd0*/  BRA `(.L_x_10517) ;  /* 0x0000000c00547947 */ /* 0x000fea0003800000 */
.L_x_10514:
        /* <DEDUP_REMOVED lines=8> */
.L_x_10519:
[----:B------:R0:W5:Y:S01]  /*e060*/  LDG.E.U16 R19, desc[UR36][R2.64] ;  /* 0x0000002402137981 */ /* 0x000162000c1e1500 */
[----:B------:R-:W-:Y:S05]  /*e070*/  BRA `(.L_x_10517) ;  /* 0x0000000c002c7947 */ /* 0x000fea0003800000 */
.L_x_10518:
[----:B------:R0:W5:Y:S01]  /*e080*/  LDG.E.U16 R19, desc[UR36][R2.64] ;  /* 0x0000002402137981 */ /* 0x000162000c1e1500 */
[----:B------:R-:W-:Y:S05]  /*e090*/  BRA `(.L_x_10517) ;  /* 0x0000000c00247947 */ /* 0x000fea0003800000 */
.L_x_10513:
        /* <DEDUP_REMOVED lines=9> */
.L_x_10521:
[----:B------:R-:W2:Y:S02]  /*e130*/  LDG.E.U16 R0, desc[UR36][R2.64] ;  /* 0x0000002402007981 */ /* 0x000ea4000c1e1500 */
[----:B--2---:R-:W-:-:S06]  /*e140*/  HADD2.F32 R0, -RZ, R0.H0_H0 ;  /* 0x20000000ff007230 */ /* 0x004fcc0000004100 */
[----:B------:R-:W0:Y:S02]  /*e150*/  F2I.FTZ.TRUNC.NTZ R0, R0 ;  /* 0x0000000000007305 */ /* 0x000e24000021f100 */
[----:B0-----:R-:W-:Y:S01]  /*e160*/  PRMT R19, R0, 0x7610, R19 ;  /* 0x0000761000137816 */ /* 0x001fe20000000013 */
[----:B------:R-:W-:Y:S06]  /*e170*/  BRA `(.L_x_10517) ;  /* 0x0000000800ec7947 */ /* 0x000fec0003800000 */
.L_x_10520:
        /* <DEDUP_REMOVED lines=9> */
.L_x_10523:
[----:B------:R-:W2:Y:S02]  /*e210*/  LDG.E.U16 R2, desc[UR36][R2.64] ;  /* 0x0000002402027981 */ /* 0x000ea4000c1e1500 */
[----:B--2---:R-:W-:-:S06]  /*e220*/  HADD2.F32 R0, -RZ, R2.H0_H0 ;  /* 0x20000002ff007230 */ /* 0x004fcc0000004100 */
[----:B------:R-:W0:Y:S02]  /*e230*/  F2I.FTZ.TRUNC.NTZ R0, R0 ;  /* 0x0000000000007305 */ /* 0x000e24000021f100 */
[----:B0-----:R-:W-:Y:S01]  /*e240*/  PRMT R19, R0, 0x7610, R19 ;  /* 0x0000761000137816 */ /* 0x001fe20000000013 */
[----:B------:R-:W-:Y:S06]  /*e250*/  BRA `(.L_x_10517) ;  /* 0x0000000800b47947 */ /* 0x000fec0003800000 */
.L_x_10522:
[----:B------:R-:W2:Y:S02]  /*e260*/  LDG.E.64 R2, desc[UR36][R2.64] ;  /* 0x0000002402027981 */ /* 0x000ea4000c1e1b00 */
[----:B--2---:R0:W1:Y:S01]  /*e270*/  F2I.F64.TRUNC R19, R2 ;  /* 0x0000000200137311 */ /* 0x004062000030d100 */
[----:B------:R-:W-:Y:S05]  /*e280*/  BRA `(.L_x_10517) ;  /* 0x0000000800a87947 */ /* 0x000fea0003800000 */
.L_x_10512:
        /* <DEDUP_REMOVED lines=12> */
.L_x_10526:
[----:B------:R-:W2:Y:S02]  /*e350*/  LDG.E.64 R2, desc[UR36][R2.64] ;  /* 0x0000002402027981 */ /* 0x000ea4000c1e1b00 */
[----:B--2---:R0:W1:Y:S01]  /*e360*/  F2I.F64.TRUNC R19, R2 ;  /* 0x0000000200137311 */ /* 0x004062000030d100 */
[----:B------:R-:W-:Y:S05]  /*e370*/  BRA `(.L_x_10517) ;  /* 0x00000008006c7947 */ /* 0x000fea0003800000 */
.L_x_10525:
        /* <DEDUP_REMOVED lines=28> */
.L_x_10528:
        /* <DEDUP_REMOVED lines=15> */
.L_x_10527:
[----:B------:R-:W2:Y:S02]  /*e630*/  LDG.E.U16 R0, desc[UR36][R2.64] ;  /* 0x0000002402007981 */ /* 0x000ea4000c1e1500 */
[----:B--2---:R-:W-:-:S06]  /*e640*/  IMAD.U32 R0, R0, 0x10000, RZ ;  /* 0x0001000000007824 */ /* 0x004fcc00078e00ff */
[----:B------:R-:W0:Y:S02]  /*e650*/  F2I.FTZ.TRUNC.NTZ R0, R0 ;  /* 0x0000000000007305 */ /* 0x000e24000021f100 */
[----:B0-----:R-:W-:Y:S01]  /*e660*/  PRMT R19, R0, 0x7610, R19 ;  /* 0x0000761000137816 */ /* 0x001fe20000000013 */
[----:B------:R-:W-:Y:S06]  /*e670*/  BRA `(.L_x_10517) ;  /* 0x0000000400ac7947 */ /* 0x000fec0003800000 */
.L_x_10524:
        /* <DEDUP_REMOVED lines=10> */
.L_x_10531:
        /* <DEDUP_REMOVED lines=21> */
.L_x_10535:
[----:B------:R-:W-:Y:S05]  /*e870*/  BSYNC B1 ;  /* 0x0000000000017941 */ /* 0x000fea0003800000 */
.L_x_10534:
[----:B------:R-:W-:Y:S01]  /*e880*/  LEA R3, R0, 0x3b800000, 0x17 ;  /* 0x3b80000000037811 */ /* 0x000fe200078eb8ff */
[----:B------:R-:W-:-:S05]  /*e890*/  IMAD.SHL.U32 R0, R2, 0x100000, RZ ;  /* 0x0010000002007824 */ /* 0x000fca00078e00ff */
[----:B------:R-:W-:-:S07]  /*e8a0*/  LOP3.LUT R0, R3, R0, R4, 0xfe, !PT ;  /* 0x0000000003007212 */ /* 0x000fce00078efe04 */
.L_x_10533:
[----:B------:R-:W-:Y:S05]  /*e8b0*/  BSYNC B0 ;  /* 0x0000000000007941 */ /* 0x000fea0003800000 */
.L_x_10532:
[----:B------:R-:W0:Y:S02]  /*e8c0*/  F2I.FTZ.TRUNC.NTZ R0, R0 ;  /* 0x0000000000007305 */ /* 0x000e24000021f100 */
[----:B0-----:R-:W-:Y:S01]  /*e8d0*/  PRMT R19, R0, 0x7610, R19 ;  /* 0x0000761000137816 */ /* 0x001fe20000000013 */
[----:B------:R-:W-:Y:S06]  /*e8e0*/  BRA `(.L_x_10517) ;  /* 0x0000000400107947 */ /* 0x000fec0003800000 */
.L_x_10530:
        /* <DEDUP_REMOVED lines=21> */
.L_x_10539:
[----:B------:R-:W-:Y:S05]  /*ea40*/  BSYNC B1 ;  /* 0x0000000000017941 */ /* 0x000fea0003800000 */
.L_x_10538:
[----:B------:R-:W-:Y:S01]  /*ea50*/  LEA R3, R0, 0x37800000, 0x17 ;  /* 0x3780000000037811 */ /* 0x000fe200078eb8ff */
[----:B------:R-:W-:-:S05]  /*ea60*/  IMAD.SHL.U32 R0, R2, 0x200000, RZ ;  /* 0x0020000002007824 */ /* 0x000fca00078e00ff */
[----:B------:R-:W-:-:S07]  /*ea70*/  LOP3.LUT R0, R3, R0, R4, 0xfe, !PT ;  /* 0x0000000003007212 */ /* 0x000fce00078efe04 */
.L_x_10537:
[----:B------:R-:W-:Y:S05]  /*ea80*/  BSYNC B0 ;  /* 0x0000000000007941 */ /* 0x000fea0003800000 */
.L_x_10536:
[----:B------:R-:W0:Y:S02]  /*ea90*/  F2I.FTZ.TRUNC.NTZ R0, R0 ;  /* 0x0000000000007305 */ /* 0x000e24000021f100 */
[----:B0-----:R-:W-:Y:S01]  /*eaa0*/  PRMT R19, R0, 0x7610, R19 ;  /* 0x0000761000137816 */ /* 0x001fe20000000013 */
[----:B------:R-:W-:Y:S06]  /*eab0*/  BRA `(.L_x_10517) ;  /* 0x00000000009c7947 */ /* 0x000fec0003800000 */
.L_x_10529:
        /* <DEDUP_REMOVED lines=14> */
.L_x_10543:
[----:B------:R-:W-:Y:S05]  /*eba0*/  BSYNC B0 ;  /* 0x0000000000007941 */ /* 0x000fea0003800000 */
.L_x_10542:
[----:B------:R-:W0:Y:S02]  /*ebb0*/  F2I.FTZ.TRUNC.NTZ R0, R0 ;  /* 0x0000000000007305 */ /* 0x000e24000021f100 */
[----:B0-----:R-:W-:Y:S01]  /*ebc0*/  PRMT R19, R0, 0x7610, R19 ;  /* 0x0000761000137816 */ /* 0x001fe20000000013 */
[----:B------:R-:W-:Y:S06]  /*ebd0*/  BRA `(.L_x_10517) ;  /* 0x0000000000547947 */ /* 0x000fec0003800000 */
.L_x_10516:
        /* <DEDUP_REMOVED lines=16> */
.L_x_10544:
[----:B------:R-:W-:Y:S01]  /*ece0*/  PRMT R19, RZ, 0x7610, R19 ;  /* 0x00007610ff137816 */ /* 0x000fe20000000013 */
[----:B------:R-:W-:Y:S06]  /*ecf0*/  BRA `(.L_x_10517) ;  /* 0x00000000000c7947 */ /* 0x000fec0003800000 */
.L_x_10541:
[----:B------:R2:W5:Y:S01]  /*ed00*/  LDG.E.U16 R19, desc[UR36][R2.64] ;  /* 0x0000002402137981 */ /* 0x000562000c1e1500 */
[----:B------:R-:W-:Y:S05]  /*ed10*/  BRA `(.L_x_10517) ;  /* 0x0000000000047947 */ /* 0x000fea0003800000 */
.L_x_10540:
[----:B------:R3:W5:Y:S02]  /*ed20*/  LDG.E.U16 R19, desc[UR36][R2.64] ;  /* 0x0000002402137981 */ /* 0x000764000c1e1500 */
.L_x_10517:
        /* <DEDUP_REMOVED lines=17> */
.L_x_10548:
[----:B------:R1:W5:Y:S01]  /*ee40*/  LDG.E.U8 R0, desc[UR36][R2.64] ;  /* 0x0000002402007981 */ /* 0x000362000c1e1100 */
[----:B------:R-:W-:Y:S05]  /*ee50*/  BRA `(.L_x_10550) ;  /* 0x0000000c00547947 */ /* 0x000fea0003800000 */
.L_x_10547:
        /* <DEDUP_REMOVED lines=8> */
.L_x_10552:
[----:B------:R3:W5:Y:S01]  /*eee0*/  LDG.E.U16 R0, desc[UR36][R2.64] ;  /* 0x0000002402007981 */ /* 0x000762000c1e1500 */
[----:B------:R-:W-:Y:S05]  /*eef0*/  BRA `(.L_x_10550) ;  /* 0x0000000c002c7947 */ /* 0x000fea0003800000 */
.L_x_10551:
[----:B------:R4:W5:Y:S01]  /*ef00*/  LDG.E.U16 R0, desc[UR36][R2.64] ;  /* 0x0000002402007981 */ /* 0x000962000c1e1500 */
[----:B------:R-:W-:Y:S05]  /*ef10*/  BRA `(.L_x_10550) ;  /* 0x0000000c00247947 */ /* 0x000fea0003800000 */
.L_x_10546:
        /* <DEDUP_REMOVED lines=9> */
.L_x_10554:
[----:B------:R-:W2:Y:S02]  /*efb0*/  LDG.E.U16 R4, desc[UR36][R2.64] ;  /* 0x0000002402047981 */ /* 0x000ea4000c1e1500 */
[----:B--2---:R-:W-:-:S06]  /*efc0*/  HADD2.F32 R4, -RZ, R4.H0_H0 ;  /* 0x20000004ff047230 */ /* 0x004fcc0000004100 */
[----:B------:R-:W0:Y:S02]  /*efd0*/  F2I.FTZ.TRUNC.NTZ R4, R4 ;  /* 0x0000000400047305 */ /* 0x000e24000021f100 */
[----:B0-----:R-:W-:Y:S01]  /*efe0*/  PRMT R0, R4, 0x7610, R0 ;  /* 0x0000761004007816 */ /* 0x001fe20000000000 */
[----:B------:R-:W-:Y:S06]  /*eff0*/  BRA `(.L_x_10550) ;  /* 0x0000000800ec7947 */ /* 0x000fec0003800000 */
.L_x_10553:
        /* <DEDUP_REMOVED lines=9> */
.L_x_10556:
[----:B------:R-:W2:Y:S02]  /*f090*/  LDG.E.U16 R2, desc[UR36][R2.64] ;  /* 0x0000002402027981 */ /* 0x000ea4000c1e1500 */
[----:B--2---:R-:W-:-:S06]  /*f0a0*/  HADD2.F32 R4, -RZ, R2.H0_H0 ;  /* 0x20000002ff047230 */ /* 0x004fcc0000004100 */
[----:B------:R-:W0:Y:S02]  /*f0b0*/  F2I.FTZ.TRUNC.NTZ R4, R4 ;  /* 0x0000000400047305 */ /* 0x000e24000021f100 */
[----:B0-----:R-:W-:Y:S01]  /*f0c0*/  PRMT R0, R4, 0x7610, R0 ;  /* 0x0000761004007816 */ /* 0x001fe20000000000 */
[----:B------:R-:W-:Y:S06]  /*f0d0*/  BRA `(.L_x_10550) ;  /* 0x0000000800b47947 */ /* 0x000fec0003800000 */
.L_x_10555:
[----:B------:R-:W2:Y:S02]  /*f0e0*/  LDG.E.64 R2, desc[UR36][R2.64] ;  /* 0x0000002402027981 */ /* 0x000ea4000c1e1b00 */
[----:B--2---:R0:W1:Y:S01]  /*f0f0*/  F2I.F64.TRUNC R0, R2 ;  /* 0x0000000200007311 */ /* 0x004062000030d100 */
[----:B------:R-:W-:Y:S05]  /*f100*/  BRA `(.L_x_10550) ;  /* 0x0000000800a87947 */ /* 0x000fea0003800000 */
.L_x_10545:
        /* <DEDUP_REMOVED lines=12> */
.L_x_10559:
[----:B------:R-:W2:Y:S02]  /*f1d0*/  LDG.E.64 R2, desc[UR36][R2.64] ;  /* 0x0000002402027981 */ /* 0x000ea4000c1e1b00 */
[----:B--2---:R0:W1:Y:S01]  /*f1e0*/  F2I.F64.TRUNC R0, R2 ;  /* 0x0000000200007311 */ /* 0x004062000030d100 */
[----:B------:R-:W-:Y:S05]  /*f1f0*/  BRA `(.L_x_10550) ;  /* 0x00000008006c7947 */ /* 0x000fea0003800000 */
.L_x_10558:
        /* <DEDUP_REMOVED lines=28> */
.L_x_10561:
        /* <DEDUP_REMOVED lines=15> */
.L_x_10560:
[----:B------:R-:W2:Y:S02]  /*f4b0*/  LDG.E.U16 R4, desc[UR36][R2.64] ;  /* 0x0000002402047981 */ /* 0x000ea4000c1e1500 */
[----:B--2---:R-:W-:-:S06]  /*f4c0*/  IMAD.U32 R4, R4, 0x10000, RZ ;  /* 0x0001000004047824 */ /* 0x004fcc00078e00ff */
[----:B------:R-:W0:Y:S02]  /*f4d0*/  F2I.FTZ.TRUNC.NTZ R4, R4 ;  /* 0x0000000400047305 */ /* 0x000e24000021f100 */
[----:B0-----:R-:W-:Y:S01]  /*f4e0*/  PRMT R0, R4, 0x7610, R0 ;  /* 0x0000761004007816 */ /* 0x001fe20000000000 */
[----:B------:R-:W-:Y:S06]  /*f4f0*/  BRA `(.L_x_10550) ;  /* 0x0000000400ac7947 */ /* 0x000fec0003800000 */
.L_x_10557:
        /* <DEDUP_REMOVED lines=10> */
.L_x_10564:
        /* <DEDUP_REMOVED lines=21> */
.L_x_10568:
[----:B------:R-:W-:Y:S05]  /*f6f0*/  BSYNC B1 ;  /* 0x0000000000017941 */ /* 0x000fea0003800000 */
.L_x_10567:
[----:B------:R-:W-:Y:S01]  /*f700*/  IMAD.SHL.U32 R2, R2, 0x100000, RZ ;  /* 0x0010000002027824 */ /* 0x000fe200078e00ff */
[----:B------:R-:W-:-:S04]  /*f710*/  LEA R3, R0, 0x3b800000, 0x17 ;  /* 0x3b80000000037811 */ /* 0x000fc800078eb8ff */
[----:B------:R-:W-:-:S07]  /*f720*/  LOP3.LUT R4, R3, R2, R4, 0xfe, !PT ;  /* 0x0000000203047212 */ /* 0x000fce00078efe04 */
.L_x_10566:
[----:B------:R-:W-:Y:S05]  /*f730*/  BSYNC B0 ;  /* 0x0000000000007941 */ /* 0x000fea0003800000 */
.L_x_10565:
[----:B------:R-:W0:Y:S02]  /*f740*/  F2I.FTZ.TRUNC.NTZ R4, R4 ;  /* 0x0000000400047305 */ /* 0x000e24000021f100 */
[----:B0-----:R-:W-:Y:S01]  /*f750*/  PRMT R0, R4, 0x7610, R0 ;  /* 0x0000761004007816 */ /* 0x001fe20000000000 */
[----:B------:R-:W-:Y:S06]  /*f760*/  BRA `(.L_x_10550) ;  /* 0x0000000400107947 */ /* 0x000fec0003800000 */
.L_x_10563:
        /* <DEDUP_REMOVED lines=21> */
.L_x_10572:
[----:B------:R-:W-:Y:S05]  /*f8c0*/  BSYNC B1 ;  /* 0x0000000000017941 */ /* 0x000fea0003800000 */
.L_x_10571:
[----:B------:R-:W-:Y:S01]  /*f8d0*/  IMAD.SHL.U32 R2, R2, 0x200000, RZ ;  /* 0x0020000002027824 */ /* 0x000fe200078e00ff */
[----:B------:R-:W-:-:S04]  /*f8e0*/  LEA R3, R0, 0x37800000, 0x17 ;  /* 0x3780000000037811 */ /* 0x000fc800078eb8ff */
[----:B------:R-:W-:-:S07]  /*f8f0*/  LOP3.LUT R4, R3, R2, R4, 0xfe, !PT ;  /* 0x0000000203047212 */ /* 0x000fce00078efe04 */
.L_x_10570:
[----:B------:R-:W-:Y:S05]  /*f900*/  BSYNC B0 ;  /* 0x0000000000007941 */ /* 0x000fea0003800000 */
.L_x_10569:
[----:B------:R-:W0:Y:S02]  /*f910*/  F2I.FTZ.TRUNC.NTZ R4, R4 ;  /* 0x0000000400047305 */ /* 0x000e24000021f100 */
[----:B0-----:R-:W-:Y:S01]  /*f920*/  PRMT R0, R4, 0x7610, R0 ;  /* 0x0000761004007816 */ /* 0x001fe20000000000 */
[----:B------:R-:W-:Y:S06]  /*f930*/  BRA `(.L_x_10550) ;  /* 0x00000000009c7947 */ /* 0x000fec0003800000 */
.L_x_10562:
        /* <DEDUP_REMOVED lines=14> */
.L_x_10576:
[----:B------:R-:W-:Y:S05]  /*fa20*/  BSYNC B0 ;  /* 0x0000000000007941 */ /* 0x000fea0003800000 */
.L_x_10575:
[----:B------:R-:W0:Y:S02]  /*fa30*/  F2I.FTZ.TRUNC.NTZ R4, R4 ;  /* 0x0000000400047305 */ /* 0x000e24000021f100 */
[----:B0-----:R-:W-:Y:S01]  /*fa40*/  PRMT R0, R4, 0x7610, R0 ;  /* 0x0000761004007816 */ /* 0x001fe20000000000 */
[----:B------:R-:W-:Y:S06]  /*fa50*/  BRA `(.L_x_10550) ;  /* 0x0000000000547947 */ /* 0x000fec0003800000 */
.L_x_10549:
        /* <DEDUP_REMOVED lines=16> */
.L_x_10577:
[----:B------:R-:W-:Y:S01]  /*fb60*/  PRMT R0, RZ, 0x7610, R0 ;  /* 0x00007610ff007816 */ /* 0x000fe20000000000 */
[----:B------:R-:W-:Y:S06]  /*fb70*/  BRA `(.L_x_10550) ;  /* 0x00000000000c7947 */ /* 0x000fec0003800000 */
.L_x_10574:
[----:B------:R0:W5:Y:S01]  /*fb80*/  LDG.E.U16 R0, desc[UR36][R2.64] ;  /* 0x0000002402007981 */ /* 0x000162000c1e1500 */
[----:B------:R-:W-:Y:S05]  /*fb90*/  BRA `(.L_x_10550) ;  /* 0x0000000000047947 */ /* 0x000fea0003800000 */
.L_x_10573:
[----:B------:R0:W5:Y:S02]  /*fba0*/  LDG.E.U16 R0, desc[UR36][R2.64] ;  /* 0x0000002402007981 */ /* 0x000164000c1e1500 */
.L_x_10550:
        /* <DEDUP_REMOVED lines=19> */
.L_x_10581:
[----:B------:R-:W-:Y:S01]  /*fce0*/  STG.E.U8 desc[UR36][R16.64], R5 ;  /* 0x0000000510007986 */ /* 0x000fe2000c101124 */
[----:B------:R-:W-:Y:S05]  /*fcf0*/  EXIT ;  /* 0x000000000000794d */ /* 0x000fea0003800000 */
.L_x_10580:
        /* <DEDUP_REMOVED lines=8> */
[----:B------:R-:W-:Y:S01]  /*fd80*/  STG.E.64 desc[UR36][R16.64], R2 ;  /* 0x0000000210007986 */ /* 0x000fe2000c101b24 */
[----:B------:R-:W-:Y:S05]  /*fd90*/  EXIT ;  /* 0x000000000000794d */ /* 0x000fea0003800000 */
.L_x_10584:
[----:B------:R-:W-:-:S05]  /*fda0*/  PRMT R3, R5, 0x9910, RZ ;  /* 0x0000991005037816 */ /* 0x000fca00000000ff */
[----:B------:R-:W-:Y:S01]  /*fdb0*/  STG.E desc[UR36][R16.64], R3 ;  /* 0x0000000310007986 */ /* 0x000fe2000c101924 */
[----:B------:R-:W-:Y:S05]  /*fdc0*/  EXIT ;  /* 0x000000000000794d */ /* 0x000fea0003800000 */
.L_x_10583:
[----:B------:R-:W-:Y:S01]  /*fdd0*/  STG.E.U16 desc[UR36][R16.64], R5 ;  /* 0x0000000510007986 */ /* 0x000fe2000c101524 */
[----:B------:R-:W-:Y:S05]  /*fde0*/  EXIT ;  /* 0x000000000000794d */ /* 0x000fea0003800000 */
.L_x_10579:
        /* <DEDUP_REMOVED lines=9> */
.L_x_10586:
[----:B------:R-:W0:Y:S02]  /*fe80*/  I2F.S16 R0, R5 ;  /* 0x0000000500007306 */ /* 0x000e240000101400 */
[----:B0-----:R-:W-:-:S05]  /*fe90*/  F2FP.F16.F32.PACK_AB R0, RZ, R0 ;  /* 0x00000000ff00723e */ /* 0x001fca00000000ff */
[----:B------:R-:W-:Y:S01]  /*fea0*/  STG.E.U16 desc[UR36][R16.64], R0 ;  /* 0x0000000010007986 */ /* 0x000fe2000c101524 */
[----:B------:R-:W-:Y:S05]  /*feb0*/  EXIT ;  /* 0x000000000000794d */ /* 0x000fea0003800000 */
.L_x_10585:
        /* <DEDUP_REMOVED lines=10> */
.L_x_10588:
[----:B------:R-:W0:Y:S02]  /*ff60*/  I2F.S16 R5, R5 ;  /* 0x0000000500057306 */ /* 0x000e240000101400 */
[----:B0-----:R-:W-:-:S04]  /*ff70*/  F2FP.F16.F32.PACK_AB R3, RZ, R5 ;  /* 0x00000005ff03723e */ /* 0x001fc800000000ff */
[----:B------:R-:W-:-:S05]  /*ff80*/  PRMT R3, R3, 0x5410, RZ ;  /* 0x0000541003037816 */ /* 0x000fca00000000ff */
[----:B------:R-:W-:Y:S01]  /*ff90*/  STG.E desc[UR36][R16.64], R3 ;  /* 0x0000000310007986 */ /* 0x000fe2000c101924 */
[----:B------:R-:W-:Y:S05]  /*ffa0*/  EXIT ;  /* 0x000000000000794d */ /* 0x000fea0003800000 */
.L_x_10587:
[----:B------:R-:W0:Y:S02]  /*ffb0*/  I2F.F64.S16 R2, R5 ;  /* 0x0000000500027312 */ /* 0x000e240000101c00 */
[----:B0-----:R-:W-:Y:S01]  /*ffc0*/  STG.E.64 desc[UR36][R16.64], R2 ;  /* 0x0000000210007986 */ /* 0x001fe2000c101b24 */
[----:B------:R-:W-:Y:S05]  /*ffd0*/  EXIT ;  /* 0x000000000000794d */ /* 0x000fea0003800000 */
.L_x_10578:
        /* <DEDUP_REMOVED lines=11> */
[----:B------:R-:W-:Y:S01]  /*10090*/  STG.E.U8 desc[UR36][R16.64], R3 ;  /* 0x0000000310007986 */ /* 0x000fe2000c101124 */
[----:B------:R-:W-:Y:S05]  /*100a0*/  EXIT ;  /* 0x000000000000794d */ /* 0x000fea0003800000 */
.L_x_10591:
[----:B------:R-:W0:Y:S01]  /*100b0*/  I2F.F64.S16 R4, R5 ;  /* 0x0000000500047312 */ /* 0x000e220000101c00 */
[----:B------:R-:W-:-:S05]  /*100c0*/  CS2R R6, SRZ ;  /* 0x0000000000067805 */ /* 0x000fca000001ff00 */
[----:B0-----:R-:W-:Y:S01]  /*100d0*/  STG.E.128 desc[UR36][R16.64], R4 ;  /* 0x0000000410007986 */ /* 0x001fe2000c101d24 */
[----:B------:R-:W-:Y:S05]  /*100e0*/  EXIT ;  /* 0x000000000000794d */ /* 0x000fea0003800000 */
.L_x_10590:
        /* <DEDUP_REMOVED lines=21> */
.L_x_10595:
[----:B------:R-:W-:Y:S05]  /*10240*/  BSYNC B0 ;  /* 0x0000000000007941 */ /* 0x000fea0003800000 */
.L_x_10594:
[----:B------:R-:W-:-:S05]  /*10250*/  LOP3.LUT R3, R0, R3, RZ, 0xfc, !PT ;  /* 0x0000000300037212 */ /* 0x000fca00078efcff */
[----:B------:R-:W-:Y:S01]  /*10260*/  STG.E.U8 desc[UR36][R16.64], R3 ;  /* 0x0000000310007986 */ /* 0x000fe2000c101124 */
[----:B------:R-:W-:Y:S05]  /*10270*/  EXIT ;  /* 0x000000000000794d */ /* 0x000fea0003800000 */
.L_x_10593:
        /* <DEDUP_REMOVED lines=13> */
.L_x_10597:
[----:B------:R-:W-:Y:S01]  /*10350*/  IMAD.MOV.U32 R0, RZ, RZ, 0x7f ;  /* 0x0000007fff007424 */ /* 0x000fe200078e00ff */
[----:B------:R-:W-:-:S04]  /*10360*/  ISETP.GT.U32.AND P0, PT, R2, 0x7f800000, PT ;  /* 0x7f8000000200780c */ /* 0x000fc80003f04070 */
[----:B------:R-:W-:-:S09]  /*10370*/  SEL R0, R0, 0x7c, P0 ;  /* 0x0000007c00007807 */ /* 0x000fd20000000000 */
.L_x_10598:
[----:B------:R-:W-:Y:S05]  /*10380*/  BSYNC B0 ;  /* 0x0000000000007941 */ /* 0x000fea0003800000 */
.L_x_10596:
[----:B------:R-:W-:-:S04]  /*10390*/  LOP3.LUT R2, R5, 0x80000000, RZ, 0xc0, !PT ;  /* 0x8000000005027812 */ /* 0x000fc800078ec0ff */
[----:B------:R-:W-:-:S04]  /*103a0*/  SHF.R.U32.HI R3, RZ, 0x18, R2 ;  /* 0x00000018ff037819 */ /* 0x000fc80000011602 */
[----:B------:R-:W-:-:S05]  /*103b0*/  LOP3.LUT R3, R0, R3, RZ, 0xfc, !PT ;  /* 0x0000000300037212 */ /* 0x000fca00078efcff */
[----:B------:R-:W-:Y:S01]  /*103c0*/  STG.E.U8 desc[UR36][R16.64], R3 ;  /* 0x0000000310007986 */ /* 0x000fe2000c101124 */
[----:B------:R-:W-:Y:S05]  /*103d0*/  EXIT ;  /* 0x000000000000794d */ /* 0x000fea0003800000 */
.L_x_10592:
[----:B------:R-:W0:Y:S02]  /*103e0*/  I2F.S16 R0, R5 ;  /* 0x0000000500007306 */ /* 0x000e240000101400 */
[----:B0-----:R-:W-:-:S05]  /*103f0*/  F2FP.BF16.F32.PACK_AB R0, RZ, R0 ;  /* 0x00000000ff00723e */ /* 0x001fca00000010ff */
[----:B------:R-:W-:Y:S01]  /*10400*/  STG.E.U16 desc[UR36][R16.64], R0 ;  /* 0x0000000010007986 */ /* 0x000fe2000c101524 */
[----:B------:R-:W-:Y:S05]  /*10410*/  EXIT ;  /* 0x000000000000794d */ /* 0x000fea0003800000 */
.L_x_10589:
        /* <DEDUP_REMOVED lines=10> */
.L_x_10601:
        /* <DEDUP_REMOVED lines=17> */
.L_x_10604:
[----:B------:R-:W-:-:S04]  /*105d0*/  LOP3.LUT R2, R5, 0x80000000, RZ, 0xc0, !PT ;  /* 0x8000000005027812 */ /* 0x000fc800078ec0ff */
[----:B------:R-:W-:-:S04]  /*105e0*/  SHF.R.U32.HI R3, RZ, 0x18, R2 ;  /* 0x00000018ff037819 */ /* 0x000fc80000011602 */
[----:B------:R-:W-:-:S04]  /*105f0*/  LOP3.LUT R0, R0, R3, RZ, 0xfc, !PT ;  /* 0x0000000300007212 */ /* 0x000fc800078efcff */
[----:B------:R-:W-:-:S07]  /*10600*/  PRMT R8, R0, 0x7610, R8 ;  /* 0x0000761000087816 */ /* 0x000fce0000000008 */
.L_x_10603:
[----:B------:R-:W-:Y:S05]  /*10610*/  BSYNC B0 ;  /* 0x0000000000007941 */ /* 0x000fea0003800000 */
.L_x_10602:
[----:B------:R-:W-:Y:S01]  /*10620*/  STG.E.U8 desc[UR36][R16.64], R8 ;  /* 0x0000000810007986 */ /* 0x000fe2000c101124 */
[----:B------:R-:W-:Y:S05]  /*10630*/  EXIT ;  /* 0x000000000000794d */ /* 0x000fea0003800000 */
.L_x_10600:
        /* <DEDUP_REMOVED lines=17> */
.L_x_10607:
[----:B------:R-:W-:-:S04]  /*10750*/  LOP3.LUT R2, R5, 0x80000000, RZ, 0xc0, !PT ;  /* 0x8000000005027812 */ /* 0x000fc800078ec0ff */
[----:B------:R-:W-:-:S04]  /*10760*/  SHF.R.U32.HI R3, RZ, 0x18, R2 ;  /* 0x00000018ff037819 */ /* 0x000fc80000011602 */
[----:B------:R-:W-:-:S04]  /*10770*/  LOP3.LUT R0, R0, R3, RZ, 0xfc, !PT ;  /* 0x0000000300007212 */ /* 0x000fc800078efcff */
[----:B------:R-:W-:-:S07]  /*10780*/  PRMT R8, R0, 0x7610, R8 ;  /* 0x0000761000087816 */ /* 0x000fce0000000008 */
.L_x_10606:
[----:B------:R-:W-:Y:S05]  /*10790*/  BSYNC B0 ;  /* 0x0000000000007941 */ /* 0x000fea0003800000 */
.L_x_10605:
[----:B------:R-:W-:Y:S01]  /*107a0*/  STG.E.U8 desc[UR36][R16.64], R8 ;  /* 0x0000000810007986 */ /* 0x000fe2000c101124 */
[----:B------:R-:W-:Y:S05]  /*107b0*/  EXIT ;  /* 0x000000000000794d */ /* 0x000fea0003800000 */
.L_x_10599:
        /* <DEDUP_REMOVED lines=22> */
.L_x_10582:
        /* <DEDUP_REMOVED lines=16> */
.L_x_10610:
[----:B------:R-:W-:Y:S05]  /*10a20*/  EXIT ;  /* 0x000000000000794d */ /* 0x000fea0003800000 */
.L_x_10609:
[----:B------:R-:W-:-:S04]  /*10a30*/  PRMT R2, R5, 0x9910, RZ ;  /* 0x0000991005027816 */ /* 0x000fc800000000ff */
[----:B------:R-:W-:-:S05]  /*10a40*/  SHF.R.S32.HI R3, RZ, 0x1f, R2 ;  /* 0x0000001fff037819 */ /* 0x000fca0000011402 */
[----:B------:R-:W-:Y:S01]  /*10a50*/  STG.E.64 desc[UR36][R16.64], R2 ;  /* 0x0000000210007986 */ /* 0x000fe2000c101b24 */
[----:B------:R-:W-:Y:S05]  /*10a60*/  EXIT ;  /* 0x000000000000794d */ /* 0x000fea0003800000 */
.L_x_10608:
[----:B------:R-:W-:-:S05]  /*10a70*/  PRMT R3, R5, 0x9910, RZ ;  /* 0x0000991005037816 */ /* 0x000fca00000000ff */
[----:B------:R-:W-:Y:S01]  /*10a80*/  STG.E desc[UR36][R16.64], R3 ;  /* 0x0000000310007986 */ /* 0x000fe2000c101924 */
[----:B------:R-:W-:Y:S05]  /*10a90*/  EXIT ;  /* 0x000000000000794d */ /* 0x000fea0003800000 */
.L_x_10611:
        /* <DEDUP_REMOVED lines=14> */
.L_x_32120:


//--------------------- .text._ZN2at6native27unrolled_elementwise_kernelINS0_13BinaryFunctorIsssZZZNS0_21heaviside_kernel_cudaERNS_18TensorIteratorBaseEENKUlvE_clEvENKUlvE3_clEvEUlssE_EESt5arrayIPcLm3EELi4E23TrivialOffsetCalculatorILi2EjESC_ILi1EjENS0_6memory12LoadWithCastILi2EEENSF_13StoreWithCastILi1EEEEEviT_T0_T2_T3_T4_T5_ --------------------------
	.section	.text._ZN2at6native27unrolled_elementwise_kernelINS0_13BinaryFunctorIsssZZZNS0_21heaviside_kernel_cudaERNS_18TensorIteratorBaseEENKUlvE_clEvENKUlvE3_clEvEUlssE_EESt5arrayIPcLm3EELi4E23TrivialOffsetCalculatorILi2EjESC_ILi1EjENS0_6memory12LoadWithCastILi2EEENSF_13StoreWithCastILi1EEEEEviT_T0_T2_T3_T4_T5_,"ax",@progbits
	.align	128
        .global         _ZN2at6native27unrolled_elementwise_kernelINS0_13BinaryFunctorIsssZZZNS0_21heaviside_kernel_cudaERNS_18TensorIteratorBaseEENKUlvE_clEvENKUlvE3_clEvEUlssE_EESt5arrayIPcLm3EELi4E23TrivialOffsetCalculatorILi2EjESC_ILi1EjENS0_6memory12LoadWithCastILi2EEENSF_13StoreWithCastILi1EEEEEviT_T0_T2_T3_T4_T5_
        .type           _ZN2at6native27unrolled_elementwise_kernelINS0_13BinaryFunctorIsssZZZNS0_21heaviside_kernel_cudaERNS_18TensorIteratorBaseEENKUlvE_clEvENKUlvE3_clEvEUlssE_EESt5arrayIPcLm3EELi4E23TrivialOffsetCalculatorILi2EjESC_ILi1EjENS0_6memory12LoadWithCastILi2EEENSF_13StoreWithCastILi1EEEEEviT_T0_T2_T3_T4_T5_,@function
        .size           _ZN2at6native27unrolled_elementwise_kernelINS0_13BinaryFunctorIsssZZZNS0_21heaviside_kernel_cudaERNS_18TensorIteratorBaseEENKUlvE_clEvENKUlvE3_clEvEUlssE_EESt5arrayIPcLm3EELi4E23TrivialOffsetCalculatorILi2EjESC_ILi1EjENS0_6memory12LoadWithCastILi2EEENSF_13StoreWithCastILi1EEEEEviT_T0_T2_T3_T4_T5_,(.L_x_32121 - _ZN2at6native27unrolled_elementwise_kernelINS0_13BinaryFunctorIsssZZZNS0_21heaviside_kernel_cudaERNS_18TensorIteratorBaseEENKUlvE_clEvENKUlvE3_clEvEUlssE_EESt5arrayIPcLm3EELi4E23TrivialOffsetCalculatorILi2EjESC_ILi1EjENS0_6memory12LoadWithCastILi2EEENSF_13StoreWithCastILi1EEEEEviT_T0_T2_T3_T4_T5_)
        .other          _ZN2at6native27unrolled_elementwise_kernelINS0_13BinaryFunctorIsssZZZNS0_21heaviside_kernel_cudaERNS_18TensorIteratorBaseEENKUlvE_clEvENKUlvE3_clEvEUlssE_EESt5arrayIPcLm3EELi4E23TrivialOffsetCalculatorILi2EjESC_ILi1EjENS0_6memory12LoadWithCastILi2EEENSF_13StoreWithCastILi1EEEEEviT_T0_T2_T3_T4_T5_,@"STO_CUDA_ENTRY STV_DEFAULT"
_ZN2at6native27unrolled_elementwise_kernelINS0_13BinaryFunctorIsssZZZNS0_21heaviside_kernel_cudaERNS_18TensorIteratorBaseEENKUlvE_clEvENKUlvE3_clEvEUlssE_EESt5arrayIPcLm3EELi4E23TrivialOffsetCalculatorILi2EjESC_ILi1EjENS0_6memory12LoadWithCastILi2EEENSF_13StoreWithCastILi1EEEEEviT_T0_T2_T3_T4_T5_:
.text._ZN2at6native27unrolled_elementwise_kernelINS0_13BinaryFunctorIsssZZZNS0_21heaviside_kernel_cudaERNS_18TensorIteratorBaseEENKUlvE_clEvENKUlvE3_clEvEUlssE_EESt5arrayIPcLm3EELi4E23TrivialOffsetCalculatorILi2EjESC_ILi1EjENS0_6memory12LoadWithCastILi2EEENSF_13StoreWithCastILi1EEEEEviT_T0_T2_T3_T4_T5_:
        /* <DEDUP_REMOVED lines=33> */
.L_x_10617:
[----:B------:R3:W5:Y:S01]  /*0210*/  LDG.E.U8 R26, desc[UR36][R4.64] ;  /* 0x00000024041a7981 */ /* 0x000762000c1e1100 */
[----:B------:R-:W-:Y:S05]  /*0220*/  BRA `(.L_x_10619) ;  /* 0x0000000c00587947 */ /* 0x000fea0003800000 */
.L_x_10616:
        /* <DEDUP_REMOVED lines=8> */
.L_x_10621:
[----:B------:R1:W5:Y:S01]  /*02b0*/  LDG.E.U16 R26, desc[UR36][R4.64] ;  /* 0x00000024041a7981 */ /* 0x000362000c1e1500 */
[----:B------:R-:W-:Y:S05]  /*02c0*/  BRA `(.L_x_10619) ;  /* 0x0000000c00307947 */ /* 0x000fea0003800000 */
.L_x_10620:
[----:B------:R2:W5:Y:S01]  /*02d0*/  LDG.E.U16 R26, desc[UR36][R4.64] ;  /* 0x00000024041a7981 */ /* 0x000562000c1e1500 */
[----:B------:R-:W-:Y:S05]  /*02e0*/  BRA `(.L_x_10619) ;  /* 0x0000000c00287947 */ /* 0x000fea0003800000 */
.L_x_10615:
        /* <DEDUP_REMOVED lines=9> */
.L_x_10623:
[----:B------:R-:W2:Y:S02]  /*0380*/  LDG.E.U16 R0, desc[UR36][R4.64] ;  /* 0x0000002404007981 */ /* 0x000ea4000c1e1500 */
[----:B--2---:R-:W-:-:S06]  /*0390*/  HADD2.F32 R0, -RZ, R0.H0_H0 ;  /* 0x20000000ff007230 */ /* 0x004fcc0000004100 */
[----:B------:R-:W0:Y:S02]  /*03a0*/  F2I.FTZ.TRUNC.NTZ R0, R0 ;  /* 0x0000000000007305 */ /* 0x000e24000021f100 */
[----:B0-----:R-:W-:Y:S01]  /*03b0*/  PRMT R26, R0, 0x7610, R26 ;  /* 0x00007610001a7816 */ /* 0x001fe2000000001a */
[----:B------:R-:W-:Y:S06]  /*03c0*/  BRA `(.L_x_10619) ;  /* 0x0000000800f07947 */ /* 0x000fec0003800000 */
.L_x_10622:
        /* <DEDUP_REMOVED lines=9> */
.L_x_10625:
[----:B------:R-:W2:Y:S02]  /*0460*/  LDG.E.U16 R4, desc[UR36][R4.64] ;  /* 0x0000002404047981 */ /* 0x000ea4000c1e1500 */
[----:B--2---:R-:W-:-:S06]  /*0470*/  HADD2.F32 R0, -RZ, R4.H0_H0 ;  /* 0x20000004ff007230 */ /* 0x004fcc0000004100 */
[----:B------:R-:W0:Y:S02]  /*0480*/  F2I.FTZ.TRUNC.NTZ R0, R0 ;  /* 0x0000000000007305 */ /* 0x000e24000021f100 */
[----:B0-----:R-:W-:Y:S01]  /*0490*/  PRMT R26, R0, 0x7610, R26 ;  /* 0x00007610001a7816 */ /* 0x001fe2000000001a */
[----:B------:R-:W-:Y:S06]  /*04a0*/  BRA `(.L_x_10619) ;  /* 0x0000000800b87947 */ /* 0x000fec0003800000 */
.L_x_10624:
[----:B------:R-:W2:Y:S02]  /*04b0*/  LDG.E.64 R4, desc[UR36][R4.64] ;  /* 0x0000002404047981 */ /* 0x000ea4000c1e1b00 */
[----:B--2---:R0:W1:Y:S01]  /*04c0*/  F2I.F64.TRUNC R26, R4 ;  /* 0x00000004001a7311 */ /* 0x004062000030d100 */
[----:B------:R-:W-:Y:S05]  /*04d0*/  BRA `(.L_x_10619) ;  /* 0x0000000800ac7947 */ /* 0x000fea0003800000 */
.L_x_10614:
        /* <DEDUP_REMOVED lines=12> */
.L_x_10628:
[----:B------:R-:W2:Y:S02]  /*05a0*/  LDG.E.64 R4, desc[UR36][R4.64] ;  /* 0x0000002404047981 */ /* 0x000ea4000c1e1b00 */
[----:B--2---:R0:W1:Y:S01]  /*05b0*/  F2I.F64.TRUNC R26, R4 ;  /* 0x00000004001a7311 */ /* 0x004062000030d100 */
[----:B------:R-:W-:Y:S05]  /*05c0*/  BRA `(.L_x_10619) ;  /* 0x0000000800707947 */ /* 0x000fea0003800000 */
.L_x_10627:
        /* <DEDUP_REMOVED lines=28> */
.L_x_10630:
        /* <DEDUP_REMOVED lines=12> */
[----:B------:R-:W-:-:S06]  /*0850*/  LOP3.LUT R0, R3, 0x80000000, R0, 0xf8, !PT ;  /* 0x8000000003007812 */ /* 0x000fcc00078ef800 */
[----:B------:R-:W0:Y:S02]  /*0860*/  F2I.FTZ.TRUNC.NTZ R0, R0 ;  /* 0x0000000000007305 */ /* 0x000e24000021f100 */
[----:B0-----:R-:W-:Y:S01]  /*0870*/  PRMT R26, R0, 0x7610, R26 ;  /* 0x00007610001a7816 */ /* 0x001fe2000000001a */
[----:B------:R-:W-:Y:S06]  /*0880*/  BRA `(.L_x_10619) ;  /* 0x0000000400c07947 */ /* 0x000fec0003800000 */
.L_x_10629:
[----:B------:R-:W2:Y:S02]  /*0890*/  LDG.E.U16 R0, desc[UR36][R4.64] ;  /* 0x0000002404007981 */ /* 0x000ea4000c1e1500 */
[----:B--2---:R-:W-:-:S06]  /*08a0*/  IMAD.U32 R0, R0, 0x10000, RZ ;  /* 0x0001000000007824 */ /* 0x004fcc00078e00ff */
[----:B------:R-:W0:Y:S02]  /*08b0*/  F2I.FTZ.TRUNC.NTZ R0, R0 ;  /* 0x0000000000007305 */ /* 0x000e24000021f100 */
[----:B0-----:R-:W-:Y:S01]  /*08c0*/  PRMT R26, R0, 0x7610, R26 ;  /* 0x00007610001a7816 */ /* 0x001fe2000000001a */
[----:B------:R-:W-:Y:S06]  /*08d0*/  BRA `(.L_x_10619) ;  /* 0x0000000400ac7947 */ /* 0x000fec0003800000 */
.L_x_10626:
        /* <DEDUP_REMOVED lines=10> */
.L_x_10633:
        /* <DEDUP_REMOVED lines=21> */
.L_x_10637:
[----:B------:R-:W-:Y:S05]  /*0ad0*/  BSYNC B1 ;  /* 0x0000000000017941 */ /* 0x000fea0003800000 */
.L_x_10636:
[----:B------:R-:W-:Y:S01]  /*0ae0*/  LEA R5, R0, 0x3b800000, 0x17 ;  /* 0x3b80000000057811 */ /* 0x000fe200078eb8ff */
[----:B------:R-:W-:-:S05]  /*0af0*/  IMAD.SHL.U32 R0, R3, 0x100000, RZ ;  /* 0x0010000003007824 */ /* 0x000fca00078e00ff */
[----:B------:R-:W-:-:S07]  /*0b00*/  LOP3.LUT R0, R5, R0, R6, 0xfe, !PT ;  /* 0x0000000005007212 */ /* 0x000fce00078efe06 */
.L_x_10635:
[----:B------:R-:W-:Y:S05]  /*0b10*/  BSYNC B0 ;  /* 0x0000000000007941 */ /* 0x000fea0003800000 */
.L_x_10634:
[----:B------:R-:W0:Y:S02]  /*0b20*/  F2I.FTZ.TRUNC.NTZ R0, R0 ;  /* 0x0000000000007305 */ /* 0x000e24000021f100 */
[----:B0-----:R-:W-:Y:S01]  /*0b30*/  PRMT R26, R0, 0x7610, R26 ;  /* 0x00007610001a7816 */ /* 0x001fe2000000001a */
[----:B------:R-:W-:Y:S06]  /*0b40*/  BRA `(.L_x_10619) ;  /* 0x0000000400107947 */ /* 0x000fec0003800000 */
.L_x_10632:
        /* <DEDUP_REMOVED lines=21> */
.L_x_10641:
[----:B------:R-:W-:Y:S05]  /*0ca0*/  BSYNC B1 ;  /* 0x0000000000017941 */ /* 0x000fea0003800000 */
.L_x_10640:
[----:B------:R-:W-:Y:S01]  /*0cb0*/  LEA R5, R0, 0x37800000, 0x17 ;  /* 0x3780000000057811 */ /* 0x000fe200078eb8ff */
[----:B------:R-:W-:-:S05]  /*0cc0*/  IMAD.SHL.U32 R0, R3, 0x200000, RZ ;  /* 0x0020000003007824 */ /* 0x000fca00078e00ff */
[----:B------:R-:W-:-:S07]  /*0cd0*/  LOP3.LUT R0, R5, R0, R6, 0xfe, !PT ;  /* 0x0000000005007212 */ /* 0x000fce00078efe06 */
.L_x_10639:
[----:B------:R-:W-:Y:S05]  /*0ce0*/  BSYNC B0 ;  /* 0x0000000000007941 */ /* 0x000fea0003800000 */
.L_x_10638:
[----:B------:R-:W0:Y:S02]  /*0cf0*/  F2I.FTZ.TRUNC.NTZ R0, R0 ;  /* 0x0000000000007305 */ /* 0x000e24000021f100 */
[----:B0-----:R-:W-:Y:S01]  /*0d00*/  PRMT R26, R0, 0x7610, R26 ;  /* 0x00007610001a7816 */ /* 0x001fe2000000001a */
[----:B------:R-:W-:Y:S06]  /*0d10*/  BRA `(.L_x_10619) ;  /* 0x00000000009c7947 */ /* 0x000fec0003800000 */
.L_x_10631:
        /* <DEDUP_REMOVED lines=14> */
.L_x_10645:
[----:B------:R-:W-:Y:S05]  /*0e00*/  BSYNC B0 ;  /* 0x0000000000007941 */ /* 0x000fea0003800000 */
.L_x_10644:
[----:B------:R-:W0:Y:S02]  /*0e10*/  F2I.FTZ.TRUNC.NTZ R0, R0 ;  /* 0x0000000000007305 */ /* 0x000e24000021f100 */
[----:B0-----:R-:W-:Y:S01]  /*0e20*/  PRMT R26, R0, 0x7610, R26 ;  /* 0x00007610001a7816 */ /* 0x001fe2000000001a */
[----:B------:R-:W-:Y:S06]  /*0e30*/  BRA `(.L_x_10619) ;  /* 0x0000000000547947 */ /* 0x000fec0003800000 */
.L_x_10618:
        /* <DEDUP_REMOVED lines=16> */
.L_x_10646:
[----:B------:R-:W-:Y:S01]  /*0f40*/  PRMT R26, RZ, 0x7610, R26 ;  /* 0x00007610ff1a7816 */ /* 0x000fe2000000001a */
[----:B------:R-:W-:Y:S06]  /*0f50*/  BRA `(.L_x_10619) ;  /* 0x00000000000c7947 */ /* 0x000fec0003800000 */
.L_x_10643:
[----:B------:R0:W5:Y:S01]  /*0f60*/  LDG.E.U16 R26, desc[UR36][R4.64] ;  /* 0x00000024041a7981 */ /* 0x000162000c1e1500 */
[----:B------:R-:W-:Y:S05]  /*0f70*/  BRA `(.L_x_10619) ;  /* 0x0000000000047947 */ /* 0x000fea0003800000 */
.L_x_10642:
[----:B------:R0:W5:Y:S02]  /*0f80*/  LDG.E.U16 R26, desc[UR36][R4.64] ;  /* 0x00000024041a7981 */ /* 0x000164000c1e1500 */
.L_x_10619:
[----:B01234-:R-:W0:Y:S01]  /*0f90*/  LDC.64 R4, c[0x0][0x228] ;  /* 0x00008a00ff047b82 */ /* 0x01fe220000000a00 */
        /* <DEDUP_REMOVED lines=17> */
.L_x_10650:
[----:B------:R1:W5:Y:S01]  /*10b0*/  LDG.E.U8 R24, desc[UR36][R4.64] ;  /* 0x0000002404187981 */ /* 0x000362000c1e1100 */
[----:B------:R-:W-:Y:S05]  /*10c0*/  BRA `(.L_x_10652) ;  /* 0x0000000c00547947 */ /* 0x000fea0003800000 */
.L_x_10649:
        /* <DEDUP_REMOVED lines=8> */
.L_x_10654:
[----:B------:R3:W5:Y:S01]  /*1150*/  LDG.E.U16 R24, desc[UR36][R4.64] ;  /* 0x0000002404187981 */ /* 0x000762000c1e1500 */
[----:B------:R-:W-:Y:S05]  /*1160*/  BRA `(.L_x_10652) ;  /* 0x0000000c002c7947 */ /* 0x000fea0003800000 */
.L_x_10653:
[----:B------:R2:W5:Y:S01]  /*1170*/  LDG.E.U16 R24, desc[UR36][R4.64] ;  /* 0x0000002404187981 */ /* 0x000562000c1e1500 */
[----:B------:R-:W-:Y:S05]  /*1180*/  BRA `(.L_x_10652) ;  /* 0x0000000c00247947 */ /* 0x000fea0003800000 */
.L_x_10648:
        /* <DEDUP_REMOVED lines=9> */
.L_x_10656:
[----:B------:R-:W2:Y:S02]  /*1220*/  LDG.E.U16 R0, desc[UR36][R4.64] ;  /* 0x0000002404007981 */ /* 0x000ea4000c1e1500 */
[----:B--2---:R-:W-:-:S06]  /*1230*/  HADD2.F32 R0, -RZ, R0.H0_H0 ;  /* 0x20000000ff007230 */ /* 0x004fcc0000004100 */
[----:B------:R-:W0:Y:S02]  /*1240*/  F2I.FTZ.TRUNC.NTZ R0, R0 ;  /* 0x0000000000007305 */ /* 0x000e24000021f100 */
[----:B0-----:R-:W-:Y:S01]  /*1250*/  PRMT R24, R0, 0x7610, R24 ;  /* 0x0000761000187816 */ /* 0x001fe20000000018 */
[----:B------:R-:W-:Y:S06]  /*1260*/  BRA `(.L_x_10652) ;  /* 0x0000000800ec7947 */ /* 0x000fec0003800000 */
.L_x_10655:
        /* <DEDUP_REMOVED lines=9> */
.L_x_10658:
[----:B------:R-:W2:Y:S02]  /*1300*/  LDG.E.U16 R4, desc[UR36][R4.64] ;  /* 0x0000002404047981 */ /* 0x000ea4000c1e1500 */
[----:B--2---:R-:W-:-:S06]  /*1310*/  HADD2.F32 R0, -RZ, R4.H0_H0 ;  /* 0x20000004ff007230 */ /* 0x004fcc0000004100 */
[----:B------:R-:W0:Y:S02]  /*1320*/  F2I.FTZ.TRUNC.NTZ R0, R0 ;  /* 0x0000000000007305 */ /* 0x000e24000021f100 */
[----:B0-----:R-:W-:Y:S01]  /*1330*/  PRMT R24, R0, 0x7610, R24 ;  /* 0x0000761000187816 */ /* 0x001fe20000000018 */
[----:B------:R-:W-:Y:S06]  /*1340*/  BRA `(.L_x_10652) ;  /* 0x0000000800b47947 */ /* 0x000fec0003800000 */
.L_x_10657:
[----:B------:R-:W2:Y:S02]  /*1350*/  LDG.E.64 R4, desc[UR36][R4.64] ;  /* 0x0000002404047981 */ /* 0x000ea4000c1e1b00 */
[----:B--2---:R0:W1:Y:S01]  /*1360*/  F2I.F64.TRUNC R24, R4 ;  /* 0x0000000400187311 */ /* 0x004062000030d100 */
[----:B------:R-:W-:Y:S05]  /*1370*/  BRA `(.L_x_10652) ;  /* 0x0000000800a87947 */ /* 0x000fea0003800000 */
.L_x_10647:
        /* <DEDUP_REMOVED lines=12> */
.L_x_10661:
[----:B------:R-:W2:Y:S02]  /*1440*/  LDG.E.64 R4, desc[UR36][R4.64] ;  /* 0x0000002404047981 */ /* 0x000ea4000c1e1b00 */
[----:B--2---:R0:W1:Y:S01]  /*1450*/  F2I.F64.TRUNC R24, R4 ;  /* 0x0000000400187311 */ /* 0x004062000030d100 */
[----:B------:R-:W-:Y:S05]  /*1460*/  BRA `(.L_x_10652) ;  /* 0x00000008006c7947 */ /* 0x000fea0003800000 */
.L_x_10660:
        /* <DEDUP_REMOVED lines=28> */
.L_x_10663:
        /* <DEDUP_REMOVED lines=15> */
.L_x_10662:
[----:B------:R-:W2:Y:S02]  /*1720*/  LDG.E.U16 R0, desc[UR36][R4.64] ;  /* 0x0000002404007981 */ /* 0x000ea4000c1e1500 */
[----:B--2---:R-:W-:-:S06]  /*1730*/  IMAD.U32 R0, R0, 0x10000, RZ ;  /* 0x0001000000007824 */ /* 0x004fcc00078e00ff */
[----:B------:R-:W0:Y:S02]  /*1740*/  F2I.FTZ.TRUNC.NTZ R0, R0 ;  /* 0x0000000000007305 */ /* 0x000e24000021f100 */
[----:B0-----:R-:W-:Y:S01]  /*1750*/  PRMT R24, R0, 0x7610, R24 ;  /* 0x0000761000187816 */ /* 0x001fe20000000018 */
[----:B------:R-:W-:Y:S06]  /*1760*/  BRA `(.L_x_10652) ;  /* 0x0000000400ac7947 */ /* 0x000fec0003800000 */
.L_x_10659:
        /* <DEDUP_REMOVED lines=10> */
.L_x_10666:
        /* <DEDUP_REMOVED lines=21> */
.L_x_10670:
[----:B------:R-:W-:Y:S05]  /*1960*/  BSYNC B1 ;  /* 0x0000000000017941 */ /* 0x000fea0003800000 */
.L_x_10669:
[----:B------:R-:W-:Y:S01]  /*1970*/  LEA R5, R0, 0x3b800000, 0x17 ;  /* 0x3b80000000057811 */ /* 0x000fe200078eb8ff */
[----:B------:R-:W-:-:S05]  /*1980*/  IMAD.SHL.U32 R0, R3, 0x100000, RZ ;  /* 0x0010000003007824 */ /* 0x000fca00078e00ff */
[----:B------:R-:W-:-:S07]  /*1990*/  LOP3.LUT R0, R5, R0, R6, 0xfe, !PT ;  /* 0x0000000005007212 */ /* 0x000fce00078efe06 */
.L_x_10668:
[----:B------:R-:W-:Y:S05]  /*19a0*/  BSYNC B0 ;  /* 0x0000000000007941 */ /* 0x000fea0003800000 */
.L_x_10667:
[----:B------:R-:W0:Y:S02]  /*19b0*/  F2I.FTZ.TRUNC.NTZ R0, R0 ;  /* 0x0000000000007305 */ /* 0x000e24000021f100 */
[----:B0-----:R-:W-:Y:S01]  /*19c0*/  PRMT R24, R0, 0x7610, R24 ;  /* 0x0000761000187816 */ /* 0x001fe20000000018 */
[----:B------:R-:W-:Y:S06]  /*19d0*/  BRA `(.L_x_10652) ;  /* 0x0000000400107947 */ /* 0x000fec0003800000 */
.L_x_10665:
        /* <DEDUP_REMOVED lines=21> */
.L_x_10674:
[----:B------:R-:W-:Y:S05]  /*1b30*/  BSYNC B1 ;  /* 0x0000000000017941 */ /* 0x000fea0003800000 */
.L_x_10673:
[----:B------:R-:W-:Y:S01]  /*1b40*/  LEA R5, R0, 0x37800000, 0x17 ;  /* 0x3780000000057811 */ /* 0x000fe200078eb8ff */
[----:B------:R-:W-:-:S05]  /*1b50*/  IMAD.SHL.U32 R0, R3, 0x200000, RZ ;  /* 0x0020000003007824 */ /* 0x000fca00078e00ff */
[----:B------:R-:W-:-:S07]  /*1b60*/  LOP3.LUT R0, R5, R0, R6, 0xfe, !PT ;  /* 0x0000000005007212 */ /* 0x000fce00078efe06 */
.L_x_10672:
[----:B------:R-:W-:Y:S05]  /*1b70*/  BSYNC B0 ;  /* 0x0000000000007941 */ /* 0x000fea0003800000 */
.L_x_10671:
[----:B------:R-:W0:Y:S02]  /*1b80*/  F2I.FTZ.TRUNC.NTZ R0, R0 ;  /* 0x0000000000007305 */ /* 0x000e24000021f100 */
[----:B0-----:R-:W-:Y:S01]  /*1b90*/  PRMT R24, R0, 0x7610, R24 ;  /* 0x0000761000187816 */ /* 0x001fe20000000018 */
[----:B------:R-:W-:Y:S06]  /*1ba0*/  BRA `(.L_x_10652) ;  /* 0x00000000009c7947 */ /* 0x000fec0003800000 */
.L_x_10664:
        /* <DEDUP_REMOVED lines=14> */
.L_x_10678:
[----:B------:R-:W-:Y:S05]  /*1c90*/  BSYNC B0 ;  /* 0x0000000000007941 */ /* 0x000fea0003800000 */
.L_x_10677:
[----:B------:R-:W0:Y:S02]  /*1ca0*/  F2I.FTZ.TRUNC.NTZ R0, R0 ;  /* 0x0000000000007305 */ /* 0x000e24000021f100 */
[----:B0-----:R-:W-:Y:S01]  /*1cb0*/  PRMT R24, R0, 0x7610, R24 ;  /* 0x0000761000187816 */ /* 0x001fe20000000018 */
[----:B------:R-:W-:Y:S06]  /*1cc0*/  BRA `(.L_x_10652) ;  /* 0x0000000000547947 */ /* 0x000fec0003800000 */
.L_x_10651:
        /* <DEDUP_REMOVED lines=16> */
.L_x_10679:
[----:B------:R-:W-:Y:S01]  /*1dd0*/  PRMT R24, RZ, 0x7610, R24 ;  /* 0x00007610ff187816 */ /* 0x000fe20000000018 */
[----:B------:R-:W-:Y:S06]  /*1de0*/  BRA `(.L_x_10652) ;  /* 0x00000000000c7947 */ /* 0x000fec0003800000 */
.L_x_10676:
[----:B------:R0:W5:Y:S01]  /*1df0*/  LDG.E.U16 R24, desc[UR36][R4.64] ;  /* 0x0000002404187981 */ /* 0x000162000c1e1500 */
[----:B------:R-:W-:Y:S05]  /*1e00*/  BRA `(.L_x_10652) ;  /* 0x0000000000047947 */ /* 0x000fea0003800000 */
.L_x_10675:
[----:B------:R0:W5:Y:S02]  /*1e10*/  LDG.E.U16 R24, desc[UR36][R4.64] ;  /* 0x0000002404187981 */ /* 0x000164000c1e1500 */
.L_x_10652:
[----:B------:R-:W2:Y:S02]  /*1e20*/  S2R R23, SR_TID.X ;  /* 0x0000000000177919 */ /* 0x000ea40000002100 */
[----:B--2---:R-:W-:-:S07]  /*1e30*/  VIADD R23, R23, 0x80 ;  /* 0x0000008017177836 */ /* 0x004fce0000000000 */
.L_x_10613:
[----:B------:R-:W-:Y:S05]  /*1e40*/  BSYNC B6 ;  /* 0x0000000000067941 */ /* 0x000fea0003800000 */
.L_x_10612:
[----:B------:R-:W-:Y:S01]  /*1e50*/  ISETP.GE.AND P0, PT, R23, R16, PT ;  /* 0x000000101700720c */ /* 0x000fe20003f06270 */
[----:B------:R-:W-:Y:S01]  /*1e60*/  BSSY B6, `(.L_x_10680) ;  /* 0x00001d7000067945 */ /* 0x000fe20003800000 */
[----:B------:R-:W-:-:S11]  /*1e70*/  PRMT R22, RZ, 0x7610, R22 ;  /* 0x00007610ff167816 */ /* 0x000fd60000000016 */
[----:B------:R-:W-:Y:S05]  /*1e80*/  @P0 BRA `(.L_x_10681) ;  /* 0x0000001c00500947 */ /* 0x000fea0003800000 */
[----:B01-34-:R-:W0:Y:S01]  /*1e90*/  LDC.64 R4, c[0x0][0x220] ;  /* 0x00008800ff047b82 */ /* 0x01be220000000a00 */
        /* <DEDUP_REMOVED lines=18> */
.L_x_10685:
[----:B------:R0:W5:Y:S01]  /*1fc0*/  LDG.E.U8 R27, desc[UR36][R4.64] ;  /* 0x00000024041b7981 */ /* 0x000162000c1e1100 */
[----:B------:R-:W-:Y:S05]  /*1fd0*/  BRA `(.L_x_10687) ;  /* 0x0000000c00547947 */ /* 0x000fea0003800000 */
.L_x_10684:
        /* <DEDUP_REMOVED lines=8> */
.L_x_10689:
[----:B------:R0:W5:Y:S01]  /*2060*/  LDG.E.U16 R27, desc[UR36][R4.64] ;  /* 0x00000024041b7981 */ /* 0x000162000c1e1500 */
[----:B------:R-:W-:Y:S05]  /*2070*/  BRA `(.L_x_10687) ;  /* 0x0000000c002c7947 */ /* 0x000fea0003800000 */
.L_x_10688:
[----:B------:R0:W5:Y:S01]  /*2080*/  LDG.E.U16 R27, desc[UR36][R4.64] ;  /* 0x00000024041b7981 */ /* 0x000162000c1e1500 */
[----:B------:R-:W-:Y:S05]  /*2090*/  BRA `(.L_x_10687) ;  /* 0x0000000c00247947 */ /* 0x000fea0003800000 */
.L_x_10683:
        /* <DEDUP_REMOVED lines=9> */
.L_x_10691:
[----:B------:R-:W2:Y:S02]  /*2130*/  LDG.E.U16 R0, desc[UR36][R4.64] ;  /* 0x0000002404007981 */ /* 0x000ea4000c1e1500 */
[----:B--2---:R-:W-:-:S06]  /*2140*/  HADD2.F32 R0, -RZ, R0.H0_H0 ;  /* 0x20000000ff007230 */ /* 0x004fcc0000004100 */
[----:B------:R-:W0:Y:S02]  /*2150*/  F2I.FTZ.TRUNC.NTZ R0, R0 ;  /* 0x0000000000007305 */ /* 0x000e24000021f100 */
[----:B0-----:R-:W-:Y:S01]  /*2160*/  PRMT R27, R0, 0x7610, R27 ;  /* 0x00007610001b7816 */ /* 0x001fe2000000001b */
[----:B------:R-:W-:Y:S06]  /*2170*/  BRA `(.L_x_10687) ;  /* 0x0000000800ec7947 */ /* 0x000fec0003800000 */
.L_x_10690:
        /* <DEDUP_REMOVED lines=9> */
.L_x_10693:
[----:B------:R-:W2:Y:S02]  /*2210*/  LDG.E.U16 R4, desc[UR36][R4.64] ;  /* 0x0000002404047981 */ /* 0x000ea4000c1e1500 */
[----:B--2---:R-:W-:-:S06]  /*2220*/  HADD2.F32 R0, -RZ, R4.H0_H0 ;  /* 0x20000004ff007230 */ /* 0x004fcc0000004100 */
[----:B------:R-:W0:Y:S02]  /*2230*/  F2I.FTZ.TRUNC.NTZ R0, R0 ;  /* 0x0000000000007305 */ /* 0x000e24000021f100 */
[----:B0-----:R-:W-:Y:S01]  /*2240*/  PRMT R27, R0, 0x7610, R27 ;  /* 0x00007610001b7816 */ /* 0x001fe2000000001b */
[----:B------:R-:W-:Y:S06]  /*2250*/  BRA `(.L_x_10687) ;  /* 0x0000000800b47947 */ /* 0x000fec0003800000 */
.L_x_10692:
[----:B------:R-:W2:Y:S02]  /*2260*/  LDG.E.64 R4, desc[UR36][R4.64] ;  /* 0x0000002404047981 */ /* 0x000ea4000c1e1b00 */
[----:B--2---:R0:W1:Y:S01]  /*2270*/  F2I.F64.TRUNC R27, R4 ;  /* 0x00000004001b7311 */ /* 0x004062000030d100 */
[----:B------:R-:W-:Y:S05]  /*2280*/  BRA `(.L_x_10687) ;  /* 0x0000000800a87947 */ /* 0x000fea0003800000 */
.L_x_10682:
        /* <DEDUP_REMOVED lines=12> */
.L_x_10696:
[----:B------:R-:W2:Y:S02]  /*2350*/  LDG.E.64 R4, desc[UR36][R4.64] ;  /* 0x0000002404047981 */ /* 0x000ea4000c1e1b00 */
[----:B--2---:R0:W1:Y:S01]  /*2360*/  F2I.F64.TRUNC R27, R4 ;  /* 0x00000004001b7311 */ /* 0x004062000030d100 */
[----:B------:R-:W-:Y:S05]  /*2370*/  BRA `(.L_x_10687) ;  /* 0x00000008006c7947 */ /* 0x000fea0003800000 */
.L_x_10695:
        /* <DEDUP_REMOVED lines=28> */
.L_x_10698:
        /* <DEDUP_REMOVED lines=15> */
.L_x_10697:
[----:B------:R-:W2:Y:S02]  /*2630*/  LDG.E.U16 R0, desc[UR36][R4.64] ;  /* 0x0000002404007981 */ /* 0x000ea4000c1e1500 */
[----:B--2---:R-:W-:-:S06]  /*2640*/  IMAD.U32 R0, R0, 0x10000, RZ ;  /* 0x0001000000007824 */ /* 0x004fcc00078e00ff */
[----:B------:R-:W0:Y:S02]  /*2650*/  F2I.FTZ.TRUNC.NTZ R0, R0 ;  /* 0x0000000000007305 */ /* 0x000e24000021f100 */
[----:B0-----:R-:W-:Y:S01]  /*2660*/  PRMT R27, R0, 0x7610, R27 ;  /* 0x00007610001b7816 */ /* 0x001fe2000000001b */
[----:B------:R-:W-:Y:S06]  /*2670*/  BRA `(.L_x_10687) ;  /* 0x0000000400ac7947 */ /* 0x000fec0003800000 */
.L_x_10694:
        /* <DEDUP_REMOVED lines=10> */
.L_x_10701:
        /* <DEDUP_REMOVED lines=21> */
.L_x_10705:
[----:B------:R-:W-:Y:S05]  /*2870*/  BSYNC B1 ;  /* 0x0000000000017941 */ /* 0x000fea0003800000 */
.L_x_10704:
[----:B------:R-:W-:Y:S01]  /*2880*/  LEA R5, R0, 0x3b800000, 0x17 ;  /* 0x3b80000000057811 */ /* 0x000fe200078eb8ff */
[----:B------:R-:W-:-:S05]  /*2890*/  IMAD.SHL.U32 R0, R3, 0x100000, RZ ;  /* 0x0010000003007824 */ /* 0x000fca00078e00ff */
[----:B------:R-:W-:-:S07]  /*28a0*/  LOP3.LUT R0, R5, R0, R6, 0xfe, !PT ;  /* 0x0000000005007212 */ /* 0x000fce00078efe06 */
.L_x_10703:
[----:B------:R-:W-:Y:S05]  /*28b0*/  BSYNC B0 ;  /* 0x0000000000007941 */ /* 0x000fea0003800000 */
.L_x_10702:
[----:B------:R-:W0:Y:S02]  /*28c0*/  F2I.FTZ.TRUNC.NTZ R0, R0 ;  /* 0x0000000000007305 */ /* 0x000e24000021f100 */
[----:B0-----:R-:W-:Y:S01]  /*28d0*/  PRMT R27, R0, 0x7610, R27 ;  /* 0x00007610001b7816 */ /* 0x001fe2000000001b */
[----:B------:R-:W-:Y:S06]  /*28e0*/  BRA `(.L_x_10687) ;  /* 0x0000000400107947 */ /* 0x000fec0003800000 */
.L_x_10700:
        /* <DEDUP_REMOVED lines=21> */
.L_x_10709:
[----:B------:R-:W-:Y:S05]  /*2a40*/  BSYNC B1 ;  /* 0x0000000000017941 */ /* 0x000fea0003800000 */
.L_x_10708:
[----:B------:R-:W-:Y:S01]  /*2a50*/  LEA R5, R0, 0x37800000, 0x17 ;  /* 0x3780000000057811 */ /* 0x000fe200078eb8ff */
[----:B------:R-:W-:-:S05]  /*2a60*/  IMAD.SHL.U32 R0, R3, 0x200000, RZ ;  /* 0x0020000003007824 */ /* 0x000fca00078e00ff */
[----:B------:R-:W-:-:S07]  /*2a70*/  LOP3.LUT R0, R5, R0, R6, 0xfe, !PT ;  /* 0x0000000005007212 */ /* 0x000fce00078efe06 */
.L_x_10707:
[----:B------:R-:W-:Y:S05]  /*2a80*/  BSYNC B0 ;  /* 0x0000000000007941 */ /* 0x000fea0003800000 */
.L_x_10706:
[----:B------:R-:W0:Y:S02]  /*2a90*/  F2I.FTZ.TRUNC.NTZ R0, R0 ;  /* 0x0000000000007305 */ /* 0x000e24000021f100 */
[----:B0-----:R-:W-:Y:S01]  /*2aa0*/  PRMT R27, R0, 0x7610, R27 ;  /* 0x00007610001b7816 */ /* 0x001fe2000000001b */
[----:B------:R-:W-:Y:S06]  /*2ab0*/  BRA `(.L_x_10687) ;  /* 0x00000000009c7947 */ /* 0x000fec0003800000 */
.L_x_10699:
        /* <DEDUP_REMOVED lines=14> */
.L_x_10713:
[----:B------:R-:W-:Y:S05]  /*2ba0*/  BSYNC B0 ;  /* 0x0000000000007941 */ /* 0x000fea0003800000 */
.L_x_10712:
[----:B------:R-:W0:Y:S02]  /*2bb0*/  F2I.FTZ.TRUNC.NTZ R0, R0 ;  /* 0x0000000000007305 */ /* 0x000e24000021f100 */
[----:B0-----:R-:W-:Y:S01]  /*2bc0*/  PRMT R27, R0, 0x7610, R27 ;  /* 0x00007610001b7816 */ /* 0x001fe2000000001b */
[----:B------:R-:W-:Y:S06]  /*2bd0*/  BRA `(.L_x_10687) ;  /* 0x0000000000547947 */ /* 0x000fec0003800000 */
.L_x_10686:
        /* <DEDUP_REMOVED lines=16> */
.L_x_10714:
[----:B------:R-:W-:Y:S01]  /*2ce0*/  PRMT R27, RZ, 0x7610, R27 ;  /* 0x00007610ff1b7816 */ /* 0x000fe2000000001b */
[----:B------:R-:W-:Y:S06]  /*2cf0*/  BRA `(.L_x_10687) ;  /* 0x00000000000c7947 */ /* 0x000fec0003800000 */
.L_x_10711:
[----:B------:R2:W5:Y:S01]  /*2d00*/  LDG.E.U16 R27, desc[UR36][R4.64] ;  /* 0x00000024041b7981 */ /* 0x000562000c1e1500 */
[----:B------:R-:W-:Y:S05]  /*2d10*/  BRA `(.L_x_10687) ;  /* 0x0000000000047947 */ /* 0x000fea0003800000 */
.L_x_10710:
[----:B------:R3:W5:Y:S02]  /*2d20*/  LDG.E.U16 R27, desc[UR36][R4.64] ;  /* 0x00000024041b7981 */ /* 0x000764000c1e1500 */
.L_x_10687:
[----:B0-234-:R-:W0:Y:S01]  /*2d30*/  LDC.64 R4, c[0x0][0x228] ;  /* 0x00008a00ff047b82 */ /* 0x01de220000000a00 */
        /* <DEDUP_REMOVED lines=17> */
.L_x_10718:
[----:B------:R0:W5:Y:S01]  /*2e50*/  LDG.E.U8 R22, desc[UR36][R4.64] ;  /* 0x0000002404167981 */ /* 0x000162000c1e1100 */
[----:B------:R-:W-:Y:S05]  /*2e60*/  BRA `(.L_x_10720) ;  /* 0x0000000c00547947 */ /* 0x000fea0003800000 */
.L_x_10717:
        /* <DEDUP_REMOVED lines=8> */
.L_x_10722:
[----:B------:R0:W5:Y:S01]  /*2ef0*/  LDG.E.U16 R22, desc[UR36][R4.64] ;  /* 0x0000002404167981 */ /* 0x000162000c1e1500 */
[----:B------:R-:W-:Y:S05]  /*2f00*/  BRA `(.L_x_10720) ;  /* 0x0000000c002c7947 */ /* 0x000fea0003800000 */
.L_x_10721:
[----:B------:R0:W5:Y:S01]  /*2f10*/  LDG.E.U16 R22, desc[UR36][R4.64] ;  /* 0x0000002404167981 */ /* 0x000162000c1e1500 */
[----:B------:R-:W-:Y:S05]  /*2f20*/  BRA `(.L_x_10720) ;  /* 0x0000000c00247947 */ /* 0x000fea0003800000 */
.L_x_10716:
[----:B------:R-:W-:-:S13]  /*2f30*/  ISETP.GT.AND P0, PT, R0, 0x6, PT ;  /* 0x000000060000780c */ /* 0x000fda0003f04270 */
[----:B------:R-:W-:Y:S05]  /*2f40*/  @P0 BRA `(.L_x_10723) ;  /* 0x0000000000300947 */ /* 0x000fea0003800000 */
[----:B------:R-:W-:-:S13]  /*2f50*/  ISETP.NE.AND P0, PT, R0, 0x5, PT ;  /* 0x000000050000780c */ /* 0x000fda0003f05270 */
[----:B------:R-:W-:Y:S05]  /*2f60*/  @!P0 BRA `(.L_x_10724) ;  /* 0x0000000000148947 */ /* 0x000fea0003800000 */
[----:B------:R-:W-:-:S13]  /*2f70*/  ISETP.NE.AND P0, PT, R0, 0x6, PT ;  /* 0x000000060000780c */ /* 0x000fda0003f05270 */
[----:B------:R-:W-:Y:S05]  /*2f80*/  @P0 BRA `(.L_x_10719) ;  /* 0x0000000800b80947 */ /* 0x000fea0003800000 */
[----:B------:R-:W2:Y:S02]  /*2f90*/  LDG.E R4, desc[UR36][R4.64] ;  /* 0x0000002404047981 */ /* 0x000ea4000c1e1900 */
[----:B--2---:R0:W2:Y:S01]  /*2fa0*/  F2I.FTZ.TRUNC.NTZ R22, R4 ;  /* 0x0000000400167305 */ /* 0x0040a2000021f100 */
[----:B------:R-:W-:Y:S05]  /*2fb0*/  BRA `(.L_x_10720) ;  /* 0x0000000c00007947 */ /* 0x000fea0003800000 */
.L_x_10724:
[----:B------:R-:W2:Y:S02]  /*2fc0*/  LDG.E.U16 R0, desc[UR36][R4.64] ;  /* 0x0000002404007981 */ /* 0x000ea4000c1e1500 */
[----:B--2---:R-:W-:-:S06]  /*2fd0*/  HADD2.F32 R0, -RZ, R0.H0_H0 ;  /* 0x20000000ff007230 */ /* 0x004fcc0000004100 */
[----:B------:R-:W0:Y:S02]  /*2fe0*/  F2I.FTZ.TRUNC.NTZ R0, R0 ;  /* 0x0000000000007305 */ /* 0x000e24000021f100 */
[----:B0-----:R-:W-:Y:S01]  /*2ff0*/  PRMT R22, R0, 0x7610, R22 ;  /* 0x0000761000167816 */ /* 0x001fe20000000016 */
[----:B------:R-:W-:Y:S06]  /*3000*/  BRA `(.L_x_10720) ;  /* 0x0000000800ec7947 */ /* 0x000fec0003800000 */
.L_x_10723:
[----:B------:R-:W-:-:S13]  /*3010*/  ISETP.NE.AND P0, PT, R0, 0x7, PT ;  /* 0x000000070000780c */ /* 0x000fda0003f05270 */
[----:B------:R-:W-:Y:S05]  /*3020*/  @!P0 BRA `(.L_x_10725) ;  /* 0x0000000000308947 */ /* 0x000fea0003800000 */
[----:B------:R-:W-:-:S13]  /*3030*/  ISETP.NE.AND P0, PT, R0, 0x8, PT ;  /* 0x000000080000780c */ /* 0x000fda0003f05270 */
[----:B------:R-:W-:Y:S05]  /*3040*/  @!P0 BRA `(.L_x_10726) ;  /* 0x0000000000148947 */ /* 0x000fea0003800000 */
[----:B------:R-:W-:-:S13]  /*3050*/  ISETP.NE.AND P0, PT, R0, 0x9, PT ;  /* 0x000000090000780c */ /* 0x000fda0003f05270 */
[----:B------:R-:W-:Y:S05]  /*3060*/  @P0 BRA `(.L_x_10719) ;  /* 0x0000000800800947 */ /* 0x000fea0003800000 */
[----:B------:R-:W2:Y:S02]  /*3070*/  LDG.E R4, desc[UR36][R4.64] ;  /* 0x0000002404047981 */ /* 0x000ea4000c1e1900 */
[----:B--2---:R0:W2:Y:S01]  /*3080*/  F2I.FTZ.TRUNC.NTZ R22, R4 ;  /* 0x0000000400167305 */ /* 0x0040a2000021f100 */
[----:B------:R-:W-:Y:S05]  /*3090*/  BRA `(.L_x_10720) ;  /* 0x0000000800c87947 */ /* 0x000fea0003800000 */
.L_x_10726:
[----:B------:R-:W2:Y:S02]  /*30a0*/  LDG.E.U16 R4, desc[UR36][R4.64] ;  /* 0x0000002404047981 */ /* 0x000ea4000c1e1500 */
[----:B--2---:R-:W-:-:S06]  /*30b0*/  HADD2.F32 R0, -RZ, R4.H0_H0 ;  /* 0x20000004ff007230 */ /* 0x004fcc0000004100 */
[----:B------:R-:W0:Y:S02]  /*30c0*/  F2I.FTZ.TRUNC.NTZ R0, R0 ;  /* 0x0000000000007305 */ /* 0x000e24000021f100 */
[----:B0-----:R-:W-:Y:S01]  /*30d0*/  PRMT R22, R0, 0x7610, R22 ;  /* 0x0000761000167816 */ /* 0x001fe20000000016 */
[----:B------:R-:W-:Y:S06]  /*30e0*/  BRA `(.L_x_10720) ;  /* 0x0000000800b47947 */ /* 0x000fec0003800000 */
.L_x_10725:
[----:B------:R-:W2:Y:S02]  /*30f0*/  LDG.E.64 R4, desc[UR36][R4.64] ;  /* 0x0000002404047981 */ /* 0x000ea4000c1e1b00 */
[----:B--2---:R0:W2:Y:S01]  /*3100*/  F2I.F64.TRUNC R22, R4 ;  /* 0x0000000400167311 */ /* 0x0040a2000030d100 */
[----:B------:R-:W-:Y:S05]  /*3110*/  BRA `(.L_x_10720) ;  /* 0x0000000800a87947 */ /* 0x000fea0003800000 */
.L_x_10715:
        /* <DEDUP_REMOVED lines=12> */
.L_x_10729:
[----:B------:R-:W2:Y:S02]  /*31e0*/  LDG.E.64 R4, desc[UR36][R4.64] ;  /* 0x0000002404047981 */ /* 0x000ea4000c1e1b00 */
[----:B--2---:R4:W0:Y:S01]  /*31f0*/  F2I.F64.TRUNC R22, R4 ;  /* 0x0000000400167311 */ /* 0x004822000030d100 */
[----:B------:R-:W-:Y:S05]  /*3200*/  BRA `(.L_x_10720) ;  /* 0x00000008006c7947 */ /* 0x000fea0003800000 */
.L_x_10728:
        /* <DEDUP_REMOVED lines=28> */
.L_x_10731:
        /* <DEDUP_REMOVED lines=15> */
.L_x_10730:
[----:B------:R-:W2:Y:S02]  /*34c0*/  LDG.E.U16 R0, desc[UR36][R4.64] ;  /* 0x0000002404007981 */ /* 0x000ea4000c1e1500 */
[----:B--2---:R-:W-:-:S06]  /*34d0*/  IMAD.U32 R0, R0, 0x10000, RZ ;  /* 0x0001000000007824 */ /* 0x004fcc00078e00ff */
[----:B------:R-:W0:Y:S02]  /*34e0*/  F2I.FTZ.TRUNC.NTZ R0, R0 ;  /* 0x0000000000007305 */ /* 0x000e24000021f100 */
[----:B0-----:R-:W-:Y:S01]  /*34f0*/  PRMT R22, R0, 0x7610, R22 ;  /* 0x0000761000167816 */ /* 0x001fe20000000016 */
[----:B------:R-:W-:Y:S06]  /*3500*/  BRA `(.L_x_10720) ;  /* 0x0000000400ac7947 */ /* 0x000fec0003800000 */
.L_x_10727:
        /* <DEDUP_REMOVED lines=10> */
.L_x_10734:
        /* <DEDUP_REMOVED lines=21> */
.L_x_10738:
[----:B------:R-:W-:Y:S05]  /*3700*/  BSYNC B1 ;  /* 0x0000000000017941 */ /* 0x000fea0003800000 */
.L_x_10737:
[----:B------:R-:W-:Y:S01]  /*3710*/  LEA R5, R0, 0x3b800000, 0x17 ;  /* 0x3b80000000057811 */ /* 0x000fe200078eb8ff */
[----:B------:R-:W-:-:S05]  /*3720*/  IMAD.SHL.U32 R0, R3, 0x100000, RZ ;  /* 0x0010000003007824 */ /* 0x000fca00078e00ff */
[----:B------:R-:W-:-:S07]  /*3730*/  LOP3.LUT R0, R5, R0, R6, 0xfe, !PT ;  /* 0x0000000005007212 */ /* 0x000fce00078efe06 */
.L_x_10736:
[----:B------:R-:W-:Y:S05]  /*3740*/  BSYNC B0 ;  /* 0x0000000000007941 */ /* 0x000fea0003800000 */
.L_x_10735:
[----:B------:R-:W0:Y:S02]  /*3750*/  F2I.FTZ.TRUNC.NTZ R0, R0 ;  /* 0x0000000000007305 */ /* 0x000e24000021f100 */
[----:B0-----:R-:W-:Y:S01]  /*3760*/  PRMT R22, R0, 0x7610, R22 ;  /* 0x0000761000167816 */ /* 0x001fe20000000016 */
[----:B------:R-:W-:Y:S06]  /*3770*/  BRA `(.L_x_10720) ;  /* 0x0000000400107947 */ /* 0x000fec0003800000 */
.L_x_10733:
        /* <DEDUP_REMOVED lines=21> */
.L_x_10742:
[----:B------:R-:W-:Y:S05]  /*38d0*/  BSYNC B1 ;  /* 0x0000000000017941 */ /* 0x000fea0003800000 */
.L_x_10741:
[----:B------:R-:W-:Y:S01]  /*38e0*/  LEA R5, R0, 0x37800000, 0x17 ;  /* 0x3780000000057811 */ /* 0x000fe200078eb8ff */
[----:B------:R-:W-:-:S05]  /*38f0*/  IMAD.SHL.U32 R0, R3, 0x200000, RZ ;  /* 0x0020000003007824 */ /* 0x000fca00078e00ff */
[----:B------:R-:W-:-:S07]  /*3900*/  LOP3.LUT R0, R5, R0, R6, 0xfe, !PT ;  /* 0x0000000005007212 */ /* 0x000fce00078efe06 */
.L_x_10740:
[----:B------:R-:W-:Y:S05]  /*3910*/  BSYNC B0 ;  /* 0x0000000000007941 */ /* 0x000fea0003800000 */
.L_x_10739:
[----:B------:R-:W0:Y:S02]  /*3920*/  F2I.FTZ.TRUNC.NTZ R0, R0 ;  /* 0x0000000000007305 */ /* 0x000e24000021f100 */
[----:B0-----:R-:W-:Y:S01]  /*3930*/  PRMT R22, R0, 0x7610, R22 ;  /* 0x0000761000167816 */ /* 0x001fe20000000016 */
[----:B------:R-:W-:Y:S06]  /*3940*/  BRA `(.L_x_10720) ;  /* 0x00000000009c7947 */ /* 0x000fec0003800000 */
.L_x_10732:
        /* <DEDUP_REMOVED lines=14> */
.L_x_10746:
[----:B------:R-:W-:Y:S05]  /*3a30*/  BSYNC B0 ;  /* 0x0000000000007941 */ /* 0x000fea0003800000 */
.L_x_10745:
[----:B------:R-:W0:Y:S02]  /*3a40*/  F2I.FTZ.TRUNC.NTZ R0, R0 ;  /* 0x0000000000007305 */ /* 0x000e24000021f100 */
[----:B0-----:R-:W-:Y:S01]  /*3a50*/  PRMT R22, R0, 0x7610, R22 ;  /* 0x0000761000167816 */ /* 0x001fe20000000016 */
[----:B------:R-:W-:Y:S06]  /*3a60*/  BRA `(.L_x_10720) ;  /* 0x0000000000547947 */ /* 0x000fec0003800000 */
.L_x_10719:
        /* <DEDUP_REMOVED lines=15> */
[----:B01---5:R-:W-:Y:S05]  /*3b60*/  CALL.ABS.NOINC R14 ;  /* 0x000000000e007343 */ /* 0x023fea0003c00000 */
.L_x_10747:
[----:B------:R-:W-:Y:S01]  /*3b70*/  PRMT R22, RZ, 0x7610, R22 ;  /* 0x00007610ff167816 */ /* 0x000fe20000000016 */
[----:B------:R-:W-:Y:S06]  /*3b80*/  BRA `(.L_x_10720) ;  /* 0x00000000000c7947 */ /* 0x000fec0003800000 */
.L_x_10744:
[----:B------:R2:W5:Y:S01]  /*3b90*/  LDG.E.U16 R22, desc[UR36][R4.64] ;  /* 0x0000002404167981 */ /* 0x000562000c1e1500 */
[----:B------:R-:W-:Y:S05]  /*3ba0*/  BRA `(.L_x_10720) ;  /* 0x0000000000047947 */ /* 0x000fea0003800000 */
.L_x_10743:
[----:B------:R3:W5:Y:S02]  /*3bb0*/  LDG.E.U16 R22, desc[UR36][R4.64] ;  /* 0x0000002404167981 */ /* 0x000764000c1e1500 */
.L_x_10720:
[----:B------:R-:W-:-:S07]  /*3bc0*/  VIADD R23, R23, 0x80 ;  /* 0x0000008017177836 */ /* 0x000fce0000000000 */
.L_x_10681:
[----:B------:R-:W-:Y:S05]  /*3bd0*/  BSYNC B6 ;  /* 0x0000000000067941 */ /* 0x000fea0003800000 */
.L_x_10680:
[----:B------:R-:W-:Y:S01]  /*3be0*/  ISETP.GE.AND P0, PT, R23, R16, PT ;  /* 0x000000101700720c */ /* 0x000fe20003f06270 */
[----:B------:R-:W-:Y:S01]  /*3bf0*/  BSSY B6, `(.L_x_10748) ;  /* 0x00001da000067945 */ /* 0x000fe20003800000 */
[----:B------:R-:W-:Y:S02]  /*3c00*/  PRMT R19, RZ, 0x7610, R19 ;  /* 0x00007610ff137816 */ /* 0x000fe40000000013 */
[----:B------:R-:W-:Y:S02]  /*3c10*/  PRMT R25, RZ, 0x7610, R25 ;  /* 0x00007610ff197816 */ /* 0x000fe40000000019 */
[----:B------:R-:W-:-:S07]  /*3c20*/  PRMT R17, RZ, 0x7610, R17 ;  /* 0x00007610ff117816 */ /* 0x000fce0000000011 */
[----:B------:R-:W-:Y:S05]  /*3c30*/  @P0 BRA `(.L_x_10749) ;  /* 0x0000001c00540947 */ /* 0x000fea0003800000 */
        /* <DEDUP_REMOVED lines=19> */
.L_x_10753:
[----:B------:R0:W5:Y:S01]  /*3d70*/  LDG.E.U8 R25, desc[UR36][R4.64] ;  /* 0x0000002404197981 */ /* 0x000162000c1e1100 */
[----:B------:R-:W-:Y:S05]  /*3d80*/  BRA `(.L_x_10755) ;  /* 0x0000000c00547947 */ /* 0x000fea0003800000 */
.L_x_10752:
        /* <DEDUP_REMOVED lines=8> */
.L_x_10757:
[----:B------:R0:W5:Y:S01]  /*3e10*/  LDG.E.U16 R25, desc[UR36][R4.64] ;  /* 0x0000002404197981 */ /* 0x000162000c1e1500 */
[----:B------:R-:W-:Y:S05]  /*3e20*/  BRA `(.L_x_10755) ;  /* 0x0000000c002c7947 */ /* 0x000fea0003800000 */
.L_x_10756:
[----:B------:R0:W5:Y:S01]  /*3e30*/  LDG.E.U16 R25, desc[UR36][R4.64] ;  /* 0x0000002404197981 */ /* 0x000162000c1e1500 */
[----:B------:R-:W-:Y:S05]  /*3e40*/  BRA `(.L_x_10755) ;  /* 0x0000000c00247947 */ /* 0x000fea0003800000 */
.L_x_10751:
        /* <DEDUP_REMOVED lines=9> */
.L_x_10759:
[----:B------:R-:W2:Y:S02]  /*3ee0*/  LDG.E.U16 R0, desc[UR36][R4.64] ;  /* 0x0000002404007981 */ /* 0x000ea4000c1e1500 */
[----:B--2---:R-:W-:-:S06]  /*3ef0*/  HADD2.F32 R0, -RZ, R0.H0_H0 ;  /* 0x20000000ff007230 */ /* 0x004fcc0000004100 */
[----:B------:R-:W0:Y:S02]  /*3f00*/  F2I.FTZ.TRUNC.NTZ R0, R0 ;  /* 0x0000000000007305 */ /* 0x000e24000021f100 */
[----:B0-----:R-:W-:Y:S01]  /*3f10*/  PRMT R25, R0, 0x7610, R25 ;  /* 0x0000761000197816 */ /* 0x001fe20000000019 */
[----:B------:R-:W-:Y:S06]  /*3f20*/  BRA `(.L_x_10755) ;  /* 0x0000000800ec7947 */ /* 0x000fec0003800000 */
.L_x_10758:
        /* <DEDUP_REMOVED lines=9> */
.L_x_10761:
[----:B------:R-:W2:Y:S02]  /*3fc0*/  LDG.E.U16 R4, desc[UR36][R4.64] ;  /* 0x0000002404047981 */ /* 0x000ea4000c1e1500 */
[----:B--2---:R-:W-:-:S06]  /*3fd0*/  HADD2.F32 R0, -RZ, R4.H0_H0 ;  /* 0x20000004ff007230 */ /* 0x004fcc0000004100 */
[----:B------:R-:W0:Y:S02]  /*3fe0*/  F2I.FTZ.TRUNC.NTZ R0, R0 ;  /* 0x0000000000007305 */ /* 0x000e24000021f100 */
[----:B0-----:R-:W-:Y:S01]  /*3ff0*/  PRMT R25, R0, 0x7610, R25 ;  /* 0x0000761000197816 */ /* 0x001fe20000000019 */
[----:B------:R-:W-:Y:S06]  /*4000*/  BRA `(.L_x_10755) ;  /* 0x0000000800b47947 */ /* 0x000fec0003800000 */
.L_x_10760:
[----:B------:R-:W2:Y:S02]  /*4010*/  LDG.E.64 R4, desc[UR36][R4.64] ;  /* 0x0000002404047981 */ /* 0x000ea4000c1e1b00 */
[----:B--2---:R0:W1:Y:S01]  /*4020*/  F2I.F64.TRUNC R25, R4 ;  /* 0x0000000400197311 */ /* 0x004062000030d100 */
[----:B------:R-:W-:Y:S05]  /*4030*/  BRA `(.L_x_10755) ;  /* 0x0000000800a87947 */ /* 0x000fea0003800000 */
.L_x_10750:
        /* <DEDUP_REMOVED lines=12> */
.L_x_10764:
[----:B------:R-:W2:Y:S02]  /*4100*/  LDG.E.64 R4, desc[UR36][R4.64] ;  /* 0x0000002404047981 */ /* 0x000ea4000c1e1b00 */
[----:B--2---:R0:W1:Y:S01]  /*4110*/  F2I.F64.TRUNC R25, R4 ;  /* 0x0000000400197311 */ /* 0x004062000030d100 */
[----:B------:R-:W-:Y:S05]  /*4120*/  BRA `(.L_x_10755) ;  /* 0x00000008006c7947 */ /* 0x000fea0003800000 */
.L_x_10763:
        /* <DEDUP_REMOVED lines=28> */
.L_x_10766:
        /* <DEDUP_REMOVED lines=15> */
.L_x_10765:
[----:B------:R-:W2:Y:S02]  /*43e0*/  LDG.E.U16 R0, desc[UR36][R4.64] ;  /* 0x0000002404007981 */ /* 0x000ea4000c1e1500 */
[----:B--2---:R-:W-:-:S06]  /*43f0*/  IMAD.U32 R0, R0, 0x10000, RZ ;  /* 0x0001000000007824 */ /* 0x004fcc00078e00ff */
[----:B------:R-:W0:Y:S02]  /*4400*/  F2I.FTZ.TRUNC.NTZ R0, R0 ;  /* 0x0000000000007305 */ /* 0x000e24000021f100 */
[----:B0-----:R-:W-:Y:S01]  /*4410*/  PRMT R25, R0, 0x7610, R25 ;  /* 0x0000761000197816 */ /* 0x001fe20000000019 */
[----:B------:R-:W-:Y:S06]  /*4420*/  BRA `(.L_x_10755) ;  /* 0x0000000400ac7947 */ /* 0x000fec0003800000 */
.L_x_10762:
        /* <DEDUP_REMOVED lines=10> */
.L_x_10769:
        /* <DEDUP_REMOVED lines=21> */
.L_x_10773:
[----:B------:R-:W-:Y:S05]  /*4620*/  BSYNC B1 ;  /* 0x0000000000017941 */ /* 0x000fea0003800000 */
.L_x_10772:
[----:B------:R-:W-:Y:S01]  /*4630*/  LEA R5, R0, 0x3b800000, 0x17 ;  /* 0x3b80000000057811 */ /* 0x000fe200078eb8ff */
[----:B------:R-:W-:-:S05]  /*4640*/  IMAD.SHL.U32 R0, R3, 0x100000, RZ ;  /* 0x0010000003007824 */ /* 0x000fca00078e00ff */
[----:B------:R-:W-:-:S07]  /*4650*/  LOP3.LUT R0, R5, R0, R6, 0xfe, !PT ;  /* 0x0000000005007212 */ /* 0x000fce00078efe06 */
.L_x_10771:
[----:B------:R-:W-:Y:S05]  /*4660*/  BSYNC B0 ;  /* 0x0000000000007941 */ /* 0x000fea0003800000 */
.L_x_10770:
[----:B------:R-:W0:Y:S02]  /*4670*/  F2I.FTZ.TRUNC.NTZ R0, R0 ;  /* 0x0000000000007305 */ /* 0x000e24000021f100 */
[----:B0-----:R-:W-:Y:S01]  /*4680*/  PRMT R25, R0, 0x7610, R25 ;  /* 0x0000761000197816 */ /* 0x001fe20000000019 */
[----:B------:R-:W-:Y:S06]  /*4690*/  BRA `(.L_x_10755) ;  /* 0x0000000400107947 */ /* 0x000fec0003800000 */
.L_x_10768:
        /* <DEDUP_REMOVED lines=21> */
.L_x_10777:
[----:B------:R-:W-:Y:S05]  /*47f0*/  BSYNC B1 ;  /* 0x0000000000017941 */ /* 0x000fea0003800000 */
.L_x_10776:
[----:B------:R-:W-:Y:S01]  /*4800*/  LEA R5, R0, 0x37800000, 0x17 ;  /* 0x3780000000057811 */ /* 0x000fe200078eb8ff */
[----:B------:R-:W-:-:S05]  /*4810*/  IMAD.SHL.U32 R0, R3, 0x200000, RZ ;  /* 0x0020000003007824 */ /* 0x000fca00078e00ff */
[----:B------:R-:W-:-:S07]  /*4820*/  LOP3.LUT R0, R5, R0, R6, 0xfe, !PT ;  /* 0x0000000005007212 */ /* 0x000fce00078efe06 */
.L_x_10775:
[----:B------:R-:W-:Y:S05]  /*4830*/  BSYNC B0 ;  /* 0x0000000000007941 */ /* 0x000fea0003800000 */
.L_x_10774:
[----:B------:R-:W0:Y:S02]  /*4840*/  F2I.FTZ.TRUNC.NTZ R0, R0 ;  /* 0x0000000000007305 */ /* 0x000e24000021f100 */
[----:B0-----:R-:W-:Y:S01]  /*4850*/  PRMT R25, R0, 0x7610, R25 ;  /* 0x0000761000197816 */ /* 0x001fe20000000019 */
[----:B------:R-:W-:Y:S06]  /*4860*/  BRA `(.L_x_10755) ;  /* 0x00000000009c7947 */ /* 0x000fec0003800000 */
.L_x_10767:
        /* <DEDUP_REMOVED lines=14> */
.L_x_10781:
[----:B------:R-:W-:Y:S05]  /*4950*/  BSYNC B0 ;  /* 0x0000000000007941 */ /* 0x000fea0003800000 */
.L_x_10780:
[----:B------:R-:W0:Y:S02]  /*4960*/  F2I.FTZ.TRUNC.NTZ R0, R0 ;  /* 0x0000000000007305 */ /* 0x000e24000021f100 */
[----:B0-----:R-:W-:Y:S01]  /*4970*/  PRMT R25, R0, 0x7610, R25 ;  /* 0x0000761000197816 */ /* 0x001fe20000000019 */
[----:B------:R-:W-:Y:S06]  /*4980*/  BRA `(.L_x_10755) ;  /* 0x0000000000547947 */ /* 0x000fec0003800000 */
.L_x_10754:
        /* <DEDUP_REMOVED lines=16> */
.L_x_10782:
[----:B------:R-:W-:Y:S01]  /*4a90*/  PRMT R25, RZ, 0x7610, R25 ;  /* 0x00007610ff197816 */ /* 0x000fe20000000019 */
[----:B------:R-:W-:Y:S06]  /*4aa0*/  BRA `(.L_x_10755) ;  /* 0x00000000000c7947 */ /* 0x000fec0003800000 */
.L_x_10779:
[----:B------:R3:W5:Y:S01]  /*4ab0*/  LDG.E.U16 R25, desc[UR36][R4.64] ;  /* 0x0000002404197981 */ /* 0x000762000c1e1500 */
[----:B------:R-:W-:Y:S05]  /*4ac0*/  BRA `(.L_x_10755) ;  /* 0x0000000000047947 */ /* 0x000fea0003800000 */
.L_x_10778:
[----:B------:R4:W5:Y:S02]  /*4ad0*/  LDG.E.U16 R25, desc[UR36][R4.64] ;  /* 0x0000002404197981 */ /* 0x000964000c1e1500 */
.L_x_10755:
[----:B------:R-:W1:Y:S01]  /*4ae0*/  LDC.U8 R3, c[0x0][0x235] ;  /* 0x00008d40ff037b82 */ /* 0x000e620000000000 */
[----:B------:R-:W-:Y:S02]  /*4af0*/  ULDC UR4, c[0x0][0x23c] ;  /* 0x00008f0000047ab9 */ /* 0x000fe40000000800 */
[----:B------:R-:W-:-:S05]  /*4b00*/  IMAD R17, R17, UR4, RZ ;  /* 0x0000000411117c24 */ /* 0x000fca000f8e02ff */
[----:B0-234-:R-:W0:Y:S01]  /*4b10*/  LDC.64 R4, c[0x0][0x228] ;  /* 0x00008a00ff047b82 */ /* 0x01de220000000a00 */
        /* <DEDUP_REMOVED lines=15> */
.L_x_10786:
[----:B------:R0:W5:Y:S01]  /*4c10*/  LDG.E.U8 R17, desc[UR36][R4.64] ;  /* 0x0000002404117981 */ /* 0x000162000c1e1100 */
[----:B------:R-:W-:Y:S05]  /*4c20*/  BRA `(.L_x_10788) ;  /* 0x0000000c00547947 */ /* 0x000fea0003800000 */
.L_x_10785:
        /* <DEDUP_REMOVED lines=8> */
.L_x_10790:
[----:B------:R0:W5:Y:S01]  /*4cb0*/  LDG.E.U16 R17, desc[UR36][R4.64] ;  /* 0x0000002404117981 */ /* 0x000162000c1e1500 */
[----:B------:R-:W-:Y:S05]  /*4cc0*/  BRA `(.L_x_10788) ;  /* 0x0000000c002c7947 */ /* 0x000fea0003800000 */
.L_x_10789:
[----:B------:R0:W5:Y:S01]  /*4cd0*/  LDG.E.U16 R17, desc[UR36][R4.64] ;  /* 0x0000002404117981 */ /* 0x000162000c1e1500 */
[----:B------:R-:W-:Y:S05]  /*4ce0*/  BRA `(.L_x_10788) ;  /* 0x0000000c00247947 */ /* 0x000fea0003800000 */
.L_x_10784:
        /* <DEDUP_REMOVED lines=9> */
.L_x_10792:
[----:B------:R-:W2:Y:S02]  /*4d80*/  LDG.E.U16 R0, desc[UR36][R4.64] ;  /* 0x0000002404007981 */ /* 0x000ea4000c1e1500 */
[----:B--2---:R-:W-:-:S06]  /*4d90*/  HADD2.F32 R0, -RZ, R0.H0_H0 ;  /* 0x20000000ff007230 */ /* 0x004fcc0000004100 */
[----:B------:R-:W0:Y:S02]  /*4da0*/  F2I.FTZ.TRUNC.NTZ R0, R0 ;  /* 0x0000000000007305 */ /* 0x000e24000021f100 */
[----:B0-----:R-:W-:Y:S01]  /*4db0*/  PRMT R17, R0, 0x7610, R17 ;  /* 0x0000761000117816 */ /* 0x001fe20000000011 */
[----:B------:R-:W-:Y:S06]  /*4dc0*/  BRA `(.L_x_10788) ;  /* 0x0000000800ec7947 */ /* 0x000fec0003800000 */
.L_x_10791:
        /* <DEDUP_REMOVED lines=9> */
.L_x_10794:
[----:B------:R-:W2:Y:S02]  /*4e60*/  LDG.E.U16 R4, desc[UR36][R4.64] ;  /* 0x0000002404047981 */ /* 0x000ea4000c1e1500 */
[----:B--2---:R-:W-:-:S06]  /*4e70*/  HADD2.F32 R0, -RZ, R4.H0_H0 ;  /* 0x20000004ff007230 */ /* 0x004fcc0000004100 */
[----:B------:R-:W0:Y:S02]  /*4e80*/  F2I.FTZ.TRUNC.NTZ R0, R0 ;  /* 0x0000000000007305 */ /* 0x000e24000021f100 */
[----:B0-----:R-:W-:Y:S01]  /*4e90*/  PRMT R17, R0, 0x7610, R17 ;  /* 0x0000761000117816 */ /* 0x001fe20000000011 */
[----:B------:R-:W-:Y:S06]  /*4ea0*/  BRA `(.L_x_10788) ;  /* 0x0000000800b47947 */ /* 0x000fec0003800000 */
.L_x_10793:
[----:B------:R-:W2:Y:S02]  /*4eb0*/  LDG.E.64 R4, desc[UR36][R4.64] ;  /* 0x0000002404047981 */ /* 0x000ea4000c1e1b00 */
[----:B--2---:R0:W1:Y:S01]  /*4ec0*/  F2I.F64.TRUNC R17, R4 ;  /* 0x0000000400117311 */ /* 0x004062000030d100 */
[----:B------:R-:W-:Y:S05]  /*4ed0*/  BRA `(.L_x_10788) ;  /* 0x0000000800a87947 */ /* 0x000fea0003800000 */
.L_x_10783:
        /* <DEDUP_REMOVED lines=12> */
.L_x_10797:
[----:B------:R-:W2:Y:S02]  /*4fa0*/  LDG.E.64 R4, desc[UR36][R4.64] ;  /* 0x0000002404047981 */ /* 0x000ea4000c1e1b00 */
[----:B--2---:R3:W4:Y:S01]  /*4fb0*/  F2I.F64.TRUNC R17, R4 ;  /* 0x0000000400117311 */ /* 0x004722000030d100 */
[----:B------:R-:W-:Y:S05]  /*4fc0*/  BRA `(.L_x_10788) ;  /* 0x00000008006c7947 */ /* 0x000fea0003800000 */
.L_x_10796:
        /* <DEDUP_REMOVED lines=28> */
.L_x_10799:
        /* <DEDUP_REMOVED lines=15> */
.L_x_10798:
[----:B------:R-:W2:Y:S02]  /*5280*/  LDG.E.U16 R0, desc[UR36][R4.64] ;  /* 0x0000002404007981 */ /* 0x000ea4000c1e1500 */
[----:B--2---:R-:W-:-:S06]  /*5290*/  IMAD.U32 R0, R0, 0x10000, RZ ;  /* 0x0001000000007824 */ /* 0x004fcc00078e00ff */
[----:B------:R-:W0:Y:S02]  /*52a0*/  F2I.FTZ.TRUNC.NTZ R0, R0 ;  /* 0x0000000000007305 */ /* 0x000e24000021f100 */
[----:B0-----:R-:W-:Y:S01]  /*52b0*/  PRMT R17, R0, 0x7610, R17 ;  /* 0x0000761000117816 */ /* 0x001fe20000000011 */
[----:B------:R-:W-:Y:S06]  /*52c0*/  BRA `(.L_x_10788) ;  /* 0x0000000400ac7947 */ /* 0x000fec0003800000 */
.L_x_10795:
        /* <DEDUP_REMOVED lines=10> */
.L_x_10802:
        /* <DEDUP_REMOVED lines=21> */
.L_x_10806:
[----:B------:R-:W-:Y:S05]  /*54c0*/  BSYNC B1 ;  /* 0x0000000000017941 */ /* 0x000fea0003800000 */
.L_x_10805:
[----:B------:R-:W-:Y:S01]  /*54d0*/  LEA R5, R0, 0x3b800000, 0x17 ;  /* 0x3b80000000057811 */ /* 0x000fe200078eb8ff */
[----:B------:R-:W-:-:S05]  /*54e0*/  IMAD.SHL.U32 R0, R3, 0x100000, RZ ;  /* 0x0010000003007824 */ /* 0x000fca00078e00ff */
[----:B------:R-:W-:-:S07]  /*54f0*/  LOP3.LUT R0, R5, R0, R6, 0xfe, !PT ;  /* 0x0000000005007212 */ /* 0x000fce00078efe06 */
.L_x_10804:
[----:B------:R-:W-:Y:S05]  /*5500*/  BSYNC B0 ;  /* 0x0000000000007941 */ /* 0x000fea0003800000 */
.L_x_10803:
[----:B------:R-:W0:Y:S02]  /*5510*/  F2I.FTZ.TRUNC.NTZ R0, R0 ;  /* 0x0000000000007305 */ /* 0x000e24000021f100 */
[----:B0-----:R-:W-:Y:S01]  /*5520*/  PRMT R17, R0, 0x7610, R17 ;  /* 0x0000761000117816 */ /* 0x001fe20000000011 */
[----:B------:R-:W-:Y:S06]  /*5530*/  BRA `(.L_x_10788) ;  /* 0x0000000400107947 */ /* 0x000fec0003800000 */
.L_x_10801:
        /* <DEDUP_REMOVED lines=21> */
.L_x_10810:
[----:B------:R-:W-:Y:S05]  /*5690*/  BSYNC B1 ;  /* 0x0000000000017941 */ /* 0x000fea0003800000 */
.L_x_10809:
[----:B------:R-:W-:Y:S01]  /*56a0*/  LEA R5, R0, 0x37800000, 0x17 ;  /* 0x3780000000057811 */ /* 0x000fe200078eb8ff */
[----:B------:R-:W-:-:S05]  /*56b0*/  IMAD.SHL.U32 R0, R3, 0x200000, RZ ;  /* 0x0020000003007824 */ /* 0x000fca00078e00ff */
[----:B------:R-:W-:-:S07]  /*56c0*/  LOP3.LUT R0, R5, R0, R6, 0xfe, !PT ;  /* 0x0000000005007212 */ /* 0x000fce00078efe06 */
.L_x_10808:
[----:B------:R-:W-:Y:S05]  /*56d0*/  BSYNC B0 ;  /* 0x0000000000007941 */ /* 0x000fea0003800000 */
.L_x_10807:
[----:B------:R-:W0:Y:S02]  /*56e0*/  F2I.FTZ.TRUNC.NTZ R0, R0 ;  /* 0x0000000000007305 */ /* 0x000e24000021f100 */
[----:B0-----:R-:W-:Y:S01]  /*56f0*/  PRMT R17, R0, 0x7610, R17 ;  /* 0x0000761000117816 */ /* 0x001fe20000000011 */
[----:B------:R-:W-:Y:S06]  /*5700*/  BRA `(.L_x_10788) ;  /* 0x00000000009c7947 */ /* 0x000fec0003800000 */
.L_x_10800:
        /* <DEDUP_REMOVED lines=14> */
.L_x_10814:
[----:B------:R-:W-:Y:S05]  /*57f0*/  BSYNC B0 ;  /* 0x0000000000007941 */ /* 0x000fea0003800000 */
.L_x_10813:
[----:B------:R-:W0:Y:S02]  /*5800*/  F2I.FTZ.TRUNC.NTZ R0, R0 ;  /* 0x0000000000007305 */ /* 0x000e24000021f100 */
[----:B0-----:R-:W-:Y:S01]  /*5810*/  PRMT R17, R0, 0x7610, R17 ;  /* 0x0000761000117816 */ /* 0x001fe20000000011 */
[----:B------:R-:W-:Y:S06]  /*5820*/  BRA `(.L_x_10788) ;  /* 0x0000000000547947 */ /* 0x000fec0003800000 */
.L_x_10787:
        /* <DEDUP_REMOVED lines=16> */
.L_x_10815:
[----:B------:R-:W-:Y:S01]  /*5930*/  PRMT R17, RZ, 0x7610, R17 ;  /* 0x00007610ff117816 */ /* 0x000fe20000000011 */
[----:B------:R-:W-:Y:S06]  /*5940*/  BRA `(.L_x_10788) ;  /* 0x00000000000c7947 */ /* 0x000fec0003800000 */
.L_x_10812:
[----:B------:R1:W5:Y:S01]  /*5950*/  LDG.E.U16 R17, desc[UR36][R4.64] ;  /* 0x0000002404117981 */ /* 0x000362000c1e1500 */
[----:B------:R-:W-:Y:S05]  /*5960*/  BRA `(.L_x_10788) ;  /* 0x0000000000047947 */ /* 0x000fea0003800000 */
.L_x_10811:
[----:B------:R2:W5:Y:S02]  /*5970*/  LDG.E.U16 R17, desc[UR36][R4.64] ;  /* 0x0000002404117981 */ /* 0x000564000c1e1500 */
.L_x_10788:
[----:B------:R-:W-:-:S07]  /*5980*/  VIADD R23, R23, 0x80 ;  /* 0x0000008017177836 */ /* 0x000fce0000000000 */
.L_x_10749:
[----:B------:R-:W-:Y:S05]  /*5990*/  BSYNC B6 ;  /* 0x0000000000067941 */ /* 0x000fea0003800000 */
.L_x_10748:
[----:B------:R-:W-:Y:S01]  /*59a0*/  ISETP.GE.AND P0, PT, R23, R16, PT ;  /* 0x000000101700720c */ /* 0x000fe20003f06270 */
[----:B------:R-:W-:Y:S01]  /*59b0*/  BSSY B6, `(.L_x_10816) ;  /* 0x00001d6000067945 */ /* 0x000fe20003800000 */
[----:B------:R-:W-:-:S11]  /*59c0*/  PRMT R18, RZ, 0x7610, R18 ;  /* 0x00007610ff127816 */ /* 0x000fd60000000012 */
        /* <DEDUP_REMOVED lines=20> */
.L_x_10821:
[----:B------:R0:W5:Y:S01]  /*5b10*/  LDG.E.U8 R18, desc[UR36][R4.64] ;  /* 0x0000002404127981 */ /* 0x000162000c1e1100 */
[----:B------:R-:W-:Y:S05]  /*5b20*/  BRA `(.L_x_10823) ;  /* 0x0000000c00547947 */ /* 0x000fea0003800000 */
.L_x_10820:
        /* <DEDUP_REMOVED lines=8> */
.L_x_10825:
[----:B------:R3:W5:Y:S01]  /*5bb0*/  LDG.E.U16 R18, desc[UR36][R4.64] ;  /* 0x0000002404127981 */ /* 0x000762000c1e1500 */
[----:B------:R-:W-:Y:S05]  /*5bc0*/  BRA `(.L_x_10823) ;  /* 0x0000000c002c7947 */ /* 0x000fea0003800000 */
.L_x_10824:
[----:B------:R2:W5:Y:S01]  /*5bd0*/  LDG.E.U16 R18, desc[UR36][R4.64] ;  /* 0x0000002404127981 */ /* 0x000562000c1e1500 */
[----:B------:R-:W-:Y:S05]  /*5be0*/  BRA `(.L_x_10823) ;  /* 0x0000000c00247947 */ /* 0x000fea0003800000 */
.L_x_10819:
        /* <DEDUP_REMOVED lines=9> */
.L_x_10827:
[----:B------:R-:W2:Y:S02]  /*5c80*/  LDG.E.U16 R0, desc[UR36][R4.64] ;  /* 0x0000002404007981 */ /* 0x000ea4000c1e1500 */
[----:B--2---:R-:W-:-:S06]  /*5c90*/  HADD2.F32 R0, -RZ, R0.H0_H0 ;  /* 0x20000000ff007230 */ /* 0x004fcc0000004100 */
[----:B------:R-:W0:Y:S02]  /*5ca0*/  F2I.FTZ.TRUNC.NTZ R0, R0 ;  /* 0x0000000000007305 */ /* 0x000e24000021f100 */
[----:B0-----:R-:W-:Y:S01]  /*5cb0*/  PRMT R18, R0, 0x7610, R18 ;  /* 0x0000761000127816 */ /* 0x001fe20000000012 */
[----:B------:R-:W-:Y:S06]  /*5cc0*/  BRA `(.L_x_10823) ;  /* 0x0000000800ec7947 */ /* 0x000fec0003800000 */
.L_x_10826:
        /* <DEDUP_REMOVED lines=9> */
.L_x_10829:
[----:B------:R-:W2:Y:S02]  /*5d60*/  LDG.E.U16 R4, desc[UR36][R4.64] ;  /* 0x0000002404047981 */ /* 0x000ea4000c1e1500 */
[----:B--2---:R-:W-:-:S06]  /*5d70*/  HADD2.F32 R0, -RZ, R4.H0_H0 ;  /* 0x20000004ff007230 */ /* 0x004fcc0000004100 */
[----:B------:R-:W0:Y:S02]  /*5d80*/  F2I.FTZ.TRUNC.NTZ R0, R0 ;  /* 0x0000000000007305 */ /* 0x000e24000021f100 */
[----:B0-----:R-:W-:Y:S01]  /*5d90*/  PRMT R18, R0, 0x7610, R18 ;  /* 0x0000761000127816 */ /* 0x001fe20000000012 */
[----:B------:R-:W-:Y:S06]  /*5da0*/  BRA `(.L_x_10823) ;  /* 0x0000000800b47947 */ /* 0x000fec0003800000 */
.L_x_10828:
[----:B------:R-:W2:Y:S02]  /*5db0*/  LDG.E.64 R4, desc[UR36][R4.64] ;  /* 0x0000002404047981 */ /* 0x000ea4000c1e1b00 */
[----:B--2---:R0:W1:Y:S01]  /*5dc0*/  F2I.F64.TRUNC R18, R4 ;  /* 0x0000000400127311 */ /* 0x004062000030d100 */
[----:B------:R-:W-:Y:S05]  /*5dd0*/  BRA `(.L_x_10823) ;  /* 0x0000000800a87947 */ /* 0x000fea0003800000 */
.L_x_10818:
        /* <DEDUP_REMOVED lines=12> */
.L_x_10832:
[----:B------:R-:W2:Y:S02]  /*5ea0*/  LDG.E.64 R4, desc[UR36][R4.64] ;  /* 0x0000002404047981 */ /* 0x000ea4000c1e1b00 */
[----:B--2---:R0:W1:Y:S01]  /*5eb0*/  F2I.F64.TRUNC R18, R4 ;  /* 0x0000000400127311 */ /* 0x004062000030d100 */
[----:B------:R-:W-:Y:S05]  /*5ec0*/  BRA `(.L_x_10823) ;  /* 0x00000008006c7947 */ /* 0x000fea0003800000 */
.L_x_10831:
        /* <DEDUP_REMOVED lines=28> */
.L_x_10834:
        /* <DEDUP_REMOVED lines=15> */
.L_x_10833:
[----:B------:R-:W2:Y:S02]  /*6180*/  LDG.E.U16 R0, desc[UR36][R4.64] ;  /* 0x0000002404007981 */ /* 0x000ea4000c1e1500 */
[----:B--2---:R-:W-:-:S06]  /*6190*/  IMAD.U32 R0, R0, 0x10000, RZ ;  /* 0x0001000000007824 */ /* 0x004fcc00078e00ff */
[----:B------:R-:W0:Y:S02]  /*61a0*/  F2I.FTZ.TRUNC.NTZ R0, R0 ;  /* 0x0000000000007305 */ /* 0x000e24000021f100 */
[----:B0-----:R-:W-:Y:S01]  /*61b0*/  PRMT R18, R0, 0x7610, R18 ;  /* 0x0000761000127816 */ /* 0x001fe20000000012 */
[----:B------:R-:W-:Y:S06]  /*61c0*/  BRA `(.L_x_10823) ;  /* 0x0000000400ac7947 */ /* 0x000fec0003800000 */
.L_x_10830:
        /* <DEDUP_REMOVED lines=10> */
.L_x_10837:
        /* <DEDUP_REMOVED lines=21> */
.L_x_10841:
[----:B------:R-:W-:Y:S05]  /*63c0*/  BSYNC B1 ;  /* 0x0000000000017941 */ /* 0x000fea0003800000 */
.L_x_10840:
[----:B------:R-:W-:Y:S01]  /*63d0*/  LEA R5, R0, 0x3b800000, 0x17 ;  /* 0x3b80000000057811 */ /* 0x000fe200078eb8ff */
[----:B------:R-:W-:-:S05]  /*63e0*/  IMAD.SHL.U32 R0, R3, 0x100000, RZ ;  /* 0x0010000003007824 */ /* 0x000fca00078e00ff */
[----:B------:R-:W-:-:S07]  /*63f0*/  LOP3.LUT R0, R5, R0, R6, 0xfe, !PT ;  /* 0x0000000005007212 */ /* 0x000fce00078efe06 */
.L_x_10839:
[----:B------:R-:W-:Y:S05]  /*6400*/  BSYNC B0 ;  /* 0x0000000000007941 */ /* 0x000fea0003800000 */
.L_x_10838:
[----:B------:R-:W0:Y:S02]  /*6410*/  F2I.FTZ.TRUNC.NTZ R0, R0 ;  /* 0x0000000000007305 */ /* 0x000e24000021f100 */
[----:B0-----:R-:W-:Y:S01]  /*6420*/  PRMT R18, R0, 0x7610, R18 ;  /* 0x0000761000127816 */ /* 0x001fe20000000012 */
[----:B------:R-:W-:Y:S06]  /*6430*/  BRA `(.L_x_10823) ;  /* 0x0000000400107947 */ /* 0x000fec0003800000 */
.L_x_10836:
        /* <DEDUP_REMOVED lines=21> */
.L_x_10845:
[----:B------:R-:W-:Y:S05]  /*6590*/  BSYNC B1 ;  /* 0x0000000000017941 */ /* 0x000fea0003800000 */
.L_x_10844:
[----:B------:R-:W-:Y:S01]  /*65a0*/  LEA R5, R0, 0x37800000, 0x17 ;  /* 0x3780000000057811 */ /* 0x000fe200078eb8ff */
[----:B------:R-:W-:-:S05]  /*65b0*/  IMAD.SHL.U32 R0, R3, 0x200000, RZ ;  /* 0x0020000003007824 */ /* 0x000fca00078e00ff */
[----:B------:R-:W-:-:S07]  /*65c0*/  LOP3.LUT R0, R5, R0, R6, 0xfe, !PT ;  /* 0x0000000005007212 */ /* 0x000fce00078efe06 */
.L_x_10843:
[----:B------:R-:W-:Y:S05]  /*65d0*/  BSYNC B0 ;  /* 0x0000000000007941 */ /* 0x000fea0003800000 */
.L_x_10842:
[----:B------:R-:W0:Y:S02]  /*65e0*/  F2I.FTZ.TRUNC.NTZ R0, R0 ;  /* 0x0000000000007305 */ /* 0x000e24000021f100 */
[----:B0-----:R-:W-:Y:S01]  /*65f0*/  PRMT R18, R0, 0x7610, R18 ;  /* 0x0000761000127816 */ /* 0x001fe20000000012 */
[----:B------:R-:W-:Y:S06]  /*6600*/  BRA `(.L_x_10823) ;  /* 0x00000000009c7947 */ /* 0x000fec0003800000 */
.L_x_10835:
        /* <DEDUP_REMOVED lines=14> */
.L_x_10849:
[----:B------:R-:W-:Y:S05]  /*66f0*/  BSYNC B0 ;  /* 0x0000000000007941 */ /* 0x000fea0003800000 */
.L_x_10848:
[----:B------:R-:W0:Y:S02]  /*6700*/  F2I.FTZ.TRUNC.NTZ R0, R0 ;  /* 0x0000000000007305 */ /* 0x000e24000021f100 */
[----:B0-----:R-:W-:Y:S01]  /*6710*/  PRMT R18, R0, 0x7610, R18 ;  /* 0x0000761000127816 */ /* 0x001fe20000000012 */
[----:B------:R-:W-:Y:S06]  /*6720*/  BRA `(.L_x_10823) ;  /* 0x0000000000547947 */ /* 0x000fec0003800000 */
.L_x_10822:
        /* <DEDUP_REMOVED lines=16> */
.L_x_10850:
[----:B------:R-:W-:Y:S01]  /*6830*/  PRMT R18, RZ, 0x7610, R18 ;  /* 0x00007610ff127816 */ /* 0x000fe20000000012 */
[----:B------:R-:W-:Y:S06]  /*6840*/  BRA `(.L_x_10823) ;  /* 0x00000000000c7947 */ /* 0x000fec0003800000 */
.L_x_10847:
[----:B------:R0:W5:Y:S01]  /*6850*/  LDG.E.U16 R18, desc[UR36][R4.64] ;  /* 0x0000002404127981 */ /* 0x000162000c1e1500 */
[----:B------:R-:W-:Y:S05]  /*6860*/  BRA `(.L_x_10823) ;  /* 0x0000000000047947 */ /* 0x000fea0003800000 */
.L_x_10846:
[----:B------:R0:W5:Y:S02]  /*6870*/  LDG.E.U16 R18, desc[UR36][R4.64] ;  /* 0x0000002404127981 */ /* 0x000164000c1e1500 */
.L_x_10823:
[----:B------:R-:W0:Y:S01]  /*6880*/  LDC.U8 R3, c[0x0][0x235] ;  /* 0x00008d40ff037b82 */ /* 0x000e220000000000 */
[----:B------:R-:W-:Y:S02]  /*6890*/  ULDC UR4, c[0x0][0x23c] ;  /* 0x00008f0000047ab9 */ /* 0x000fe40000000800 */
[----:B------:R-:W-:-:S05]  /*68a0*/  IMAD R23, R23, UR4, RZ ;  /* 0x0000000417177c24 */ /* 0x000fca000f8e02ff */
[----:B01234-:R-:W0:Y:S01]  /*68b0*/  LDC.64 R4, c[0x0][0x228] ;  /* 0x00008a00ff047b82 */ /* 0x01fe220000000a00 */
[----:B------:R-:W-:-:S04]  /*68c0*/  PRMT R0, R3, 0x9910, RZ ;  /* 0x0000991003007816 */ /* 0x000fc800000000ff */
        /* <DEDUP_REMOVED lines=14> */
.L_x_10854:
[----:B------:R0:W5:Y:S01]  /*69b0*/  LDG.E.U8 R19, desc[UR36][R4.64] ;  /* 0x0000002404137981 */ /* 0x000162000c1e1100 */
[----:B------:R-:W-:Y:S05]  /*69c0*/  BRA `(.L_x_10817) ;  /* 0x0000000c00507947 */ /* 0x000fea0003800000 */
.L_x_10853:
        /* <DEDUP_REMOVED lines=8> */
.L_x_10857:
[----:B------:R0:W5:Y:S01]  /*6a50*/  LDG.E.U16 R19, desc[UR36][R4.64] ;  /* 0x0000002404137981 */ /* 0x000162000c1e1500 */
[----:B------:R-:W-:Y:S05]  /*6a60*/  BRA `(.L_x_10817) ;  /* 0x0000000c00287947 */ /* 0x000fea0003800000 */
.L_x_10856:
[----:B------:R0:W5:Y:S01]  /*6a70*/  LDG.E.U16 R19, desc[UR36][R4.64] ;  /* 0x0000002404137981 */ /* 0x000162000c1e1500 */
[----:B------:R-:W-:Y:S05]  /*6a80*/  BRA `(.L_x_10817) ;  /* 0x0000000c00207947 */ /* 0x000fea0003800000 */
.L_x_10852:
        /* <DEDUP_REMOVED lines=9> */
.L_x_10859:
[----:B------:R-:W2:Y:S02]  /*6b20*/  LDG.E.U16 R0, desc[UR36][R4.64] ;  /* 0x0000002404007981 */ /* 0x000ea4000c1e1500 */
[----:B--2---:R-:W-:-:S06]  /*6b30*/  HADD2.F32 R0, -RZ, R0.H0_H0 ;  /* 0x20000000ff007230 */ /* 0x004fcc0000004100 */
[----:B------:R-:W0:Y:S02]  /*6b40*/  F2I.FTZ.TRUNC.NTZ R0, R0 ;  /* 0x0000000000007305 */ /* 0x000e24000021f100 */
[----:B0-----:R-:W-:Y:S01]  /*6b50*/  PRMT R19, R0, 0x7610, R19 ;  /* 0x0000761000137816 */ /* 0x001fe20000000013 */
[----:B------:R-:W-:Y:S06]  /*6b60*/  BRA `(.L_x_10817) ;  /* 0x0000000800e87947 */ /* 0x000fec0003800000 */
.L_x_10858:
        /* <DEDUP_REMOVED lines=9> */
.L_x_10861:
[----:B------:R-:W2:Y:S02]  /*6c00*/  LDG.E.U16 R4, desc[UR36][R4.64] ;  /* 0x0000002404047981 */ /* 0x000ea4000c1e1500 */
[----:B--2---:R-:W-:-:S06]  /*6c10*/  HADD2.F32 R0, -RZ, R4.H0_H0 ;  /* 0x20000004ff007230 */ /* 0x004fcc0000004100 */
[----:B------:R-:W0:Y:S02]  /*6c20*/  F2I.FTZ.TRUNC.NTZ R0, R0 ;  /* 0x0000000000007305 */ /* 0x000e24000021f100 */
[----:B0-----:R-:W-:Y:S01]  /*6c30*/  PRMT R19, R0, 0x7610, R19 ;  /* 0x0000761000137816 */ /* 0x001fe20000000013 */
[----:B------:R-:W-:Y:S06]  /*6c40*/  BRA `(.L_x_10817) ;  /* 0x0000000800b07947 */ /* 0x000fec0003800000 */
.L_x_10860:
[----:B------:R-:W2:Y:S02]  /*6c50*/  LDG.E.64 R4, desc[UR36][R4.64] ;  /* 0x0000002404047981 */ /* 0x000ea4000c1e1b00 */
[----:B--2---:R0:W1:Y:S01]  /*6c60*/  F2I.F64.TRUNC R19, R4 ;  /* 0x0000000400137311 */ /* 0x004062000030d100 */
[----:B------:R-:W-:Y:S05]  /*6c70*/  BRA `(.L_x_10817) ;  /* 0x0000000800a47947 */ /* 0x000fea0003800000 */
.L_x_10851:
        /* <DEDUP_REMOVED lines=12> */
.L_x_10864:
[----:B------:R-:W2:Y:S02]  /*6d40*/  LDG.E.64 R4, desc[UR36][R4.64] ;  /* 0x0000002404047981 */ /* 0x000ea4000c1e1b00 */
[----:B--2---:R0:W1:Y:S01]  /*6d50*/  F2I.F64.TRUNC R19, R4 ;  /* 0x0000000400137311 */ /* 0x004062000030d100 */
[----:B------:R-:W-:Y:S05]  /*6d60*/  BRA `(.L_x_10817) ;  /* 0x0000000800687947 */ /* 0x000fea0003800000 */
.L_x_10863:
        /* <DEDUP_REMOVED lines=28> */
.L_x_10866:
        /* <DEDUP_REMOVED lines=15> */
.L_x_10865:
[----:B------:R-:W2:Y:S02]  /*7020*/  LDG.E.U16 R0, desc[UR36][R4.64] ;  /* 0x0000002404007981 */ /* 0x000ea4000c1e1500 */
[----:B--2---:R-:W-:-:S06]  /*7030*/  IMAD.U32 R0, R0, 0x10000, RZ ;  /* 0x0001000000007824 */ /* 0x004fcc00078e00ff */
[----:B------:R-:W0:Y:S02]  /*7040*/  F2I.FTZ.TRUNC.NTZ R0, R0 ;  /* 0x0000000000007305 */ /* 0x000e24000021f100 */
[----:B0-----:R-:W-:Y:S01]  /*7050*/  PRMT R19, R0, 0x7610, R19 ;  /* 0x0000761000137816 */ /* 0x001fe20000000013 */
[----:B------:R-:W-:Y:S06]  /*7060*/  BRA `(.L_x_10817) ;  /* 0x0000000400a87947 */ /* 0x000fec0003800000 */
.L_x_10862:
        /* <DEDUP_REMOVED lines=10> */
.L_x_10869:
        /* <DEDUP_REMOVED lines=21> */
.L_x_10873:
[----:B------:R-:W-:Y:S05]  /*7260*/  BSYNC B1 ;  /* 0x0000000000017941 */ /* 0x000fea0003800000 */
.L_x_10872:
[----:B------:R-:W-:Y:S01]  /*7270*/  LEA R5, R0, 0x3b800000, 0x17 ;  /* 0x3b80000000057811 */ /* 0x000fe200078eb8ff */
[----:B------:R-:W-:-:S05]  /*7280*/  IMAD.SHL.U32 R0, R3, 0x100000, RZ ;  /* 0x0010000003007824 */ /* 0x000fca00078e00ff */
[----:B------:R-:W-:-:S07]  /*7290*/  LOP3.LUT R0, R5, R0, R6, 0xfe, !PT ;  /* 0x0000000005007212 */ /* 0x000fce00078efe06 */
.L_x_10871:
[----:B------:R-:W-:Y:S05]  /*72a0*/  BSYNC B0 ;  /* 0x0000000000007941 */ /* 0x000fea0003800000 */
.L_x_10870:
[----:B------:R-:W0:Y:S02]  /*72b0*/  F2I.FTZ.TRUNC.NTZ R0, R0 ;  /* 0x0000000000007305 */ /* 0x000e24000021f100 */
[----:B0-----:R-:W-:Y:S01]  /*72c0*/  PRMT R19, R0, 0x7610, R19 ;  /* 0x0000761000137816 */ /* 0x001fe20000000013 */
[----:B------:R-:W-:Y:S06]  /*72d0*/  BRA `(.L_x_10817) ;  /* 0x00000004000c7947 */ /* 0x000fec0003800000 */
.L_x_10868:
        /* <DEDUP_REMOVED lines=21> */
.L_x_10877:
[----:B------:R-:W-:Y:S05]  /*7430*/  BSYNC B1 ;  /* 0x0000000000017941 */ /* 0x000fea0003800000 */
.L_x_10876:
[----:B------:R-:W-:Y:S01]  /*7440*/  LEA R5, R0, 0x37800000, 0x17 ;  /* 0x3780000000057811 */ /* 0x000fe200078eb8ff */
[----:B------:R-:W-:-:S05]  /*7450*/  IMAD.SHL.U32 R0, R3, 0x200000, RZ ;  /* 0x0020000003007824 */ /* 0x000fca00078e00ff */
[----:B------:R-:W-:-:S07]  /*7460*/  LOP3.LUT R0, R5, R0, R6, 0xfe, !PT ;  /* 0x0000000005007212 */ /* 0x000fce00078efe06 */
.L_x_10875:
[----:B------:R-:W-:Y:S05]  /*7470*/  BSYNC B0 ;  /* 0x0000000000007941 */ /* 0x000fea0003800000 */
.L_x_10874:
[----:B------:R-:W0:Y:S02]  /*7480*/  F2I.FTZ.TRUNC.NTZ R0, R0 ;  /* 0x0000000000007305 */ /* 0x000e24000021f100 */
[----:B0-----:R-:W-:Y:S01]  /*7490*/  PRMT R19, R0, 0x7610, R19 ;  /* 0x0000761000137816 */ /* 0x001fe20000000013 */
[----:B------:R-:W-:Y:S06]  /*74a0*/  BRA `(.L_x_10817) ;  /* 0x0000000000987947 */ /* 0x000fec0003800000 */
.L_x_10867:
        /* <DEDUP_REMOVED lines=14> */
.L_x_10881:
[----:B------:R-:W-:Y:S05]  /*7590*/  BSYNC B0 ;  /* 0x0000000000007941 */ /* 0x000fea0003800000 */
.L_x_10880:
[----:B------:R-:W0:Y:S02]  /*75a0*/  F2I.FTZ.TRUNC.NTZ R0, R0 ;  /* 0x0000000000007305 */ /* 0x000e24000021f100 */
[----:B0-----:R-:W-:Y:S01]  /*75b0*/  PRMT R19, R0, 0x7610, R19 ;  /* 0x0000761000137816 */ /* 0x001fe20000000013 */
[----:B------:R-:W-:Y:S06]  /*75c0*/  BRA `(.L_x_10817) ;  /* 0x0000000000507947 */ /* 0x000fec0003800000 */
.L_x_10855:
        /* <DEDUP_REMOVED lines=16> */
.L_x_10882:
[----:B------:R-:W-:Y:S05]  /*76d0*/  BRA `(.L_x_10817) ;  /* 0x00000000000c7947 */ /* 0x000fea0003800000 */
.L_x_10879:
[----:B------:R0:W5:Y:S01]  /*76e0*/  LDG.E.U16 R19, desc[UR36][R4.64] ;  /* 0x0000002404137981 */ /* 0x000162000c1e1500 */
[----:B------:R-:W-:Y:S05]  /*76f0*/  BRA `(.L_x_10817) ;  /* 0x0000000000047947 */ /* 0x000fea0003800000 */
.L_x_10878:
[----:B------:R0:W5:Y:S02]  /*7700*/  LDG.E.U16 R19, desc[UR36][R4.64] ;  /* 0x0000002404137981 */ /* 0x000164000c1e1500 */
.L_x_10817:
[----:B------:R-:W-:Y:S05]  /*7710*/  BSYNC B6 ;  /* 0x0000000000067941 */ /* 0x000fea0003800000 */
.L_x_10816:
[----:B------:R-:W0:Y:S01]  /*7720*/  S2R R23, SR_TID.X ;  /* 0x0000000000177919 */ /* 0x000e220000002100 */
[----:B-----5:R-:W-:Y:S01]  /*7730*/  PRMT R0, R26, 0x9910, RZ ;  /* 0x000099101a007816 */ /* 0x020fe200000000ff */
[----:B------:R-:W-:Y:S01]  /*7740*/  BSSY B6, `(.L_x_10883) ;  /* 0x0000103000067945 */ /* 0x000fe20003800000 */
[----:B01234-:R-:W-:Y:S02]  /*7750*/  PRMT R5, R18, 0x9910, RZ ;  /* 0x0000991012057816 */ /* 0x01ffe400000000ff */
[C---:B------:R-:W-:Y:S01]  /*7760*/  ISETP.NE.AND P6, PT, R0.reuse, RZ, PT ;  /* 0x000000ff0000720c */ /* 0x040fe20003fc5270 */
[----:B------:R-:W0:Y:S01]  /*7770*/  LDC.U8 R18, c[0x0][0x240] ;  /* 0x00009000ff127b82 */ /* 0x000e220000000000 */
[----:B------:R-:W-:Y:S02]  /*7780*/  ISETP.GT.AND P5, PT, R0, RZ, PT ;  /* 0x000000ff0000720c */ /* 0x000fe40003fa4270 */
[----:B------:R-:W-:Y:S02]  /*7790*/  PRMT R3, R27, 0x9910, RZ ;  /* 0x000099101b037816 */ /* 0x000fe400000000ff */
[----:B------:R-:W-:-:S02]  /*77a0*/  PRMT R4, R25, 0x9910, RZ ;  /* 0x0000991019047816 */ /* 0x000fc400000000ff */
[----:B------:R-:W-:Y:S02]  /*77b0*/  ISETP.NE.AND P0, PT, R3, RZ, PT ;  /* 0x000000ff0300720c */ /* 0x000fe40003f05270 */
[C---:B------:R-:W-:Y:S02]  /*77c0*/  ISETP.NE.AND P1, PT, R4.reuse, RZ, PT ;  /* 0x000000ff0400720c */ /* 0x040fe40003f25270 */
[----:B------:R-:W-:Y:S02]  /*77d0*/  ISETP.NE.AND P2, PT, R5, RZ, PT ;  /* 0x000000ff0500720c */ /* 0x000fe40003f45270 */
[----:B------:R-:W-:Y:S02]  /*77e0*/  @P6 SEL R24, RZ, 0x1, !P5 ;  /* 0x00000001ff186807 */ /* 0x000fe40006800000 */
[----:B------:R-:W-:Y:S02]  /*77f0*/  ISETP.GT.AND P3, PT, R3, RZ, PT ;  /* 0x000000ff0300720c */ /* 0x000fe40003f64270 */
[----:B------:R-:W-:-:S02]  /*7800*/  ISETP.GT.AND P4, PT, R4, RZ, PT ;  /* 0x000000ff0400720c */ /* 0x000fc40003f84270 */
[----:B------:R-:W-:Y:S02]  /*7810*/  ISETP.GT.AND P5, PT, R5, RZ, PT ;  /* 0x000000ff0500720c */ /* 0x000fe40003fa4270 */
[----:B------:R-:W-:Y:S02]  /*7820*/  @P0 SEL R22, RZ, 0x1, !P3 ;  /* 0x00000001ff160807 */ /* 0x000fe40005800000 */
[----:B------:R-:W-:Y:S02]  /*7830*/  @P1 SEL R17, RZ, 0x1, !P4 ;  /* 0x00000001ff111807 */ /* 0x000fe40006000000 */
[----:B------:R-:W-:Y:S02]  /*7840*/  @P2 SEL R19, RZ, 0x1, !P5 ;  /* 0x00000001ff132807 */ /* 0x000fe40006800000 */
        /* <DEDUP_REMOVED lines=23> */
.L_x_10888:
[----:B------:R0:W-:Y:S01]  /*79c0*/  STG.E.U8 desc[UR36][R8.64], R24 ;  /* 0x0000001808007986 */ /* 0x0001e2000c101124 */
[----:B------:R-:W-:Y:S05]  /*79d0*/  BRA `(.L_x_10884) ;  /* 0x0000000c00647947 */ /* 0x000fea0003800000 */
.L_x_10887:
        /* <DEDUP_REMOVED lines=10> */
.L_x_10891:
[----:B------:R-:W-:-:S05]  /*7a80*/  PRMT R3, R24, 0x9910, RZ ;  /* 0x0000991018037816 */ /* 0x000fca00000000ff */
[----:B------:R0:W-:Y:S01]  /*7a90*/  STG.E desc[UR36][R8.64], R3 ;  /* 0x0000000308007986 */ /* 0x0001e2000c101924 */
[----:B------:R-:W-:Y:S05]  /*7aa0*/  BRA `(.L_x_10884) ;  /* 0x0000000c00307947 */ /* 0x000fea0003800000 */
.L_x_10890:
[----:B------:R0:W-:Y:S01]  /*7ab0*/  STG.E.U16 desc[UR36][R8.64], R24 ;  /* 0x0000001808007986 */ /* 0x0001e2000c101524 */
[----:B------:R-:W-:Y:S05]  /*7ac0*/  BRA `(.L_x_10884) ;  /* 0x0000000c00287947 */ /* 0x000fea0003800000 */
.L_x_10886:
        /* <DEDUP_REMOVED lines=9> */
.L_x_10893:
[----:B------:R-:W0:Y:S02]  /*7b60*/  I2F.S16 R0, R24 ;  /* 0x0000001800007306 */ /* 0x000e240000101400 */
[----:B0-----:R-:W-:-:S05]  /*7b70*/  F2FP.F16.F32.PACK_AB R0, RZ, R0 ;  /* 0x00000000ff00723e */ /* 0x001fca00000000ff */
[----:B------:R1:W-:Y:S01]  /*7b80*/  STG.E.U16 desc[UR36][R8.64], R0 ;  /* 0x0000000008007986 */ /* 0x0003e2000c101524 */
[----:B------:R-:W-:Y:S05]  /*7b90*/  BRA `(.L_x_10884) ;  /* 0x0000000800f47947 */ /* 0x000fea0003800000 */
.L_x_10892:
        /* <DEDUP_REMOVED lines=10> */
.L_x_10895:
[----:B------:R-:W0:Y:S02]  /*7c40*/  I2F.S16 R24, R24 ;  /* 0x0000001800187306 */ /* 0x000e240000101400 */
[----:B0-----:R-:W-:-:S04]  /*7c50*/  F2FP.F16.F32.PACK_AB R3, RZ, R24 ;  /* 0x00000018ff03723e */ /* 0x001fc800000000ff */
[----:B------:R-:W-:-:S05]  /*7c60*/  PRMT R3, R3, 0x5410, RZ ;  /* 0x0000541003037816 */ /* 0x000fca00000000ff */
[----:B------:R4:W-:Y:S01]  /*7c70*/  STG.E desc[UR36][R8.64], R3 ;  /* 0x0000000308007986 */ /* 0x0009e2000c101924 */
[----:B------:R-:W-:Y:S05]  /*7c80*/  BRA `(.L_x_10884) ;  /* 0x0000000800b87947 */ /* 0x000fea0003800000 */
.L_x_10894:
[----:B------:R-:W0:Y:S02]  /*7c90*/  I2F.F64.S16 R24, R24 ;  /* 0x0000001800187312 */ /* 0x000e240000101c00 */
[----:B0-----:R0:W-:Y:S01]  /*7ca0*/  STG.E.64 desc[UR36][R8.64], R24 ;  /* 0x0000001808007986 */ /* 0x0011e2000c101b24 */
[----:B------:R-:W-:Y:S05]  /*7cb0*/  BRA `(.L_x_10884) ;  /* 0x0000000800ac7947 */ /* 0x000fea0003800000 */
.L_x_10885:
        /* <DEDUP_REMOVED lines=13> */
.L_x_10898:
[----:B------:R-:W0:Y:S01]  /*7d90*/  I2F.F64.S16 R4, R24 ;  /* 0x0000001800047312 */ /* 0x000e220000101c00 */
[----:B------:R-:W-:-:S05]  /*7da0*/  CS2R R6, SRZ ;  /* 0x0000000000067805 */ /* 0x000fca000001ff00 */
[----:B0-----:R0:W-:Y:S01]  /*7db0*/  STG.E.128 desc[UR36][R8.64], R4 ;  /* 0x0000000408007986 */ /* 0x0011e2000c101d24 */
[----:B------:R-:W-:Y:S05]  /*7dc0*/  BRA `(.L_x_10884) ;  /* 0x0000000800687947 */ /* 0x000fea0003800000 */
.L_x_10897:
        /* <DEDUP_REMOVED lines=21> */
.L_x_10902:
[----:B------:R-:W-:Y:S05]  /*7f20*/  BSYNC B0 ;  /* 0x0000000000007941 */ /* 0x000fea0003800000 */
.L_x_10901:
[----:B------:R-:W-:-:S05]  /*7f30*/  LOP3.LUT R5, R0, R5, RZ, 0xfc, !PT ;  /* 0x0000000500057212 */ /* 0x000fca00078efcff */
[----:B------:R0:W-:Y:S01]  /*7f40*/  STG.E.U8 desc[UR36][R8.64], R5 ;  /* 0x0000000508007986 */ /* 0x0001e2000c101124 */
[----:B------:R-:W-:Y:S05]  /*7f50*/  BRA `(.L_x_10884) ;  /* 0x0000000800047947 */ /* 0x000fea0003800000 */
.L_x_10900:
        /* <DEDUP_REMOVED lines=13> */
.L_x_10904:
[----:B------:R-:W-:Y:S01]  /*8030*/  IMAD.MOV.U32 R0, RZ, RZ, 0x7f ;  /* 0x0000007fff007424 */ /* 0x000fe200078e00ff */
[----:B------:R-:W-:-:S04]  /*8040*/  ISETP.GT.U32.AND P0, PT, R3, 0x7f800000, PT ;  /* 0x7f8000000300780c */ /* 0x000fc80003f04070 */
[----:B------:R-:W-:-:S09]  /*8050*/  SEL R0, R0, 0x7c, P0 ;  /* 0x0000007c00007807 */ /* 0x000fd20000000000 */
.L_x_10905:
[----:B------:R-:W-:Y:S05]  /*8060*/  BSYNC B0 ;  /* 0x0000000000007941 */ /* 0x000fea0003800000 */
.L_x_10903:
[----:B------:R-:W-:-:S04]  /*8070*/  LOP3.LUT R3, R5, 0x80000000, RZ, 0xc0, !PT ;  /* 0x8000000005037812 */ /* 0x000fc800078ec0ff */
[----:B------:R-:W-:-:S04]  /*8080*/  SHF.R.U32.HI R3, RZ, 0x18, R3 ;  /* 0x00000018ff037819 */ /* 0x000fc80000011603 */
[----:B------:R-:W-:-:S05]  /*8090*/  LOP3.LUT R3, R0, R3, RZ, 0xfc, !PT ;  /* 0x0000000300037212 */ /* 0x000fca00078efcff */
[----:B------:R0:W-:Y:S01]  /*80a0*/  STG.E.U8 desc[UR36][R8.64], R3 ;  /* 0x0000000308007986 */ /* 0x0001e2000c101124 */
[----:B------:R-:W-:Y:S05]  /*80b0*/  BRA `(.L_x_10884) ;  /* 0x0000000400ac7947 */ /* 0x000fea0003800000 */
.L_x_10899:
[----:B------:R-:W0:Y:S02]  /*80c0*/  I2F.S16 R0, R24 ;  /* 0x0000001800007306 */ /* 0x000e240000101400 */
[----:B0-----:R-:W-:-:S05]  /*80d0*/  F2FP.BF16.F32.PACK_AB R0, RZ, R0 ;  /* 0x00000000ff00723e */ /* 0x001fca00000010ff */
[----:B------:R0:W-:Y:S01]  /*80e0*/  STG.E.U16 desc[UR36][R8.64], R0 ;  /* 0x0000000008007986 */ /* 0x0001e2000c101524 */
[----:B------:R-:W-:Y:S05]  /*80f0*/  BRA `(.L_x_10884) ;  /* 0x00000004009c7947 */ /* 0x000fea0003800000 */
.L_x_10896:
        /* <DEDUP_REMOVED lines=10> */
.L_x_10908:
        /* <DEDUP_REMOVED lines=17> */
.L_x_10911:
[----:B------:R-:W-:-:S04]  /*82b0*/  LOP3.LUT R3, R5, 0x80000000, RZ, 0xc0, !PT ;  /* 0x8000000005037812 */ /* 0x000fc800078ec0ff */
[----:B------:R-:W-:-:S04]  /*82c0*/  SHF.R.U32.HI R3, RZ, 0x18, R3 ;  /* 0x00000018ff037819 */ /* 0x000fc80000011603 */
[----:B------:R-:W-:-:S04]  /*82d0*/  LOP3.LUT R0, R0, R3, RZ, 0xfc, !PT ;  /* 0x0000000300007212 */ /* 0x000fc800078efcff */
[----:B------:R-:W-:-:S07]  /*82e0*/  PRMT R4, R0, 0x7610, R4 ;  /* 0x0000761000047816 */ /* 0x000fce0000000004 */
.L_x_10910:
[----:B------:R-:W-:Y:S05]  /*82f0*/  BSYNC B0 ;  /* 0x0000000000007941 */ /* 0x000fea0003800000 */
.L_x_10909:
[----:B------:R0:W-:Y:S01]  /*8300*/  STG.E.U8 desc[UR36][R8.64], R4 ;  /* 0x0000000408007986 */ /* 0x0001e2000c101124 */
[----:B------:R-:W-:Y:S05]  /*8310*/  BRA `(.L_x_10884) ;  /* 0x0000000400147947 */ /* 0x000fea0003800000 */
.L_x_10907:
        /* <DEDUP_REMOVED lines=17> */
.L_x_10914:
[----:B------:R-:W-:-:S04]  /*8430*/  LOP3.LUT R3, R5, 0x80000000, RZ, 0xc0, !PT ;  /* 0x8000000005037812 */ /* 0x000fc800078ec0ff */
[----:B------:R-:W-:-:S04]  /*8440*/  SHF.R.U32.HI R3, RZ, 0x18, R3 ;  /* 0x00000018ff037819 */ /* 0x000fc80000011603 */
[----:B------:R-:W-:-:S04]  /*8450*/  LOP3.LUT R0, R0, R3, RZ, 0xfc, !PT ;  /* 0x0000000300007212 */ /* 0x000fc800078efcff */
[----:B------:R-:W-:-:S07]  /*8460*/  PRMT R4, R0, 0x7610, R4 ;  /* 0x0000761000047816 */ /* 0x000fce0000000004 */
.L_x_10913:
[----:B------:R-:W-:Y:S05]  /*8470*/  BSYNC B0 ;  /* 0x0000000000007941 */ /* 0x000fea0003800000 */
.L_x_10912:
[----:B------:R0:W-:Y:S01]  /*8480*/  STG.E.U8 desc[UR36][R8.64], R4 ;  /* 0x0000000408007986 */ /* 0x0001e2000c101124 */
[----:B------:R-:W-:Y:S05]  /*8490*/  BRA `(.L_x_10884) ;  /* 0x0000000000b47947 */ /* 0x000fea0003800000 */
.L_x_10906:
        /* <DEDUP_REMOVED lines=22> */
.L_x_10889:
        /* <DEDUP_REMOVED lines=16> */
.L_x_10917:
[----:B------:R-:W-:Y:S05]  /*8700*/  BRA `(.L_x_10884) ;  /* 0x0000000000187947 */ /* 0x000fea0003800000 */
.L_x_10916:
[----:B------:R-:W-:-:S04]  /*8710*/  PRMT R4, R24, 0x9910, RZ ;  /* 0x0000991018047816 */ /* 0x000fc800000000ff */
[----:B------:R-:W-:-:S05]  /*8720*/  SHF.R.S32.HI R5, RZ, 0x1f, R4 ;  /* 0x0000001fff057819 */ /* 0x000fca0000011404 */
[----:B------:R0:W-:Y:S01]  /*8730*/  STG.E.64 desc[UR36][R8.64], R4 ;  /* 0x0000000408007986 */ /* 0x0001e2000c101b24 */
[----:B------:R-:W-:Y:S05]  /*8740*/  BRA `(.L_x_10884) ;  /* 0x0000000000087947 */ /* 0x000fea0003800000 */
.L_x_10915:
[----:B------:R-:W-:-:S05]  /*8750*/  PRMT R3, R24, 0x9910, RZ ;  /* 0x0000991018037816 */ /* 0x000fca00000000ff */
[----:B------:R0:W-:Y:S02]  /*8760*/  STG.E desc[UR36][R8.64], R3 ;  /* 0x0000000308007986 */ /* 0x0001e4000c101924 */
.L_x_10884:
[----:B------:R-:W-:Y:S05]  /*8770*/  BSYNC B6 ;  /* 0x0000000000067941 */ /* 0x000fea0003800000 */
.L_x_10883:
        /* <DEDUP_REMOVED lines=23> */
.L_x_10923:
[----:B------:R0:W-:Y:S01]  /*88f0*/  STG.E.U8 desc[UR36][R8.64], R22 ;  /* 0x0000001608007986 */ /* 0x0001e2000c101124 */
[----:B------:R-:W-:Y:S05]  /*8900*/  BRA `(.L_x_10925) ;  /* 0x0000000c00647947 */ /* 0x000fea0003800000 */
.L_x_10922:
        /* <DEDUP_REMOVED lines=10> */
.L_x_10927:
[----:B------:R-:W-:-:S05]  /*89b0*/  PRMT R3, R22, 0x9910, RZ ;  /* 0x0000991016037816 */ /* 0x000fca00000000ff */
[----:B------:R0:W-:Y:S01]  /*89c0*/  STG.E desc[UR36][R8.64], R3 ;  /* 0x0000000308007986 */ /* 0x0001e2000c101924 */
[----:B------:R-:W-:Y:S05]  /*89d0*/  BRA `(.L_x_10925) ;  /* 0x0000000c00307947 */ /* 0x000fea0003800000 */
.L_x_10926:
[----:B------:R0:W-:Y:S01]  /*89e0*/  STG.E.U16 desc[UR36][R8.64], R22 ;  /* 0x0000001608007986 */ /* 0x0001e2000c101524 */
[----:B------:R-:W-:Y:S05]  /*89f0*/  BRA `(.L_x_10925) ;  /* 0x0000000c00287947 */ /* 0x000fea0003800000 */
.L_x_10921:
        /* <DEDUP_REMOVED lines=9> */
.L_x_10929:
[----:B------:R-:W0:Y:S02]  /*8a90*/  I2F.S16 R0, R22 ;  /* 0x0000001600007306 */ /* 0x000e240000101400 */
[----:B0-----:R-:W-:-:S05]  /*8aa0*/  F2FP.F16.F32.PACK_AB R0, RZ, R0 ;  /* 0x00000000ff00723e */ /* 0x001fca00000000ff */
[----:B------:R0:W-:Y:S01]  /*8ab0*/  STG.E.U16 desc[UR36][R8.64], R0 ;  /* 0x0000000008007986 */ /* 0x0001e2000c101524 */
[----:B------:R-:W-:Y:S05]  /*8ac0*/  BRA `(.L_x_10925) ;  /* 0x0000000800f47947 */ /* 0x000fea0003800000 */
.L_x_10928:
        /* <DEDUP_REMOVED lines=10> */
.L_x_10931:
[----:B------:R-:W0:Y:S02]  /*8b70*/  I2F.S16 R22, R22 ;  /* 0x0000001600167306 */ /* 0x000e240000101400 */
[----:B0-----:R-:W-:-:S04]  /*8b80*/  F2FP.F16.F32.PACK_AB R3, RZ, R22 ;  /* 0x00000016ff03723e */ /* 0x001fc800000000ff */
[----:B------:R-:W-:-:S05]  /*8b90*/  PRMT R3, R3, 0x5410, RZ ;  /* 0x0000541003037816 */ /* 0x000fca00000000ff */
[----:B------:R3:W-:Y:S01]  /*8ba0*/  STG.E desc[UR36][R8.64], R3 ;  /* 0x0000000308007986 */ /* 0x0007e2000c101924 */
[----:B------:R-:W-:Y:S05]  /*8bb0*/  BRA `(.L_x_10925) ;  /* 0x0000000800b87947 */ /* 0x000fea0003800000 */
.L_x_10930:
[----:B------:R-:W0:Y:S02]  /*8bc0*/  I2F.F64.S16 R4, R22 ;  /* 0x0000001600047312 */ /* 0x000e240000101c00 */
[----:B0-----:R4:W-:Y:S01]  /*8bd0*/  STG.E.64 desc[UR36][R8.64], R4 ;  /* 0x0000000408007986 */ /* 0x0019e2000c101b24 */
[----:B------:R-:W-:Y:S05]  /*8be0*/  BRA `(.L_x_10925) ;  /* 0x0000000800ac7947 */ /* 0x000fea0003800000 */
.L_x_10920:
        /* <DEDUP_REMOVED lines=13> */
.L_x_10934:
[----:B------:R-:W0:Y:S01]  /*8cc0*/  I2F.F64.S16 R4, R22 ;  /* 0x0000001600047312 */ /* 0x000e220000101c00 */
[----:B------:R-:W-:-:S05]  /*8cd0*/  CS2R R6, SRZ ;  /* 0x0000000000067805 */ /* 0x000fca000001ff00 */
[----:B0-----:R0:W-:Y:S01]  /*8ce0*/  STG.E.128 desc[UR36][R8.64], R4 ;  /* 0x0000000408007986 */ /* 0x0011e2000c101d24 */
[----:B------:R-:W-:Y:S05]  /*8cf0*/  BRA `(.L_x_10925) ;  /* 0x0000000800687947 */ /* 0x000fea0003800000 */
.L_x_10933:
        /* <DEDUP_REMOVED lines=21> */
.L_x_10938:
[----:B------:R-:W-:Y:S05]  /*8e50*/  BSYNC B0 ;  /* 0x0000000000007941 */ /* 0x000fea0003800000 */
.L_x_10937:
[----:B------:R-:W-:-:S05]  /*8e60*/  LOP3.LUT R5, R0, R5, RZ, 0xfc, !PT ;  /* 0x0000000500057212 */ /* 0x000fca00078efcff */
[----:B------:R0:W-:Y:S01]  /*8e70*/  STG.E.U8 desc[UR36][R8.64], R5 ;  /* 0x0000000508007986 */ /* 0x0001e2000c101124 */
[----:B------:R-:W-:Y:S05]  /*8e80*/  BRA `(.L_x_10925) ;  /* 0x0000000800047947 */ /* 0x000fea0003800000 */
.L_x_10936:
        /* <DEDUP_REMOVED lines=13> */
.L_x_10940:
[----:B------:R-:W-:Y:S01]  /*8f60*/  IMAD.MOV.U32 R0, RZ, RZ, 0x7f ;  /* 0x0000007fff007424 */ /* 0x000fe200078e00ff */
[----:B------:R-:W-:-:S04]  /*8f70*/  ISETP.GT.U32.AND P0, PT, R3, 0x7f800000, PT ;  /* 0x7f8000000300780c */ /* 0x000fc80003f04070 */
[----:B------:R-:W-:-:S09]  /*8f80*/  SEL R0, R0, 0x7c, P0 ;  /* 0x0000007c00007807 */ /* 0x000fd20000000000 */
.L_x_10941:
[----:B------:R-:W-:Y:S05]  /*8f90*/  BSYNC B0 ;  /* 0x0000000000007941 */ /* 0x000fea0003800000 */
.L_x_10939:
[----:B------:R-:W-:-:S04]  /*8fa0*/  LOP3.LUT R3, R5, 0x80000000, RZ, 0xc0, !PT ;  /* 0x8000000005037812 */ /* 0x000fc800078ec0ff */
[----:B------:R-:W-:-:S04]  /*8fb0*/  SHF.R.U32.HI R3, RZ, 0x18, R3 ;  /* 0x00000018ff037819 */ /* 0x000fc80000011603 */
[----:B------:R-:W-:-:S05]  /*8fc0*/  LOP3.LUT R3, R0, R3, RZ, 0xfc, !PT ;  /* 0x0000000300037212 */ /* 0x000fca00078efcff */
[----:B------:R0:W-:Y:S01]  /*8fd0*/  STG.E.U8 desc[UR36][R8.64], R3 ;  /* 0x0000000308007986 */ /* 0x0001e2000c101124 */
[----:B------:R-:W-:Y:S05]  /*8fe0*/  BRA `(.L_x_10925) ;  /* 0x0000000400ac7947 */ /* 0x000fea0003800000 */
.L_x_10935:
[----:B------:R-:W0:Y:S02]  /*8ff0*/  I2F.S16 R0, R22 ;  /* 0x0000001600007306 */ /* 0x000e240000101400 */
[----:B0-----:R-:W-:-:S05]  /*9000*/  F2FP.BF16.F32.PACK_AB R0, RZ, R0 ;  /* 0x00000000ff00723e */ /* 0x001fca00000010ff */
[----:B------:R0:W-:Y:S01]  /*9010*/  STG.E.U16 desc[UR36][R8.64], R0 ;  /* 0x0000000008007986 */ /* 0x0001e2000c101524 */
[----:B------:R-:W-:Y:S05]  /*9020*/  BRA `(.L_x_10925) ;  /* 0x00000004009c7947 */ /* 0x000fea0003800000 */
.L_x_10932:
        /* <DEDUP_REMOVED lines=10> */
.L_x_10944:
        /* <DEDUP_REMOVED lines=17> */
.L_x_10947:
[----:B------:R-:W-:-:S04]  /*91e0*/  LOP3.LUT R3, R5, 0x80000000, RZ, 0xc0, !PT ;  /* 0x8000000005037812 */ /* 0x000fc800078ec0ff */
[----:B------:R-:W-:-:S04]  /*91f0*/  SHF.R.U32.HI R3, RZ, 0x18, R3 ;  /* 0x00000018ff037819 */ /* 0x000fc80000011603 */
[----:B------:R-:W-:-:S04]  /*9200*/  LOP3.LUT R0, R0, R3, RZ, 0xfc, !PT ;  /* 0x0000000300007212 */ /* 0x000fc800078efcff */
[----:B------:R-:W-:-:S07]  /*9210*/  PRMT R4, R0, 0x7610, R4 ;  /* 0x0000761000047816 */ /* 0x000fce0000000004 */
.L_x_10946:
[----:B------:R-:W-:Y:S05]  /*9220*/  BSYNC B0 ;  /* 0x0000000000007941 */ /* 0x000fea0003800000 */
.L_x_10945:
[----:B------:R0:W-:Y:S01]  /*9230*/  STG.E.U8 desc[UR36][R8.64], R4 ;  /* 0x0000000408007986 */ /* 0x0001e2000c101124 */
[----:B------:R-:W-:Y:S05]  /*9240*/  BRA `(.L_x_10925) ;  /* 0x0000000400147947 */ /* 0x000fea0003800000 */
.L_x_10943:
        /* <DEDUP_REMOVED lines=17> */
.L_x_10950:
[----:B------:R-:W-:-:S04]  /*9360*/  LOP3.LUT R3, R5, 0x80000000, RZ, 0xc0, !PT ;  /* 0x8000000005037812 */ /* 0x000fc800078ec0ff */
[----:B------:R-:W-:-:S04]  /*9370*/  SHF.R.U32.HI R3, RZ, 0x18, R3 ;  /* 0x00000018ff037819 */ /* 0x000fc80000011603 */
[----:B------:R-:W-:-:S04]  /*9380*/  LOP3.LUT R0, R0, R3, RZ, 0xfc, !PT ;  /* 0x0000000300007212 */ /* 0x000fc800078efcff */
[----:B------:R-:W-:-:S07]  /*9390*/  PRMT R4, R0, 0x7610, R4 ;  /* 0x0000761000047816 */ /* 0x000fce0000000004 */
.L_x_10949:
[----:B------:R-:W-:Y:S05]  /*93a0*/  BSYNC B0 ;  /* 0x0000000000007941 */ /* 0x000fea0003800000 */
.L_x_10948:
[----:B------:R0:W-:Y:S01]  /*93b0*/  STG.E.U8 desc[UR36][R8.64], R4 ;  /* 0x0000000408007986 */ /* 0x0001e2000c101124 */
[----:B------:R-:W-:Y:S05]  /*93c0*/  BRA `(.L_x_10925) ;  /* 0x0000000000b47947 */ /* 0x000fea0003800000 */
.L_x_10942:
        /* <DEDUP_REMOVED lines=22> */
.L_x_10924:
        /* <DEDUP_REMOVED lines=16> */
.L_x_10953:
[----:B------:R-:W-:Y:S05]  /*9630*/  BRA `(.L_x_10925) ;  /* 0x0000000000187947 */ /* 0x000fea0003800000 */
.L_x_10952:
[----:B------:R-:W-:-:S04]  /*9640*/  PRMT R4, R22, 0x9910, RZ ;  /* 0x0000991016047816 */ /* 0x000fc800000000ff */
[----:B------:R-:W-:-:S05]  /*9650*/  SHF.R.S32.HI R5, RZ, 0x1f, R4 ;  /* 0x0000001fff057819 */ /* 0x000fca0000011404 */
[----:B------:R0:W-:Y:S01]  /*9660*/  STG.E.64 desc[UR36][R8.64], R4 ;  /* 0x0000000408007986 */ /* 0x0001e2000c101b24 */
[----:B------:R-:W-:Y:S05]  /*9670*/  BRA `(.L_x_10925) ;  /* 0x0000000000087947 */ /* 0x000fea0003800000 */
.L_x_10951:
[----:B------:R-:W-:-:S05]  /*9680*/  PRMT R3, R22, 0x9910, RZ ;  /* 0x0000991016037816 */ /* 0x000fca00000000ff */
[----:B------:R0:W-:Y:S02]  /*9690*/  STG.E desc[UR36][R8.64], R3 ;  /* 0x0000000308007986 */ /* 0x0001e4000c101924 */
.L_x_10925:
        /* <DEDUP_REMOVED lines=23> */
.L_x_10957:
[----:B------:R0:W-:Y:S01]  /*9810*/  STG.E.U8 desc[UR36][R8.64], R17 ;  /* 0x0000001108007986 */ /* 0x0001e2000c101124 */
[----:B------:R-:W-:Y:S05]  /*9820*/  BRA `(.L_x_10959) ;  /* 0x0000000c00647947 */ /* 0x000fea0003800000 */
.L_x_10956:
        /* <DEDUP_REMOVED lines=10> */
.L_x_10961:
[----:B------:R-:W-:-:S05]  /*98d0*/  PRMT R3, R17, 0x9910, RZ ;  /* 0x0000991011037816 */ /* 0x000fca00000000ff */
[----:B------:R0:W-:Y:S01]  /*98e0*/  STG.E desc[UR36][R8.64], R3 ;  /* 0x0000000308007986 */ /* 0x0001e2000c101924 */
[----:B------:R-:W-:Y:S05]  /*98f0*/  BRA `(.L_x_10959) ;  /* 0x0000000c00307947 */ /* 0x000fea0003800000 */
.L_x_10960:
[----:B------:R0:W-:Y:S01]  /*9900*/  STG.E.U16 desc[UR36][R8.64], R17 ;  /* 0x0000001108007986 */ /* 0x0001e2000c101524 */
[----:B------:R-:W-:Y:S05]  /*9910*/  BRA `(.L_x_10959) ;  /* 0x0000000c00287947 */ /* 0x000fea0003800000 */
.L_x_10955:
        /* <DEDUP_REMOVED lines=9> */
.L_x_10963:
[----:B------:R-:W0:Y:S02]  /*99b0*/  I2F.S16 R0, R17 ;  /* 0x0000001100007306 */ /* 0x000e240000101400 */
[----:B0-----:R-:W-:-:S05]  /*99c0*/  F2FP.F16.F32.PACK_AB R0, RZ, R0 ;  /* 0x00000000ff00723e */ /* 0x001fca00000000ff */
[----:B------:R4:W-:Y:S01]  /*99d0*/  STG.E.U16 desc[UR36][R8.64], R0 ;  /* 0x0000000008007986 */ /* 0x0009e2000c101524 */
[----:B------:R-:W-:Y:S05]  /*99e0*/  BRA `(.L_x_10959) ;  /* 0x0000000800f47947 */ /* 0x000fea0003800000 */
.L_x_10962:
        /* <DEDUP_REMOVED lines=10> */
.L_x_10965:
[----:B------:R-:W0:Y:S02]  /*9a90*/  I2F.S16 R17, R17 ;  /* 0x0000001100117306 */ /* 0x000e240000101400 */
[----:B0-----:R-:W-:-:S04]  /*9aa0*/  F2FP.F16.F32.PACK_AB R3, RZ, R17 ;  /* 0x00000011ff03723e */ /* 0x001fc800000000ff */
[----:B------:R-:W-:-:S05]  /*9ab0*/  PRMT R3, R3, 0x5410, RZ ;  /* 0x0000541003037816 */ /* 0x000fca00000000ff */
[----:B------:R2:W-:Y:S01]  /*9ac0*/  STG.E desc[UR36][R8.64], R3 ;  /* 0x0000000308007986 */ /* 0x0005e2000c101924 */
[----:B------:R-:W-:Y:S05]  /*9ad0*/  BRA `(.L_x_10959) ;  /* 0x0000000800b87947 */ /* 0x000fea0003800000 */
.L_x_10964:
[----:B------:R-:W0:Y:S02]  /*9ae0*/  I2F.F64.S16 R4, R17 ;  /* 0x0000001100047312 */ /* 0x000e240000101c00 */
[----:B0-----:R0:W-:Y:S01]  /*9af0*/  STG.E.64 desc[UR36][R8.64], R4 ;  /* 0x0000000408007986 */ /* 0x0011e2000c101b24 */
[----:B------:R-:W-:Y:S05]  /*9b00*/  BRA `(.L_x_10959) ;  /* 0x0000000800ac7947 */ /* 0x000fea0003800000 */
.L_x_10954:
        /* <DEDUP_REMOVED lines=13> */
.L_x_10968:
[----:B------:R-:W0:Y:S01]  /*9be0*/  I2F.F64.S16 R4, R17 ;  /* 0x0000001100047312 */ /* 0x000e220000101c00 */
[----:B------:R-:W-:-:S05]  /*9bf0*/  CS2R R6, SRZ ;  /* 0x0000000000067805 */ /* 0x000fca000001ff00 */
[----:B0-----:R0:W-:Y:S01]  /*9c00*/  STG.E.128 desc[UR36][R8.64], R4 ;  /* 0x0000000408007986 */ /* 0x0011e2000c101d24 */
[----:B------:R-:W-:Y:S05]  /*9c10*/  BRA `(.L_x_10959) ;  /* 0x0000000800687947 */ /* 0x000fea0003800000 */
.L_x_10967:
        /* <DEDUP_REMOVED lines=21> */
.L_x_10972:
[----:B------:R-:W-:Y:S05]  /*9d70*/  BSYNC B0 ;  /* 0x0000000000007941 */ /* 0x000fea0003800000 */
.L_x_10971:
[----:B------:R-:W-:-:S05]  /*9d80*/  LOP3.LUT R5, R0, R5, RZ, 0xfc, !PT ;  /* 0x0000000500057212 */ /* 0x000fca00078efcff */
[----:B------:R0:W-:Y:S01]  /*9d90*/  STG.E.U8 desc[UR36][R8.64], R5 ;  /* 0x0000000508007986 */ /* 0x0001e2000c101124 */
[----:B------:R-:W-:Y:S05]  /*9da0*/  BRA `(.L_x_10959) ;  /* 0x0000000800047947 */ /* 0x000fea0003800000 */
.L_x_10970:
        /* <DEDUP_REMOVED lines=13> */
.L_x_10974:
[----:B------:R-:W-:Y:S01]  /*9e80*/  IMAD.MOV.U32 R0, RZ, RZ, 0x7f ;  /* 0x0000007fff007424 */ /* 0x000fe200078e00ff */
[----:B------:R-:W-:-:S04]  /*9e90*/  ISETP.GT.U32.AND P0, PT, R3, 0x7f800000, PT ;  /* 0x7f8000000300780c */ /* 0x000fc80003f04070 */
[----:B------:R-:W-:-:S09]  /*9ea0*/  SEL R0, R0, 0x7c, P0 ;  /* 0x0000007c00007807 */ /* 0x000fd20000000000 */
.L_x_10975:
[----:B------:R-:W-:Y:S05]  /*9eb0*/  BSYNC B0 ;  /* 0x0000000000007941 */ /* 0x000fea0003800000 */
.L_x_10973:
[----:B------:R-:W-:-:S04]  /*9ec0*/  LOP3.LUT R3, R17, 0x80000000, RZ, 0xc0, !PT ;  /* 0x8000000011037812 */ /* 0x000fc800078ec0ff */
[----:B------:R-:W-:-:S04]  /*9ed0*/  SHF.R.U32.HI R3, RZ, 0x18, R3 ;  /* 0x00000018ff037819 */ /* 0x000fc80000011603 */
[----:B------:R-:W-:-:S05]  /*9ee0*/  LOP3.LUT R3, R0, R3, RZ, 0xfc, !PT ;  /* 0x0000000300037212 */ /* 0x000fca00078efcff */
[----:B------:R0:W-:Y:S01]  /*9ef0*/  STG.E.U8 desc[UR36][R8.64], R3 ;  /* 0x0000000308007986 */ /* 0x0001e2000c101124 */
[----:B------:R-:W-:Y:S05]  /*9f00*/  BRA `(.L_x_10959) ;  /* 0x0000000400ac7947 */ /* 0x000fea0003800000 */
.L_x_10969:
[----:B------:R-:W0:Y:S02]  /*9f10*/  I2F.S16 R0, R17 ;  /* 0x0000001100007306 */ /* 0x000e240000101400 */
[----:B0-----:R-:W-:-:S05]  /*9f20*/  F2FP.BF16.F32.PACK_AB R0, RZ, R0 ;  /* 0x00000000ff00723e */ /* 0x001fca00000010ff */
[----:B------:R0:W-:Y:S01]  /*9f30*/  STG.E.U16 desc[UR36][R8.64], R0 ;  /* 0x0000000008007986 */ /* 0x0001e2000c101524 */
[----:B------:R-:W-:Y:S05]  /*9f40*/  BRA `(.L_x_10959) ;  /* 0x00000004009c7947 */ /* 0x000fea0003800000 */
.L_x_10966:
        /* <DEDUP_REMOVED lines=10> */
.L_x_10978:
        /* <DEDUP_REMOVED lines=17> */
.L_x_10981:
[----:B------:R-:W-:-:S04]  /*a100*/  LOP3.LUT R3, R17, 0x80000000, RZ, 0xc0, !PT ;  /* 0x8000000011037812 */ /* 0x000fc800078ec0ff */
[----:B------:R-:W-:-:S04]  /*a110*/  SHF.R.U32.HI R3, RZ, 0x18, R3 ;  /* 0x00000018ff037819 */ /* 0x000fc80000011603 */
[----:B------:R-:W-:-:S04]  /*a120*/  LOP3.LUT R0, R0, R3, RZ, 0xfc, !PT ;  /* 0x0000000300007212 */ /* 0x000fc800078efcff */
[----:B------:R-:W-:-:S07]  /*a130*/  PRMT R4, R0, 0x7610, R4 ;  /* 0x0000761000047816 */ /* 0x000fce0000000004 */
.L_x_10980:
[----:B------:R-:W-:Y:S05]  /*a140*/  BSYNC B0 ;  /* 0x0000000000007941 */ /* 0x000fea0003800000 */
.L_x_10979:
[----:B------:R0:W-:Y:S01]  /*a150*/  STG.E.U8 desc[UR36][R8.64], R4 ;  /* 0x0000000408007986 */ /* 0x0001e2000c101124 */
[----:B------:R-:W-:Y:S05]  /*a160*/  BRA `(.L_x_10959) ;  /* 0x0000000400147947 */ /* 0x000fea0003800000 */
.L_x_10977:
        /* <DEDUP_REMOVED lines=17> */
.L_x_10984:
[----:B------:R-:W-:-:S04]  /*a280*/  LOP3.LUT R3, R17, 0x80000000, RZ, 0xc0, !PT ;  /* 0x8000000011037812 */ /* 0x000fc800078ec0ff */
[----:B------:R-:W-:-:S04]  /*a290*/  SHF.R.U32.HI R3, RZ, 0x18, R3 ;  /* 0x00000018ff037819 */ /* 0x000fc80000011603 */
[----:B------:R-:W-:-:S04]  /*a2a0*/  LOP3.LUT R0, R0, R3, RZ, 0xfc, !PT ;  /* 0x0000000300007212 */ /* 0x000fc800078efcff */
[----:B------:R-:W-:-:S07]  /*a2b0*/  PRMT R4, R0, 0x7610, R4 ;  /* 0x0000761000047816 */ /* 0x000fce0000000004 */
.L_x_10983:
[----:B------:R-:W-:Y:S05]  /*a2c0*/  BSYNC B0 ;  /* 0x0000000000007941 */ /* 0x000fea0003800000 */
.L_x_10982:
[----:B------:R0:W-:Y:S01]  /*a2d0*/  STG.E.U8 desc[UR36][R8.64], R4 ;  /* 0x0000000408007986 */ /* 0x0001e2000c101124 */
[----:B------:R-:W-:Y:S05]  /*a2e0*/  BRA `(.L_x_10959) ;  /* 0x0000000000b47947 */ /* 0x000fea0003800000 */
.L_x_10976:
        /* <DEDUP_REMOVED lines=22> */
.L_x_10958:
        /* <DEDUP_REMOVED lines=16> */
.L_x_10987:
[----:B------:R-:W-:Y:S05]  /*a550*/  BRA `(.L_x_10959) ;  /* 0x0000000000187947 */ /* 0x000fea0003800000 */
.L_x_10986:
[----:B------:R-:W-:-:S04]  /*a560*/  PRMT R4, R17, 0x9910, RZ ;  /* 0x0000991011047816 */ /* 0x000fc800000000ff */
[----:B------:R-:W-:-:S05]  /*a570*/  SHF.R.S32.HI R5, RZ, 0x1f, R4 ;  /* 0x0000001fff057819 */ /* 0x000fca0000011404 */
[----:B------:R0:W-:Y:S01]  /*a580*/  STG.E.64 desc[UR36][R8.64], R4 ;  /* 0x0000000408007986 */ /* 0x0001e2000c101b24 */
[----:B------:R-:W-:Y:S05]  /*a590*/  BRA `(.L_x_10959) ;  /* 0x0000000000087947 */ /* 0x000fea0003800000 */
.L_x_10985:
[----:B------:R-:W-:-:S05]  /*a5a0*/  PRMT R3, R17, 0x9910, RZ ;  /* 0x0000991011037816 */ /* 0x000fca00000000ff */
[----:B------:R0:W-:Y:S02]  /*a5b0*/  STG.E desc[UR36][R8.64], R3 ;  /* 0x0000000308007986 */ /* 0x0001e4000c101924 */
.L_x_10959:
[----:B------:R-:W-:-:S07]  /*a5c0*/  VIADD R23, R23, 0x80 ;  /* 0x0000008017177836 */ /* 0x000fce0000000000 */
.L_x_10919:
[----:B------:R-:W-:Y:S05]  /*a5d0*/  BSYNC B6 ;  /* 0x0000000000067941 */ /* 0x000fea0003800000 */
.L_x_10918:
        /* <DEDUP_REMOVED lines=21> */
.L_x_10991:
[----:B------:R-:W-:Y:S01]  /*a730*/  STG.E.U8 desc[UR36][R2.64], R19 ;  /* 0x0000001302007986 */ /* 0x000fe2000c101124 */
[----:B------:R-:W-:Y:S05]  /*a740*/  EXIT ;  /* 0x000000000000794d */ /* 0x000fea0003800000 */
.L_x_10990:
        /* <DEDUP_REMOVED lines=10> */
.L_x_10994:
[----:B------:R-:W-:-:S05]  /*a7f0*/  PRMT R5, R19, 0x9910, RZ ;  /* 0x0000991013057816 */ /* 0x000fca00000000ff */
[----:B------:R-:W-:Y:S01]  /*a800*/  STG.E desc[UR36][R2.64], R5 ;  /* 0x0000000502007986 */ /* 0x000fe2000c101924 */
[----:B------:R-:W-:Y:S05]  /*a810*/  EXIT ;  /* 0x000000000000794d */ /* 0x000fea0003800000 */
.L_x_10993:
[----:B------:R-:W-:Y:S01]  /*a820*/  STG.E.U16 desc[UR36][R2.64], R19 ;  /* 0x0000001302007986 */ /* 0x000fe2000c101524 */
[----:B------:R-:W-:Y:S05]  /*a830*/  EXIT ;  /* 0x000000000000794d */ /* 0x000fea0003800000 */
.L_x_10989:
        /* <DEDUP_REMOVED lines=9> */
.L_x_10996:
[----:B------:R-:W0:Y:S02]  /*a8d0*/  I2F.S16 R0, R19 ;  /* 0x0000001300007306 */ /* 0x000e240000101400 */
[----:B0-----:R-:W-:-:S05]  /*a8e0*/  F2FP.F16.F32.PACK_AB R0, RZ, R0 ;  /* 0x00000000ff00723e */ /* 0x001fca00000000ff */
[----:B------:R-:W-:Y:S01]  /*a8f0*/  STG.E.U16 desc[UR36][R2.64], R0 ;  /* 0x0000000002007986 */ /* 0x000fe2000c101524 */
[----:B------:R-:W-:Y:S05]  /*a900*/  EXIT ;  /* 0x000000000000794d */ /* 0x000fea0003800000 */
.L_x_10995:
        /* <DEDUP_REMOVED lines=10> */
.L_x_10998:
[----:B------:R-:W0:Y:S02]  /*a9b0*/  I2F.S16 R19, R19 ;  /* 0x0000001300137306 */ /* 0x000e240000101400 */
[----:B0-----:R-:W-:-:S04]  /*a9c0*/  F2FP.F16.F32.PACK_AB R5, RZ, R19 ;  /* 0x00000013ff05723e */ /* 0x001fc800000000ff */
[----:B------:R-:W-:-:S05]  /*a9d0*/  PRMT R5, R5, 0x5410, RZ ;  /* 0x0000541005057816 */ /* 0x000fca00000000ff */
[----:B------:R-:W-:Y:S01]  /*a9e0*/  STG.E desc[UR36][R2.64], R5 ;  /* 0x0000000502007986 */ /* 0x000fe2000c101924 */
[----:B------:R-:W-:Y:S05]  /*a9f0*/  EXIT ;  /* 0x000000000000794d */ /* 0x000fea0003800000 */
.L_x_10997:
[----:B------:R-:W0:Y:S02]  /*aa00*/  I2F.F64.S16 R4, R19 ;  /* 0x0000001300047312 */ /* 0x000e240000101c00 */
[----:B0-----:R-:W-:Y:S01]  /*aa10*/  STG.E.64 desc[UR36][R2.64], R4 ;  /* 0x0000000402007986 */ /* 0x001fe2000c101b24 */
[----:B------:R-:W-:Y:S05]  /*aa20*/  EXIT ;  /* 0x000000000000794d */ /* 0x000fea0003800000 */
.L_x_10988:
        /* <DEDUP_REMOVED lines=13> */
.L_x_11001:
[----:B------:R-:W0:Y:S01]  /*ab00*/  I2F.F64.S16 R4, R19 ;  /* 0x0000001300047312 */ /* 0x000e220000101c00 */
[----:B------:R-:W-:-:S05]  /*ab10*/  CS2R R6, SRZ ;  /* 0x0000000000067805 */ /* 0x000fca000001ff00 */
[----:B0-----:R-:W-:Y:S01]  /*ab20*/  STG.E.128 desc[UR36][R2.64], R4 ;  /* 0x0000000402007986 */ /* 0x001fe2000c101d24 */
[----:B------:R-:W-:Y:S05]  /*ab30*/  EXIT ;  /* 0x000000000000794d */ /* 0x000fea0003800000 */
.L_x_11000:
        /* <DEDUP_REMOVED lines=21> */
.L_x_11005:
[----:B------:R-:W-:Y:S05]  /*ac90*/  BSYNC B0 ;  /* 0x0000000000007941 */ /* 0x000fea0003800000 */
.L_x_11004:
[----:B------:R-:W-:-:S05]  /*aca0*/  LOP3.LUT R5, R0, R5, RZ, 0xfc, !PT ;  /* 0x0000000500057212 */ /* 0x000fca00078efcff */
[----:B------:R-:W-:Y:S01]  /*acb0*/  STG.E.U8 desc[UR36][R2.64], R5 ;  /* 0x0000000502007986 */ /* 0x000fe2000c101124 */
[----:B------:R-:W-:Y:S05]  /*acc0*/  EXIT ;  /* 0x000000000000794d */ /* 0x000fea0003800000 */
.L_x_11003:
        /* <DEDUP_REMOVED lines=13> */
.L_x_11007:
[----:B------:R-:W-:Y:S01]  /*ada0*/  IMAD.MOV.U32 R0, RZ, RZ, 0x7f ;  /* 0x0000007fff007424 */ /* 0x000fe200078e00ff */
[----:B------:R-:W-:-:S04]  /*adb0*/  ISETP.GT.U32.AND P0, PT, R4, 0x7f800000, PT ;  /* 0x7f8000000400780c */ /* 0x000fc80003f04070 */
[----:B------:R-:W-:-:S09]  /*adc0*/  SEL R0, R0, 0x7c, P0 ;  /* 0x0000007c00007807 */ /* 0x000fd20000000000 */
.L_x_11008:
[----:B------:R-:W-:Y:S05]  /*add0*/  BSYNC B0 ;  /* 0x0000000000007941 */ /* 0x000fea0003800000 */
.L_x_11006:
[----:B------:R-:W-:-:S04]  /*ade0*/  LOP3.LUT R4, R19, 0x80000000, RZ, 0xc0, !PT ;  /* 0x8000000013047812 */ /* 0x000fc800078ec0ff */
[----:B------:R-:W-:-:S04]  /*adf0*/  SHF.R.U32.HI R5, RZ, 0x18, R4 ;  /* 0x00000018ff057819 */ /* 0x000fc80000011604 */
[----:B------:R-:W-:-:S05]  /*ae00*/  LOP3.LUT R5, R0, R5, RZ, 0xfc, !PT ;  /* 0x0000000500057212 */ /* 0x000fca00078efcff */
[----:B------:R-:W-:Y:S01]  /*ae10*/  STG.E.U8 desc[UR36][R2.64], R5 ;  /* 0x0000000502007986 */ /* 0x000fe2000c101124 */
[----:B------:R-:W-:Y:S05]  /*ae20*/  EXIT ;  /* 0x000000000000794d */ /* 0x000fea0003800000 */
.L_x_11002:
[----:B------:R-:W0:Y:S02]  /*ae30*/  I2F.S16 R0, R19 ;  /* 0x0000001300007306 */ /* 0x000e240000101400 */
[----:B0-----:R-:W-:-:S05]  /*ae40*/  F2FP.BF16.F32.PACK_AB R0, RZ, R0 ;  /* 0x00000000ff00723e */ /* 0x001fca00000010ff */
[----:B------:R-:W-:Y:S01]  /*ae50*/  STG.E.U16 desc[UR36][R2.64], R0 ;  /* 0x0000000002007986 */ /* 0x000fe2000c101524 */
[----:B------:R-:W-:Y:S05]  /*ae60*/  EXIT ;  /* 0x000000000000794d */ /* 0x000fea0003800000 */
.L_x_10999:
        /* <DEDUP_REMOVED lines=10> */
.L_x_11011:
        /* <DEDUP_REMOVED lines=17> */
.L_x_11014:
[----:B------:R-:W-:-:S04]  /*b020*/  LOP3.LUT R0, R19, 0x80000000, RZ, 0xc0, !PT ;  /* 0x8000000013007812 */ /* 0x000fc800078ec0ff */
[----:B------:R-:W-:-:S04]  /*b030*/  SHF.R.U32.HI R5, RZ, 0x18, R0 ;  /* 0x00000018ff057819 */ /* 0x000fc80000011600 */
[----:B------:R-:W-:-:S04]  /*b040*/  LOP3.LUT R4, R4, R5, RZ, 0xfc, !PT ;  /* 0x0000000504047212 */ /* 0x000fc800078efcff */
[----:B------:R-:W-:-:S07]  /*b050*/  PRMT R0, R4, 0x7610, R0 ;  /* 0x0000761004007816 */ /* 0x000fce0000000000 */
.L_x_11013:
[----:B------:R-:W-:Y:S05]  /*b060*/  BSYNC B0 ;  /* 0x0000000000007941 */ /* 0x000fea0003800000 */
.L_x_11012:
[----:B------:R-:W-:Y:S01]  /*b070*/  STG.E.U8 desc[UR36][R2.64], R0 ;  /* 0x0000000002007986 */ /* 0x000fe2000c101124 */
[----:B------:R-:W-:Y:S05]  /*b080*/  EXIT ;  /* 0x000000000000794d */ /* 0x000fea0003800000 */
.L_x_11010:
        /* <DEDUP_REMOVED lines=17> */
.L_x_11017:
[----:B------:R-:W-:-:S04]  /*b1a0*/  LOP3.LUT R0, R19, 0x80000000, RZ, 0xc0, !PT ;  /* 0x8000000013007812 */ /* 0x000fc800078ec0ff */
[----:B------:R-:W-:-:S04]  /*b1b0*/  SHF.R.U32.HI R5, RZ, 0x18, R0 ;  /* 0x00000018ff057819 */ /* 0x000fc80000011600 */
[----:B------:R-:W-:-:S04]  /*b1c0*/  LOP3.LUT R4, R4, R5, RZ, 0xfc, !PT ;  /* 0x0000000504047212 */ /* 0x000fc800078efcff */
[----:B------:R-:W-:-:S07]  /*b1d0*/  PRMT R0, R4, 0x7610, R0 ;  /* 0x0000761004007816 */ /* 0x000fce0000000000 */
.L_x_11016:
[----:B------:R-:W-:Y:S05]  /*b1e0*/  BSYNC B0 ;  /* 0x0000000000007941 */ /* 0x000fea0003800000 */
.L_x_11015:
[----:B------:R-:W-:Y:S01]  /*b1f0*/  STG.E.U8 desc[UR36][R2.64], R0 ;  /* 0x0000000002007986 */ /* 0x000fe2000c101124 */
[----:B------:R-:W-:Y:S05]  /*b200*/  EXIT ;  /* 0x000000000000794d */ /* 0x000fea0003800000 */
.L_x_11009:
        /* <DEDUP_REMOVED lines=22> */
.L_x_10992:
        /* <DEDUP_REMOVED lines=16> */
.L_x_11020:
[----:B------:R-:W-:Y:S05]  /*b470*/  EXIT ;  /* 0x000000000000794d */ /* 0x000fea0003800000 */
.L_x_11019:
[----:B------:R-:W-:-:S04]  /*b480*/  PRMT R4, R19, 0x9910, RZ ;  /* 0x0000991013047816 */ /* 0x000fc800000000ff */
[----:B------:R-:W-:-:S05]  /*b490*/  SHF.R.S32.HI R5, RZ, 0x1f, R4 ;  /* 0x0000001fff057819 */ /* 0x000fca0000011404 */
[----:B------:R-:W-:Y:S01]  /*b4a0*/  STG.E.64 desc[UR36][R2.64], R4 ;  /* 0x0000000402007986 */ /* 0x000fe2000c101b24 */
[----:B------:R-:W-:Y:S05]  /*b4b0*/  EXIT ;  /* 0x000000000000794d */ /* 0x000fea0003800000 */
.L_x_11018:
[----:B------:R-:W-:-:S05]  /*b4c0*/  PRMT R5, R19, 0x9910, RZ ;  /* 0x0000991013057816 */ /* 0x000fca00000000ff */
[----:B------:R-:W-:Y:S01]  /*b4d0*/  STG.E desc[UR36][R2.64], R5 ;  /* 0x0000000502007986 */ /* 0x000fe2000c101924 */
[----:B------:R-:W-:Y:S05]  /*b4e0*/  EXIT ;  /* 0x000000000000794d */ /* 0x000fea0003800000 */
.L_x_11021:
        /* <DEDUP_REMOVED lines=9> */
.L_x_32121:


//--------------------- .text._ZN2at6native18elementwise_kernelILi128ELi4EZNS0_22gpu_kernel_impl_nocastINS0_13BinaryFunctorIsssZZZNS0_21heaviside_kernel_cudaERNS_18TensorIteratorBaseEENKUlvE_clEvENKUlvE3_clEvEUlssE_EEEEvS5_RKT_EUliE_EEviT1_ --------------------------
	.section	.text._ZN2at6native18elementwise_kernelILi128ELi4EZNS0_22gpu_kernel_impl_nocastINS0_13BinaryFunctorIsssZZZNS0_21heaviside_kernel_cudaERNS_18TensorIteratorBaseEENKUlvE_clEvENKUlvE3_clEvEUlssE_EEEEvS5_RKT_EUliE_EEviT1_,"ax",@progbits
	.align	128
        .global         _ZN2at6native18elementwise_kernelILi128ELi4EZNS0_22gpu_kernel_impl_nocastINS0_13BinaryFunctorIsssZZZNS0_21heaviside_kernel_cudaERNS_18TensorIteratorBaseEENKUlvE_clEvENKUlvE3_clEvEUlssE_EEEEvS5_RKT_EUliE_EEviT1_
        .type           _ZN2at6native18elementwise_kernelILi128ELi4EZNS0_22gpu_kernel_impl_nocastINS0_13BinaryFunctorIsssZZZNS0_21heaviside_kernel_cudaERNS_18TensorIteratorBaseEENKUlvE_clEvENKUlvE3_clEvEUlssE_EEEEvS5_RKT_EUliE_EEviT1_,@function
        .size           _ZN2at6native18elementwise_kernelILi128ELi4EZNS0_22gpu_kernel_impl_nocastINS0_13BinaryFunctorIsssZZZNS0_21heaviside_kernel_cudaERNS_18TensorIteratorBaseEENKUlvE_clEvENKUlvE3_clEvEUlssE_EEEEvS5_RKT_EUliE_EEviT1_,(.L_x_32122 - _ZN2at6native18elementwise_kernelILi128ELi4EZNS0_22gpu_kernel_impl_nocastINS0_13BinaryFunctorIsssZZZNS0_21heaviside_kernel_cudaERNS_18TensorIteratorBaseEENKUlvE_clEvENKUlvE3_clEvEUlssE_EEEEvS5_RKT_EUliE_EEviT1_)
        .other          _ZN2at6native18elementwise_kernelILi128ELi4EZNS0_22gpu_kernel_impl_nocastINS0_13BinaryFunctorIsssZZZNS0_21heaviside_kernel_cudaERNS_18TensorIteratorBaseEENKUlvE_clEvENKUlvE3_clEvEUlssE_EEEEvS5_RKT_EUliE_EEviT1_,@"STO_CUDA_ENTRY STV_DEFAULT"
_ZN2at6native18elementwise_kernelILi128ELi4EZNS0_22gpu_kernel_impl_nocastINS0_13BinaryFunctorIsssZZZNS0_21heaviside_kernel_cudaERNS_18TensorIteratorBaseEENKUlvE_clEvENKUlvE3_clEvEUlssE_EEEEvS5_RKT_EUliE_EEviT1_:
.text._ZN2at6native18elementwise_kernelILi128ELi4EZNS0_22gpu_kernel_impl_nocastINS0_13BinaryFunctorIsssZZZNS0_21heaviside_kernel_cudaERNS_18TensorIteratorBaseEENKUlvE_clEvENKUlvE3_clEvEUlssE_EEEEvS5_RKT_EUliE_EEviT1_:
        /* <DEDUP_REMOVED lines=363> */
.L_x_11024:
[----:B------:R-:W-:Y:S02]  /*16b0*/  ULDC.64 UR8, c[0x0][0x480] ;  /* 0x0001200000087ab9 */ /* 0x000fe40000000a00 */
[----:B------:R-:W-:-:S04]  /*16c0*/  IADD3 R6, P0, R2, UR8, RZ ;  /* 0x0000000802067c10 */ /* 0x000fc8000ff1e0ff */
[----:B------:R-:W-:Y:S01]  /*16d0*/  IADD3.X R7, RZ, UR9, RZ, P0, !PT ;  /* 0x00000009ff077c10 */ /* 0x000fe200087fe4ff */
[----:B------:R-:W-:-:S04]  /*16e0*/  ULDC.64 UR8, c[0x0][0x488] ;  /* 0x0001220000087ab9 */ /* 0x000fc80000000a00 */
[----:B------:R-:W2:Y:S01]  /*16f0*/  LDG.E.U16 R6, desc[UR4][R6.64] ;  /* 0x0000000406067981 */ /* 0x000ea2000c1e1500 */
[----:B------:R-:W-:-:S04]  /*1700*/  IADD3 R8, P2, R0, UR8, RZ ;  /* 0x0000000800087c10 */ /* 0x000fc8000ff5e0ff */
[----:B------:R-:W-:Y:S01]  /*1710*/  IADD3.X R9, RZ, UR9, RZ, P2, !PT ;  /* 0x00000009ff097c10 */ /* 0x000fe200097fe4ff */
[----:B------:R-:W-:Y:S01]  /*1720*/  ULDC.64 UR8, c[0x0][0x478] ;  /* 0x00011e0000087ab9 */ /* 0x000fe20000000a00 */
[C---:B--2---:R-:W-:Y:S02]  /*1730*/  PRMT R2, R6.reuse, 0x9910, RZ ;  /* 0x0000991006027816 */ /* 0x044fe400000000ff */
[----:B------:R-:W-:Y:S02]  /*1740*/  ISETP.NE.AND P1, PT, R6, RZ, PT ;  /* 0x000000ff0600720c */ /* 0x000fe40003f25270 */
[----:B------:R-:W-:-:S04]  /*1750*/  ISETP.GT.AND P0, PT, R2, RZ, PT ;  /* 0x000000ff0200720c */ /* 0x000fc80003f04270 */
[----:B------:R-:W-:-:S07]  /*1760*/  SEL R11, RZ, 0x1, !P0 ;  /* 0x00000001ff0b7807 */ /* 0x000fce0004000000 */
[----:B------:R-:W2:Y:S01]  /*1770*/  @!P1 LDG.E.U16 R11, desc[UR4][R8.64] ;  /* 0x00000004080b9981 */ /* 0x000ea2000c1e1500 */
[----:B------:R-:W-:Y:S02]  /*1780*/  IADD3 R4, P0, R5, UR8, RZ ;  /* 0x0000000805047c10 */ /* 0x000fe4000ff1e0ff */
[----:B------:R-:W-:Y:S02]  /*1790*/  IADD3 R3, R3, 0x80, RZ ;  /* 0x0000008003037810 */ /* 0x000fe40007ffe0ff */
[----:B------:R-:W-:-:S05]  /*17a0*/  IADD3.X R5, RZ, UR9, RZ, P0, !PT ;  /* 0x00000009ff057c10 */ /* 0x000fca00087fe4ff */
[----:B--2---:R0:W-:Y:S04]  /*17b0*/  STG.E.U16 desc[UR4][R4.64], R11 ;  /* 0x0000000b04007986 */ /* 0x0041e8000c101504 */
.L_x_11023:
[----:B------:R-:W-:Y:S05]  /*17c0*/  BSYNC B0 ;  /* 0x0000000000007941 */ /* 0x000fea0003800000 */
.L_x_11022:
        /* <DEDUP_REMOVED lines=356> */
.L_x_11027:
        /* <DEDUP_REMOVED lines=15> */
[----:B------:R-:W-:Y:S02]  /*2f00*/  IADD3.X R5, RZ, UR9, RZ, P0, !PT ;  /* 0x00000009ff057c10 */ /* 0x000fe400087fe4ff */
[----:B------:R-:W-:-:S03]  /*2f10*/  ISETP.GE.AND P0, PT, R3, UR6, PT ;  /* 0x0000000603007c0c */ /* 0x000fc6000bf06270 */
[----:B--2---:R1:W-:Y:S10]  /*2f20*/  STG.E.U16 desc[UR4][R4.64], R11 ;  /* 0x0000000b04007986 */ /* 0x0043f4000c101504 */
        /* <DEDUP_REMOVED lines=354> */
.L_x_11028:
        /* <DEDUP_REMOVED lines=17> */
.L_x_11026:
[----:B------:R-:W-:Y:S05]  /*4660*/  BSYNC B0 ;  /* 0x0000000000007941 */ /* 0x000fea0003800000 */
.L_x_11025:
        /* <DEDUP_REMOVED lines=355> */
.L_x_11029:
        /* <DEDUP_REMOVED lines=13> */
[----:B------:R-:W-:-:S04]  /*5d70*/  IADD3 R2, P0, R5, UR6, RZ ;  /* 0x0000000605027c10 */ /* 0x000fc8000ff1e0ff */
[----:B------:R-:W-:-:S05]  /*5d80*/  IADD3.X R3, RZ, UR7, RZ, P0, !PT ;  /* 0x00000007ff037c10 */ /* 0x000fca00087fe4ff */
[----:B--2---:R-:W-:Y:S01]  /*5d90*/  STG.E.U16 desc[UR4][R2.64], R9 ;  /* 0x0000000902007986 */ /* 0x004fe2000c101504 */
[----:B------:R-:W-:Y:S05]  /*5da0*/  EXIT ;  /* 0x000000000000794d */ /* 0x000fea0003800000 */
.L_x_11030:
        /* <DEDUP_REMOVED lines=13> */
.L_x_32122:


//--------------------- .text._ZN2at6native27unrolled_elementwise_kernelINS0_13BinaryFunctorIsssZZZNS0_21heaviside_kernel_cudaERNS_18TensorIteratorBaseEENKUlvE_clEvENKUlvE3_clEvEUlssE_EESt5arrayIPcLm3EELi4E23TrivialOffsetCalculatorILi2EjESC_ILi1EjENS0_6memory15LoadWithoutCastENSF_16StoreWithoutCastEEEviT_T0_T2_T3_T4_T5_ --------------------------
	.section	.text._ZN2at6native27unrolled_elementwise_kernelINS0_13BinaryFunctorIsssZZZNS0_21heaviside_kernel_cudaERNS_18TensorIteratorBaseEENKUlvE_clEvENKUlvE3_clEvEUlssE_EESt5arrayIPcLm3EELi4E23TrivialOffsetCalculatorILi2EjESC_ILi1EjENS0_6memory15LoadWithoutCastENSF_16StoreWithoutCastEEEviT_T0_T2_T3_T4_T5_,"ax",@progbits
	.align	128
        .global         _ZN2at6native27unrolled_elementwise_kernelINS0_13BinaryFunctorIsssZZZNS0_21heaviside_kernel_cudaERNS_18TensorIteratorBaseEENKUlvE_clEvENKUlvE3_clEvEUlssE_EESt5arrayIPcLm3EELi4E23TrivialOffsetCalculatorILi2EjESC_ILi1EjENS0_6memory15LoadWithoutCastENSF_16StoreWithoutCastEEEviT_T0_T2_T3_T4_T5_
        .type           _ZN2at6native27unrolled_elementwise_kernelINS0_13BinaryFunctorIsssZZZNS0_21heaviside_kernel_cudaERNS_18TensorIteratorBaseEENKUlvE_clEvENKUlvE3_clEvEUlssE_EESt5arrayIPcLm3EELi4E23TrivialOffsetCalculatorILi2EjESC_ILi1EjENS0_6memory15LoadWithoutCastENSF_16StoreWithoutCastEEEviT_T0_T2_T3_T4_T5_,@function
        .size           _ZN2at6native27unrolled_elementwise_kernelINS0_13BinaryFunctorIsssZZZNS0_21heaviside_kernel_cudaERNS_18TensorIteratorBaseEENKUlvE_clEvENKUlvE3_clEvEUlssE_EESt5arrayIPcLm3EELi4E23TrivialOffsetCalculatorILi2EjESC_ILi1EjENS0_6memory15LoadWithoutCastENSF_16StoreWithoutCastEEEviT_T0_T2_T3_T4_T5_,(.L_x_32123 - _ZN2at6native27unrolled_elementwise_kernelINS0_13BinaryFunctorIsssZZZNS0_21heaviside_kernel_cudaERNS_18TensorIteratorBaseEENKUlvE_clEvENKUlvE3_clEvEUlssE_EESt5arrayIPcLm3EELi4E23TrivialOffsetCalculatorILi2EjESC_ILi1EjENS0_6memory15LoadWithoutCastENSF_16StoreWithoutCastEEEviT_T0_T2_T3_T4_T5_)
        .other          _ZN2at6native27unrolled_elementwise_kernelINS0_13BinaryFunctorIsssZZZNS0_21heaviside_kernel_cudaERNS_18TensorIteratorBaseEENKUlvE_clEvENKUlvE3_clEvEUlssE_EESt5arrayIPcLm3EELi4E23TrivialOffsetCalculatorILi2EjESC_ILi1EjENS0_6memory15LoadWithoutCastENSF_16StoreWithoutCastEEEviT_T0_T2_T3_T4_T5_,@"STO_CUDA_ENTRY STV_DEFAULT"
_ZN2at6native27unrolled_elementwise_kernelINS0_13BinaryFunctorIsssZZZNS0_21heaviside_kernel_cudaERNS_18TensorIteratorBaseEENKUlvE_clEvENKUlvE3_clEvEUlssE_EESt5arrayIPcLm3EELi4E23TrivialOffsetCalculatorILi2EjESC_ILi1EjENS0_6memory15LoadWithoutCastENSF_16StoreWithoutCastEEEviT_T0_T2_T3_T4_T5_:
.text._ZN2at6native27unrolled_elementwise_kernelINS0_13BinaryFunctorIsssZZZNS0_21heaviside_kernel_cudaERNS_18TensorIteratorBaseEENKUlvE_clEvENKUlvE3_clEvEUlssE_EESt5arrayIPcLm3EELi4E23TrivialOffsetCalculatorILi2EjESC_ILi1EjENS0_6memory15LoadWithoutCastENSF_16StoreWithoutCastEEEviT_T0_T2_T3_T4_T5_:
        /* <DEDUP_REMOVED lines=19> */
[----:B------:R-:W0:Y:S01]  /*0130*/  @!P0 LDC.64 R2, c[0x0][0x228] ;  /* 0x00008a00ff028b82 */ /* 0x000e220000000a00 */
[----:B------:R-:W3:Y:S10]  /*0140*/  @!P3 LDG.E.U16 R14, desc[UR4][R24.64] ;  /* 0x00000004180eb981 */ /* 0x000ef4000c1e1500 */
[----:B------:R-:W4:Y:S01]  /*0150*/  @!P2 LDC.64 R6, c[0x0][0x220] ;  /* 0x00008800ff06ab82 */ /* 0x000f220000000a00 */
[----:B------:R-:W-:-:S02]  /*0160*/  @!P2 IMAD R19, R11, 0x200, R0 ;  /* 0x000002000b13a824 */ /* 0x000fc400078e0200 */
[----:B-1----:R-:W-:-:S05]  /*0170*/  @!P3 IMAD.WIDE.U32 R26, R27, 0x2, R8 ;  /* 0x000000021b1ab825 */ /* 0x002fca00078e0008 */
[----:B------:R-:W1:Y:S01]  /*0180*/  @!P2 LDC.64 R4, c[0x0][0x228] ;  /* 0x00008a00ff04ab82 */ /* 0x000e620000000a00 */
[----:B------:R-:W-:Y:S01]  /*0190*/  PRMT R10, RZ, 0x7610, R10 ;  /* 0x00007610ff0a7816 */ /* 0x000fe2000000000a */
[----:B--2---:R-:W-:Y:S01]  /*01a0*/  @!P0 IMAD.WIDE.U32 R16, R21, 0x2, R16 ;  /* 0x0000000215108825 */ /* 0x004fe200078e0010 */
[----:B------:R-:W-:-:S04]  /*01b0*/  PRMT R15, RZ, 0x7610, R15 ;  /* 0x00007610ff0f7816 */ /* 0x000fc8000000000f */
[----:B------:R2:W3:Y:S01]  /*01c0*/  @!P0 LDG.E.U16 R10, desc[UR4][R16.64] ;  /* 0x00000004100a8981 */ /* 0x0004e2000c1e1500 */
[----:B----4-:R-:W-:Y:S01]  /*01d0*/  @!P2 IMAD.WIDE.U32 R22, R19, 0x2, R6 ;  /* 0x000000021316a825 */ /* 0x010fe200078e0006 */
[----:B------:R-:W-:-:S04]  /*01e0*/  PRMT R6, RZ, 0x7610, R6 ;  /* 0x00007610ff067816 */ /* 0x000fc80000000006 */
[----:B------:R-:W4:Y:S04]  /*01f0*/  @!P2 LDG.E.U16 R15, desc[UR4][R22.64] ;  /* 0x00000004160fa981 */ /* 0x000f28000c1e1500 */
[----:B------:R-:W4:Y:S01]  /*0200*/  @!P3 LDG.E.U16 R6, desc[UR4][R26.64] ;  /* 0x000000041a06b981 */ /* 0x000f22000c1e1500 */
[----:B0-----:R-:W-:-:S04]  /*0210*/  @!P0 IMAD.WIDE.U32 R2, R21, 0x2, R2 ;  /* 0x0000000215028825 */ /* 0x001fc800078e0002 */
[--C-:B-1----:R-:W-:Y:S01]  /*0220*/  @!P2 IMAD.WIDE.U32 R20, R19, 0x2, R4.reuse ;  /* 0x000000021314a825 */ /* 0x102fe200078e0004 */
[----:B------:R-:W-:Y:S02]  /*0230*/  PRMT R4, RZ, 0x7610, R4 ;  /* 0x00007610ff047816 */ /* 0x000fe40000000004 */
[----:B------:R-:W-:-:S04]  /*0240*/  PRMT R5, RZ, 0x7610, R5 ;  /* 0x00007610ff057816 */ /* 0x000fc80000000005 */
[----:B------:R0:W4:Y:S04]  /*0250*/  @!P0 LDG.E.U16 R4, desc[UR4][R2.64] ;  /* 0x0000000402048981 */ /* 0x000128000c1e1500 */
[----:B------:R1:W4:Y:S01]  /*0260*/  @!P2 LDG.E.U16 R5, desc[UR4][R20.64] ;  /* 0x000000041405a981 */ /* 0x000322000c1e1500 */
[----:B------:R-:W-:-:S05]  /*0270*/  @!P2 VIADD R0, R0, 0x80 ;  /* 0x000000800000a836 */ /* 0x000fca0000000000 */
[----:B------:R-:W-:-:S13]  /*0280*/  ISETP.GE.AND P1, PT, R0, R13, PT ;  /* 0x0000000d0000720c */ /* 0x000fda0003f26270 */
[----:B------:R-:W2:Y:S01]  /*0290*/  @!P1 LDC.64 R8, c[0x0][0x220] ;  /* 0x00008800ff089b82 */ /* 0x000ea20000000a00 */
[----:B------:R-:W-:-:S07]  /*02a0*/  @!P1 IMAD R7, R11, 0x200, R0 ;  /* 0x000002000b079824 */ /* 0x000fce00078e0200 */
[----:B------:R-:W1:Y:S01]  /*02b0*/  @!P1 LDC.64 R18, c[0x0][0x228] ;  /* 0x00008a00ff129b82 */ /* 0x000e620000000a00 */
[----:B--2---:R-:W-:-:S07]  /*02c0*/  @!P1 IMAD.WIDE.U32 R16, R7, 0x2, R8 ;  /* 0x0000000207109825 */ /* 0x004fce00078e0008 */
[----:B------:R-:W2:Y:S01]  /*02d0*/  @!P3 LDC.64 R8, c[0x0][0x218] ;  /* 0x00008600ff08bb82 */ /* 0x000ea20000000a00 */
[----:B0-----:R-:W-:Y:S01]  /*02e0*/  @!P3 IMAD R3, R11, 0x200, R12 ;  /* 0x000002000b03b824 */ /* 0x001fe200078e020c */
[----:B------:R-:W-:Y:S01]  /*02f0*/  PRMT R0, RZ, 0x7610, R0 ;  /* 0x00007610ff007816 */ /* 0x000fe20000000000 */
[----:B-1----:R-:W-:Y:S01]  /*0300*/  @!P1 IMAD.WIDE.U32 R18, R7, 0x2, R18 ;  /* 0x0000000207129825 */ /* 0x002fe200078e0012 */
[----:B------:R-:W-:-:S04]  /*0310*/  PRMT R7, RZ, 0x7610, R7 ;  /* 0x00007610ff077816 */ /* 0x000fc80000000007 */
[----:B------:R0:W5:Y:S01]  /*0320*/  @!P1 LDG.E.U16 R0, desc[UR4][R16.64] ;  /* 0x0000000410009981 */ /* 0x000162000c1e1500 */
[----:B------:R-:W-:-:S03]  /*0330*/  VIADD R2, R12, 0x80 ;  /* 0x000000800c027836 */ /* 0x000fc60000000000 */
[----:B------:R0:W5:Y:S01]  /*0340*/  @!P1 LDG.E.U16 R7, desc[UR4][R18.64] ;  /* 0x0000000412079981 */ /* 0x000162000c1e1500 */
[----:B------:R-:W-:Y:S02]  /*0350*/  @!P3 IMAD.MOV.U32 R12, RZ, RZ, R2 ;  /* 0x000000ffff0cb224 */ /* 0x000fe400078e0002 */
[----:B--2---:R-:W-:-:S03]  /*0360*/  @!P3 IMAD.WIDE.U32 R8, R3, 0x2, R8 ;  /* 0x000000020308b825 */ /* 0x004fc600078e0008 */
[----:B------:R-:W-:Y:S01]  /*0370*/  ISETP.GE.AND P0, PT, R12, R13, PT ;  /* 0x0000000d0c00720c */ /* 0x000fe20003f06270 */
[----:B------:R-:W-:Y:S01]  /*0380*/  BSSY B0, `(.L_x_11031) ;  /* 0x0000019000007945 */ /* 0x000fe20003800000 */
[----:B---3--:R-:W-:-:S04]  /*0390*/  PRMT R14, R14, 0x9910, RZ ;  /* 0x000099100e0e7816 */ /* 0x008fc800000000ff */
[C---:B------:R-:W-:Y:S02]  /*03a0*/  ISETP.NE.AND P5, PT, R14.reuse, RZ, PT ;  /* 0x000000ff0e00720c */ /* 0x040fe40003fa5270 */
[----:B------:R-:W-:Y:S02]  /*03b0*/  ISETP.GT.AND P4, PT, R14, RZ, PT ;  /* 0x000000ff0e00720c */ /* 0x000fe40003f84270 */
[----:B------:R-:W-:-:S04]  /*03c0*/  PRMT R10, R10, 0x9910, RZ ;  /* 0x000099100a0a7816 */ /* 0x000fc800000000ff */
[----:B------:R-:W-:-:S05]  /*03d0*/  ISETP.NE.AND P2, PT, R10, RZ, PT ;  /* 0x000000ff0a00720c */ /* 0x000fca0003f45270 */
[----:B----4-:R-:W-:Y:S02]  /*03e0*/  @P5 SEL R6, RZ, 0x1, !P4 ;  /* 0x00000001ff065807 */ /* 0x010fe40006000000 */
[----:B------:R-:W-:-:S03]  /*03f0*/  PRMT R15, R15, 0x9910, RZ ;  /* 0x000099100f0f7816 */ /* 0x000fc600000000ff */
[----:B------:R0:W-:Y:S01]  /*0400*/  @!P3 STG.E.U16 desc[UR4][R8.64], R6 ;  /* 0x000000060800b986 */ /* 0x0001e2000c101504 */
[C---:B------:R-:W-:Y:S02]  /*0410*/  ISETP.NE.AND P1, PT, R15.reuse, RZ, PT ;  /* 0x000000ff0f00720c */ /* 0x040fe40003f25270 */
[----:B------:R-:W-:Y:S02]  /*0420*/  ISETP.GT.AND P4, PT, R10, RZ, PT ;  /* 0x000000ff0a00720c */ /* 0x000fe40003f84270 */
[----:B------:R-:W-:Y:S02]  /*0430*/  ISETP.GT.AND P5, PT, R15, RZ, PT ;  /* 0x000000ff0f00720c */ /* 0x000fe40003fa4270 */
[----:B------:R-:W-:-:S07]  /*0440*/  @P2 SEL R4, RZ, 0x1, !P4 ;  /* 0x00000001ff042807 */ /* 0x000fce0006000000 */
[----:B------:R-:W-:Y:S01]  /*0450*/  @P1 SEL R5, RZ, 0x1, !P5 ;  /* 0x00000001ff051807 */ /* 0x000fe20006800000 */
        /* <DEDUP_REMOVED lines=11> */
.L_x_11032:
[----:B------:R-:W-:Y:S05]  /*0510*/  BSYNC B0 ;  /* 0x0000000000007941 */ /* 0x000fea0003800000 */
.L_x_11031:
[----:B------:R-:W-:-:S13]  /*0520*/  ISETP.GE.AND P0, PT, R12, R13, PT ;  /* 0x0000000d0c00720c */ /* 0x000fda0003f06270 */
[----:B------:R-:W-:Y:S05]  /*0530*/  @P0 EXIT ;  /* 0x000000000000094d */ /* 0x000fea0003800000 */
[----:B0-----:R-:W0:Y:S01]  /*0540*/  LDC.64 R2, c[0x0][0x218] ;  /* 0x00008600ff027b82 */ /* 0x001e220000000a00 */
[----:B-----5:R-:W-:Y:S01]  /*0550*/  PRMT R0, R0, 0x9910, RZ ;  /* 0x0000991000007816 */ /* 0x020fe200000000ff */
[----:B------:R-:W-:-:S03]  /*0560*/  IMAD R11, R11, 0x200, R12 ;  /* 0x000002000b0b7824 */ /* 0x000fc600078e020c */
[C---:B------:R-:W-:Y:S02]  /*0570*/  ISETP.NE.AND P1, PT, R0.reuse, RZ, PT ;  /* 0x000000ff0000720c */ /* 0x040fe40003f25270 */
[----:B------:R-:W-:-:S11]  /*0580*/  ISETP.GT.AND P0, PT, R0, RZ, PT ;  /* 0x000000ff0000720c */ /* 0x000fd60003f04270 */
[----:B------:R-:W-:Y:S01]  /*0590*/  @P1 SEL R7, RZ, 0x1, !P0 ;  /* 0x00000001ff071807 */ /* 0x000fe20004000000 */
[----:B0-----:R-:W-:-:S05]  /*05a0*/  IMAD.WIDE.U32 R2, R11, 0x2, R2 ;  /* 0x000000020b027825 */ /* 0x001fca00078e0002 */
[----:B------:R-:W-:Y:S01]  /*05b0*/  STG.E.U16 desc[UR4][R2.64], R7 ;  /* 0x0000000702007986 */ /* 0x000fe2000c101504 */
[----:B------:R-:W-:Y:S05]  /*05c0*/  EXIT ;  /* 0x000000000000794d */ /* 0x000fea0003800000 */
.L_x_11033:
        /* <DEDUP_REMOVED lines=11> */
.L_x_32123:


//--------------------- .text._ZN2at6native29vectorized_elementwise_kernelILi2ENS0_13BinaryFunctorIsssZZZNS0_21heaviside_kernel_cudaERNS_18TensorIteratorBaseEENKUlvE_clEvENKUlvE3_clEvEUlssE_EESt5arrayIPcLm3EEEEviT0_T1_ --------------------------
	.section	.text._ZN2at6native29vectorized_elementwise_kernelILi2ENS0_13BinaryFunctorIsssZZZNS0_21heaviside_kernel_cudaERNS_18TensorIteratorBaseEENKUlvE_clEvENKUlvE3_clEvEUlssE_EESt5arrayIPcLm3EEEEviT0_T1_,"ax",@progbits
	.align	128
        .global         _ZN2at6native29vectorized_elementwise_kernelILi2ENS0_13BinaryFunctorIsssZZZNS0_21heaviside_kernel_cudaERNS_18TensorIteratorBaseEENKUlvE_clEvENKUlvE3_clEvEUlssE_EESt5arrayIPcLm3EEEEviT0_T1_
        .type           _ZN2at6native29vectorized_elementwise_kernelILi2ENS0_13BinaryFunctorIsssZZZNS0_21heaviside_kernel_cudaERNS_18TensorIteratorBaseEENKUlvE_clEvENKUlvE3_clEvEUlssE_EESt5arrayIPcLm3EEEEviT0_T1_,@function
        .size           _ZN2at6native29vectorized_elementwise_kernelILi2ENS0_13BinaryFunctorIsssZZZNS0_21heaviside_kernel_cudaERNS_18TensorIteratorBaseEENKUlvE_clEvENKUlvE3_clEvEUlssE_EESt5arrayIPcLm3EEEEviT0_T1_,(.L_x_32124 - _ZN2at6native29vectorized_elementwise_kernelILi2ENS0_13BinaryFunctorIsssZZZNS0_21heaviside_kernel_cudaERNS_18TensorIteratorBaseEENKUlvE_clEvENKUlvE3_clEvEUlssE_EESt5arrayIPcLm3EEEEviT0_T1_)
        .other          _ZN2at6native29vectorized_elementwise_kernelILi2ENS0_13BinaryFunctorIsssZZZNS0_21heaviside_kernel_cudaERNS_18TensorIteratorBaseEENKUlvE_clEvENKUlvE3_clEvEUlssE_EESt5arrayIPcLm3EEEEviT0_T1_,@"STO_CUDA_ENTRY STV_DEFAULT"
_ZN2at6native29vectorized_elementwise_kernelILi2ENS0_13BinaryFunctorIsssZZZNS0_21heaviside_kernel_cudaERNS_18TensorIteratorBaseEENKUlvE_clEvENKUlvE3_clEvEUlssE_EESt5arrayIPcLm3EEEEviT0_T1_:
.text._ZN2at6native29vectorized_elementwise_kernelILi2ENS0_13BinaryFunctorIsssZZZNS0_21heaviside_kernel_cudaERNS_18TensorIteratorBaseEENKUlvE_clEvENKUlvE3_clEvEUlssE_EESt5arrayIPcLm3EEEEviT0_T1_:
        /* <DEDUP_REMOVED lines=12> */
[----:B0-----:R-:W-:-:S05]  /*00c0*/  IMAD.WIDE.U32 R12, R0, 0x4, R4 ;  /* 0x00000004000c7825 */ /* 0x001fca00078e0004 */
[----:B------:R-:W3:Y:S01]  /*00d0*/  LDG.E R2, desc[UR4][R12.64] ;  /* 0x000000040c027981 */ /* 0x000ee2000c1e1900 */
[----:B--2---:R-:W-:-:S03]  /*00e0*/  IMAD.WIDE R4, R3, 0x2, R6 ;  /* 0x0000000203047825 */ /* 0x004fc600078e0206 */
[----:B------:R-:W2:Y:S01]  /*00f0*/  LDG.E R11, desc[UR4][R12.64+0x200] ;  /* 0x000200040c0b7981 */ /* 0x000ea2000c1e1900 */
[----:B------:R-:W-:-:S03]  /*0100*/  IMAD.WIDE.U32 R14, R0, 0x4, R4 ;  /* 0x00000004000e7825 */ /* 0x000fc600078e0004 */
[----:B------:R-:W4:Y:S01]  /*0110*/  LDG.E R9, desc[UR4][R12.64+0x400] ;  /* 0x000400040c097981 */ /* 0x000f22000c1e1900 */
[----:B------:R-:W0:Y:S03]  /*0120*/  LDC.64 R4, c[0x0][0x218] ;  /* 0x00008600ff047b82 */ /* 0x000e260000000a00 */
[----:B------:R-:W5:Y:S04]  /*0130*/  LDG.E R16, desc[UR4][R14.64] ;  /* 0x000000040e107981 */ /* 0x000f68000c1e1900 */
[----:B------:R2:W5:Y:S04]  /*0140*/  LDG.E R10, desc[UR4][R12.64+0x600] ;  /* 0x000600040c0a7981 */ /* 0x000568000c1e1900 */
[----:B------:R-:W5:Y:S04]  /*0150*/  LDG.E R8, desc[UR4][R14.64+0x200] ;  /* 0x000200040e087981 */ /* 0x000f68000c1e1900 */
[----:B------:R-:W5:Y:S04]  /*0160*/  LDG.E R7, desc[UR4][R14.64+0x400] ;  /* 0x000400040e077981 */ /* 0x000f68000c1e1900 */
[----:B------:R1:W5:Y:S01]  /*0170*/  LDG.E R6, desc[UR4][R14.64+0x600] ;  /* 0x000600040e067981 */ /* 0x000362000c1e1900 */
[----:B---3--:R-:W-:-:S02]  /*0180*/  PRMT R17, R2, 0x9910, RZ ;  /* 0x0000991002117816 */ /* 0x008fc400000000ff */
[----:B------:R-:W-:Y:S02]  /*0190*/  PRMT R18, R2, 0xbb32, RZ ;  /* 0x0000bb3202127816 */ /* 0x000fe400000000ff */
[C---:B--2---:R-:W-:Y:S01]  /*01a0*/  PRMT R12, R11.reuse, 0xbb32, RZ ;  /* 0x0000bb320b0c7816 */ /* 0x044fe200000000ff */
[----:B------:R-:W-:Y:S01]  /*01b0*/  IMAD.MOV.U32 R2, RZ, RZ, R17 ;  /* 0x000000ffff027224 */ /* 0x000fe200078e0011 */
[----:B------:R-:W-:Y:S01]  /*01c0*/  PRMT R17, R11, 0x9910, RZ ;  /* 0x000099100b117816 */ /* 0x000fe200000000ff */
[----:B------:R-:W-:Y:S01]  /*01d0*/  IMAD.MOV.U32 R11, RZ, RZ, R18 ;  /* 0x000000ffff0b7224 */ /* 0x000fe200078e0012 */
[----:B------:R-:W-:Y:S02]  /*01e0*/  ISETP.NE.AND P0, PT, R12, RZ, PT ;  /* 0x000000ff0c00720c */ /* 0x000fe40003f05270 */
[----:B------:R-:W-:Y:S02]  /*01f0*/  ISETP.GT.AND P3, PT, R2, RZ, PT ;  /* 0x000000ff0200720c */ /* 0x000fe40003f64270 */
[----:B------:R-:W-:-:S02]  /*0200*/  ISETP.NE.AND P1, PT, R11, RZ, PT ;  /* 0x000000ff0b00720c */ /* 0x000fc40003f25270 */
[----:B------:R-:W-:Y:S01]  /*0210*/  ISETP.NE.AND P2, PT, R2, RZ, PT ;  /* 0x000000ff0200720c */ /* 0x000fe20003f45270 */
[----:B------:R-:W-:Y:S01]  /*0220*/  IMAD.MOV.U32 R2, RZ, RZ, R17 ;  /* 0x000000ffff027224 */ /* 0x000fe200078e0011 */
[----:B------:R-:W-:Y:S02]  /*0230*/  ISETP.GT.AND P6, PT, R11, RZ, PT ;  /* 0x000000ff0b00720c */ /* 0x000fe40003fc4270 */
[----:B------:R-:W-:Y:S02]  /*0240*/  SEL R11, RZ, 0x1, !P3 ;  /* 0x00000001ff0b7807 */ /* 0x000fe40005800000 */
[----:B------:R-:W-:Y:S02]  /*0250*/  ISETP.GT.AND P3, PT, R12, RZ, PT ;  /* 0x000000ff0c00720c */ /* 0x000fe40003f64270 */
[----:B----4-:R-:W-:Y:S02]  /*0260*/  PRMT R12, R9, 0x9910, RZ ;  /* 0x00009910090c7816 */ /* 0x010fe400000000ff */
[----:B------:R-:W-:-:S02]  /*0270*/  ISETP.NE.AND P4, PT, R2, RZ, PT ;  /* 0x000000ff0200720c */ /* 0x000fc40003f85270 */
[----:B------:R-:W-:Y:S01]  /*0280*/  ISETP.GT.AND P5, PT, R2, RZ, PT ;  /* 0x000000ff0200720c */ /* 0x000fe20003fa4270 */
[----:B0-----:R-:W-:Y:S01]  /*0290*/  IMAD.WIDE.U32 R2, R3, 0x2, R4 ;  /* 0x0000000203027825 */ /* 0x001fe200078e0004 */
[----:B-----5:R-:W-:Y:S02]  /*02a0*/  PRMT R9, R16, 0x7632, R9 ;  /* 0x0000763210097816 */ /* 0x020fe40000000009 */
[----:B-1----:R-:W-:Y:S01]  /*02b0*/  PRMT R14, R10, 0xbb32, RZ ;  /* 0x0000bb320a0e7816 */ /* 0x002fe200000000ff */
[----:B------:R-:W-:Y:S01]  /*02c0*/  IMAD.MOV.U32 R5, RZ, RZ, R12 ;  /* 0x000000ffff057224 */ /* 0x000fe200078e000c */
[----:B------:R-:W-:Y:S01]  /*02d0*/  PRMT R12, R9, 0xbb32, RZ ;  /* 0x0000bb32090c7816 */ /* 0x000fe200000000ff */
[----:B------:R-:W-:Y:S01]  /*02e0*/  IMAD.WIDE R2, R0, 0x4, R2 ;  /* 0x0000000400027825 */ /* 0x000fe200078e0202 */
[----:B------:R-:W-:Y:S02]  /*02f0*/  SEL R4, R16, R11, !P2 ;  /* 0x0000000b10047207 */ /* 0x000fe40005000000 */
[----:B------:R-:W-:-:S02]  /*0300*/  @P1 SEL R9, RZ, 0x1, !P6 ;  /* 0x00000001ff091807 */ /* 0x000fc40007000000 */
[C---:B------:R-:W-:Y:S02]  /*0310*/  ISETP.NE.AND P2, PT, R5.reuse, RZ, PT ;  /* 0x000000ff0500720c */ /* 0x040fe40003f45270 */
[----:B------:R-:W-:Y:S02]  /*0320*/  ISETP.GT.AND P1, PT, R5, RZ, PT ;  /* 0x000000ff0500720c */ /* 0x000fe40003f24270 */
[----:B------:R-:W-:Y:S02]  /*0330*/  SEL R5, RZ, 0x1, !P5 ;  /* 0x00000001ff057807 */ /* 0x000fe40006800000 */
[----:B------:R-:W-:Y:S02]  /*0340*/  PRMT R13, R10, 0x9910, RZ ;  /* 0x000099100a0d7816 */ /* 0x000fe400000000ff */
[----:B------:R-:W-:Y:S02]  /*0350*/  ISETP.NE.AND P6, PT, R12, RZ, PT ;  /* 0x000000ff0c00720c */ /* 0x000fe40003fc5270 */
[----:B------:R-:W-:-:S02]  /*0360*/  ISETP.NE.AND P5, PT, R14, RZ, PT ;  /* 0x000000ff0e00720c */ /* 0x000fc40003fa5270 */
[----:B------:R-:W-:Y:S02]  /*0370*/  SEL R11, R8, R5, !P4 ;  /* 0x00000005080b7207 */ /* 0x000fe40006000000 */
[----:B------:R-:W-:Y:S02]  /*0380*/  SEL R10, RZ, 0x1, !P1 ;  /* 0x00000001ff0a7807 */ /* 0x000fe40004800000 */
[----:B------:R-:W-:Y:S02]  /*0390*/  ISETP.GT.AND P4, PT, R13, RZ, PT ;  /* 0x000000ff0d00720c */ /* 0x000fe40003f84270 */
[----:B------:R-:W-:Y:S02]  /*03a0*/  SEL R10, R7, R10, !P2 ;  /* 0x0000000a070a7207 */ /* 0x000fe40005000000 */
[----:B------:R-:W-:Y:S02]  /*03b0*/  SEL R5, RZ, 0x1, !P4 ;  /* 0x00000001ff057807 */ /* 0x000fe40006000000 */
[----:B------:R-:W-:-:S02]  /*03c0*/  ISETP.GT.AND P1, PT, R12, RZ, PT ;  /* 0x000000ff0c00720c */ /* 0x000fc40003f24270 */
[----:B------:R-:W-:Y:S02]  /*03d0*/  ISETP.NE.AND P2, PT, R13, RZ, PT ;  /* 0x000000ff0d00720c */ /* 0x000fe40003f45270 */
[----:B------:R-:W-:Y:S02]  /*03e0*/  ISETP.GT.AND P4, PT, R14, RZ, PT ;  /* 0x000000ff0e00720c */ /* 0x000fe40003f84270 */
[----:B------:R-:W-:Y:S02]  /*03f0*/  PRMT R8, R8, 0x7632, R8 ;  /* 0x0000763208087816 */ /* 0x000fe40000000008 */
[----:B------:R-:W-:Y:S02]  /*0400*/  PRMT R7, R7, 0x7632, R7 ;  /* 0x0000763207077816 */ /* 0x000fe40000000007 */
[C---:B------:R-:W-:Y:S02]  /*0410*/  PRMT R12, R6.reuse, 0x7632, R12 ;  /* 0x00007632060c7816 */ /* 0x040fe4000000000c */
[----:B------:R-:W-:-:S02]  /*0420*/  SEL R5, R6, R5, !P2 ;  /* 0x0000000506057207 */ /* 0x000fc40005000000 */
[----:B------:R-:W-:Y:S02]  /*0430*/  @P0 SEL R8, RZ, 0x1, !P3 ;  /* 0x00000001ff080807 */ /* 0x000fe40005800000 */
[----:B------:R-:W-:Y:S02]  /*0440*/  @P6 SEL R7, RZ, 0x1, !P1 ;  /* 0x00000001ff076807 */ /* 0x000fe40004800000 */
[----:B------:R-:W-:Y:S02]  /*0450*/  @P5 SEL R12, RZ, 0x1, !P4 ;  /* 0x00000001ff0c5807 */ /* 0x000fe40006000000 */
        /* <DEDUP_REMOVED lines=9> */
.L_x_11034:
        /* <DEDUP_REMOVED lines=33> */
[C---:B--2---:R-:W-:Y:S01]  /*0700*/  @!P6 IMAD.WIDE.U32 R16, R5.reuse, 0x2, R16 ;  /* 0x000000020510e825 */ /* 0x044fe200078e0010 */
[----:B------:R-:W-:Y:S02]  /*0710*/  PRMT R25, RZ, 0x7610, R25 ;  /* 0x00007610ff197816 */ /* 0x000fe40000000019 */
[----:B------:R-:W-:Y:S01]  /*0720*/  PRMT R18, RZ, 0x7610, R18 ;  /* 0x00007610ff127816 */ /* 0x000fe20000000012 */
[----:B0-----:R-:W-:Y:S01]  /*0730*/  @!P6 IMAD.WIDE.U32 R14, R5, 0x2, R14 ;  /* 0x00000002050ee825 */ /* 0x001fe200078e000e */
[----:B------:R-:W-:Y:S02]  /*0740*/  PRMT R5, RZ, 0x7610, R5 ;  /* 0x00007610ff057816 */ /* 0x000fe40000000005 */
[----:B------:R0:W2:Y:S01]  /*0750*/  @!P0 LDG.E.U16 R25, desc[UR4][R26.64] ;  /* 0x000000041a198981 */ /* 0x0000a2000c1e1500 */
[----:B-----5:R-:W-:-:S03]  /*0760*/  @!P5 IMAD.WIDE.U32 R6, R8, 0x2, R6 ;  /* 0x000000020806d825 */ /* 0x020fc600078e0006 */
[----:B------:R3:W5:Y:S01]  /*0770*/  @!P6 LDG.E.U16 R18, desc[UR4][R16.64] ;  /* 0x000000041012e981 */ /* 0x000762000c1e1500 */
[----:B------:R-:W-:Y:S02]  /*0780*/  @!P1 IMAD.IADD R10, R3, 0x1, R0 ;  /* 0x00000001030a9824 */ /* 0x000fe400078e0200 */
[----:B------:R-:W-:Y:S01]  /*0790*/  @!P1 VIADD R0, R0, 0x80 ;  /* 0x0000008000009836 */ /* 0x000fe20000000000 */
[----:B------:R1:W2:Y:S01]  /*07a0*/  @!P6 LDG.E.U16 R5, desc[UR4][R14.64] ;  /* 0x000000040e05e981 */ /* 0x0002a2000c1e1500 */
[----:B0-----:R-:W-:-:S03]  /*07b0*/  PRMT R27, RZ, 0x7610, R27 ;  /* 0x00007610ff1b7816 */ /* 0x001fc6000000001b */
[----:B------:R-:W-:Y:S01]  /*07c0*/  ISETP.GE.AND P6, PT, R0, R4, PT ;  /* 0x000000040000720c */ /* 0x000fe20003fc6270 */
[----:B---3--:R-:W0:Y:S02]  /*07d0*/  @!P3 LDC.64 R16, c[0x0][0x220] ;  /* 0x00008800ff10bb82 */ /* 0x008e240000000a00 */
[----:B------:R3:W2:Y:S01]  /*07e0*/  @!P5 LDG.E.U16 R27, desc[UR4][R6.64] ;  /* 0x00000004061bd981 */ /* 0x0006a2000c1e1500 */
[----:B-1----:R-:W-:Y:S01]  /*07f0*/  @!P4 IMAD.WIDE.U32 R12, R2, 0x2, R12 ;  /* 0x00000002020cc825 */ /* 0x002fe200078e000c */
[----:B------:R-:W-:-:S04]  /*0800*/  PRMT R24, RZ, 0x7610, R24 ;  /* 0x00007610ff187816 */ /* 0x000fc80000000018 */
[----:B------:R-:W1:Y:S01]  /*0810*/  @!P3 LDC.64 R14, c[0x0][0x228] ;  /* 0x00008a00ff0ebb82 */ /* 0x000e620000000a00 */
[----:B---3--:R-:W-:Y:S01]  /*0820*/  PRMT R7, RZ, 0x7610, R7 ;  /* 0x00007610ff077816 */ /* 0x008fe20000000007 */
[----:B------:R-:W-:Y:S01]  /*0830*/  @!P4 IMAD.WIDE.U32 R20, R2, 0x2, R20 ;  /* 0x000000020214c825 */ /* 0x000fe200078e0014 */
[----:B------:R-:W-:-:S03]  /*0840*/  PRMT R6, RZ, 0x7610, R6 ;  /* 0x00007610ff067816 */ /* 0x000fc60000000006 */
[----:B------:R-:W-:Y:S01]  /*0850*/  @!P5 IMAD.WIDE.U32 R22, R8, 0x2, R22 ;  /* 0x000000020816d825 */ /* 0x000fe200078e0016 */
[----:B------:R3:W2:Y:S04]  /*0860*/  @!P4 LDG.E.U16 R7, desc[UR4][R12.64] ;  /* 0x000000040c07c981 */ /* 0x0006a8000c1e1500 */
[----:B------:R3:W2:Y:S04]  /*0870*/  @!P4 LDG.E.U16 R24, desc[UR4][R20.64] ;  /* 0x000000041418c981 */ /* 0x0006a8000c1e1500 */
[----:B------:R0:W2:Y:S01]  /*0880*/  @!P5 LDG.E.U16 R6, desc[UR4][R22.64] ;  /* 0x000000041606d981 */ /* 0x0000a2000c1e1500 */
[----:B---3--:R-:W3:Y:S08]  /*0890*/  @!P6 LDC.64 R12, c[0x0][0x220] ;  /* 0x00008800ff0ceb82 */ /* 0x008ef00000000a00 */
[----:B------:R-:W3:Y:S08]  /*08a0*/  @!P2 LDC.64 R20, c[0x0][0x220] ;  /* 0x00008800ff14ab82 */ /* 0x000ef00000000a00 */
[----:B0-----:R-:W0:Y:S01]  /*08b0*/  @!P1 LDC.64 R22, c[0x0][0x220] ;  /* 0x00008800ff169b82 */ /* 0x001e220000000a00 */
[----:B------:R-:W-:Y:S01]  /*08c0*/  PRMT R26, RZ, 0x7610, R26 ;  /* 0x00007610ff1a7816 */ /* 0x000fe2000000001a */
[----:B------:R-:W-:-:S04]  /*08d0*/  @!P3 IMAD.WIDE.U32 R16, R29, 0x2, R16 ;  /* 0x000000021d10b825 */ /* 0x000fc800078e0010 */
[----:B-1----:R-:W-:Y:S01]  /*08e0*/  @!P3 IMAD.WIDE.U32 R14, R29, 0x2, R14 ;  /* 0x000000021d0eb825 */ /* 0x002fe200078e000e */
[----:B------:R1:W2:Y:S03]  /*08f0*/  @!P3 LDG.E.U16 R26, desc[UR4][R16.64] ;  /* 0x00000004101ab981 */ /* 0x0002a6000c1e1500 */
[----:B------:R-:W-:Y:S01]  /*0900*/  @!P6 IMAD.IADD R29, R3, 0x1, R0 ;  /* 0x00000001031de824 */ /* 0x000fe200078e0200 */
[----:B------:R-:W-:Y:S02]  /*0910*/  PRMT R8, RZ, 0x7610, R8 ;  /* 0x00007610ff087816 */ /* 0x000fe40000000008 */
[----:B------:R-:W-:Y:S01]  /*0920*/  PRMT R28, RZ, 0x7610, R28 ;  /* 0x00007610ff1c7816 */ /* 0x000fe2000000001c */
[----:B---3--:R-:W-:Y:S01]  /*0930*/  @!P6 IMAD.WIDE.U32 R12, R29, 0x2, R12 ;  /* 0x000000021d0ce825 */ /* 0x008fe200078e000c */
[----:B------:R-:W-:Y:S01]  /*0940*/  PRMT R2, RZ, 0x7610, R2 ;  /* 0x00007610ff027816 */ /* 0x000fe20000000002 */
[----:B-1----:R-:W1:Y:S01]  /*0950*/  @!P6 LDC.64 R16, c[0x0][0x228] ;  /* 0x00008a00ff10eb82 */ /* 0x002e620000000a00 */
[----:B------:R3:W2:Y:S01]  /*0960*/  @!P3 LDG.E.U16 R8, desc[UR4][R14.64] ;  /* 0x000000040e08b981 */ /* 0x0006a2000c1e1500 */
[----:B------:R-:W-:Y:S01]  /*0970*/  PRMT R0, RZ, 0x7610, R0 ;  /* 0x00007610ff007816 */ /* 0x000fe20000000000 */
[----:B------:R-:W-:-:S02]  /*0980*/  @!P2 IMAD.WIDE.U32 R20, R11, 0x2, R20 ;  /* 0x000000020b14a825 */ /* 0x000fc400078e0014 */
[----:B------:R3:W2:Y:S02]  /*0990*/  @!P6 LDG.E.U16 R28, desc[UR4][R12.64] ;  /* 0x000000040c1ce981 */ /* 0x0006a4000c1e1500 */
[----:B0-----:R-:W-:Y:S02]  /*09a0*/  @!P1 IMAD.WIDE.U32 R22, R10, 0x2, R22 ;  /* 0x000000020a169825 */ /* 0x001fe400078e0016 */
[----:B------:R0:W2:Y:S01]  /*09b0*/  @!P2 LDG.E.U16 R2, desc[UR4][R20.64] ;  /* 0x000000041402a981 */ /* 0x0000a2000c1e1500 */
[----:B---3--:R-:W3:Y:S03]  /*09c0*/  @!P1 LDC.64 R14, c[0x0][0x228] ;  /* 0x00008a00ff0e9b82 */ /* 0x008ee60000000a00 */
[----:B------:R3:W2:Y:S05]  /*09d0*/  @!P1 LDG.E.U16 R0, desc[UR4][R22.64] ;  /* 0x0000000416009981 */ /* 0x0006aa000c1e1500 */
[----:B------:R-:W3:Y:S01]  /*09e0*/  @!P2 LDC.64 R12, c[0x0][0x228] ;  /* 0x00008a00ff0cab82 */ /* 0x000ee20000000a00 */
[----:B0-----:R-:W-:-:S02]  /*09f0*/  PRMT R21, RZ, 0x7610, R21 ;  /* 0x00007610ff157816 */ /* 0x001fc40000000015 */
[----:B------:R-:W-:Y:S01]  /*0a00*/  PRMT R20, RZ, 0x7610, R20 ;  /* 0x00007610ff147816 */ /* 0x000fe20000000014 */
[----:B-1----:R-:W-:Y:S01]  /*0a10*/  @!P6 IMAD.WIDE.U32 R16, R29, 0x2, R16 ;  /* 0x000000021d10e825 */ /* 0x002fe200078e0010 */
[----:B------:R-:W-:-:S04]  /*0a20*/  PRMT R29, RZ, 0x7610, R29 ;  /* 0x00007610ff1d7816 */ /* 0x000fc8000000001d */
[----:B------:R-:W2:Y:S01]  /*0a30*/  @!P6 LDG.E.U16 R20, desc[UR4][R16.64] ;  /* 0x000000041014e981 */ /* 0x000ea2000c1e1500 */
[----:B---3--:R-:W-:-:S05]  /*0a40*/  @!P1 IMAD.WIDE.U32 R14, R10, 0x2, R14 ;  /* 0x000000020a0e9825 */ /* 0x008fca00078e000e */
[----:B------:R-:W3:Y:S01]  /*0a50*/  @!P1 LDG.E.U16 R29, desc[UR4][R14.64] ;  /* 0x000000040e1d9981 */ /* 0x000ee2000c1e1500 */
[----:B------:R-:W-:Y:S02]  /*0a60*/  @!P2 IMAD.WIDE.U32 R12, R11, 0x2, R12 ;  /* 0x000000020b0ca825 */ /* 0x000fe400078e000c */
[----:B------:R-:W0:Y:S03]  /*0a70*/  @!P0 LDC.64 R10, c[0x0][0x218] ;  /* 0x00008600ff0a8b82 */ /* 0x000e260000000a00 */
[----:B------:R1:W3:Y:S01]  /*0a80*/  @!P2 LDG.E.U16 R21, desc[UR4][R12.64] ;  /* 0x000000040c15a981 */ /* 0x0002e2000c1e1500 */
[----:B------:R-:W-:Y:S02]  /*0a90*/  VIADD R22, R19, 0x80 ;  /* 0x0000008013167836 */ /* 0x000fe40000000000 */
[----:B-1----:R-:W-:-:S04]  /*0aa0*/  @!P0 IMAD.IADD R13, R3, 0x1, R19 ;  /* 0x00000001030d8824 */ /* 0x002fc800078e0213 */
[----:B0-----:R-:W-:Y:S01]  /*0ab0*/  @!P0 IMAD.WIDE.U32 R10, R13, 0x2, R10 ;  /* 0x000000020d0a8825 */ /* 0x001fe200078e000a */
[----:B------:R-:W-:Y:S04]  /*0ac0*/  BSSY B0, `(.L_x_11035) ;  /* 0x0000055000007945 */ /* 0x000fe80003800000 */
[----:B------:R-:W-:Y:S01]  /*0ad0*/  BSSY B1, `(.L_x_11036) ;  /* 0x000004d000017945 */ /* 0x000fe20003800000 */
[----:B----4-:R-:W-:-:S04]  /*0ae0*/  PRMT R23, R9, 0x9910, RZ ;  /* 0x0000991009177816 */ /* 0x010fc800000000ff */
[C---:B------:R-:W-:Y:S02]  /*0af0*/  ISETP.NE.AND P2, PT, R23.reuse, RZ, PT ;  /* 0x000000ff1700720c */ /* 0x040fe40003f45270 */
[----:B------:R-:W-:Y:S01]  /*0b00*/  ISETP.GT.AND P1, PT, R23, RZ, PT ;  /* 0x000000ff1700720c */ /* 0x000fe20003f24270 */
[----:B------:R-:W-:Y:S02]  /*0b10*/  IMAD.MOV.U32 R9, RZ, RZ, R19 ;  /* 0x000000ffff097224 */ /* 0x000fe400078e0013 */
[----:B------:R-:W-:Y:S01]  /*0b20*/  @!P0 IMAD.MOV.U32 R9, RZ, RZ, R22 ;  /* 0x000000ffff098224 */ /* 0x000fe200078e0016 */
[----:B-----5:R-:W-:-:S04]  /*0b30*/  PRMT R12, R18, 0x9910, RZ ;  /* 0x00009910120c7816 */ /* 0x020fc800000000ff */
[C---:B------:R-:W-:Y:S02]  /*0b40*/  ISETP.GT.AND P3, PT, R12.reuse, RZ, PT ;  /* 0x000000ff0c00720c */ /* 0x040fe40003f64270 */
[----:B------:R-:W-:Y:S02]  /*0b50*/  ISETP.NE.AND P4, PT, R12, RZ, PT ;  /* 0x000000ff0c00720c */ /* 0x000fe40003f85270 */
[----:B--2---:R-:W-:-:S05]  /*0b60*/  PRMT R27, R27, 0x9910, RZ ;  /* 0x000099101b1b7816 */ /* 0x004fca00000000ff */
[----:B------:R-:W-:Y:S01]  /*0b70*/  IMAD.MOV.U32 R12, RZ, RZ, R27 ;  /* 0x000000ffff0c7224 */ /* 0x000fe200078e001b */
[----:B------:R-:W-:-:S04]  /*0b80*/  @P2 SEL R25, RZ, 0x1, !P1 ;  /* 0x00000001ff192807 */ /* 0x000fc80004800000 */
[C---:B------:R-:W-:Y:S02]  /*0b90*/  ISETP.GT.AND P5, PT, R12.reuse, RZ, PT ;  /* 0x000000ff0c00720c */ /* 0x040fe40003fa4270 */
[----:B------:R-:W-:Y:S01]  /*0ba0*/  ISETP.NE.AND P6, PT, R12, RZ, PT ;  /* 0x000000ff0c00720c */ /* 0x000fe20003fc5270 */
[----:B------:R0:W-:Y:S01]  /*0bb0*/  @!P0 STG.E.U16 desc[UR4][R10.64], R25 ;  /* 0x000000190a008986 */ /* 0x0001e2000c101504 */
[----:B------:R-:W-:-:S04]  /*0bc0*/  PRMT R13, R24, 0x9910, RZ ;  /* 0x00009910180d7816 */ /* 0x000fc800000000ff */
[C---:B------:R-:W-:Y:S02]  /*0bd0*/  ISETP.GT.AND P1, PT, R13.reuse, RZ, PT ;  /* 0x000000ff0d00720c */ /* 0x040fe40003f24270 */
[----:B------:R-:W-:-:S05]  /*0be0*/  ISETP.NE.AND P0, PT, R13, RZ, PT ;  /* 0x000000ff0d00720c */ /* 0x000fca0003f05270 */
[----:B------:R-:W-:Y:S02]  /*0bf0*/  @P6 SEL R6, RZ, 0x1, !P5 ;  /* 0x00000001ff066807 */ /* 0x000fe40006800000 */
[----:B------:R-:W-:-:S05]  /*0c00*/  PRMT R26, R26, 0x9910, RZ ;  /* 0x000099101a1a7816 */ /* 0x000fca00000000ff */
[----:B------:R-:W-:-:S05]  /*0c10*/  IMAD.MOV.U32 R12, RZ, RZ, R26 ;  /* 0x000000ffff0c7224 */ /* 0x000fca00078e001a */
[C---:B------:R-:W-:Y:S02]  /*0c20*/  ISETP.NE.AND P2, PT, R12.reuse, RZ, PT ;  /* 0x000000ff0c00720c */ /* 0x040fe40003f45270 */
[----:B------:R-:W-:Y:S02]  /*0c30*/  ISETP.GT.AND P6, PT, R12, RZ, PT ;  /* 0x000000ff0c00720c */ /* 0x000fe40003fc4270 */
[----:B------:R-:W-:Y:S02]  /*0c40*/  PRMT R28, R28, 0x9910, RZ ;  /* 0x000099101c1c7816 */ /* 0x000fe400000000ff */
[----:B------:R-:W-:Y:S02]  /*0c50*/  PRMT R2, R2, 0x9910, RZ ;  /* 0x0000991002027816 */ /* 0x000fe400000000ff */
[----:B------:R-:W-:-:S03]  /*0c60*/  PRMT R13, R0, 0x9910, RZ ;  /* 0x00009910000d7816 */ /* 0x000fc600000000ff */
[----:B------:R-:W-:Y:S02]  /*0c70*/  IMAD.MOV.U32 R0, RZ, RZ, R2 ;  /* 0x000000ffff007224 */ /* 0x000fe400078e0002 */
[----:B------:R-:W-:Y:S01]  /*0c80*/  @P2 SEL R8, RZ, 0x1, !P6 ;  /* 0x00000001ff082807 */ /* 0x000fe20007000000 */
[----:B------:R-:W-:Y:S02]  /*0c90*/  IMAD.MOV.U32 R2, RZ, RZ, R13 ;  /* 0x000000ffff027224 */ /* 0x000fe400078e000d */
[----:B------:R-:W-:Y:S01]  /*0ca0*/  IMAD.MOV.U32 R13, RZ, RZ, R28 ;  /* 0x000000ffff0d7224 */ /* 0x000fe200078e001c */
[----:B------:R-:W-:Y:S02]  /*0cb0*/  ISETP.GE.AND P6, PT, R9, R4, PT ;  /* 0x000000040900720c */ /* 0x000fe40003fc6270 */
[----:B------:R-:W-:Y:S02]  /*0cc0*/  @P4 SEL R5, RZ, 0x1, !P3 ;  /* 0x00000001ff054807 */ /* 0x000fe40005800000 */
[----:B------:R-:W-:-:S02]  /*0cd0*/  ISETP.NE.AND P3, PT, R0, RZ, PT ;  /* 0x000000ff0000720c */ /* 0x000fc40003f65270 */
[----:B------:R-:W-:Y:S02]  /*0ce0*/  ISETP.NE.AND P5, PT, R2, RZ, PT ;  /* 0x000000ff0200720c */ /* 0x000fe40003fa5270 */
[C---:B------:R-:W-:Y:S02]  /*0cf0*/  ISETP.NE.AND P4, PT, R13.reuse, RZ, PT ;  /* 0x000000ff0d00720c */ /* 0x040fe40003f85270 */
[----:B------:R-:W-:Y:S02]  /*0d00*/  @P0 SEL R7, RZ, 0x1, !P1 ;  /* 0x00000001ff070807 */ /* 0x000fe40004800000 */
[----:B------:R-:W-:Y:S02]  /*0d10*/  ISETP.GT.AND P1, PT, R0, RZ, PT ;  /* 0x000000ff0000720c */ /* 0x000fe40003f24270 */
[----:B------:R-:W-:Y:S02]  /*0d20*/  ISETP.GT.AND P0, PT, R2, RZ, PT ;  /* 0x000000ff0200720c */ /* 0x000fe40003f04270 */
[----:B------:R-:W-:-:S03]  /*0d30*/  ISETP.GT.AND P2, PT, R13, RZ, PT ;  /* 0x000000ff0d00720c */ /* 0x000fc60003f44270 */
[----:B---3--:R-:W-:Y:S02]  /*0d40*/  @P5 SEL R29, RZ, 0x1, !P0 ;  /* 0x00000001ff1d5807 */ /* 0x008fe40004000000 */
[----:B------:R-:W-:Y:S02]  /*0d50*/  @P4 SEL R20, RZ, 0x1, !P2 ;  /* 0x00000001ff144807 */ /* 0x000fe40005000000 */
[----:B------:R-:W-:Y:S01]  /*0d60*/  @P3 SEL R21, RZ, 0x1, !P1 ;  /* 0x00000001ff153807 */ /* 0x000fe20004800000 */
        /* <DEDUP_REMOVED lines=13> */
.L_x_11037:
[----:B------:R-:W-:-:S13]  /*0e40*/  ISETP.GE.AND P0, PT, R9, R4, PT ;  /* 0x000000040900720c */ /* 0x000fda0003f06270 */
[----:B------:R-:W-:Y:S05]  /*0e50*/  @P0 BRA `(.L_x_11039) ;  /* 0x0000000000300947 */ /* 0x000fea0003800000 */
[----:B0-----:R-:W0:Y:S01]  /*0e60*/  LDC.64 R10, c[0x0][0x218] ;  /* 0x00008600ff0a7b82 */ /* 0x001e220000000a00 */
[----:B------:R-:W-:Y:S02]  /*0e70*/  IMAD.IADD R5, R3, 0x1, R9 ;  /* 0x0000000103057824 */ /* 0x000fe400078e0209 */
[----:B------:R-:W-:Y:S02]  /*0e80*/  VIADD R9, R9, 0x80 ;  /* 0x0000008009097836 */ /* 0x000fe40000000000 */
[----:B0-----:R-:W-:-:S05]  /*0e90*/  IMAD.WIDE.U32 R10, R5, 0x2, R10 ;  /* 0x00000002050a7825 */ /* 0x001fca00078e000a */
[----:B------:R1:W-:Y:S02]  /*0ea0*/  STG.E.U16 desc[UR4][R10.64], R7 ;  /* 0x000000070a007986 */ /* 0x0003e4000c101504 */
.L_x_11038:
[----:B------:R-:W-:-:S13]  /*0eb0*/  ISETP.GE.AND P0, PT, R9, R4, PT ;  /* 0x000000040900720c */ /* 0x000fda0003f06270 */
[----:B------:R-:W-:Y:S05]  /*0ec0*/  @P0 BRA `(.L_x_11040) ;  /* 0x0000000000340947 */ /* 0x000fea0003800000 */
[----:B-1----:R-:W1:Y:S01]  /*0ed0*/  LDC.64 R6, c[0x0][0x218] ;  /* 0x00008600ff067b82 */ /* 0x002e620000000a00 */
[----:B0-----:R-:W-:Y:S02]  /*0ee0*/  IMAD.IADD R5, R3, 0x1, R9 ;  /* 0x0000000103057824 */ /* 0x001fe400078e0209 */
[----:B------:R-:W-:Y:S02]  /*0ef0*/  VIADD R9, R9, 0x80 ;  /* 0x0000008009097836 */ /* 0x000fe40000000000 */
[----:B-1----:R-:W-:-:S05]  /*0f00*/  IMAD.WIDE.U32 R6, R5, 0x2, R6 ;  /* 0x0000000205067825 */ /* 0x002fca00078e0006 */
[----:B------:R1:W-:Y:S02]  /*0f10*/  STG.E.U16 desc[UR4][R6.64], R8 ;  /* 0x0000000806007986 */ /* 0x0003e4000c101504 */
.L_x_11039:
        /* <DEDUP_REMOVED lines=8> */
.L_x_11040:
[----:B------:R-:W-:Y:S05]  /*0fa0*/  BSYNC B1 ;  /* 0x0000000000017941 */ /* 0x000fea0003800000 */
.L_x_11036:
[----:B------:R-:W-:-:S13]  /*0fb0*/  ISETP.GE.AND P0, PT, R9, R4, PT ;  /* 0x000000040900720c */ /* 0x000fda0003f06270 */
[----:B-12---:R-:W1:Y:S01]  /*0fc0*/  @!P0 LDC.64 R6, c[0x0][0x218] ;  /* 0x00008600ff068b82 */ /* 0x006e620000000a00 */
[----:B0-----:R-:W-:Y:S02]  /*0fd0*/  @!P0 IMAD.IADD R5, R3, 0x1, R9 ;  /* 0x0000000103058824 */ /* 0x001fe400078e0209 */
[----:B------:R-:W-:Y:S02]  /*0fe0*/  @!P0 VIADD R9, R9, 0x80 ;  /* 0x0000008009098836 */ /* 0x000fe40000000000 */
[----:B-1----:R-:W-:-:S05]  /*0ff0*/  @!P0 IMAD.WIDE.U32 R6, R5, 0x2, R6 ;  /* 0x0000000205068825 */ /* 0x002fca00078e0006 */
[----:B------:R2:W-:Y:S02]  /*1000*/  @!P0 STG.E.U16 desc[UR4][R6.64], R29 ;  /* 0x0000001d06008986 */ /* 0x0005e4000c101504 */
.L_x_11041:
[----:B------:R-:W-:Y:S05]  /*1010*/  BSYNC B0 ;  /* 0x0000000000007941 */ /* 0x000fea0003800000 */
.L_x_11035:
        /* <DEDUP_REMOVED lines=8> */
.L_x_11042:
        /* <DEDUP_REMOVED lines=14> */
.L_x_32124:


//--------------------- .text._ZN2at6native29vectorized_elementwise_kernelILi4ENS0_13BinaryFunctorIsssZZZNS0_21heaviside_kernel_cudaERNS_18TensorIteratorBaseEENKUlvE_clEvENKUlvE3_clEvEUlssE_EESt5arrayIPcLm3EEEEviT0_T1_ --------------------------
	.section	.text._ZN2at6native29vectorized_elementwise_kernelILi4ENS0_13BinaryFunctorIsssZZZNS0_21heaviside_kernel_cudaERNS_18TensorIteratorBaseEENKUlvE_clEvENKUlvE3_clEvEUlssE_EESt5arrayIPcLm3EEEEviT0_T1_,"ax",@progbits
	.align	128
        .global         _ZN2at6native29vectorized_elementwise_kernelILi4ENS0_13BinaryFunctorIsssZZZNS0_21heaviside_kernel_cudaERNS_18TensorIteratorBaseEENKUlvE_clEvENKUlvE3_clEvEUlssE_EESt5arrayIPcLm3EEEEviT0_T1_
        .type           _ZN2at6native29vectorized_elementwise_kernelILi4ENS0_13BinaryFunctorIsssZZZNS0_21heaviside_kernel_cudaERNS_18TensorIteratorBaseEENKUlvE_clEvENKUlvE3_clEvEUlssE_EESt5arrayIPcLm3EEEEviT0_T1_,@function
        .size           _ZN2at6native29vectorized_elementwise_kernelILi4ENS0_13BinaryFunctorIsssZZZNS0_21heaviside_kernel_cudaERNS_18TensorIteratorBaseEENKUlvE_clEvENKUlvE3_clEvEUlssE_EESt5arrayIPcLm3EEEEviT0_T1_,(.L_x_32125 - _ZN2at6native29vectorized_elementwise_kernelILi4ENS0_13BinaryFunctorIsssZZZNS0_21heaviside_kernel_cudaERNS_18TensorIteratorBaseEENKUlvE_clEvENKUlvE3_clEvEUlssE_EESt5arrayIPcLm3EEEEviT0_T1_)
        .other          _ZN2at6native29vectorized_elementwise_kernelILi4ENS0_13BinaryFunctorIsssZZZNS0_21heaviside_kernel_cudaERNS_18TensorIteratorBaseEENKUlvE_clEvENKUlvE3_clEvEUlssE_EESt5arrayIPcLm3EEEEviT0_T1_,@"STO_CUDA_ENTRY STV_DEFAULT"
_ZN2at6native29vectorized_elementwise_kernelILi4ENS0_13BinaryFunctorIsssZZZNS0_21heaviside_kernel_cudaERNS_18TensorIteratorBaseEENKUlvE_clEvENKUlvE3_clEvEUlssE_EESt5arrayIPcLm3EEEEviT0_T1_:
.text._ZN2at6native29vectorized_elementwise_kernelILi4ENS0_13BinaryFunctorIsssZZZNS0_21heaviside_kernel_cudaERNS_18TensorIteratorBaseEENKUlvE_clEvENKUlvE3_clEvEUlssE_EESt5arrayIPcLm3EEEEviT0_T1_:
        /* <DEDUP_REMOVED lines=13> */
[----:B------:R-:W3:Y:S01]  /*00d0*/  LDG.E.64 R10, desc[UR4][R12.64] ;  /* 0x000000040c0a7981 */ /* 0x000ee2000c1e1b00 */
[----:B--2---:R-:W-:-:S03]  /*00e0*/  IMAD.WIDE R4, R3, 0x2, R6 ;  /* 0x0000000203047825 */ /* 0x004fc600078e0206 */
[----:B------:R0:W2:Y:S01]  /*00f0*/  LDG.E.64 R8, desc[UR4][R12.64+0x400] ;  /* 0x000400040c087981 */ /* 0x0000a2000c1e1b00 */
[----:B------:R-:W-:-:S05]  /*0100*/  IMAD.WIDE.U32 R14, R0, 0x8, R4 ;  /* 0x00000008000e7825 */ /* 0x000fca00078e0004 */
[----:B------:R-:W4:Y:S04]  /*0110*/  LDG.E.64 R6, desc[UR4][R14.64] ;  /* 0x000000040e067981 */ /* 0x000f28000c1e1b00 */
[----:B------:R2:W5:Y:S01]  /*0120*/  LDG.E.64 R4, desc[UR4][R14.64+0x400] ;  /* 0x000400040e047981 */ /* 0x000562000c1e1b00 */
[----:B---3--:R-:W-:Y:S02]  /*0130*/  PRMT R2, R10, 0x9910, RZ ;  /* 0x000099100a027816 */ /* 0x008fe400000000ff */
[C---:B------:R-:W-:Y:S02]  /*0140*/  PRMT R16, R11.reuse, 0x9910, RZ ;  /* 0x000099100b107816 */ /* 0x040fe400000000ff */
[C---:B------:R-:W-:Y:S02]  /*0150*/  ISETP.NE.AND P1, PT, R2.reuse, RZ, PT ;  /* 0x000000ff0200720c */ /* 0x040fe40003f25270 */
[----:B------:R-:W-:Y:S01]  /*0160*/  ISETP.GT.AND P0, PT, R2, RZ, PT ;  /* 0x000000ff0200720c */ /* 0x000fe20003f04270 */
[----:B------:R-:W-:Y:S01]  /*0170*/  IMAD.MOV.U32 R2, RZ, RZ, R16 ;  /* 0x000000ffff027224 */ /* 0x000fe200078e0010 */
[----:B------:R-:W-:-:S02]  /*0180*/  PRMT R11, R11, 0xbb32, RZ ;  /* 0x0000bb320b0b7816 */ /* 0x000fc400000000ff */
[----:B------:R-:W-:Y:S02]  /*0190*/  PRMT R10, R10, 0xbb32, RZ ;  /* 0x0000bb320a0a7816 */ /* 0x000fe400000000ff */
[C---:B------:R-:W-:Y:S02]  /*01a0*/  ISETP.NE.AND P3, PT, R2.reuse, RZ, PT ;  /* 0x000000ff0200720c */ /* 0x040fe40003f65270 */
[----:B------:R-:W-:Y:S01]  /*01b0*/  ISETP.GT.AND P4, PT, R2, RZ, PT ;  /* 0x000000ff0200720c */ /* 0x000fe20003f84270 */
[----:B------:R-:W-:Y:S01]  /*01c0*/  IMAD.MOV.U32 R2, RZ, RZ, R11 ;  /* 0x000000ffff027224 */ /* 0x000fe200078e000b */
[----:B0-----:R-:W-:Y:S02]  /*01d0*/  SEL R13, RZ, 0x1, !P0 ;  /* 0x00000001ff0d7807 */ /* 0x001fe40004000000 */
[----:B--2---:R-:W-:Y:S02]  /*01e0*/  PRMT R14, R8, 0x9910, RZ ;  /* 0x00009910080e7816 */ /* 0x004fe400000000ff */
[----:B------:R-:W-:-:S02]  /*01f0*/  ISETP.NE.AND P5, PT, R10, RZ, PT ;  /* 0x000000ff0a00720c */ /* 0x000fc40003fa5270 */
[----:B------:R-:W-:Y:S02]  /*0200*/  ISETP.GT.AND P6, PT, R10, RZ, PT ;  /* 0x000000ff0a00720c */ /* 0x000fe40003fc4270 */
[C---:B------:R-:W-:Y:S01]  /*0210*/  ISETP.NE.AND P0, PT, R2.reuse, RZ, PT ;  /* 0x000000ff0200720c */ /* 0x040fe20003f05270 */
[----:B------:R-:W0:Y:S01]  /*0220*/  LDC.64 R10, c[0x0][0x218] ;  /* 0x00008600ff0a7b82 */ /* 0x000e220000000a00 */
[----:B------:R-:W-:Y:S02]  /*0230*/  ISETP.GT.AND P2, PT, R2, RZ, PT ;  /* 0x000000ff0200720c */ /* 0x000fe40003f44270 */
[----:B----4-:R-:W-:Y:S02]  /*0240*/  SEL R2, R6, R13, !P1 ;  /* 0x0000000d06027207 */ /* 0x010fe40004800000 */
[----:B------:R-:W-:Y:S02]  /*0250*/  SEL R12, RZ, 0x1, !P4 ;  /* 0x00000001ff0c7807 */ /* 0x000fe40006000000 */
[----:B------:R-:W-:-:S02]  /*0260*/  ISETP.NE.AND P1, PT, R14, RZ, PT ;  /* 0x000000ff0e00720c */ /* 0x000fc40003f25270 */
[----:B------:R-:W-:Y:S02]  /*0270*/  ISETP.GT.AND P4, PT, R14, RZ, PT ;  /* 0x000000ff0e00720c */ /* 0x000fe40003f84270 */
[----:B------:R-:W-:Y:S02]  /*0280*/  PRMT R8, R8, 0xbb32, RZ ;  /* 0x0000bb3208087816 */ /* 0x000fe400000000ff */
[C---:B------:R-:W-:Y:S02]  /*0290*/  PRMT R14, R9.reuse, 0x9910, RZ ;  /* 0x00009910090e7816 */ /* 0x040fe400000000ff */
[----:B------:R-:W-:Y:S02]  /*02a0*/  PRMT R9, R9, 0xbb32, RZ ;  /* 0x0000bb3209097816 */ /* 0x000fe400000000ff */
[----:B------:R-:W-:Y:S01]  /*02b0*/  PRMT R13, R6, 0x7632, R13 ;  /* 0x00007632060d7816 */ /* 0x000fe2000000000d */
[----:B------:R-:W-:Y:S01]  /*02c0*/  IMAD.MOV.U32 R6, RZ, RZ, R8 ;  /* 0x000000ffff067224 */ /* 0x000fe200078e0008 */
[----:B------:R-:W-:Y:S01]  /*02d0*/  @P5 SEL R13, RZ, 0x1, !P6 ;  /* 0x00000001ff0d5807 */ /* 0x000fe20007000000 */
[----:B------:R-:W-:Y:S01]  /*02e0*/  IMAD.MOV.U32 R8, RZ, RZ, R14 ;  /* 0x000000ffff087224 */ /* 0x000fe200078e000e */
[----:B------:R-:W-:Y:S01]  /*02f0*/  SEL R12, R7, R12, !P3 ;  /* 0x0000000c070c7207 */ /* 0x000fe20005800000 */
[----:B------:R-:W-:Y:S01]  /*0300*/  IMAD.MOV.U32 R14, RZ, RZ, R9 ;  /* 0x000000ffff0e7224 */ /* 0x000fe200078e0009 */
[----:B------:R-:W-:Y:S01]  /*0310*/  ISETP.NE.AND P6, PT, R6, RZ, PT ;  /* 0x000000ff0600720c */ /* 0x000fe20003fc5270 */
[----:B0-----:R-:W-:Y:S01]  /*0320*/  IMAD.WIDE.U32 R10, R3, 0x2, R10 ;  /* 0x00000002030a7825 */ /* 0x001fe200078e000a */
[----:B------:R-:W-:-:S02]  /*0330*/  ISETP.GT.AND P5, PT, R8, RZ, PT ;  /* 0x000000ff0800720c */ /* 0x000fc40003fa4270 */
[----:B------:R-:W-:Y:S02]  /*0340*/  ISETP.NE.AND P3, PT, R14, RZ, PT ;  /* 0x000000ff0e00720c */ /* 0x000fe40003f65270 */
[----:B------:R-:W-:Y:S01]  /*0350*/  SEL R9, RZ, 0x1, !P4 ;  /* 0x00000001ff097807 */ /* 0x000fe20006000000 */
[----:B------:R-:W-:Y:S01]  /*0360*/  IMAD.WIDE R10, R0, 0x8, R10 ;  /* 0x00000008000a7825 */ /* 0x000fe200078e020a */
[----:B------:R-:W-:Y:S02]  /*0370*/  ISETP.GT.AND P4, PT, R6, RZ, PT ;  /* 0x000000ff0600720c */ /* 0x000fe40003f84270 */
[----:B-----5:R-:W-:Y:S02]  /*0380*/  SEL R9, R4, R9, !P1 ;  /* 0x0000000904097207 */ /* 0x020fe40004800000 */
[----:B------:R-:W-:Y:S02]  /*0390*/  SEL R6, RZ, 0x1, !P5 ;  /* 0x00000001ff067807 */ /* 0x000fe40006800000 */
[----:B------:R-:W-:-:S02]  /*03a0*/  ISETP.NE.AND P1, PT, R8, RZ, PT ;  /* 0x000000ff0800720c */ /* 0x000fc40003f25270 */
[----:B------:R-:W-:Y:S02]  /*03b0*/  ISETP.GT.AND P5, PT, R14, RZ, PT ;  /* 0x000000ff0e00720c */ /* 0x000fe40003fa4270 */
[----:B------:R-:W-:Y:S02]  /*03c0*/  PRMT R7, R7, 0x7632, R7 ;  /* 0x0000763207077816 */ /* 0x000fe40000000007 */
[----:B------:R-:W-:Y:S02]  /*03d0*/  PRMT R4, R4, 0x7632, R4 ;  /* 0x0000763204047816 */ /* 0x000fe40000000004 */
[C---:B------:R-:W-:Y:S02]  /*03e0*/  PRMT R3, R5.reuse, 0x7632, R3 ;  /* 0x0000763205037816 */ /* 0x040fe40000000003 */
[----:B------:R-:W-:Y:S02]  /*03f0*/  SEL R6, R5, R6, !P1 ;  /* 0x0000000605067207 */ /* 0x000fe40004800000 */
[----:B------:R-:W-:-:S02]  /*0400*/  @P0 SEL R7, RZ, 0x1, !P2 ;  /* 0x00000001ff070807 */ /* 0x000fc40005000000 */
[----:B------:R-:W-:Y:S02]  /*0410*/  @P6 SEL R4, RZ, 0x1, !P4 ;  /* 0x00000001ff046807 */ /* 0x000fe40006000000 */
[----:B------:R-:W-:Y:S02]  /*0420*/  @P3 SEL R3, RZ, 0x1, !P5 ;  /* 0x00000001ff033807 */ /* 0x000fe40006800000 */
[----:B------:R-:W-:Y:S02]  /*0430*/  PRMT R14, R2, 0x5410, R13 ;  /* 0x00005410020e7816 */ /* 0x000fe4000000000d */
[----:B------:R-:W-:Y:S02]  /*0440*/  PRMT R15, R12, 0x5410, R7 ;  /* 0x000054100c0f7816 */ /* 0x000fe40000000007 */
[----:B------:R-:W-:Y:S02]  /*0450*/  PRMT R2, R9, 0x5410, R4 ;  /* 0x0000541009027816 */ /* 0x000fe40000000004 */
[----:B------:R-:W-:Y:S01]  /*0460*/  PRMT R3, R6, 0x5410, R3 ;  /* 0x0000541006037816 */ /* 0x000fe20000000003 */
[----:B------:R-:W-:Y:S04]  /*0470*/  STG.E.64 desc[UR4][R10.64], R14 ;  /* 0x0000000e0a007986 */ /* 0x000fe8000c101b04 */
[----:B------:R-:W-:Y:S01]  /*0480*/  STG.E.64 desc[UR4][R10.64+0x400], R2 ;  /* 0x000400020a007986 */ /* 0x000fe2000c101b04 */
[----:B------:R-:W-:Y:S05]  /*0490*/  EXIT ;  /* 0x000000000000794d */ /* 0x000fea0003800000 */
.L_x_11043:
        /* <DEDUP_REMOVED lines=149> */
.L_x_11046:
[----:B------:R-:W-:-:S13]  /*0df0*/  ISETP.GE.AND P0, PT, R9, R4, PT ;  /* 0x000000040900720c */ /* 0x000fda0003f06270 */
[----:B------:R-:W-:Y:S05]  /*0e00*/  @P0 BRA `(.L_x_11048) ;  /* 0x0000000000300947 */ /* 0x000fea0003800000 */
[----:B0-----:R-:W0:Y:S01]  /*0e10*/  LDC.64 R10, c[0x0][0x218] ;  /* 0x00008600ff0a7b82 */ /* 0x001e220000000a00 */
[----:B------:R-:W-:Y:S02]  /*0e20*/  IMAD.IADD R5, R3, 0x1, R9 ;  /* 0x0000000103057824 */ /* 0x000fe400078e0209 */
[----:B------:R-:W-:Y:S02]  /*0e30*/  VIADD R9, R9, 0x80 ;  /* 0x0000008009097836 */ /* 0x000fe40000000000 */
[----:B0-----:R-:W-:-:S05]  /*0e40*/  IMAD.WIDE.U32 R10, R5, 0x2, R10 ;  /* 0x00000002050a7825 */ /* 0x001fca00078e000a */
[----:B------:R1:W-:Y:S02]  /*0e50*/  STG.E.U16 desc[UR4][R10.64], R7 ;  /* 0x000000070a007986 */ /* 0x0003e4000c101504 */
.L_x_11047:
[----:B------:R-:W-:-:S13]  /*0e60*/  ISETP.GE.AND P0, PT, R9, R4, PT ;  /* 0x000000040900720c */ /* 0x000fda0003f06270 */
[----:B------:R-:W-:Y:S05]  /*0e70*/  @P0 BRA `(.L_x_11049) ;  /* 0x0000000000340947 */ /* 0x000fea0003800000 */
[----:B-1----:R-:W1:Y:S01]  /*0e80*/  LDC.64 R6, c[0x0][0x218] ;  /* 0x00008600ff067b82 */ /* 0x002e620000000a00 */
[----:B0-----:R-:W-:Y:S02]  /*0e90*/  IMAD.IADD R5, R3, 0x1, R9 ;  /* 0x0000000103057824 */ /* 0x001fe400078e0209 */
[----:B------:R-:W-:Y:S02]  /*0ea0*/  VIADD R9, R9, 0x80 ;  /* 0x0000008009097836 */ /* 0x000fe40000000000 */
[----:B-1----:R-:W-:-:S05]  /*0eb0*/  IMAD.WIDE.U32 R6, R5, 0x2, R6 ;  /* 0x0000000205067825 */ /* 0x002fca00078e0006 */
[----:B------:R1:W-:Y:S02]  /*0ec0*/  STG.E.U16 desc[UR4][R6.64], R8 ;  /* 0x0000000806007986 */ /* 0x0003e4000c101504 */
.L_x_11048:
        /* <DEDUP_REMOVED lines=8> */
.L_x_11049:
[----:B------:R-:W-:Y:S05]  /*0f50*/  BSYNC B1 ;  /* 0x0000000000017941 */ /* 0x000fea0003800000 */
.L_x_11045:
[----:B------:R-:W-:-:S13]  /*0f60*/  ISETP.GE.AND P0, PT, R9, R4, PT ;  /* 0x000000040900720c */ /* 0x000fda0003f06270 */
[----:B-12---:R-:W1:Y:S01]  /*0f70*/  @!P0 LDC.64 R6, c[0x0][0x218] ;  /* 0x00008600ff068b82 */ /* 0x006e620000000a00 */
[----:B0-----:R-:W-:Y:S02]  /*0f80*/  @!P0 IMAD.IADD R5, R3, 0x1, R9 ;  /* 0x0000000103058824 */ /* 0x001fe400078e0209 */
[----:B------:R-:W-:Y:S02]  /*0f90*/  @!P0 VIADD R9, R9, 0x80 ;  /* 0x0000008009098836 */ /* 0x000fe40000000000 */
[----:B-1----:R-:W-:-:S05]  /*0fa0*/  @!P0 IMAD.WIDE.U32 R6, R5, 0x2, R6 ;  /* 0x0000000205068825 */ /* 0x002fca00078e0006 */
[----:B------:R2:W-:Y:S02]  /*0fb0*/  @!P0 STG.E.U16 desc[UR4][R6.64], R29 ;  /* 0x0000001d06008986 */ /* 0x0005e4000c101504 */
.L_x_11050:
[----:B------:R-:W-:Y:S05]  /*0fc0*/  BSYNC B0 ;  /* 0x0000000000007941 */ /* 0x000fea0003800000 */
.L_x_11044:
        /* <DEDUP_REMOVED lines=8> */
.L_x_11051:
        /* <DEDUP_REMOVED lines=11> */
.L_x_32125:


//--------------------- .text._ZN2at6native29vectorized_elementwise_kernelILi8ENS0_13BinaryFunctorIsssZZZNS0_21heaviside_kernel_cudaERNS_18TensorIteratorBaseEENKUlvE_clEvENKUlvE3_clEvEUlssE_EESt5arrayIPcLm3EEEEviT0_T1_ --------------------------
	.section	.text._ZN2at6native29vectorized_elementwise_kernelILi8ENS0_13BinaryFunctorIsssZZZNS0_21heaviside_kernel_cudaERNS_18TensorIteratorBaseEENKUlvE_clEvENKUlvE3_clEvEUlssE_EESt5arrayIPcLm3EEEEviT0_T1_,"ax",@progbits
	.align	128
        .global         _ZN2at6native29vectorized_elementwise_kernelILi8ENS0_13BinaryFunctorIsssZZZNS0_21heaviside_kernel_cudaERNS_18TensorIteratorBaseEENKUlvE_clEvENKUlvE3_clEvEUlssE_EESt5arrayIPcLm3EEEEviT0_T1_
        .type           _ZN2at6native29vectorized_elementwise_kernelILi8ENS0_13BinaryFunctorIsssZZZNS0_21heaviside_kernel_cudaERNS_18TensorIteratorBaseEENKUlvE_clEvENKUlvE3_clEvEUlssE_EESt5arrayIPcLm3EEEEviT0_T1_,@function
        .size           _ZN2at6native29vectorized_elementwise_kernelILi8ENS0_13BinaryFunctorIsssZZZNS0_21heaviside_kernel_cudaERNS_18TensorIteratorBaseEENKUlvE_clEvENKUlvE3_clEvEUlssE_EESt5arrayIPcLm3EEEEviT0_T1_,(.L_x_32126 - _ZN2at6native29vectorized_elementwise_kernelILi8ENS0_13BinaryFunctorIsssZZZNS0_21heaviside_kernel_cudaERNS_18TensorIteratorBaseEENKUlvE_clEvENKUlvE3_clEvEUlssE_EESt5arrayIPcLm3EEEEviT0_T1_)
        .other          _ZN2at6native29vectorized_elementwise_kernelILi8ENS0_13BinaryFunctorIsssZZZNS0_21heaviside_kernel_cudaERNS_18TensorIteratorBaseEENKUlvE_clEvENKUlvE3_clEvEUlssE_EESt5arrayIPcLm3EEEEviT0_T1_,@"STO_CUDA_ENTRY STV_DEFAULT"
_ZN2at6native29vectorized_elementwise_kernelILi8ENS0_13BinaryFunctorIsssZZZNS0_21heaviside_kernel_cudaERNS_18TensorIteratorBaseEENKUlvE_clEvENKUlvE3_clEvEUlssE_EESt5arrayIPcLm3EEEEviT0_T1_:
.text._ZN2at6native29vectorized_elementwise_kernelILi8ENS0_13BinaryFunctorIsssZZZNS0_21heaviside_kernel_cudaERNS_18TensorIteratorBaseEENKUlvE_clEvENKUlvE3_clEvEUlssE_EESt5arrayIPcLm3EEEEviT0_T1_:
        /* <DEDUP_REMOVED lines=12> */
[----:B0-----:R-:W-:-:S06]  /*00c0*/  IMAD.WIDE.U32 R8, R0, 0x10, R4 ;  /* 0x0000001000087825 */ /* 0x001fcc00078e0004 */
[----:B------:R-:W3:Y:S01]  /*00d0*/  LDG.E.128 R8, desc[UR4][R8.64] ;  /* 0x0000000408087981 */ /* 0x000ee2000c1e1d00 */
[----:B--2---:R-:W-:-:S04]  /*00e0*/  IMAD.WIDE R4, R3, 0x2, R6 ;  /* 0x0000000203047825 */ /* 0x004fc800078e0206 */
[----:B------:R-:W-:-:S06]  /*00f0*/  IMAD.WIDE.U32 R4, R0, 0x10, R4 ;  /* 0x0000001000047825 */ /* 0x000fcc00078e0004 */
[----:B------:R-:W2:Y:S01]  /*0100*/  LDG.E.128 R4, desc[UR4][R4.64] ;  /* 0x0000000404047981 */ /* 0x000ea2000c1e1d00 */
[C---:B---3--:R-:W-:Y:S02]  /*0110*/  PRMT R12, R9.reuse, 0x9910, RZ ;  /* 0x00009910090c7816 */ /* 0x048fe400000000ff */
[C---:B------:R-:W-:Y:S02]  /*0120*/  PRMT R2, R8.reuse, 0x9910, RZ ;  /* 0x0000991008027816 */ /* 0x040fe400000000ff */
[----:B------:R-:W-:Y:S01]  /*0130*/  PRMT R13, R9, 0xbb32, RZ ;  /* 0x0000bb32090d7816 */ /* 0x000fe200000000ff */
[----:B------:R-:W-:Y:S01]  /*0140*/  IMAD.MOV.U32 R9, RZ, RZ, R12 ;  /* 0x000000ffff097224 */ /* 0x000fe200078e000c */
[----:B------:R-:W-:Y:S02]  /*0150*/  PRMT R8, R8, 0xbb32, RZ ;  /* 0x0000bb3208087816 */ /* 0x000fe400000000ff */
[----:B------:R-:W-:Y:S02]  /*0160*/  ISETP.GT.AND P0, PT, R2, RZ, PT ;  /* 0x000000ff0200720c */ /* 0x000fe40003f04270 */
[----:B------:R-:W-:-:S02]  /*0170*/  ISETP.NE.AND P5, PT, R8, RZ, PT ;  /* 0x000000ff0800720c */ /* 0x000fc40003fa5270 */
[----:B------:R-:W-:Y:S02]  /*0180*/  ISETP.GT.AND P6, PT, R8, RZ, PT ;  /* 0x000000ff0800720c */ /* 0x000fe40003fc4270 */
[C---:B------:R-:W-:Y:S02]  /*0190*/  ISETP.NE.AND P3, PT, R9.reuse, RZ, PT ;  /* 0x000000ff0900720c */ /* 0x040fe40003f65270 */
[----:B------:R-:W-:Y:S02]  /*01a0*/  ISETP.GT.AND P4, PT, R9, RZ, PT ;  /* 0x000000ff0900720c */ /* 0x000fe40003f84270 */
[----:B------:R-:W-:Y:S01]  /*01b0*/  ISETP.NE.AND P1, PT, R2, RZ, PT ;  /* 0x000000ff0200720c */ /* 0x000fe20003f25270 */
[----:B------:R-:W0:Y:S01]  /*01c0*/  LDC.64 R8, c[0x0][0x218] ;  /* 0x00008600ff087b82 */ /* 0x000e220000000a00 */
[----:B------:R-:W-:Y:S01]  /*01d0*/  PRMT R14, R10, 0x9910, RZ ;  /* 0x000099100a0e7816 */ /* 0x000fe200000000ff */
[----:B------:R-:W-:Y:S01]  /*01e0*/  IMAD.MOV.U32 R2, RZ, RZ, R13 ;  /* 0x000000ffff027224 */ /* 0x000fe200078e000d */
[----:B------:R-:W-:-:S02]  /*01f0*/  PRMT R16, R11, 0x9910, RZ ;  /* 0x000099100b107816 */ /* 0x000fc400000000ff */
[----:B------:R-:W-:Y:S01]  /*0200*/  PRMT R17, R11, 0xbb32, RZ ;  /* 0x0000bb320b117816 */ /* 0x000fe200000000ff */
[----:B------:R-:W-:Y:S01]  /*0210*/  IMAD.MOV.U32 R12, RZ, RZ, R14 ;  /* 0x000000ffff0c7224 */ /* 0x000fe200078e000e */
[----:B------:R-:W-:Y:S02]  /*0220*/  PRMT R15, R10, 0xbb32, RZ ;  /* 0x0000bb320a0f7816 */ /* 0x000fe400000000ff */
[----:B------:R-:W-:Y:S01]  /*0230*/  SEL R11, RZ, 0x1, !P0 ;  /* 0x00000001ff0b7807 */ /* 0x000fe20004000000 */
[----:B------:R-:W-:Y:S01]  /*0240*/  IMAD.MOV.U32 R14, RZ, RZ, R17 ;  /* 0x000000ffff0e7224 */ /* 0x000fe200078e0011 */
[C---:B------:R-:W-:Y:S02]  /*0250*/  ISETP.NE.AND P0, PT, R2.reuse, RZ, PT ;  /* 0x000000ff0200720c */ /* 0x040fe40003f05270 */
[----:B------:R-:W-:Y:S02]  /*0260*/  ISETP.GT.AND P2, PT, R2, RZ, PT ;  /* 0x000000ff0200720c */ /* 0x000fe40003f44270 */
[----:B--2---:R-:W-:-:S02]  /*0270*/  SEL R2, R4, R11, !P1 ;  /* 0x0000000b04027207 */ /* 0x004fc40004800000 */
[----:B------:R-:W-:Y:S01]  /*0280*/  PRMT R13, R4, 0x7632, R13 ;  /* 0x00007632040d7816 */ /* 0x000fe2000000000d */
[----:B------:R-:W-:Y:S01]  /*0290*/  IMAD.MOV.U32 R4, RZ, RZ, R15 ;  /* 0x000000ffff047224 */ /* 0x000fe200078e000f */
[----:B------:R-:W-:Y:S02]  /*02a0*/  SEL R10, RZ, 0x1, !P4 ;  /* 0x00000001ff0a7807 */ /* 0x000fe40006000000 */
[C---:B------:R-:W-:Y:S02]  /*02b0*/  ISETP.NE.AND P1, PT, R12.reuse, RZ, PT ;  /* 0x000000ff0c00720c */ /* 0x040fe40003f25270 */
[----:B------:R-:W-:Y:S01]  /*02c0*/  ISETP.GT.AND P4, PT, R12, RZ, PT ;  /* 0x000000ff0c00720c */ /* 0x000fe20003f84270 */
[----:B------:R-:W-:Y:S01]  /*02d0*/  IMAD.MOV.U32 R12, RZ, RZ, R16 ;  /* 0x000000ffff0c7224 */ /* 0x000fe200078e0010 */
[----:B------:R-:W-:Y:S01]  /*02e0*/  @P5 SEL R13, RZ, 0x1, !P6 ;  /* 0x00000001ff0d5807 */ /* 0x000fe20007000000 */
[----:B0-----:R-:W-:Y:S01]  /*02f0*/  IMAD.WIDE.U32 R8, R3, 0x2, R8 ;  /* 0x0000000203087825 */ /* 0x001fe200078e0008 */
[----:B------:R-:W-:-:S02]  /*0300*/  SEL R10, R5, R10, !P3 ;  /* 0x0000000a050a7207 */ /* 0x000fc40005800000 */
[----:B------:R-:W-:Y:S02]  /*0310*/  ISETP.NE.AND P6, PT, R4, RZ, PT ;  /* 0x000000ff0400720c */ /* 0x000fe40003fc5270 */
[----:B------:R-:W-:Y:S01]  /*0320*/  ISETP.NE.AND P3, PT, R14, RZ, PT ;  /* 0x000000ff0e00720c */ /* 0x000fe20003f65270 */
[----:B------:R-:W-:Y:S01]  /*0330*/  IMAD.WIDE R8, R0, 0x10, R8 ;  /* 0x0000001000087825 */ /* 0x000fe200078e0208 */
[----:B------:R-:W-:Y:S02]  /*0340*/  ISETP.GT.AND P5, PT, R12, RZ, PT ;  /* 0x000000ff0c00720c */ /* 0x000fe40003fa4270 */
[----:B------:R-:W-:Y:S02]  /*0350*/  SEL R11, RZ, 0x1, !P4 ;  /* 0x00000001ff0b7807 */ /* 0x000fe40006000000 */
[----:B------:R-:W-:Y:S02]  /*0360*/  ISETP.GT.AND P4, PT, R4, RZ, PT ;  /* 0x000000ff0400720c */ /* 0x000fe40003f84270 */
[----:B------:R-:W-:-:S02]  /*0370*/  SEL R11, R6, R11, !P1 ;  /* 0x0000000b060b7207 */ /* 0x000fc40004800000 */
[----:B------:R-:W-:Y:S02]  /*0380*/  SEL R4, RZ, 0x1, !P5 ;  /* 0x00000001ff047807 */ /* 0x000fe40006800000 */
[----:B------:R-:W-:Y:S02]  /*0390*/  ISETP.NE.AND P1, PT, R12, RZ, PT ;  /* 0x000000ff0c00720c */ /* 0x000fe40003f25270 */
[----:B------:R-:W-:Y:S02]  /*03a0*/  ISETP.GT.AND P5, PT, R14, RZ, PT ;  /* 0x000000ff0e00720c */ /* 0x000fe40003fa4270 */
[----:B------:R-:W-:Y:S02]  /*03b0*/  PRMT R5, R5, 0x7632, R5 ;  /* 0x0000763205057816 */ /* 0x000fe40000000005 */
[----:B------:R-:W-:Y:S02]  /*03c0*/  PRMT R6, R6, 0x7632, R6 ;  /* 0x0000763206067816 */ /* 0x000fe40000000006 */
[----:B------:R-:W-:-:S02]  /*03d0*/  PRMT R3, R7, 0x7632, R3 ;  /* 0x0000763207037816 */ /* 0x000fc40000000003 */
[----:B------:R-:W-:Y:S02]  /*03e0*/  SEL R12, R7, R4, !P1 ;  /* 0x00000004070c7207 */ /* 0x000fe40004800000 */
[----:B------:R-:W-:Y:S02]  /*03f0*/  @P0 SEL R5, RZ, 0x1, !P2 ;  /* 0x00000001ff050807 */ /* 0x000fe40005000000 */
[----:B------:R-:W-:Y:S02]  /*0400*/  @P6 SEL R6, RZ, 0x1, !P4 ;  /* 0x00000001ff066807 */ /* 0x000fe40006000000 */
[----:B------:R-:W-:Y:S02]  /*0410*/  @P3 SEL R3, RZ, 0x1, !P5 ;  /* 0x00000001ff033807 */ /* 0x000fe40006800000 */
[----:B------:R-:W-:Y:S02]  /*0420*/  PRMT R4, R2, 0x5410, R13 ;  /* 0x0000541002047816 */ /* 0x000fe4000000000d */
[----:B------:R-:W-:-:S02]  /*0430*/  PRMT R5, R10, 0x5410, R5 ;  /* 0x000054100a057816 */ /* 0x000fc40000000005 */
[----:B------:R-:W-:Y:S02]  /*0440*/  PRMT R6, R11, 0x5410, R6 ;  /* 0x000054100b067816 */ /* 0x000fe40000000006 */
[----:B------:R-:W-:-:S05]  /*0450*/  PRMT R7, R12, 0x5410, R3 ;  /* 0x000054100c077816 */ /* 0x000fca0000000003 */
[----:B------:R-:W-:Y:S01]  /*0460*/  STG.E.128 desc[UR4][R8.64], R4 ;  /* 0x0000000408007986 */ /* 0x000fe2000c101d04 */
[----:B------:R-:W-:Y:S05]  /*0470*/  EXIT ;  /* 0x000000000000794d */ /* 0x000fea0003800000 */
.L_x_11052:
        /* <DEDUP_REMOVED lines=149> */
.L_x_11055:
[----:B------:R-:W-:-:S13]  /*0dd0*/  ISETP.GE.AND P0, PT, R9, R4, PT ;  /* 0x000000040900720c */ /* 0x000fda0003f06270 */
[----:B------:R-:W-:Y:S05]  /*0de0*/  @P0 BRA `(.L_x_11057) ;  /* 0x0000000000300947 */ /* 0x000fea0003800000 */
[----:B0-----:R-:W0:Y:S01]  /*0df0*/  LDC.64 R10, c[0x0][0x218] ;  /* 0x00008600ff0a7b82 */ /* 0x001e220000000a00 */
[----:B------:R-:W-:Y:S02]  /*0e00*/  IMAD.IADD R5, R3, 0x1, R9 ;  /* 0x0000000103057824 */ /* 0x000fe400078e0209 */
[----:B------:R-:W-:Y:S02]  /*0e10*/  VIADD R9, R9, 0x80 ;  /* 0x0000008009097836 */ /* 0x000fe40000000000 */
[----:B0-----:R-:W-:-:S05]  /*0e20*/  IMAD.WIDE.U32 R10, R5, 0x2, R10 ;  /* 0x00000002050a7825 */ /* 0x001fca00078e000a */
[----:B------:R1:W-:Y:S02]  /*0e30*/  STG.E.U16 desc[UR4][R10.64], R7 ;  /* 0x000000070a007986 */ /* 0x0003e4000c101504 */
.L_x_11056:
[----:B------:R-:W-:-:S13]  /*0e40*/  ISETP.GE.AND P0, PT, R9, R4, PT ;  /* 0x000000040900720c */ /* 0x000fda0003f06270 */
[----:B------:R-:W-:Y:S05]  /*0e50*/  @P0 BRA `(.L_x_11058) ;  /* 0x0000000000340947 */ /* 0x000fea0003800000 */
[----:B-1----:R-:W1:Y:S01]  /*0e60*/  LDC.64 R6, c[0x0][0x218] ;  /* 0x00008600ff067b82 */ /* 0x002e620000000a00 */
[----:B0-----:R-:W-:Y:S02]  /*0e70*/  IMAD.IADD R5, R3, 0x1, R9 ;  /* 0x0000000103057824 */ /* 0x001fe400078e0209 */
[----:B------:R-:W-:Y:S02]  /*0e80*/  VIADD R9, R9, 0x80 ;  /* 0x0000008009097836 */ /* 0x000fe40000000000 */
[----:B-1----:R-:W-:-:S05]  /*0e90*/  IMAD.WIDE.U32 R6, R5, 0x2, R6 ;  /* 0x0000000205067825 */ /* 0x002fca00078e0006 */
[----:B------:R1:W-:Y:S02]  /*0ea0*/  STG.E.U16 desc[UR4][R6.64], R8 ;  /* 0x0000000806007986 */ /* 0x0003e4000c101504 */
.L_x_11057:
        /* <DEDUP_REMOVED lines=8> */
.L_x_11058:
[----:B------:R-:W-:Y:S05]  /*0f30*/  BSYNC B1 ;  /* 0x0000000000017941 */ /* 0x000fea0003800000 */
.L_x_11054:
[----:B------:R-:W-:-:S13]  /*0f40*/  ISETP.GE.AND P0, PT, R9, R4, PT ;  /* 0x000000040900720c */ /* 0x000fda0003f06270 */
[----:B-12---:R-:W1:Y:S01]  /*0f50*/  @!P0 LDC.64 R6, c[0x0][0x218] ;  /* 0x00008600ff068b82 */ /* 0x006e620000000a00 */
[----:B0-----:R-:W-:Y:S02]  /*0f60*/  @!P0 IMAD.IADD R5, R3, 0x1, R9 ;  /* 0x0000000103058824 */ /* 0x001fe400078e0209 */
[----:B------:R-:W-:Y:S02]  /*0f70*/  @!P0 VIADD R9, R9, 0x80 ;  /* 0x0000008009098836 */ /* 0x000fe40000000000 */
[----:B-1----:R-:W-:-:S05]  /*0f80*/  @!P0 IMAD.WIDE.U32 R6, R5, 0x2, R6 ;  /* 0x0000000205068825 */ /* 0x002fca00078e0006 */
[----:B------:R2:W-:Y:S02]  /*0f90*/  @!P0 STG.E.U16 desc[UR4][R6.64], R29 ;  /* 0x0000001d06008986 */ /* 0x0005e4000c101504 */
.L_x_11059:
[----:B------:R-:W-:Y:S05]  /*0fa0*/  BSYNC B0 ;  /* 0x0000000000007941 */ /* 0x000fea0003800000 */
.L_x_11053:
        /* <DEDUP_REMOVED lines=8> */
.L_x_11060:
        /* <DEDUP_REMOVED lines=13> */
.L_x_32126:


//--------------------- .text._ZN2at6native18elementwise_kernelILi128ELi4EZNS0_15gpu_kernel_implINS0_13BUnaryFunctorIsssZZZNS0_21heaviside_kernel_cudaERNS_18TensorIteratorBaseEENKUlvE_clEvENKUlvE3_clEvEUlssE_EEEEvS5_RKT_EUliE_EEviT1_ --------------------------
	.section	.text._ZN2at6native18elementwise_kernelILi128ELi4EZNS0_15gpu_kernel_implINS0_13BUnaryFunctorIsssZZZNS0_21heaviside_kernel_cudaERNS_18TensorIteratorBaseEENKUlvE_clEvENKUlvE3_clEvEUlssE_EEEEvS5_RKT_EUliE_EEviT1_,"ax",@progbits
	.align	128
        .global         _ZN2at6native18elementwise_kernelILi128ELi4EZNS0_15gpu_kernel_implINS0_13BUnaryFunctorIsssZZZNS0_21heaviside_kernel_cudaERNS_18TensorIteratorBaseEENKUlvE_clEvENKUlvE3_clEvEUlssE_EEEEvS5_RKT_EUliE_EEviT1_
        .type           _ZN2at6native18elementwise_kernelILi128ELi4EZNS0_15gpu_kernel_implINS0_13BUnaryFunctorIsssZZZNS0_21heaviside_kernel_cudaERNS_18TensorIteratorBaseEENKUlvE_clEvENKUlvE3_clEvEUlssE_EEEEvS5_RKT_EUliE_EEviT1_,@function
        .size           _ZN2at6native18elementwise_kernelILi128ELi4EZNS0_15gpu_kernel_implINS0_13BUnaryFunctorIsssZZZNS0_21heaviside_kernel_cudaERNS_18TensorIteratorBaseEENKUlvE_clEvENKUlvE3_clEvEUlssE_EEEEvS5_RKT_EUliE_EEviT1_,(.L_x_32127 - _ZN2at6native18elementwise_kernelILi128ELi4EZNS0_15gpu_kernel_implINS0_13BUnaryFunctorIsssZZZNS0_21heaviside_kernel_cudaERNS_18TensorIteratorBaseEENKUlvE_clEvENKUlvE3_clEvEUlssE_EEEEvS5_RKT_EUliE_EEviT1_)
        .other          _ZN2at6native18elementwise_kernelILi128ELi4EZNS0_15gpu_kernel_implINS0_13BUnaryFunctorIsssZZZNS0_21heaviside_kernel_cudaERNS_18TensorIteratorBaseEENKUlvE_clEvENKUlvE3_clEvEUlssE_EEEEvS5_RKT_EUliE_EEviT1_,@"STO_CUDA_ENTRY STV_DEFAULT"
_ZN2at6native18elementwise_kernelILi128ELi4EZNS0_15gpu_kernel_implINS0_13BUnaryFunctorIsssZZZNS0_21heaviside_kernel_cudaERNS_18TensorIteratorBaseEENKUlvE_clEvENKUlvE3_clEvEUlssE_EEEEvS5_RKT_EUliE_EEviT1_:
.text._ZN2at6native18elementwise_kernelILi128ELi4EZNS0_15gpu_kernel_implINS0_13BUnaryFunctorIsssZZZNS0_21heaviside_kernel_cudaERNS_18TensorIteratorBaseEENKUlvE_clEvENKUlvE3_clEvEUlssE_EEEEvS5_RKT_EUliE_EEviT1_:
        /* <DEDUP_REMOVED lines=314> */
.L_x_11063:
        /* <DEDUP_REMOVED lines=20> */
.L_x_11067:
[----:B------:R0:W5:Y:S01]  /*14e0*/  LDG.E.U8 R0, desc[UR36][R2.64] ;  /* 0x0000002402007981 */ /* 0x000162000c1e1100 */
[----:B------:R-:W-:Y:S05]  /*14f0*/  BRA `(.L_x_11069) ;  /* 0x0000000c00547947 */ /* 0x000fea0003800000 */
.L_x_11066:
        /* <DEDUP_REMOVED lines=8> */
.L_x_11071:
[----:B------:R0:W5:Y:S01]  /*1580*/  LDG.E.U16 R0, desc[UR36][R2.64] ;  /* 0x0000002402007981 */ /* 0x000162000c1e1500 */
[----:B------:R-:W-:Y:S05]  /*1590*/  BRA `(.L_x_11069) ;  /* 0x0000000c002c7947 */ /* 0x000fea0003800000 */
.L_x_11070:
[----:B------:R0:W5:Y:S01]  /*15a0*/  LDG.E.U16 R0, desc[UR36][R2.64] ;  /* 0x0000002402007981 */ /* 0x000162000c1e1500 */
[----:B------:R-:W-:Y:S05]  /*15b0*/  BRA `(.L_x_11069) ;  /* 0x0000000c00247947 */ /* 0x000fea0003800000 */
.L_x_11065:
        /* <DEDUP_REMOVED lines=9> */
.L_x_11073:
[----:B------:R-:W2:Y:S02]  /*1650*/  LDG.E.U16 R4, desc[UR36][R2.64] ;  /* 0x0000002402047981 */ /* 0x000ea4000c1e1500 */
[----:B--2---:R-:W-:-:S06]  /*1660*/  HADD2.F32 R4, -RZ, R4.H0_H0 ;  /* 0x20000004ff047230 */ /* 0x004fcc0000004100 */
[----:B------:R-:W0:Y:S02]  /*1670*/  F2I.FTZ.TRUNC.NTZ R4, R4 ;  /* 0x0000000400047305 */ /* 0x000e24000021f100 */
[----:B0-----:R-:W-:Y:S01]  /*1680*/  PRMT R0, R4, 0x7610, R0 ;  /* 0x0000761004007816 */ /* 0x001fe20000000000 */
[----:B------:R-:W-:Y:S06]  /*1690*/  BRA `(.L_x_11069) ;  /* 0x0000000800ec7947 */ /* 0x000fec0003800000 */
.L_x_11072:
        /* <DEDUP_REMOVED lines=9> */
.L_x_11075:
[----:B------:R-:W2:Y:S02]  /*1730*/  LDG.E.U16 R2, desc[UR36][R2.64] ;  /* 0x0000002402027981 */ /* 0x000ea4000c1e1500 */
[----:B--2---:R-:W-:-:S06]  /*1740*/  HADD2.F32 R4, -RZ, R2.H0_H0 ;  /* 0x20000002ff047230 */ /* 0x004fcc0000004100 */
[----:B------:R-:W0:Y:S02]  /*1750*/  F2I.FTZ.TRUNC.NTZ R4, R4 ;  /* 0x0000000400047305 */ /* 0x000e24000021f100 */
[----:B0-----:R-:W-:Y:S01]  /*1760*/  PRMT R0, R4, 0x7610, R0 ;  /* 0x0000761004007816 */ /* 0x001fe20000000000 */
[----:B------:R-:W-:Y:S06]  /*1770*/  BRA `(.L_x_11069) ;  /* 0x0000000800b47947 */ /* 0x000fec0003800000 */
.L_x_11074:
[----:B------:R-:W2:Y:S02]  /*1780*/  LDG.E.64 R2, desc[UR36][R2.64] ;  /* 0x0000002402027981 */ /* 0x000ea4000c1e1b00 */
[----:B--2---:R0:W1:Y:S01]  /*1790*/  F2I.F64.TRUNC R0, R2 ;  /* 0x0000000200007311 */ /* 0x004062000030d100 */
[----:B------:R-:W-:Y:S05]  /*17a0*/  BRA `(.L_x_11069) ;  /* 0x0000000800a87947 */ /* 0x000fea0003800000 */
.L_x_11064:
        /* <DEDUP_REMOVED lines=12> */
.L_x_11078:
[----:B------:R-:W2:Y:S02]  /*1870*/  LDG.E.64 R2, desc[UR36][R2.64] ;  /* 0x0000002402027981 */ /* 0x000ea4000c1e1b00 */
[----:B--2---:R3:W4:Y:S01]  /*1880*/  F2I.F64.TRUNC R0, R2 ;  /* 0x0000000200007311 */ /* 0x004722000030d100 */
[----:B------:R-:W-:Y:S05]  /*1890*/  BRA `(.L_x_11069) ;  /* 0x00000008006c7947 */ /* 0x000fea0003800000 */
.L_x_11077:
        /* <DEDUP_REMOVED lines=28> */
.L_x_11080:
        /* <DEDUP_REMOVED lines=15> */
.L_x_11079:
[----:B------:R-:W2:Y:S02]  /*1b50*/  LDG.E.U16 R4, desc[UR36][R2.64] ;  /* 0x0000002402047981 */ /* 0x000ea4000c1e1500 */
[----:B--2---:R-:W-:-:S06]  /*1b60*/  IMAD.U32 R4, R4, 0x10000, RZ ;  /* 0x0001000004047824 */ /* 0x004fcc00078e00ff */
[----:B------:R-:W0:Y:S02]  /*1b70*/  F2I.FTZ.TRUNC.NTZ R4, R4 ;  /* 0x0000000400047305 */ /* 0x000e24000021f100 */
[----:B0-----:R-:W-:Y:S01]  /*1b80*/  PRMT R0, R4, 0x7610, R0 ;  /* 0x0000761004007816 */ /* 0x001fe20000000000 */
[----:B------:R-:W-:Y:S06]  /*1b90*/  BRA `(.L_x_11069) ;  /* 0x0000000400ac7947 */ /* 0x000fec0003800000 */
.L_x_11076:
        /* <DEDUP_REMOVED lines=10> */
.L_x_11083:
        /* <DEDUP_REMOVED lines=21> */
.L_x_11087:
[----:B------:R-:W-:Y:S05]  /*1d90*/  BSYNC B1 ;  /* 0x0000000000017941 */ /* 0x000fea0003800000 */
.L_x_11086:
[----:B------:R-:W-:Y:S01]  /*1da0*/  IMAD.SHL.U32 R2, R2, 0x100000, RZ ;  /* 0x0010000002027824 */ /* 0x000fe200078e00ff */
[----:B------:R-:W-:-:S04]  /*1db0*/  LEA R3, R0, 0x3b800000, 0x17 ;  /* 0x3b80000000037811 */ /* 0x000fc800078eb8ff */
[----:B------:R-:W-:-:S07]  /*1dc0*/  LOP3.LUT R4, R3, R2, R4, 0xfe, !PT ;  /* 0x0000000203047212 */ /* 0x000fce00078efe04 */
.L_x_11085:
[----:B------:R-:W-:Y:S05]  /*1dd0*/  BSYNC B0 ;  /* 0x0000000000007941 */ /* 0x000fea0003800000 */
.L_x_11084:
[----:B------:R-:W0:Y:S02]  /*1de0*/  F2I.FTZ.TRUNC.NTZ R4, R4 ;  /* 0x0000000400047305 */ /* 0x000e24000021f100 */
[----:B0-----:R-:W-:Y:S01]  /*1df0*/  PRMT R0, R4, 0x7610, R0 ;  /* 0x0000761004007816 */ /* 0x001fe20000000000 */
[----:B------:R-:W-:Y:S06]  /*1e00*/  BRA `(.L_x_11069) ;  /* 0x0000000400107947 */ /* 0x000fec0003800000 */
.L_x_11082:
        /* <DEDUP_REMOVED lines=21> */
.L_x_11091:
[----:B------:R-:W-:Y:S05]  /*1f60*/  BSYNC B1 ;  /* 0x0000000000017941 */ /* 0x000fea0003800000 */
.L_x_11090:
[----:B------:R-:W-:Y:S01]  /*1f70*/  IMAD.SHL.U32 R2, R2, 0x200000, RZ ;  /* 0x0020000002027824 */ /* 0x000fe200078e00ff */
[----:B------:R-:W-:-:S04]  /*1f80*/  LEA R3, R0, 0x37800000, 0x17 ;  /* 0x3780000000037811 */ /* 0x000fc800078eb8ff */
[----:B------:R-:W-:-:S07]  /*1f90*/  LOP3.LUT R4, R3, R2, R4, 0xfe, !PT ;  /* 0x0000000203047212 */ /* 0x000fce00078efe04 */
.L_x_11089:
[----:B------:R-:W-:Y:S05]  /*1fa0*/  BSYNC B0 ;  /* 0x0000000000007941 */ /* 0x000fea0003800000 */
.L_x_11088:
[----:B------:R-:W0:Y:S02]  /*1fb0*/  F2I.FTZ.TRUNC.NTZ R4, R4 ;  /* 0x0000000400047305 */ /* 0x000e24000021f100 */
[----:B0-----:R-:W-:Y:S01]  /*1fc0*/  PRMT R0, R4, 0x7610, R0 ;  /* 0x0000761004007816 */ /* 0x001fe20000000000 */
[----:B------:R-:W-:Y:S06]  /*1fd0*/  BRA `(.L_x_11069) ;  /* 0x00000000009c7947 */ /* 0x000fec0003800000 */
.L_x_11081:
        /* <DEDUP_REMOVED lines=14> */
.L_x_11095:
[----:B------:R-:W-:Y:S05]  /*20c0*/  BSYNC B0 ;  /* 0x0000000000007941 */ /* 0x000fea0003800000 */
.L_x_11094:
[----:B------:R-:W0:Y:S02]  /*20d0*/  F2I.FTZ.TRUNC.NTZ R4, R4 ;  /* 0x0000000400047305 */ /* 0x000e24000021f100 */
[----:B0-----:R-:W-:Y:S01]  /*20e0*/  PRMT R0, R4, 0x7610, R0 ;  /* 0x0000761004007816 */ /* 0x001fe20000000000 */
[----:B------:R-:W-:Y:S06]  /*20f0*/  BRA `(.L_x_11069) ;  /* 0x0000000000547947 */ /* 0x000fec0003800000 */
.L_x_11068:
        /* <DEDUP_REMOVED lines=16> */
.L_x_11096:
[----:B------:R-:W-:Y:S01]  /*2200*/  PRMT R0, RZ, 0x7610, R0 ;  /* 0x00007610ff007816 */ /* 0x000fe20000000000 */
[----:B------:R-:W-:Y:S06]  /*2210*/  BRA `(.L_x_11069) ;  /* 0x00000000000c7947 */ /* 0x000fec0003800000 */
.L_x_11093:
[----:B------:R2:W5:Y:S01]  /*2220*/  LDG.E.U16 R0, desc[UR36][R2.64] ;  /* 0x0000002402007981 */ /* 0x000562000c1e1500 */
[----:B------:R-:W-:Y:S05]  /*2230*/  BRA `(.L_x_11069) ;  /* 0x0000000000047947 */ /* 0x000fea0003800000 */
.L_x_11092:
[----:B------:R1:W5:Y:S02]  /*2240*/  LDG.E.U16 R0, desc[UR36][R2.64] ;  /* 0x0000002402007981 */ /* 0x000364000c1e1500 */
.L_x_11069:
[----:B0123--:R-:W0:Y:S01]  /*2250*/  LDC.U8 R2, c[0x0][0x424] ;  /* 0x00010900ff027b82 */ /* 0x00fe220000000000 */
[----:B----45:R-:W-:-:S04]  /*2260*/  PRMT R0, R0, 0x9910, RZ ;  /* 0x0000991000007816 */ /* 0x030fc800000000ff */
[C---:B------:R-:W-:Y:S02]  /*2270*/  ISETP.NE.AND P1, PT, R0.reuse, RZ, PT ;  /* 0x000000ff0000720c */ /* 0x040fe40003f25270 */
[----:B------:R-:W-:-:S04]  /*2280*/  ISETP.GT.AND P0, PT, R0, RZ, PT ;  /* 0x000000ff0000720c */ /* 0x000fc80003f04270 */
[----:B------:R-:W-:-:S07]  /*2290*/  SEL R5, RZ, 0x1, !P0 ;  /* 0x00000001ff057807 */ /* 0x000fce0004000000 */
[----:B------:R-:W1:Y:S01]  /*22a0*/  @!P1 LDC.U16 R5, c[0x0][0x422] ;  /* 0x00010880ff059b82 */ /* 0x000e620000000400 */
        /* <DEDUP_REMOVED lines=11> */
[----:B-1----:R4:W-:Y:S01]  /*2360*/  STG.E.U8 desc[UR36][R16.64], R5 ;  /* 0x0000000510007986 */ /* 0x0029e2000c101124 */
[----:B------:R-:W-:Y:S05]  /*2370*/  BRA `(.L_x_11102) ;  /* 0x0000000c006c7947 */ /* 0x000fea0003800000 */
.L_x_11100:
[----:B-1----:R3:W-:Y:S01]  /*2380*/  STG.E.U8 desc[UR36][R16.64], R5 ;  /* 0x0000000510007986 */ /* 0x0027e2000c101124 */
[----:B------:R-:W-:Y:S05]  /*2390*/  BRA `(.L_x_11102) ;  /* 0x0000000c00647947 */ /* 0x000fea0003800000 */
.L_x_11099:
[----:B------:R-:W-:-:S13]  /*23a0*/  ISETP.NE.AND P0, PT, R0, 0x2, PT ;  /* 0x000000020000780c */ /* 0x000fda0003f05270 */
[----:B------:R-:W-:Y:S05]  /*23b0*/  @!P0 BRA `(.L_x_11103) ;  /* 0x00000000002c8947 */ /* 0x000fea0003800000 */
[----:B------:R-:W-:-:S13]  /*23c0*/  ISETP.NE.AND P0, PT, R0, 0x3, PT ;  /* 0x000000030000780c */ /* 0x000fda0003f05270 */
[----:B------:R-:W-:Y:S05]  /*23d0*/  @!P0 BRA `(.L_x_11104) ;  /* 0x0000000000188947 */ /* 0x000fea0003800000 */
[----:B------:R-:W-:-:S13]  /*23e0*/  ISETP.NE.AND P0, PT, R0, 0x4, PT ;  /* 0x000000040000780c */ /* 0x000fda0003f05270 */
[----:B------:R-:W-:Y:S05]  /*23f0*/  @P0 BRA `(.L_x_11101) ;  /* 0x0000000800f00947 */ /* 0x000fea0003800000 */
[----:B-1----:R-:W-:-:S04]  /*2400*/  PRMT R2, R5, 0x9910, RZ ;  /* 0x0000991005027816 */ /* 0x002fc800000000ff */
[----:B------:R-:W-:-:S05]  /*2410*/  SHF.R.S32.HI R3, RZ, 0x1f, R2 ;  /* 0x0000001fff037819 */ /* 0x000fca0000011402 */
[----:B------:R0:W-:Y:S01]  /*2420*/  STG.E.64 desc[UR36][R16.64], R2 ;  /* 0x0000000210007986 */ /* 0x0001e2000c101b24 */
[----:B------:R-:W-:Y:S05]  /*2430*/  BRA `(.L_x_11102) ;  /* 0x0000000c003c7947 */ /* 0x000fea0003800000 */
.L_x_11104:
[----:B-1----:R-:W-:-:S05]  /*2440*/  PRMT R3, R5, 0x9910, RZ ;  /* 0x0000991005037816 */ /* 0x002fca00000000ff */
[----:B------:R1:W-:Y:S01]  /*2450*/  STG.E desc[UR36][R16.64], R3 ;  /* 0x0000000310007986 */ /* 0x0003e2000c101924 */
[----:B------:R-:W-:Y:S05]  /*2460*/  BRA `(.L_x_11102) ;  /* 0x0000000c00307947 */ /* 0x000fea0003800000 */
.L_x_11103:
[----:B-1----:R2:W-:Y:S01]  /*2470*/  STG.E.U16 desc[UR36][R16.64], R5 ;  /* 0x0000000510007986 */ /* 0x0025e2000c101524 */
[----:B------:R-:W-:Y:S05]  /*2480*/  BRA `(.L_x_11102) ;  /* 0x0000000c00287947 */ /* 0x000fea0003800000 */
.L_x_11098:
[----:B------:R-:W-:-:S13]  /*2490*/  ISETP.GT.AND P0, PT, R0, 0x6, PT ;  /* 0x000000060000780c */ /* 0x000fda0003f04270 */
[----:B------:R-:W-:Y:S05]  /*24a0*/  @P0 BRA `(.L_x_11105) ;  /* 0x00000000002c0947 */ /* 0x000fea0003800000 */
[----:B------:R-:W-:-:S13]  /*24b0*/  ISETP.NE.AND P0, PT, R0, 0x5, PT ;  /* 0x000000050000780c */ /* 0x000fda0003f05270 */
[----:B------:R-:W-:Y:S05]  /*24c0*/  @!P0 BRA `(.L_x_11106) ;  /* 0x0000000000148947 */ /* 0x000fea0003800000 */
[----:B------:R-:W-:-:S13]  /*24d0*/  ISETP.NE.AND P0, PT, R0, 0x6, PT ;  /* 0x000000060000780c */ /* 0x000fda0003f05270 */
[----:B------:R-:W-:Y:S05]  /*24e0*/  @P0 BRA `(.L_x_11101) ;  /* 0x0000000800b40947 */ /* 0x000fea0003800000 */
[----:B-1----:R-:W0:Y:S02]  /*24f0*/  I2F.S16 R3, R5 ;  /* 0x0000000500037306 */ /* 0x002e240000101400 */
[----:B0-----:R0:W-:Y:S01]  /*2500*/  STG.E desc[UR36][R16.64], R3 ;  /* 0x0000000310007986 */ /* 0x0011e2000c101924 */
[----:B------:R-:W-:Y:S05]  /*2510*/  BRA `(.L_x_11102) ;  /* 0x0000000c00047947 */ /* 0x000fea0003800000 */
.L_x_11106:
[----:B-1----:R-:W0:Y:S02]  /*2520*/  I2F.S16 R0, R5 ;  /* 0x0000000500007306 */ /* 0x002e240000101400 */
[----:B0-----:R-:W-:-:S05]  /*2530*/  F2FP.F16.F32.PACK_AB R0, RZ, R0 ;  /* 0x00000000ff00723e */ /* 0x001fca00000000ff */
[----:B------:R0:W-:Y:S01]  /*2540*/  STG.E.U16 desc[UR36][R16.64], R0 ;  /* 0x0000000010007986 */ /* 0x0001e2000c101524 */
[----:B------:R-:W-:Y:S05]  /*2550*/  BRA `(.L_x_11102) ;  /* 0x0000000800f47947 */ /* 0x000fea0003800000 */
.L_x_11105:
[----:B------:R-:W-:-:S13]  /*2560*/  ISETP.NE.AND P0, PT, R0, 0x7, PT ;  /* 0x000000070000780c */ /* 0x000fda0003f05270 */
[----:B------:R-:W-:Y:S05]  /*2570*/  @!P0 BRA `(.L_x_11107) ;  /* 0x0000000000348947 */ /* 0x000fea0003800000 */
[----:B------:R-:W-:-:S13]  /*2580*/  ISETP.NE.AND P0, PT, R0, 0x8, PT ;  /* 0x000000080000780c */ /* 0x000fda0003f05270 */
[----:B------:R-:W-:Y:S05]  /*2590*/  @!P0 BRA `(.L_x_11108) ;  /* 0x0000000000188947 */ /* 0x000fea0003800000 */
[----:B------:R-:W-:-:S13]  /*25a0*/  ISETP.NE.AND P0, PT, R0, 0x9, PT ;  /* 0x000000090000780c */ /* 0x000fda0003f05270 */
[----:B------:R-:W-:Y:S05]  /*25b0*/  @P0 BRA `(.L_x_11101) ;  /* 0x0000000800800947 */ /* 0x000fea0003800000 */
[----:B-1----:R-:W0:Y:S01]  /*25c0*/  I2F.S16 R2, R5 ;  /* 0x0000000500027306 */ /* 0x002e220000101400 */
[----:B------:R-:W-:-:S05]  /*25d0*/  IMAD.MOV.U32 R3, RZ, RZ, RZ ;  /* 0x000000ffff037224 */ /* 0x000fca00078e00ff */
[----:B0-----:R0:W-:Y:S01]  /*25e0*/  STG.E.64 desc[UR36][R16.64], R2 ;  /* 0x0000000210007986 */ /* 0x0011e2000c101b24 */
[----:B------:R-:W-:Y:S05]  /*25f0*/  BRA `(.L_x_11102) ;  /* 0x0000000800cc7947 */ /* 0x000fea0003800000 */
.L_x_11108:
[----:B-1----:R-:W0:Y:S02]  /*2600*/  I2F.S16 R5, R5 ;  /* 0x0000000500057306 */ /* 0x002e240000101400 */
[----:B0-----:R-:W-:-:S04]  /*2610*/  F2FP.F16.F32.PACK_AB R3, RZ, R5 ;  /* 0x00000005ff03723e */ /* 0x001fc800000000ff */
[----:B------:R-:W-:-:S05]  /*2620*/  PRMT R3, R3, 0x5410, RZ ;  /* 0x0000541003037816 */ /* 0x000fca00000000ff */
[----:B------:R0:W-:Y:S01]  /*2630*/  STG.E desc[UR36][R16.64], R3 ;  /* 0x0000000310007986 */ /* 0x0001e2000c101924 */
[----:B------:R-:W-:Y:S05]  /*2640*/  BRA `(.L_x_11102) ;  /* 0x0000000800b87947 */ /* 0x000fea0003800000 */
.L_x_11107:
[----:B-1----:R-:W0:Y:S02]  /*2650*/  I2F.F64.S16 R2, R5 ;  /* 0x0000000500027312 */ /* 0x002e240000101c00 */
[----:B0-----:R0:W-:Y:S01]  /*2660*/  STG.E.64 desc[UR36][R16.64], R2 ;  /* 0x0000000210007986 */ /* 0x0011e2000c101b24 */
[----:B------:R-:W-:Y:S05]  /*2670*/  BRA `(.L_x_11102) ;  /* 0x0000000800ac7947 */ /* 0x000fea0003800000 */
.L_x_11097:
        /* <DEDUP_REMOVED lines=8> */
[----:B-1----:R-:W-:-:S04]  /*2700*/  PRMT R0, R5, 0x9910, RZ ;  /* 0x0000991005007816 */ /* 0x002fc800000000ff */
[----:B------:R-:W-:-:S04]  /*2710*/  ISETP.NE.AND P0, PT, R0, RZ, PT ;  /* 0x000000ff0000720c */ /* 0x000fc80003f05270 */
[----:B------:R-:W-:-:S05]  /*2720*/  SEL R3, RZ, 0x1, !P0 ;  /* 0x00000001ff037807 */ /* 0x000fca0004000000 */
[----:B------:R0:W-:Y:S01]  /*2730*/  STG.E.U8 desc[UR36][R16.64], R3 ;  /* 0x0000000310007986 */ /* 0x0001e2000c101124 */
[----:B------:R-:W-:Y:S05]  /*2740*/  BRA `(.L_x_11102) ;  /* 0x0000000800787947 */ /* 0x000fea0003800000 */
.L_x_11111:
[----:B-1----:R-:W0:Y:S01]  /*2750*/  I2F.F64.S16 R4, R5 ;  /* 0x0000000500047312 */ /* 0x002e220000101c00 */
[----:B------:R-:W-:-:S05]  /*2760*/  CS2R R6, SRZ ;  /* 0x0000000000067805 */ /* 0x000fca000001ff00 */
[----:B0-----:R0:W-:Y:S01]  /*2770*/  STG.E.128 desc[UR36][R16.64], R4 ;  /* 0x0000000410007986 */ /* 0x0011e2000c101d24 */
[----:B------:R-:W-:Y:S05]  /*2780*/  BRA `(.L_x_11102) ;  /* 0x0000000800687947 */ /* 0x000fea0003800000 */
.L_x_11110:
[----:B------:R-:W-:-:S13]  /*2790*/  ISETP.NE.AND P0, PT, R0, 0xf, PT ;  /* 0x0000000f0000780c */ /* 0x000fda0003f05270 */
[----:B------:R-:W-:Y:S05]  /*27a0*/  @!P0 BRA `(.L_x_11112) ;  /* 0x0000000000b48947 */ /* 0x000fea0003800000 */
[----:B------:R-:W-:-:S13]  /*27b0*/  ISETP.NE.AND P0, PT, R0, 0x17, PT ;  /* 0x000000170000780c */ /* 0x000fda0003f05270 */
[----:B------:R-:W-:Y:S05]  /*27c0*/  @!P0 BRA `(.L_x_11113) ;  /* 0x0000000000548947 */ /* 0x000fea0003800000 */
[----:B------:R-:W-:-:S13]  /*27d0*/  ISETP.NE.AND P0, PT, R0, 0x18, PT ;  /* 0x000000180000780c */ /* 0x000fda0003f05270 */
[----:B------:R-:W-:Y:S05]  /*27e0*/  @P0 BRA `(.L_x_11101) ;  /* 0x0000000400f40947 */ /* 0x000fea0003800000 */
[----:B-1----:R-:W0:Y:S01]  /*27f0*/  I2F.S16 R5, R5 ;  /* 0x0000000500057306 */ /* 0x002e220000101400 */
        /* <DEDUP_REMOVED lines=14> */
.L_x_11115:
[----:B------:R-:W-:Y:S05]  /*28e0*/  BSYNC B0 ;  /* 0x0000000000007941 */ /* 0x000fea0003800000 */
.L_x_11114:
[----:B------:R-:W-:-:S05]  /*28f0*/  LOP3.LUT R3, R0, R3, RZ, 0xfc, !PT ;  /* 0x0000000300037212 */ /* 0x000fca00078efcff */
[----:B------:R0:W-:Y:S01]  /*2900*/  STG.E.U8 desc[UR36][R16.64], R3 ;  /* 0x0000000310007986 */ /* 0x0001e2000c101124 */
[----:B------:R-:W-:Y:S05]  /*2910*/  BRA `(.L_x_11102) ;  /* 0x0000000800047947 */ /* 0x000fea0003800000 */
.L_x_11113:
[----:B-1----:R-:W0:Y:S01]  /*2920*/  I2F.S16 R5, R5 ;  /* 0x0000000500057306 */ /* 0x002e220000101400 */
        /* <DEDUP_REMOVED lines=12> */
.L_x_11117:
[----:B------:R-:W-:Y:S01]  /*29f0*/  IMAD.MOV.U32 R0, RZ, RZ, 0x7f ;  /* 0x0000007fff007424 */ /* 0x000fe200078e00ff */
[----:B------:R-:W-:-:S04]  /*2a00*/  ISETP.GT.U32.AND P0, PT, R2, 0x7f800000, PT ;  /* 0x7f8000000200780c */ /* 0x000fc80003f04070 */
[----:B------:R-:W-:-:S09]  /*2a10*/  SEL R0, R0, 0x7c, P0 ;  /* 0x0000007c00007807 */ /* 0x000fd20000000000 */
.L_x_11118:
[----:B------:R-:W-:Y:S05]  /*2a20*/  BSYNC B0 ;  /* 0x0000000000007941 */ /* 0x000fea0003800000 */
.L_x_11116:
[----:B------:R-:W-:-:S04]  /*2a30*/  LOP3.LUT R2, R5, 0x80000000, RZ, 0xc0, !PT ;  /* 0x8000000005027812 */ /* 0x000fc800078ec0ff */
[----:B------:R-:W-:-:S04]  /*2a40*/  SHF.R.U32.HI R3, RZ, 0x18, R2 ;  /* 0x00000018ff037819 */ /* 0x000fc80000011602 */
[----:B------:R-:W-:-:S05]  /*2a50*/  LOP3.LUT R3, R0, R3, RZ, 0xfc, !PT ;  /* 0x0000000300037212 */ /* 0x000fca00078efcff */
[----:B------:R0:W-:Y:S01]  /*2a60*/  STG.E.U8 desc[UR36][R16.64], R3 ;  /* 0x0000000310007986 */ /* 0x0001e2000c101124 */
[----:B------:R-:W-:Y:S05]  /*2a70*/  BRA `(.L_x_11102) ;  /* 0x0000000400ac7947 */ /* 0x000fea0003800000 */
.L_x_11112:
[----:B-1----:R-:W0:Y:S02]  /*2a80*/  I2F.S16 R0, R5 ;  /* 0x0000000500007306 */ /* 0x002e240000101400 */
[----:B0-----:R-:W-:-:S05]  /*2a90*/  F2FP.BF16.F32.PACK_AB R0, RZ, R0 ;  /* 0x00000000ff00723e */ /* 0x001fca00000010ff */
[----:B------:R0:W-:Y:S01]  /*2aa0*/  STG.E.U16 desc[UR36][R16.64], R0 ;  /* 0x0000000010007986 */ /* 0x0001e2000c101524 */
[----:B------:R-:W-:Y:S05]  /*2ab0*/  BRA `(.L_x_11102) ;  /* 0x00000004009c7947 */ /* 0x000fea0003800000 */
.L_x_11109:
        /* <DEDUP_REMOVED lines=8> */
[----:B-1----:R0:W-:Y:S01]  /*2b40*/  STG.E.U16 desc[UR36][R16.64], R5 ;  /* 0x0000000510007986 */ /* 0x0021e2000c101524 */
[----:B------:R-:W-:Y:S05]  /*2b50*/  BRA `(.L_x_11102) ;  /* 0x0000000400747947 */ /* 0x000fea0003800000 */
.L_x_11121:
[----:B-1----:R-:W0:Y:S01]  /*2b60*/  I2F.S16 R5, R5 ;  /* 0x0000000500057306 */ /* 0x002e220000101400 */
        /* <DEDUP_REMOVED lines=16> */
.L_x_11124:
[----:B------:R-:W-:-:S04]  /*2c70*/  LOP3.LUT R2, R5, 0x80000000, RZ, 0xc0, !PT ;  /* 0x8000000005027812 */ /* 0x000fc800078ec0ff */
[----:B------:R-:W-:-:S04]  /*2c80*/  SHF.R.U32.HI R3, RZ, 0x18, R2 ;  /* 0x00000018ff037819 */ /* 0x000fc80000011602 */
[----:B------:R-:W-:-:S04]  /*2c90*/  LOP3.LUT R0, R0, R3, RZ, 0xfc, !PT ;  /* 0x0000000300007212 */ /* 0x000fc800078efcff */
[----:B------:R-:W-:-:S07]  /*2ca0*/  PRMT R8, R0, 0x7610, R8 ;  /* 0x0000761000087816 */ /* 0x000fce0000000008 */
.L_x_11123:
[----:B------:R-:W-:Y:S05]  /*2cb0*/  BSYNC B0 ;  /* 0x0000000000007941 */ /* 0x000fea0003800000 */
.L_x_11122:
[----:B------:R0:W-:Y:S01]  /*2cc0*/  STG.E.U8 desc[UR36][R16.64], R8 ;  /* 0x0000000810007986 */ /* 0x0001e2000c101124 */
[----:B------:R-:W-:Y:S05]  /*2cd0*/  BRA `(.L_x_11102) ;  /* 0x0000000400147947 */ /* 0x000fea0003800000 */
.L_x_11120:
        /* <DEDUP_REMOVED lines=17> */
.L_x_11127:
[----:B------:R-:W-:-:S04]  /*2df0*/  LOP3.LUT R2, R5, 0x80000000, RZ, 0xc0, !PT ;  /* 0x8000000005027812 */ /* 0x000fc800078ec0ff */
[----:B------:R-:W-:-:S04]  /*2e00*/  SHF.R.U32.HI R3, RZ, 0x18, R2 ;  /* 0x00000018ff037819 */ /* 0x000fc80000011602 */
[----:B------:R-:W-:-:S04]  /*2e10*/  LOP3.LUT R0, R0, R3, RZ, 0xfc, !PT ;  /* 0x0000000300007212 */ /* 0x000fc800078efcff */
[----:B------:R-:W-:-:S07]  /*2e20*/  PRMT R8, R0, 0x7610, R8 ;  /* 0x0000761000087816 */ /* 0x000fce0000000008 */
.L_x_11126:
[----:B------:R-:W-:Y:S05]  /*2e30*/  BSYNC B0 ;  /* 0x0000000000007941 */ /* 0x000fea0003800000 */
.L_x_11125:
[----:B------:R0:W-:Y:S01]  /*2e40*/  STG.E.U8 desc[UR36][R16.64], R8 ;  /* 0x0000000810007986 */ /* 0x0001e2000c101124 */
[----:B------:R-:W-:Y:S05]  /*2e50*/  BRA `(.L_x_11102) ;  /* 0x0000000000b47947 */ /* 0x000fea0003800000 */
.L_x_11119:
[----:B------:R-:W-:-:S13]  /*2e60*/  ISETP.NE.AND P0, PT, R0, 0x1c, PT ;  /* 0x0000001c0000780c */ /* 0x000fda0003f05270 */
[----:B------:R-:W-:Y:S05]  /*2e70*/  @!P0 BRA `(.L_x_11128) ;  /* 0x0000000000a48947 */ /* 0x000fea0003800000 */
[----:B------:R-:W-:-:S13]  /*2e80*/  ISETP.NE.AND P0, PT, R0, 0x1d, PT ;  /* 0x0000001d0000780c */ /* 0x000fda0003f05270 */
[----:B------:R-:W-:Y:S05]  /*2e90*/  @!P0 BRA `(.L_x_11129) ;  /* 0x00000000008c8947 */ /* 0x000fea0003800000 */
[----:B------:R-:W-:-:S13]  /*2ea0*/  ISETP.NE.AND P0, PT, R0, 0x2c, PT ;  /* 0x0000002c0000780c */ /* 0x000fda0003f05270 */
[----:B------:R-:W-:Y:S05]  /*2eb0*/  @P0 BRA `(.L_x_11101) ;  /* 0x0000000000400947 */ /* 0x000fea0003800000 */
[----:B-1----:R-:W0:Y:S02]  /*2ec0*/  I2F.S16 R4, R5 ;  /* 0x0000000500047306 */ /* 0x002e240000101400 */
        /* <DEDUP_REMOVED lines=15> */
.L_x_11101:
[----:B------:R-:W-:Y:S01]  /*2fc0*/  MOV R2, 0x0 ;  /* 0x0000000000027802 */ /* 0x000fe20000000f00 */
[----:B------:R-:W-:Y:S01]  /*2fd0*/  ULDC.64 UR4, c[0x4][0x188] ;  /* 0x0100620000047ab9 */ /* 0x000fe20000000a00 */
[----:B------:R-:W-:Y:S01]  /*2fe0*/  ULDC.64 UR6, c[0x4][0x190] ;  /* 0x0100640000067ab9 */ /* 0x000fe20000000a00 */
[----:B------:R-:W-:Y:S02]  /*2ff0*/  IMAD.U32 R4, RZ, RZ, UR4 ;  /* 0x00000004ff047e24 */ /* 0x000fe4000f8e00ff */
[----:B-1----:R-:W-:Y:S01]  /*3000*/  IMAD.U32 R5, RZ, RZ, UR5 ;  /* 0x00000005ff057e24 */ /* 0x002fe2000f8e00ff */
        /* <DEDUP_REMOVED lines=11> */
.L_x_11130:
[----:B------:R-:W-:Y:S05]  /*30c0*/  BRA `(.L_x_11102) ;  /* 0x0000000000187947 */ /* 0x000fea0003800000 */
.L_x_11129:
[----:B-1----:R-:W-:-:S04]  /*30d0*/  PRMT R2, R5, 0x9910, RZ ;  /* 0x0000991005027816 */ /* 0x002fc800000000ff */
[----:B------:R-:W-:-:S05]  /*30e0*/  SHF.R.S32.HI R3, RZ, 0x1f, R2 ;  /* 0x0000001fff037819 */ /* 0x000fca0000011402 */
[----:B------:R0:W-:Y:S01]  /*30f0*/  STG.E.64 desc[UR36][R16.64], R2 ;  /* 0x0000000210007986 */ /* 0x0001e2000c101b24 */
[----:B------:R-:W-:Y:S05]  /*3100*/  BRA `(.L_x_11102) ;  /* 0x0000000000087947 */ /* 0x000fea0003800000 */
.L_x_11128:
[----:B-1----:R-:W-:-:S05]  /*3110*/  PRMT R3, R5, 0x9910, RZ ;  /* 0x0000991005037816 */ /* 0x002fca00000000ff */
[----:B------:R0:W-:Y:S02]  /*3120*/  STG.E desc[UR36][R16.64], R3 ;  /* 0x0000000310007986 */ /* 0x0001e4000c101924 */
.L_x_11102:
[----:B------:R-:W-:-:S04]  /*3130*/  IMAD R18, R23, 0x200, R18 ;  /* 0x0000020017127824 */ /* 0x000fc800078e0212 */
[----:B------:R-:W-:-:S07]  /*3140*/  VIADD R19, R18, 0x80 ;  /* 0x0000008012137836 */ /* 0x000fce0000000000 */
.L_x_11062:
[----:B------:R-:W-:Y:S05]  /*3150*/  BSYNC B6 ;  /* 0x0000000000067941 */ /* 0x000fea0003800000 */
.L_x_11061:
        /* <DEDUP_REMOVED lines=307> */
.L_x_11133:
        /* <DEDUP_REMOVED lines=20> */
.L_x_11137:
[----:B------:R0:W5:Y:S01]  /*45d0*/  LDG.E.U8 R0, desc[UR36][R2.64] ;  /* 0x0000002402007981 */ /* 0x000162000c1e1100 */
[----:B------:R-:W-:Y:S05]  /*45e0*/  BRA `(.L_x_11139) ;  /* 0x0000000c00547947 */ /* 0x000fea0003800000 */
.L_x_11136:
        /* <DEDUP_REMOVED lines=8> */
.L_x_11141:
[----:B------:R0:W5:Y:S01]  /*4670*/  LDG.E.U16 R0, desc[UR36][R2.64] ;  /* 0x0000002402007981 */ /* 0x000162000c1e1500 */
[----:B------:R-:W-:Y:S05]  /*4680*/  BRA `(.L_x_11139) ;  /* 0x0000000c002c7947 */ /* 0x000fea0003800000 */
.L_x_11140:
[----:B------:R0:W5:Y:S01]  /*4690*/  LDG.E.U16 R0, desc[UR36][R2.64] ;  /* 0x0000002402007981 */ /* 0x000162000c1e1500 */
[----:B------:R-:W-:Y:S05]  /*46a0*/  BRA `(.L_x_11139) ;  /* 0x0000000c00247947 */ /* 0x000fea0003800000 */
.L_x_11135:
        /* <DEDUP_REMOVED lines=9> */
.L_x_11143:
[----:B------:R-:W2:Y:S02]  /*4740*/  LDG.E.U16 R4, desc[UR36][R2.64] ;  /* 0x0000002402047981 */ /* 0x000ea4000c1e1500 */
[----:B--2---:R-:W-:-:S06]  /*4750*/  HADD2.F32 R4, -RZ, R4.H0_H0 ;  /* 0x20000004ff047230 */ /* 0x004fcc0000004100 */
[----:B------:R-:W0:Y:S02]  /*4760*/  F2I.FTZ.TRUNC.NTZ R4, R4 ;  /* 0x0000000400047305 */ /* 0x000e24000021f100 */
[----:B0-----:R-:W-:Y:S01]  /*4770*/  PRMT R0, R4, 0x7610, R0 ;  /* 0x0000761004007816 */ /* 0x001fe20000000000 */
[----:B------:R-:W-:Y:S06]  /*4780*/  BRA `(.L_x_11139) ;  /* 0x0000000800ec7947 */ /* 0x000fec0003800000 */
.L_x_11142:
        /* <DEDUP_REMOVED lines=9> */
.L_x_11145:
[----:B------:R-:W2:Y:S02]  /*4820*/  LDG.E.U16 R2, desc[UR36][R2.64] ;  /* 0x0000002402027981 */ /* 0x000ea4000c1e1500 */
[----:B--2---:R-:W-:-:S06]  /*4830*/  HADD2.F32 R4, -RZ, R2.H0_H0 ;  /* 0x20000002ff047230 */ /* 0x004fcc0000004100 */
[----:B------:R-:W0:Y:S02]  /*4840*/  F2I.FTZ.TRUNC.NTZ R4, R4 ;  /* 0x0000000400047305 */ /* 0x000e24000021f100 */
[----:B0-----:R-:W-:Y:S01]  /*4850*/  PRMT R0, R4, 0x7610, R0 ;  /* 0x0000761004007816 */ /* 0x001fe20000000000 */
[----:B------:R-:W-:Y:S06]  /*4860*/  BRA `(.L_x_11139) ;  /* 0x0000000800b47947 */ /* 0x000fec0003800000 */
.L_x_11144:
[----:B------:R-:W2:Y:S02]  /*4870*/  LDG.E.64 R2, desc[UR36][R2.64] ;  /* 0x0000002402027981 */ /* 0x000ea4000c1e1b00 */
[----:B--2---:R0:W1:Y:S01]  /*4880*/  F2I.F64.TRUNC R0, R2 ;  /* 0x0000000200007311 */ /* 0x004062000030d100 */
[----:B------:R-:W-:Y:S05]  /*4890*/  BRA `(.L_x_11139) ;  /* 0x0000000800a87947 */ /* 0x000fea0003800000 */
.L_x_11134:
        /* <DEDUP_REMOVED lines=12> */
.L_x_11148:
[----:B------:R-:W2:Y:S02]  /*4960*/  LDG.E.64 R2, desc[UR36][R2.64] ;  /* 0x0000002402027981 */ /* 0x000ea4000c1e1b00 */
[----:B--2---:R3:W4:Y:S01]  /*4970*/  F2I.F64.TRUNC R0, R2 ;  /* 0x0000000200007311 */ /* 0x004722000030d100 */
[----:B------:R-:W-:Y:S05]  /*4980*/  BRA `(.L_x_11139) ;  /* 0x00000008006c7947 */ /* 0x000fea0003800000 */
.L_x_11147:
        /* <DEDUP_REMOVED lines=28> */
.L_x_11150:
        /* <DEDUP_REMOVED lines=15> */
.L_x_11149:
[----:B------:R-:W2:Y:S02]  /*4c40*/  LDG.E.U16 R4, desc[UR36][R2.64] ;  /* 0x0000002402047981 */ /* 0x000ea4000c1e1500 */
[----:B--2---:R-:W-:-:S06]  /*4c50*/  IMAD.U32 R4, R4, 0x10000, RZ ;  /* 0x0001000004047824 */ /* 0x004fcc00078e00ff */
[----:B------:R-:W0:Y:S02]  /*4c60*/  F2I.FTZ.TRUNC.NTZ R4, R4 ;  /* 0x0000000400047305 */ /* 0x000e24000021f100 */
[----:B0-----:R-:W-:Y:S01]  /*4c70*/  PRMT R0, R4, 0x7610, R0 ;  /* 0x0000761004007816 */ /* 0x001fe20000000000 */
[----:B------:R-:W-:Y:S06]  /*4c80*/  BRA `(.L_x_11139) ;  /* 0x0000000400ac7947 */ /* 0x000fec0003800000 */
.L_x_11146:
        /* <DEDUP_REMOVED lines=10> */
.L_x_11153:
        /* <DEDUP_REMOVED lines=21> */
.L_x_11157:
[----:B------:R-:W-:Y:S05]  /*4e80*/  BSYNC B1 ;  /* 0x0000000000017941 */ /* 0x000fea0003800000 */
.L_x_11156:
[----:B------:R-:W-:Y:S01]  /*4e90*/  IMAD.SHL.U32 R2, R2, 0x100000, RZ ;  /* 0x0010000002027824 */ /* 0x000fe200078e00ff */
[----:B------:R-:W-:-:S04]  /*4ea0*/  LEA R3, R0, 0x3b800000, 0x17 ;  /* 0x3b80000000037811 */ /* 0x000fc800078eb8ff */
[----:B------:R-:W-:-:S07]  /*4eb0*/  LOP3.LUT R4, R3, R2, R4, 0xfe, !PT ;  /* 0x0000000203047212 */ /* 0x000fce00078efe04 */
.L_x_11155:
[----:B------:R-:W-:Y:S05]  /*4ec0*/  BSYNC B0 ;  /* 0x0000000000007941 */ /* 0x000fea0003800000 */
.L_x_11154:
[----:B------:R-:W0:Y:S02]  /*4ed0*/  F2I.FTZ.TRUNC.NTZ R4, R4 ;  /* 0x0000000400047305 */ /* 0x000e24000021f100 */
[----:B0-----:R-:W-:Y:S01]  /*4ee0*/  PRMT R0, R4, 0x7610, R0 ;  /* 0x0000761004007816 */ /* 0x001fe20000000000 */
[----:B------:R-:W-:Y:S06]  /*4ef0*/  BRA `(.L_x_11139) ;  /* 0x0000000400107947 */ /* 0x000fec0003800000 */
.L_x_11152:
        /* <DEDUP_REMOVED lines=21> */
.L_x_11161:
[----:B------:R-:W-:Y:S05]  /*5050*/  BSYNC B1 ;  /* 0x0000000000017941 */ /* 0x000fea0003800000 */
.L_x_11160:
[----:B------:R-:W-:Y:S01]  /*5060*/  IMAD.SHL.U32 R2, R2, 0x200000, RZ ;  /* 0x0020000002027824 */ /* 0x000fe200078e00ff */
[----:B------:R-:W-:-:S04]  /*5070*/  LEA R3, R0, 0x37800000, 0x17 ;  /* 0x3780000000037811 */ /* 0x000fc800078eb8ff */
[----:B------:R-:W-:-:S07]  /*5080*/  LOP3.LUT R4, R3, R2, R4, 0xfe, !PT ;  /* 0x0000000203047212 */ /* 0x000fce00078efe04 */
.L_x_11159:
[----:B------:R-:W-:Y:S05]  /*5090*/  BSYNC B0 ;  /* 0x0000000000007941 */ /* 0x000fea0003800000 */
.L_x_11158:
[----:B------:R-:W0:Y:S02]  /*50a0*/  F2I.FTZ.TRUNC.NTZ R4, R4 ;  /* 0x0000000400047305 */ /* 0x000e24000021f100 */
[----:B0-----:R-:W-:Y:S01]  /*50b0*/  PRMT R0, R4, 0x7610, R0 ;  /* 0x0000761004007816 */ /* 0x001fe20000000000 */
[----:B------:R-:W-:Y:S06]  /*50c0*/  BRA `(.L_x_11139) ;  /* 0x00000000009c7947 */ /* 0x000fec0003800000 */
.L_x_11151:
        /* <DEDUP_REMOVED lines=14> */
.L_x_11165:
[----:B------:R-:W-:Y:S05]  /*51b0*/  BSYNC B0 ;  /* 0x0000000000007941 */ /* 0x000fea0003800000 */
.L_x_11164:
[----:B------:R-:W0:Y:S02]  /*51c0*/  F2I.FTZ.TRUNC.NTZ R4, R4 ;  /* 0x0000000400047305 */ /* 0x000e24000021f100 */
[----:B0-----:R-:W-:Y:S01]  /*51d0*/  PRMT R0, R4, 0x7610, R0 ;  /* 0x0000761004007816 */ /* 0x001fe20000000000 */
[----:B------:R-:W-:Y:S06]  /*51e0*/  BRA `(.L_x_11139) ;  /* 0x0000000000547947 */ /* 0x000fec0003800000 */
.L_x_11138:
        /* <DEDUP_REMOVED lines=16> */
.L_x_11166:
[----:B------:R-:W-:Y:S01]  /*52f0*/  PRMT R0, RZ, 0x7610, R0 ;  /* 0x00007610ff007816 */ /* 0x000fe20000000000 */
[----:B------:R-:W-:Y:S06]  /*5300*/  BRA `(.L_x_11139) ;  /* 0x00000000000c7947 */ /* 0x000fec0003800000 */
.L_x_11163:
[----:B------:R2:W5:Y:S01]  /*5310*/  LDG.E.U16 R0, desc[UR36][R2.64] ;  /* 0x0000002402007981 */ /* 0x000562000c1e1500 */
[----:B------:R-:W-:Y:S05]  /*5320*/  BRA `(.L_x_11139) ;  /* 0x0000000000047947 */ /* 0x000fea0003800000 */
.L_x_11162:
[----:B------:R1:W5:Y:S02]  /*5330*/  LDG.E.U16 R0, desc[UR36][R2.64] ;  /* 0x0000002402007981 */ /* 0x000364000c1e1500 */
.L_x_11139:
        /* <DEDUP_REMOVED lines=19> */
.L_x_11170:
[----:B-1----:R0:W-:Y:S01]  /*5470*/  STG.E.U8 desc[UR36][R16.64], R5 ;  /* 0x0000000510007986 */ /* 0x0021e2000c101124 */
[----:B------:R-:W-:Y:S05]  /*5480*/  BRA `(.L_x_11172) ;  /* 0x0000000c00647947 */ /* 0x000fea0003800000 */
.L_x_11169:
        /* <DEDUP_REMOVED lines=10> */
.L_x_11174:
[----:B-1----:R-:W-:-:S05]  /*5530*/  PRMT R3, R5, 0x9910, RZ ;  /* 0x0000991005037816 */ /* 0x002fca00000000ff */
[----:B------:R0:W-:Y:S01]  /*5540*/  STG.E desc[UR36][R16.64], R3 ;  /* 0x0000000310007986 */ /* 0x0001e2000c101924 */
[----:B------:R-:W-:Y:S05]  /*5550*/  BRA `(.L_x_11172) ;  /* 0x0000000c00307947 */ /* 0x000fea0003800000 */
.L_x_11173:
[----:B-1----:R0:W-:Y:S01]  /*5560*/  STG.E.U16 desc[UR36][R16.64], R5 ;  /* 0x0000000510007986 */ /* 0x0021e2000c101524 */
[----:B------:R-:W-:Y:S05]  /*5570*/  BRA `(.L_x_11172) ;  /* 0x0000000c00287947 */ /* 0x000fea0003800000 */
.L_x_11168:
        /* <DEDUP_REMOVED lines=9> */
.L_x_11176:
[----:B-1----:R-:W0:Y:S02]  /*5610*/  I2F.S16 R0, R5 ;  /* 0x0000000500007306 */ /* 0x002e240000101400 */
[----:B0-----:R-:W-:-:S05]  /*5620*/  F2FP.F16.F32.PACK_AB R0, RZ, R0 ;  /* 0x00000000ff00723e */ /* 0x001fca00000000ff */
[----:B------:R0:W-:Y:S01]  /*5630*/  STG.E.U16 desc[UR36][R16.64], R0 ;  /* 0x0000000010007986 */ /* 0x0001e2000c101524 */
[----:B------:R-:W-:Y:S05]  /*5640*/  BRA `(.L_x_11172) ;  /* 0x0000000800f47947 */ /* 0x000fea0003800000 */
.L_x_11175:
        /* <DEDUP_REMOVED lines=10> */
.L_x_11178:
[----:B-1----:R-:W0:Y:S02]  /*56f0*/  I2F.S16 R5, R5 ;  /* 0x0000000500057306 */ /* 0x002e240000101400 */
[----:B0-----:R-:W-:-:S04]  /*5700*/  F2FP.F16.F32.PACK_AB R3, RZ, R5 ;  /* 0x00000005ff03723e */ /* 0x001fc800000000ff */
[----:B------:R-:W-:-:S05]  /*5710*/  PRMT R3, R3, 0x5410, RZ ;  /* 0x0000541003037816 */ /* 0x000fca00000000ff */
[----:B------:R0:W-:Y:S01]  /*5720*/  STG.E desc[UR36][R16.64], R3 ;  /* 0x0000000310007986 */ /* 0x0001e2000c101924 */
[----:B------:R-:W-:Y:S05]  /*5730*/  BRA `(.L_x_11172) ;  /* 0x0000000800b87947 */ /* 0x000fea0003800000 */
.L_x_11177:
[----:B-1----:R-:W0:Y:S02]  /*5740*/  I2F.F64.S16 R2, R5 ;  /* 0x0000000500027312 */ /* 0x002e240000101c00 */
[----:B0-----:R0:W-:Y:S01]  /*5750*/  STG.E.64 desc[UR36][R16.64], R2 ;  /* 0x0000000210007986 */ /* 0x0011e2000c101b24 */
[----:B------:R-:W-:Y:S05]  /*5760*/  BRA `(.L_x_11172) ;  /* 0x0000000800ac7947 */ /* 0x000fea0003800000 */
.L_x_11167:
        /* <DEDUP_REMOVED lines=13> */
.L_x_11181:
[----:B-1----:R-:W0:Y:S01]  /*5840*/  I2F.F64.S16 R4, R5 ;  /* 0x0000000500047312 */ /* 0x002e220000101c00 */
[----:B------:R-:W-:-:S05]  /*5850*/  CS2R R6, SRZ ;  /* 0x0000000000067805 */ /* 0x000fca000001ff00 */
[----:B0-----:R0:W-:Y:S01]  /*5860*/  STG.E.128 desc[UR36][R16.64], R4 ;  /* 0x0000000410007986 */ /* 0x0011e2000c101d24 */
[----:B------:R-:W-:Y:S05]  /*5870*/  BRA `(.L_x_11172) ;  /* 0x0000000800687947 */ /* 0x000fea0003800000 */
.L_x_11180:
        /* <DEDUP_REMOVED lines=21> */
.L_x_11185:
[----:B------:R-:W-:Y:S05]  /*59d0*/  BSYNC B0 ;  /* 0x0000000000007941 */ /* 0x000fea0003800000 */
.L_x_11184:
[----:B------:R-:W-:-:S05]  /*59e0*/  LOP3.LUT R3, R0, R3, RZ, 0xfc, !PT ;  /* 0x0000000300037212 */ /* 0x000fca00078efcff */
[----:B------:R0:W-:Y:S01]  /*59f0*/  STG.E.U8 desc[UR36][R16.64], R3 ;  /* 0x0000000310007986 */ /* 0x0001e2000c101124 */
[----:B------:R-:W-:Y:S05]  /*5a00*/  BRA `(.L_x_11172) ;  /* 0x0000000800047947 */ /* 0x000fea0003800000 */
.L_x_11183:
        /* <DEDUP_REMOVED lines=13> */
.L_x_11187:
[----:B------:R-:W-:Y:S01]  /*5ae0*/  IMAD.MOV.U32 R0, RZ, RZ, 0x7f ;  /* 0x0000007fff007424 */ /* 0x000fe200078e00ff */
[----:B------:R-:W-:-:S04]  /*5af0*/  ISETP.GT.U32.AND P0, PT, R2, 0x7f800000, PT ;  /* 0x7f8000000200780c */ /* 0x000fc80003f04070 */
[----:B------:R-:W-:-:S09]  /*5b00*/  SEL R0, R0, 0x7c, P0 ;  /* 0x0000007c00007807 */ /* 0x000fd20000000000 */
.L_x_11188:
[----:B------:R-:W-:Y:S05]  /*5b10*/  BSYNC B0 ;  /* 0x0000000000007941 */ /* 0x000fea0003800000 */
.L_x_11186:
[----:B------:R-:W-:-:S04]  /*5b20*/  LOP3.LUT R2, R5, 0x80000000, RZ, 0xc0, !PT ;  /* 0x8000000005027812 */ /* 0x000fc800078ec0ff */
[----:B------:R-:W-:-:S04]  /*5b30*/  SHF.R.U32.HI R3, RZ, 0x18, R2 ;  /* 0x00000018ff037819 */ /* 0x000fc80000011602 */
[----:B------:R-:W-:-:S05]  /*5b40*/  LOP3.LUT R3, R0, R3, RZ, 0xfc, !PT ;  /* 0x0000000300037212 */ /* 0x000fca00078efcff */
[----:B------:R0:W-:Y:S01]  /*5b50*/  STG.E.U8 desc[UR36][R16.64], R3 ;  /* 0x0000000310007986 */ /* 0x0001e2000c101124 */
[----:B------:R-:W-:Y:S05]  /*5b60*/  BRA `(.L_x_11172) ;  /* 0x0000000400ac7947 */ /* 0x000fea0003800000 */
.L_x_11182:
[----:B-1----:R-:W0:Y:S02]  /*5b70*/  I2F.S16 R0, R5 ;  /* 0x0000000500007306 */ /* 0x002e240000101400 */
[----:B0-----:R-:W-:-:S05]  /*5b80*/  F2FP.BF16.F32.PACK_AB R0, RZ, R0 ;  /* 0x00000000ff00723e */ /* 0x001fca00000010ff */
[----:B------:R0:W-:Y:S01]  /*5b90*/  STG.E.U16 desc[UR36][R16.64], R0 ;  /* 0x0000000010007986 */ /* 0x0001e2000c101524 */
[----:B------:R-:W-:Y:S05]  /*5ba0*/  BRA `(.L_x_11172) ;  /* 0x00000004009c7947 */ /* 0x000fea0003800000 */
.L_x_11179:
        /* <DEDUP_REMOVED lines=10> */
.L_x_11191:
        /* <DEDUP_REMOVED lines=17> */
.L_x_11194:
[----:B------:R-:W-:-:S04]  /*5d60*/  LOP3.LUT R2, R5, 0x80000000, RZ, 0xc0, !PT ;  /* 0x8000000005027812 */ /* 0x000fc800078ec0ff */
[----:B------:R-:W-:-:S04]  /*5d70*/  SHF.R.U32.HI R3, RZ, 0x18, R2 ;  /* 0x00000018ff037819 */ /* 0x000fc80000011602 */
[----:B------:R-:W-:-:S04]  /*5d80*/  LOP3.LUT R0, R0, R3, RZ, 0xfc, !PT ;  /* 0x0000000300007212 */ /* 0x000fc800078efcff */
[----:B------:R-:W-:-:S07]  /*5d90*/  PRMT R8, R0, 0x7610, R8 ;  /* 0x0000761000087816 */ /* 0x000fce0000000008 */
.L_x_11193:
[----:B------:R-:W-:Y:S05]  /*5da0*/  BSYNC B0 ;  /* 0x0000000000007941 */ /* 0x000fea0003800000 */
.L_x_11192:
[----:B------:R3:W-:Y:S01]  /*5db0*/  STG.E.U8 desc[UR36][R16.64], R8 ;  /* 0x0000000810007986 */ /* 0x0007e2000c101124 */
[----:B------:R-:W-:Y:S05]  /*5dc0*/  BRA `(.L_x_11172) ;  /* 0x0000000400147947 */ /* 0x000fea0003800000 */
.L_x_11190:
        /* <DEDUP_REMOVED lines=17> */
.L_x_11197:
[----:B------:R-:W-:-:S04]  /*5ee0*/  LOP3.LUT R2, R5, 0x80000000, RZ, 0xc0, !PT ;  /* 0x8000000005027812 */ /* 0x000fc800078ec0ff */
[----:B------:R-:W-:-:S04]  /*5ef0*/  SHF.R.U32.HI R3, RZ, 0x18, R2 ;  /* 0x00000018ff037819 */ /* 0x000fc80000011602 */
[----:B------:R-:W-:-:S04]  /*5f00*/  LOP3.LUT R0, R0, R3, RZ, 0xfc, !PT ;  /* 0x0000000300007212 */ /* 0x000fc800078efcff */
[----:B------:R-:W-:-:S07]  /*5f10*/  PRMT R8, R0, 0x7610, R8 ;  /* 0x0000761000087816 */ /* 0x000fce0000000008 */
.L_x_11196:
[----:B------:R-:W-:Y:S05]  /*5f20*/  BSYNC B0 ;  /* 0x0000000000007941 */ /* 0x000fea0003800000 */
.L_x_11195:
[----:B------:R0:W-:Y:S01]  /*5f30*/  STG.E.U8 desc[UR36][R16.64], R8 ;  /* 0x0000000810007986 */ /* 0x0001e2000c101124 */
[----:B------:R-:W-:Y:S05]  /*5f40*/  BRA `(.L_x_11172) ;  /* 0x0000000000b47947 */ /* 0x000fea0003800000 */
.L_x_11189:
        /* <DEDUP_REMOVED lines=22> */
.L_x_11171:
[----:B------:R-:W-:Y:S01]  /*60b0*/  MOV R0, 0x0 ;  /* 0x0000000000007802 */ /* 0x000fe20000000f00 */
[----:B------:R-:W-:Y:S01]  /*60c0*/  ULDC.64 UR4, c[0x4][0x188] ;  /* 0x0100620000047ab9 */ /* 0x000fe20000000a00 */
[----:B------:R-:W-:Y:S01]  /*60d0*/  ULDC.64 UR6, c[0x4][0x90] ;  /* 0x0100240000067ab9 */ /* 0x000fe20000000a00 */
[----:B------:R-:W-:Y:S01]  /*60e0*/  IMAD.U32 R4, RZ, RZ, UR4 ;  /* 0x00000004ff047e24 */ /* 0x000fe2000f8e00ff */
[----:B------:R0:W2:Y:S01]  /*60f0*/  LDC.64 R2, c[0x4][R0] ;  /* 0x0100000000027b82 */ /* 0x0000a20000000a00 */
[----:B-1----:R-:W-:Y:S01]  /*6100*/  IMAD.U32 R5, RZ, RZ, UR5 ;  /* 0x00000005ff057e24 */ /* 0x002fe2000f8e00ff */
        /* <DEDUP_REMOVED lines=9> */
[----:B--2---:R-:W-:Y:S05]  /*61a0*/  CALL.ABS.NOINC R2 ;  /* 0x0000000002007343 */ /* 0x004fea0003c00000 */
.L_x_11200:
[----:B------:R-:W-:Y:S05]  /*61b0*/  BRA `(.L_x_11172) ;  /* 0x0000000000187947 */ /* 0x000fea0003800000 */
.L_x_11199:
[----:B-1----:R-:W-:-:S04]  /*61c0*/  PRMT R2, R5, 0x9910, RZ ;  /* 0x0000991005027816 */ /* 0x002fc800000000ff */
[----:B------:R-:W-:-:S05]  /*61d0*/  SHF.R.S32.HI R3, RZ, 0x1f, R2 ;  /* 0x0000001fff037819 */ /* 0x000fca0000011402 */
[----:B------:R2:W-:Y:S01]  /*61e0*/  STG.E.64 desc[UR36][R16.64], R2 ;  /* 0x0000000210007986 */ /* 0x0005e2000c101b24 */
[----:B------:R-:W-:Y:S05]  /*61f0*/  BRA `(.L_x_11172) ;  /* 0x0000000000087947 */ /* 0x000fea0003800000 */
.L_x_11198:
[----:B-1----:R-:W-:-:S05]  /*6200*/  PRMT R3, R5, 0x9910, RZ ;  /* 0x0000991005037816 */ /* 0x002fca00000000ff */
[----:B------:R0:W-:Y:S02]  /*6210*/  STG.E desc[UR36][R16.64], R3 ;  /* 0x0000000310007986 */ /* 0x0001e4000c101924 */
.L_x_11172:
[----:B------:R-:W-:-:S07]  /*6220*/  VIADD R19, R19, 0x80 ;  /* 0x0000008013137836 */ /* 0x000fce0000000000 */
.L_x_11132:
[----:B------:R-:W-:Y:S05]  /*6230*/  BSYNC B6 ;  /* 0x0000000000067941 */ /* 0x000fea0003800000 */
.L_x_11131:
        /* <DEDUP_REMOVED lines=307> */
.L_x_11203:
        /* <DEDUP_REMOVED lines=20> */
.L_x_11207:
[----:B------:R0:W5:Y:S01]  /*76b0*/  LDG.E.U8 R0, desc[UR36][R2.64] ;  /* 0x0000002402007981 */ /* 0x000162000c1e1100 */
[----:B------:R-:W-:Y:S05]  /*76c0*/  BRA `(.L_x_11209) ;  /* 0x0000000c00547947 */ /* 0x000fea0003800000 */
.L_x_11206:
        /* <DEDUP_REMOVED lines=8> */
.L_x_11211:
[----:B------:R0:W5:Y:S01]  /*7750*/  LDG.E.U16 R0, desc[UR36][R2.64] ;  /* 0x0000002402007981 */ /* 0x000162000c1e1500 */
[----:B------:R-:W-:Y:S05]  /*7760*/  BRA `(.L_x_11209) ;  /* 0x0000000c002c7947 */ /* 0x000fea0003800000 */
.L_x_11210:
[----:B------:R0:W5:Y:S01]  /*7770*/  LDG.E.U16 R0, desc[UR36][R2.64] ;  /* 0x0000002402007981 */ /* 0x000162000c1e1500 */
[----:B------:R-:W-:Y:S05]  /*7780*/  BRA `(.L_x_11209) ;  /* 0x0000000c00247947 */ /* 0x000fea0003800000 */
.L_x_11205:
        /* <DEDUP_REMOVED lines=9> */
.L_x_11213:
[----:B------:R-:W2:Y:S02]  /*7820*/  LDG.E.U16 R4, desc[UR36][R2.64] ;  /* 0x0000002402047981 */ /* 0x000ea4000c1e1500 */
[----:B--2---:R-:W-:-:S06]  /*7830*/  HADD2.F32 R4, -RZ, R4.H0_H0 ;  /* 0x20000004ff047230 */ /* 0x004fcc0000004100 */
[----:B------:R-:W0:Y:S02]  /*7840*/  F2I.FTZ.TRUNC.NTZ R4, R4 ;  /* 0x0000000400047305 */ /* 0x000e24000021f100 */
[----:B0-----:R-:W-:Y:S01]  /*7850*/  PRMT R0, R4, 0x7610, R0 ;  /* 0x0000761004007816 */ /* 0x001fe20000000000 */
[----:B------:R-:W-:Y:S06]  /*7860*/  BRA `(.L_x_11209) ;  /* 0x0000000800ec7947 */ /* 0x000fec0003800000 */
.L_x_11212:
        /* <DEDUP_REMOVED lines=9> */
.L_x_11215:
[----:B------:R-:W2:Y:S02]  /*7900*/  LDG.E.U16 R2, desc[UR36][R2.64] ;  /* 0x0000002402027981 */ /* 0x000ea4000c1e1500 */
[----:B--2---:R-:W-:-:S06]  /*7910*/  HADD2.F32 R4, -RZ, R2.H0_H0 ;  /* 0x20000002ff047230 */ /* 0x004fcc0000004100 */
[----:B------:R-:W0:Y:S02]  /*7920*/  F2I.FTZ.TRUNC.NTZ R4, R4 ;  /* 0x0000000400047305 */ /* 0x000e24000021f100 */
[----:B0-----:R-:W-:Y:S01]  /*7930*/  PRMT R0, R4, 0x7610, R0 ;  /* 0x0000761004007816 */ /* 0x001fe20000000000 */
[----:B------:R-:W-:Y:S06]  /*7940*/  BRA `(.L_x_11209) ;  /* 0x0000000800b47947 */ /* 0x000fec0003800000 */
.L_x_11214:
[----:B------:R-:W2:Y:S02]  /*7950*/  LDG.E.64 R2, desc[UR36][R2.64] ;  /* 0x0000002402027981 */ /* 0x000ea4000c1e1b00 */
[----:B--2---:R0:W1:Y:S01]  /*7960*/  F2I.F64.TRUNC R0, R2 ;  /* 0x0000000200007311 */ /* 0x004062000030d100 */
[----:B------:R-:W-:Y:S05]  /*7970*/  BRA `(.L_x_11209) ;  /* 0x0000000800a87947 */ /* 0x000fea0003800000 */
.L_x_11204:
        /* <DEDUP_REMOVED lines=12> */
.L_x_11218:
[----:B------:R-:W2:Y:S02]  /*7a40*/  LDG.E.64 R2, desc[UR36][R2.64] ;  /* 0x0000002402027981 */ /* 0x000ea4000c1e1b00 */
[----:B--2---:R3:W4:Y:S01]  /*7a50*/  F2I.F64.TRUNC R0, R2 ;  /* 0x0000000200007311 */ /* 0x004722000030d100 */
[----:B------:R-:W-:Y:S05]  /*7a60*/  BRA `(.L_x_11209) ;  /* 0x00000008006c7947 */ /* 0x000fea0003800000 */
.L_x_11217:
        /* <DEDUP_REMOVED lines=28> */
.L_x_11220:
        /* <DEDUP_REMOVED lines=15> */
.L_x_11219:
[----:B------:R-:W2:Y:S02]  /*7d20*/  LDG.E.U16 R4, desc[UR36][R2.64] ;  /* 0x0000002402047981 */ /* 0x000ea4000c1e1500 */
[----:B--2---:R-:W-:-:S06]  /*7d30*/  IMAD.U32 R4, R4, 0x10000, RZ ;  /* 0x0001000004047824 */ /* 0x004fcc00078e00ff */
[----:B------:R-:W0:Y:S02]  /*7d40*/  F2I.FTZ.TRUNC.NTZ R4, R4 ;  /* 0x0000000400047305 */ /* 0x000e24000021f100 */
[----:B0-----:R-:W-:Y:S01]  /*7d50*/  PRMT R0, R4, 0x7610, R0 ;  /* 0x0000761004007816 */ /* 0x001fe20000000000 */
[----:B------:R-:W-:Y:S06]  /*7d60*/  BRA `(.L_x_11209) ;  /* 0x0000000400ac7947 */ /* 0x000fec0003800000 */
.L_x_11216:
        /* <DEDUP_REMOVED lines=10> */
.L_x_11223:
        /* <DEDUP_REMOVED lines=21> */
.L_x_11227:
[----:B------:R-:W-:Y:S05]  /*7f60*/  BSYNC B1 ;  /* 0x0000000000017941 */ /* 0x000fea0003800000 */
.L_x_11226:
[----:B------:R-:W-:Y:S01]  /*7f70*/  IMAD.SHL.U32 R2, R2, 0x100000, RZ ;  /* 0x0010000002027824 */ /* 0x000fe200078e00ff */
[----:B------:R-:W-:-:S04]  /*7f80*/  LEA R3, R0, 0x3b800000, 0x17 ;  /* 0x3b80000000037811 */ /* 0x000fc800078eb8ff */
[----:B------:R-:W-:-:S07]  /*7f90*/  LOP3.LUT R4, R3, R2, R4, 0xfe, !PT ;  /* 0x0000000203047212 */ /* 0x000fce00078efe04 */
.L_x_11225:
[----:B------:R-:W-:Y:S05]  /*7fa0*/  BSYNC B0 ;  /* 0x0000000000007941 */ /* 0x000fea0003800000 */
.L_x_11224:
[----:B------:R-:W0:Y:S02]  /*7fb0*/  F2I.FTZ.TRUNC.NTZ R4, R4 ;  /* 0x0000000400047305 */ /* 0x000e24000021f100 */
[----:B0-----:R-:W-:Y:S01]  /*7fc0*/  PRMT R0, R4, 0x7610, R0 ;  /* 0x0000761004007816 */ /* 0x001fe20000000000 */
[----:B------:R-:W-:Y:S06]  /*7fd0*/  BRA `(.L_x_11209) ;  /* 0x0000000400107947 */ /* 0x000fec0003800000 */
.L_x_11222:
        /* <DEDUP_REMOVED lines=21> */
.L_x_11231:
[----:B------:R-:W-:Y:S05]  /*8130*/  BSYNC B1 ;  /* 0x0000000000017941 */ /* 0x000fea0003800000 */
.L_x_11230:
[----:B------:R-:W-:Y:S01]  /*8140*/  IMAD.SHL.U32 R2, R2, 0x200000, RZ ;  /* 0x0020000002027824 */ /* 0x000fe200078e00ff */
[----:B------:R-:W-:-:S04]  /*8150*/  LEA R3, R0, 0x37800000, 0x17 ;  /* 0x3780000000037811 */ /* 0x000fc800078eb8ff */
[----:B------:R-:W-:-:S07]  /*8160*/  LOP3.LUT R4, R3, R2, R4, 0xfe, !PT ;  /* 0x0000000203047212 */ /* 0x000fce00078efe04 */
.L_x_11229:
[----:B------:R-:W-:Y:S05]  /*8170*/  BSYNC B0 ;  /* 0x0000000000007941 */ /* 0x000fea0003800000 */
.L_x_11228:
[----:B------:R-:W0:Y:S02]  /*8180*/  F2I.FTZ.TRUNC.NTZ R4, R4 ;  /* 0x0000000400047305 */ /* 0x000e24000021f100 */
[----:B0-----:R-:W-:Y:S01]  /*8190*/  PRMT R0, R4, 0x7610, R0 ;  /* 0x0000761004007816 */ /* 0x001fe20000000000 */
[----:B------:R-:W-:Y:S06]  /*81a0*/  BRA `(.L_x_11209) ;  /* 0x00000000009c7947 */ /* 0x000fec0003800000 */
.L_x_11221:
        /* <DEDUP_REMOVED lines=14> */
.L_x_11235:
[----:B------:R-:W-:Y:S05]  /*8290*/  BSYNC B0 ;  /* 0x0000000000007941 */ /* 0x000fea0003800000 */
.L_x_11234:
[----:B------:R-:W0:Y:S02]  /*82a0*/  F2I.FTZ.TRUNC.NTZ R4, R4 ;  /* 0x0000000400047305 */ /* 0x000e24000021f100 */
[----:B0-----:R-:W-:Y:S01]  /*82b0*/  PRMT R0, R4, 0x7610, R0 ;  /* 0x0000761004007816 */ /* 0x001fe20000000000 */
[----:B------:R-:W-:Y:S06]  /*82c0*/  BRA `(.L_x_11209) ;  /* 0x0000000000547947 */ /* 0x000fec0003800000 */
.L_x_11208:
        /* <DEDUP_REMOVED lines=16> */
.L_x_11236:
[----:B------:R-:W-:Y:S01]  /*83d0*/  PRMT R0, RZ, 0x7610, R0 ;  /* 0x00007610ff007816 */ /* 0x000fe20000000000 */
[----:B------:R-:W-:Y:S06]  /*83e0*/  BRA `(.L_x_11209) ;  /* 0x00000000000c7947 */ /* 0x000fec0003800000 */
.L_x_11233:
[----:B------:R1:W5:Y:S01]  /*83f0*/  LDG.E.U16 R0, desc[UR36][R2.64] ;  /* 0x0000002402007981 */ /* 0x000362000c1e1500 */
[----:B------:R-:W-:Y:S05]  /*8400*/  BRA `(.L_x_11209) ;  /* 0x0000000000047947 */ /* 0x000fea0003800000 */
.L_x_11232:
[----:B------:R2:W5:Y:S02]  /*8410*/  LDG.E.U16 R0, desc[UR36][R2.64] ;  /* 0x0000002402007981 */ /* 0x000564000c1e1500 */
.L_x_11209:
        /* <DEDUP_REMOVED lines=19> */
.L_x_11240:
[----:B-1----:R3:W-:Y:S01]  /*8550*/  STG.E.U8 desc[UR36][R16.64], R5 ;  /* 0x0000000510007986 */ /* 0x0027e2000c101124 */
[----:B------:R-:W-:Y:S05]  /*8560*/  BRA `(.L_x_11242) ;  /* 0x0000000c00647947 */ /* 0x000fea0003800000 */
.L_x_11239:
        /* <DEDUP_REMOVED lines=10> */
.L_x_11244:
[----:B-1----:R-:W-:-:S05]  /*8610*/  PRMT R3, R5, 0x9910, RZ ;  /* 0x0000991005037816 */ /* 0x002fca00000000ff */
[----:B------:R2:W-:Y:S01]  /*8620*/  STG.E desc[UR36][R16.64], R3 ;  /* 0x0000000310007986 */ /* 0x0005e2000c101924 */
[----:B------:R-:W-:Y:S05]  /*8630*/  BRA `(.L_x_11242) ;  /* 0x0000000c00307947 */ /* 0x000fea0003800000 */
.L_x_11243:
[----:B-1----:R0:W-:Y:S01]  /*8640*/  STG.E.U16 desc[UR36][R16.64], R5 ;  /* 0x0000000510007986 */ /* 0x0021e2000c101524 */
[----:B------:R-:W-:Y:S05]  /*8650*/  BRA `(.L_x_11242) ;  /* 0x0000000c00287947 */ /* 0x000fea0003800000 */
.L_x_11238:
        /* <DEDUP_REMOVED lines=9> */
.L_x_11246:
[----:B-1----:R-:W0:Y:S02]  /*86f0*/  I2F.S16 R0, R5 ;  /* 0x0000000500007306 */ /* 0x002e240000101400 */
[----:B0-----:R-:W-:-:S05]  /*8700*/  F2FP.F16.F32.PACK_AB R0, RZ, R0 ;  /* 0x00000000ff00723e */ /* 0x001fca00000000ff */
[----:B------:R0:W-:Y:S01]  /*8710*/  STG.E.U16 desc[UR36][R16.64], R0 ;  /* 0x0000000010007986 */ /* 0x0001e2000c101524 */
[----:B------:R-:W-:Y:S05]  /*8720*/  BRA `(.L_x_11242) ;  /* 0x0000000800f47947 */ /* 0x000fea0003800000 */
.L_x_11245:
        /* <DEDUP_REMOVED lines=10> */
.L_x_11248:
[----:B-1----:R-:W0:Y:S02]  /*87d0*/  I2F.S16 R5, R5 ;  /* 0x0000000500057306 */ /* 0x002e240000101400 */
[----:B0-----:R-:W-:-:S04]  /*87e0*/  F2FP.F16.F32.PACK_AB R3, RZ, R5 ;  /* 0x00000005ff03723e */ /* 0x001fc800000000ff */
[----:B------:R-:W-:-:S05]  /*87f0*/  PRMT R3, R3, 0x5410, RZ ;  /* 0x0000541003037816 */ /* 0x000fca00000000ff */
[----:B------:R0:W-:Y:S01]  /*8800*/  STG.E desc[UR36][R16.64], R3 ;  /* 0x0000000310007986 */ /* 0x0001e2000c101924 */
[----:B------:R-:W-:Y:S05]  /*8810*/  BRA `(.L_x_11242) ;  /* 0x0000000800b87947 */ /* 0x000fea0003800000 */
.L_x_11247:
[----:B-1----:R-:W0:Y:S02]  /*8820*/  I2F.F64.S16 R2, R5 ;  /* 0x0000000500027312 */ /* 0x002e240000101c00 */
[----:B0-----:R0:W-:Y:S01]  /*8830*/  STG.E.64 desc[UR36][R16.64], R2 ;  /* 0x0000000210007986 */ /* 0x0011e2000c101b24 */
[----:B------:R-:W-:Y:S05]  /*8840*/  BRA `(.L_x_11242) ;  /* 0x0000000800ac7947 */ /* 0x000fea0003800000 */
.L_x_11237:
        /* <DEDUP_REMOVED lines=13> */
.L_x_11251:
[----:B-1----:R-:W0:Y:S01]  /*8920*/  I2F.F64.S16 R4, R5 ;  /* 0x0000000500047312 */ /* 0x002e220000101c00 */
[----:B------:R-:W-:-:S05]  /*8930*/  CS2R R6, SRZ ;  /* 0x0000000000067805 */ /* 0x000fca000001ff00 */
[----:B0-----:R0:W-:Y:S01]  /*8940*/  STG.E.128 desc[UR36][R16.64], R4 ;  /* 0x0000000410007986 */ /* 0x0011e2000c101d24 */
[----:B------:R-:W-:Y:S05]  /*8950*/  BRA `(.L_x_11242) ;  /* 0x0000000800687947 */ /* 0x000fea0003800000 */
.L_x_11250:
        /* <DEDUP_REMOVED lines=21> */
.L_x_11255:
[----:B------:R-:W-:Y:S05]  /*8ab0*/  BSYNC B0 ;  /* 0x0000000000007941 */ /* 0x000fea0003800000 */
.L_x_11254:
[----:B------:R-:W-:-:S05]  /*8ac0*/  LOP3.LUT R3, R0, R3, RZ, 0xfc, !PT ;  /* 0x0000000300037212 */ /* 0x000fca00078efcff */
[----:B------:R0:W-:Y:S01]  /*8ad0*/  STG.E.U8 desc[UR36][R16.64], R3 ;  /* 0x0000000310007986 */ /* 0x0001e2000c101124 */
[----:B------:R-:W-:Y:S05]  /*8ae0*/  BRA `(.L_x_11242) ;  /* 0x0000000800047947 */ /* 0x000fea0003800000 */
.L_x_11253:
        /* <DEDUP_REMOVED lines=13> */
.L_x_11257:
[----:B------:R-:W-:Y:S01]  /*8bc0*/  IMAD.MOV.U32 R0, RZ, RZ, 0x7f ;  /* 0x0000007fff007424 */ /* 0x000fe200078e00ff */
[----:B------:R-:W-:-:S04]  /*8bd0*/  ISETP.GT.U32.AND P0, PT, R2, 0x7f800000, PT ;  /* 0x7f8000000200780c */ /* 0x000fc80003f04070 */
[----:B------:R-:W-:-:S09]  /*8be0*/  SEL R0, R0, 0x7c, P0 ;  /* 0x0000007c00007807 */ /* 0x000fd20000000000 */
.L_x_11258:
[----:B------:R-:W-:Y:S05]  /*8bf0*/  BSYNC B0 ;  /* 0x0000000000007941 */ /* 0x000fea0003800000 */
.L_x_11256:
[----:B------:R-:W-:-:S04]  /*8c00*/  LOP3.LUT R2, R5, 0x80000000, RZ, 0xc0, !PT ;  /* 0x8000000005027812 */ /* 0x000fc800078ec0ff */
[----:B------:R-:W-:-:S04]  /*8c10*/  SHF.R.U32.HI R3, RZ, 0x18, R2 ;  /* 0x00000018ff037819 */ /* 0x000fc80000011602 */
[----:B------:R-:W-:-:S05]  /*8c20*/  LOP3.LUT R3, R0, R3, RZ, 0xfc, !PT ;  /* 0x0000000300037212 */ /* 0x000fca00078efcff */
[----:B------:R0:W-:Y:S01]  /*8c30*/  STG.E.U8 desc[UR36][R16.64], R3 ;  /* 0x0000000310007986 */ /* 0x0001e2000c101124 */
[----:B------:R-:W-:Y:S05]  /*8c40*/  BRA `(.L_x_11242) ;  /* 0x0000000400ac7947 */ /* 0x000fea0003800000 */
.L_x_11252:
[----:B-1----:R-:W0:Y:S02]  /*8c50*/  I2F.S16 R0, R5 ;  /* 0x0000000500007306 */ /* 0x002e240000101400 */
[----:B0-----:R-:W-:-:S05]  /*8c60*/  F2FP.BF16.F32.PACK_AB R0, RZ, R0 ;  /* 0x00000000ff00723e */ /* 0x001fca00000010ff */
[----:B------:R0:W-:Y:S01]  /*8c70*/  STG.E.U16 desc[UR36][R16.64], R0 ;  /* 0x0000000010007986 */ /* 0x0001e2000c101524 */
[----:B------:R-:W-:Y:S05]  /*8c80*/  BRA `(.L_x_11242) ;  /* 0x00000004009c7947 */ /* 0x000fea0003800000 */
.L_x_11249:
        /* <DEDUP_REMOVED lines=10> */
.L_x_11261:
        /* <DEDUP_REMOVED lines=17> */
.L_x_11264:
[----:B------:R-:W-:-:S04]  /*8e40*/  LOP3.LUT R2, R5, 0x80000000, RZ, 0xc0, !PT ;  /* 0x8000000005027812 */ /* 0x000fc800078ec0ff */
[----:B------:R-:W-:-:S04]  /*8e50*/  SHF.R.U32.HI R3, RZ, 0x18, R2 ;  /* 0x00000018ff037819 */ /* 0x000fc80000011602 */
[----:B------:R-:W-:-:S04]  /*8e60*/  LOP3.LUT R0, R0, R3, RZ, 0xfc, !PT ;  /* 0x0000000300007212 */ /* 0x000fc800078efcff */
[----:B------:R-:W-:-:S07]  /*8e70*/  PRMT R8, R0, 0x7610, R8 ;  /* 0x0000761000087816 */ /* 0x000fce0000000008 */
.L_x_11263:
[----:B------:R-:W-:Y:S05]  /*8e80*/  BSYNC B0 ;  /* 0x0000000000007941 */ /* 0x000fea0003800000 */
.L_x_11262:
[----:B------:R0:W-:Y:S01]  /*8e90*/  STG.E.U8 desc[UR36][R16.64], R8 ;  /* 0x0000000810007986 */ /* 0x0001e2000c101124 */
[----:B------:R-:W-:Y:S05]  /*8ea0*/  BRA `(.L_x_11242) ;  /* 0x0000000400147947 */ /* 0x000fea0003800000 */
.L_x_11260:
        /* <DEDUP_REMOVED lines=17> */
.L_x_11267:
[----:B------:R-:W-:-:S04]  /*8fc0*/  LOP3.LUT R2, R5, 0x80000000, RZ, 0xc0, !PT ;  /* 0x8000000005027812 */ /* 0x000fc800078ec0ff */
[----:B------:R-:W-:-:S04]  /*8fd0*/  SHF.R.U32.HI R3, RZ, 0x18, R2 ;  /* 0x00000018ff037819 */ /* 0x000fc80000011602 */
[----:B------:R-:W-:-:S04]  /*8fe0*/  LOP3.LUT R0, R0, R3, RZ, 0xfc, !PT ;  /* 0x0000000300007212 */ /* 0x000fc800078efcff */
[----:B------:R-:W-:-:S07]  /*8ff0*/  PRMT R8, R0, 0x7610, R8 ;  /* 0x0000761000087816 */ /* 0x000fce0000000008 */
.L_x_11266:
[----:B------:R-:W-:Y:S05]  /*9000*/  BSYNC B0 ;  /* 0x0000000000007941 */ /* 0x000fea0003800000 */
.L_x_11265:
[----:B------:R0:W-:Y:S01]  /*9010*/  STG.E.U8 desc[UR36][R16.64], R8 ;  /* 0x0000000810007986 */ /* 0x0001e2000c101124 */
[----:B------:R-:W-:Y:S05]  /*9020*/  BRA `(.L_x_11242) ;  /* 0x0000000000b47947 */ /* 0x000fea0003800000 */
.L_x_11259:
        /* <DEDUP_REMOVED lines=22> */
.L_x_11241:
        /* <DEDUP_REMOVED lines=16> */
.L_x_11270:
[----:B------:R-:W-:Y:S05]  /*9290*/  BRA `(.L_x_11242) ;  /* 0x0000000000187947 */ /* 0x000fea0003800000 */
.L_x_11269:
[----:B-1----:R-:W-:-:S04]  /*92a0*/  PRMT R2, R5, 0x9910, RZ ;  /* 0x0000991005027816 */ /* 0x002fc800000000ff */
[----:B------:R-:W-:-:S05]  /*92b0*/  SHF.R.S32.HI R3, RZ, 0x1f, R2 ;  /* 0x0000001fff037819 */ /* 0x000fca0000011402 */
[----:B------:R0:W-:Y:S01]  /*92c0*/  STG.E.64 desc[UR36][R16.64], R2 ;  /* 0x0000000210007986 */ /* 0x0001e2000c101b24 */
[----:B------:R-:W-:Y:S05]  /*92d0*/  BRA `(.L_x_11242) ;  /* 0x0000000000087947 */ /* 0x000fea0003800000 */
.L_x_11268:
[----:B-1----:R-:W-:-:S05]  /*92e0*/  PRMT R3, R5, 0x9910, RZ ;  /* 0x0000991005037816 */ /* 0x002fca00000000ff */
[----:B------:R0:W-:Y:S02]  /*92f0*/  STG.E desc[UR36][R16.64], R3 ;  /* 0x0000000310007986 */ /* 0x0001e4000c101924 */
.L_x_11242:
[----:B------:R-:W-:-:S07]  /*9300*/  VIADD R19, R19, 0x80 ;  /* 0x0000008013137836 */ /* 0x000fce0000000000 */
.L_x_11202:
[----:B------:R-:W-:Y:S05]  /*9310*/  BSYNC B6 ;  /* 0x0000000000067941 */ /* 0x000fea0003800000 */
.L_x_11201:
        /* <DEDUP_REMOVED lines=306> */
.L_x_11271:
        /* <DEDUP_REMOVED lines=20> */
.L_x_11275:
[----:B------:R4:W5:Y:S01]  /*a780*/  LDG.E.U8 R0, desc[UR36][R2.64] ;  /* 0x0000002402007981 */ /* 0x000962000c1e1100 */
[----:B------:R-:W-:Y:S05]  /*a790*/  BRA `(.L_x_11277) ;  /* 0x0000000c00547947 */ /* 0x000fea0003800000 */
.L_x_11274:
        /* <DEDUP_REMOVED lines=8> */
.L_x_11279:
[----:B------:R2:W5:Y:S01]  /*a820*/  LDG.E.U16 R0, desc[UR36][R2.64] ;  /* 0x0000002402007981 */ /* 0x000562000c1e1500 */
[----:B------:R-:W-:Y:S05]  /*a830*/  BRA `(.L_x_11277) ;  /* 0x0000000c002c7947 */ /* 0x000fea0003800000 */
.L_x_11278:
[----:B------:R0:W5:Y:S01]  /*a840*/  LDG.E.U16 R0, desc[UR36][R2.64] ;  /* 0x0000002402007981 */ /* 0x000162000c1e1500 */
[----:B------:R-:W-:Y:S05]  /*a850*/  BRA `(.L_x_11277) ;  /* 0x0000000c00247947 */ /* 0x000fea0003800000 */
.L_x_11273:
        /* <DEDUP_REMOVED lines=9> */
.L_x_11281:
[----:B------:R-:W2:Y:S02]  /*a8f0*/  LDG.E.U16 R4, desc[UR36][R2.64] ;  /* 0x0000002402047981 */ /* 0x000ea4000c1e1500 */
[----:B--2---:R-:W-:-:S06]  /*a900*/  HADD2.F32 R4, -RZ, R4.H0_H0 ;  /* 0x20000004ff047230 */ /* 0x004fcc0000004100 */
[----:B------:R-:W0:Y:S02]  /*a910*/  F2I.FTZ.TRUNC.NTZ R4, R4 ;  /* 0x0000000400047305 */ /* 0x000e24000021f100 */
[----:B0-----:R-:W-:Y:S01]  /*a920*/  PRMT R0, R4, 0x7610, R0 ;  /* 0x0000761004007816 */ /* 0x001fe20000000000 */
[----:B------:R-:W-:Y:S06]  /*a930*/  BRA `(.L_x_11277) ;  /* 0x0000000800ec7947 */ /* 0x000fec0003800000 */
.L_x_11280:
        /* <DEDUP_REMOVED lines=9> */
.L_x_11283:
[----:B------:R-:W2:Y:S02]  /*a9d0*/  LDG.E.U16 R2, desc[UR36][R2.64] ;  /* 0x0000002402027981 */ /* 0x000ea4000c1e1500 */
[----:B--2---:R-:W-:-:S06]  /*a9e0*/  HADD2.F32 R4, -RZ, R2.H0_H0 ;  /* 0x20000002ff047230 */ /* 0x004fcc0000004100 */
[----:B------:R-:W0:Y:S02]  /*a9f0*/  F2I.FTZ.TRUNC.NTZ R4, R4 ;  /* 0x0000000400047305 */ /* 0x000e24000021f100 */
[----:B0-----:R-:W-:Y:S01]  /*aa00*/  PRMT R0, R4, 0x7610, R0 ;  /* 0x0000761004007816 */ /* 0x001fe20000000000 */
[----:B------:R-:W-:Y:S06]  /*aa10*/  BRA `(.L_x_11277) ;  /* 0x0000000800b47947 */ /* 0x000fec0003800000 */
.L_x_11282:
[----:B------:R-:W2:Y:S02]  /*aa20*/  LDG.E.64 R2, desc[UR36][R2.64] ;  /* 0x0000002402027981 */ /* 0x000ea4000c1e1b00 */
[----:B--2---:R0:W1:Y:S01]  /*aa30*/  F2I.F64.TRUNC R0, R2 ;  /* 0x0000000200007311 */ /* 0x004062000030d100 */
[----:B------:R-:W-:Y:S05]  /*aa40*/  BRA `(.L_x_11277) ;  /* 0x0000000800a87947 */ /* 0x000fea0003800000 */
.L_x_11272:
        /* <DEDUP_REMOVED lines=12> */
.L_x_11286:
[----:B------:R-:W2:Y:S02]  /*ab10*/  LDG.E.64 R2, desc[UR36][R2.64] ;  /* 0x0000002402027981 */ /* 0x000ea4000c1e1b00 */
[----:B--2---:R0:W1:Y:S01]  /*ab20*/  F2I.F64.TRUNC R0, R2 ;  /* 0x0000000200007311 */ /* 0x004062000030d100 */
[----:B------:R-:W-:Y:S05]  /*ab30*/  BRA `(.L_x_11277) ;  /* 0x00000008006c7947 */ /* 0x000fea0003800000 */
.L_x_11285:
        /* <DEDUP_REMOVED lines=28> */
.L_x_11288:
        /* <DEDUP_REMOVED lines=15> */
.L_x_11287:
[----:B------:R-:W2:Y:S02]  /*adf0*/  LDG.E.U16 R4, desc[UR36][R2.64] ;  /* 0x0000002402047981 */ /* 0x000ea4000c1e1500 */
[----:B--2---:R-:W-:-:S06]  /*ae00*/  IMAD.U32 R4, R4, 0x10000, RZ ;  /* 0x0001000004047824 */ /* 0x004fcc00078e00ff */
[----:B------:R-:W0:Y:S02]  /*ae10*/  F2I.FTZ.TRUNC.NTZ R4, R4 ;  /* 0x0000000400047305 */ /* 0x000e24000021f100 */
[----:B0-----:R-:W-:Y:S01]  /*ae20*/  PRMT R0, R4, 0x7610, R0 ;  /* 0x0000761004007816 */ /* 0x001fe20000000000 */
[----:B------:R-:W-:Y:S06]  /*ae30*/  BRA `(.L_x_11277) ;  /* 0x0000000400ac7947 */ /* 0x000fec0003800000 */
.L_x_11284:
        /* <DEDUP_REMOVED lines=10> */
.L_x_11291:
        /* <DEDUP_REMOVED lines=21> */
.L_x_11295:
[----:B------:R-:W-:Y:S05]  /*b030*/  BSYNC B1 ;  /* 0x0000000000017941 */ /* 0x000fea0003800000 */
.L_x_11294:
[----:B------:R-:W-:Y:S01]  /*b040*/  IMAD.SHL.U32 R2, R2, 0x100000, RZ ;  /* 0x0010000002027824 */ /* 0x000fe200078e00ff */
[----:B------:R-:W-:-:S04]  /*b050*/  LEA R3, R0, 0x3b800000, 0x17 ;  /* 0x3b80000000037811 */ /* 0x000fc800078eb8ff */
[----:B------:R-:W-:-:S07]  /*b060*/  LOP3.LUT R4, R3, R2, R4, 0xfe, !PT ;  /* 0x0000000203047212 */ /* 0x000fce00078efe04 */
.L_x_11293:
[----:B------:R-:W-:Y:S05]  /*b070*/  BSYNC B0 ;  /* 0x0000000000007941 */ /* 0x000fea0003800000 */
.L_x_11292:
[----:B------:R-:W0:Y:S02]  /*b080*/  F2I.FTZ.TRUNC.NTZ R4, R4 ;  /* 0x0000000400047305 */ /* 0x000e24000021f100 */
[----:B0-----:R-:W-:Y:S01]  /*b090*/  PRMT R0, R4, 0x7610, R0 ;  /* 0x0000761004007816 */ /* 0x001fe20000000000 */
[----:B------:R-:W-:Y:S06]  /*b0a0*/  BRA `(.L_x_11277) ;  /* 0x0000000400107947 */ /* 0x000fec0003800000 */
.L_x_11290:
        /* <DEDUP_REMOVED lines=21> */
.L_x_11299:
[----:B------:R-:W-:Y:S05]  /*b200*/  BSYNC B1 ;  /* 0x0000000000017941 */ /* 0x000fea0003800000 */
.L_x_11298:
[----:B------:R-:W-:Y:S01]  /*b210*/  IMAD.SHL.U32 R2, R2, 0x200000, RZ ;  /* 0x0020000002027824 */ /* 0x000fe200078e00ff */
[----:B------:R-:W-:-:S04]  /*b220*/  LEA R3, R0, 0x37800000, 0x17 ;  /* 0x3780000000037811 */ /* 0x000fc800078eb8ff */
[----:B------:R-:W-:-:S07]  /*b230*/  LOP3.LUT R4, R3, R2, R4, 0xfe, !PT ;  /* 0x0000000203047212 */ /* 0x000fce00078efe04 */
.L_x_11297:
[----:B------:R-:W-:Y:S05]  /*b240*/  BSYNC B0 ;  /* 0x0000000000007941 */ /* 0x000fea0003800000 */
.L_x_11296:
[----:B------:R-:W0:Y:S02]  /*b250*/  F2I.FTZ.TRUNC.NTZ R4, R4 ;  /* 0x0000000400047305 */ /* 0x000e24000021f100 */
[----:B0-----:R-:W-:Y:S01]  /*b260*/  PRMT R0, R4, 0x7610, R0 ;  /* 0x0000761004007816 */ /* 0x001fe20000000000 */
[----:B------:R-:W-:Y:S06]  /*b270*/  BRA `(.L_x_11277) ;  /* 0x00000000009c7947 */ /* 0x000fec0003800000 */
.L_x_11289:
        /* <DEDUP_REMOVED lines=14> */
.L_x_11303:
[----:B------:R-:W-:Y:S05]  /*b360*/  BSYNC B0 ;  /* 0x0000000000007941 */ /* 0x000fea0003800000 */
.L_x_11302:
[----:B------:R-:W0:Y:S02]  /*b370*/  F2I.FTZ.TRUNC.NTZ R4, R4 ;  /* 0x0000000400047305 */ /* 0x000e24000021f100 */
[----:B0-----:R-:W-:Y:S01]  /*b380*/  PRMT R0, R4, 0x7610, R0 ;  /* 0x0000761004007816 */ /* 0x001fe20000000000 */
[----:B------:R-:W-:Y:S06]  /*b390*/  BRA `(.L_x_11277) ;  /* 0x0000000000547947 */ /* 0x000fec0003800000 */
.L_x_11276:
        /* <DEDUP_REMOVED lines=16> */
.L_x_11304:
[----:B------:R-:W-:Y:S01]  /*b4a0*/  PRMT R0, RZ, 0x7610, R0 ;  /* 0x00007610ff007816 */ /* 0x000fe20000000000 */
[----:B------:R-:W-:Y:S06]  /*b4b0*/  BRA `(.L_x_11277) ;  /* 0x00000000000c7947 */ /* 0x000fec0003800000 */
.L_x_11301:
[----:B------:R0:W5:Y:S01]  /*b4c0*/  LDG.E.U16 R0, desc[UR36][R2.64] ;  /* 0x0000002402007981 */ /* 0x000162000c1e1500 */
[----:B------:R-:W-:Y:S05]  /*b4d0*/  BRA `(.L_x_11277) ;  /* 0x0000000000047947 */ /* 0x000fea0003800000 */
.L_x_11300:
[----:B------:R0:W5:Y:S02]  /*b4e0*/  LDG.E.U16 R0, desc[UR36][R2.64] ;  /* 0x0000002402007981 */ /* 0x000164000c1e1500 */
.L_x_11277:
[----:B01234-:R-:W0:Y:S01]  /*b4f0*/  LDC.U8 R2, c[0x0][0x424] ;  /* 0x00010900ff027b82 */ /* 0x01fe220000000000 */
[----:B-----5:R-:W-:-:S04]  /*b500*/  PRMT R0, R0, 0x9910, RZ ;  /* 0x0000991000007816 */ /* 0x020fc800000000ff */
        /* <DEDUP_REMOVED lines=15> */
[----:B-1----:R-:W-:Y:S01]  /*b600*/  STG.E.U8 desc[UR36][R16.64], R5 ;  /* 0x0000000510007986 */ /* 0x002fe2000c101124 */
[----:B------:R-:W-:Y:S05]  /*b610*/  EXIT ;  /* 0x000000000000794d */ /* 0x000fea0003800000 */
.L_x_11308:
[----:B-1----:R-:W-:Y:S01]  /*b620*/  STG.E.U8 desc[UR36][R16.64], R5 ;  /* 0x0000000510007986 */ /* 0x002fe2000c101124 */
[----:B------:R-:W-:Y:S05]  /*b630*/  EXIT ;  /* 0x000000000000794d */ /* 0x000fea0003800000 */
.L_x_11307:
        /* <DEDUP_REMOVED lines=8> */
[----:B------:R-:W-:Y:S01]  /*b6c0*/  STG.E.64 desc[UR36][R16.64], R2 ;  /* 0x0000000210007986 */ /* 0x000fe2000c101b24 */
[----:B------:R-:W-:Y:S05]  /*b6d0*/  EXIT ;  /* 0x000000000000794d */ /* 0x000fea0003800000 */
.L_x_11311:
[----:B-1----:R-:W-:-:S05]  /*b6e0*/  PRMT R3, R5, 0x9910, RZ ;  /* 0x0000991005037816 */ /* 0x002fca00000000ff */
[----:B------:R-:W-:Y:S01]  /*b6f0*/  STG.E desc[UR36][R16.64], R3 ;  /* 0x0000000310007986 */ /* 0x000fe2000c101924 */
[----:B------:R-:W-:Y:S05]  /*b700*/  EXIT ;  /* 0x000000000000794d */ /* 0x000fea0003800000 */
.L_x_11310:
[----:B-1----:R-:W-:Y:S01]  /*b710*/  STG.E.U16 desc[UR36][R16.64], R5 ;  /* 0x0000000510007986 */ /* 0x002fe2000c101524 */
[----:B------:R-:W-:Y:S05]  /*b720*/  EXIT ;  /* 0x000000000000794d */ /* 0x000fea0003800000 */
.L_x_11306:
[----:B------:R-:W-:-:S13]  /*b730*/  ISETP.GT.AND P0, PT, R0, 0x6, PT ;  /* 0x000000060000780c */ /* 0x000fda0003f04270 */
[----:B------:R-:W-:Y:S05]  /*b740*/  @P0 BRA `(.L_x_11312) ;  /* 0x00000000002c0947 */ /* 0x000fea0003800000 */
[----:B------:R-:W-:-:S13]  /*b750*/  ISETP.NE.AND P0, PT, R0, 0x5, PT ;  /* 0x000000050000780c */ /* 0x000fda0003f05270 */
[----:B------:R-:W-:Y:S05]  /*b760*/  @!P0 BRA `(.L_x_11313) ;  /* 0x0000000000148947 */ /* 0x000fea0003800000 */
[----:B------:R-:W-:-:S13]  /*b770*/  ISETP.NE.AND P0, PT, R0, 0x6, PT ;  /* 0x000000060000780c */ /* 0x000fda0003f05270 */
[----:B------:R-:W-:Y:S05]  /*b780*/  @P0 BRA `(.L_x_11309) ;  /* 0x0000000800b40947 */ /* 0x000fea0003800000 */
[----:B-1----:R-:W0:Y:S02]  /*b790*/  I2F.S16 R3, R5 ;  /* 0x0000000500037306 */ /* 0x002e240000101400 */
[----:B0-----:R-:W-:Y:S01]  /*b7a0*/  STG.E desc[UR36][R16.64], R3 ;  /* 0x0000000310007986 */ /* 0x001fe2000c101924 */
[----:B------:R-:W-:Y:S05]  /*b7b0*/  EXIT ;  /* 0x000000000000794d */ /* 0x000fea0003800000 */
.L_x_11313:
[----:B-1----:R-:W0:Y:S02]  /*b7c0*/  I2F.S16 R0, R5 ;  /* 0x0000000500007306 */ /* 0x002e240000101400 */
[----:B0-----:R-:W-:-:S05]  /*b7d0*/  F2FP.F16.F32.PACK_AB R0, RZ, R0 ;  /* 0x00000000ff00723e */ /* 0x001fca00000000ff */
[----:B------:R-:W-:Y:S01]  /*b7e0*/  STG.E.U16 desc[UR36][R16.64], R0 ;  /* 0x0000000010007986 */ /* 0x000fe2000c101524 */
[----:B------:R-:W-:Y:S05]  /*b7f0*/  EXIT ;  /* 0x000000000000794d */ /* 0x000fea0003800000 */
.L_x_11312:
        /* <DEDUP_REMOVED lines=8> */
[----:B0-----:R-:W-:Y:S01]  /*b880*/  STG.E.64 desc[UR36][R16.64], R2 ;  /* 0x0000000210007986 */ /* 0x001fe2000c101b24 */
[----:B------:R-:W-:Y:S05]  /*b890*/  EXIT ;  /* 0x000000000000794d */ /* 0x000fea0003800000 */
.L_x_11315:
[----:B-1----:R-:W0:Y:S02]  /*b8a0*/  I2F.S16 R5, R5 ;  /* 0x0000000500057306 */ /* 0x002e240000101400 */
[----:B0-----:R-:W-:-:S04]  /*b8b0*/  F2FP.F16.F32.PACK_AB R3, RZ, R5 ;  /* 0x00000005ff03723e */ /* 0x001fc800000000ff */
[----:B------:R-:W-:-:S05]  /*b8c0*/  PRMT R3, R3, 0x5410, RZ ;  /* 0x0000541003037816 */ /* 0x000fca00000000ff */
[----:B------:R-:W-:Y:S01]  /*b8d0*/  STG.E desc[UR36][R16.64], R3 ;  /* 0x0000000310007986 */ /* 0x000fe2000c101924 */
[----:B------:R-:W-:Y:S05]  /*b8e0*/  EXIT ;  /* 0x000000000000794d */ /* 0x000fea0003800000 */
.L_x_11314:
[----:B-1----:R-:W0:Y:S02]  /*b8f0*/  I2F.F64.S16 R2, R5 ;  /* 0x0000000500027312 */ /* 0x002e240000101c00 */
[----:B0-----:R-:W-:Y:S01]  /*b900*/  STG.E.64 desc[UR36][R16.64], R2 ;  /* 0x0000000210007986 */ /* 0x001fe2000c101b24 */
[----:B------:R-:W-:Y:S05]  /*b910*/  EXIT ;  /* 0x000000000000794d */ /* 0x000fea0003800000 */
.L_x_11305:
        /* <DEDUP_REMOVED lines=11> */
[----:B------:R-:W-:Y:S01]  /*b9d0*/  STG.E.U8 desc[UR36][R16.64], R3 ;  /* 0x0000000310007986 */ /* 0x000fe2000c101124 */
[----:B------:R-:W-:Y:S05]  /*b9e0*/  EXIT ;  /* 0x000000000000794d */ /* 0x000fea0003800000 */
.L_x_11318:
[----:B-1----:R-:W0:Y:S01]  /*b9f0*/  I2F.F64.S16 R4, R5 ;  /* 0x0000000500047312 */ /* 0x002e220000101c00 */
[----:B------:R-:W-:-:S05]  /*ba00*/  CS2R R6, SRZ ;  /* 0x0000000000067805 */ /* 0x000fca000001ff00 */
[----:B0-----:R-:W-:Y:S01]  /*ba10*/  STG.E.128 desc[UR36][R16.64], R4 ;  /* 0x0000000410007986 */ /* 0x001fe2000c101d24 */
[----:B------:R-:W-:Y:S05]  /*ba20*/  EXIT ;  /* 0x000000000000794d */ /* 0x000fea0003800000 */
.L_x_11317:
        /* <DEDUP_REMOVED lines=21> */
.L_x_11322:
[----:B------:R-:W-:Y:S05]  /*bb80*/  BSYNC B0 ;  /* 0x0000000000007941 */ /* 0x000fea0003800000 */
.L_x_11321:
[----:B------:R-:W-:-:S05]  /*bb90*/  LOP3.LUT R3, R0, R3, RZ, 0xfc, !PT ;  /* 0x0000000300037212 */ /* 0x000fca00078efcff */
[----:B------:R-:W-:Y:S01]  /*bba0*/  STG.E.U8 desc[UR36][R16.64], R3 ;  /* 0x0000000310007986 */ /* 0x000fe2000c101124 */
[----:B------:R-:W-:Y:S05]  /*bbb0*/  EXIT ;  /* 0x000000000000794d */ /* 0x000fea0003800000 */
.L_x_11320:
        /* <DEDUP_REMOVED lines=13> */
.L_x_11324:
[----:B------:R-:W-:Y:S01]  /*bc90*/  IMAD.MOV.U32 R0, RZ, RZ, 0x7f ;  /* 0x0000007fff007424 */ /* 0x000fe200078e00ff */
[----:B------:R-:W-:-:S04]  /*bca0*/  ISETP.GT.U32.AND P0, PT, R2, 0x7f800000, PT ;  /* 0x7f8000000200780c */ /* 0x000fc80003f04070 */
[----:B------:R-:W-:-:S09]  /*bcb0*/  SEL R0, R0, 0x7c, P0 ;  /* 0x0000007c00007807 */ /* 0x000fd20000000000 */
.L_x_11325:
[----:B------:R-:W-:Y:S05]  /*bcc0*/  BSYNC B0 ;  /* 0x0000000000007941 */ /* 0x000fea0003800000 */
.L_x_11323:
[----:B------:R-:W-:-:S04]  /*bcd0*/  LOP3.LUT R2, R5, 0x80000000, RZ, 0xc0, !PT ;  /* 0x8000000005027812 */ /* 0x000fc800078ec0ff */
[----:B------:R-:W-:-:S04]  /*bce0*/  SHF.R.U32.HI R3, RZ, 0x18, R2 ;  /* 0x00000018ff037819 */ /* 0x000fc80000011602 */
[----:B------:R-:W-:-:S05]  /*bcf0*/  LOP3.LUT R3, R0, R3, RZ, 0xfc, !PT ;  /* 0x0000000300037212 */ /* 0x000fca00078efcff */
[----:B------:R-:W-:Y:S01]  /*bd00*/  STG.E.U8 desc[UR36][R16.64], R3 ;  /* 0x0000000310007986 */ /* 0x000fe2000c101124 */
[----:B------:R-:W-:Y:S05]  /*bd10*/  EXIT ;  /* 0x000000000000794d */ /* 0x000fea0003800000 */
.L_x_11319:
[----:B-1----:R-:W0:Y:S02]  /*bd20*/  I2F.S16 R0, R5 ;  /* 0x0000000500007306 */ /* 0x002e240000101400 */
[----:B0-----:R-:W-:-:S05]  /*bd30*/  F2FP.BF16.F32.PACK_AB R0, RZ, R0 ;  /* 0x00000000ff00723e */ /* 0x001fca00000010ff */
[----:B------:R-:W-:Y:S01]  /*bd40*/  STG.E.U16 desc[UR36][R16.64], R0 ;  /* 0x0000000010007986 */ /* 0x000fe2000c101524 */
[----:B------:R-:W-:Y:S05]  /*bd50*/  EXIT ;  /* 0x000000000000794d */ /* 0x000fea0003800000 */
.L_x_11316:
        /* <DEDUP_REMOVED lines=8> */
[----:B-1----:R-:W-:Y:S01]  /*bde0*/  STG.E.U16 desc[UR36][R16.64], R5 ;  /* 0x0000000510007986 */ /* 0x002fe2000c101524 */
[----:B------:R-:W-:Y:S05]  /*bdf0*/  EXIT ;  /* 0x000000000000794d */ /* 0x000fea0003800000 */
.L_x_11328:
        /* <DEDUP_REMOVED lines=17> */
.L_x_11331:
[----:B------:R-:W-:-:S04]  /*bf10*/  LOP3.LUT R2, R5, 0x80000000, RZ, 0xc0, !PT ;  /* 0x8000000005027812 */ /* 0x000fc800078ec0ff */
[----:B------:R-:W-:-:S04]  /*bf20*/  SHF.R.U32.HI R3, RZ, 0x18, R2 ;  /* 0x00000018ff037819 */ /* 0x000fc80000011602 */
[----:B------:R-:W-:-:S04]  /*bf30*/  LOP3.LUT R0, R0, R3, RZ, 0xfc, !PT ;  /* 0x0000000300007212 */ /* 0x000fc800078efcff */
[----:B------:R-:W-:-:S07]  /*bf40*/  PRMT R8, R0, 0x7610, R8 ;  /* 0x0000761000087816 */ /* 0x000fce0000000008 */
.L_x_11330:
[----:B------:R-:W-:Y:S05]  /*bf50*/  BSYNC B0 ;  /* 0x0000000000007941 */ /* 0x000fea0003800000 */
.L_x_11329:
[----:B------:R-:W-:Y:S01]  /*bf60*/  STG.E.U8 desc[UR36][R16.64], R8 ;  /* 0x0000000810007986 */ /* 0x000fe2000c101124 */
[----:B------:R-:W-:Y:S05]  /*bf70*/  EXIT ;  /* 0x000000000000794d */ /* 0x000fea0003800000 */
.L_x_11327:
        /* <DEDUP_REMOVED lines=17> */
.L_x_11334:
[----:B------:R-:W-:-:S04]  /*c090*/  LOP3.LUT R2, R5, 0x80000000, RZ, 0xc0, !PT ;  /* 0x8000000005027812 */ /* 0x000fc800078ec0ff */
[----:B------:R-:W-:-:S04]  /*c0a0*/  SHF.R.U32.HI R3, RZ, 0x18, R2 ;  /* 0x00000018ff037819 */ /* 0x000fc80000011602 */
[----:B------:R-:W-:-:S04]  /*c0b0*/  LOP3.LUT R0, R0, R3, RZ, 0xfc, !PT ;  /* 0x0000000300007212 */ /* 0x000fc800078efcff */
[----:B------:R-:W-:-:S07]  /*c0c0*/  PRMT R8, R0, 0x7610, R8 ;  /* 0x0000761000087816 */ /* 0x000fce0000000008 */
.L_x_11333:
[----:B------:R-:W-:Y:S05]  /*c0d0*/  BSYNC B0 ;  /* 0x0000000000007941 */ /* 0x000fea0003800000 */
.L_x_11332:
[----:B------:R-:W-:Y:S01]  /*c0e0*/  STG.E.U8 desc[UR36][R16.64], R8 ;  /* 0x0000000810007986 */ /* 0x000fe2000c101124 */
[----:B------:R-:W-:Y:S05]  /*c0f0*/  EXIT ;  /* 0x000000000000794d */ /* 0x000fea0003800000 */
.L_x_11326:
        /* <DEDUP_REMOVED lines=22> */
.L_x_11309:
        /* <DEDUP_REMOVED lines=16> */
.L_x_11337:
[----:B------:R-:W-:Y:S05]  /*c360*/  EXIT ;  /* 0x000000000000794d */ /* 0x000fea0003800000 */
.L_x_11336:
[----:B-1----:R-:W-:-:S04]  /*c370*/  PRMT R2, R5, 0x9910, RZ ;  /* 0x0000991005027816 */ /* 0x002fc800000000ff */
[----:B------:R-:W-:-:S05]  /*c380*/  SHF.R.S32.HI R3, RZ, 0x1f, R2 ;  /* 0x0000001fff037819 */ /* 0x000fca0000011402 */
[----:B------:R-:W-:Y:S01]  /*c390*/  STG.E.64 desc[UR36][R16.64], R2 ;  /* 0x0000000210007986 */ /* 0x000fe2000c101b24 */
[----:B------:R-:W-:Y:S05]  /*c3a0*/  EXIT ;  /* 0x000000000000794d */ /* 0x000fea0003800000 */
.L_x_11335:
[----:B-1----:R-:W-:-:S05]  /*c3b0*/  PRMT R3, R5, 0x9910, RZ ;  /* 0x0000991005037816 */ /* 0x002fca00000000ff */
[----:B------:R-:W-:Y:S01]  /*c3c0*/  STG.E desc[UR36][R16.64], R3 ;  /* 0x0000000310007986 */ /* 0x000fe2000c101924 */
[----:B------:R-:W-:Y:S05]  /*c3d0*/  EXIT ;  /* 0x000000000000794d */ /* 0x000fea0003800000 */
.L_x_11338:
        /* <DEDUP_REMOVED lines=10> */
.L_x_32127:


//--------------------- .text._ZN2at6native27unrolled_elementwise_kernelINS0_13BUnaryFunctorIsssZZZNS0_21heaviside_kernel_cudaERNS_18TensorIteratorBaseEENKUlvE_clEvENKUlvE3_clEvEUlssE_EESt5arrayIPcLm2EELi4E23TrivialOffsetCalculatorILi1EjESD_NS0_6memory12LoadWithCastILi1EEENSE_13StoreWithCastILi1EEEEEviT_T0_T2_T3_T4_T5_ --------------------------
	.section	.text._ZN2at6native27unrolled_elementwise_kernelINS0_13BUnaryFunctorIsssZZZNS0_21heaviside_kernel_cudaERNS_18TensorIteratorBaseEENKUlvE_clEvENKUlvE3_clEvEUlssE_EESt5arrayIPcLm2EELi4E23TrivialOffsetCalculatorILi1EjESD_NS0_6memory12LoadWithCastILi1EEENSE_13StoreWithCastILi1EEEEEviT_T0_T2_T3_T4_T5_,"ax",@progbits
	.align	128
        .global         _ZN2at6native27unrolled_elementwise_kernelINS0_13BUnaryFunctorIsssZZZNS0_21heaviside_kernel_cudaERNS_18TensorIteratorBaseEENKUlvE_clEvENKUlvE3_clEvEUlssE_EESt5arrayIPcLm2EELi4E23TrivialOffsetCalculatorILi1EjESD_NS0_6memory12LoadWithCastILi1EEENSE_13StoreWithCastILi1EEEEEviT_T0_T2_T3_T4_T5_
        .type           _ZN2at6native27unrolled_elementwise_kernelINS0_13BUnaryFunctorIsssZZZNS0_21heaviside_kernel_cudaERNS_18TensorIteratorBaseEENKUlvE_clEvENKUlvE3_clEvEUlssE_EESt5arrayIPcLm2EELi4E23TrivialOffsetCalculatorILi1EjESD_NS0_6memory12LoadWithCastILi1EEENSE_13StoreWithCastILi1EEEEEviT_T0_T2_T3_T4_T5_,@function
        .size           _ZN2at6native27unrolled_elementwise_kernelINS0_13BUnaryFunctorIsssZZZNS0_21heaviside_kernel_cudaERNS_18TensorIteratorBaseEENKUlvE_clEvENKUlvE3_clEvEUlssE_EESt5arrayIPcLm2EELi4E23TrivialOffsetCalculatorILi1EjESD_NS0_6memory12LoadWithCastILi1EEENSE_13StoreWithCastILi1EEEEEviT_T0_T2_T3_T4_T5_,(.L_x_32128 - _ZN2at6native27unrolled_elementwise_kernelINS0_13BUnaryFunctorIsssZZZNS0_21heaviside_kernel_cudaERNS_18TensorIteratorBaseEENKUlvE_clEvENKUlvE3_clEvEUlssE_EESt5arrayIPcLm2EELi4E23TrivialOffsetCalculatorILi1EjESD_NS0_6memory12LoadWithCastILi1EEENSE_13StoreWithCastILi1EEEEEviT_T0_T2_T3_T4_T5_)
        .other          _ZN2at6native27unrolled_elementwise_kernelINS0_13BUnaryFunctorIsssZZZNS0_21heaviside_kernel_cudaERNS_18TensorIteratorBaseEENKUlvE_clEvENKUlvE3_clEvEUlssE_EESt5arrayIPcLm2EELi4E23TrivialOffsetCalculatorILi1EjESD_NS0_6memory12LoadWithCastILi1EEENSE_13StoreWithCastILi1EEEEEviT_T0_T2_T3_T4_T5_,@"STO_CUDA_ENTRY STV_DEFAULT"
_ZN2at6native27unrolled_elementwise_kernelINS0_13BUnaryFunctorIsssZZZNS0_21heaviside_kernel_cudaERNS_18TensorIteratorBaseEENKUlvE_clEvENKUlvE3_clEvEUlssE_EESt5arrayIPcLm2EELi4E23TrivialOffsetCalculatorILi1EjESD_NS0_6memory12LoadWithCastILi1EEENSE_13StoreWithCastILi1EEEEEviT_T0_T2_T3_T4_T5_:
.text._ZN2at6native27unrolled_elementwise_kernelINS0_13BUnaryFunctorIsssZZZNS0_21heaviside_kernel_cudaERNS_18TensorIteratorBaseEENKUlvE_clEvENKUlvE3_clEvEUlssE_EESt5arrayIPcLm2EELi4E23TrivialOffsetCalculatorILi1EjESD_NS0_6memory12LoadWithCastILi1EEENSE_13StoreWithCastILi1EEEEEviT_T0_T2_T3_T4_T5_:
        /* <DEDUP_REMOVED lines=31> */
.L_x_11344:
[----:B------:R3:W5:Y:S01]  /*01f0*/  LDG.E.U8 R17, desc[UR36][R2.64] ;  /* 0x0000002402117981 */ /* 0x000762000c1e1100 */
[----:B------:R-:W-:Y:S05]  /*0200*/  BRA `(.L_x_11346) ;  /* 0x0000000c00587947 */ /* 0x000fea0003800000 */
.L_x_11343:
        /* <DEDUP_REMOVED lines=8> */
.L_x_11348:
[----:B------:R1:W5:Y:S01]  /*0290*/  LDG.E.U16 R17, desc[UR36][R2.64] ;  /* 0x0000002402117981 */ /* 0x000362000c1e1500 */
[----:B------:R-:W-:Y:S05]  /*02a0*/  BRA `(.L_x_11346) ;  /* 0x0000000c00307947 */ /* 0x000fea0003800000 */
.L_x_11347:
[----:B------:R2:W5:Y:S01]  /*02b0*/  LDG.E.U16 R17, desc[UR36][R2.64] ;  /* 0x0000002402117981 */ /* 0x000562000c1e1500 */
[----:B------:R-:W-:Y:S05]  /*02c0*/  BRA `(.L_x_11346) ;  /* 0x0000000c00287947 */ /* 0x000fea0003800000 */
.L_x_11342:
        /* <DEDUP_REMOVED lines=9> */
.L_x_11350:
[----:B------:R-:W2:Y:S02]  /*0360*/  LDG.E.U16 R0, desc[UR36][R2.64] ;  /* 0x0000002402007981 */ /* 0x000ea4000c1e1500 */
[----:B--2---:R-:W-:-:S06]  /*0370*/  HADD2.F32 R0, -RZ, R0.H0_H0 ;  /* 0x20000000ff007230 */ /* 0x004fcc0000004100 */
[----:B------:R-:W0:Y:S02]  /*0380*/  F2I.FTZ.TRUNC.NTZ R0, R0 ;  /* 0x0000000000007305 */ /* 0x000e24000021f100 */
[----:B0-----:R-:W-:Y:S01]  /*0390*/  PRMT R17, R0, 0x7610, R17 ;  /* 0x0000761000117816 */ /* 0x001fe20000000011 */
[----:B------:R-:W-:Y:S06]  /*03a0*/  BRA `(.L_x_11346) ;  /* 0x0000000800f07947 */ /* 0x000fec0003800000 */
.L_x_11349:
        /* <DEDUP_REMOVED lines=9> */
.L_x_11352:
[----:B------:R-:W2:Y:S02]  /*0440*/  LDG.E.U16 R2, desc[UR36][R2.64] ;  /* 0x0000002402027981 */ /* 0x000ea4000c1e1500 */
[----:B--2---:R-:W-:-:S06]  /*0450*/  HADD2.F32 R0, -RZ, R2.H0_H0 ;  /* 0x20000002ff007230 */ /* 0x004fcc0000004100 */
[----:B------:R-:W0:Y:S02]  /*0460*/  F2I.FTZ.TRUNC.NTZ R0, R0 ;  /* 0x0000000000007305 */ /* 0x000e24000021f100 */
[----:B0-----:R-:W-:Y:S01]  /*0470*/  PRMT R17, R0, 0x7610, R17 ;  /* 0x0000761000117816 */ /* 0x001fe20000000011 */
[----:B------:R-:W-:Y:S06]  /*0480*/  BRA `(.L_x_11346) ;  /* 0x0000000800b87947 */ /* 0x000fec0003800000 */
.L_x_11351:
[----:B------:R-:W2:Y:S02]  /*0490*/  LDG.E.64 R2, desc[UR36][R2.64] ;  /* 0x0000002402027981 */ /* 0x000ea4000c1e1b00 */
[----:B--2---:R0:W1:Y:S01]  /*04a0*/  F2I.F64.TRUNC R17, R2 ;  /* 0x0000000200117311 */ /* 0x004062000030d100 */
[----:B------:R-:W-:Y:S05]  /*04b0*/  BRA `(.L_x_11346) ;  /* 0x0000000800ac7947 */ /* 0x000fea0003800000 */
.L_x_11341:
        /* <DEDUP_REMOVED lines=12> */
.L_x_11355:
[----:B------:R-:W2:Y:S02]  /*0580*/  LDG.E.64 R2, desc[UR36][R2.64] ;  /* 0x0000002402027981 */ /* 0x000ea4000c1e1b00 */
[----:B--2---:R0:W1:Y:S01]  /*0590*/  F2I.F64.TRUNC R17, R2 ;  /* 0x0000000200117311 */ /* 0x004062000030d100 */
[----:B------:R-:W-:Y:S05]  /*05a0*/  BRA `(.L_x_11346) ;  /* 0x0000000800707947 */ /* 0x000fea0003800000 */
.L_x_11354:
        /* <DEDUP_REMOVED lines=28> */
.L_x_11357:
        /* <DEDUP_REMOVED lines=16> */
.L_x_11356:
[----:B------:R-:W2:Y:S02]  /*0870*/  LDG.E.U16 R0, desc[UR36][R2.64] ;  /* 0x0000002402007981 */ /* 0x000ea4000c1e1500 */
[----:B--2---:R-:W-:-:S06]  /*0880*/  IMAD.U32 R0, R0, 0x10000, RZ ;  /* 0x0001000000007824 */ /* 0x004fcc00078e00ff */
[----:B------:R-:W0:Y:S02]  /*0890*/  F2I.FTZ.TRUNC.NTZ R0, R0 ;  /* 0x0000000000007305 */ /* 0x000e24000021f100 */
[----:B0-----:R-:W-:Y:S01]  /*08a0*/  PRMT R17, R0, 0x7610, R17 ;  /* 0x0000761000117816 */ /* 0x001fe20000000011 */
[----:B------:R-:W-:Y:S06]  /*08b0*/  BRA `(.L_x_11346) ;  /* 0x0000000400ac7947 */ /* 0x000fec0003800000 */
.L_x_11353:
        /* <DEDUP_REMOVED lines=10> */
.L_x_11360:
        /* <DEDUP_REMOVED lines=21> */
.L_x_11364:
[----:B------:R-:W-:Y:S05]  /*0ab0*/  BSYNC B1 ;  /* 0x0000000000017941 */ /* 0x000fea0003800000 */
.L_x_11363:
[----:B------:R-:W-:Y:S01]  /*0ac0*/  LEA R3, R0, 0x3b800000, 0x17 ;  /* 0x3b80000000037811 */ /* 0x000fe200078eb8ff */
[----:B------:R-:W-:-:S05]  /*0ad0*/  IMAD.SHL.U32 R0, R2, 0x100000, RZ ;  /* 0x0010000002007824 */ /* 0x000fca00078e00ff */
[----:B------:R-:W-:-:S07]  /*0ae0*/  LOP3.LUT R0, R3, R0, R4, 0xfe, !PT ;  /* 0x0000000003007212 */ /* 0x000fce00078efe04 */
.L_x_11362:
[----:B------:R-:W-:Y:S05]  /*0af0*/  BSYNC B0 ;  /* 0x0000000000007941 */ /* 0x000fea0003800000 */
.L_x_11361:
[----:B------:R-:W0:Y:S02]  /*0b00*/  F2I.FTZ.TRUNC.NTZ R0, R0 ;  /* 0x0000000000007305 */ /* 0x000e24000021f100 */
[----:B0-----:R-:W-:Y:S01]  /*0b10*/  PRMT R17, R0, 0x7610, R17 ;  /* 0x0000761000117816 */ /* 0x001fe20000000011 */
[----:B------:R-:W-:Y:S06]  /*0b20*/  BRA `(.L_x_11346) ;  /* 0x0000000400107947 */ /* 0x000fec0003800000 */
.L_x_11359:
        /* <DEDUP_REMOVED lines=21> */
.L_x_11368:
[----:B------:R-:W-:Y:S05]  /*0c80*/  BSYNC B1 ;  /* 0x0000000000017941 */ /* 0x000fea0003800000 */
.L_x_11367:
[----:B------:R-:W-:Y:S01]  /*0c90*/  LEA R3, R0, 0x37800000, 0x17 ;  /* 0x3780000000037811 */ /* 0x000fe200078eb8ff */
[----:B------:R-:W-:-:S05]  /*0ca0*/  IMAD.SHL.U32 R0, R2, 0x200000, RZ ;  /* 0x0020000002007824 */ /* 0x000fca00078e00ff */
[----:B------:R-:W-:-:S07]  /*0cb0*/  LOP3.LUT R0, R3, R0, R4, 0xfe, !PT ;  /* 0x0000000003007212 */ /* 0x000fce00078efe04 */
.L_x_11366:
[----:B------:R-:W-:Y:S05]  /*0cc0*/  BSYNC B0 ;  /* 0x0000000000007941 */ /* 0x000fea0003800000 */
.L_x_11365:
[----:B------:R-:W0:Y:S02]  /*0cd0*/  F2I.FTZ.TRUNC.NTZ R0, R0 ;  /* 0x0000000000007305 */ /* 0x000e24000021f100 */
[----:B0-----:R-:W-:Y:S01]  /*0ce0*/  PRMT R17, R0, 0x7610, R17 ;  /* 0x0000761000117816 */ /* 0x001fe20000000011 */
[----:B------:R-:W-:Y:S06]  /*0cf0*/  BRA `(.L_x_11346) ;  /* 0x00000000009c7947 */ /* 0x000fec0003800000 */
.L_x_11358:
        /* <DEDUP_REMOVED lines=14> */
.L_x_11372:
[----:B------:R-:W-:Y:S05]  /*0de0*/  BSYNC B0 ;  /* 0x0000000000007941 */ /* 0x000fea0003800000 */
.L_x_11371:
[----:B------:R-:W0:Y:S02]  /*0df0*/  F2I.FTZ.TRUNC.NTZ R0, R0 ;  /* 0x0000000000007305 */ /* 0x000e24000021f100 */
[----:B0-----:R-:W-:Y:S01]  /*0e00*/  PRMT R17, R0, 0x7610, R17 ;  /* 0x0000761000117816 */ /* 0x001fe20000000011 */
[----:B------:R-:W-:Y:S06]  /*0e10*/  BRA `(.L_x_11346) ;  /* 0x0000000000547947 */ /* 0x000fec0003800000 */
.L_x_11345:
        /* <DEDUP_REMOVED lines=16> */
.L_x_11373:
[----:B------:R-:W-:Y:S01]  /*0f20*/  PRMT R17, RZ, 0x7610, R17 ;  /* 0x00007610ff117816 */ /* 0x000fe20000000011 */
[----:B------:R-:W-:Y:S06]  /*0f30*/  BRA `(.L_x_11346) ;  /* 0x00000000000c7947 */ /* 0x000fec0003800000 */
.L_x_11370:
[----:B------:R0:W5:Y:S01]  /*0f40*/  LDG.E.U16 R17, desc[UR36][R2.64] ;  /* 0x0000002402117981 */ /* 0x000162000c1e1500 */
[----:B------:R-:W-:Y:S05]  /*0f50*/  BRA `(.L_x_11346) ;  /* 0x0000000000047947 */ /* 0x000fea0003800000 */
.L_x_11369:
[----:B------:R0:W5:Y:S02]  /*0f60*/  LDG.E.U16 R17, desc[UR36][R2.64] ;  /* 0x0000002402117981 */ /* 0x000164000c1e1500 */
.L_x_11346:
[----:B------:R-:W2:Y:S02]  /*0f70*/  S2R R25, SR_TID.X ;  /* 0x0000000000197919 */ /* 0x000ea40000002100 */
[----:B--2---:R-:W-:-:S07]  /*0f80*/  VIADD R25, R25, 0x80 ;  /* 0x0000008019197836 */ /* 0x004fce0000000000 */
.L_x_11340:
[----:B------:R-:W-:Y:S05]  /*0f90*/  BSYNC B6 ;  /* 0x0000000000067941 */ /* 0x000fea0003800000 */
.L_x_11339:
[----:B------:R-:W-:Y:S01]  /*0fa0*/  ISETP.GE.AND P0, PT, R25, R22, PT ;  /* 0x000000161900720c */ /* 0x000fe20003f06270 */
[----:B------:R-:W-:-:S12]  /*0fb0*/  BSSY B6, `(.L_x_11374) ;  /* 0x00000ee000067945 */ /* 0x000fd80003800000 */
[----:B------:R-:W-:Y:S05]  /*0fc0*/  @P0 BRA `(.L_x_11375) ;  /* 0x0000000c00b00947 */ /* 0x000fea0003800000 */
[----:B01-34-:R-:W0:Y:S01]  /*0fd0*/  LDC.64 R2, c[0x0][0x220] ;  /* 0x00008800ff027b82 */ /* 0x01be220000000a00 */
        /* <DEDUP_REMOVED lines=19> */
.L_x_11379:
[----:B------:R0:W5:Y:S01]  /*1110*/  LDG.E.U8 R16, desc[UR36][R2.64] ;  /* 0x0000002402107981 */ /* 0x000162000c1e1100 */
[----:B------:R-:W-:Y:S05]  /*1120*/  BRA `(.L_x_11381) ;  /* 0x0000000c00547947 */ /* 0x000fea0003800000 */
.L_x_11378:
        /* <DEDUP_REMOVED lines=8> */
.L_x_11383:
[----:B------:R0:W5:Y:S01]  /*11b0*/  LDG.E.U16 R16, desc[UR36][R2.64] ;  /* 0x0000002402107981 */ /* 0x000162000c1e1500 */
[----:B------:R-:W-:Y:S05]  /*11c0*/  BRA `(.L_x_11381) ;  /* 0x0000000c002c7947 */ /* 0x000fea0003800000 */
.L_x_11382:
[----:B------:R0:W5:Y:S01]  /*11d0*/  LDG.E.U16 R16, desc[UR36][R2.64] ;  /* 0x0000002402107981 */ /* 0x000162000c1e1500 */
[----:B------:R-:W-:Y:S05]  /*11e0*/  BRA `(.L_x_11381) ;  /* 0x0000000c00247947 */ /* 0x000fea0003800000 */
.L_x_11377:
        /* <DEDUP_REMOVED lines=9> */
.L_x_11385:
[----:B------:R-:W2:Y:S02]  /*1280*/  LDG.E.U16 R0, desc[UR36][R2.64] ;  /* 0x0000002402007981 */ /* 0x000ea4000c1e1500 */
[----:B--2---:R-:W-:-:S06]  /*1290*/  HADD2.F32 R0, -RZ, R0.H0_H0 ;  /* 0x20000000ff007230 */ /* 0x004fcc0000004100 */
[----:B------:R-:W0:Y:S02]  /*12a0*/  F2I.FTZ.TRUNC.NTZ R0, R0 ;  /* 0x0000000000007305 */ /* 0x000e24000021f100 */
[----:B0-----:R-:W-:Y:S01]  /*12b0*/  PRMT R16, R0, 0x7610, R16 ;  /* 0x0000761000107816 */ /* 0x001fe20000000010 */
[----:B------:R-:W-:Y:S06]  /*12c0*/  BRA `(.L_x_11381) ;  /* 0x0000000800ec7947 */ /* 0x000fec0003800000 */
.L_x_11384:
        /* <DEDUP_REMOVED lines=9> */
.L_x_11387:
[----:B------:R-:W2:Y:S02]  /*1360*/  LDG.E.U16 R2, desc[UR36][R2.64] ;  /* 0x0000002402027981 */ /* 0x000ea4000c1e1500 */
[----:B--2---:R-:W-:-:S06]  /*1370*/  HADD2.F32 R0, -RZ, R2.H0_H0 ;  /* 0x20000002ff007230 */ /* 0x004fcc0000004100 */
[----:B------:R-:W0:Y:S02]  /*1380*/  F2I.FTZ.TRUNC.NTZ R0, R0 ;  /* 0x0000000000007305 */ /* 0x000e24000021f100 */
[----:B0-----:R-:W-:Y:S01]  /*1390*/  PRMT R16, R0, 0x7610, R16 ;  /* 0x0000761000107816 */ /* 0x001fe20000000010 */
[----:B------:R-:W-:Y:S06]  /*13a0*/  BRA `(.L_x_11381) ;  /* 0x0000000800b47947 */ /* 0x000fec0003800000 */
.L_x_11386:
[----:B------:R-:W2:Y:S02]  /*13b0*/  LDG.E.64 R2, desc[UR36][R2.64] ;  /* 0x0000002402027981 */ /* 0x000ea4000c1e1b00 */
[----:B--2---:R0:W1:Y:S01]  /*13c0*/  F2I.F64.TRUNC R16, R2 ;  /* 0x0000000200107311 */ /* 0x004062000030d100 */
[----:B------:R-:W-:Y:S05]  /*13d0*/  BRA `(.L_x_11381) ;  /* 0x0000000800a87947 */ /* 0x000fea0003800000 */
.L_x_11376:
        /* <DEDUP_REMOVED lines=12> */
.L_x_11390:
[----:B------:R-:W2:Y:S02]  /*14a0*/  LDG.E.64 R2, desc[UR36][R2.64] ;  /* 0x0000002402027981 */ /* 0x000ea4000c1e1b00 */
[----:B--2---:R0:W1:Y:S01]  /*14b0*/  F2I.F64.TRUNC R16, R2 ;  /* 0x0000000200107311 */ /* 0x004062000030d100 */
[----:B------:R-:W-:Y:S05]  /*14c0*/  BRA `(.L_x_11381) ;  /* 0x00000008006c7947 */ /* 0x000fea0003800000 */
.L_x_11389:
        /* <DEDUP_REMOVED lines=28> */
.L_x_11392:
        /* <DEDUP_REMOVED lines=15> */
.L_x_11391:
[----:B------:R-:W2:Y:S02]  /*1780*/  LDG.E.U16 R0, desc[UR36][R2.64] ;  /* 0x0000002402007981 */ /* 0x000ea4000c1e1500 */
[----:B--2---:R-:W-:-:S06]  /*1790*/  IMAD.U32 R0, R0, 0x10000, RZ ;  /* 0x0001000000007824 */ /* 0x004fcc00078e00ff */
[----:B------:R-:W0:Y:S02]  /*17a0*/  F2I.FTZ.TRUNC.NTZ R0, R0 ;  /* 0x0000000000007305 */ /* 0x000e24000021f100 */
[----:B0-----:R-:W-:Y:S01]  /*17b0*/  PRMT R16, R0, 0x7610, R16 ;  /* 0x0000761000107816 */ /* 0x001fe20000000010 */
[----:B------:R-:W-:Y:S06]  /*17c0*/  BRA `(.L_x_11381) ;  /* 0x0000000400ac7947 */ /* 0x000fec0003800000 */
.L_x_11388:
        /* <DEDUP_REMOVED lines=10> */
.L_x_11395:
        /* <DEDUP_REMOVED lines=21> */
.L_x_11399:
[----:B------:R-:W-:Y:S05]  /*19c0*/  BSYNC B1 ;  /* 0x0000000000017941 */ /* 0x000fea0003800000 */
.L_x_11398:
[----:B------:R-:W-:Y:S01]  /*19d0*/  LEA R3, R0, 0x3b800000, 0x17 ;  /* 0x3b80000000037811 */ /* 0x000fe200078eb8ff */
[----:B------:R-:W-:-:S05]  /*19e0*/  IMAD.SHL.U32 R0, R2, 0x100000, RZ ;  /* 0x0010000002007824 */ /* 0x000fca00078e00ff */
[----:B------:R-:W-:-:S07]  /*19f0*/  LOP3.LUT R0, R3, R0, R4, 0xfe, !PT ;  /* 0x0000000003007212 */ /* 0x000fce00078efe04 */
.L_x_11397:
[----:B------:R-:W-:Y:S05]  /*1a00*/  BSYNC B0 ;  /* 0x0000000000007941 */ /* 0x000fea0003800000 */
.L_x_11396:
[----:B------:R-:W0:Y:S02]  /*1a10*/  F2I.FTZ.TRUNC.NTZ R0, R0 ;  /* 0x0000000000007305 */ /* 0x000e24000021f100 */
[----:B0-----:R-:W-:Y:S01]  /*1a20*/  PRMT R16, R0, 0x7610, R16 ;  /* 0x0000761000107816 */ /* 0x001fe20000000010 */
[----:B------:R-:W-:Y:S06]  /*1a30*/  BRA `(.L_x_11381) ;  /* 0x0000000400107947 */ /* 0x000fec0003800000 */
.L_x_11394:
        /* <DEDUP_REMOVED lines=21> */
.L_x_11403:
[----:B------:R-:W-:Y:S05]  /*1b90*/  BSYNC B1 ;  /* 0x0000000000017941 */ /* 0x000fea0003800000 */
.L_x_11402:
[----:B------:R-:W-:Y:S01]  /*1ba0*/  LEA R3, R0, 0x37800000, 0x17 ;  /* 0x3780000000037811 */ /* 0x000fe200078eb8ff */
[----:B------:R-:W-:-:S05]  /*1bb0*/  IMAD.SHL.U32 R0, R2, 0x200000, RZ ;  /* 0x0020000002007824 */ /* 0x000fca00078e00ff */
[----:B------:R-:W-:-:S07]  /*1bc0*/  LOP3.LUT R0, R3, R0, R4, 0xfe, !PT ;  /* 0x0000000003007212 */ /* 0x000fce00078efe04 */
.L_x_11401:
[----:B------:R-:W-:Y:S05]  /*1bd0*/  BSYNC B0 ;  /* 0x0000000000007941 */ /* 0x000fea0003800000 */
.L_x_11400:
[----:B------:R-:W0:Y:S02]  /*1be0*/  F2I.FTZ.TRUNC.NTZ R0, R0 ;  /* 0x0000000000007305 */ /* 0x000e24000021f100 */
[----:B0-----:R-:W-:Y:S01]  /*1bf0*/  PRMT R16, R0, 0x7610, R16 ;  /* 0x0000761000107816 */ /* 0x001fe20000000010 */
[----:B------:R-:W-:Y:S06]  /*1c00*/  BRA `(.L_x_11381) ;  /* 0x00000000009c7947 */ /* 0x000fec0003800000 */
.L_x_11393:
        /* <DEDUP_REMOVED lines=14> */
.L_x_11407:
[----:B------:R-:W-:Y:S05]  /*1cf0*/  BSYNC B0 ;  /* 0x0000000000007941 */ /* 0x000fea0003800000 */
.L_x_11406:
[----:B------:R-:W0:Y:S02]  /*1d00*/  F2I.FTZ.TRUNC.NTZ R0, R0 ;  /* 0x0000000000007305 */ /* 0x000e24000021f100 */
[----:B0-----:R-:W-:Y:S01]  /*1d10*/  PRMT R16, R0, 0x7610, R16 ;  /* 0x0000761000107816 */ /* 0x001fe20000000010 */
[----:B------:R-:W-:Y:S06]  /*1d20*/  BRA `(.L_x_11381) ;  /* 0x0000000000547947 */ /* 0x000fec0003800000 */
.L_x_11380:
        /* <DEDUP_REMOVED lines=16> */
.L_x_11408:
[----:B------:R-:W-:Y:S01]  /*1e30*/  PRMT R16, RZ, 0x7610, R16 ;  /* 0x00007610ff107816 */ /* 0x000fe20000000010 */
[----:B------:R-:W-:Y:S06]  /*1e40*/  BRA `(.L_x_11381) ;  /* 0x00000000000c7947 */ /* 0x000fec0003800000 */
.L_x_11405:
[----:B------:R3:W5:Y:S01]  /*1e50*/  LDG.E.U16 R16, desc[UR36][R2.64] ;  /* 0x0000002402107981 */ /* 0x000762000c1e1500 */
[----:B------:R-:W-:Y:S05]  /*1e60*/  BRA `(.L_x_11381) ;  /* 0x0000000000047947 */ /* 0x000fea0003800000 */
.L_x_11404:
[----:B------:R2:W5:Y:S02]  /*1e70*/  LDG.E.U16 R16, desc[UR36][R2.64] ;  /* 0x0000002402107981 */ /* 0x000564000c1e1500 */
.L_x_11381:
[----:B------:R-:W-:-:S07]  /*1e80*/  VIADD R25, R25, 0x80 ;  /* 0x0000008019197836 */ /* 0x000fce0000000000 */
.L_x_11375:
[----:B------:R-:W-:Y:S05]  /*1e90*/  BSYNC B6 ;  /* 0x0000000000067941 */ /* 0x000fea0003800000 */
.L_x_11374:
[----:B------:R-:W-:Y:S01]  /*1ea0*/  ISETP.GE.AND P0, PT, R25, R22, PT ;  /* 0x000000161900720c */ /* 0x000fe20003f06270 */
[----:B------:R-:W-:Y:S01]  /*1eb0*/  BSSY B6, `(.L_x_11409) ;  /* 0x00000f0000067945 */ /* 0x000fe20003800000 */
[----:B------:R-:W-:Y:S02]  /*1ec0*/  PRMT R18, RZ, 0x7610, R18 ;  /* 0x00007610ff127816 */ /* 0x000fe40000000012 */
[----:B------:R-:W-:-:S09]  /*1ed0*/  PRMT R24, RZ, 0x7610, R24 ;  /* 0x00007610ff187816 */ /* 0x000fd20000000018 */
        /* <DEDUP_REMOVED lines=21> */
.L_x_11414:
[----:B------:R0:W5:Y:S01]  /*2030*/  LDG.E.U8 R24, desc[UR36][R2.64] ;  /* 0x0000002402187981 */ /* 0x000162000c1e1100 */
[----:B------:R-:W-:Y:S05]  /*2040*/  BRA `(.L_x_11416) ;  /* 0x0000000c00547947 */ /* 0x000fea0003800000 */
.L_x_11413:
        /* <DEDUP_REMOVED lines=8> */
.L_x_11418:
[----:B------:R0:W5:Y:S01]  /*20d0*/  LDG.E.U16 R24, desc[UR36][R2.64] ;  /* 0x0000002402187981 */ /* 0x000162000c1e1500 */
[----:B------:R-:W-:Y:S05]  /*20e0*/  BRA `(.L_x_11416) ;  /* 0x0000000c002c7947 */ /* 0x000fea0003800000 */
.L_x_11417:
[----:B------:R0:W5:Y:S01]  /*20f0*/  LDG.E.U16 R24, desc[UR36][R2.64] ;  /* 0x0000002402187981 */ /* 0x000162000c1e1500 */
[----:B------:R-:W-:Y:S05]  /*2100*/  BRA `(.L_x_11416) ;  /* 0x0000000c00247947 */ /* 0x000fea0003800000 */
.L_x_11412:
        /* <DEDUP_REMOVED lines=9> */
.L_x_11420:
[----:B------:R-:W2:Y:S02]  /*21a0*/  LDG.E.U16 R0, desc[UR36][R2.64] ;  /* 0x0000002402007981 */ /* 0x000ea4000c1e1500 */
[----:B--2---:R-:W-:-:S06]  /*21b0*/  HADD2.F32 R0, -RZ, R0.H0_H0 ;  /* 0x20000000ff007230 */ /* 0x004fcc0000004100 */
[----:B------:R-:W0:Y:S02]  /*21c0*/  F2I.FTZ.TRUNC.NTZ R0, R0 ;  /* 0x0000000000007305 */ /* 0x000e24000021f100 */
[----:B0-----:R-:W-:Y:S01]  /*21d0*/  PRMT R24, R0, 0x7610, R24 ;  /* 0x0000761000187816 */ /* 0x001fe20000000018 */
[----:B------:R-:W-:Y:S06]  /*21e0*/  BRA `(.L_x_11416) ;  /* 0x0000000800ec7947 */ /* 0x000fec0003800000 */
.L_x_11419:
        /* <DEDUP_REMOVED lines=9> */
.L_x_11422:
[----:B------:R-:W2:Y:S02]  /*2280*/  LDG.E.U16 R2, desc[UR36][R2.64] ;  /* 0x0000002402027981 */ /* 0x000ea4000c1e1500 */
[----:B--2---:R-:W-:-:S06]  /*2290*/  HADD2.F32 R0, -RZ, R2.H0_H0 ;  /* 0x20000002ff007230 */ /* 0x004fcc0000004100 */
[----:B------:R-:W0:Y:S02]  /*22a0*/  F2I.FTZ.TRUNC.NTZ R0, R0 ;  /* 0x0000000000007305 */ /* 0x000e24000021f100 */
[----:B0-----:R-:W-:Y:S01]  /*22b0*/  PRMT R24, R0, 0x7610, R24 ;  /* 0x0000761000187816 */ /* 0x001fe20000000018 */
[----:B------:R-:W-:Y:S06]  /*22c0*/  BRA `(.L_x_11416) ;  /* 0x0000000800b47947 */ /* 0x000fec0003800000 */
.L_x_11421:
[----:B------:R-:W2:Y:S02]  /*22d0*/  LDG.E.64 R2, desc[UR36][R2.64] ;  /* 0x0000002402027981 */ /* 0x000ea4000c1e1b00 */
[----:B--2---:R0:W1:Y:S01]  /*22e0*/  F2I.F64.TRUNC R24, R2 ;  /* 0x0000000200187311 */ /* 0x004062000030d100 */
[----:B------:R-:W-:Y:S05]  /*22f0*/  BRA `(.L_x_11416) ;  /* 0x0000000800a87947 */ /* 0x000fea0003800000 */
.L_x_11411:
        /* <DEDUP_REMOVED lines=12> */
.L_x_11425:
[----:B------:R-:W2:Y:S02]  /*23c0*/  LDG.E.64 R2, desc[UR36][R2.64] ;  /* 0x0000002402027981 */ /* 0x000ea4000c1e1b00 */
[----:B--2---:R3:W4:Y:S01]  /*23d0*/  F2I.F64.TRUNC R24, R2 ;  /* 0x0000000200187311 */ /* 0x004722000030d100 */
[----:B------:R-:W-:Y:S05]  /*23e0*/  BRA `(.L_x_11416) ;  /* 0x00000008006c7947 */ /* 0x000fea0003800000 */
.L_x_11424:
        /* <DEDUP_REMOVED lines=28> */
.L_x_11427:
        /* <DEDUP_REMOVED lines=15> */
.L_x_11426:
[----:B------:R-:W2:Y:S02]  /*26a0*/  LDG.E.U16 R0, desc[UR36][R2.64] ;  /* 0x0000002402007981 */ /* 0x000ea4000c1e1500 */
[----:B--2---:R-:W-:-:S06]  /*26b0*/  IMAD.U32 R0, R0, 0x10000, RZ ;  /* 0x0001000000007824 */ /* 0x004fcc00078e00ff */
[----:B------:R-:W0:Y:S02]  /*26c0*/  F2I.FTZ.TRUNC.NTZ R0, R0 ;  /* 0x0000000000007305 */ /* 0x000e24000021f100 */
[----:B0-----:R-:W-:Y:S01]  /*26d0*/  PRMT R24, R0, 0x7610, R24 ;  /* 0x0000761000187816 */ /* 0x001fe20000000018 */
[----:B------:R-:W-:Y:S06]  /*26e0*/  BRA `(.L_x_11416) ;  /* 0x0000000400ac7947 */ /* 0x000fec0003800000 */
.L_x_11423:
        /* <DEDUP_REMOVED lines=10> */
.L_x_11430:
        /* <DEDUP_REMOVED lines=21> */
.L_x_11434:
[----:B------:R-:W-:Y:S05]  /*28e0*/  BSYNC B1 ;  /* 0x0000000000017941 */ /* 0x000fea0003800000 */
.L_x_11433:
[----:B------:R-:W-:Y:S01]  /*28f0*/  LEA R3, R0, 0x3b800000, 0x17 ;  /* 0x3b80000000037811 */ /* 0x000fe200078eb8ff */
[----:B------:R-:W-:-:S05]  /*2900*/  IMAD.SHL.U32 R0, R2, 0x100000, RZ ;  /* 0x0010000002007824 */ /* 0x000fca00078e00ff */
[----:B------:R-:W-:-:S07]  /*2910*/  LOP3.LUT R0, R3, R0, R4, 0xfe, !PT ;  /* 0x0000000003007212 */ /* 0x000fce00078efe04 */
.L_x_11432:
[----:B------:R-:W-:Y:S05]  /*2920*/  BSYNC B0 ;  /* 0x0000000000007941 */ /* 0x000fea0003800000 */
.L_x_11431:
[----:B------:R-:W0:Y:S02]  /*2930*/  F2I.FTZ.TRUNC.NTZ R0, R0 ;  /* 0x0000000000007305 */ /* 0x000e24000021f100 */
[----:B0-----:R-:W-:Y:S01]  /*2940*/  PRMT R24, R0, 0x7610, R24 ;  /* 0x0000761000187816 */ /* 0x001fe20000000018 */
[----:B------:R-:W-:Y:S06]  /*2950*/  BRA `(.L_x_11416) ;  /* 0x0000000400107947 */ /* 0x000fec0003800000 */
.L_x_11429:
        /* <DEDUP_REMOVED lines=21> */
.L_x_11438:
[----:B------:R-:W-:Y:S05]  /*2ab0*/  BSYNC B1 ;  /* 0x0000000000017941 */ /* 0x000fea0003800000 */
.L_x_11437:
[----:B------:R-:W-:Y:S01]  /*2ac0*/  LEA R3, R0, 0x37800000, 0x17 ;  /* 0x3780000000037811 */ /* 0x000fe200078eb8ff */
[----:B------:R-:W-:-:S05]  /*2ad0*/  IMAD.SHL.U32 R0, R2, 0x200000, RZ ;  /* 0x0020000002007824 */ /* 0x000fca00078e00ff */
[----:B------:R-:W-:-:S07]  /*2ae0*/  LOP3.LUT R0, R3, R0, R4, 0xfe, !PT ;  /* 0x0000000003007212 */ /* 0x000fce00078efe04 */
.L_x_11436:
[----:B------:R-:W-:Y:S05]  /*2af0*/  BSYNC B0 ;  /* 0x0000000000007941 */ /* 0x000fea0003800000 */
.L_x_11435:
[----:B------:R-:W0:Y:S02]  /*2b00*/  F2I.FTZ.TRUNC.NTZ R0, R0 ;  /* 0x0000000000007305 */ /* 0x000e24000021f100 */
[----:B0-----:R-:W-:Y:S01]  /*2b10*/  PRMT R24, R0, 0x7610, R24 ;  /* 0x0000761000187816 */ /* 0x001fe20000000018 */
[----:B------:R-:W-:Y:S06]  /*2b20*/  BRA `(.L_x_11416) ;  /* 0x00000000009c7947 */ /* 0x000fec0003800000 */
.L_x_11428:
        /* <DEDUP_REMOVED lines=14> */
.L_x_11442:
[----:B------:R-:W-:Y:S05]  /*2c10*/  BSYNC B0 ;  /* 0x0000000000007941 */ /* 0x000fea0003800000 */
.L_x_11441:
[----:B------:R-:W0:Y:S02]  /*2c20*/  F2I.FTZ.TRUNC.NTZ R0, R0 ;  /* 0x0000000000007305 */ /* 0x000e24000021f100 */
[----:B0-----:R-:W-:Y:S01]  /*2c30*/  PRMT R24, R0, 0x7610, R24 ;  /* 0x0000761000187816 */ /* 0x001fe20000000018 */
[----:B------:R-:W-:Y:S06]  /*2c40*/  BRA `(.L_x_11416) ;  /* 0x0000000000547947 */ /* 0x000fec0003800000 */
.L_x_11415:
        /* <DEDUP_REMOVED lines=16> */
.L_x_11443:
[----:B------:R-:W-:Y:S01]  /*2d50*/  PRMT R24, RZ, 0x7610, R24 ;  /* 0x00007610ff187816 */ /* 0x000fe20000000018 */
[----:B------:R-:W-:Y:S06]  /*2d60*/  BRA `(.L_x_11416) ;  /* 0x00000000000c7947 */ /* 0x000fec0003800000 */
.L_x_11440:
[----:B------:R2:W5:Y:S01]  /*2d70*/  LDG.E.U16 R24, desc[UR36][R2.64] ;  /* 0x0000002402187981 */ /* 0x000562000c1e1500 */
[----:B------:R-:W-:Y:S05]  /*2d80*/  BRA `(.L_x_11416) ;  /* 0x0000000000047947 */ /* 0x000fea0003800000 */
.L_x_11439:
[----:B------:R1:W5:Y:S02]  /*2d90*/  LDG.E.U16 R24, desc[UR36][R2.64] ;  /* 0x0000002402187981 */ /* 0x000364000c1e1500 */
.L_x_11416:
[----:B------:R-:W-:-:S07]  /*2da0*/  VIADD R25, R25, 0x80 ;  /* 0x0000008019197836 */ /* 0x000fce0000000000 */
.L_x_11410:
[----:B------:R-:W-:Y:S05]  /*2db0*/  BSYNC B6 ;  /* 0x0000000000067941 */ /* 0x000fea0003800000 */
.L_x_11409:
[----:B------:R-:W0:Y:S01]  /*2dc0*/  LDC.U16 R19, c[0x0][0x216] ;  /* 0x00008580ff137b82 */ /* 0x000e220000000400 */
[----:B------:R-:W-:Y:S01]  /*2dd0*/  ISETP.GE.AND P0, PT, R25, R22, PT ;  /* 0x000000161900720c */ /* 0x000fe20003f06270 */
[----:B------:R-:W-:-:S12]  /*2de0*/  BSSY B6, `(.L_x_11444) ;  /* 0x00000eb000067945 */ /* 0x000fd80003800000 */
        /* <DEDUP_REMOVED lines=20> */
.L_x_11449:
[----:B------:R0:W5:Y:S01]  /*2f30*/  LDG.E.U8 R18, desc[UR36][R2.64] ;  /* 0x0000002402127981 */ /* 0x000162000c1e1100 */
[----:B------:R-:W-:Y:S05]  /*2f40*/  BRA `(.L_x_11445) ;  /* 0x0000000c00507947 */ /* 0x000fea0003800000 */
.L_x_11448:
        /* <DEDUP_REMOVED lines=8> */
.L_x_11452:
[----:B------:R0:W5:Y:S01]  /*2fd0*/  LDG.E.U16 R18, desc[UR36][R2.64] ;  /* 0x0000002402127981 */ /* 0x000162000c1e1500 */
[----:B------:R-:W-:Y:S05]  /*2fe0*/  BRA `(.L_x_11445) ;  /* 0x0000000c00287947 */ /* 0x000fea0003800000 */
.L_x_11451:
[----:B------:R0:W5:Y:S01]  /*2ff0*/  LDG.E.U16 R18, desc[UR36][R2.64] ;  /* 0x0000002402127981 */ /* 0x000162000c1e1500 */
[----:B------:R-:W-:Y:S05]  /*3000*/  BRA `(.L_x_11445) ;  /* 0x0000000c00207947 */ /* 0x000fea0003800000 */
.L_x_11447:
        /* <DEDUP_REMOVED lines=9> */
.L_x_11454:
[----:B------:R-:W2:Y:S02]  /*30a0*/  LDG.E.U16 R0, desc[UR36][R2.64] ;  /* 0x0000002402007981 */ /* 0x000ea4000c1e1500 */
[----:B--2---:R-:W-:-:S06]  /*30b0*/  HADD2.F32 R0, -RZ, R0.H0_H0 ;  /* 0x20000000ff007230 */ /* 0x004fcc0000004100 */
[----:B------:R-:W0:Y:S02]  /*30c0*/  F2I.FTZ.TRUNC.NTZ R0, R0 ;  /* 0x0000000000007305 */ /* 0x000e24000021f100 */
[----:B0-----:R-:W-:Y:S01]  /*30d0*/  PRMT R18, R0, 0x7610, R18 ;  /* 0x0000761000127816 */ /* 0x001fe20000000012 */
[----:B------:R-:W-:Y:S06]  /*30e0*/  BRA `(.L_x_11445) ;  /* 0x0000000800e87947 */ /* 0x000fec0003800000 */
.L_x_11453:
        /* <DEDUP_REMOVED lines=9> */
.L_x_11456:
[----:B------:R-:W2:Y:S02]  /*3180*/  LDG.E.U16 R2, desc[UR36][R2.64] ;  /* 0x0000002402027981 */ /* 0x000ea4000c1e1500 */
[----:B--2---:R-:W-:-:S06]  /*3190*/  HADD2.F32 R0, -RZ, R2.H0_H0 ;  /* 0x20000002ff007230 */ /* 0x004fcc0000004100 */
[----:B------:R-:W0:Y:S02]  /*31a0*/  F2I.FTZ.TRUNC.NTZ R0, R0 ;  /* 0x0000000000007305 */ /* 0x000e24000021f100 */
[----:B0-----:R-:W-:Y:S01]  /*31b0*/  PRMT R18, R0, 0x7610, R18 ;  /* 0x0000761000127816 */ /* 0x001fe20000000012 */
[----:B------:R-:W-:Y:S06]  /*31c0*/  BRA `(.L_x_11445) ;  /* 0x0000000800b07947 */ /* 0x000fec0003800000 */
.L_x_11455:
[----:B------:R-:W2:Y:S02]  /*31d0*/  LDG.E.64 R2, desc[UR36][R2.64] ;  /* 0x0000002402027981 */ /* 0x000ea4000c1e1b00 */
[----:B--2---:R0:W1:Y:S01]  /*31e0*/  F2I.F64.TRUNC R18, R2 ;  /* 0x0000000200127311 */ /* 0x004062000030d100 */
[----:B------:R-:W-:Y:S05]  /*31f0*/  BRA `(.L_x_11445) ;  /* 0x0000000800a47947 */ /* 0x000fea0003800000 */
.L_x_11446:
        /* <DEDUP_REMOVED lines=12> */
.L_x_11459:
[----:B------:R-:W2:Y:S02]  /*32c0*/  LDG.E.64 R2, desc[UR36][R2.64] ;  /* 0x0000002402027981 */ /* 0x000ea4000c1e1b00 */
[----:B--2---:R0:W1:Y:S01]  /*32d0*/  F2I.F64.TRUNC R18, R2 ;  /* 0x0000000200127311 */ /* 0x004062000030d100 */
[----:B------:R-:W-:Y:S05]  /*32e0*/  BRA `(.L_x_11445) ;  /* 0x0000000800687947 */ /* 0x000fea0003800000 */
.L_x_11458:
        /* <DEDUP_REMOVED lines=28> */
.L_x_11461:
        /* <DEDUP_REMOVED lines=15> */
.L_x_11460:
[----:B------:R-:W2:Y:S02]  /*35a0*/  LDG.E.U16 R0, desc[UR36][R2.64] ;  /* 0x0000002402007981 */ /* 0x000ea4000c1e1500 */
[----:B--2---:R-:W-:-:S06]  /*35b0*/  IMAD.U32 R0, R0, 0x10000, RZ ;  /* 0x0001000000007824 */ /* 0x004fcc00078e00ff */
[----:B------:R-:W0:Y:S02]  /*35c0*/  F2I.FTZ.TRUNC.NTZ R0, R0 ;  /* 0x0000000000007305 */ /* 0x000e24000021f100 */
[----:B0-----:R-:W-:Y:S01]  /*35d0*/  PRMT R18, R0, 0x7610, R18 ;  /* 0x0000761000127816 */ /* 0x001fe20000000012 */
[----:B------:R-:W-:Y:S06]  /*35e0*/  BRA `(.L_x_11445) ;  /* 0x0000000400a87947 */ /* 0x000fec0003800000 */
.L_x_11457:
        /* <DEDUP_REMOVED lines=10> */
.L_x_11464:
        /* <DEDUP_REMOVED lines=21> */
.L_x_11468:
[----:B------:R-:W-:Y:S05]  /*37e0*/  BSYNC B1 ;  /* 0x0000000000017941 */ /* 0x000fea0003800000 */
.L_x_11467:
[----:B------:R-:W-:Y:S01]  /*37f0*/  LEA R3, R0, 0x3b800000, 0x17 ;  /* 0x3b80000000037811 */ /* 0x000fe200078eb8ff */
[----:B------:R-:W-:-:S05]  /*3800*/  IMAD.SHL.U32 R0, R2, 0x100000, RZ ;  /* 0x0010000002007824 */ /* 0x000fca00078e00ff */
[----:B------:R-:W-:-:S07]  /*3810*/  LOP3.LUT R0, R3, R0, R4, 0xfe, !PT ;  /* 0x0000000003007212 */ /* 0x000fce00078efe04 */
.L_x_11466:
[----:B------:R-:W-:Y:S05]  /*3820*/  BSYNC B0 ;  /* 0x0000000000007941 */ /* 0x000fea0003800000 */
.L_x_11465:
[----:B------:R-:W0:Y:S02]  /*3830*/  F2I.FTZ.TRUNC.NTZ R0, R0 ;  /* 0x0000000000007305 */ /* 0x000e24000021f100 */
[----:B0-----:R-:W-:Y:S01]  /*3840*/  PRMT R18, R0, 0x7610, R18 ;  /* 0x0000761000127816 */ /* 0x001fe20000000012 */
[----:B------:R-:W-:Y:S06]  /*3850*/  BRA `(.L_x_11445) ;  /* 0x00000004000c7947 */ /* 0x000fec0003800000 */
.L_x_11463:
        /* <DEDUP_REMOVED lines=21> */
.L_x_11472:
[----:B------:R-:W-:Y:S05]  /*39b0*/  BSYNC B1 ;  /* 0x0000000000017941 */ /* 0x000fea0003800000 */
.L_x_11471:
[----:B------:R-:W-:Y:S01]  /*39c0*/  LEA R3, R0, 0x37800000, 0x17 ;  /* 0x3780000000037811 */ /* 0x000fe200078eb8ff */
[----:B------:R-:W-:-:S05]  /*39d0*/  IMAD.SHL.U32 R0, R2, 0x200000, RZ ;  /* 0x0020000002007824 */ /* 0x000fca00078e00ff */
[----:B------:R-:W-:-:S07]  /*39e0*/  LOP3.LUT R0, R3, R0, R4, 0xfe, !PT ;  /* 0x0000000003007212 */ /* 0x000fce00078efe04 */
.L_x_11470:
[----:B------:R-:W-:Y:S05]  /*39f0*/  BSYNC B0 ;  /* 0x0000000000007941 */ /* 0x000fea0003800000 */
.L_x_11469:
[----:B------:R-:W0:Y:S02]  /*3a00*/  F2I.FTZ.TRUNC.NTZ R0, R0 ;  /* 0x0000000000007305 */ /* 0x000e24000021f100 */
[----:B0-----:R-:W-:Y:S01]  /*3a10*/  PRMT R18, R0, 0x7610, R18 ;  /* 0x0000761000127816 */ /* 0x001fe20000000012 */
[----:B------:R-:W-:Y:S06]  /*3a20*/  BRA `(.L_x_11445) ;  /* 0x0000000000987947 */ /* 0x000fec0003800000 */
.L_x_11462:
        /* <DEDUP_REMOVED lines=14> */
.L_x_11476:
[----:B------:R-:W-:Y:S05]  /*3b10*/  BSYNC B0 ;  /* 0x0000000000007941 */ /* 0x000fea0003800000 */
.L_x_11475:
[----:B------:R-:W0:Y:S02]  /*3b20*/  F2I.FTZ.TRUNC.NTZ R0, R0 ;  /* 0x0000000000007305 */ /* 0x000e24000021f100 */
[----:B0-----:R-:W-:Y:S01]  /*3b30*/  PRMT R18, R0, 0x7610, R18 ;  /* 0x0000761000127816 */ /* 0x001fe20000000012 */
[----:B------:R-:W-:Y:S06]  /*3b40*/  BRA `(.L_x_11445) ;  /* 0x0000000000507947 */ /* 0x000fec0003800000 */
.L_x_11450:
        /* <DEDUP_REMOVED lines=16> */
.L_x_11477:
[----:B------:R-:W-:Y:S05]  /*3c50*/  BRA `(.L_x_11445) ;  /* 0x00000000000c7947 */ /* 0x000fea0003800000 */
.L_x_11474:
[----:B------:R0:W5:Y:S01]  /*3c60*/  LDG.E.U16 R18, desc[UR36][R2.64] ;  /* 0x0000002402127981 */ /* 0x000162000c1e1500 */
[----:B------:R-:W-:Y:S05]  /*3c70*/  BRA `(.L_x_11445) ;  /* 0x0000000000047947 */ /* 0x000fea0003800000 */
.L_x_11473:
[----:B------:R0:W5:Y:S02]  /*3c80*/  LDG.E.U16 R18, desc[UR36][R2.64] ;  /* 0x0000002402127981 */ /* 0x000164000c1e1500 */
.L_x_11445:
[----:B------:R-:W-:Y:S05]  /*3c90*/  BSYNC B6 ;  /* 0x0000000000067941 */ /* 0x000fea0003800000 */
.L_x_11444:
[----:B01234-:R-:W0:Y:S01]  /*3ca0*/  S2R R2, SR_TID.X ;  /* 0x0000000000027919 */ /* 0x01fe220000002100 */
[----:B-----5:R-:W-:Y:S01]  /*3cb0*/  PRMT R0, R17, 0x9910, RZ ;  /* 0x0000991011007816 */ /* 0x020fe200000000ff */
[----:B------:R-:W-:Y:S01]  /*3cc0*/  BSSY B6, `(.L_x_11478) ;  /* 0x000010a000067945 */ /* 0x000fe20003800000 */
[----:B------:R-:W-:Y:S02]  /*3cd0*/  PRMT R24, R24, 0x9910, RZ ;  /* 0x0000991018187816 */ /* 0x000fe400000000ff */
[C---:B------:R-:W-:Y:S02]  /*3ce0*/  ISETP.GT.AND P6, PT, R0.reuse, RZ, PT ;  /* 0x000000ff0000720c */ /* 0x040fe40003fc4270 */
[----:B------:R-:W-:Y:S01]  /*3cf0*/  ISETP.NE.AND P0, PT, R0, RZ, PT ;  /* 0x000000ff0000720c */ /* 0x000fe20003f05270 */
[----:B------:R-:W-:Y:S01]  /*3d00*/  IMAD.MOV.U32 R0, RZ, RZ, R24 ;  /* 0x000000ffff007224 */ /* 0x000fe200078e0018 */
[----:B------:R-:W-:Y:S02]  /*3d10*/  PRMT R3, R16, 0x9910, RZ ;  /* 0x0000991010037816 */ /* 0x000fe400000000ff */
[----:B------:R-:W-:-:S02]  /*3d20*/  PRMT R4, R18, 0x9910, RZ ;  /* 0x0000991012047816 */ /* 0x000fc400000000ff */
[----:B------:R-:W1:Y:S01]  /*3d30*/  LDC.U8 R18, c[0x0][0x234] ;  /* 0x00008d00ff127b82 */ /* 0x000e620000000000 */
[----:B------:R-:W-:Y:S02]  /*3d40*/  ISETP.GT.AND P1, PT, R3, RZ, PT ;  /* 0x000000ff0300720c */ /* 0x000fe40003f24270 */
[C---:B------:R-:W-:Y:S02]  /*3d50*/  ISETP.GT.AND P4, PT, R0.reuse, RZ, PT ;  /* 0x000000ff0000720c */ /* 0x040fe40003f84270 */
[----:B------:R-:W-:Y:S02]  /*3d60*/  ISETP.NE.AND P5, PT, R0, RZ, PT ;  /* 0x000000ff0000720c */ /* 0x000fe40003fa5270 */
[----:B------:R-:W-:Y:S02]  /*3d70*/  SEL R0, RZ, 0x1, !P6 ;  /* 0x00000001ff007807 */ /* 0x000fe40007000000 */
[C---:B------:R-:W-:Y:S02]  /*3d80*/  ISETP.NE.AND P2, PT, R4.reuse, RZ, PT ;  /* 0x000000ff0400720c */ /* 0x040fe40003f45270 */
[----:B------:R-:W-:-:S02]  /*3d90*/  ISETP.GT.AND P6, PT, R4, RZ, PT ;  /* 0x000000ff0400720c */ /* 0x000fc40003fc4270 */
[----:B------:R-:W-:Y:S02]  /*3da0*/  SEL R4, RZ, 0x1, !P1 ;  /* 0x00000001ff047807 */ /* 0x000fe40004800000 */
[----:B------:R-:W-:Y:S02]  /*3db0*/  ISETP.NE.AND P3, PT, R3, RZ, PT ;  /* 0x000000ff0300720c */ /* 0x000fe40003f65270 */
[----:B------:R-:W-:Y:S02]  /*3dc0*/  SEL R16, RZ, 0x1, !P4 ;  /* 0x00000001ff107807 */ /* 0x000fe40006000000 */
[----:B0-----:R-:W-:Y:S02]  /*3dd0*/  ISETP.GE.AND P1, PT, R2, R22, PT ;  /* 0x000000160200720c */ /* 0x001fe40003f26270 */
[C---:B------:R-:W-:Y:S02]  /*3de0*/  SEL R3, R19.reuse, R0, !P0 ;  /* 0x0000000013037207 */ /* 0x040fe40004000000 */
[----:B------:R-:W-:-:S02]  /*3df0*/  SEL R17, R19, R4, !P3 ;  /* 0x0000000413117207 */ /* 0x000fc40005800000 */
[----:B------:R-:W-:Y:S02]  /*3e00*/  SEL R16, R19, R16, !P5 ;  /* 0x0000001013107207 */ /* 0x000fe40006800000 */
[----:B------:R-:W-:-:S05]  /*3e10*/  @P2 SEL R19, RZ, 0x1, !P6 ;  /* 0x00000001ff132807 */ /* 0x000fca0007000000 */
        /* <DEDUP_REMOVED lines=22> */
.L_x_11483:
[----:B------:R0:W-:Y:S01]  /*3f80*/  STG.E.U8 desc[UR36][R8.64], R3 ;  /* 0x0000000308007986 */ /* 0x0001e2000c101124 */
[----:B------:R-:W-:Y:S05]  /*3f90*/  BRA `(.L_x_11479) ;  /* 0x0000000c00707947 */ /* 0x000fea0003800000 */
.L_x_11482:
[----:B------:R-:W-:-:S13]  /*3fa0*/  ISETP.NE.AND P0, PT, R0, 0x2, PT ;  /* 0x000000020000780c */ /* 0x000fda0003f05270 */
[----:B------:R-:W-:Y:S05]  /*3fb0*/  @!P0 BRA `(.L_x_11485) ;  /* 0x0000000000308947 */ /* 0x000fea0003800000 */
[----:B------:R-:W-:-:S13]  /*3fc0*/  ISETP.NE.AND P0, PT, R0, 0x3, PT ;  /* 0x000000030000780c */ /* 0x000fda0003f05270 */
[----:B------:R-:W-:Y:S05]  /*3fd0*/  @!P0 BRA `(.L_x_11486) ;  /* 0x00000000001c8947 */ /* 0x000fea0003800000 */
[----:B------:R-:W-:-:S13]  /*3fe0*/  ISETP.NE.AND P0, PT, R0, 0x4, PT ;  /* 0x000000040000780c */ /* 0x000fda0003f05270 */
[----:B------:R-:W-:Y:S05]  /*3ff0*/  @P0 BRA `(.L_x_11484) ;  /* 0x0000000800f80947 */ /* 0x000fea0003800000 */
[----:B------:R-:W-:-:S05]  /*4000*/  PRMT R3, R3, 0x9910, RZ ;  /* 0x0000991003037816 */ /* 0x000fca00000000ff */
[----:B------:R-:W-:-:S05]  /*4010*/  IMAD.MOV.U32 R4, RZ, RZ, R3 ;  /* 0x000000ffff047224 */ /* 0x000fca00078e0003 */
[----:B------:R-:W-:-:S05]  /*4020*/  SHF.R.S32.HI R5, RZ, 0x1f, R4 ;  /* 0x0000001fff057819 */ /* 0x000fca0000011404 */
[----:B------:R0:W-:Y:S01]  /*4030*/  STG.E.64 desc[UR36][R8.64], R4 ;  /* 0x0000000408007986 */ /* 0x0001e2000c101b24 */
[----:B------:R-:W-:Y:S05]  /*4040*/  BRA `(.L_x_11479) ;  /* 0x0000000c00447947 */ /* 0x000fea0003800000 */
.L_x_11486:
[----:B------:R-:W-:-:S05]  /*4050*/  PRMT R3, R3, 0x9910, RZ ;  /* 0x0000991003037816 */ /* 0x000fca00000000ff */
[----:B------:R0:W-:Y:S01]  /*4060*/  STG.E desc[UR36][R8.64], R3 ;  /* 0x0000000308007986 */ /* 0x0001e2000c101924 */
[----:B------:R-:W-:Y:S05]  /*4070*/  BRA `(.L_x_11479) ;  /* 0x0000000c00387947 */ /* 0x000fea0003800000 */
.L_x_11485:
[----:B------:R0:W-:Y:S01]  /*4080*/  STG.E.U16 desc[UR36][R8.64], R3 ;  /* 0x0000000308007986 */ /* 0x0001e2000c101524 */
[----:B------:R-:W-:Y:S05]  /*4090*/  BRA `(.L_x_11479) ;  /* 0x0000000c00307947 */ /* 0x000fea0003800000 */
.L_x_11481:
        /* <DEDUP_REMOVED lines=9> */
.L_x_11488:
[----:B------:R-:W0:Y:S02]  /*4130*/  I2F.S16 R0, R3 ;  /* 0x0000000300007306 */ /* 0x000e240000101400 */
[----:B0-----:R-:W-:-:S05]  /*4140*/  F2FP.F16.F32.PACK_AB R0, RZ, R0 ;  /* 0x00000000ff00723e */ /* 0x001fca00000000ff */
[----:B------:R0:W-:Y:S01]  /*4150*/  STG.E.U16 desc[UR36][R8.64], R0 ;  /* 0x0000000008007986 */ /* 0x0001e2000c101524 */
[----:B------:R-:W-:Y:S05]  /*4160*/  BRA `(.L_x_11479) ;  /* 0x0000000800fc7947 */ /* 0x000fea0003800000 */
.L_x_11487:
        /* <DEDUP_REMOVED lines=10> */
.L_x_11490:
[----:B------:R-:W0:Y:S02]  /*4210*/  I2F.S16 R3, R3 ;  /* 0x0000000300037306 */ /* 0x000e240000101400 */
[----:B0-----:R-:W-:-:S04]  /*4220*/  F2FP.F16.F32.PACK_AB R3, RZ, R3 ;  /* 0x00000003ff03723e */ /* 0x001fc800000000ff */
[----:B------:R-:W-:-:S05]  /*4230*/  PRMT R3, R3, 0x5410, RZ ;  /* 0x0000541003037816 */ /* 0x000fca00000000ff */
[----:B------:R0:W-:Y:S01]  /*4240*/  STG.E desc[UR36][R8.64], R3 ;  /* 0x0000000308007986 */ /* 0x0001e2000c101924 */
[----:B------:R-:W-:Y:S05]  /*4250*/  BRA `(.L_x_11479) ;  /* 0x0000000800c07947 */ /* 0x000fea0003800000 */
.L_x_11489:
[----:B------:R-:W0:Y:S02]  /*4260*/  I2F.F64.S16 R4, R3 ;  /* 0x0000000300047312 */ /* 0x000e240000101c00 */
[----:B0-----:R0:W-:Y:S01]  /*4270*/  STG.E.64 desc[UR36][R8.64], R4 ;  /* 0x0000000408007986 */ /* 0x0011e2000c101b24 */
[----:B------:R-:W-:Y:S05]  /*4280*/  BRA `(.L_x_11479) ;  /* 0x0000000800b47947 */ /* 0x000fea0003800000 */
.L_x_11480:
        /* <DEDUP_REMOVED lines=13> */
.L_x_11493:
[----:B------:R-:W0:Y:S01]  /*4360*/  I2F.F64.S16 R4, R3 ;  /* 0x0000000300047312 */ /* 0x000e220000101c00 */
[----:B------:R-:W-:-:S05]  /*4370*/  CS2R R6, SRZ ;  /* 0x0000000000067805 */ /* 0x000fca000001ff00 */
[----:B0-----:R0:W-:Y:S01]  /*4380*/  STG.E.128 desc[UR36][R8.64], R4 ;  /* 0x0000000408007986 */ /* 0x0011e2000c101d24 */
[----:B------:R-:W-:Y:S05]  /*4390*/  BRA `(.L_x_11479) ;  /* 0x0000000800707947 */ /* 0x000fea0003800000 */
.L_x_11492:
        /* <DEDUP_REMOVED lines=21> */
.L_x_11497:
[----:B------:R-:W-:Y:S05]  /*44f0*/  BSYNC B0 ;  /* 0x0000000000007941 */ /* 0x000fea0003800000 */
.L_x_11496:
[----:B------:R-:W-:-:S05]  /*4500*/  LOP3.LUT R5, R0, R5, RZ, 0xfc, !PT ;  /* 0x0000000500057212 */ /* 0x000fca00078efcff */
[----:B------:R0:W-:Y:S01]  /*4510*/  STG.E.U8 desc[UR36][R8.64], R5 ;  /* 0x0000000508007986 */ /* 0x0001e2000c101124 */
[----:B------:R-:W-:Y:S05]  /*4520*/  BRA `(.L_x_11479) ;  /* 0x00000008000c7947 */ /* 0x000fea0003800000 */
.L_x_11495:
        /* <DEDUP_REMOVED lines=13> */
.L_x_11499:
[----:B------:R-:W-:Y:S01]  /*4600*/  IMAD.MOV.U32 R0, RZ, RZ, 0x7f ;  /* 0x0000007fff007424 */ /* 0x000fe200078e00ff */
[----:B------:R-:W-:-:S04]  /*4610*/  ISETP.GT.U32.AND P0, PT, R4, 0x7f800000, PT ;  /* 0x7f8000000400780c */ /* 0x000fc80003f04070 */
[----:B------:R-:W-:-:S09]  /*4620*/  SEL R0, R0, 0x7c, P0 ;  /* 0x0000007c00007807 */ /* 0x000fd20000000000 */
.L_x_11500:
[----:B------:R-:W-:Y:S05]  /*4630*/  BSYNC B0 ;  /* 0x0000000000007941 */ /* 0x000fea0003800000 */
.L_x_11498:
[----:B------:R-:W-:-:S04]  /*4640*/  LOP3.LUT R3, R5, 0x80000000, RZ, 0xc0, !PT ;  /* 0x8000000005037812 */ /* 0x000fc800078ec0ff */
[----:B------:R-:W-:-:S04]  /*4650*/  SHF.R.U32.HI R3, RZ, 0x18, R3 ;  /* 0x00000018ff037819 */ /* 0x000fc80000011603 */
[----:B------:R-:W-:-:S05]  /*4660*/  LOP3.LUT R3, R0, R3, RZ, 0xfc, !PT ;  /* 0x0000000300037212 */ /* 0x000fca00078efcff */
[----:B------:R0:W-:Y:S01]  /*4670*/  STG.E.U8 desc[UR36][R8.64], R3 ;  /* 0x0000000308007986 */ /* 0x0001e2000c101124 */
[----:B------:R-:W-:Y:S05]  /*4680*/  BRA `(.L_x_11479) ;  /* 0x0000000400b47947 */ /* 0x000fea0003800000 */
.L_x_11494:
[----:B------:R-:W0:Y:S02]  /*4690*/  I2F.S16 R0, R3 ;  /* 0x0000000300007306 */ /* 0x000e240000101400 */
[----:B0-----:R-:W-:-:S05]  /*46a0*/  F2FP.BF16.F32.PACK_AB R0, RZ, R0 ;  /* 0x00000000ff00723e */ /* 0x001fca00000010ff */
[----:B------:R0:W-:Y:S01]  /*46b0*/  STG.E.U16 desc[UR36][R8.64], R0 ;  /* 0x0000000008007986 */ /* 0x0001e2000c101524 */
[----:B------:R-:W-:Y:S05]  /*46c0*/  BRA `(.L_x_11479) ;  /* 0x0000000400a47947 */ /* 0x000fea0003800000 */
.L_x_11491:
        /* <DEDUP_REMOVED lines=10> */
.L_x_11503:
        /* <DEDUP_REMOVED lines=17> */
.L_x_11506:
[----:B------:R-:W-:-:S04]  /*4880*/  LOP3.LUT R3, R3, 0x80000000, RZ, 0xc0, !PT ;  /* 0x8000000003037812 */ /* 0x000fc800078ec0ff */
[----:B------:R-:W-:-:S04]  /*4890*/  SHF.R.U32.HI R3, RZ, 0x18, R3 ;  /* 0x00000018ff037819 */ /* 0x000fc80000011603 */
[----:B------:R-:W-:-:S04]  /*48a0*/  LOP3.LUT R0, R0, R3, RZ, 0xfc, !PT ;  /* 0x0000000300007212 */ /* 0x000fc800078efcff */
[----:B------:R-:W-:-:S07]  /*48b0*/  PRMT R4, R0, 0x7610, R4 ;  /* 0x0000761000047816 */ /* 0x000fce0000000004 */
.L_x_11505:
[----:B------:R-:W-:Y:S05]  /*48c0*/  BSYNC B0 ;  /* 0x0000000000007941 */ /* 0x000fea0003800000 */
.L_x_11504:
[----:B------:R4:W-:Y:S01]  /*48d0*/  STG.E.U8 desc[UR36][R8.64], R4 ;  /* 0x0000000408007986 */ /* 0x0009e2000c101124 */
[----:B------:R-:W-:Y:S05]  /*48e0*/  BRA `(.L_x_11479) ;  /* 0x00000004001c7947 */ /* 0x000fea0003800000 */
.L_x_11502:
        /* <DEDUP_REMOVED lines=17> */
.L_x_11509:
[----:B------:R-:W-:-:S04]  /*4a00*/  LOP3.LUT R3, R3, 0x80000000, RZ, 0xc0, !PT ;  /* 0x8000000003037812 */ /* 0x000fc800078ec0ff */
[----:B------:R-:W-:-:S04]  /*4a10*/  SHF.R.U32.HI R3, RZ, 0x18, R3 ;  /* 0x00000018ff037819 */ /* 0x000fc80000011603 */
[----:B------:R-:W-:-:S04]  /*4a20*/  LOP3.LUT R0, R0, R3, RZ, 0xfc, !PT ;  /* 0x0000000300007212 */ /* 0x000fc800078efcff */
[----:B------:R-:W-:-:S07]  /*4a30*/  PRMT R4, R0, 0x7610, R4 ;  /* 0x0000761000047816 */ /* 0x000fce0000000004 */
.L_x_11508:
[----:B------:R-:W-:Y:S05]  /*4a40*/  BSYNC B0 ;  /* 0x0000000000007941 */ /* 0x000fea0003800000 */
.L_x_11507:
[----:B------:R0:W-:Y:S01]  /*4a50*/  STG.E.U8 desc[UR36][R8.64], R4 ;  /* 0x0000000408007986 */ /* 0x0001e2000c101124 */
[----:B------:R-:W-:Y:S05]  /*4a60*/  BRA `(.L_x_11479) ;  /* 0x0000000000bc7947 */ /* 0x000fea0003800000 */
.L_x_11501:
        /* <DEDUP_REMOVED lines=23> */
.L_x_11484:
        /* <DEDUP_REMOVED lines=16> */
.L_x_11512:
[----:B------:R-:W-:Y:S05]  /*4ce0*/  BRA `(.L_x_11479) ;  /* 0x00000000001c7947 */ /* 0x000fea0003800000 */
.L_x_11511:
[----:B------:R-:W-:-:S05]  /*4cf0*/  PRMT R3, R3, 0x9910, RZ ;  /* 0x0000991003037816 */ /* 0x000fca00000000ff */
[----:B------:R-:W-:-:S05]  /*4d00*/  IMAD.MOV.U32 R4, RZ, RZ, R3 ;  /* 0x000000ffff047224 */ /* 0x000fca00078e0003 */
[----:B------:R-:W-:-:S05]  /*4d10*/  SHF.R.S32.HI R5, RZ, 0x1f, R4 ;  /* 0x0000001fff057819 */ /* 0x000fca0000011404 */
[----:B------:R3:W-:Y:S01]  /*4d20*/  STG.E.64 desc[UR36][R8.64], R4 ;  /* 0x0000000408007986 */ /* 0x0007e2000c101b24 */
[----:B------:R-:W-:Y:S05]  /*4d30*/  BRA `(.L_x_11479) ;  /* 0x0000000000087947 */ /* 0x000fea0003800000 */
.L_x_11510:
[----:B------:R-:W-:-:S05]  /*4d40*/  PRMT R3, R3, 0x9910, RZ ;  /* 0x0000991003037816 */ /* 0x000fca00000000ff */
[----:B------:R0:W-:Y:S02]  /*4d50*/  STG.E desc[UR36][R8.64], R3 ;  /* 0x0000000308007986 */ /* 0x0001e4000c101924 */
.L_x_11479:
[----:B------:R-:W-:Y:S05]  /*4d60*/  BSYNC B6 ;  /* 0x0000000000067941 */ /* 0x000fea0003800000 */
.L_x_11478:
        /* <DEDUP_REMOVED lines=23> */
.L_x_11518:
[----:B------:R0:W-:Y:S01]  /*4ee0*/  STG.E.U8 desc[UR36][R8.64], R17 ;  /* 0x0000001108007986 */ /* 0x0001e2000c101124 */
[----:B------:R-:W-:Y:S05]  /*4ef0*/  BRA `(.L_x_11520) ;  /* 0x0000000c00647947 */ /* 0x000fea0003800000 */
.L_x_11517:
        /* <DEDUP_REMOVED lines=10> */
.L_x_11522:
[----:B------:R-:W-:-:S05]  /*4fa0*/  PRMT R3, R17, 0x9910, RZ ;  /* 0x0000991011037816 */ /* 0x000fca00000000ff */
[----:B------:R0:W-:Y:S01]  /*4fb0*/  STG.E desc[UR36][R8.64], R3 ;  /* 0x0000000308007986 */ /* 0x0001e2000c101924 */
[----:B------:R-:W-:Y:S05]  /*4fc0*/  BRA `(.L_x_11520) ;  /* 0x0000000c00307947 */ /* 0x000fea0003800000 */
.L_x_11521:
[----:B------:R0:W-:Y:S01]  /*4fd0*/  STG.E.U16 desc[UR36][R8.64], R17 ;  /* 0x0000001108007986 */ /* 0x0001e2000c101524 */
[----:B------:R-:W-:Y:S05]  /*4fe0*/  BRA `(.L_x_11520) ;  /* 0x0000000c00287947 */ /* 0x000fea0003800000 */
.L_x_11516:
        /* <DEDUP_REMOVED lines=9> */
.L_x_11524:
[----:B------:R-:W0:Y:S02]  /*5080*/  I2F.S16 R0, R17 ;  /* 0x0000001100007306 */ /* 0x000e240000101400 */
[----:B0-----:R-:W-:-:S05]  /*5090*/  F2FP.F16.F32.PACK_AB R0, RZ, R0 ;  /* 0x00000000ff00723e */ /* 0x001fca00000000ff */
[----:B------:R0:W-:Y:S01]  /*50a0*/  STG.E.U16 desc[UR36][R8.64], R0 ;  /* 0x0000000008007986 */ /* 0x0001e2000c101524 */
[----:B------:R-:W-:Y:S05]  /*50b0*/  BRA `(.L_x_11520) ;  /* 0x0000000800f47947 */ /* 0x000fea0003800000 */
.L_x_11523:
        /* <DEDUP_REMOVED lines=10> */
.L_x_11526:
[----:B------:R-:W0:Y:S02]  /*5160*/  I2F.S16 R17, R17 ;  /* 0x0000001100117306 */ /* 0x000e240000101400 */
[----:B0-----:R-:W-:-:S04]  /*5170*/  F2FP.F16.F32.PACK_AB R3, RZ, R17 ;  /* 0x00000011ff03723e */ /* 0x001fc800000000ff */
[----:B------:R-:W-:-:S05]  /*5180*/  PRMT R3, R3, 0x5410, RZ ;  /* 0x0000541003037816 */ /* 0x000fca00000000ff */
[----:B------:R0:W-:Y:S01]  /*5190*/  STG.E desc[UR36][R8.64], R3 ;  /* 0x0000000308007986 */ /* 0x0001e2000c101924 */
[----:B------:R-:W-:Y:S05]  /*51a0*/  BRA `(.L_x_11520) ;  /* 0x0000000800b87947 */ /* 0x000fea0003800000 */
.L_x_11525:
[----:B------:R-:W0:Y:S02]  /*51b0*/  I2F.F64.S16 R4, R17 ;  /* 0x0000001100047312 */ /* 0x000e240000101c00 */
[----:B0-----:R0:W-:Y:S01]  /*51c0*/  STG.E.64 desc[UR36][R8.64], R4 ;  /* 0x0000000408007986 */ /* 0x0011e2000c101b24 */
[----:B------:R-:W-:Y:S05]  /*51d0*/  BRA `(.L_x_11520) ;  /* 0x0000000800ac7947 */ /* 0x000fea0003800000 */
.L_x_11515:
        /* <DEDUP_REMOVED lines=13> */
.L_x_11529:
[----:B------:R-:W0:Y:S01]  /*52b0*/  I2F.F64.S16 R4, R17 ;  /* 0x0000001100047312 */ /* 0x000e220000101c00 */
[----:B------:R-:W-:-:S05]  /*52c0*/  CS2R R6, SRZ ;  /* 0x0000000000067805 */ /* 0x000fca000001ff00 */
[----:B0-----:R0:W-:Y:S01]  /*52d0*/  STG.E.128 desc[UR36][R8.64], R4 ;  /* 0x0000000408007986 */ /* 0x0011e2000c101d24 */
[----:B------:R-:W-:Y:S05]  /*52e0*/  BRA `(.L_x_11520) ;  /* 0x0000000800687947 */ /* 0x000fea0003800000 */
.L_x_11528:
        /* <DEDUP_REMOVED lines=21> */
.L_x_11533:
[----:B------:R-:W-:Y:S05]  /*5440*/  BSYNC B0 ;  /* 0x0000000000007941 */ /* 0x000fea0003800000 */
.L_x_11532:
[----:B------:R-:W-:-:S05]  /*5450*/  LOP3.LUT R5, R0, R5, RZ, 0xfc, !PT ;  /* 0x0000000500057212 */ /* 0x000fca00078efcff */
[----:B------:R0:W-:Y:S01]  /*5460*/  STG.E.U8 desc[UR36][R8.64], R5 ;  /* 0x0000000508007986 */ /* 0x0001e2000c101124 */
[----:B------:R-:W-:Y:S05]  /*5470*/  BRA `(.L_x_11520) ;  /* 0x0000000800047947 */ /* 0x000fea0003800000 */
.L_x_11531:
        /* <DEDUP_REMOVED lines=13> */
.L_x_11535:
[----:B------:R-:W-:Y:S01]  /*5550*/  IMAD.MOV.U32 R0, RZ, RZ, 0x7f ;  /* 0x0000007fff007424 */ /* 0x000fe200078e00ff */
[----:B------:R-:W-:-:S04]  /*5560*/  ISETP.GT.U32.AND P0, PT, R3, 0x7f800000, PT ;  /* 0x7f8000000300780c */ /* 0x000fc80003f04070 */
[----:B------:R-:W-:-:S09]  /*5570*/  SEL R0, R0, 0x7c, P0 ;  /* 0x0000007c00007807 */ /* 0x000fd20000000000 */
.L_x_11536:
[----:B------:R-:W-:Y:S05]  /*5580*/  BSYNC B0 ;  /* 0x0000000000007941 */ /* 0x000fea0003800000 */
.L_x_11534:
[----:B------:R-:W-:-:S04]  /*5590*/  LOP3.LUT R3, R17, 0x80000000, RZ, 0xc0, !PT ;  /* 0x8000000011037812 */ /* 0x000fc800078ec0ff */
[----:B------:R-:W-:-:S04]  /*55a0*/  SHF.R.U32.HI R3, RZ, 0x18, R3 ;  /* 0x00000018ff037819 */ /* 0x000fc80000011603 */
[----:B------:R-:W-:-:S05]  /*55b0*/  LOP3.LUT R3, R0, R3, RZ, 0xfc, !PT ;  /* 0x0000000300037212 */ /* 0x000fca00078efcff */
[----:B------:R0:W-:Y:S01]  /*55c0*/  STG.E.U8 desc[UR36][R8.64], R3 ;  /* 0x0000000308007986 */ /* 0x0001e2000c101124 */
[----:B------:R-:W-:Y:S05]  /*55d0*/  BRA `(.L_x_11520) ;  /* 0x0000000400ac7947 */ /* 0x000fea0003800000 */
.L_x_11530:
[----:B------:R-:W0:Y:S02]  /*55e0*/  I2F.S16 R0, R17 ;  /* 0x0000001100007306 */ /* 0x000e240000101400 */
[----:B0-----:R-:W-:-:S05]  /*55f0*/  F2FP.BF16.F32.PACK_AB R0, RZ, R0 ;  /* 0x00000000ff00723e */ /* 0x001fca00000010ff */
[----:B------:R0:W-:Y:S01]  /*5600*/  STG.E.U16 desc[UR36][R8.64], R0 ;  /* 0x0000000008007986 */ /* 0x0001e2000c101524 */
[----:B------:R-:W-:Y:S05]  /*5610*/  BRA `(.L_x_11520) ;  /* 0x00000004009c7947 */ /* 0x000fea0003800000 */
.L_x_11527:
        /* <DEDUP_REMOVED lines=10> */
.L_x_11539:
        /* <DEDUP_REMOVED lines=17> */
.L_x_11542:
[----:B------:R-:W-:-:S04]  /*57d0*/  LOP3.LUT R3, R17, 0x80000000, RZ, 0xc0, !PT ;  /* 0x8000000011037812 */ /* 0x000fc800078ec0ff */
[----:B------:R-:W-:-:S04]  /*57e0*/  SHF.R.U32.HI R3, RZ, 0x18, R3 ;  /* 0x00000018ff037819 */ /* 0x000fc80000011603 */
[----:B------:R-:W-:-:S04]  /*57f0*/  LOP3.LUT R0, R0, R3, RZ, 0xfc, !PT ;  /* 0x0000000300007212 */ /* 0x000fc800078efcff */
[----:B------:R-:W-:-:S07]  /*5800*/  PRMT R4, R0, 0x7610, R4 ;  /* 0x0000761000047816 */ /* 0x000fce0000000004 */
.L_x_11541:
[----:B------:R-:W-:Y:S05]  /*5810*/  BSYNC B0 ;  /* 0x0000000000007941 */ /* 0x000fea0003800000 */
.L_x_11540:
[----:B------:R3:W-:Y:S01]  /*5820*/  STG.E.U8 desc[UR36][R8.64], R4 ;  /* 0x0000000408007986 */ /* 0x0007e2000c101124 */
[----:B------:R-:W-:Y:S05]  /*5830*/  BRA `(.L_x_11520) ;  /* 0x0000000400147947 */ /* 0x000fea0003800000 */
.L_x_11538:
        /* <DEDUP_REMOVED lines=17> */
.L_x_11545:
[----:B------:R-:W-:-:S04]  /*5950*/  LOP3.LUT R3, R17, 0x80000000, RZ, 0xc0, !PT ;  /* 0x8000000011037812 */ /* 0x000fc800078ec0ff */
[----:B------:R-:W-:-:S04]  /*5960*/  SHF.R.U32.HI R3, RZ, 0x18, R3 ;  /* 0x00000018ff037819 */ /* 0x000fc80000011603 */
[----:B------:R-:W-:-:S04]  /*5970*/  LOP3.LUT R0, R0, R3, RZ, 0xfc, !PT ;  /* 0x0000000300007212 */ /* 0x000fc800078efcff */
[----:B------:R-:W-:-:S07]  /*5980*/  PRMT R4, R0, 0x7610, R4 ;  /* 0x0000761000047816 */ /* 0x000fce0000000004 */
.L_x_11544:
[----:B------:R-:W-:Y:S05]  /*5990*/  BSYNC B0 ;  /* 0x0000000000007941 */ /* 0x000fea0003800000 */
.L_x_11543:
[----:B------:R0:W-:Y:S01]  /*59a0*/  STG.E.U8 desc[UR36][R8.64], R4 ;  /* 0x0000000408007986 */ /* 0x0001e2000c101124 */
[----:B------:R-:W-:Y:S05]  /*59b0*/  BRA `(.L_x_11520) ;  /* 0x0000000000b47947 */ /* 0x000fea0003800000 */
.L_x_11537:
        /* <DEDUP_REMOVED lines=22> */
.L_x_11519:
        /* <DEDUP_REMOVED lines=16> */
.L_x_11548:
[----:B------:R-:W-:Y:S05]  /*5c20*/  BRA `(.L_x_11520) ;  /* 0x0000000000187947 */ /* 0x000fea0003800000 */
.L_x_11547:
[----:B------:R-:W-:-:S04]  /*5c30*/  PRMT R4, R17, 0x9910, RZ ;  /* 0x0000991011047816 */ /* 0x000fc800000000ff */
[----:B------:R-:W-:-:S05]  /*5c40*/  SHF.R.S32.HI R5, RZ, 0x1f, R4 ;  /* 0x0000001fff057819 */ /* 0x000fca0000011404 */
[----:B------:R2:W-:Y:S01]  /*5c50*/  STG.E.64 desc[UR36][R8.64], R4 ;  /* 0x0000000408007986 */ /* 0x0005e2000c101b24 */
[----:B------:R-:W-:Y:S05]  /*5c60*/  BRA `(.L_x_11520) ;  /* 0x0000000000087947 */ /* 0x000fea0003800000 */
.L_x_11546:
[----:B------:R-:W-:-:S05]  /*5c70*/  PRMT R3, R17, 0x9910, RZ ;  /* 0x0000991011037816 */ /* 0x000fca00000000ff */
[----:B------:R0:W-:Y:S02]  /*5c80*/  STG.E desc[UR36][R8.64], R3 ;  /* 0x0000000308007986 */ /* 0x0001e4000c101924 */
.L_x_11520:
        /* <DEDUP_REMOVED lines=23> */
.L_x_11552:
[----:B------:R3:W-:Y:S01]  /*5e00*/  STG.E.U8 desc[UR36][R8.64], R16 ;  /* 0x0000001008007986 */ /* 0x0007e2000c101124 */
[----:B------:R-:W-:Y:S05]  /*5e10*/  BRA `(.L_x_11554) ;  /* 0x0000000c00647947 */ /* 0x000fea0003800000 */
.L_x_11551:
        /* <DEDUP_REMOVED lines=10> */
.L_x_11556:
[----:B------:R-:W-:-:S05]  /*5ec0*/  PRMT R3, R16, 0x9910, RZ ;  /* 0x0000991010037816 */ /* 0x000fca00000000ff */
[----:B------:R2:W-:Y:S01]  /*5ed0*/  STG.E desc[UR36][R8.64], R3 ;  /* 0x0000000308007986 */ /* 0x0005e2000c101924 */
[----:B------:R-:W-:Y:S05]  /*5ee0*/  BRA `(.L_x_11554) ;  /* 0x0000000c00307947 */ /* 0x000fea0003800000 */
.L_x_11555:
[----:B------:R0:W-:Y:S01]  /*5ef0*/  STG.E.U16 desc[UR36][R8.64], R16 ;  /* 0x0000001008007986 */ /* 0x0001e2000c101524 */
[----:B------:R-:W-:Y:S05]  /*5f00*/  BRA `(.L_x_11554) ;  /* 0x0000000c00287947 */ /* 0x000fea0003800000 */
.L_x_11550:
        /* <DEDUP_REMOVED lines=9> */
.L_x_11558:
[----:B------:R-:W0:Y:S02]  /*5fa0*/  I2F.S16 R0, R16 ;  /* 0x0000001000007306 */ /* 0x000e240000101400 */
[----:B0-----:R-:W-:-:S05]  /*5fb0*/  F2FP.F16.F32.PACK_AB R0, RZ, R0 ;  /* 0x00000000ff00723e */ /* 0x001fca00000000ff */
[----:B------:R0:W-:Y:S01]  /*5fc0*/  STG.E.U16 desc[UR36][R8.64], R0 ;  /* 0x0000000008007986 */ /* 0x0001e2000c101524 */
[----:B------:R-:W-:Y:S05]  /*5fd0*/  BRA `(.L_x_11554) ;  /* 0x0000000800f47947 */ /* 0x000fea0003800000 */
.L_x_11557:
        /* <DEDUP_REMOVED lines=10> */
.L_x_11560:
[----:B------:R-:W0:Y:S02]  /*6080*/  I2F.S16 R16, R16 ;  /* 0x0000001000107306 */ /* 0x000e240000101400 */
[----:B0-----:R-:W-:-:S04]  /*6090*/  F2FP.F16.F32.PACK_AB R3, RZ, R16 ;  /* 0x00000010ff03723e */ /* 0x001fc800000000ff */
[----:B------:R-:W-:-:S05]  /*60a0*/  PRMT R3, R3, 0x5410, RZ ;  /* 0x0000541003037816 */ /* 0x000fca00000000ff */
[----:B------:R0:W-:Y:S01]  /*60b0*/  STG.E desc[UR36][R8.64], R3 ;  /* 0x0000000308007986 */ /* 0x0001e2000c101924 */
[----:B------:R-:W-:Y:S05]  /*60c0*/  BRA `(.L_x_11554) ;  /* 0x0000000800b87947 */ /* 0x000fea0003800000 */
.L_x_11559:
[----:B------:R-:W0:Y:S02]  /*60d0*/  I2F.F64.S16 R16, R16 ;  /* 0x0000001000107312 */ /* 0x000e240000101c00 */
[----:B0-----:R0:W-:Y:S01]  /*60e0*/  STG.E.64 desc[UR36][R8.64], R16 ;  /* 0x0000001008007986 */ /* 0x0011e2000c101b24 */
[----:B------:R-:W-:Y:S05]  /*60f0*/  BRA `(.L_x_11554) ;  /* 0x0000000800ac7947 */ /* 0x000fea0003800000 */
.L_x_11549:
        /* <DEDUP_REMOVED lines=13> */
.L_x_11563:
[----:B------:R-:W0:Y:S01]  /*61d0*/  I2F.F64.S16 R4, R16 ;  /* 0x0000001000047312 */ /* 0x000e220000101c00 */
[----:B------:R-:W-:-:S05]  /*61e0*/  CS2R R6, SRZ ;  /* 0x0000000000067805 */ /* 0x000fca000001ff00 */
[----:B0-----:R0:W-:Y:S01]  /*61f0*/  STG.E.128 desc[UR36][R8.64], R4 ;  /* 0x0000000408007986 */ /* 0x0011e2000c101d24 */
[----:B------:R-:W-:Y:S05]  /*6200*/  BRA `(.L_x_11554) ;  /* 0x0000000800687947 */ /* 0x000fea0003800000 */
.L_x_11562:
        /* <DEDUP_REMOVED lines=21> */
.L_x_11567:
[----:B------:R-:W-:Y:S05]  /*6360*/  BSYNC B0 ;  /* 0x0000000000007941 */ /* 0x000fea0003800000 */
.L_x_11566:
[----:B------:R-:W-:-:S05]  /*6370*/  LOP3.LUT R5, R0, R5, RZ, 0xfc, !PT ;  /* 0x0000000500057212 */ /* 0x000fca00078efcff */
[----:B------:R0:W-:Y:S01]  /*6380*/  STG.E.U8 desc[UR36][R8.64], R5 ;  /* 0x0000000508007986 */ /* 0x0001e2000c101124 */
[----:B------:R-:W-:Y:S05]  /*6390*/  BRA `(.L_x_11554) ;  /* 0x0000000800047947 */ /* 0x000fea0003800000 */
.L_x_11565:
        /* <DEDUP_REMOVED lines=13> */
.L_x_11569:
[----:B------:R-:W-:Y:S01]  /*6470*/  IMAD.MOV.U32 R0, RZ, RZ, 0x7f ;  /* 0x0000007fff007424 */ /* 0x000fe200078e00ff */
[----:B------:R-:W-:-:S04]  /*6480*/  ISETP.GT.U32.AND P0, PT, R3, 0x7f800000, PT ;  /* 0x7f8000000300780c */ /* 0x000fc80003f04070 */
[----:B------:R-:W-:-:S09]  /*6490*/  SEL R0, R0, 0x7c, P0 ;  /* 0x0000007c00007807 */ /* 0x000fd20000000000 */
.L_x_11570:
[----:B------:R-:W-:Y:S05]  /*64a0*/  BSYNC B0 ;  /* 0x0000000000007941 */ /* 0x000fea0003800000 */
.L_x_11568:
[----:B------:R-:W-:-:S04]  /*64b0*/  LOP3.LUT R3, R5, 0x80000000, RZ, 0xc0, !PT ;  /* 0x8000000005037812 */ /* 0x000fc800078ec0ff */
[----:B------:R-:W-:-:S04]  /*64c0*/  SHF.R.U32.HI R3, RZ, 0x18, R3 ;  /* 0x00000018ff037819 */ /* 0x000fc80000011603 */
[----:B------:R-:W-:-:S05]  /*64d0*/  LOP3.LUT R3, R0, R3, RZ, 0xfc, !PT ;  /* 0x0000000300037212 */ /* 0x000fca00078efcff */
[----:B------:R0:W-:Y:S01]  /*64e0*/  STG.E.U8 desc[UR36][R8.64], R3 ;  /* 0x0000000308007986 */ /* 0x0001e2000c101124 */
[----:B------:R-:W-:Y:S05]  /*64f0*/  BRA `(.L_x_11554) ;  /* 0x0000000400ac7947 */ /* 0x000fea0003800000 */
.L_x_11564:
[----:B------:R-:W0:Y:S02]  /*6500*/  I2F.S16 R0, R16 ;  /* 0x0000001000007306 */ /* 0x000e240000101400 */
[----:B0-----:R-:W-:-:S05]  /*6510*/  F2FP.BF16.F32.PACK_AB R0, RZ, R0 ;  /* 0x00000000ff00723e */ /* 0x001fca00000010ff */
[----:B------:R0:W-:Y:S01]  /*6520*/  STG.E.U16 desc[UR36][R8.64], R0 ;  /* 0x0000000008007986 */ /* 0x0001e2000c101524 */
[----:B------:R-:W-:Y:S05]  /*6530*/  BRA `(.L_x_11554) ;  /* 0x00000004009c7947 */ /* 0x000fea0003800000 */
.L_x_11561:
        /* <DEDUP_REMOVED lines=10> */
.L_x_11573:
        /* <DEDUP_REMOVED lines=17> */
.L_x_11576:
[----:B------:R-:W-:-:S04]  /*66f0*/  LOP3.LUT R3, R5, 0x80000000, RZ, 0xc0, !PT ;  /* 0x8000000005037812 */ /* 0x000fc800078ec0ff */
[----:B------:R-:W-:-:S04]  /*6700*/  SHF.R.U32.HI R3, RZ, 0x18, R3 ;  /* 0x00000018ff037819 */ /* 0x000fc80000011603 */
[----:B------:R-:W-:-:S04]  /*6710*/  LOP3.LUT R0, R0, R3, RZ, 0xfc, !PT ;  /* 0x0000000300007212 */ /* 0x000fc800078efcff */
[----:B------:R-:W-:-:S07]  /*6720*/  PRMT R4, R0, 0x7610, R4 ;  /* 0x0000761000047816 */ /* 0x000fce0000000004 */
.L_x_11575:
[----:B------:R-:W-:Y:S05]  /*6730*/  BSYNC B0 ;  /* 0x0000000000007941 */ /* 0x000fea0003800000 */
.L_x_11574:
[----:B------:R0:W-:Y:S01]  /*6740*/  STG.E.U8 desc[UR36][R8.64], R4 ;  /* 0x0000000408007986 */ /* 0x0001e2000c101124 */
[----:B------:R-:W-:Y:S05]  /*6750*/  BRA `(.L_x_11554) ;  /* 0x0000000400147947 */ /* 0x000fea0003800000 */
.L_x_11572:
        /* <DEDUP_REMOVED lines=17> */
.L_x_11579:
[----:B------:R-:W-:-:S04]  /*6870*/  LOP3.LUT R3, R5, 0x80000000, RZ, 0xc0, !PT ;  /* 0x8000000005037812 */ /* 0x000fc800078ec0ff */
[----:B------:R-:W-:-:S04]  /*6880*/  SHF.R.U32.HI R3, RZ, 0x18, R3 ;  /* 0x00000018ff037819 */ /* 0x000fc80000011603 */
[----:B------:R-:W-:-:S04]  /*6890*/  LOP3.LUT R0, R0, R3, RZ, 0xfc, !PT ;  /* 0x0000000300007212 */ /* 0x000fc800078efcff */
[----:B------:R-:W-:-:S07]  /*68a0*/  PRMT R4, R0, 0x7610, R4 ;  /* 0x0000761000047816 */ /* 0x000fce0000000004 */
.L_x_11578:
[----:B------:R-:W-:Y:S05]  /*68b0*/  BSYNC B0 ;  /* 0x0000000000007941 */ /* 0x000fea0003800000 */
.L_x_11577:
[----:B------:R0:W-:Y:S01]  /*68c0*/  STG.E.U8 desc[UR36][R8.64], R4 ;  /* 0x0000000408007986 */ /* 0x0001e2000c101124 */
[----:B------:R-:W-:Y:S05]  /*68d0*/  BRA `(.L_x_11554) ;  /* 0x0000000000b47947 */ /* 0x000fea0003800000 */
.L_x_11571:
        /* <DEDUP_REMOVED lines=22> */
.L_x_11553:
        /* <DEDUP_REMOVED lines=16> */
.L_x_11582:
[----:B------:R-:W-:Y:S05]  /*6b40*/  BRA `(.L_x_11554) ;  /* 0x0000000000187947 */ /* 0x000fea0003800000 */
.L_x_11581:
[----:B------:R-:W-:-:S04]  /*6b50*/  PRMT R4, R16, 0x9910, RZ ;  /* 0x0000991010047816 */ /* 0x000fc800000000ff */
[----:B------:R-:W-:-:S05]  /*6b60*/  SHF.R.S32.HI R5, RZ, 0x1f, R4 ;  /* 0x0000001fff057819 */ /* 0x000fca0000011404 */
[----:B------:R0:W-:Y:S01]  /*6b70*/  STG.E.64 desc[UR36][R8.64], R4 ;  /* 0x0000000408007986 */ /* 0x0001e2000c101b24 */
[----:B------:R-:W-:Y:S05]  /*6b80*/  BRA `(.L_x_11554) ;  /* 0x0000000000087947 */ /* 0x000fea0003800000 */
.L_x_11580:
[----:B------:R-:W-:-:S05]  /*6b90*/  PRMT R3, R16, 0x9910, RZ ;  /* 0x0000991010037816 */ /* 0x000fca00000000ff */
[----:B------:R0:W-:Y:S02]  /*6ba0*/  STG.E desc[UR36][R8.64], R3 ;  /* 0x0000000308007986 */ /* 0x0001e4000c101924 */
.L_x_11554:
[----:B------:R-:W-:-:S07]  /*6bb0*/  VIADD R2, R2, 0x80 ;  /* 0x0000008002027836 */ /* 0x000fce0000000000 */
.L_x_11514:
[----:B------:R-:W-:Y:S05]  /*6bc0*/  BSYNC B6 ;  /* 0x0000000000067941 */ /* 0x000fea0003800000 */
.L_x_11513:
        /* <DEDUP_REMOVED lines=21> */
.L_x_11586:
[----:B------:R-:W-:Y:S01]  /*6d20*/  STG.E.U8 desc[UR36][R2.64], R19 ;  /* 0x0000001302007986 */ /* 0x000fe2000c101124 */
[----:B------:R-:W-:Y:S05]  /*6d30*/  EXIT ;  /* 0x000000000000794d */ /* 0x000fea0003800000 */
.L_x_11585:
        /* <DEDUP_REMOVED lines=10> */
.L_x_11589:
[----:B------:R-:W-:-:S05]  /*6de0*/  PRMT R5, R19, 0x9910, RZ ;  /* 0x0000991013057816 */ /* 0x000fca00000000ff */
[----:B------:R-:W-:Y:S01]  /*6df0*/  STG.E desc[UR36][R2.64], R5 ;  /* 0x0000000502007986 */ /* 0x000fe2000c101924 */
[----:B------:R-:W-:Y:S05]  /*6e00*/  EXIT ;  /* 0x000000000000794d */ /* 0x000fea0003800000 */
.L_x_11588:
[----:B------:R-:W-:Y:S01]  /*6e10*/  STG.E.U16 desc[UR36][R2.64], R19 ;  /* 0x0000001302007986 */ /* 0x000fe2000c101524 */
[----:B------:R-:W-:Y:S05]  /*6e20*/  EXIT ;  /* 0x000000000000794d */ /* 0x000fea0003800000 */
.L_x_11584:
        /* <DEDUP_REMOVED lines=9> */
.L_x_11591:
[----:B------:R-:W0:Y:S02]  /*6ec0*/  I2F.S16 R0, R19 ;  /* 0x0000001300007306 */ /* 0x000e240000101400 */
[----:B0-----:R-:W-:-:S05]  /*6ed0*/  F2FP.F16.F32.PACK_AB R0, RZ, R0 ;  /* 0x00000000ff00723e */ /* 0x001fca00000000ff */
[----:B------:R-:W-:Y:S01]  /*6ee0*/  STG.E.U16 desc[UR36][R2.64], R0 ;  /* 0x0000000002007986 */ /* 0x000fe2000c101524 */
[----:B------:R-:W-:Y:S05]  /*6ef0*/  EXIT ;  /* 0x000000000000794d */ /* 0x000fea0003800000 */
.L_x_11590:
        /* <DEDUP_REMOVED lines=10> */
.L_x_11593:
[----:B------:R-:W0:Y:S02]  /*6fa0*/  I2F.S16 R19, R19 ;  /* 0x0000001300137306 */ /* 0x000e240000101400 */
[----:B0-----:R-:W-:-:S04]  /*6fb0*/  F2FP.F16.F32.PACK_AB R5, RZ, R19 ;  /* 0x00000013ff05723e */ /* 0x001fc800000000ff */
[----:B------:R-:W-:-:S05]  /*6fc0*/  PRMT R5, R5, 0x5410, RZ ;  /* 0x0000541005057816 */ /* 0x000fca00000000ff */
[----:B------:R-:W-:Y:S01]  /*6fd0*/  STG.E desc[UR36][R2.64], R5 ;  /* 0x0000000502007986 */ /* 0x000fe2000c101924 */
[----:B------:R-:W-:Y:S05]  /*6fe0*/  EXIT ;  /* 0x000000000000794d */ /* 0x000fea0003800000 */
.L_x_11592:
[----:B------:R-:W0:Y:S02]  /*6ff0*/  I2F.F64.S16 R4, R19 ;  /* 0x0000001300047312 */ /* 0x000e240000101c00 */
[----:B0-----:R-:W-:Y:S01]  /*7000*/  STG.E.64 desc[UR36][R2.64], R4 ;  /* 0x0000000402007986 */ /* 0x001fe2000c101b24 */
[----:B------:R-:W-:Y:S05]  /*7010*/  EXIT ;  /* 0x000000000000794d */ /* 0x000fea0003800000 */
.L_x_11583:
        /* <DEDUP_REMOVED lines=13> */
.L_x_11596:
[----:B------:R-:W0:Y:S01]  /*70f0*/  I2F.F64.S16 R4, R19 ;  /* 0x0000001300047312 */ /* 0x000e220000101c00 */
[----:B------:R-:W-:-:S05]  /*7100*/  CS2R R6, SRZ ;  /* 0x0000000000067805 */ /* 0x000fca000001ff00 */
[----:B0-----:R-:W-:Y:S01]  /*7110*/  STG.E.128 desc[UR36][R2.64], R4 ;  /* 0x0000000402007986 */ /* 0x001fe2000c101d24 */
[----:B------:R-:W-:Y:S05]  /*7120*/  EXIT ;  /* 0x000000000000794d */ /* 0x000fea0003800000 */
.L_x_11595:
        /* <DEDUP_REMOVED lines=21> */
.L_x_11600:
[----:B------:R-:W-:Y:S05]  /*7280*/  BSYNC B0 ;  /* 0x0000000000007941 */ /* 0x000fea0003800000 */
.L_x_11599:
[----:B------:R-:W-:-:S05]  /*7290*/  LOP3.LUT R5, R0, R5, RZ, 0xfc, !PT ;  /* 0x0000000500057212 */ /* 0x000fca00078efcff */
[----:B------:R-:W-:Y:S01]  /*72a0*/  STG.E.U8 desc[UR36][R2.64], R5 ;  /* 0x0000000502007986 */ /* 0x000fe2000c101124 */
[----:B------:R-:W-:Y:S05]  /*72b0*/  EXIT ;  /* 0x000000000000794d */ /* 0x000fea0003800000 */
.L_x_11598:
        /* <DEDUP_REMOVED lines=13> */
.L_x_11602:
[----:B------:R-:W-:Y:S01]  /*7390*/  IMAD.MOV.U32 R0, RZ, RZ, 0x7f ;  /* 0x0000007fff007424 */ /* 0x000fe200078e00ff */
[----:B------:R-:W-:-:S04]  /*73a0*/  ISETP.GT.U32.AND P0, PT, R4, 0x7f800000, PT ;  /* 0x7f8000000400780c */ /* 0x000fc80003f04070 */
[----:B------:R-:W-:-:S09]  /*73b0*/  SEL R0, R0, 0x7c, P0 ;  /* 0x0000007c00007807 */ /* 0x000fd20000000000 */
.L_x_11603:
[----:B------:R-:W-:Y:S05]  /*73c0*/  BSYNC B0 ;  /* 0x0000000000007941 */ /* 0x000fea0003800000 */
.L_x_11601:
[----:B------:R-:W-:-:S04]  /*73d0*/  LOP3.LUT R4, R19, 0x80000000, RZ, 0xc0, !PT ;  /* 0x8000000013047812 */ /* 0x000fc800078ec0ff */
[----:B------:R-:W-:-:S04]  /*73e0*/  SHF.R.U32.HI R5, RZ, 0x18, R4 ;  /* 0x00000018ff057819 */ /* 0x000fc80000011604 */
[----:B------:R-:W-:-:S05]  /*73f0*/  LOP3.LUT R5, R0, R5, RZ, 0xfc, !PT ;  /* 0x0000000500057212 */ /* 0x000fca00078efcff */
[----:B------:R-:W-:Y:S01]  /*7400*/  STG.E.U8 desc[UR36][R2.64], R5 ;  /* 0x0000000502007986 */ /* 0x000fe2000c101124 */
[----:B------:R-:W-:Y:S05]  /*7410*/  EXIT ;  /* 0x000000000000794d */ /* 0x000fea0003800000 */
.L_x_11597:
[----:B------:R-:W0:Y:S02]  /*7420*/  I2F.S16 R0, R19 ;  /* 0x0000001300007306 */ /* 0x000e240000101400 */
[----:B0-----:R-:W-:-:S05]  /*7430*/  F2FP.BF16.F32.PACK_AB R0, RZ, R0 ;  /* 0x00000000ff00723e */ /* 0x001fca00000010ff */
[----:B------:R-:W-:Y:S01]  /*7440*/  STG.E.U16 desc[UR36][R2.64], R0 ;  /* 0x0000000002007986 */ /* 0x000fe2000c101524 */
[----:B------:R-:W-:Y:S05]  /*7450*/  EXIT ;  /* 0x000000000000794d */ /* 0x000fea0003800000 */
.L_x_11594:
        /* <DEDUP_REMOVED lines=10> */
.L_x_11606:
        /* <DEDUP_REMOVED lines=17> */
.L_x_11609:
[----:B------:R-:W-:-:S04]  /*7610*/  LOP3.LUT R0, R19, 0x80000000, RZ, 0xc0, !PT ;  /* 0x8000000013007812 */ /* 0x000fc800078ec0ff */
[----:B------:R-:W-:-:S04]  /*7620*/  SHF.R.U32.HI R5, RZ, 0x18, R0 ;  /* 0x00000018ff057819 */ /* 0x000fc80000011600 */
[----:B------:R-:W-:-:S04]  /*7630*/  LOP3.LUT R4, R4, R5, RZ, 0xfc, !PT ;  /* 0x0000000504047212 */ /* 0x000fc800078efcff */
[----:B------:R-:W-:-:S07]  /*7640*/  PRMT R0, R4, 0x7610, R0 ;  /* 0x0000761004007816 */ /* 0x000fce0000000000 */
.L_x_11608:
[----:B------:R-:W-:Y:S05]  /*7650*/  BSYNC B0 ;  /* 0x0000000000007941 */ /* 0x000fea0003800000 */
.L_x_11607:
[----:B------:R-:W-:Y:S01]  /*7660*/  STG.E.U8 desc[UR36][R2.64], R0 ;  /* 0x0000000002007986 */ /* 0x000fe2000c101124 */
[----:B------:R-:W-:Y:S05]  /*7670*/  EXIT ;  /* 0x000000000000794d */ /* 0x000fea0003800000 */
.L_x_11605:
        /* <DEDUP_REMOVED lines=17> */
.L_x_11612:
[----:B------:R-:W-:-:S04]  /*7790*/  LOP3.LUT R0, R19, 0x80000000, RZ, 0xc0, !PT ;  /* 0x8000000013007812 */ /* 0x000fc800078ec0ff */
[----:B------:R-:W-:-:S04]  /*77a0*/  SHF.R.U32.HI R5, RZ, 0x18, R0 ;  /* 0x00000018ff057819 */ /* 0x000fc80000011600 */
[----:B------:R-:W-:-:S04]  /*77b0*/  LOP3.LUT R4, R4, R5, RZ, 0xfc, !PT ;  /* 0x0000000504047212 */ /* 0x000fc800078efcff */
[----:B------:R-:W-:-:S07]  /*77c0*/  PRMT R0, R4, 0x7610, R0 ;  /* 0x0000761004007816 */ /* 0x000fce0000000000 */
.L_x_11611:
[----:B------:R-:W-:Y:S05]  /*77d0*/  BSYNC B0 ;  /* 0x0000000000007941 */ /* 0x000fea0003800000 */
.L_x_11610:
[----:B------:R-:W-:Y:S01]  /*77e0*/  STG.E.U8 desc[UR36][R2.64], R0 ;  /* 0x0000000002007986 */ /* 0x000fe2000c101124 */
[----:B------:R-:W-:Y:S05]  /*77f0*/  EXIT ;  /* 0x000000000000794d */ /* 0x000fea0003800000 */
.L_x_11604:
        /* <DEDUP_REMOVED lines=22> */
.L_x_11587:
        /* <DEDUP_REMOVED lines=16> */
.L_x_11615:
[----:B------:R-:W-:Y:S05]  /*7a60*/  EXIT ;  /* 0x000000000000794d */ /* 0x000fea0003800000 */
.L_x_11614:
[----:B------:R-:W-:-:S04]  /*7a70*/  PRMT R4, R19, 0x9910, RZ ;  /* 0x0000991013047816 */ /* 0x000fc800000000ff */
[----:B------:R-:W-:-:S05]  /*7a80*/  SHF.R.S32.HI R5, RZ, 0x1f, R4 ;  /* 0x0000001fff057819 */ /* 0x000fca0000011404 */
[----:B------:R-:W-:Y:S01]  /*7a90*/  STG.E.64 desc[UR36][R2.64], R4 ;  /* 0x0000000402007986 */ /* 0x000fe2000c101b24 */
[----:B------:R-:W-:Y:S05]  /*7aa0*/  EXIT ;  /* 0x000000000000794d */ /* 0x000fea0003800000 */
.L_x_11613:
[----:B------:R-:W-:-:S05]  /*7ab0*/  PRMT R5, R19, 0x9910, RZ ;  /* 0x0000991013057816 */ /* 0x000fca00000000ff */
[----:B------:R-:W-:Y:S01]  /*7ac0*/  STG.E desc[UR36][R2.64], R5 ;  /* 0x0000000502007986 */ /* 0x000fe2000c101924 */
[----:B------:R-:W-:Y:S05]  /*7ad0*/  EXIT ;  /* 0x000000000000794d */ /* 0x000fea0003800000 */
.L_x_11616:
        /* <DEDUP_REMOVED lines=10> */
.L_x_32128:


//--------------------- .text._ZN2at6native18elementwise_kernelILi128ELi4EZNS0_22gpu_kernel_impl_nocastINS0_13BUnaryFunctorIsssZZZNS0_21heaviside_kernel_cudaERNS_18TensorIteratorBaseEENKUlvE_clEvENKUlvE3_clEvEUlssE_EEEEvS5_RKT_EUliE_EEviT1_ --------------------------
	.section	.text._ZN2at6native18elementwise_kernelILi128ELi4EZNS0_22gpu_kernel_impl_nocastINS0_13BUnaryFunctorIsssZZZNS0_21heaviside_kernel_cudaERNS_18TensorIteratorBaseEENKUlvE_clEvENKUlvE3_clEvEUlssE_EEEEvS5_RKT_EUliE_EEviT1_,"ax",@progbits
	.align	128
        .global         _ZN2at6native18elementwise_kernelILi128ELi4EZNS0_22gpu_kernel_impl_nocastINS0_13BUnaryFunctorIsssZZZNS0_21heaviside_kernel_cudaERNS_18TensorIteratorBaseEENKUlvE_clEvENKUlvE3_clEvEUlssE_EEEEvS5_RKT_EUliE_EEviT1_
        .type           _ZN2at6native18elementwise_kernelILi128ELi4EZNS0_22gpu_kernel_impl_nocastINS0_13BUnaryFunctorIsssZZZNS0_21heaviside_kernel_cudaERNS_18TensorIteratorBaseEENKUlvE_clEvENKUlvE3_clEvEUlssE_EEEEvS5_RKT_EUliE_EEviT1_,@function
        .size           _ZN2at6native18elementwise_kernelILi128ELi4EZNS0_22gpu_kernel_impl_nocastINS0_13BUnaryFunctorIsssZZZNS0_21heaviside_kernel_cudaERNS_18TensorIteratorBaseEENKUlvE_clEvENKUlvE3_clEvEUlssE_EEEEvS5_RKT_EUliE_EEviT1_,(.L_x_32129 - _ZN2at6native18elementwise_kernelILi128ELi4EZNS0_22gpu_kernel_impl_nocastINS0_13BUnaryFunctorIsssZZZNS0_21heaviside_kernel_cudaERNS_18TensorIteratorBaseEENKUlvE_clEvENKUlvE3_clEvEUlssE_EEEEvS5_RKT_EUliE_EEviT1_)
        .other          _ZN2at6native18elementwise_kernelILi128ELi4EZNS0_22gpu_kernel_impl_nocastINS0_13BUnaryFunctorIsssZZZNS0_21heaviside_kernel_cudaERNS_18TensorIteratorBaseEENKUlvE_clEvENKUlvE3_clEvEUlssE_EEEEvS5_RKT_EUliE_EEviT1_,@"STO_CUDA_ENTRY STV_DEFAULT"
_ZN2at6native18elementwise_kernelILi128ELi4EZNS0_22gpu_kernel_impl_nocastINS0_13BUnaryFunctorIsssZZZNS0_21heaviside_kernel_cudaERNS_18TensorIteratorBaseEENKUlvE_clEvENKUlvE3_clEvEUlssE_EEEEvS5_RKT_EUliE_EEviT1_:
.text._ZN2at6native18elementwise_kernelILi128ELi4EZNS0_22gpu_kernel_impl_nocastINS0_13BUnaryFunctorIsssZZZNS0_21heaviside_kernel_cudaERNS_18TensorIteratorBaseEENKUlvE_clEvENKUlvE3_clEvEUlssE_EEEEvS5_RKT_EUliE_EEviT1_:
[----:B------:R-:W-:Y:S01]  /*0000*/  LDC R1, c[0x0][0x28] ;  /* 0x00000a00ff017b82 */ /* 0x000fe20000000800 */
[----:B------:R-:W0:Y:S07]  /*0010*/  S2R R3, SR_CTAID.X ;  /* 0x0000000000037919 */ /* 0x000e2e0000002500 */
[----:B------:R-:W1:Y:S01]  /*0020*/  LDC.U16 R0, c[0x0][0x422] ;  /* 0x00010880ff007b82 */ /* 0x000e620000000400 */
[----:B------:R-:W-:Y:S01]  /*0030*/  ULDC UR6, c[0x0][0x210] ;  /* 0x0000840000067ab9 */ /* 0x000fe20000000800 */
[----:B------:R-:W-:Y:S01]  /*0040*/  ULDC.64 UR4, c[0x0][0x208] ;  /* 0x0000820000047ab9 */ /* 0x000fe20000000a00 */
[----:B------:R-:W0:Y:S01]  /*0050*/  S2R R2, SR_TID.X ;  /* 0x0000000000027919 */ /* 0x000e220000002100 */
[----:B------:R-:W-:Y:S01]  /*0060*/  BSSY B0, `(.L_x_11617) ;  /* 0x0000141000007945 */ /* 0x000fe20003800000 */
[----:B0-----:R-:W-:-:S04]  /*0070*/  LEA R3, R3, R2, 0x9 ;  /* 0x0000000203037211 */ /* 0x001fc800078e48ff */
[----:B------:R-:W-:-:S13]  /*0080*/  ISETP.GE.AND P0, PT, R3, UR6, PT ;  /* 0x0000000603007c0c */ /* 0x000fda000bf06270 */
[----:B-1----:R-:W-:Y:S05]  /*0090*/  @P0 BRA `(.L_x_11618) ;  /* 0x0000001000f40947 */ /* 0x002fea0003800000 */
        /* <DEDUP_REMOVED lines=303> */
.L_x_11619:
[----:B------:R-:W-:Y:S02]  /*1390*/  ULDC.64 UR8, c[0x0][0x418] ;  /* 0x0001060000087ab9 */ /* 0x000fe40000000a00 */
[----:B------:R-:W-:-:S04]  /*13a0*/  IADD3 R6, P0, R2, UR8, RZ ;  /* 0x0000000802067c10 */ /* 0x000fc8000ff1e0ff */
[----:B------:R-:W-:Y:S01]  /*13b0*/  IADD3.X R7, RZ, UR9, RZ, P0, !PT ;  /* 0x00000009ff077c10 */ /* 0x000fe200087fe4ff */
[----:B------:R-:W-:-:S04]  /*13c0*/  ULDC.64 UR8, c[0x0][0x410] ;  /* 0x0001040000087ab9 */ /* 0x000fc80000000a00 */
[----:B------:R-:W2:Y:S01]  /*13d0*/  LDG.E.U16 R6, desc[UR4][R6.64] ;  /* 0x0000000406067981 */ /* 0x000ea2000c1e1500 */
[----:B------:R-:W-:Y:S02]  /*13e0*/  IADD3 R4, P2, R5, UR8, RZ ;  /* 0x0000000805047c10 */ /* 0x000fe4000ff5e0ff */
[----:B------:R-:W-:-:S03]  /*13f0*/  IADD3 R3, R3, 0x80, RZ ;  /* 0x0000008003037810 */ /* 0x000fc60007ffe0ff */
[----:B------:R-:W-:Y:S01]  /*1400*/  IMAD.X R5, RZ, RZ, UR9, P2 ;  /* 0x00000009ff057e24 */ /* 0x000fe200090e06ff */
[C---:B--2---:R-:W-:Y:S02]  /*1410*/  PRMT R2, R6.reuse, 0x9910, RZ ;  /* 0x0000991006027816 */ /* 0x044fe400000000ff */
[----:B------:R-:W-:Y:S02]  /*1420*/  ISETP.NE.AND P1, PT, R6, RZ, PT ;  /* 0x000000ff0600720c */ /* 0x000fe40003f25270 */
[----:B------:R-:W-:-:S04]  /*1430*/  ISETP.GT.AND P0, PT, R2, RZ, PT ;  /* 0x000000ff0200720c */ /* 0x000fc80003f04270 */
[----:B------:R-:W-:-:S04]  /*1440*/  SEL R9, RZ, 0x1, !P0 ;  /* 0x00000001ff097807 */ /* 0x000fc80004000000 */
[----:B------:R-:W-:-:S05]  /*1450*/  SEL R9, R0, R9, !P1 ;  /* 0x0000000900097207 */ /* 0x000fca0004800000 */
[----:B------:R0:W-:Y:S02]  /*1460*/  STG.E.U16 desc[UR4][R4.64], R9 ;  /* 0x0000000904007986 */ /* 0x0001e4000c101504 */
.L_x_11618:
[----:B------:R-:W-:Y:S05]  /*1470*/  BSYNC B0 ;  /* 0x0000000000007941 */ /* 0x000fea0003800000 */
.L_x_11617:
        /* <DEDUP_REMOVED lines=305> */
.L_x_11622:
[----:B------:R-:W-:Y:S02]  /*2790*/  ULDC.64 UR8, c[0x0][0x418] ;  /* 0x0001060000087ab9 */ /* 0x000fe40000000a00 */
[----:B------:R-:W-:-:S04]  /*27a0*/  IADD3 R6, P0, R2, UR8, RZ ;  /* 0x0000000802067c10 */ /* 0x000fc8000ff1e0ff */
[----:B------:R-:W-:Y:S01]  /*27b0*/  IADD3.X R7, RZ, UR9, RZ, P0, !PT ;  /* 0x00000009ff077c10 */ /* 0x000fe200087fe4ff */
[----:B------:R-:W-:-:S04]  /*27c0*/  ULDC.64 UR8, c[0x0][0x410] ;  /* 0x0001040000087ab9 */ /* 0x000fc80000000a00 */
[----:B------:R-:W2:Y:S01]  /*27d0*/  LDG.E.U16 R6, desc[UR4][R6.64] ;  /* 0x0000000406067981 */ /* 0x000ea2000c1e1500 */
[----:B------:R-:W-:Y:S01]  /*27e0*/  IADD3 R4, P2, R5, UR8, RZ ;  /* 0x0000000805047c10 */ /* 0x000fe2000ff5e0ff */
[----:B------:R-:W-:-:S03]  /*27f0*/  VIADD R3, R3, 0x80 ;  /* 0x0000008003037836 */ /* 0x000fc60000000000 */
[----:B------:R-:W-:Y:S02]  /*2800*/  IADD3.X R5, RZ, UR9, RZ, P2, !PT ;  /* 0x00000009ff057c10 */ /* 0x000fe400097fe4ff */
[C---:B--2---:R-:W-:Y:S02]  /*2810*/  PRMT R2, R6.reuse, 0x9910, RZ ;  /* 0x0000991006027816 */ /* 0x044fe400000000ff */
[----:B------:R-:W-:Y:S02]  /*2820*/  ISETP.NE.AND P1, PT, R6, RZ, PT ;  /* 0x000000ff0600720c */ /* 0x000fe40003f25270 */
[----:B------:R-:W-:-:S04]  /*2830*/  ISETP.GT.AND P0, PT, R2, RZ, PT ;  /* 0x000000ff0200720c */ /* 0x000fc80003f04270 */
[----:B------:R-:W-:Y:S02]  /*2840*/  SEL R9, RZ, 0x1, !P0 ;  /* 0x00000001ff097807 */ /* 0x000fe40004000000 */
[----:B------:R-:W-:Y:S02]  /*2850*/  ISETP.GE.AND P0, PT, R3, UR6, PT ;  /* 0x0000000603007c0c */ /* 0x000fe4000bf06270 */
[----:B------:R-:W-:-:S05]  /*2860*/  SEL R9, R0, R9, !P1 ;  /* 0x0000000900097207 */ /* 0x000fca0004800000 */
[----:B------:R1:W-:Y:S06]  /*2870*/  STG.E.U16 desc[UR4][R4.64], R9 ;  /* 0x0000000904007986 */ /* 0x0003ec000c101504 */
        /* <DEDUP_REMOVED lines=303> */
.L_x_11623:
[----:B------:R-:W-:Y:S02]  /*3b70*/  ULDC.64 UR8, c[0x0][0x418] ;  /* 0x0001060000087ab9 */ /* 0x000fe40000000a00 */
[----:B------:R-:W-:-:S04]  /*3b80*/  IADD3 R6, P0, R2, UR8, RZ ;  /* 0x0000000802067c10 */ /* 0x000fc8000ff1e0ff */
[----:B------:R-:W-:Y:S01]  /*3b90*/  IADD3.X R7, RZ, UR9, RZ, P0, !PT ;  /* 0x00000009ff077c10 */ /* 0x000fe200087fe4ff */
[----:B------:R-:W-:-:S04]  /*3ba0*/  ULDC.64 UR8, c[0x0][0x410] ;  /* 0x0001040000087ab9 */ /* 0x000fc80000000a00 */
[----:B------:R-:W2:Y:S01]  /*3bb0*/  LDG.E.U16 R6, desc[UR4][R6.64] ;  /* 0x0000000406067981 */ /* 0x000ea2000c1e1500 */
[----:B------:R-:W-:Y:S02]  /*3bc0*/  IADD3 R4, P2, R5, UR8, RZ ;  /* 0x0000000805047c10 */ /* 0x000fe4000ff5e0ff */
[----:B------:R-:W-:Y:S02]  /*3bd0*/  IADD3 R3, R3, 0x80, RZ ;  /* 0x0000008003037810 */ /* 0x000fe40007ffe0ff */
[----:B------:R-:W-:Y:S02]  /*3be0*/  IADD3.X R5, RZ, UR9, RZ, P2, !PT ;  /* 0x00000009ff057c10 */ /* 0x000fe400097fe4ff */
[C---:B--2---:R-:W-:Y:S02]  /*3bf0*/  PRMT R2, R6.reuse, 0x9910, RZ ;  /* 0x0000991006027816 */ /* 0x044fe400000000ff */
[----:B------:R-:W-:Y:S02]  /*3c00*/  ISETP.NE.AND P1, PT, R6, RZ, PT ;  /* 0x000000ff0600720c */ /* 0x000fe40003f25270 */
[----:B------:R-:W-:-:S04]  /*3c10*/  ISETP.GT.AND P0, PT, R2, RZ, PT ;  /* 0x000000ff0200720c */ /* 0x000fc80003f04270 */
[----:B------:R-:W-:-:S04]  /*3c20*/  SEL R9, RZ, 0x1, !P0 ;  /* 0x00000001ff097807 */ /* 0x000fc80004000000 */
[----:B------:R-:W-:-:S05]  /*3c30*/  SEL R9, R0, R9, !P1 ;  /* 0x0000000900097207 */ /* 0x000fca0004800000 */
[----:B------:R2:W-:Y:S02]  /*3c40*/  STG.E.U16 desc[UR4][R4.64], R9 ;  /* 0x0000000904007986 */ /* 0x0005e4000c101504 */
.L_x_11621:
[----:B------:R-:W-:Y:S05]  /*3c50*/  BSYNC B0 ;  /* 0x0000000000007941 */ /* 0x000fea0003800000 */
.L_x_11620:
[----:B------:R-:W-:-:S13]  /*3c60*/  ISETP.GE.AND P0, PT, R3, UR6, PT ;  /* 0x0000000603007c0c */ /* 0x000fda000bf06270 */
[----:B------:R-:W-:Y:S05]  /*3c70*/  @P0 EXIT ;  /* 0x000000000000094d */ /* 0x000fea0003800000 */
[----:B012---:R-:W0:Y:S01]  /*3c80*/  LDC R4, c[0x0][0x218] ;  /* 0x00008600ff047b82 */ /* 0x007e220000000800 */
        /* <DEDUP_REMOVED lines=301> */
.L_x_11624:
[----:B------:R-:W-:Y:S02]  /*4f60*/  ULDC.64 UR6, c[0x0][0x418] ;  /* 0x0001060000067ab9 */ /* 0x000fe40000000a00 */
[----:B------:R-:W-:-:S04]  /*4f70*/  IADD3 R2, P0, R2, UR6, RZ ;  /* 0x0000000602027c10 */ /* 0x000fc8000ff1e0ff */
[----:B------:R-:W-:Y:S01]  /*4f80*/  IADD3.X R3, RZ, UR7, RZ, P0, !PT ;  /* 0x00000007ff037c10 */ /* 0x000fe200087fe4ff */
[----:B------:R-:W-:-:S04]  /*4f90*/  ULDC.64 UR6, c[0x0][0x410] ;  /* 0x0001040000067ab9 */ /* 0x000fc80000000a00 */
[----:B------:R-:W2:Y:S01]  /*4fa0*/  LDG.E.U16 R2, desc[UR4][R2.64] ;  /* 0x0000000402027981 */ /* 0x000ea2000c1e1500 */
[----:B------:R-:W-:-:S04]  /*4fb0*/  IADD3 R4, P2, R5, UR6, RZ ;  /* 0x0000000605047c10 */ /* 0x000fc8000ff5e0ff */
[----:B------:R-:W-:Y:S02]  /*4fc0*/  IADD3.X R5, RZ, UR7, RZ, P2, !PT ;  /* 0x00000007ff057c10 */ /* 0x000fe400097fe4ff */
[C---:B--2---:R-:W-:Y:S02]  /*4fd0*/  ISETP.NE.AND P1, PT, R2.reuse, RZ, PT ;  /* 0x000000ff0200720c */ /* 0x044fe40003f25270 */
[----:B------:R-:W-:-:S04]  /*4fe0*/  PRMT R6, R2, 0x9910, RZ ;  /* 0x0000991002067816 */ /* 0x000fc800000000ff */
[----:B------:R-:W-:-:S07]  /*4ff0*/  ISETP.GT.AND P0, PT, R6, RZ, PT ;  /* 0x000000ff0600720c */ /* 0x000fce0003f04270 */
[----:B------:R-:W-:-:S05]  /*5000*/  @P1 SEL R0, RZ, 0x1, !P0 ;  /* 0x00000001ff001807 */ /* 0x000fca0004000000 */
[----:B------:R-:W-:Y:S01]  /*5010*/  STG.E.U16 desc[UR4][R4.64], R0 ;  /* 0x0000000004007986 */ /* 0x000fe2000c101504 */
[----:B------:R-:W-:Y:S05]  /*5020*/  EXIT ;  /* 0x000000000000794d */ /* 0x000fea0003800000 */
.L_x_11625:
        /* <DEDUP_REMOVED lines=13> */
.L_x_32129:


//--------------------- .text._ZN2at6native27unrolled_elementwise_kernelINS0_13BUnaryFunctorIsssZZZNS0_21heaviside_kernel_cudaERNS_18TensorIteratorBaseEENKUlvE_clEvENKUlvE3_clEvEUlssE_EESt5arrayIPcLm2EELi4E23TrivialOffsetCalculatorILi1EjESD_NS0_6memory15LoadWithoutCastENSE_16StoreWithoutCastEEEviT_T0_T2_T3_T4_T5_ --------------------------
	.section	.text._ZN2at6native27unrolled_elementwise_kernelINS0_13BUnaryFunctorIsssZZZNS0_21heaviside_kernel_cudaERNS_18TensorIteratorBaseEENKUlvE_clEvENKUlvE3_clEvEUlssE_EESt5arrayIPcLm2EELi4E23TrivialOffsetCalculatorILi1EjESD_NS0_6memory15LoadWithoutCastENSE_16StoreWithoutCastEEEviT_T0_T2_T3_T4_T5_,"ax",@progbits
	.align	128
        .global         _ZN2at6native27unrolled_elementwise_kernelINS0_13BUnaryFunctorIsssZZZNS0_21heaviside_kernel_cudaERNS_18TensorIteratorBaseEENKUlvE_clEvENKUlvE3_clEvEUlssE_EESt5arrayIPcLm2EELi4E23TrivialOffsetCalculatorILi1EjESD_NS0_6memory15LoadWithoutCastENSE_16StoreWithoutCastEEEviT_T0_T2_T3_T4_T5_
        .type           _ZN2at6native27unrolled_elementwise_kernelINS0_13BUnaryFunctorIsssZZZNS0_21heaviside_kernel_cudaERNS_18TensorIteratorBaseEENKUlvE_clEvENKUlvE3_clEvEUlssE_EESt5arrayIPcLm2EELi4E23TrivialOffsetCalculatorILi1EjESD_NS0_6memory15LoadWithoutCastENSE_16StoreWithoutCastEEEviT_T0_T2_T3_T4_T5_,@function
        .size           _ZN2at6native27unrolled_elementwise_kernelINS0_13BUnaryFunctorIsssZZZNS0_21heaviside_kernel_cudaERNS_18TensorIteratorBaseEENKUlvE_clEvENKUlvE3_clEvEUlssE_EESt5arrayIPcLm2EELi4E23TrivialOffsetCalculatorILi1EjESD_NS0_6memory15LoadWithoutCastENSE_16StoreWithoutCastEEEviT_T0_T2_T3_T4_T5_,(.L_x_32130 - _ZN2at6native27unrolled_elementwise_kernelINS0_13BUnaryFunctorIsssZZZNS0_21heaviside_kernel_cudaERNS_18TensorIteratorBaseEENKUlvE_clEvENKUlvE3_clEvEUlssE_EESt5arrayIPcLm2EELi4E23TrivialOffsetCalculatorILi1EjESD_NS0_6memory15LoadWithoutCastENSE_16StoreWithoutCastEEEviT_T0_T2_T3_T4_T5_)
        .other          _ZN2at6native27unrolled_elementwise_kernelINS0_13BUnaryFunctorIsssZZZNS0_21heaviside_kernel_cudaERNS_18TensorIteratorBaseEENKUlvE_clEvENKUlvE3_clEvEUlssE_EESt5arrayIPcLm2EELi4E23TrivialOffsetCalculatorILi1EjESD_NS0_6memory15LoadWithoutCastENSE_16StoreWithoutCastEEEviT_T0_T2_T3_T4_T5_,@"STO_CUDA_ENTRY STV_DEFAULT"
_ZN2at6native27unrolled_elementwise_kernelINS0_13BUnaryFunctorIsssZZZNS0_21heaviside_kernel_cudaERNS_18TensorIteratorBaseEENKUlvE_clEvENKUlvE3_clEvEUlssE_EESt5arrayIPcLm2EELi4E23TrivialOffsetCalculatorILi1EjESD_NS0_6memory15LoadWithoutCastENSE_16StoreWithoutCastEEEviT_T0_T2_T3_T4_T5_:
.text._ZN2at6native27unrolled_elementwise_kernelINS0_13BUnaryFunctorIsssZZZNS0_21heaviside_kernel_cudaERNS_18TensorIteratorBaseEENKUlvE_clEvENKUlvE3_clEvEUlssE_EESt5arrayIPcLm2EELi4E23TrivialOffsetCalculatorILi1EjESD_NS0_6memory15LoadWithoutCastENSE_16StoreWithoutCastEEEviT_T0_T2_T3_T4_T5_:
[----:B------:R-:W-:Y:S01]  /*0000*/  LDC R1, c[0x0][0x28] ;  /* 0x00000a00ff017b82 */ /* 0x000fe20000000800 */
[----:B------:R-:W0:Y:S07]  /*0010*/  S2R R0, SR_CTAID.X ;  /* 0x0000000000007919 */ /* 0x000e2e0000002500 */
[----:B------:R-:W0:Y:S01]  /*0020*/  LDC R5, c[0x0][0x210] ;  /* 0x00008400ff057b82 */ /* 0x000e220000000800 */
[----:B------:R-:W-:Y:S01]  /*0030*/  PRMT R16, RZ, 0x7610, R16 ;  /* 0x00007610ff107816 */ /* 0x000fe20000000010 */
[----:B------:R-:W-:Y:S01]  /*0040*/  ULDC.64 UR4, c[0x0][0x208] ;  /* 0x0000820000047ab9 */ /* 0x000fe20000000a00 */
[----:B------:R-:W1:Y:S01]  /*0050*/  S2R R3, SR_TID.X ;  /* 0x0000000000037919 */ /* 0x000e620000002100 */
[----:B------:R-:W-:Y:S01]  /*0060*/  PRMT R14, RZ, 0x7610, R14 ;  /* 0x00007610ff0e7816 */ /* 0x000fe2000000000e */
        /* <DEDUP_REMOVED lines=14> */
[----:B-1----:R-:W-:-:S05]  /*0150*/  @!P1 IMAD.WIDE.U32 R6, R13, 0x2, R6 ;  /* 0x000000020d069825 */ /* 0x002fca00078e0006 */
[----:B------:R1:W4:Y:S01]  /*0160*/  @!P1 LDG.E.U16 R14, desc[UR4][R6.64] ;  /* 0x00000004060e9981 */ /* 0x000322000c1e1500 */
[----:B------:R-:W-:Y:S01]  /*0170*/  @!P2 IMAD R13, R0, 0x200, R15 ;  /* 0x00000200000da824 */ /* 0x000fe200078e020f */
[----:B0-----:R-:W0:Y:S08]  /*0180*/  LDC.U16 R4, c[0x0][0x216] ;  /* 0x00008580ff047b82 */ /* 0x001e300000000400 */
[----:B-1----:R-:W1:Y:S01]  /*0190*/  @!P0 LDC.64 R6, c[0x0][0x218] ;  /* 0x00008600ff068b82 */ /* 0x002e620000000a00 */
[----:B---3--:R-:W-:Y:S01]  /*01a0*/  @!P2 IMAD.WIDE.U32 R12, R13, 0x2, R8 ;  /* 0x000000020d0ca825 */ /* 0x008fe200078e0008 */
[----:B------:R-:W-:-:S06]  /*01b0*/  PRMT R8, RZ, 0x7610, R8 ;  /* 0x00007610ff087816 */ /* 0x000fcc0000000008 */
[----:B------:R-:W3:Y:S01]  /*01c0*/  @!P2 LDG.E.U16 R8, desc[UR4][R12.64] ;  /* 0x000000040c08a981 */ /* 0x000ee2000c1e1500 */
[----:B------:R-:W-:-:S05]  /*01d0*/  @!P2 VIADD R15, R15, 0x80 ;  /* 0x000000800f0fa836 */ /* 0x000fca0000000000 */
[----:B------:R-:W-:-:S13]  /*01e0*/  ISETP.GE.AND P1, PT, R15, R2, PT ;  /* 0x000000020f00720c */ /* 0x000fda0003f26270 */
[----:B------:R-:W0:Y:S01]  /*01f0*/  @!P1 LDC.64 R10, c[0x0][0x220] ;  /* 0x00008800ff0a9b82 */ /* 0x000e220000000a00 */
[----:B------:R-:W-:Y:S01]  /*0200*/  @!P1 IMAD R9, R0, 0x200, R15 ;  /* 0x0000020000099824 */ /* 0x000fe200078e020f */
[----:B------:R-:W-:Y:S01]  /*0210*/  PRMT R5, RZ, 0x7610, R5 ;  /* 0x00007610ff057816 */ /* 0x000fe20000000005 */
[----:B------:R-:W-:Y:S02]  /*0220*/  VIADD R15, R3, 0x80 ;  /* 0x00000080030f7836 */ /* 0x000fe40000000000 */
[----:B0-----:R-:W-:-:S04]  /*0230*/  @!P1 IMAD.WIDE.U32 R10, R9, 0x2, R10 ;  /* 0x00000002090a9825 */ /* 0x001fc800078e000a */
[--C-:B------:R-:W-:Y:S01]  /*0240*/  IMAD.MOV.U32 R9, RZ, RZ, R3.reuse ;  /* 0x000000ffff097224 */ /* 0x100fe200078e0003 */
[----:B------:R0:W5:Y:S02]  /*0250*/  @!P1 LDG.E.U16 R5, desc[UR4][R10.64] ;  /* 0x000000040a059981 */ /* 0x000164000c1e1500 */
[----:B0-----:R-:W-:-:S04]  /*0260*/  @!P0 IMAD R11, R0, 0x200, R3 ;  /* 0x00000200000b8824 */ /* 0x001fc800078e0203 */
[----:B-1----:R-:W-:-:S04]  /*0270*/  @!P0 IMAD.WIDE.U32 R6, R11, 0x2, R6 ;  /* 0x000000020b068825 */ /* 0x002fc800078e0006 */
[----:B------:R-:W-:Y:S01]  /*0280*/  @!P0 IMAD.MOV.U32 R9, RZ, RZ, R15 ;  /* 0x000000ffff098224 */ /* 0x000fe200078e000f */
[----:B------:R-:W-:Y:S01]  /*0290*/  BSSY B0, `(.L_x_11626) ;  /* 0x000001d000007945 */ /* 0x000fe20003800000 */
[----:B--2---:R-:W-:-:S04]  /*02a0*/  PRMT R12, R16, 0x9910, RZ ;  /* 0x00009910100c7816 */ /* 0x004fc800000000ff */
[C---:B------:R-:W-:Y:S02]  /*02b0*/  ISETP.GT.AND P4, PT, R12.reuse, RZ, PT ;  /* 0x000000ff0c00720c */ /* 0x040fe40003f84270 */
[----:B------:R-:W-:Y:S02]  /*02c0*/  ISETP.NE.AND P1, PT, R12, RZ, PT ;  /* 0x000000ff0c00720c */ /* 0x000fe40003f25270 */
[----:B------:R-:W-:Y:S02]  /*02d0*/  SEL R3, RZ, 0x1, !P4 ;  /* 0x00000001ff037807 */ /* 0x000fe40006000000 */
[----:B----4-:R-:W-:-:S04]  /*02e0*/  PRMT R13, R14, 0x9910, RZ ;  /* 0x000099100e0d7816 */ /* 0x010fc800000000ff */
[C---:B------:R-:W-:Y:S02]  /*02f0*/  ISETP.GT.AND P2, PT, R13.reuse, RZ, PT ;  /* 0x000000ff0d00720c */ /* 0x040fe40003f44270 */
[----:B------:R-:W-:Y:S02]  /*0300*/  ISETP.NE.AND P3, PT, R13, RZ, PT ;  /* 0x000000ff0d00720c */ /* 0x000fe40003f65270 */
[----:B------:R-:W-:-:S05]  /*0310*/  SEL R13, R4, R3, !P1 ;  /* 0x00000003040d7207 */ /* 0x000fca0004800000 */
[----:B------:R0:W-:Y:S01]  /*0320*/  @!P0 STG.E.U16 desc[UR4][R6.64], R13 ;  /* 0x0000000d06008986 */ /* 0x0001e2000c101504 */
[----:B------:R-:W-:Y:S02]  /*0330*/  ISETP.GE.AND P4, PT, R9, R2, PT ;  /* 0x000000020900720c */ /* 0x000fe40003f86270 */
[----:B---3--:R-:W-:-:S04]  /*0340*/  PRMT R8, R8, 0x9910, RZ ;  /* 0x0000991008087816 */ /* 0x008fc800000000ff */
[C---:B------:R-:W-:Y:S02]  /*0350*/  ISETP.GT.AND P5, PT, R8.reuse, RZ, PT ;  /* 0x000000ff0800720c */ /* 0x040fe40003fa4270 */
[----:B------:R-:W-:Y:S02]  /*0360*/  ISETP.NE.AND P1, PT, R8, RZ, PT ;  /* 0x000000ff0800720c */ /* 0x000fe40003f25270 */
[----:B------:R-:W-:Y:S02]  /*0370*/  SEL R3, RZ, 0x1, !P2 ;  /* 0x00000001ff037807 */ /* 0x000fe40005000000 */
[----:B------:R-:W-:Y:S02]  /*0380*/  SEL R11, RZ, 0x1, !P5 ;  /* 0x00000001ff0b7807 */ /* 0x000fe40006800000 */
[C---:B------:R-:W-:Y:S02]  /*0390*/  SEL R3, R4.reuse, R3, !P3 ;  /* 0x0000000304037207 */ /* 0x040fe40005800000 */
[----:B------:R-:W-:Y:S01]  /*03a0*/  SEL R15, R4, R11, !P1 ;  /* 0x0000000b040f7207 */ /* 0x000fe20004800000 */
        /* <DEDUP_REMOVED lines=11> */
.L_x_11627:
[----:B------:R-:W-:Y:S05]  /*0460*/  BSYNC B0 ;  /* 0x0000000000007941 */ /* 0x000fea0003800000 */
.L_x_11626:
        /* <DEDUP_REMOVED lines=11> */
.L_x_11628:
        /* <DEDUP_REMOVED lines=14> */
.L_x_32130:


//--------------------- .text._ZN2at6native29vectorized_elementwise_kernelILi2ENS0_13BUnaryFunctorIsssZZZNS0_21heaviside_kernel_cudaERNS_18TensorIteratorBaseEENKUlvE_clEvENKUlvE3_clEvEUlssE_EESt5arrayIPcLm2EEEEviT0_T1_ --------------------------
	.section	.text._ZN2at6native29vectorized_elementwise_kernelILi2ENS0_13BUnaryFunctorIsssZZZNS0_21heaviside_kernel_cudaERNS_18TensorIteratorBaseEENKUlvE_clEvENKUlvE3_clEvEUlssE_EESt5arrayIPcLm2EEEEviT0_T1_,"ax",@progbits
	.align	128
        .global         _ZN2at6native29vectorized_elementwise_kernelILi2ENS0_13BUnaryFunctorIsssZZZNS0_21heaviside_kernel_cudaERNS_18TensorIteratorBaseEENKUlvE_clEvENKUlvE3_clEvEUlssE_EESt5arrayIPcLm2EEEEviT0_T1_
        .type           _ZN2at6native29vectorized_elementwise_kernelILi2ENS0_13BUnaryFunctorIsssZZZNS0_21heaviside_kernel_cudaERNS_18TensorIteratorBaseEENKUlvE_clEvENKUlvE3_clEvEUlssE_EESt5arrayIPcLm2EEEEviT0_T1_,@function
        .size           _ZN2at6native29vectorized_elementwise_kernelILi2ENS0_13BUnaryFunctorIsssZZZNS0_21heaviside_kernel_cudaERNS_18TensorIteratorBaseEENKUlvE_clEvENKUlvE3_clEvEUlssE_EESt5arrayIPcLm2EEEEviT0_T1_,(.L_x_32131 - _ZN2at6native29vectorized_elementwise_kernelILi2ENS0_13BUnaryFunctorIsssZZZNS0_21heaviside_kernel_cudaERNS_18TensorIteratorBaseEENKUlvE_clEvENKUlvE3_clEvEUlssE_EESt5arrayIPcLm2EEEEviT0_T1_)
        .other          _ZN2at6native29vectorized_elementwise_kernelILi2ENS0_13BUnaryFunctorIsssZZZNS0_21heaviside_kernel_cudaERNS_18TensorIteratorBaseEENKUlvE_clEvENKUlvE3_clEvEUlssE_EESt5arrayIPcLm2EEEEviT0_T1_,@"STO_CUDA_ENTRY STV_DEFAULT"
_ZN2at6native29vectorized_elementwise_kernelILi2ENS0_13BUnaryFunctorIsssZZZNS0_21heaviside_kernel_cudaERNS_18TensorIteratorBaseEENKUlvE_clEvENKUlvE3_clEvEUlssE_EESt5arrayIPcLm2EEEEviT0_T1_:
.text._ZN2at6native29vectorized_elementwise_kernelILi2ENS0_13BUnaryFunctorIsssZZZNS0_21heaviside_kernel_cudaERNS_18TensorIteratorBaseEENKUlvE_clEvENKUlvE3_clEvEUlssE_EESt5arrayIPcLm2EEEEviT0_T1_:
[----:B------:R-:W-:Y:S01]  /*0000*/  LDC R1, c[0x0][0x28] ;  /* 0x00000a00ff017b82 */ /* 0x000fe20000000800 */
[----:B------:R-:W0:Y:S01]  /*0010*/  S2R R0, SR_CTAID.X ;  /* 0x0000000000007919 */ /* 0x000e220000002500 */
[----:B------:R-:W-:-:S06]  /*0020*/  ULDC UR4, c[0x0][0x210] ;  /* 0x0000840000047ab9 */ /* 0x000fcc0000000800 */
[----:B------:R-:W1:Y:S01]  /*0030*/  LDC.U16 R3, c[0x0][0x216] ;  /* 0x00008580ff037b82 */ /* 0x000e620000000400 */
[----:B0-----:R-:W-:-:S05]  /*0040*/  IMAD.SHL.U32 R0, R0, 0x400, RZ ;  /* 0x0000040000007824 */ /* 0x001fca00078e00ff */
[----:B------:R-:W-:Y:S01]  /*0050*/  IADD3 R2, -R0, UR4, RZ ;  /* 0x0000000400027c10 */ /* 0x000fe2000fffe1ff */
[----:B------:R-:W-:-:S03]  /*0060*/  ULDC.64 UR4, c[0x0][0x208] ;  /* 0x0000820000047ab9 */ /* 0x000fc60000000a00 */
[----:B------:R-:W-:-:S13]  /*0070*/  ISETP.GE.U32.AND P0, PT, R2, 0x400, PT ;  /* 0x000004000200780c */ /* 0x000fda0003f06070 */
[----:B------:R-:W-:Y:S05]  /*0080*/  @!P0 BRA `(.L_x_11629) ;  /* 0x0000000400048947 */ /* 0x000fea0003800000 */
[----:B------:R-:W0:Y:S01]  /*0090*/  S2R R7, SR_TID.X ;  /* 0x0000000000077919 */ /* 0x000e220000002100 */
[----:B------:R-:W2:Y:S02]  /*00a0*/  LDC.64 R4, c[0x0][0x220] ;  /* 0x00008800ff047b82 */ /* 0x000ea40000000a00 */
[----:B--2---:R-:W-:-:S04]  /*00b0*/  IMAD.WIDE R4, R0, 0x2, R4 ;  /* 0x0000000200047825 */ /* 0x004fc800078e0204 */
[----:B0-----:R-:W-:Y:S02]  /*00c0*/  IMAD.WIDE.U32 R8, R7, 0x4, R4 ;  /* 0x0000000407087825 */ /* 0x001fe400078e0004 */
[----:B------:R-:W0:Y:S03]  /*00d0*/  LDC.64 R4, c[0x0][0x218] ;  /* 0x00008600ff047b82 */ /* 0x000e260000000a00 */
[----:B------:R-:W2:Y:S04]  /*00e0*/  LDG.E R2, desc[UR4][R8.64] ;  /* 0x0000000408027981 */ /* 0x000ea8000c1e1900 */
[----:B------:R-:W3:Y:S04]  /*00f0*/  LDG.E R6, desc[UR4][R8.64+0x200] ;  /* 0x0002000408067981 */ /* 0x000ee8000c1e1900 */
[----:B------:R-:W4:Y:S04]  /*0100*/  LDG.E R10, desc[UR4][R8.64+0x400] ;  /* 0x00040004080a7981 */ /* 0x000f28000c1e1900 */
[----:B------:R-:W5:Y:S01]  /*0110*/  LDG.E R11, desc[UR4][R8.64+0x600] ;  /* 0x00060004080b7981 */ /* 0x000f62000c1e1900 */
[----:B0-----:R-:W-:-:S04]  /*0120*/  IMAD.WIDE.U32 R4, R0, 0x2, R4 ;  /* 0x0000000200047825 */ /* 0x001fc800078e0004 */
[----:B------:R-:W-:Y:S01]  /*0130*/  IMAD.WIDE R4, R7, 0x4, R4 ;  /* 0x0000000407047825 */ /* 0x000fe200078e0204 */
[C---:B--2---:R-:W-:Y:S02]  /*0140*/  PRMT R12, R2.reuse, 0x9910, RZ ;  /* 0x00009910020c7816 */ /* 0x044fe400000000ff */
[----:B------:R-:W-:Y:S02]  /*0150*/  PRMT R13, R2, 0xbb32, RZ ;  /* 0x0000bb32020d7816 */ /* 0x000fe400000000ff */
[C---:B---3--:R-:W-:Y:S01]  /*0160*/  PRMT R14, R6.reuse, 0x9910, RZ ;  /* 0x00009910060e7816 */ /* 0x048fe200000000ff */
[----:B------:R-:W-:Y:S01]  /*0170*/  IMAD.MOV.U32 R2, RZ, RZ, R12 ;  /* 0x000000ffff027224 */ /* 0x000fe200078e000c */
[----:B------:R-:W-:Y:S01]  /*0180*/  PRMT R6, R6, 0xbb32, RZ ;  /* 0x0000bb3206067816 */ /* 0x000fe200000000ff */
[----:B------:R-:W-:-:S03]  /*0190*/  IMAD.MOV.U32 R12, RZ, RZ, R13 ;  /* 0x000000ffff0c7224 */ /* 0x000fc600078e000d */
[C---:B------:R-:W-:Y:S02]  /*01a0*/  ISETP.NE.AND P2, PT, R2.reuse, RZ, PT ;  /* 0x000000ff0200720c */ /* 0x040fe40003f45270 */
[----:B------:R-:W-:Y:S01]  /*01b0*/  ISETP.GT.AND P5, PT, R2, RZ, PT ;  /* 0x000000ff0200720c */ /* 0x000fe20003fa4270 */
[----:B------:R-:W-:Y:S01]  /*01c0*/  IMAD.MOV.U32 R2, RZ, RZ, R14 ;  /* 0x000000ffff027224 */ /* 0x000fe200078e000e */
[----:B------:R-:W-:Y:S02]  /*01d0*/  ISETP.GT.AND P0, PT, R12, RZ, PT ;  /* 0x000000ff0c00720c */ /* 0x000fe40003f04270 */
[----:B------:R-:W-:Y:S02]  /*01e0*/  SEL R0, RZ, 0x1, !P5 ;  /* 0x00000001ff007807 */ /* 0x000fe40006800000 */
[C---:B------:R-:W-:Y:S02]  /*01f0*/  ISETP.NE.AND P4, PT, R2.reuse, RZ, PT ;  /* 0x000000ff0200720c */ /* 0x040fe40003f85270 */
[----:B------:R-:W-:-:S02]  /*0200*/  ISETP.GT.AND P6, PT, R2, RZ, PT ;  /* 0x000000ff0200720c */ /* 0x000fc40003fc4270 */
[C---:B----4-:R-:W-:Y:S02]  /*0210*/  PRMT R2, R10.reuse, 0x9910, RZ ;  /* 0x000099100a027816 */ /* 0x050fe400000000ff */
[----:B------:R-:W-:Y:S02]  /*0220*/  PRMT R10, R10, 0xbb32, RZ ;  /* 0x0000bb320a0a7816 */ /* 0x000fe400000000ff */
[C---:B------:R-:W-:Y:S02]  /*0230*/  ISETP.NE.AND P3, PT, R6.reuse, RZ, PT ;  /* 0x000000ff0600720c */ /* 0x040fe40003f65270 */
[----:B------:R-:W-:Y:S02]  /*0240*/  ISETP.GT.AND P5, PT, R6, RZ, PT ;  /* 0x000000ff0600720c */ /* 0x000fe40003fa4270 */
[----:B-----5:R-:W-:Y:S02]  /*0250*/  PRMT R6, R11, 0xbb32, RZ ;  /* 0x0000bb320b067816 */ /* 0x020fe400000000ff */
[----:B-1----:R-:W-:-:S02]  /*0260*/  SEL R14, R3, R0, !P2 ;  /* 0x00000000030e7207 */ /* 0x002fc40005000000 */
[----:B------:R-:W-:Y:S02]  /*0270*/  SEL R0, RZ, 0x1, !P0 ;  /* 0x00000001ff007807 */ /* 0x000fe40004000000 */
[----:B------:R-:W-:Y:S02]  /*0280*/  ISETP.NE.AND P1, PT, R12, RZ, PT ;  /* 0x000000ff0c00720c */ /* 0x000fe40003f25270 */
[C---:B------:R-:W-:Y:S02]  /*0290*/  ISETP.NE.AND P2, PT, R2.reuse, RZ, PT ;  /* 0x000000ff0200720c */ /* 0x040fe40003f45270 */
[----:B------:R-:W-:Y:S01]  /*02a0*/  ISETP.GT.AND P0, PT, R2, RZ, PT ;  /* 0x000000ff0200720c */ /* 0x000fe20003f04270 */
[----:B------:R-:W-:Y:S01]  /*02b0*/  IMAD.MOV.U32 R2, RZ, RZ, R10 ;  /* 0x000000ffff027224 */ /* 0x000fe200078e000a */
[----:B------:R-:W-:Y:S01]  /*02c0*/  PRMT R10, R11, 0x9910, RZ ;  /* 0x000099100b0a7816 */ /* 0x000fe200000000ff */
[----:B------:R-:W-:Y:S01]  /*02d0*/  IMAD.MOV.U32 R11, RZ, RZ, R6 ;  /* 0x000000ffff0b7224 */ /* 0x000fe200078e0006 */
[----:B------:R-:W-:-:S02]  /*02e0*/  SEL R9, R3, R0, !P1 ;  /* 0x0000000003097207 */ /* 0x000fc40004800000 */
[----:B------:R-:W-:Y:S02]  /*02f0*/  SEL R0, RZ, 0x1, !P6 ;  /* 0x00000001ff007807 */ /* 0x000fe40007000000 */
[C---:B------:R-:W-:Y:S02]  /*0300*/  ISETP.NE.AND P1, PT, R2.reuse, RZ, PT ;  /* 0x000000ff0200720c */ /* 0x040fe40003f25270 */
[----:B------:R-:W-:Y:S02]  /*0310*/  ISETP.GT.AND P6, PT, R2, RZ, PT ;  /* 0x000000ff0200720c */ /* 0x000fe40003fc4270 */
[----:B------:R-:W-:Y:S02]  /*0320*/  SEL R2, RZ, 0x1, !P5 ;  /* 0x00000001ff027807 */ /* 0x000fe40006800000 */
[----:B------:R-:W-:Y:S02]  /*0330*/  ISETP.GT.AND P5, PT, R11, RZ, PT ;  /* 0x000000ff0b00720c */ /* 0x000fe40003fa4270 */
[----:B------:R-:W-:-:S02]  /*0340*/  SEL R6, RZ, 0x1, !P0 ;  /* 0x00000001ff067807 */ /* 0x000fc40004000000 */
[C---:B------:R-:W-:Y:S02]  /*0350*/  ISETP.GT.AND P0, PT, R10.reuse, RZ, PT ;  /* 0x000000ff0a00720c */ /* 0x040fe40003f04270 */
[----:B------:R-:W-:Y:S02]  /*0360*/  SEL R8, RZ, 0x1, !P6 ;  /* 0x00000001ff087807 */ /* 0x000fe40007000000 */
[----:B------:R-:W-:Y:S02]  /*0370*/  SEL R12, RZ, 0x1, !P5 ;  /* 0x00000001ff0c7807 */ /* 0x000fe40006800000 */
[----:B------:R-:W-:Y:S02]  /*0380*/  ISETP.NE.AND P6, PT, R11, RZ, PT ;  /* 0x000000ff0b00720c */ /* 0x000fe40003fc5270 */
[----:B------:R-:W-:Y:S02]  /*0390*/  ISETP.NE.AND P5, PT, R10, RZ, PT ;  /* 0x000000ff0a00720c */ /* 0x000fe40003fa5270 */
[----:B------:R-:W-:-:S02]  /*03a0*/  SEL R10, RZ, 0x1, !P0 ;  /* 0x00000001ff0a7807 */ /* 0x000fc40004000000 */
[C---:B------:R-:W-:Y:S02]  /*03b0*/  SEL R11, R3.reuse, R0, !P4 ;  /* 0x00000000030b7207 */ /* 0x040fe40006000000 */
[C---:B------:R-:W-:Y:S02]  /*03c0*/  SEL R2, R3.reuse, R2, !P3 ;  /* 0x0000000203027207 */ /* 0x040fe40005800000 */
[C---:B------:R-:W-:Y:S02]  /*03d0*/  SEL R13, R3.reuse, R6, !P2 ;  /* 0x00000006030d7207 */ /* 0x040fe40005000000 */
[C---:B------:R-:W-:Y:S02]  /*03e0*/  SEL R8, R3.reuse, R8, !P1 ;  /* 0x0000000803087207 */ /* 0x040fe40004800000 */
[C---:B------:R-:W-:Y:S02]  /*03f0*/  SEL R12, R3.reuse, R12, !P6 ;  /* 0x0000000c030c7207 */ /* 0x040fe40007000000 */
[----:B------:R-:W-:-:S02]  /*0400*/  SEL R3, R3, R10, !P5 ;  /* 0x0000000a03037207 */ /* 0x000fc40006800000 */
        /* <DEDUP_REMOVED lines=9> */
.L_x_11629:
[----:B------:R-:W0:Y:S02]  /*04a0*/  S2R R5, SR_TID.X ;  /* 0x0000000000057919 */ /* 0x000e240000002100 */
[C---:B0-----:R-:W-:Y:S01]  /*04b0*/  ISETP.GE.AND P2, PT, R5.reuse, R2, PT ;  /* 0x000000020500720c */ /* 0x041fe20003f46270 */
[----:B------:R-:W-:Y:S02]  /*04c0*/  VIADD R24, R5, 0x80 ;  /* 0x0000008005187836 */ /* 0x000fe40000000000 */
[----:B------:R-:W-:-:S10]  /*04d0*/  IMAD.MOV.U32 R9, RZ, RZ, R5 ;  /* 0x000000ffff097224 */ /* 0x000fd400078e0005 */
[----:B------:R-:W-:Y:S01]  /*04e0*/  @!P2 IMAD.MOV.U32 R9, RZ, RZ, R24 ;  /* 0x000000ffff09a224 */ /* 0x000fe200078e0018 */
[----:B------:R-:W0:Y:S04]  /*04f0*/  @!P2 LDC.64 R18, c[0x0][0x220] ;  /* 0x00008800ff12ab82 */ /* 0x000e280000000a00 */
[----:B------:R-:W-:-:S13]  /*0500*/  ISETP.GE.AND P6, PT, R9, R2, PT ;  /* 0x000000020900720c */ /* 0x000fda0003fc6270 */
[----:B------:R-:W-:Y:S01]  /*0510*/  @!P6 IMAD.IADD R7, R0, 0x1, R9 ;  /* 0x000000010007e824 */ /* 0x000fe200078e0209 */
[----:B------:R-:W2:Y:S01]  /*0520*/  @!P6 LDC.64 R28, c[0x0][0x220] ;  /* 0x00008800ff1ceb82 */ /* 0x000ea20000000a00 */
[----:B------:R-:W-:-:S05]  /*0530*/  @!P6 VIADD R9, R9, 0x80 ;  /* 0x000000800909e836 */ /* 0x000fca0000000000 */
[----:B------:R-:W-:-:S13]  /*0540*/  ISETP.GE.AND P5, PT, R9, R2, PT ;  /* 0x000000020900720c */ /* 0x000fda0003fa6270 */
[----:B------:R-:W-:Y:S01]  /*0550*/  @!P5 IMAD.IADD R21, R0, 0x1, R9 ;  /* 0x000000010015d824 */ /* 0x000fe200078e0209 */
[----:B------:R-:W3:Y:S01]  /*0560*/  @!P5 LDC.64 R16, c[0x0][0x220] ;  /* 0x00008800ff10db82 */ /* 0x000ee20000000a00 */
[----:B------:R-:W-:Y:S02]  /*0570*/  @!P5 VIADD R9, R9, 0x80 ;  /* 0x000000800909d836 */ /* 0x000fe40000000000 */
[----:B--2---:R-:W-:Y:S01]  /*0580*/  @!P6 IMAD.WIDE.U32 R28, R7, 0x2, R28 ;  /* 0x00000002071ce825 */ /* 0x004fe200078e001c */
[----:B------:R-:W-:Y:S02]  /*0590*/  PRMT R7, RZ, 0x7610, R7 ;  /* 0x00007610ff077816 */ /* 0x000fe40000000007 */
[----:B------:R-:W-:-:S04]  /*05a0*/  ISETP.GE.AND P4, PT, R9, R2, PT ;  /* 0x000000020900720c */ /* 0x000fc80003f86270 */
[----:B------:R-:W2:Y:S09]  /*05b0*/  @!P6 LDG.E.U16 R7, desc[UR4][R28.64] ;  /* 0x000000041c07e981 */ /* 0x000eb2000c1e1500 */
        /* <DEDUP_REMOVED lines=11> */
[----:B------:R-:W-:-:S12]  /*0670*/  @!P2 IMAD.IADD R13, R0, 0x1, R5 ;  /* 0x00000001000da824 */ /* 0x000fd800078e0205 */
[----:B------:R-:W-:Y:S02]  /*0680*/  @!P0 IMAD.IADD R6, R0, 0x1, R9 ;  /* 0x0000000100068824 */ /* 0x000fe400078e0209 */
[----:B------:R-:W-:-:S05]  /*0690*/  @!P0 VIADD R9, R9, 0x80 ;  /* 0x0000008009098836 */ /* 0x000fca0000000000 */
[----:B------:R-:W-:Y:S01]  /*06a0*/  ISETP.GE.AND P6, PT, R9, R2, PT ;  /* 0x000000020900720c */ /* 0x000fe20003fc6270 */
[----:B----4-:R-:W-:Y:S02]  /*06b0*/  @!P4 IMAD.WIDE.U32 R14, R23, 0x2, R14 ;  /* 0x00000002170ec825 */ /* 0x010fe400078e000e */
[----:B------:R-:W4:Y:S02]  /*06c0*/  @!P0 LDC.64 R22, c[0x0][0x220] ;  /* 0x00008800ff168b82 */ /* 0x000f240000000a00 */
[----:B0-----:R-:W-:-:S04]  /*06d0*/  @!P2 IMAD.WIDE.U32 R18, R13, 0x2, R18 ;  /* 0x000000020d12a825 */ /* 0x001fc800078e0012 */
[----:B---3--:R-:W-:Y:S02]  /*06e0*/  @!P5 IMAD.WIDE.U32 R16, R21, 0x2, R16 ;  /* 0x000000021510d825 */ /* 0x008fe400078e0010 */
[----:B------:R-:W0:Y:S01]  /*06f0*/  @!P1 LDC.64 R12, c[0x0][0x220] ;  /* 0x00008800ff0c9b82 */ /* 0x000e220000000a00 */
[----:B------:R-:W-:Y:S02]  /*0700*/  PRMT R4, RZ, 0x7610, R4 ;  /* 0x00007610ff047816 */ /* 0x000fe40000000004 */
[----:B------:R-:W-:-:S04]  /*0710*/  PRMT R26, RZ, 0x7610, R26 ;  /* 0x00007610ff1a7816 */ /* 0x000fc8000000001a */
[----:B------:R3:W2:Y:S01]  /*0720*/  @!P2 LDG.E.U16 R4, desc[UR4][R18.64] ;  /* 0x000000041204a981 */ /* 0x0006a2000c1e1500 */
[----:B------:R-:W1:Y:S01]  /*0730*/  @!P6 LDC.64 R20, c[0x0][0x220] ;  /* 0x00008800ff14eb82 */ /* 0x000e620000000a00 */
[----:B-----5:R-:W-:Y:S01]  /*0740*/  @!P3 IMAD.WIDE.U32 R10, R8, 0x2, R10 ;  /* 0x00000002080ab825 */ /* 0x020fe200078e000a */
[----:B------:R-:W-:Y:S01]  /*0750*/  PRMT R27, RZ, 0x7610, R27 ;  /* 0x00007610ff1b7816 */ /* 0x000fe2000000001b */
[----:B------:R-:W5:Y:S01]  /*0760*/  @!P5 LDG.E.U16 R26, desc[UR4][R16.64] ;  /* 0x00000004101ad981 */ /* 0x000f62000c1e1500 */
[----:B------:R-:W-:Y:S01]  /*0770*/  PRMT R8, RZ, 0x7610, R8 ;  /* 0x00007610ff087816 */ /* 0x000fe20000000008 */
[----:B------:R-:W-:-:S03]  /*0780*/  @!P6 IMAD.IADD R9, R0, 0x1, R9 ;  /* 0x000000010009e824 */ /* 0x000fc600078e0209 */
[----:B------:R-:W5:Y:S01]  /*0790*/  @!P4 LDG.E.U16 R27, desc[UR4][R14.64] ;  /* 0x000000040e1bc981 */ /* 0x000f62000c1e1500 */
[----:B---3--:R-:W-:Y:S01]  /*07a0*/  PRMT R18, RZ, 0x7610, R18 ;  /* 0x00007610ff127816 */ /* 0x008fe20000000012 */
[----:B----4-:R-:W-:Y:S01]  /*07b0*/  @!P0 IMAD.WIDE.U32 R22, R6, 0x2, R22 ;  /* 0x0000000206168825 */ /* 0x010fe200078e0016 */
[----:B------:R-:W-:Y:S01]  /*07c0*/  PRMT R6, RZ, 0x7610, R6 ;  /* 0x00007610ff067816 */ /* 0x000fe20000000006 */
[----:B------:R3:W4:Y:S02]  /*07d0*/  @!P3 LDG.E.U16 R8, desc[UR4][R10.64] ;  /* 0x000000040a08b981 */ /* 0x000724000c1e1500 */
[----:B0-----:R-:W-:-:S03]  /*07e0*/  @!P1 IMAD.WIDE.U32 R12, R25, 0x2, R12 ;  /* 0x00000002190c9825 */ /* 0x001fc600078e000c */
[----:B------:R-:W4:Y:S04]  /*07f0*/  @!P0 LDG.E.U16 R6, desc[UR4][R22.64] ;  /* 0x0000000416068981 */ /* 0x000f28000c1e1500 */
[----:B------:R0:W4:Y:S01]  /*0800*/  @!P1 LDG.E.U16 R18, desc[UR4][R12.64] ;  /* 0x000000040c129981 */ /* 0x000122000c1e1500 */
[----:B---3--:R-:W3:Y:S01]  /*0810*/  @!P2 LDC.64 R10, c[0x0][0x218] ;  /* 0x00008600ff0aab82 */ /* 0x008ee20000000a00 */
[----:B-1----:R-:W-:Y:S01]  /*0820*/  @!P6 IMAD.WIDE.U32 R20, R9, 0x2, R20 ;  /* 0x000000020914e825 */ /* 0x002fe200078e0014 */
[----:B------:R-:W-:-:S06]  /*0830*/  PRMT R9, RZ, 0x7610, R9 ;  /* 0x00007610ff097816 */ /* 0x000fcc0000000009 */
[----:B------:R-:W4:Y:S01]  /*0840*/  @!P6 LDG.E.U16 R9, desc[UR4][R20.64] ;  /* 0x000000041409e981 */ /* 0x000f22000c1e1500 */
[----:B0-----:R-:W-:-:S04]  /*0850*/  @!P2 IMAD.IADD R13, R0, 0x1, R5 ;  /* 0x00000001000da824 */ /* 0x001fc800078e0205 */
[----:B---3--:R-:W-:Y:S01]  /*0860*/  @!P2 IMAD.WIDE.U32 R10, R13, 0x2, R10 ;  /* 0x000000020d0aa825 */ /* 0x008fe200078e000a */
[----:B------:R-:W-:Y:S04]  /*0870*/  BSSY B0, `(.L_x_11630) ;  /* 0x000005b000007945 */ /* 0x000fe80003800000 */
[----:B------:R-:W-:Y:S01]  /*0880*/  BSSY B1, `(.L_x_11631) ;  /* 0x0000053000017945 */ /* 0x000fe20003800000 */
[----:B--2---:R-:W-:Y:S01]  /*0890*/  PRMT R12, R7, 0x9910, RZ ;  /* 0x00009910070c7816 */ /* 0x004fe200000000ff */
[----:B------:R-:W-:-:S03]  /*08a0*/  IMAD.MOV.U32 R7, RZ, RZ, R5 ;  /* 0x000000ffff077224 */ /* 0x000fc600078e0005 */
[C---:B------:R-:W-:Y:S02]  /*08b0*/  ISETP.GT.AND P6, PT, R12.reuse, RZ, PT ;  /* 0x000000ff0c00720c */ /* 0x040fe40003fc4270 */
[----:B------:R-:W-:Y:S01]  /*08c0*/  ISETP.NE.AND P3, PT, R12, RZ, PT ;  /* 0x000000ff0c00720c */ /* 0x000fe20003f65270 */
[----:B------:R-:W-:Y:S01]  /*08d0*/  @!P2 IMAD.MOV.U32 R7, RZ, RZ, R24 ;  /* 0x000000ffff07a224 */ /* 0x000fe200078e0018 */
[----:B------:R-:W-:Y:S02]  /*08e0*/  PRMT R4, R4, 0x9910, RZ ;  /* 0x0000991004047816 */ /* 0x000fe400000000ff */
[----:B-----5:R-:W-:Y:S02]  /*08f0*/  PRMT R26, R26, 0x9910, RZ ;  /* 0x000099101a1a7816 */ /* 0x020fe400000000ff */
[C---:B------:R-:W-:Y:S02]  /*0900*/  ISETP.GT.AND P0, PT, R4.reuse, RZ, PT ;  /* 0x000000ff0400720c */ /* 0x040fe40003f04270 */
[----:B------:R-:W-:Y:S01]  /*0910*/  ISETP.NE.AND P5, PT, R4, RZ, PT ;  /* 0x000000ff0400720c */ /* 0x000fe20003fa5270 */
[----:B------:R-:W-:Y:S01]  /*0920*/  IMAD.MOV.U32 R12, RZ, RZ, R26 ;  /* 0x000000ffff0c7224 */ /* 0x000fe200078e001a */
[----:B------:R-:W-:-:S02]  /*0930*/  SEL R4, RZ, 0x1, !P0 ;  /* 0x00000001ff047807 */ /* 0x000fc40004000000 */
[----:B------:R-:W-:Y:S02]  /*0940*/  PRMT R5, R27, 0x9910, RZ ;  /* 0x000099101b057816 */ /* 0x000fe400000000ff */
[----:B----4-:R-:W-:Y:S02]  /*0950*/  PRMT R8, R8, 0x9910, RZ ;  /* 0x0000991008087816 */ /* 0x010fe400000000ff */
[----:B------:R-:W-:Y:S02]  /*0960*/  SEL R13, R3, R4, !P5 ;  /* 0x00000004030d7207 */ /* 0x000fe40006800000 */
[----:B------:R-:W-:Y:S02]  /*0970*/  SEL R4, RZ, 0x1, !P6 ;  /* 0x00000001ff047807 */ /* 0x000fe40007000000 */
[----:B------:R-:W-:Y:S02]  /*0980*/  ISETP.GT.AND P4, PT, R12, RZ, PT ;  /* 0x000000ff0c00720c */ /* 0x000fe40003f84270 */
[----:B------:R-:W-:-:S02]  /*0990*/  ISETP.GT.AND P5, PT, R5, RZ, PT ;  /* 0x000000ff0500720c */ /* 0x000fc40003fa4270 */
[----:B------:R-:W-:Y:S01]  /*09a0*/  ISETP.NE.AND P0, PT, R5, RZ, PT ;  /* 0x000000ff0500720c */ /* 0x000fe20003f05270 */
[----:B------:R-:W-:Y:S01]  /*09b0*/  IMAD.MOV.U32 R5, RZ, RZ, R8 ;  /* 0x000000ffff057224 */ /* 0x000fe200078e0008 */
[----:B------:R-:W-:Y:S02]  /*09c0*/  PRMT R18, R18, 0x9910, RZ ;  /* 0x0000991012127816 */ /* 0x000fe400000000ff */
[----:B------:R-:W-:Y:S02]  /*09d0*/  SEL R15, R3, R4, !P3 ;  /* 0x00000004030f7207 */ /* 0x000fe40005800000 */
[----:B------:R-:W-:Y:S02]  /*09e0*/  ISETP.NE.AND P1, PT, R12, RZ, PT ;  /* 0x000000ff0c00720c */ /* 0x000fe40003f25270 */
[----:B------:R-:W-:Y:S02]  /*09f0*/  SEL R4, RZ, 0x1, !P4 ;  /* 0x00000001ff047807 */ /* 0x000fe40006000000 */
[----:B------:R-:W-:Y:S01]  /*0a00*/  PRMT R6, R6, 0x9910, RZ ;  /* 0x0000991006067816 */ /* 0x000fe200000000ff */
[----:B------:R0:W-:Y:S01]  /*0a10*/  @!P2 STG.E.U16 desc[UR4][R10.64], R13 ;  /* 0x0000000d0a00a986 */ /* 0x0001e2000c101504 */
[----:B------:R-:W-:-:S02]  /*0a20*/  PRMT R9, R9, 0x9910, RZ ;  /* 0x0000991009097816 */ /* 0x000fc400000000ff */
[C---:B------:R-:W-:Y:S02]  /*0a30*/  ISETP.GT.AND P3, PT, R5.reuse, RZ, PT ;  /* 0x000000ff0500720c */ /* 0x040fe40003f64270 */
[----:B------:R-:W-:Y:S01]  /*0a40*/  ISETP.NE.AND P2, PT, R5, RZ, PT ;  /* 0x000000ff0500720c */ /* 0x000fe20003f45270 */
[----:B------:R-:W-:Y:S01]  /*0a50*/  IMAD.MOV.U32 R5, RZ, RZ, R18 ;  /* 0x000000ffff057224 */ /* 0x000fe200078e0012 */
[----:B------:R-:W-:Y:S02]  /*0a60*/  ISETP.GE.AND P6, PT, R7, R2, PT ;  /* 0x000000020700720c */ /* 0x000fe40003fc6270 */
[----:B------:R-:W-:Y:S02]  /*0a70*/  SEL R8, RZ, 0x1, !P5 ;  /* 0x00000001ff087807 */ /* 0x000fe40006800000 */
[----:B0-----:R-:W-:Y:S01]  /*0a80*/  SEL R13, R3, R4, !P1 ;  /* 0x00000004030d7207 */ /* 0x001fe20004800000 */
[----:B------:R-:W-:Y:S01]  /*0a90*/  IMAD.MOV.U32 R4, RZ, RZ, R6 ;  /* 0x000000ffff047224 */ /* 0x000fe200078e0006 */
[----:B------:R-:W-:-:S02]  /*0aa0*/  ISETP.NE.AND P1, PT, R9, RZ, PT ;  /* 0x000000ff0900720c */ /* 0x000fc40003f25270 */
[----:B------:R-:W-:Y:S02]  /*0ab0*/  ISETP.GT.AND P5, PT, R5, RZ, PT ;  /* 0x000000ff0500720c */ /* 0x000fe40003fa4270 */
[----:B------:R-:W-:Y:S02]  /*0ac0*/  SEL R6, RZ, 0x1, !P3 ;  /* 0x00000001ff067807 */ /* 0x000fe40005800000 */
[C---:B------:R-:W-:Y:S02]  /*0ad0*/  ISETP.GT.AND P3, PT, R4.reuse, RZ, PT ;  /* 0x000000ff0400720c */ /* 0x040fe40003f64270 */
[----:B------:R-:W-:Y:S02]  /*0ae0*/  SEL R8, R3, R8, !P0 ;  /* 0x0000000803087207 */ /* 0x000fe40004000000 */
[----:B------:R-:W-:Y:S02]  /*0af0*/  ISETP.NE.AND P0, PT, R4, RZ, PT ;  /* 0x000000ff0400720c */ /* 0x000fe40003f05270 */
[----:B------:R-:W-:-:S02]  /*0b00*/  ISETP.NE.AND P4, PT, R5, RZ, PT ;  /* 0x000000ff0500720c */ /* 0x000fc40003f85270 */
[----:B------:R-:W-:Y:S02]  /*0b10*/  SEL R4, RZ, 0x1, !P5 ;  /* 0x00000001ff047807 */ /* 0x000fe40006800000 */
[----:B------:R-:W-:Y:S02]  /*0b20*/  SEL R10, RZ, 0x1, !P3 ;  /* 0x00000001ff0a7807 */ /* 0x000fe40005800000 */
[----:B------:R-:W-:Y:S02]  /*0b30*/  ISETP.GT.AND P5, PT, R9, RZ, PT ;  /* 0x000000ff0900720c */ /* 0x000fe40003fa4270 */
[C---:B------:R-:W-:Y:S02]  /*0b40*/  SEL R5, R3.reuse, R4, !P4 ;  /* 0x0000000403057207 */ /* 0x040fe40006000000 */
[C---:B------:R-:W-:Y:S02]  /*0b50*/  SEL R6, R3.reuse, R6, !P2 ;  /* 0x0000000603067207 */ /* 0x040fe40005000000 */
[----:B------:R-:W-:-:S02]  /*0b60*/  SEL R4, R3, R10, !P0 ;  /* 0x0000000a03047207 */ /* 0x000fc40004000000 */
[----:B------:R-:W-:Y:S01]  /*0b70*/  @P1 SEL R3, RZ, 0x1, !P5 ;  /* 0x00000001ff031807 */ /* 0x000fe20006800000 */
        /* <DEDUP_REMOVED lines=13> */
.L_x_11632:
[----:B------:R-:W-:-:S13]  /*0c50*/  ISETP.GE.AND P0, PT, R7, R2, PT ;  /* 0x000000020700720c */ /* 0x000fda0003f06270 */
[----:B------:R-:W-:Y:S05]  /*0c60*/  @P0 BRA `(.L_x_11634) ;  /* 0x0000000000300947 */ /* 0x000fea0003800000 */
[----:B0-----:R-:W0:Y:S01]  /*0c70*/  LDC.64 R10, c[0x0][0x218] ;  /* 0x00008600ff0a7b82 */ /* 0x001e220000000a00 */
[----:B------:R-:W-:Y:S02]  /*0c80*/  IMAD.IADD R9, R0, 0x1, R7 ;  /* 0x0000000100097824 */ /* 0x000fe400078e0207 */
[----:B------:R-:W-:Y:S02]  /*0c90*/  VIADD R7, R7, 0x80 ;  /* 0x0000008007077836 */ /* 0x000fe40000000000 */
[----:B0-----:R-:W-:-:S05]  /*0ca0*/  IMAD.WIDE.U32 R10, R9, 0x2, R10 ;  /* 0x00000002090a7825 */ /* 0x001fca00078e000a */
[----:B------:R1:W-:Y:S02]  /*0cb0*/  STG.E.U16 desc[UR4][R10.64], R8 ;  /* 0x000000080a007986 */ /* 0x0003e4000c101504 */
.L_x_11633:
[----:B------:R-:W-:-:S13]  /*0cc0*/  ISETP.GE.AND P0, PT, R7, R2, PT ;  /* 0x000000020700720c */ /* 0x000fda0003f06270 */
[----:B------:R-:W-:Y:S05]  /*0cd0*/  @P0 BRA `(.L_x_11635) ;  /* 0x0000000000340947 */ /* 0x000fea0003800000 */
[----:B-1----:R-:W1:Y:S01]  /*0ce0*/  LDC.64 R8, c[0x0][0x218] ;  /* 0x00008600ff087b82 */ /* 0x002e620000000a00 */
[----:B0-----:R-:W-:Y:S02]  /*0cf0*/  IMAD.IADD R11, R0, 0x1, R7 ;  /* 0x00000001000b7824 */ /* 0x001fe400078e0207 */
[----:B------:R-:W-:Y:S02]  /*0d00*/  VIADD R7, R7, 0x80 ;  /* 0x0000008007077836 */ /* 0x000fe40000000000 */
[----:B-1----:R-:W-:-:S05]  /*0d10*/  IMAD.WIDE.U32 R8, R11, 0x2, R8 ;  /* 0x000000020b087825 */ /* 0x002fca00078e0008 */
[----:B------:R1:W-:Y:S02]  /*0d20*/  STG.E.U16 desc[UR4][R8.64], R6 ;  /* 0x0000000608007986 */ /* 0x0003e4000c101504 */
.L_x_11634:
[----:B------:R-:W-:-:S13]  /*0d30*/  ISETP.GE.AND P0, PT, R7, R2, PT ;  /* 0x000000020700720c */ /* 0x000fda0003f06270 */
[----:B------:R-:W-:Y:S05]  /*0d40*/  @P0 BREAK B1 ;  /* 0x0000000000010942 */ /* 0x000fea0003800000 */
[----:B------:R-:W-:Y:S05]  /*0d50*/  @P0 BRA `(.L_x_11636) ;  /* 0x0000000000300947 */ /* 0x000fea0003800000 */
[----:B-1----:R-:W1:Y:S01]  /*0d60*/  LDC.64 R8, c[0x0][0x218] ;  /* 0x00008600ff087b82 */ /* 0x002e620000000a00 */
[----:B0-----:R-:W-:Y:S02]  /*0d70*/  IMAD.IADD R11, R0, 0x1, R7 ;  /* 0x00000001000b7824 */ /* 0x001fe400078e0207 */
[----:B------:R-:W-:Y:S02]  /*0d80*/  VIADD R7, R7, 0x80 ;  /* 0x0000008007077836 */ /* 0x000fe40000000000 */
[----:B-1----:R-:W-:-:S05]  /*0d90*/  IMAD.WIDE.U32 R8, R11, 0x2, R8 ;  /* 0x000000020b087825 */ /* 0x002fca00078e0008 */
[----:B------:R2:W-:Y:S02]  /*0da0*/  STG.E.U16 desc[UR4][R8.64], R5 ;  /* 0x0000000508007986 */ /* 0x0005e4000c101504 */
.L_x_11635:
[----:B------:R-:W-:Y:S05]  /*0db0*/  BSYNC B1 ;  /* 0x0000000000017941 */ /* 0x000fea0003800000 */
.L_x_11631:
[----:B------:R-:W-:-:S13]  /*0dc0*/  ISETP.GE.AND P0, PT, R7, R2, PT ;  /* 0x000000020700720c */ /* 0x000fda0003f06270 */
[----:B-12---:R-:W1:Y:S01]  /*0dd0*/  @!P0 LDC.64 R8, c[0x0][0x218] ;  /* 0x00008600ff088b82 */ /* 0x006e620000000a00 */
[----:B------:R-:W-:Y:S02]  /*0de0*/  @!P0 IMAD.IADD R5, R0, 0x1, R7 ;  /* 0x0000000100058824 */ /* 0x000fe400078e0207 */
[----:B------:R-:W-:Y:S02]  /*0df0*/  @!P0 VIADD R7, R7, 0x80 ;  /* 0x0000008007078836 */ /* 0x000fe40000000000 */
[----:B-1----:R-:W-:-:S05]  /*0e00*/  @!P0 IMAD.WIDE.U32 R8, R5, 0x2, R8 ;  /* 0x0000000205088825 */ /* 0x002fca00078e0008 */
[----:B------:R2:W-:Y:S02]  /*0e10*/  @!P0 STG.E.U16 desc[UR4][R8.64], R4 ;  /* 0x0000000408008986 */ /* 0x0005e4000c101504 */
.L_x_11636:
[----:B------:R-:W-:Y:S05]  /*0e20*/  BSYNC B0 ;  /* 0x0000000000007941 */ /* 0x000fea0003800000 */
.L_x_11630:
[----:B------:R-:W-:Y:S05]  /*0e30*/  WARPSYNC.ALL ;  /* 0x0000000000007948 */ /* 0x000fea0003800000 */
[----:B------:R-:W-:-:S13]  /*0e40*/  ISETP.GE.AND P0, PT, R7, R2, PT ;  /* 0x000000020700720c */ /* 0x000fda0003f06270 */
[----:B------:R-:W-:Y:S05]  /*0e50*/  @P0 EXIT ;  /* 0x000000000000094d */ /* 0x000fea0003800000 */
[----:B--2---:R-:W2:Y:S01]  /*0e60*/  LDC.64 R4, c[0x0][0x218] ;  /* 0x00008600ff047b82 */ /* 0x004ea20000000a00 */
[----:B------:R-:W-:-:S04]  /*0e70*/  IMAD.IADD R7, R0, 0x1, R7 ;  /* 0x0000000100077824 */ /* 0x000fc800078e0207 */
[----:B--2---:R-:W-:-:S05]  /*0e80*/  IMAD.WIDE.U32 R4, R7, 0x2, R4 ;  /* 0x0000000207047825 */ /* 0x004fca00078e0004 */
[----:B------:R-:W-:Y:S01]  /*0e90*/  STG.E.U16 desc[UR4][R4.64], R3 ;  /* 0x0000000304007986 */ /* 0x000fe2000c101504 */
[----:B------:R-:W-:Y:S05]  /*0ea0*/  EXIT ;  /* 0x000000000000794d */ /* 0x000fea0003800000 */
.L_x_11637:
        /* <DEDUP_REMOVED lines=13> */
.L_x_32131:


//--------------------- .text._ZN2at6native29vectorized_elementwise_kernelILi4ENS0_13BUnaryFunctorIsssZZZNS0_21heaviside_kernel_cudaERNS_18TensorIteratorBaseEENKUlvE_clEvENKUlvE3_clEvEUlssE_EESt5arrayIPcLm2EEEEviT0_T1_ --------------------------
	.section	.text._ZN2at6native29vectorized_elementwise_kernelILi4ENS0_13BUnaryFunctorIsssZZZNS0_21heaviside_kernel_cudaERNS_18TensorIteratorBaseEENKUlvE_clEvENKUlvE3_clEvEUlssE_EESt5arrayIPcLm2EEEEviT0_T1_,"ax",@progbits
	.align	128
        .global         _ZN2at6native29vectorized_elementwise_kernelILi4ENS0_13BUnaryFunctorIsssZZZNS0_21heaviside_kernel_cudaERNS_18TensorIteratorBaseEENKUlvE_clEvENKUlvE3_clEvEUlssE_EESt5arrayIPcLm2EEEEviT0_T1_
        .type           _ZN2at6native29vectorized_elementwise_kernelILi4ENS0_13BUnaryFunctorIsssZZZNS0_21heaviside_kernel_cudaERNS_18TensorIteratorBaseEENKUlvE_clEvENKUlvE3_clEvEUlssE_EESt5arrayIPcLm2EEEEviT0_T1_,@function
        .size           _ZN2at6native29vectorized_elementwise_kernelILi4ENS0_13BUnaryFunctorIsssZZZNS0_21heaviside_kernel_cudaERNS_18TensorIteratorBaseEENKUlvE_clEvENKUlvE3_clEvEUlssE_EESt5arrayIPcLm2EEEEviT0_T1_,(.L_x_32132 - _ZN2at6native29vectorized_elementwise_kernelILi4ENS0_13BUnaryFunctorIsssZZZNS0_21heaviside_kernel_cudaERNS_18TensorIteratorBaseEENKUlvE_clEvENKUlvE3_clEvEUlssE_EESt5arrayIPcLm2EEEEviT0_T1_)
        .other          _ZN2at6native29vectorized_elementwise_kernelILi4ENS0_13BUnaryFunctorIsssZZZNS0_21heaviside_kernel_cudaERNS_18TensorIteratorBaseEENKUlvE_clEvENKUlvE3_clEvEUlssE_EESt5arrayIPcLm2EEEEviT0_T1_,@"STO_CUDA_ENTRY STV_DEFAULT"
_ZN2at6native29vectorized_elementwise_kernelILi4ENS0_13BUnaryFunctorIsssZZZNS0_21heaviside_kernel_cudaERNS_18TensorIteratorBaseEENKUlvE_clEvENKUlvE3_clEvEUlssE_EESt5arrayIPcLm2EEEEviT0_T1_:
.text._ZN2at6native29vectorized_elementwise_kernelILi4ENS0_13BUnaryFunctorIsssZZZNS0_21heaviside_kernel_cudaERNS_18TensorIteratorBaseEENKUlvE_clEvENKUlvE3_clEvEUlssE_EESt5arrayIPcLm2EEEEviT0_T1_:
        /* <DEDUP_REMOVED lines=12> */
[----:B0-----:R-:W-:-:S05]  /*00c0*/  IMAD.WIDE.U32 R4, R7, 0x8, R4 ;  /* 0x0000000807047825 */ /* 0x001fca00078e0004 */
[----:B------:R-:W2:Y:S04]  /*00d0*/  LDG.E.64 R10, desc[UR4][R4.64] ;  /* 0x00000004040a7981 */ /* 0x000ea8000c1e1b00 */
[----:B------:R0:W3:Y:S01]  /*00e0*/  LDG.E.64 R8, desc[UR4][R4.64+0x400] ;  /* 0x0004000404087981 */ /* 0x0000e2000c1e1b00 */
[C---:B--2---:R-:W-:Y:S02]  /*00f0*/  PRMT R2, R10.reuse, 0x9910, RZ ;  /* 0x000099100a027816 */ /* 0x044fe400000000ff */
[----:B------:R-:W-:Y:S02]  /*0100*/  PRMT R6, R10, 0xbb32, RZ ;  /* 0x0000bb320a067816 */ /* 0x000fe400000000ff */
[C---:B------:R-:W-:Y:S02]  /*0110*/  PRMT R10, R11.reuse, 0x9910, RZ ;  /* 0x000099100b0a7816 */ /* 0x040fe400000000ff */
[----:B------:R-:W-:-:S02]  /*0120*/  PRMT R11, R11, 0xbb32, RZ ;  /* 0x0000bb320b0b7816 */ /* 0x000fc400000000ff */
[C---:B------:R-:W-:Y:S02]  /*0130*/  ISETP.NE.AND P2, PT, R2.reuse, RZ, PT ;  /* 0x000000ff0200720c */ /* 0x040fe40003f45270 */
[----:B------:R-:W-:Y:S01]  /*0140*/  ISETP.GT.AND P5, PT, R2, RZ, PT ;  /* 0x000000ff0200720c */ /* 0x000fe20003fa4270 */
[----:B------:R-:W-:Y:S01]  /*0150*/  IMAD.MOV.U32 R2, RZ, RZ, R10 ;  /* 0x000000ffff027224 */ /* 0x000fe200078e000a */
[----:B------:R-:W-:Y:S01]  /*0160*/  ISETP.GT.AND P0, PT, R6, RZ, PT ;  /* 0x000000ff0600720c */ /* 0x000fe20003f04270 */
[----:B0-----:R-:W-:Y:S01]  /*0170*/  IMAD.MOV.U32 R4, RZ, RZ, R11 ;  /* 0x000000ffff047224 */ /* 0x001fe200078e000b */
[----:B---3--:R-:W-:Y:S02]  /*0180*/  PRMT R10, R9, 0x9910, RZ ;  /* 0x00009910090a7816 */ /* 0x008fe400000000ff */
[C---:B------:R-:W-:Y:S02]  /*0190*/  ISETP.NE.AND P4, PT, R2.reuse, RZ, PT ;  /* 0x000000ff0200720c */ /* 0x040fe40003f85270 */
[----:B------:R-:W-:-:S02]  /*01a0*/  ISETP.GT.AND P6, PT, R2, RZ, PT ;  /* 0x000000ff0200720c */ /* 0x000fc40003fc4270 */
[----:B------:R-:W-:Y:S02]  /*01b0*/  SEL R2, RZ, 0x1, !P5 ;  /* 0x00000001ff027807 */ /* 0x000fe40006800000 */
[C---:B------:R-:W-:Y:S02]  /*01c0*/  ISETP.NE.AND P3, PT, R4.reuse, RZ, PT ;  /* 0x000000ff0400720c */ /* 0x040fe40003f65270 */
[----:B------:R-:W-:Y:S02]  /*01d0*/  ISETP.GT.AND P5, PT, R4, RZ, PT ;  /* 0x000000ff0400720c */ /* 0x000fe40003fa4270 */
[----:B------:R-:W0:Y:S01]  /*01e0*/  LDC.64 R4, c[0x0][0x218] ;  /* 0x00008600ff047b82 */ /* 0x000e220000000a00 */
[----:B------:R-:W-:Y:S02]  /*01f0*/  PRMT R11, R8, 0xbb32, RZ ;  /* 0x0000bb32080b7816 */ /* 0x000fe400000000ff */
[----:B------:R-:W-:Y:S02]  /*0200*/  ISETP.NE.AND P1, PT, R6, RZ, PT ;  /* 0x000000ff0600720c */ /* 0x000fe40003f25270 */
[----:B------:R-:W-:-:S02]  /*0210*/  SEL R6, RZ, 0x1, !P0 ;  /* 0x00000001ff067807 */ /* 0x000fc40004000000 */
[----:B-1----:R-:W-:Y:S02]  /*0220*/  SEL R2, R3, R2, !P2 ;  /* 0x0000000203027207 */ /* 0x002fe40005000000 */
[----:B------:R-:W-:Y:S02]  /*0230*/  PRMT R9, R9, 0xbb32, RZ ;  /* 0x0000bb3209097816 */ /* 0x000fe400000000ff */
[C---:B------:R-:W-:Y:S02]  /*0240*/  ISETP.NE.AND P2, PT, R10.reuse, RZ, PT ;  /* 0x000000ff0a00720c */ /* 0x040fe40003f45270 */
[----:B------:R-:W-:Y:S01]  /*0250*/  ISETP.GT.AND P0, PT, R10, RZ, PT ;  /* 0x000000ff0a00720c */ /* 0x000fe20003f04270 */
[----:B------:R-:W-:Y:S01]  /*0260*/  IMAD.MOV.U32 R10, RZ, RZ, R11 ;  /* 0x000000ffff0a7224 */ /* 0x000fe200078e000b */
[----:B------:R-:W-:Y:S02]  /*0270*/  PRMT R8, R8, 0x9910, RZ ;  /* 0x0000991008087816 */ /* 0x000fe400000000ff */
[----:B------:R-:W-:-:S02]  /*0280*/  SEL R11, R3, R6, !P1 ;  /* 0x00000006030b7207 */ /* 0x000fc40004800000 */
[----:B------:R-:W-:Y:S02]  /*0290*/  SEL R6, RZ, 0x1, !P6 ;  /* 0x00000001ff067807 */ /* 0x000fe40007000000 */
[C---:B------:R-:W-:Y:S02]  /*02a0*/  ISETP.NE.AND P1, PT, R9.reuse, RZ, PT ;  /* 0x000000ff0900720c */ /* 0x040fe40003f25270 */
[----:B------:R-:W-:Y:S01]  /*02b0*/  ISETP.GT.AND P6, PT, R9, RZ, PT ;  /* 0x000000ff0900720c */ /* 0x000fe20003fc4270 */
[----:B------:R-:W-:Y:S01]  /*02c0*/  IMAD.MOV.U32 R9, RZ, RZ, R8 ;  /* 0x000000ffff097224 */ /* 0x000fe200078e0008 */
[----:B------:R-:W-:Y:S01]  /*02d0*/  SEL R8, RZ, 0x1, !P5 ;  /* 0x00000001ff087807 */ /* 0x000fe20006800000 */
[----:B0-----:R-:W-:Y:S01]  /*02e0*/  IMAD.WIDE.U32 R4, R0, 0x2, R4 ;  /* 0x0000000200047825 */ /* 0x001fe200078e0004 */
[----:B------:R-:W-:Y:S02]  /*02f0*/  ISETP.GT.AND P5, PT, R10, RZ, PT ;  /* 0x000000ff0a00720c */ /* 0x000fe40003fa4270 */
[----:B------:R-:W-:-:S02]  /*0300*/  SEL R14, RZ, 0x1, !P6 ;  /* 0x00000001ff0e7807 */ /* 0x000fc40007000000 */
[----:B------:R-:W-:Y:S01]  /*0310*/  ISETP.GT.AND P6, PT, R9, RZ, PT ;  /* 0x000000ff0900720c */ /* 0x000fe20003fc4270 */
[----:B------:R-:W-:Y:S01]  /*0320*/  IMAD.WIDE R4, R7, 0x8, R4 ;  /* 0x0000000807047825 */ /* 0x000fe200078e0204 */
[----:B------:R-:W-:Y:S02]  /*0330*/  SEL R12, RZ, 0x1, !P0 ;  /* 0x00000001ff0c7807 */ /* 0x000fe40004000000 */
[----:B------:R-:W-:Y:S02]  /*0340*/  ISETP.NE.AND P0, PT, R10, RZ, PT ;  /* 0x000000ff0a00720c */ /* 0x000fe40003f05270 */
[----:B------:R-:W-:Y:S02]  /*0350*/  SEL R10, RZ, 0x1, !P5 ;  /* 0x00000001ff0a7807 */ /* 0x000fe40006800000 */
        /* <DEDUP_REMOVED lines=10> */
[----:B------:R-:W-:Y:S02]  /*0400*/  PRMT R11, R13, 0x5410, R14 ;  /* 0x000054100d0b7816 */ /* 0x000fe4000000000e */
[----:B------:R-:W-:Y:S01]  /*0410*/  PRMT R10, R3, 0x5410, R10 ;  /* 0x00005410030a7816 */ /* 0x000fe2000000000a */
[----:B------:R-:W-:Y:S04]  /*0420*/  STG.E.64 desc[UR4][R4.64], R6 ;  /* 0x0000000604007986 */ /* 0x000fe8000c101b04 */
[----:B------:R-:W-:Y:S01]  /*0430*/  STG.E.64 desc[UR4][R4.64+0x400], R10 ;  /* 0x0004000a04007986 */ /* 0x000fe2000c101b04 */
[----:B------:R-:W-:Y:S05]  /*0440*/  EXIT ;  /* 0x000000000000794d */ /* 0x000fea0003800000 */
.L_x_11638:
        /* <DEDUP_REMOVED lines=123> */
.L_x_11641:
[----:B------:R-:W-:-:S13]  /*0c00*/  ISETP.GE.AND P0, PT, R7, R2, PT ;  /* 0x000000020700720c */ /* 0x000fda0003f06270 */
[----:B------:R-:W-:Y:S05]  /*0c10*/  @P0 BRA `(.L_x_11643) ;  /* 0x0000000000300947 */ /* 0x000fea0003800000 */
[----:B0-----:R-:W0:Y:S01]  /*0c20*/  LDC.64 R10, c[0x0][0x218] ;  /* 0x00008600ff0a7b82 */ /* 0x001e220000000a00 */
[----:B------:R-:W-:Y:S02]  /*0c30*/  IMAD.IADD R9, R0, 0x1, R7 ;  /* 0x0000000100097824 */ /* 0x000fe400078e0207 */
[----:B------:R-:W-:Y:S02]  /*0c40*/  VIADD R7, R7, 0x80 ;  /* 0x0000008007077836 */ /* 0x000fe40000000000 */
[----:B0-----:R-:W-:-:S05]  /*0c50*/  IMAD.WIDE.U32 R10, R9, 0x2, R10 ;  /* 0x00000002090a7825 */ /* 0x001fca00078e000a */
[----:B------:R1:W-:Y:S02]  /*0c60*/  STG.E.U16 desc[UR4][R10.64], R8 ;  /* 0x000000080a007986 */ /* 0x0003e4000c101504 */
.L_x_11642:
[----:B------:R-:W-:-:S13]  /*0c70*/  ISETP.GE.AND P0, PT, R7, R2, PT ;  /* 0x000000020700720c */ /* 0x000fda0003f06270 */
[----:B------:R-:W-:Y:S05]  /*0c80*/  @P0 BRA `(.L_x_11644) ;  /* 0x0000000000340947 */ /* 0x000fea0003800000 */
[----:B-1----:R-:W1:Y:S01]  /*0c90*/  LDC.64 R8, c[0x0][0x218] ;  /* 0x00008600ff087b82 */ /* 0x002e620000000a00 */
[----:B0-----:R-:W-:Y:S02]  /*0ca0*/  IMAD.IADD R11, R0, 0x1, R7 ;  /* 0x00000001000b7824 */ /* 0x001fe400078e0207 */
[----:B------:R-:W-:Y:S02]  /*0cb0*/  VIADD R7, R7, 0x80 ;  /* 0x0000008007077836 */ /* 0x000fe40000000000 */
[----:B-1----:R-:W-:-:S05]  /*0cc0*/  IMAD.WIDE.U32 R8, R11, 0x2, R8 ;  /* 0x000000020b087825 */ /* 0x002fca00078e0008 */
[----:B------:R1:W-:Y:S02]  /*0cd0*/  STG.E.U16 desc[UR4][R8.64], R6 ;  /* 0x0000000608007986 */ /* 0x0003e4000c101504 */
.L_x_11643:
        /* <DEDUP_REMOVED lines=8> */
.L_x_11644:
[----:B------:R-:W-:Y:S05]  /*0d60*/  BSYNC B1 ;  /* 0x0000000000017941 */ /* 0x000fea0003800000 */
.L_x_11640:
[----:B------:R-:W-:-:S13]  /*0d70*/  ISETP.GE.AND P0, PT, R7, R2, PT ;  /* 0x000000020700720c */ /* 0x000fda0003f06270 */
[----:B-12---:R-:W1:Y:S01]  /*0d80*/  @!P0 LDC.64 R8, c[0x0][0x218] ;  /* 0x00008600ff088b82 */ /* 0x006e620000000a00 */
[----:B------:R-:W-:Y:S02]  /*0d90*/  @!P0 IMAD.IADD R5, R0, 0x1, R7 ;  /* 0x0000000100058824 */ /* 0x000fe400078e0207 */
[----:B------:R-:W-:Y:S02]  /*0da0*/  @!P0 VIADD R7, R7, 0x80 ;  /* 0x0000008007078836 */ /* 0x000fe40000000000 */
[----:B-1----:R-:W-:-:S05]  /*0db0*/  @!P0 IMAD.WIDE.U32 R8, R5, 0x2, R8 ;  /* 0x0000000205088825 */ /* 0x002fca00078e0008 */
[----:B------:R2:W-:Y:S02]  /*0dc0*/  @!P0 STG.E.U16 desc[UR4][R8.64], R4 ;  /* 0x0000000408008986 */ /* 0x0005e4000c101504 */
.L_x_11645:
[----:B------:R-:W-:Y:S05]  /*0dd0*/  BSYNC B0 ;  /* 0x0000000000007941 */ /* 0x000fea0003800000 */
.L_x_11639:
        /* <DEDUP_REMOVED lines=8> */
.L_x_11646:
        /* <DEDUP_REMOVED lines=10> */
.L_x_32132:


//--------------------- .text._ZN2at6native29vectorized_elementwise_kernelILi8ENS0_13BUnaryFunctorIsssZZZNS0_21heaviside_kernel_cudaERNS_18TensorIteratorBaseEENKUlvE_clEvENKUlvE3_clEvEUlssE_EESt5arrayIPcLm2EEEEviT0_T1_ --------------------------
	.section	.text._ZN2at6native29vectorized_elementwise_kernelILi8ENS0_13BUnaryFunctorIsssZZZNS0_21heaviside_kernel_cudaERNS_18TensorIteratorBaseEENKUlvE_clEvENKUlvE3_clEvEUlssE_EESt5arrayIPcLm2EEEEviT0_T1_,"ax",@progbits
	.align	128
        .global         _ZN2at6native29vectorized_elementwise_kernelILi8ENS0_13BUnaryFunctorIsssZZZNS0_21heaviside_kernel_cudaERNS_18TensorIteratorBaseEENKUlvE_clEvENKUlvE3_clEvEUlssE_EESt5arrayIPcLm2EEEEviT0_T1_
        .type           _ZN2at6native29vectorized_elementwise_kernelILi8ENS0_13BUnaryFunctorIsssZZZNS0_21heaviside_kernel_cudaERNS_18TensorIteratorBaseEENKUlvE_clEvENKUlvE3_clEvEUlssE_EESt5arrayIPcLm2EEEEviT0_T1_,@function
        .size           _ZN2at6native29vectorized_elementwise_kernelILi8ENS0_13BUnaryFunctorIsssZZZNS0_21heaviside_kernel_cudaERNS_18TensorIteratorBaseEENKUlvE_clEvENKUlvE3_clEvEUlssE_EESt5arrayIPcLm2EEEEviT0_T1_,(.L_x_32133 - _ZN2at6native29vectorized_elementwise_kernelILi8ENS0_13BUnaryFunctorIsssZZZNS0_21heaviside_kernel_cudaERNS_18TensorIteratorBaseEENKUlvE_clEvENKUlvE3_clEvEUlssE_EESt5arrayIPcLm2EEEEviT0_T1_)
        .other          _ZN2at6native29vectorized_elementwise_kernelILi8ENS0_13BUnaryFunctorIsssZZZNS0_21heaviside_kernel_cudaERNS_18TensorIteratorBaseEENKUlvE_clEvENKUlvE3_clEvEUlssE_EESt5arrayIPcLm2EEEEviT0_T1_,@"STO_CUDA_ENTRY STV_DEFAULT"
_ZN2at6native29vectorized_elementwise_kernelILi8ENS0_13BUnaryFunctorIsssZZZNS0_21heaviside_kernel_cudaERNS_18TensorIteratorBaseEENKUlvE_clEvENKUlvE3_clEvEUlssE_EESt5arrayIPcLm2EEEEviT0_T1_:
.text._ZN2at6native29vectorized_elementwise_kernelILi8ENS0_13BUnaryFunctorIsssZZZNS0_21heaviside_kernel_cudaERNS_18TensorIteratorBaseEENKUlvE_clEvENKUlvE3_clEvEUlssE_EESt5arrayIPcLm2EEEEviT0_T1_:
        /* <DEDUP_REMOVED lines=12> */
[----:B0-----:R-:W-:-:S06]  /*00c0*/  IMAD.WIDE.U32 R4, R2, 0x10, R4 ;  /* 0x0000001002047825 */ /* 0x001fcc00078e0004 */
[----:B------:R-:W2:Y:S02]  /*00d0*/  LDG.E.128 R4, desc[UR4][R4.64] ;  /* 0x0000000404047981 */ /* 0x000ea4000c1e1d00 */
[C---:B--2---:R-:W-:Y:S02]  /*00e0*/  PRMT R9, R4.reuse, 0xbb32, RZ ;  /* 0x0000bb3204097816 */ /* 0x044fe400000000ff */
[----:B------:R-:W-:Y:S02]  /*00f0*/  PRMT R8, R4, 0x9910, RZ ;  /* 0x0000991004087816 */ /* 0x000fe400000000ff */
[----:B------:R-:W-:Y:S02]  /*0100*/  PRMT R4, R5, 0x9910, RZ ;  /* 0x0000991005047816 */ /* 0x000fe400000000ff */
[C---:B------:R-:W-:Y:S02]  /*0110*/  PRMT R13, R7.reuse, 0x9910, RZ ;  /* 0x00009910070d7816 */ /* 0x040fe400000000ff */
[----:B------:R-:W-:Y:S01]  /*0120*/  PRMT R14, R7, 0xbb32, RZ ;  /* 0x0000bb32070e7816 */ /* 0x000fe200000000ff */
[----:B------:R-:W-:Y:S01]  /*0130*/  IMAD.MOV.U32 R7, RZ, RZ, R9 ;  /* 0x000000ffff077224 */ /* 0x000fe200078e0009 */
[----:B------:R-:W-:-:S02]  /*0140*/  PRMT R11, R6, 0x9910, RZ ;  /* 0x00009910060b7816 */ /* 0x000fc400000000ff */
[----:B------:R-:W-:Y:S01]  /*0150*/  PRMT R12, R6, 0xbb32, RZ ;  /* 0x0000bb32060c7816 */ /* 0x000fe200000000ff */
[----:B------:R-:W-:Y:S01]  /*0160*/  IMAD.MOV.U32 R6, RZ, RZ, R8 ;  /* 0x000000ffff067224 */ /* 0x000fe200078e0008 */
[----:B------:R-:W-:Y:S02]  /*0170*/  PRMT R10, R5, 0xbb32, RZ ;  /* 0x0000bb32050a7816 */ /* 0x000fe400000000ff */
[C---:B------:R-:W-:Y:S01]  /*0180*/  ISETP.NE.AND P0, PT, R4.reuse, RZ, PT ;  /* 0x000000ff0400720c */ /* 0x040fe20003f05270 */
[----:B------:R-:W-:Y:S01]  /*0190*/  IMAD.MOV.U32 R9, RZ, RZ, R12 ;  /* 0x000000ffff097224 */ /* 0x000fe200078e000c */
[----:B------:R-:W-:Y:S02]  /*01a0*/  ISETP.GT.AND P6, PT, R4, RZ, PT ;  /* 0x000000ff0400720c */ /* 0x000fe40003fc4270 */
[C---:B------:R-:W-:Y:S01]  /*01b0*/  ISETP.NE.AND P5, PT, R7.reuse, RZ, PT ;  /* 0x000000ff0700720c */ /* 0x040fe20003fa5270 */
[----:B------:R-:W0:Y:S01]  /*01c0*/  LDC.64 R4, c[0x0][0x218] ;  /* 0x00008600ff047b82 */ /* 0x000e220000000a00 */
[----:B------:R-:W-:Y:S01]  /*01d0*/  ISETP.GT.AND P4, PT, R7, RZ, PT ;  /* 0x000000ff0700720c */ /* 0x000fe20003f84270 */
[----:B------:R-:W-:Y:S01]  /*01e0*/  IMAD.MOV.U32 R7, RZ, RZ, R10 ;  /* 0x000000ffff077224 */ /* 0x000fe200078e000a */
[----:B------:R-:W-:-:S02]  /*01f0*/  ISETP.GT.AND P2, PT, R6, RZ, PT ;  /* 0x000000ff0600720c */ /* 0x000fc40003f44270 */
[----:B------:R-:W-:Y:S02]  /*0200*/  ISETP.NE.AND P3, PT, R6, RZ, PT ;  /* 0x000000ff0600720c */ /* 0x000fe40003f65270 */
[----:B------:R-:W-:Y:S02]  /*0210*/  SEL R6, RZ, 0x1, !P2 ;  /* 0x00000001ff067807 */ /* 0x000fe40005000000 */
[C---:B------:R-:W-:Y:S02]  /*0220*/  ISETP.NE.AND P1, PT, R7.reuse, RZ, PT ;  /* 0x000000ff0700720c */ /* 0x040fe40003f25270 */
[----:B------:R-:W-:Y:S01]  /*0230*/  ISETP.GT.AND P2, PT, R7, RZ, PT ;  /* 0x000000ff0700720c */ /* 0x000fe20003f44270 */
[----:B------:R-:W-:Y:S01]  /*0240*/  IMAD.MOV.U32 R7, RZ, RZ, R11 ;  /* 0x000000ffff077224 */ /* 0x000fe200078e000b */
[----:B------:R-:W-:Y:S01]  /*0250*/  SEL R8, RZ, 0x1, !P4 ;  /* 0x00000001ff087807 */ /* 0x000fe20006000000 */
[----:B------:R-:W-:Y:S01]  /*0260*/  IMAD.MOV.U32 R11, RZ, RZ, R14 ;  /* 0x000000ffff0b7224 */ /* 0x000fe200078e000e */
[----:B-1----:R-:W-:-:S02]  /*0270*/  SEL R6, R3, R6, !P3 ;  /* 0x0000000603067207 */ /* 0x002fc40005800000 */
[C---:B------:R-:W-:Y:S02]  /*0280*/  ISETP.NE.AND P3, PT, R7.reuse, RZ, PT ;  /* 0x000000ff0700720c */ /* 0x040fe40003f65270 */
[----:B------:R-:W-:Y:S02]  /*0290*/  ISETP.GT.AND P4, PT, R7, RZ, PT ;  /* 0x000000ff0700720c */ /* 0x000fe40003f84270 */
[----:B------:R-:W-:Y:S02]  /*02a0*/  SEL R7, R3, R8, !P5 ;  /* 0x0000000803077207 */ /* 0x000fe40006800000 */
[----:B------:R-:W-:Y:S01]  /*02b0*/  SEL R8, RZ, 0x1, !P6 ;  /* 0x00000001ff087807 */ /* 0x000fe20007000000 */
[----:B0-----:R-:W-:Y:S01]  /*02c0*/  IMAD.WIDE.U32 R4, R0, 0x2, R4 ;  /* 0x0000000200047825 */ /* 0x001fe200078e0004 */
[C---:B------:R-:W-:Y:S02]  /*02d0*/  ISETP.NE.AND P5, PT, R9.reuse, RZ, PT ;  /* 0x000000ff0900720c */ /* 0x040fe40003fa5270 */
[----:B------:R-:W-:Y:S01]  /*02e0*/  ISETP.GT.AND P6, PT, R9, RZ, PT ;  /* 0x000000ff0900720c */ /* 0x000fe20003fc4270 */
[----:B------:R-:W-:Y:S01]  /*02f0*/  IMAD.MOV.U32 R9, RZ, RZ, R13 ;  /* 0x000000ffff097224 */ /* 0x000fe200078e000d */
[----:B------:R-:W-:-:S02]  /*0300*/  SEL R10, RZ, 0x1, !P2 ;  /* 0x00000001ff0a7807 */ /* 0x000fc40005000000 */
[----:B------:R-:W-:Y:S02]  /*0310*/  ISETP.GT.AND P2, PT, R11, RZ, PT ;  /* 0x000000ff0b00720c */ /* 0x000fe40003f44270 */
[----:B------:R-:W-:Y:S02]  /*0320*/  SEL R14, RZ, 0x1, !P6 ;  /* 0x00000001ff0e7807 */ /* 0x000fe40007000000 */
[----:B------:R-:W-:Y:S02]  /*0330*/  ISETP.GT.AND P6, PT, R9, RZ, PT ;  /* 0x000000ff0900720c */ /* 0x000fe40003fc4270 */
[----:B------:R-:W-:Y:S02]  /*0340*/  SEL R12, RZ, 0x1, !P4 ;  /* 0x00000001ff0c7807 */ /* 0x000fe40006000000 */
[----:B------:R-:W-:Y:S02]  /*0350*/  SEL R16, RZ, 0x1, !P2 ;  /* 0x00000001ff107807 */ /* 0x000fe40005000000 */
[----:B------:R-:W-:-:S02]  /*0360*/  ISETP.NE.AND P4, PT, R11, RZ, PT ;  /* 0x000000ff0b00720c */ /* 0x000fc40003f85270 */
[----:B------:R-:W-:Y:S02]  /*0370*/  ISETP.NE.AND P2, PT, R9, RZ, PT ;  /* 0x000000ff0900720c */ /* 0x000fe40003f45270 */
[----:B------:R-:W-:Y:S02]  /*0380*/  SEL R0, RZ, 0x1, !P6 ;  /* 0x00000001ff007807 */ /* 0x000fe40007000000 */
[C---:B------:R-:W-:Y:S02]  /*0390*/  SEL R9, R3.reuse, R8, !P0 ;  /* 0x0000000803097207 */ /* 0x040fe40004000000 */
[C---:B------:R-:W-:Y:S02]  /*03a0*/  SEL R10, R3.reuse, R10, !P1 ;  /* 0x0000000a030a7207 */ /* 0x040fe40004800000 */
[C---:B------:R-:W-:Y:S02]  /*03b0*/  SEL R11, R3.reuse, R12, !P3 ;  /* 0x0000000c030b7207 */ /* 0x040fe40005800000 */
[----:B------:R-:W-:-:S02]  /*03c0*/  SEL R14, R3, R14, !P5 ;  /* 0x0000000e030e7207 */ /* 0x000fc40006800000 */
[C---:B------:R-:W-:Y:S02]  /*03d0*/  SEL R16, R3.reuse, R16, !P4 ;  /* 0x0000001003107207 */ /* 0x040fe40006000000 */
[----:B------:R-:W-:Y:S01]  /*03e0*/  SEL R13, R3, R0, !P2 ;  /* 0x00000000030d7207 */ /* 0x000fe20005000000 */
[----:B------:R-:W-:Y:S01]  /*03f0*/  IMAD.WIDE R2, R2, 0x10, R4 ;  /* 0x0000001002027825 */ /* 0x000fe200078e0204 */
[----:B------:R-:W-:Y:S02]  /*0400*/  PRMT R4, R6, 0x5410, R7 ;  /* 0x0000541006047816 */ /* 0x000fe40000000007 */
[----:B------:R-:W-:Y:S02]  /*0410*/  PRMT R5, R9, 0x5410, R10 ;  /* 0x0000541009057816 */ /* 0x000fe4000000000a */
[----:B------:R-:W-:Y:S02]  /*0420*/  PRMT R6, R11, 0x5410, R14 ;  /* 0x000054100b067816 */ /* 0x000fe4000000000e */
[----:B------:R-:W-:-:S05]  /*0430*/  PRMT R7, R13, 0x5410, R16 ;  /* 0x000054100d077816 */ /* 0x000fca0000000010 */
[----:B------:R-:W-:Y:S01]  /*0440*/  STG.E.128 desc[UR4][R2.64], R4 ;  /* 0x0000000402007986 */ /* 0x000fe2000c101d04 */
[----:B------:R-:W-:Y:S05]  /*0450*/  EXIT ;  /* 0x000000000000794d */ /* 0x000fea0003800000 */
.L_x_11647:
        /* <DEDUP_REMOVED lines=123> */
.L_x_11650:
[----:B------:R-:W-:-:S13]  /*0c10*/  ISETP.GE.AND P0, PT, R7, R2, PT ;  /* 0x000000020700720c */ /* 0x000fda0003f06270 */
[----:B------:R-:W-:Y:S05]  /*0c20*/  @P0 BRA `(.L_x_11652) ;  /* 0x0000000000300947 */ /* 0x000fea0003800000 */
[----:B0-----:R-:W0:Y:S01]  /*0c30*/  LDC.64 R10, c[0x0][0x218] ;  /* 0x00008600ff0a7b82 */ /* 0x001e220000000a00 */
[----:B------:R-:W-:Y:S02]  /*0c40*/  IMAD.IADD R9, R0, 0x1, R7 ;  /* 0x0000000100097824 */ /* 0x000fe400078e0207 */
[----:B------:R-:W-:Y:S02]  /*0c50*/  VIADD R7, R7, 0x80 ;  /* 0x0000008007077836 */ /* 0x000fe40000000000 */
[----:B0-----:R-:W-:-:S05]  /*0c60*/  IMAD.WIDE.U32 R10, R9, 0x2, R10 ;  /* 0x00000002090a7825 */ /* 0x001fca00078e000a */
[----:B------:R1:W-:Y:S02]  /*0c70*/  STG.E.U16 desc[UR4][R10.64], R8 ;  /* 0x000000080a007986 */ /* 0x0003e4000c101504 */
.L_x_11651:
[----:B------:R-:W-:-:S13]  /*0c80*/  ISETP.GE.AND P0, PT, R7, R2, PT ;  /* 0x000000020700720c */ /* 0x000fda0003f06270 */
[----:B------:R-:W-:Y:S05]  /*0c90*/  @P0 BRA `(.L_x_11653) ;  /* 0x0000000000340947 */ /* 0x000fea0003800000 */
[----:B-1----:R-:W1:Y:S01]  /*0ca0*/  LDC.64 R8, c[0x0][0x218] ;  /* 0x00008600ff087b82 */ /* 0x002e620000000a00 */
[----:B0-----:R-:W-:Y:S02]  /*0cb0*/  IMAD.IADD R11, R0, 0x1, R7 ;  /* 0x00000001000b7824 */ /* 0x001fe400078e0207 */
[----:B------:R-:W-:Y:S02]  /*0cc0*/  VIADD R7, R7, 0x80 ;  /* 0x0000008007077836 */ /* 0x000fe40000000000 */
[----:B-1----:R-:W-:-:S05]  /*0cd0*/  IMAD.WIDE.U32 R8, R11, 0x2, R8 ;  /* 0x000000020b087825 */ /* 0x002fca00078e0008 */
[----:B------:R1:W-:Y:S02]  /*0ce0*/  STG.E.U16 desc[UR4][R8.64], R6 ;  /* 0x0000000608007986 */ /* 0x0003e4000c101504 */
.L_x_11652:
        /* <DEDUP_REMOVED lines=8> */
.L_x_11653:
[----:B------:R-:W-:Y:S05]  /*0d70*/  BSYNC B1 ;  /* 0x0000000000017941 */ /* 0x000fea0003800000 */
.L_x_11649:
[----:B------:R-:W-:-:S13]  /*0d80*/  ISETP.GE.AND P0, PT, R7, R2, PT ;  /* 0x000000020700720c */ /* 0x000fda0003f06270 */
[----:B-12---:R-:W1:Y:S01]  /*0d90*/  @!P0 LDC.64 R8, c[0x0][0x218] ;  /* 0x00008600ff088b82 */ /* 0x006e620000000a00 */
[----:B------:R-:W-:Y:S02]  /*0da0*/  @!P0 IMAD.IADD R5, R0, 0x1, R7 ;  /* 0x0000000100058824 */ /* 0x000fe400078e0207 */
[----:B------:R-:W-:Y:S02]  /*0db0*/  @!P0 VIADD R7, R7, 0x80 ;  /* 0x0000008007078836 */ /* 0x000fe40000000000 */
[----:B-1----:R-:W-:-:S05]  /*0dc0*/  @!P0 IMAD.WIDE.U32 R8, R5, 0x2, R8 ;  /* 0x0000000205088825 */ /* 0x002fca00078e0008 */
[----:B------:R2:W-:Y:S02]  /*0dd0*/  @!P0 STG.E.U16 desc[UR4][R8.64], R4 ;  /* 0x0000000408008986 */ /* 0x0005e4000c101504 */
.L_x_11654:
[----:B------:R-:W-:Y:S05]  /*0de0*/  BSYNC B0 ;  /* 0x0000000000007941 */ /* 0x000fea0003800000 */
.L_x_11648:
        /* <DEDUP_REMOVED lines=8> */
.L_x_11655:
        /* <DEDUP_REMOVED lines=9> */
.L_x_32133:


//--------------------- .text._ZN2at6native18elementwise_kernelILi128ELi4EZNS0_15gpu_kernel_implINS0_13AUnaryFunctorIsssZZZNS0_21heaviside_kernel_cudaERNS_18TensorIteratorBaseEENKUlvE_clEvENKUlvE3_clEvEUlssE_EEEEvS5_RKT_EUliE_EEviT1_ --------------------------
	.section	.text._ZN2at6native18elementwise_kernelILi128ELi4EZNS0_15gpu_kernel_implINS0_13AUnaryFunctorIsssZZZNS0_21heaviside_kernel_cudaERNS_18TensorIteratorBaseEENKUlvE_clEvENKUlvE3_clEvEUlssE_EEEEvS5_RKT_EUliE_EEviT1_,"ax",@progbits
	.align	128
        .global         _ZN2at6native18elementwise_kernelILi128ELi4EZNS0_15gpu_kernel_implINS0_13AUnaryFunctorIsssZZZNS0_21heaviside_kernel_cudaERNS_18TensorIteratorBaseEENKUlvE_clEvENKUlvE3_clEvEUlssE_EEEEvS5_RKT_EUliE_EEviT1_
        .type           _ZN2at6native18elementwise_kernelILi128ELi4EZNS0_15gpu_kernel_implINS0_13AUnaryFunctorIsssZZZNS0_21heaviside_kernel_cudaERNS_18TensorIteratorBaseEENKUlvE_clEvENKUlvE3_clEvEUlssE_EEEEvS5_RKT_EUliE_EEviT1_,@function
        .size           _ZN2at6native18elementwise_kernelILi128ELi4EZNS0_15gpu_kernel_implINS0_13AUnaryFunctorIsssZZZNS0_21heaviside_kernel_cudaERNS_18TensorIteratorBaseEENKUlvE_clEvENKUlvE3_clEvEUlssE_EEEEvS5_RKT_EUliE_EEviT1_,(.L_x_32134 - _ZN2at6native18elementwise_kernelILi128ELi4EZNS0_15gpu_kernel_implINS0_13AUnaryFunctorIsssZZZNS0_21heaviside_kernel_cudaERNS_18TensorIteratorBaseEENKUlvE_clEvENKUlvE3_clEvEUlssE_EEEEvS5_RKT_EUliE_EEviT1_)
        .other          _ZN2at6native18elementwise_kernelILi128ELi4EZNS0_15gpu_kernel_implINS0_13AUnaryFunctorIsssZZZNS0_21heaviside_kernel_cudaERNS_18TensorIteratorBaseEENKUlvE_clEvENKUlvE3_clEvEUlssE_EEEEvS5_RKT_EUliE_EEviT1_,@"STO_CUDA_ENTRY STV_DEFAULT"
_ZN2at6native18elementwise_kernelILi128ELi4EZNS0_15gpu_kernel_implINS0_13AUnaryFunctorIsssZZZNS0_21heaviside_kernel_cudaERNS_18TensorIteratorBaseEENKUlvE_clEvENKUlvE3_clEvEUlssE_EEEEvS5_RKT_EUliE_EEviT1_:
.text._ZN2at6native18elementwise_kernelILi128ELi4EZNS0_15gpu_kernel_implINS0_13AUnaryFunctorIsssZZZNS0_21heaviside_kernel_cudaERNS_18TensorIteratorBaseEENKUlvE_clEvENKUlvE3_clEvEUlssE_EEEEvS5_RKT_EUliE_EEviT1_:
        /* <DEDUP_REMOVED lines=314> */
.L_x_11658:
        /* <DEDUP_REMOVED lines=20> */
.L_x_11662:
[----:B------:R0:W5:Y:S01]  /*14e0*/  LDG.E.U8 R0, desc[UR36][R2.64] ;  /* 0x0000002402007981 */ /* 0x000162000c1e1100 */
[----:B------:R-:W-:Y:S05]  /*14f0*/  BRA `(.L_x_11664) ;  /* 0x0000000c00547947 */ /* 0x000fea0003800000 */
.L_x_11661:
        /* <DEDUP_REMOVED lines=8> */
.L_x_11666:
[----:B------:R0:W5:Y:S01]  /*1580*/  LDG.E.U16 R0, desc[UR36][R2.64] ;  /* 0x0000002402007981 */ /* 0x000162000c1e1500 */
[----:B------:R-:W-:Y:S05]  /*1590*/  BRA `(.L_x_11664) ;  /* 0x0000000c002c7947 */ /* 0x000fea0003800000 */
.L_x_11665:
[----:B------:R0:W5:Y:S01]  /*15a0*/  LDG.E.U16 R0, desc[UR36][R2.64] ;  /* 0x0000002402007981 */ /* 0x000162000c1e1500 */
[----:B------:R-:W-:Y:S05]  /*15b0*/  BRA `(.L_x_11664) ;  /* 0x0000000c00247947 */ /* 0x000fea0003800000 */
.L_x_11660:
        /* <DEDUP_REMOVED lines=9> */
.L_x_11668:
[----:B------:R-:W2:Y:S02]  /*1650*/  LDG.E.U16 R4, desc[UR36][R2.64] ;  /* 0x0000002402047981 */ /* 0x000ea4000c1e1500 */
[----:B--2---:R-:W-:-:S06]  /*1660*/  HADD2.F32 R4, -RZ, R4.H0_H0 ;  /* 0x20000004ff047230 */ /* 0x004fcc0000004100 */
[----:B------:R-:W0:Y:S02]  /*1670*/  F2I.FTZ.TRUNC.NTZ R4, R4 ;  /* 0x0000000400047305 */ /* 0x000e24000021f100 */
[----:B0-----:R-:W-:Y:S01]  /*1680*/  PRMT R0, R4, 0x7610, R0 ;  /* 0x0000761004007816 */ /* 0x001fe20000000000 */
[----:B------:R-:W-:Y:S06]  /*1690*/  BRA `(.L_x_11664) ;  /* 0x0000000800ec7947 */ /* 0x000fec0003800000 */
.L_x_11667:
        /* <DEDUP_REMOVED lines=9> */
.L_x_11670:
[----:B------:R-:W2:Y:S02]  /*1730*/  LDG.E.U16 R2, desc[UR36][R2.64] ;  /* 0x0000002402027981 */ /* 0x000ea4000c1e1500 */
[----:B--2---:R-:W-:-:S06]  /*1740*/  HADD2.F32 R4, -RZ, R2.H0_H0 ;  /* 0x20000002ff047230 */ /* 0x004fcc0000004100 */
[----:B------:R-:W0:Y:S02]  /*1750*/  F2I.FTZ.TRUNC.NTZ R4, R4 ;  /* 0x0000000400047305 */ /* 0x000e24000021f100 */
[----:B0-----:R-:W-:Y:S01]  /*1760*/  PRMT R0, R4, 0x7610, R0 ;  /* 0x0000761004007816 */ /* 0x001fe20000000000 */
[----:B------:R-:W-:Y:S06]  /*1770*/  BRA `(.L_x_11664) ;  /* 0x0000000800b47947 */ /* 0x000fec0003800000 */
.L_x_11669:
[----:B------:R-:W2:Y:S02]  /*1780*/  LDG.E.64 R2, desc[UR36][R2.64] ;  /* 0x0000002402027981 */ /* 0x000ea4000c1e1b00 */
[----:B--2---:R0:W1:Y:S01]  /*1790*/  F2I.F64.TRUNC R0, R2 ;  /* 0x0000000200007311 */ /* 0x004062000030d100 */
[----:B------:R-:W-:Y:S05]  /*17a0*/  BRA `(.L_x_11664) ;  /* 0x0000000800a87947 */ /* 0x000fea0003800000 */
.L_x_11659:
        /* <DEDUP_REMOVED lines=12> */
.L_x_11673:
[----:B------:R-:W2:Y:S02]  /*1870*/  LDG.E.64 R2, desc[UR36][R2.64] ;  /* 0x0000002402027981 */ /* 0x000ea4000c1e1b00 */
[----:B--2---:R3:W4:Y:S01]  /*1880*/  F2I.F64.TRUNC R0, R2 ;  /* 0x0000000200007311 */ /* 0x004722000030d100 */
[----:B------:R-:W-:Y:S05]  /*1890*/  BRA `(.L_x_11664) ;  /* 0x00000008006c7947 */ /* 0x000fea0003800000 */
.L_x_11672:
        /* <DEDUP_REMOVED lines=28> */
.L_x_11675:
        /* <DEDUP_REMOVED lines=15> */
.L_x_11674:
[----:B------:R-:W2:Y:S02]  /*1b50*/  LDG.E.U16 R4, desc[UR36][R2.64] ;  /* 0x0000002402047981 */ /* 0x000ea4000c1e1500 */
[----:B--2---:R-:W-:-:S06]  /*1b60*/  IMAD.U32 R4, R4, 0x10000, RZ ;  /* 0x0001000004047824 */ /* 0x004fcc00078e00ff */
[----:B------:R-:W0:Y:S02]  /*1b70*/  F2I.FTZ.TRUNC.NTZ R4, R4 ;  /* 0x0000000400047305 */ /* 0x000e24000021f100 */
[----:B0-----:R-:W-:Y:S01]  /*1b80*/  PRMT R0, R4, 0x7610, R0 ;  /* 0x0000761004007816 */ /* 0x001fe20000000000 */
[----:B------:R-:W-:Y:S06]  /*1b90*/  BRA `(.L_x_11664) ;  /* 0x0000000400ac7947 */ /* 0x000fec0003800000 */
.L_x_11671:
        /* <DEDUP_REMOVED lines=10> */
.L_x_11678:
        /* <DEDUP_REMOVED lines=21> */
.L_x_11682:
[----:B------:R-:W-:Y:S05]  /*1d90*/  BSYNC B1 ;  /* 0x0000000000017941 */ /* 0x000fea0003800000 */
.L_x_11681:
[----:B------:R-:W-:Y:S01]  /*1da0*/  IMAD.SHL.U32 R2, R2, 0x100000, RZ ;  /* 0x0010000002027824 */ /* 0x000fe200078e00ff */
[----:B------:R-:W-:-:S04]  /*1db0*/  LEA R3, R0, 0x3b800000, 0x17 ;  /* 0x3b80000000037811 */ /* 0x000fc800078eb8ff */
[----:B------:R-:W-:-:S07]  /*1dc0*/  LOP3.LUT R4, R3, R2, R4, 0xfe, !PT ;  /* 0x0000000203047212 */ /* 0x000fce00078efe04 */
.L_x_11680:
[----:B------:R-:W-:Y:S05]  /*1dd0*/  BSYNC B0 ;  /* 0x0000000000007941 */ /* 0x000fea0003800000 */
.L_x_11679:
[----:B------:R-:W0:Y:S02]  /*1de0*/  F2I.FTZ.TRUNC.NTZ R4, R4 ;  /* 0x0000000400047305 */ /* 0x000e24000021f100 */
[----:B0-----:R-:W-:Y:S01]  /*1df0*/  PRMT R0, R4, 0x7610, R0 ;  /* 0x0000761004007816 */ /* 0x001fe20000000000 */
[----:B------:R-:W-:Y:S06]  /*1e00*/  BRA `(.L_x_11664) ;  /* 0x0000000400107947 */ /* 0x000fec0003800000 */
.L_x_11677:
        /* <DEDUP_REMOVED lines=21> */
.L_x_11686:
[----:B------:R-:W-:Y:S05]  /*1f60*/  BSYNC B1 ;  /* 0x0000000000017941 */ /* 0x000fea0003800000 */
.L_x_11685:
[----:B------:R-:W-:Y:S01]  /*1f70*/  IMAD.SHL.U32 R2, R2, 0x200000, RZ ;  /* 0x0020000002027824 */ /* 0x000fe200078e00ff */
[----:B------:R-:W-:-:S04]  /*1f80*/  LEA R3, R0, 0x37800000, 0x17 ;  /* 0x3780000000037811 */ /* 0x000fc800078eb8ff */
[----:B------:R-:W-:-:S07]  /*1f90*/  LOP3.LUT R4, R3, R2, R4, 0xfe, !PT ;  /* 0x0000000203047212 */ /* 0x000fce00078efe04 */
.L_x_11684:
[----:B------:R-:W-:Y:S05]  /*1fa0*/  BSYNC B0 ;  /* 0x0000000000007941 */ /* 0x000fea0003800000 */
.L_x_11683:
[----:B------:R-:W0:Y:S02]  /*1fb0*/  F2I.FTZ.TRUNC.NTZ R4, R4 ;  /* 0x0000000400047305 */ /* 0x000e24000021f100 */
[----:B0-----:R-:W-:Y:S01]  /*1fc0*/  PRMT R0, R4, 0x7610, R0 ;  /* 0x0000761004007816 */ /* 0x001fe20000000000 */
[----:B------:R-:W-:Y:S06]  /*1fd0*/  BRA `(.L_x_11664) ;  /* 0x00000000009c7947 */ /* 0x000fec0003800000 */
.L_x_11676:
        /* <DEDUP_REMOVED lines=14> */
.L_x_11690:
[----:B------:R-:W-:Y:S05]  /*20c0*/  BSYNC B0 ;  /* 0x0000000000007941 */ /* 0x000fea0003800000 */
.L_x_11689:
[----:B------:R-:W0:Y:S02]  /*20d0*/  F2I.FTZ.TRUNC.NTZ R4, R4 ;  /* 0x0000000400047305 */ /* 0x000e24000021f100 */
[----:B0-----:R-:W-:Y:S01]  /*20e0*/  PRMT R0, R4, 0x7610, R0 ;  /* 0x0000761004007816 */ /* 0x001fe20000000000 */
[----:B------:R-:W-:Y:S06]  /*20f0*/  BRA `(.L_x_11664) ;  /* 0x0000000000547947 */ /* 0x000fec0003800000 */
.L_x_11663:
        /* <DEDUP_REMOVED lines=16> */
.L_x_11691:
[----:B------:R-:W-:Y:S01]  /*2200*/  PRMT R0, RZ, 0x7610, R0 ;  /* 0x00007610ff007816 */ /* 0x000fe20000000000 */
[----:B------:R-:W-:Y:S06]  /*2210*/  BRA `(.L_x_11664) ;  /* 0x00000000000c7947 */ /* 0x000fec0003800000 */
.L_x_11688:
[----:B------:R2:W5:Y:S01]  /*2220*/  LDG.E.U16 R0, desc[UR36][R2.64] ;  /* 0x0000002402007981 */ /* 0x000562000c1e1500 */
[----:B------:R-:W-:Y:S05]  /*2230*/  BRA `(.L_x_11664) ;  /* 0x0000000000047947 */ /* 0x000fea0003800000 */
.L_x_11687:
[----:B------:R1:W5:Y:S02]  /*2240*/  LDG.E.U16 R0, desc[UR36][R2.64] ;  /* 0x0000002402007981 */ /* 0x000364000c1e1500 */
.L_x_11664:
[----:B0123--:R-:W0:Y:S01]  /*2250*/  LDC.U8 R3, c[0x0][0x424] ;  /* 0x00010900ff037b82 */ /* 0x00fe220000000000 */
[----:B------:R-:W-:Y:S01]  /*2260*/  ULDC.U16 UR4, c[0x0][0x422] ;  /* 0x0001088000047ab9 */ /* 0x000fe20000000400 */
[----:B----45:R-:W-:Y:S01]  /*2270*/  PRMT R5, R0, 0x7610, R5 ;  /* 0x0000761000057816 */ /* 0x030fe20000000005 */
[----:B------:R-:W-:-:S06]  /*2280*/  UPRMT UR4, UR4, 0x9910, URZ ;  /* 0x0000991004047896 */ /* 0x000fcc000800003f */
[----:B------:R-:W-:Y:S02]  /*2290*/  ISETP.NE.AND P1, PT, RZ, UR4, PT ;  /* 0x00000004ff007c0c */ /* 0x000fe4000bf25270 */
[----:B------:R-:W-:-:S11]  /*22a0*/  ISETP.LT.AND P0, PT, RZ, UR4, PT ;  /* 0x00000004ff007c0c */ /* 0x000fd6000bf01270 */
[----:B------:R-:W-:Y:S02]  /*22b0*/  @P1 SEL R5, RZ, 0x1, !P0 ;  /* 0x00000001ff051807 */ /* 0x000fe40004000000 */
        /* <DEDUP_REMOVED lines=13> */
.L_x_11695:
[----:B------:R3:W-:Y:S01]  /*2390*/  STG.E.U8 desc[UR36][R16.64], R5 ;  /* 0x0000000510007986 */ /* 0x0007e2000c101124 */
[----:B------:R-:W-:Y:S05]  /*23a0*/  BRA `(.L_x_11697) ;  /* 0x0000000c00647947 */ /* 0x000fea0003800000 */
.L_x_11694:
        /* <DEDUP_REMOVED lines=10> */
.L_x_11699:
[----:B------:R-:W-:-:S05]  /*2450*/  PRMT R3, R5, 0x9910, RZ ;  /* 0x0000991005037816 */ /* 0x000fca00000000ff */
[----:B------:R1:W-:Y:S01]  /*2460*/  STG.E desc[UR36][R16.64], R3 ;  /* 0x0000000310007986 */ /* 0x0003e2000c101924 */
[----:B------:R-:W-:Y:S05]  /*2470*/  BRA `(.L_x_11697) ;  /* 0x0000000c00307947 */ /* 0x000fea0003800000 */
.L_x_11698:
[----:B------:R2:W-:Y:S01]  /*2480*/  STG.E.U16 desc[UR36][R16.64], R5 ;  /* 0x0000000510007986 */ /* 0x0005e2000c101524 */
[----:B------:R-:W-:Y:S05]  /*2490*/  BRA `(.L_x_11697) ;  /* 0x0000000c00287947 */ /* 0x000fea0003800000 */
.L_x_11693:
        /* <DEDUP_REMOVED lines=9> */
.L_x_11701:
[----:B------:R-:W0:Y:S02]  /*2530*/  I2F.S16 R0, R5 ;  /* 0x0000000500007306 */ /* 0x000e240000101400 */
[----:B0-----:R-:W-:-:S05]  /*2540*/  F2FP.F16.F32.PACK_AB R0, RZ, R0 ;  /* 0x00000000ff00723e */ /* 0x001fca00000000ff */
[----:B------:R0:W-:Y:S01]  /*2550*/  STG.E.U16 desc[UR36][R16.64], R0 ;  /* 0x0000000010007986 */ /* 0x0001e2000c101524 */
[----:B------:R-:W-:Y:S05]  /*2560*/  BRA `(.L_x_11697) ;  /* 0x0000000800f47947 */ /* 0x000fea0003800000 */
.L_x_11700:
        /* <DEDUP_REMOVED lines=10> */
.L_x_11703:
[----:B------:R-:W0:Y:S02]  /*2610*/  I2F.S16 R5, R5 ;  /* 0x0000000500057306 */ /* 0x000e240000101400 */
[----:B0-----:R-:W-:-:S04]  /*2620*/  F2FP.F16.F32.PACK_AB R3, RZ, R5 ;  /* 0x00000005ff03723e */ /* 0x001fc800000000ff */
[----:B------:R-:W-:-:S05]  /*2630*/  PRMT R3, R3, 0x5410, RZ ;  /* 0x0000541003037816 */ /* 0x000fca00000000ff */
[----:B------:R0:W-:Y:S01]  /*2640*/  STG.E desc[UR36][R16.64], R3 ;  /* 0x0000000310007986 */ /* 0x0001e2000c101924 */
[----:B------:R-:W-:Y:S05]  /*2650*/  BRA `(.L_x_11697) ;  /* 0x0000000800b87947 */ /* 0x000fea0003800000 */
.L_x_11702:
[----:B------:R-:W0:Y:S02]  /*2660*/  I2F.F64.S16 R2, R5 ;  /* 0x0000000500027312 */ /* 0x000e240000101c00 */
[----:B0-----:R0:W-:Y:S01]  /*2670*/  STG.E.64 desc[UR36][R16.64], R2 ;  /* 0x0000000210007986 */ /* 0x0011e2000c101b24 */
[----:B------:R-:W-:Y:S05]  /*2680*/  BRA `(.L_x_11697) ;  /* 0x0000000800ac7947 */ /* 0x000fea0003800000 */
.L_x_11692:
        /* <DEDUP_REMOVED lines=13> */
.L_x_11706:
[----:B------:R-:W0:Y:S01]  /*2760*/  I2F.F64.S16 R4, R5 ;  /* 0x0000000500047312 */ /* 0x000e220000101c00 */
[----:B------:R-:W-:-:S05]  /*2770*/  CS2R R6, SRZ ;  /* 0x0000000000067805 */ /* 0x000fca000001ff00 */
[----:B0-----:R0:W-:Y:S01]  /*2780*/  STG.E.128 desc[UR36][R16.64], R4 ;  /* 0x0000000410007986 */ /* 0x0011e2000c101d24 */
[----:B------:R-:W-:Y:S05]  /*2790*/  BRA `(.L_x_11697) ;  /* 0x0000000800687947 */ /* 0x000fea0003800000 */
.L_x_11705:
        /* <DEDUP_REMOVED lines=21> */
.L_x_11710:
[----:B------:R-:W-:Y:S05]  /*28f0*/  BSYNC B0 ;  /* 0x0000000000007941 */ /* 0x000fea0003800000 */
.L_x_11709:
[----:B------:R-:W-:-:S05]  /*2900*/  LOP3.LUT R3, R0, R3, RZ, 0xfc, !PT ;  /* 0x0000000300037212 */ /* 0x000fca00078efcff */
[----:B------:R0:W-:Y:S01]  /*2910*/  STG.E.U8 desc[UR36][R16.64], R3 ;  /* 0x0000000310007986 */ /* 0x0001e2000c101124 */
[----:B------:R-:W-:Y:S05]  /*2920*/  BRA `(.L_x_11697) ;  /* 0x0000000800047947 */ /* 0x000fea0003800000 */
.L_x_11708:
        /* <DEDUP_REMOVED lines=13> */
.L_x_11712:
[----:B------:R-:W-:Y:S01]  /*2a00*/  IMAD.MOV.U32 R0, RZ, RZ, 0x7f ;  /* 0x0000007fff007424 */ /* 0x000fe200078e00ff */
[----:B------:R-:W-:-:S04]  /*2a10*/  ISETP.GT.U32.AND P0, PT, R2, 0x7f800000, PT ;  /* 0x7f8000000200780c */ /* 0x000fc80003f04070 */
[----:B------:R-:W-:-:S09]  /*2a20*/  SEL R0, R0, 0x7c, P0 ;  /* 0x0000007c00007807 */ /* 0x000fd20000000000 */
.L_x_11713:
[----:B------:R-:W-:Y:S05]  /*2a30*/  BSYNC B0 ;  /* 0x0000000000007941 */ /* 0x000fea0003800000 */
.L_x_11711:
[----:B------:R-:W-:-:S04]  /*2a40*/  LOP3.LUT R2, R5, 0x80000000, RZ, 0xc0, !PT ;  /* 0x8000000005027812 */ /* 0x000fc800078ec0ff */
[----:B------:R-:W-:-:S04]  /*2a50*/  SHF.R.U32.HI R3, RZ, 0x18, R2 ;  /* 0x00000018ff037819 */ /* 0x000fc80000011602 */
[----:B------:R-:W-:-:S05]  /*2a60*/  LOP3.LUT R3, R0, R3, RZ, 0xfc, !PT ;  /* 0x0000000300037212 */ /* 0x000fca00078efcff */
[----:B------:R0:W-:Y:S01]  /*2a70*/  STG.E.U8 desc[UR36][R16.64], R3 ;  /* 0x0000000310007986 */ /* 0x0001e2000c101124 */
[----:B------:R-:W-:Y:S05]  /*2a80*/  BRA `(.L_x_11697) ;  /* 0x0000000400ac7947 */ /* 0x000fea0003800000 */
.L_x_11707:
[----:B------:R-:W0:Y:S02]  /*2a90*/  I2F.S16 R0, R5 ;  /* 0x0000000500007306 */ /* 0x000e240000101400 */
[----:B0-----:R-:W-:-:S05]  /*2aa0*/  F2FP.BF16.F32.PACK_AB R0, RZ, R0 ;  /* 0x00000000ff00723e */ /* 0x001fca00000010ff */
[----:B------:R0:W-:Y:S01]  /*2ab0*/  STG.E.U16 desc[UR36][R16.64], R0 ;  /* 0x0000000010007986 */ /* 0x0001e2000c101524 */
[----:B------:R-:W-:Y:S05]  /*2ac0*/  BRA `(.L_x_11697) ;  /* 0x00000004009c7947 */ /* 0x000fea0003800000 */
.L_x_11704:
        /* <DEDUP_REMOVED lines=10> */
.L_x_11716:
        /* <DEDUP_REMOVED lines=17> */
.L_x_11719:
[----:B------:R-:W-:-:S04]  /*2c80*/  LOP3.LUT R2, R5, 0x80000000, RZ, 0xc0, !PT ;  /* 0x8000000005027812 */ /* 0x000fc800078ec0ff */
[----:B------:R-:W-:-:S04]  /*2c90*/  SHF.R.U32.HI R3, RZ, 0x18, R2 ;  /* 0x00000018ff037819 */ /* 0x000fc80000011602 */
[----:B------:R-:W-:-:S04]  /*2ca0*/  LOP3.LUT R0, R0, R3, RZ, 0xfc, !PT ;  /* 0x0000000300007212 */ /* 0x000fc800078efcff */
[----:B------:R-:W-:-:S07]  /*2cb0*/  PRMT R8, R0, 0x7610, R8 ;  /* 0x0000761000087816 */ /* 0x000fce0000000008 */
.L_x_11718:
[----:B------:R-:W-:Y:S05]  /*2cc0*/  BSYNC B0 ;  /* 0x0000000000007941 */ /* 0x000fea0003800000 */
.L_x_11717:
[----:B------:R0:W-:Y:S01]  /*2cd0*/  STG.E.U8 desc[UR36][R16.64], R8 ;  /* 0x0000000810007986 */ /* 0x0001e2000c101124 */
[----:B------:R-:W-:Y:S05]  /*2ce0*/  BRA `(.L_x_11697) ;  /* 0x0000000400147947 */ /* 0x000fea0003800000 */
.L_x_11715:
        /* <DEDUP_REMOVED lines=17> */
.L_x_11722:
[----:B------:R-:W-:-:S04]  /*2e00*/  LOP3.LUT R2, R5, 0x80000000, RZ, 0xc0, !PT ;  /* 0x8000000005027812 */ /* 0x000fc800078ec0ff */
[----:B------:R-:W-:-:S04]  /*2e10*/  SHF.R.U32.HI R3, RZ, 0x18, R2 ;  /* 0x00000018ff037819 */ /* 0x000fc80000011602 */
[----:B------:R-:W-:-:S04]  /*2e20*/  LOP3.LUT R0, R0, R3, RZ, 0xfc, !PT ;  /* 0x0000000300007212 */ /* 0x000fc800078efcff */
[----:B------:R-:W-:-:S07]  /*2e30*/  PRMT R8, R0, 0x7610, R8 ;  /* 0x0000761000087816 */ /* 0x000fce0000000008 */
.L_x_11721:
[----:B------:R-:W-:Y:S05]  /*2e40*/  BSYNC B0 ;  /* 0x0000000000007941 */ /* 0x000fea0003800000 */
.L_x_11720:
[----:B------:R0:W-:Y:S01]  /*2e50*/  STG.E.U8 desc[UR36][R16.64], R8 ;  /* 0x0000000810007986 */ /* 0x0001e2000c101124 */
[----:B------:R-:W-:Y:S05]  /*2e60*/  BRA `(.L_x_11697) ;  /* 0x0000000000b47947 */ /* 0x000fea0003800000 */
.L_x_11714:
        /* <DEDUP_REMOVED lines=22> */
.L_x_11696:
        /* <DEDUP_REMOVED lines=16> */
.L_x_11725:
[----:B------:R-:W-:Y:S05]  /*30d0*/  BRA `(.L_x_11697) ;  /* 0x0000000000187947 */ /* 0x000fea0003800000 */
.L_x_11724:
[----:B------:R-:W-:-:S04]  /*30e0*/  PRMT R2, R5, 0x9910, RZ ;  /* 0x0000991005027816 */ /* 0x000fc800000000ff */
[----:B------:R-:W-:-:S05]  /*30f0*/  SHF.R.S32.HI R3, RZ, 0x1f, R2 ;  /* 0x0000001fff037819 */ /* 0x000fca0000011402 */
[----:B------:R0:W-:Y:S01]  /*3100*/  STG.E.64 desc[UR36][R16.64], R2 ;  /* 0x0000000210007986 */ /* 0x0001e2000c101b24 */
[----:B------:R-:W-:Y:S05]  /*3110*/  BRA `(.L_x_11697) ;  /* 0x0000000000087947 */ /* 0x000fea0003800000 */
.L_x_11723:
[----:B------:R-:W-:-:S05]  /*3120*/  PRMT R3, R5, 0x9910, RZ ;  /* 0x0000991005037816 */ /* 0x000fca00000000ff */
[----:B------:R0:W-:Y:S02]  /*3130*/  STG.E desc[UR36][R16.64], R3 ;  /* 0x0000000310007986 */ /* 0x0001e4000c101924 */
.L_x_11697:
[----:B------:R-:W-:-:S04]  /*3140*/  IMAD R18, R23, 0x200, R18 ;  /* 0x0000020017127824 */ /* 0x000fc800078e0212 */
[----:B------:R-:W-:-:S07]  /*3150*/  VIADD R19, R18, 0x80 ;  /* 0x0000008012137836 */ /* 0x000fce0000000000 */
.L_x_11657:
[----:B------:R-:W-:Y:S05]  /*3160*/  BSYNC B6 ;  /* 0x0000000000067941 */ /* 0x000fea0003800000 */
.L_x_11656:
        /* <DEDUP_REMOVED lines=307> */
.L_x_11728:
        /* <DEDUP_REMOVED lines=20> */
.L_x_11732:
[----:B------:R0:W5:Y:S01]  /*45e0*/  LDG.E.U8 R0, desc[UR36][R2.64] ;  /* 0x0000002402007981 */ /* 0x000162000c1e1100 */
[----:B------:R-:W-:Y:S05]  /*45f0*/  BRA `(.L_x_11734) ;  /* 0x0000000c00547947 */ /* 0x000fea0003800000 */
.L_x_11731:
        /* <DEDUP_REMOVED lines=8> */
.L_x_11736:
[----:B------:R0:W5:Y:S01]  /*4680*/  LDG.E.U16 R0, desc[UR36][R2.64] ;  /* 0x0000002402007981 */ /* 0x000162000c1e1500 */
[----:B------:R-:W-:Y:S05]  /*4690*/  BRA `(.L_x_11734) ;  /* 0x0000000c002c7947 */ /* 0x000fea0003800000 */
.L_x_11735:
[----:B------:R0:W5:Y:S01]  /*46a0*/  LDG.E.U16 R0, desc[UR36][R2.64] ;  /* 0x0000002402007981 */ /* 0x000162000c1e1500 */
[----:B------:R-:W-:Y:S05]  /*46b0*/  BRA `(.L_x_11734) ;  /* 0x0000000c00247947 */ /* 0x000fea0003800000 */
.L_x_11730:
        /* <DEDUP_REMOVED lines=9> */
.L_x_11738:
[----:B------:R-:W2:Y:S02]  /*4750*/  LDG.E.U16 R4, desc[UR36][R2.64] ;  /* 0x0000002402047981 */ /* 0x000ea4000c1e1500 */
[----:B--2---:R-:W-:-:S06]  /*4760*/  HADD2.F32 R4, -RZ, R4.H0_H0 ;  /* 0x20000004ff047230 */ /* 0x004fcc0000004100 */
[----:B------:R-:W0:Y:S02]  /*4770*/  F2I.FTZ.TRUNC.NTZ R4, R4 ;  /* 0x0000000400047305 */ /* 0x000e24000021f100 */
[----:B0-----:R-:W-:Y:S01]  /*4780*/  PRMT R0, R4, 0x7610, R0 ;  /* 0x0000761004007816 */ /* 0x001fe20000000000 */
[----:B------:R-:W-:Y:S06]  /*4790*/  BRA `(.L_x_11734) ;  /* 0x0000000800ec7947 */ /* 0x000fec0003800000 */
.L_x_11737:
        /* <DEDUP_REMOVED lines=9> */
.L_x_11740:
[----:B------:R-:W2:Y:S02]  /*4830*/  LDG.E.U16 R2, desc[UR36][R2.64] ;  /* 0x0000002402027981 */ /* 0x000ea4000c1e1500 */
[----:B--2---:R-:W-:-:S06]  /*4840*/  HADD2.F32 R4, -RZ, R2.H0_H0 ;  /* 0x20000002ff047230 */ /* 0x004fcc0000004100 */
[----:B------:R-:W0:Y:S02]  /*4850*/  F2I.FTZ.TRUNC.NTZ R4, R4 ;  /* 0x0000000400047305 */ /* 0x000e24000021f100 */
[----:B0-----:R-:W-:Y:S01]  /*4860*/  PRMT R0, R4, 0x7610, R0 ;  /* 0x0000761004007816 */ /* 0x001fe20000000000 */
[----:B------:R-:W-:Y:S06]  /*4870*/  BRA `(.L_x_11734) ;  /* 0x0000000800b47947 */ /* 0x000fec0003800000 */
.L_x_11739:
[----:B------:R-:W2:Y:S02]  /*4880*/  LDG.E.64 R2, desc[UR36][R2.64] ;  /* 0x0000002402027981 */ /* 0x000ea4000c1e1b00 */
[----:B--2---:R0:W1:Y:S01]  /*4890*/  F2I.F64.TRUNC R0, R2 ;  /* 0x0000000200007311 */ /* 0x004062000030d100 */
[----:B------:R-:W-:Y:S05]  /*48a0*/  BRA `(.L_x_11734) ;  /* 0x0000000800a87947 */ /* 0x000fea0003800000 */
.L_x_11729:
        /* <DEDUP_REMOVED lines=12> */
.L_x_11743:
[----:B------:R-:W2:Y:S02]  /*4970*/  LDG.E.64 R2, desc[UR36][R2.64] ;  /* 0x0000002402027981 */ /* 0x000ea4000c1e1b00 */
[----:B--2---:R3:W4:Y:S01]  /*4980*/  F2I.F64.TRUNC R0, R2 ;  /* 0x0000000200007311 */ /* 0x004722000030d100 */
[----:B------:R-:W-:Y:S05]  /*4990*/  BRA `(.L_x_11734) ;  /* 0x00000008006c7947 */ /* 0x000fea0003800000 */
.L_x_11742:
        /* <DEDUP_REMOVED lines=28> */
.L_x_11745:
        /* <DEDUP_REMOVED lines=15> */
.L_x_11744:
[----:B------:R-:W2:Y:S02]  /*4c50*/  LDG.E.U16 R4, desc[UR36][R2.64] ;  /* 0x0000002402047981 */ /* 0x000ea4000c1e1500 */
[----:B--2---:R-:W-:-:S06]  /*4c60*/  IMAD.U32 R4, R4, 0x10000, RZ ;  /* 0x0001000004047824 */ /* 0x004fcc00078e00ff */
[----:B------:R-:W0:Y:S02]  /*4c70*/  F2I.FTZ.TRUNC.NTZ R4, R4 ;  /* 0x0000000400047305 */ /* 0x000e24000021f100 */
[----:B0-----:R-:W-:Y:S01]  /*4c80*/  PRMT R0, R4, 0x7610, R0 ;  /* 0x0000761004007816 */ /* 0x001fe20000000000 */
[----:B------:R-:W-:Y:S06]  /*4c90*/  BRA `(.L_x_11734) ;  /* 0x0000000400ac7947 */ /* 0x000fec0003800000 */
.L_x_11741:
        /* <DEDUP_REMOVED lines=10> */
.L_x_11748:
        /* <DEDUP_REMOVED lines=21> */
.L_x_11752:
[----:B------:R-:W-:Y:S05]  /*4e90*/  BSYNC B1 ;  /* 0x0000000000017941 */ /* 0x000fea0003800000 */
.L_x_11751:
[----:B------:R-:W-:Y:S01]  /*4ea0*/  IMAD.SHL.U32 R2, R2, 0x100000, RZ ;  /* 0x0010000002027824 */ /* 0x000fe200078e00ff */
[----:B------:R-:W-:-:S04]  /*4eb0*/  LEA R3, R0, 0x3b800000, 0x17 ;  /* 0x3b80000000037811 */ /* 0x000fc800078eb8ff */
[----:B------:R-:W-:-:S07]  /*4ec0*/  LOP3.LUT R4, R3, R2, R4, 0xfe, !PT ;  /* 0x0000000203047212 */ /* 0x000fce00078efe04 */
.L_x_11750:
[----:B------:R-:W-:Y:S05]  /*4ed0*/  BSYNC B0 ;  /* 0x0000000000007941 */ /* 0x000fea0003800000 */
.L_x_11749:
[----:B------:R-:W0:Y:S02]  /*4ee0*/  F2I.FTZ.TRUNC.NTZ R4, R4 ;  /* 0x0000000400047305 */ /* 0x000e24000021f100 */
[----:B0-----:R-:W-:Y:S01]  /*4ef0*/  PRMT R0, R4, 0x7610, R0 ;  /* 0x0000761004007816 */ /* 0x001fe20000000000 */
[----:B------:R-:W-:Y:S06]  /*4f00*/  BRA `(.L_x_11734) ;  /* 0x0000000400107947 */ /* 0x000fec0003800000 */
.L_x_11747:
        /* <DEDUP_REMOVED lines=21> */
.L_x_11756:
[----:B------:R-:W-:Y:S05]  /*5060*/  BSYNC B1 ;  /* 0x0000000000017941 */ /* 0x000fea0003800000 */
.L_x_11755:
[----:B------:R-:W-:Y:S01]  /*5070*/  IMAD.SHL.U32 R2, R2, 0x200000, RZ ;  /* 0x0020000002027824 */ /* 0x000fe200078e00ff */
[----:B------:R-:W-:-:S04]  /*5080*/  LEA R3, R0, 0x37800000, 0x17 ;  /* 0x3780000000037811 */ /* 0x000fc800078eb8ff */
[----:B------:R-:W-:-:S07]  /*5090*/  LOP3.LUT R4, R3, R2, R4, 0xfe, !PT ;  /* 0x0000000203047212 */ /* 0x000fce00078efe04 */
.L_x_11754:
[----:B------:R-:W-:Y:S05]  /*50a0*/  BSYNC B0 ;  /* 0x0000000000007941 */ /* 0x000fea0003800000 */
.L_x_11753:
[----:B------:R-:W0:Y:S02]  /*50b0*/  F2I.FTZ.TRUNC.NTZ R4, R4 ;  /* 0x0000000400047305 */ /* 0x000e24000021f100 */
[----:B0-----:R-:W-:Y:S01]  /*50c0*/  PRMT R0, R4, 0x7610, R0 ;  /* 0x0000761004007816 */ /* 0x001fe20000000000 */
[----:B------:R-:W-:Y:S06]  /*50d0*/  BRA `(.L_x_11734) ;  /* 0x00000000009c7947 */ /* 0x000fec0003800000 */
.L_x_11746:
        /* <DEDUP_REMOVED lines=14> */
.L_x_11760:
[----:B------:R-:W-:Y:S05]  /*51c0*/  BSYNC B0 ;  /* 0x0000000000007941 */ /* 0x000fea0003800000 */
.L_x_11759:
[----:B------:R-:W0:Y:S02]  /*51d0*/  F2I.FTZ.TRUNC.NTZ R4, R4 ;  /* 0x0000000400047305 */ /* 0x000e24000021f100 */
[----:B0-----:R-:W-:Y:S01]  /*51e0*/  PRMT R0, R4, 0x7610, R0 ;  /* 0x0000761004007816 */ /* 0x001fe20000000000 */
[----:B------:R-:W-:Y:S06]  /*51f0*/  BRA `(.L_x_11734) ;  /* 0x0000000000547947 */ /* 0x000fec0003800000 */
.L_x_11733:
        /* <DEDUP_REMOVED lines=16> */
.L_x_11761:
[----:B------:R-:W-:Y:S01]  /*5300*/  PRMT R0, RZ, 0x7610, R0 ;  /* 0x00007610ff007816 */ /* 0x000fe20000000000 */
[----:B------:R-:W-:Y:S06]  /*5310*/  BRA `(.L_x_11734) ;  /* 0x00000000000c7947 */ /* 0x000fec0003800000 */
.L_x_11758:
[----:B------:R2:W5:Y:S01]  /*5320*/  LDG.E.U16 R0, desc[UR36][R2.64] ;  /* 0x0000002402007981 */ /* 0x000562000c1e1500 */
[----:B------:R-:W-:Y:S05]  /*5330*/  BRA `(.L_x_11734) ;  /* 0x0000000000047947 */ /* 0x000fea0003800000 */
.L_x_11757:
[----:B------:R1:W5:Y:S02]  /*5340*/  LDG.E.U16 R0, desc[UR36][R2.64] ;  /* 0x0000002402007981 */ /* 0x000364000c1e1500 */
.L_x_11734:
        /* <DEDUP_REMOVED lines=20> */
.L_x_11765:
[----:B------:R0:W-:Y:S01]  /*5490*/  STG.E.U8 desc[UR36][R16.64], R5 ;  /* 0x0000000510007986 */ /* 0x0001e2000c101124 */
[----:B------:R-:W-:Y:S05]  /*54a0*/  BRA `(.L_x_11767) ;  /* 0x0000000c00647947 */ /* 0x000fea0003800000 */
.L_x_11764:
        /* <DEDUP_REMOVED lines=10> */
.L_x_11769:
[----:B------:R-:W-:-:S05]  /*5550*/  PRMT R3, R5, 0x9910, RZ ;  /* 0x0000991005037816 */ /* 0x000fca00000000ff */
[----:B------:R0:W-:Y:S01]  /*5560*/  STG.E desc[UR36][R16.64], R3 ;  /* 0x0000000310007986 */ /* 0x0001e2000c101924 */
[----:B------:R-:W-:Y:S05]  /*5570*/  BRA `(.L_x_11767) ;  /* 0x0000000c00307947 */ /* 0x000fea0003800000 */
.L_x_11768:
[----:B------:R0:W-:Y:S01]  /*5580*/  STG.E.U16 desc[UR36][R16.64], R5 ;  /* 0x0000000510007986 */ /* 0x0001e2000c101524 */
[----:B------:R-:W-:Y:S05]  /*5590*/  BRA `(.L_x_11767) ;  /* 0x0000000c00287947 */ /* 0x000fea0003800000 */
.L_x_11763:
        /* <DEDUP_REMOVED lines=9> */
.L_x_11771:
[----:B------:R-:W0:Y:S02]  /*5630*/  I2F.S16 R0, R5 ;  /* 0x0000000500007306 */ /* 0x000e240000101400 */
[----:B0-----:R-:W-:-:S05]  /*5640*/  F2FP.F16.F32.PACK_AB R0, RZ, R0 ;  /* 0x00000000ff00723e */ /* 0x001fca00000000ff */
[----:B------:R0:W-:Y:S01]  /*5650*/  STG.E.U16 desc[UR36][R16.64], R0 ;  /* 0x0000000010007986 */ /* 0x0001e2000c101524 */
[----:B------:R-:W-:Y:S05]  /*5660*/  BRA `(.L_x_11767) ;  /* 0x0000000800f47947 */ /* 0x000fea0003800000 */
.L_x_11770:
        /* <DEDUP_REMOVED lines=10> */
.L_x_11773:
[----:B------:R-:W0:Y:S02]  /*5710*/  I2F.S16 R5, R5 ;  /* 0x0000000500057306 */ /* 0x000e240000101400 */
[----:B0-----:R-:W-:-:S04]  /*5720*/  F2FP.F16.F32.PACK_AB R3, RZ, R5 ;  /* 0x00000005ff03723e */ /* 0x001fc800000000ff */
[----:B------:R-:W-:-:S05]  /*5730*/  PRMT R3, R3, 0x5410, RZ ;  /* 0x0000541003037816 */ /* 0x000fca00000000ff */
[----:B------:R0:W-:Y:S01]  /*5740*/  STG.E desc[UR36][R16.64], R3 ;  /* 0x0000000310007986 */ /* 0x0001e2000c101924 */
[----:B------:R-:W-:Y:S05]  /*5750*/  BRA `(.L_x_11767) ;  /* 0x0000000800b87947 */ /* 0x000fea0003800000 */
.L_x_11772:
[----:B------:R-:W0:Y:S02]  /*5760*/  I2F.F64.S16 R2, R5 ;  /* 0x0000000500027312 */ /* 0x000e240000101c00 */
[----:B0-----:R0:W-:Y:S01]  /*5770*/  STG.E.64 desc[UR36][R16.64], R2 ;  /* 0x0000000210007986 */ /* 0x0011e2000c101b24 */
[----:B------:R-:W-:Y:S05]  /*5780*/  BRA `(.L_x_11767) ;  /* 0x0000000800ac7947 */ /* 0x000fea0003800000 */
.L_x_11762:
        /* <DEDUP_REMOVED lines=13> */
.L_x_11776:
[----:B------:R-:W0:Y:S01]  /*5860*/  I2F.F64.S16 R4, R5 ;  /* 0x0000000500047312 */ /* 0x000e220000101c00 */
[----:B------:R-:W-:-:S05]  /*5870*/  CS2R R6, SRZ ;  /* 0x0000000000067805 */ /* 0x000fca000001ff00 */
[----:B0-----:R0:W-:Y:S01]  /*5880*/  STG.E.128 desc[UR36][R16.64], R4 ;  /* 0x0000000410007986 */ /* 0x0011e2000c101d24 */
[----:B------:R-:W-:Y:S05]  /*5890*/  BRA `(.L_x_11767) ;  /* 0x0000000800687947 */ /* 0x000fea0003800000 */
.L_x_11775:
        /* <DEDUP_REMOVED lines=21> */
.L_x_11780:
[----:B------:R-:W-:Y:S05]  /*59f0*/  BSYNC B0 ;  /* 0x0000000000007941 */ /* 0x000fea0003800000 */
.L_x_11779:
[----:B------:R-:W-:-:S05]  /*5a00*/  LOP3.LUT R3, R0, R3, RZ, 0xfc, !PT ;  /* 0x0000000300037212 */ /* 0x000fca00078efcff */
[----:B------:R0:W-:Y:S01]  /*5a10*/  STG.E.U8 desc[UR36][R16.64], R3 ;  /* 0x0000000310007986 */ /* 0x0001e2000c101124 */
[----:B------:R-:W-:Y:S05]  /*5a20*/  BRA `(.L_x_11767) ;  /* 0x0000000800047947 */ /* 0x000fea0003800000 */
.L_x_11778:
        /* <DEDUP_REMOVED lines=13> */
.L_x_11782:
[----:B------:R-:W-:Y:S01]  /*5b00*/  IMAD.MOV.U32 R0, RZ, RZ, 0x7f ;  /* 0x0000007fff007424 */ /* 0x000fe200078e00ff */
[----:B------:R-:W-:-:S04]  /*5b10*/  ISETP.GT.U32.AND P0, PT, R2, 0x7f800000, PT ;  /* 0x7f8000000200780c */ /* 0x000fc80003f04070 */
[----:B------:R-:W-:-:S09]  /*5b20*/  SEL R0, R0, 0x7c, P0 ;  /* 0x0000007c00007807 */ /* 0x000fd20000000000 */
.L_x_11783:
[----:B------:R-:W-:Y:S05]  /*5b30*/  BSYNC B0 ;  /* 0x0000000000007941 */ /* 0x000fea0003800000 */
.L_x_11781:
[----:B------:R-:W-:-:S04]  /*5b40*/  LOP3.LUT R2, R5, 0x80000000, RZ, 0xc0, !PT ;  /* 0x8000000005027812 */ /* 0x000fc800078ec0ff */
[----:B------:R-:W-:-:S04]  /*5b50*/  SHF.R.U32.HI R3, RZ, 0x18, R2 ;  /* 0x00000018ff037819 */ /* 0x000fc80000011602 */
[----:B------:R-:W-:-:S05]  /*5b60*/  LOP3.LUT R3, R0, R3, RZ, 0xfc, !PT ;  /* 0x0000000300037212 */ /* 0x000fca00078efcff */
[----:B------:R0:W-:Y:S01]  /*5b70*/  STG.E.U8 desc[UR36][R16.64], R3 ;  /* 0x0000000310007986 */ /* 0x0001e2000c101124 */
[----:B------:R-:W-:Y:S05]  /*5b80*/  BRA `(.L_x_11767) ;  /* 0x0000000400ac7947 */ /* 0x000fea0003800000 */
.L_x_11777:
[----:B------:R-:W0:Y:S02]  /*5b90*/  I2F.S16 R0, R5 ;  /* 0x0000000500007306 */ /* 0x000e240000101400 */
[----:B0-----:R-:W-:-:S05]  /*5ba0*/  F2FP.BF16.F32.PACK_AB R0, RZ, R0 ;  /* 0x00000000ff00723e */ /* 0x001fca00000010ff */
[----:B------:R0:W-:Y:S01]  /*5bb0*/  STG.E.U16 desc[UR36][R16.64], R0 ;  /* 0x0000000010007986 */ /* 0x0001e2000c101524 */
[----:B------:R-:W-:Y:S05]  /*5bc0*/  BRA `(.L_x_11767) ;  /* 0x00000004009c7947 */ /* 0x000fea0003800000 */
.L_x_11774:
        /* <DEDUP_REMOVED lines=10> */
.L_x_11786:
        /* <DEDUP_REMOVED lines=17> */
.L_x_11789:
[----:B------:R-:W-:-:S04]  /*5d80*/  LOP3.LUT R2, R5, 0x80000000, RZ, 0xc0, !PT ;  /* 0x8000000005027812 */ /* 0x000fc800078ec0ff */
[----:B------:R-:W-:-:S04]  /*5d90*/  SHF.R.U32.HI R3, RZ, 0x18, R2 ;  /* 0x00000018ff037819 */ /* 0x000fc80000011602 */
[----:B------:R-:W-:-:S04]  /*5da0*/  LOP3.LUT R0, R0, R3, RZ, 0xfc, !PT ;  /* 0x0000000300007212 */ /* 0x000fc800078efcff */
[----:B------:R-:W-:-:S07]  /*5db0*/  PRMT R8, R0, 0x7610, R8 ;  /* 0x0000761000087816 */ /* 0x000fce0000000008 */
.L_x_11788:
[----:B------:R-:W-:Y:S05]  /*5dc0*/  BSYNC B0 ;  /* 0x0000000000007941 */ /* 0x000fea0003800000 */
.L_x_11787:
[----:B------:R3:W-:Y:S01]  /*5dd0*/  STG.E.U8 desc[UR36][R16.64], R8 ;  /* 0x0000000810007986 */ /* 0x0007e2000c101124 */
[----:B------:R-:W-:Y:S05]  /*5de0*/  BRA `(.L_x_11767) ;  /* 0x0000000400147947 */ /* 0x000fea0003800000 */
.L_x_11785:
        /* <DEDUP_REMOVED lines=17> */
.L_x_11792:
[----:B------:R-:W-:-:S04]  /*5f00*/  LOP3.LUT R2, R5, 0x80000000, RZ, 0xc0, !PT ;  /* 0x8000000005027812 */ /* 0x000fc800078ec0ff */
[----:B------:R-:W-:-:S04]  /*5f10*/  SHF.R.U32.HI R3, RZ, 0x18, R2 ;  /* 0x00000018ff037819 */ /* 0x000fc80000011602 */
[----:B------:R-:W-:-:S04]  /*5f20*/  LOP3.LUT R0, R0, R3, RZ, 0xfc, !PT ;  /* 0x0000000300007212 */ /* 0x000fc800078efcff */
[----:B------:R-:W-:-:S07]  /*5f30*/  PRMT R8, R0, 0x7610, R8 ;  /* 0x0000761000087816 */ /* 0x000fce0000000008 */
.L_x_11791:
[----:B------:R-:W-:Y:S05]  /*5f40*/  BSYNC B0 ;  /* 0x0000000000007941 */ /* 0x000fea0003800000 */
.L_x_11790:
[----:B------:R0:W-:Y:S01]  /*5f50*/  STG.E.U8 desc[UR36][R16.64], R8 ;  /* 0x0000000810007986 */ /* 0x0001e2000c101124 */
[----:B------:R-:W-:Y:S05]  /*5f60*/  BRA `(.L_x_11767) ;  /* 0x0000000000b47947 */ /* 0x000fea0003800000 */
.L_x_11784:
        /* <DEDUP_REMOVED lines=22> */
.L_x_11766:
        /* <DEDUP_REMOVED lines=16> */
.L_x_11795:
[----:B------:R-:W-:Y:S05]  /*61d0*/  BRA `(.L_x_11767) ;  /* 0x0000000000187947 */ /* 0x000fea0003800000 */
.L_x_11794:
[----:B------:R-:W-:-:S04]  /*61e0*/  PRMT R2, R5, 0x9910, RZ ;  /* 0x0000991005027816 */ /* 0x000fc800000000ff */
[----:B------:R-:W-:-:S05]  /*61f0*/  SHF.R.S32.HI R3, RZ, 0x1f, R2 ;  /* 0x0000001fff037819 */ /* 0x000fca0000011402 */
[----:B------:R2:W-:Y:S01]  /*6200*/  STG.E.64 desc[UR36][R16.64], R2 ;  /* 0x0000000210007986 */ /* 0x0005e2000c101b24 */
[----:B------:R-:W-:Y:S05]  /*6210*/  BRA `(.L_x_11767) ;  /* 0x0000000000087947 */ /* 0x000fea0003800000 */
.L_x_11793:
[----:B------:R-:W-:-:S05]  /*6220*/  PRMT R3, R5, 0x9910, RZ ;  /* 0x0000991005037816 */ /* 0x000fca00000000ff */
[----:B------:R0:W-:Y:S02]  /*6230*/  STG.E desc[UR36][R16.64], R3 ;  /* 0x0000000310007986 */ /* 0x0001e4000c101924 */
.L_x_11767:
[----:B------:R-:W-:-:S07]  /*6240*/  VIADD R19, R19, 0x80 ;  /* 0x0000008013137836 */ /* 0x000fce0000000000 */
.L_x_11727:
[----:B------:R-:W-:Y:S05]  /*6250*/  BSYNC B6 ;  /* 0x0000000000067941 */ /* 0x000fea0003800000 */
.L_x_11726:
        /* <DEDUP_REMOVED lines=307> */
.L_x_11798:
        /* <DEDUP_REMOVED lines=20> */
.L_x_11802:
[----:B------:R0:W5:Y:S01]  /*76d0*/  LDG.E.U8 R0, desc[UR36][R2.64] ;  /* 0x0000002402007981 */ /* 0x000162000c1e1100 */
[----:B------:R-:W-:Y:S05]  /*76e0*/  BRA `(.L_x_11804) ;  /* 0x0000000c00547947 */ /* 0x000fea0003800000 */
.L_x_11801:
        /* <DEDUP_REMOVED lines=8> */
.L_x_11806:
[----:B------:R0:W5:Y:S01]  /*7770*/  LDG.E.U16 R0, desc[UR36][R2.64] ;  /* 0x0000002402007981 */ /* 0x000162000c1e1500 */
[----:B------:R-:W-:Y:S05]  /*7780*/  BRA `(.L_x_11804) ;  /* 0x0000000c002c7947 */ /* 0x000fea0003800000 */
.L_x_11805:
[----:B------:R0:W5:Y:S01]  /*7790*/  LDG.E.U16 R0, desc[UR36][R2.64] ;  /* 0x0000002402007981 */ /* 0x000162000c1e1500 */
[----:B------:R-:W-:Y:S05]  /*77a0*/  BRA `(.L_x_11804) ;  /* 0x0000000c00247947 */ /* 0x000fea0003800000 */
.L_x_11800:
        /* <DEDUP_REMOVED lines=9> */
.L_x_11808:
[----:B------:R-:W2:Y:S02]  /*7840*/  LDG.E.U16 R4, desc[UR36][R2.64] ;  /* 0x0000002402047981 */ /* 0x000ea4000c1e1500 */
[----:B--2---:R-:W-:-:S06]  /*7850*/  HADD2.F32 R4, -RZ, R4.H0_H0 ;  /* 0x20000004ff047230 */ /* 0x004fcc0000004100 */
[----:B------:R-:W0:Y:S02]  /*7860*/  F2I.FTZ.TRUNC.NTZ R4, R4 ;  /* 0x0000000400047305 */ /* 0x000e24000021f100 */
[----:B0-----:R-:W-:Y:S01]  /*7870*/  PRMT R0, R4, 0x7610, R0 ;  /* 0x0000761004007816 */ /* 0x001fe20000000000 */
[----:B------:R-:W-:Y:S06]  /*7880*/  BRA `(.L_x_11804) ;  /* 0x0000000800ec7947 */ /* 0x000fec0003800000 */
.L_x_11807:
        /* <DEDUP_REMOVED lines=9> */
.L_x_11810:
[----:B------:R-:W2:Y:S02]  /*7920*/  LDG.E.U16 R2, desc[UR36][R2.64] ;  /* 0x0000002402027981 */ /* 0x000ea4000c1e1500 */
[----:B--2---:R-:W-:-:S06]  /*7930*/  HADD2.F32 R4, -RZ, R2.H0_H0 ;  /* 0x20000002ff047230 */ /* 0x004fcc0000004100 */
[----:B------:R-:W0:Y:S02]  /*7940*/  F2I.FTZ.TRUNC.NTZ R4, R4 ;  /* 0x0000000400047305 */ /* 0x000e24000021f100 */
[----:B0-----:R-:W-:Y:S01]  /*7950*/  PRMT R0, R4, 0x7610, R0 ;  /* 0x0000761004007816 */ /* 0x001fe20000000000 */
[----:B------:R-:W-:Y:S06]  /*7960*/  BRA `(.L_x_11804) ;  /* 0x0000000800b47947 */ /* 0x000fec0003800000 */
.L_x_11809:
[----:B------:R-:W2:Y:S02]  /*7970*/  LDG.E.64 R2, desc[UR36][R2.64] ;  /* 0x0000002402027981 */ /* 0x000ea4000c1e1b00 */
[----:B--2---:R0:W1:Y:S01]  /*7980*/  F2I.F64.TRUNC R0, R2 ;  /* 0x0000000200007311 */ /* 0x004062000030d100 */
[----:B------:R-:W-:Y:S05]  /*7990*/  BRA `(.L_x_11804) ;  /* 0x0000000800a87947 */ /* 0x000fea0003800000 */
.L_x_11799:
        /* <DEDUP_REMOVED lines=12> */
.L_x_11813:
[----:B------:R-:W2:Y:S02]  /*7a60*/  LDG.E.64 R2, desc[UR36][R2.64] ;  /* 0x0000002402027981 */ /* 0x000ea4000c1e1b00 */
[----:B--2---:R3:W4:Y:S01]  /*7a70*/  F2I.F64.TRUNC R0, R2 ;  /* 0x0000000200007311 */ /* 0x004722000030d100 */
[----:B------:R-:W-:Y:S05]  /*7a80*/  BRA `(.L_x_11804) ;  /* 0x00000008006c7947 */ /* 0x000fea0003800000 */
.L_x_11812:
        /* <DEDUP_REMOVED lines=28> */
.L_x_11815:
        /* <DEDUP_REMOVED lines=15> */
.L_x_11814:
[----:B------:R-:W2:Y:S02]  /*7d40*/  LDG.E.U16 R4, desc[UR36][R2.64] ;  /* 0x0000002402047981 */ /* 0x000ea4000c1e1500 */
[----:B--2---:R-:W-:-:S06]  /*7d50*/  IMAD.U32 R4, R4, 0x10000, RZ ;  /* 0x0001000004047824 */ /* 0x004fcc00078e00ff */
[----:B------:R-:W0:Y:S02]  /*7d60*/  F2I.FTZ.TRUNC.NTZ R4, R4 ;  /* 0x0000000400047305 */ /* 0x000e24000021f100 */
[----:B0-----:R-:W-:Y:S01]  /*7d70*/  PRMT R0, R4, 0x7610, R0 ;  /* 0x0000761004007816 */ /* 0x001fe20000000000 */
[----:B------:R-:W-:Y:S06]  /*7d80*/  BRA `(.L_x_11804) ;  /* 0x0000000400ac7947 */ /* 0x000fec0003800000 */
.L_x_11811:
        /* <DEDUP_REMOVED lines=10> */
.L_x_11818:
        /* <DEDUP_REMOVED lines=21> */
.L_x_11822:
[----:B------:R-:W-:Y:S05]  /*7f80*/  BSYNC B1 ;  /* 0x0000000000017941 */ /* 0x000fea0003800000 */
.L_x_11821:
[----:B------:R-:W-:Y:S01]  /*7f90*/  IMAD.SHL.U32 R2, R2, 0x100000, RZ ;  /* 0x0010000002027824 */ /* 0x000fe200078e00ff */
[----:B------:R-:W-:-:S04]  /*7fa0*/  LEA R3, R0, 0x3b800000, 0x17 ;  /* 0x3b80000000037811 */ /* 0x000fc800078eb8ff */
[----:B------:R-:W-:-:S07]  /*7fb0*/  LOP3.LUT R4, R3, R2, R4, 0xfe, !PT ;  /* 0x0000000203047212 */ /* 0x000fce00078efe04 */
.L_x_11820:
[----:B------:R-:W-:Y:S05]  /*7fc0*/  BSYNC B0 ;  /* 0x0000000000007941 */ /* 0x000fea0003800000 */
.L_x_11819:
[----:B------:R-:W0:Y:S02]  /*7fd0*/  F2I.FTZ.TRUNC.NTZ R4, R4 ;  /* 0x0000000400047305 */ /* 0x000e24000021f100 */
[----:B0-----:R-:W-:Y:S01]  /*7fe0*/  PRMT R0, R4, 0x7610, R0 ;  /* 0x0000761004007816 */ /* 0x001fe20000000000 */
[----:B------:R-:W-:Y:S06]  /*7ff0*/  BRA `(.L_x_11804) ;  /* 0x0000000400107947 */ /* 0x000fec0003800000 */
.L_x_11817:
        /* <DEDUP_REMOVED lines=21> */
.L_x_11826:
[----:B------:R-:W-:Y:S05]  /*8150*/  BSYNC B1 ;  /* 0x0000000000017941 */ /* 0x000fea0003800000 */
.L_x_11825:
[----:B------:R-:W-:Y:S01]  /*8160*/  IMAD.SHL.U32 R2, R2, 0x200000, RZ ;  /* 0x0020000002027824 */ /* 0x000fe200078e00ff */
[----:B------:R-:W-:-:S04]  /*8170*/  LEA R3, R0, 0x37800000, 0x17 ;  /* 0x3780000000037811 */ /* 0x000fc800078eb8ff */
[----:B------:R-:W-:-:S07]  /*8180*/  LOP3.LUT R4, R3, R2, R4, 0xfe, !PT ;  /* 0x0000000203047212 */ /* 0x000fce00078efe04 */
.L_x_11824:
[----:B------:R-:W-:Y:S05]  /*8190*/  BSYNC B0 ;  /* 0x0000000000007941 */ /* 0x000fea0003800000 */
.L_x_11823:
[----:B------:R-:W0:Y:S02]  /*81a0*/  F2I.FTZ.TRUNC.NTZ R4, R4 ;  /* 0x0000000400047305 */ /* 0x000e24000021f100 */
[----:B0-----:R-:W-:Y:S01]  /*81b0*/  PRMT R0, R4, 0x7610, R0 ;  /* 0x0000761004007816 */ /* 0x001fe20000000000 */
[----:B------:R-:W-:Y:S06]  /*81c0*/  BRA `(.L_x_11804) ;  /* 0x00000000009c7947 */ /* 0x000fec0003800000 */
.L_x_11816:
        /* <DEDUP_REMOVED lines=14> */
.L_x_11830:
[----:B------:R-:W-:Y:S05]  /*82b0*/  BSYNC B0 ;  /* 0x0000000000007941 */ /* 0x000fea0003800000 */
.L_x_11829:
[----:B------:R-:W0:Y:S02]  /*82c0*/  F2I.FTZ.TRUNC.NTZ R4, R4 ;  /* 0x0000000400047305 */ /* 0x000e24000021f100 */
[----:B0-----:R-:W-:Y:S01]  /*82d0*/  PRMT R0, R4, 0x7610, R0 ;  /* 0x0000761004007816 */ /* 0x001fe20000000000 */
[----:B------:R-:W-:Y:S06]  /*82e0*/  BRA `(.L_x_11804) ;  /* 0x0000000000547947 */ /* 0x000fec0003800000 */
.L_x_11803:
        /* <DEDUP_REMOVED lines=16> */
.L_x_11831:
[----:B------:R-:W-:Y:S01]  /*83f0*/  PRMT R0, RZ, 0x7610, R0 ;  /* 0x00007610ff007816 */ /* 0x000fe20000000000 */
[----:B------:R-:W-:Y:S06]  /*8400*/  BRA `(.L_x_11804) ;  /* 0x00000000000c7947 */ /* 0x000fec0003800000 */
.L_x_11828:
[----:B------:R1:W5:Y:S01]  /*8410*/  LDG.E.U16 R0, desc[UR36][R2.64] ;  /* 0x0000002402007981 */ /* 0x000362000c1e1500 */
[----:B------:R-:W-:Y:S05]  /*8420*/  BRA `(.L_x_11804) ;  /* 0x0000000000047947 */ /* 0x000fea0003800000 */
.L_x_11827:
[----:B------:R2:W5:Y:S02]  /*8430*/  LDG.E.U16 R0, desc[UR36][R2.64] ;  /* 0x0000002402007981 */ /* 0x000564000c1e1500 */
.L_x_11804:
        /* <DEDUP_REMOVED lines=20> */
.L_x_11835:
[----:B------:R3:W-:Y:S01]  /*8580*/  STG.E.U8 desc[UR36][R16.64], R5 ;  /* 0x0000000510007986 */ /* 0x0007e2000c101124 */
[----:B------:R-:W-:Y:S05]  /*8590*/  BRA `(.L_x_11837) ;  /* 0x0000000c00647947 */ /* 0x000fea0003800000 */
.L_x_11834:
        /* <DEDUP_REMOVED lines=10> */
.L_x_11839:
[----:B------:R-:W-:-:S05]  /*8640*/  PRMT R3, R5, 0x9910, RZ ;  /* 0x0000991005037816 */ /* 0x000fca00000000ff */
[----:B------:R2:W-:Y:S01]  /*8650*/  STG.E desc[UR36][R16.64], R3 ;  /* 0x0000000310007986 */ /* 0x0005e2000c101924 */
[----:B------:R-:W-:Y:S05]  /*8660*/  BRA `(.L_x_11837) ;  /* 0x0000000c00307947 */ /* 0x000fea0003800000 */
.L_x_11838:
[----:B------:R0:W-:Y:S01]  /*8670*/  STG.E.U16 desc[UR36][R16.64], R5 ;  /* 0x0000000510007986 */ /* 0x0001e2000c101524 */
[----:B------:R-:W-:Y:S05]  /*8680*/  BRA `(.L_x_11837) ;  /* 0x0000000c00287947 */ /* 0x000fea0003800000 */
.L_x_11833:
        /* <DEDUP_REMOVED lines=9> */
.L_x_11841:
[----:B------:R-:W0:Y:S02]  /*8720*/  I2F.S16 R0, R5 ;  /* 0x0000000500007306 */ /* 0x000e240000101400 */
[----:B0-----:R-:W-:-:S05]  /*8730*/  F2FP.F16.F32.PACK_AB R0, RZ, R0 ;  /* 0x00000000ff00723e */ /* 0x001fca00000000ff */
[----:B------:R0:W-:Y:S01]  /*8740*/  STG.E.U16 desc[UR36][R16.64], R0 ;  /* 0x0000000010007986 */ /* 0x0001e2000c101524 */
[----:B------:R-:W-:Y:S05]  /*8750*/  BRA `(.L_x_11837) ;  /* 0x0000000800f47947 */ /* 0x000fea0003800000 */
.L_x_11840:
        /* <DEDUP_REMOVED lines=10> */
.L_x_11843:
[----:B------:R-:W0:Y:S02]  /*8800*/  I2F.S16 R5, R5 ;  /* 0x0000000500057306 */ /* 0x000e240000101400 */
[----:B0-----:R-:W-:-:S04]  /*8810*/  F2FP.F16.F32.PACK_AB R3, RZ, R5 ;  /* 0x00000005ff03723e */ /* 0x001fc800000000ff */
[----:B------:R-:W-:-:S05]  /*8820*/  PRMT R3, R3, 0x5410, RZ ;  /* 0x0000541003037816 */ /* 0x000fca00000000ff */
[----:B------:R0:W-:Y:S01]  /*8830*/  STG.E desc[UR36][R16.64], R3 ;  /* 0x0000000310007986 */ /* 0x0001e2000c101924 */
[----:B------:R-:W-:Y:S05]  /*8840*/  BRA `(.L_x_11837) ;  /* 0x0000000800b87947 */ /* 0x000fea0003800000 */
.L_x_11842:
[----:B------:R-:W0:Y:S02]  /*8850*/  I2F.F64.S16 R2, R5 ;  /* 0x0000000500027312 */ /* 0x000e240000101c00 */
[----:B0-----:R0:W-:Y:S01]  /*8860*/  STG.E.64 desc[UR36][R16.64], R2 ;  /* 0x0000000210007986 */ /* 0x0011e2000c101b24 */
[----:B------:R-:W-:Y:S05]  /*8870*/  BRA `(.L_x_11837) ;  /* 0x0000000800ac7947 */ /* 0x000fea0003800000 */
.L_x_11832:
        /* <DEDUP_REMOVED lines=13> */
.L_x_11846:
[----:B------:R-:W0:Y:S01]  /*8950*/  I2F.F64.S16 R4, R5 ;  /* 0x0000000500047312 */ /* 0x000e220000101c00 */
[----:B------:R-:W-:-:S05]  /*8960*/  CS2R R6, SRZ ;  /* 0x0000000000067805 */ /* 0x000fca000001ff00 */
[----:B0-----:R0:W-:Y:S01]  /*8970*/  STG.E.128 desc[UR36][R16.64], R4 ;  /* 0x0000000410007986 */ /* 0x0011e2000c101d24 */
[----:B------:R-:W-:Y:S05]  /*8980*/  BRA `(.L_x_11837) ;  /* 0x0000000800687947 */ /* 0x000fea0003800000 */
.L_x_11845:
        /* <DEDUP_REMOVED lines=21> */
.L_x_11850:
[----:B------:R-:W-:Y:S05]  /*8ae0*/  BSYNC B0 ;  /* 0x0000000000007941 */ /* 0x000fea0003800000 */
.L_x_11849:
[----:B------:R-:W-:-:S05]  /*8af0*/  LOP3.LUT R3, R0, R3, RZ, 0xfc, !PT ;  /* 0x0000000300037212 */ /* 0x000fca00078efcff */
[----:B------:R0:W-:Y:S01]  /*8b00*/  STG.E.U8 desc[UR36][R16.64], R3 ;  /* 0x0000000310007986 */ /* 0x0001e2000c101124 */
[----:B------:R-:W-:Y:S05]  /*8b10*/  BRA `(.L_x_11837) ;  /* 0x0000000800047947 */ /* 0x000fea0003800000 */
.L_x_11848:
        /* <DEDUP_REMOVED lines=13> */
.L_x_11852:
[----:B------:R-:W-:Y:S01]  /*8bf0*/  IMAD.MOV.U32 R0, RZ, RZ, 0x7f ;  /* 0x0000007fff007424 */ /* 0x000fe200078e00ff */
[----:B------:R-:W-:-:S04]  /*8c00*/  ISETP.GT.U32.AND P0, PT, R2, 0x7f800000, PT ;  /* 0x7f8000000200780c */ /* 0x000fc80003f04070 */
[----:B------:R-:W-:-:S09]  /*8c10*/  SEL R0, R0, 0x7c, P0 ;  /* 0x0000007c00007807 */ /* 0x000fd20000000000 */
.L_x_11853:
[----:B------:R-:W-:Y:S05]  /*8c20*/  BSYNC B0 ;  /* 0x0000000000007941 */ /* 0x000fea0003800000 */
.L_x_11851:
[----:B------:R-:W-:-:S04]  /*8c30*/  LOP3.LUT R2, R5, 0x80000000, RZ, 0xc0, !PT ;  /* 0x8000000005027812 */ /* 0x000fc800078ec0ff */
[----:B------:R-:W-:-:S04]  /*8c40*/  SHF.R.U32.HI R3, RZ, 0x18, R2 ;  /* 0x00000018ff037819 */ /* 0x000fc80000011602 */
[----:B------:R-:W-:-:S05]  /*8c50*/  LOP3.LUT R3, R0, R3, RZ, 0xfc, !PT ;  /* 0x0000000300037212 */ /* 0x000fca00078efcff */
[----:B------:R0:W-:Y:S01]  /*8c60*/  STG.E.U8 desc[UR36][R16.64], R3 ;  /* 0x0000000310007986 */ /* 0x0001e2000c101124 */
[----:B------:R-:W-:Y:S05]  /*8c70*/  BRA `(.L_x_11837) ;  /* 0x0000000400ac7947 */ /* 0x000fea0003800000 */
.L_x_11847:
[----:B------:R-:W0:Y:S02]  /*8c80*/  I2F.S16 R0, R5 ;  /* 0x0000000500007306 */ /* 0x000e240000101400 */
[----:B0-----:R-:W-:-:S05]  /*8c90*/  F2FP.BF16.F32.PACK_AB R0, RZ, R0 ;  /* 0x00000000ff00723e */ /* 0x001fca00000010ff */
[----:B------:R0:W-:Y:S01]  /*8ca0*/  STG.E.U16 desc[UR36][R16.64], R0 ;  /* 0x0000000010007986 */ /* 0x0001e2000c101524 */
[----:B------:R-:W-:Y:S05]  /*8cb0*/  BRA `(.L_x_11837) ;  /* 0x00000004009c7947 */ /* 0x000fea0003800000 */
.L_x_11844:
        /* <DEDUP_REMOVED lines=10> */
.L_x_11856:
        /* <DEDUP_REMOVED lines=17> */
.L_x_11859:
[----:B------:R-:W-:-:S04]  /*8e70*/  LOP3.LUT R2, R5, 0x80000000, RZ, 0xc0, !PT ;  /* 0x8000000005027812 */ /* 0x000fc800078ec0ff */
[----:B------:R-:W-:-:S04]  /*8e80*/  SHF.R.U32.HI R3, RZ, 0x18, R2 ;  /* 0x00000018ff037819 */ /* 0x000fc80000011602 */
[----:B------:R-:W-:-:S04]  /*8e90*/  LOP3.LUT R0, R0, R3, RZ, 0xfc, !PT ;  /* 0x0000000300007212 */ /* 0x000fc800078efcff */
[----:B------:R-:W-:-:S07]  /*8ea0*/  PRMT R8, R0, 0x7610, R8 ;  /* 0x0000761000087816 */ /* 0x000fce0000000008 */
.L_x_11858:
[----:B------:R-:W-:Y:S05]  /*8eb0*/  BSYNC B0 ;  /* 0x0000000000007941 */ /* 0x000fea0003800000 */
.L_x_11857:
[----:B------:R0:W-:Y:S01]  /*8ec0*/  STG.E.U8 desc[UR36][R16.64], R8 ;  /* 0x0000000810007986 */ /* 0x0001e2000c101124 */
[----:B------:R-:W-:Y:S05]  /*8ed0*/  BRA `(.L_x_11837) ;  /* 0x0000000400147947 */ /* 0x000fea0003800000 */
.L_x_11855:
        /* <DEDUP_REMOVED lines=17> */
.L_x_11862:
[----:B------:R-:W-:-:S04]  /*8ff0*/  LOP3.LUT R2, R5, 0x80000000, RZ, 0xc0, !PT ;  /* 0x8000000005027812 */ /* 0x000fc800078ec0ff */
[----:B------:R-:W-:-:S04]  /*9000*/  SHF.R.U32.HI R3, RZ, 0x18, R2 ;  /* 0x00000018ff037819 */ /* 0x000fc80000011602 */
[----:B------:R-:W-:-:S04]  /*9010*/  LOP3.LUT R0, R0, R3, RZ, 0xfc, !PT ;  /* 0x0000000300007212 */ /* 0x000fc800078efcff */
[----:B------:R-:W-:-:S07]  /*9020*/  PRMT R8, R0, 0x7610, R8 ;  /* 0x0000761000087816 */ /* 0x000fce0000000008 */
.L_x_11861:
[----:B------:R-:W-:Y:S05]  /*9030*/  BSYNC B0 ;  /* 0x0000000000007941 */ /* 0x000fea0003800000 */
.L_x_11860:
[----:B------:R0:W-:Y:S01]  /*9040*/  STG.E.U8 desc[UR36][R16.64], R8 ;  /* 0x0000000810007986 */ /* 0x0001e2000c101124 */
[----:B------:R-:W-:Y:S05]  /*9050*/  BRA `(.L_x_11837) ;  /* 0x0000000000b47947 */ /* 0x000fea0003800000 */
.L_x_11854:
        /* <DEDUP_REMOVED lines=22> */
.L_x_11836:
        /* <DEDUP_REMOVED lines=16> */
.L_x_11865:
[----:B------:R-:W-:Y:S05]  /*92c0*/  BRA `(.L_x_11837) ;  /* 0x0000000000187947 */ /* 0x000fea0003800000 */
.L_x_11864:
[----:B------:R-:W-:-:S04]  /*92d0*/  PRMT R2, R5, 0x9910, RZ ;  /* 0x0000991005027816 */ /* 0x000fc800000000ff */
[----:B------:R-:W-:-:S05]  /*92e0*/  SHF.R.S32.HI R3, RZ, 0x1f, R2 ;  /* 0x0000001fff037819 */ /* 0x000fca0000011402 */
[----:B------:R0:W-:Y:S01]  /*92f0*/  STG.E.64 desc[UR36][R16.64], R2 ;  /* 0x0000000210007986 */ /* 0x0001e2000c101b24 */
[----:B------:R-:W-:Y:S05]  /*9300*/  BRA `(.L_x_11837) ;  /* 0x0000000000087947 */ /* 0x000fea0003800000 */
.L_x_11863:
[----:B------:R-:W-:-:S05]  /*9310*/  PRMT R3, R5, 0x9910, RZ ;  /* 0x0000991005037816 */ /* 0x000fca00000000ff */
[----:B------:R0:W-:Y:S02]  /*9320*/  STG.E desc[UR36][R16.64], R3 ;  /* 0x0000000310007986 */ /* 0x0001e4000c101924 */
.L_x_11837:
[----:B------:R-:W-:-:S07]  /*9330*/  VIADD R19, R19, 0x80 ;  /* 0x0000008013137836 */ /* 0x000fce0000000000 */
.L_x_11797:
[----:B------:R-:W-:Y:S05]  /*9340*/  BSYNC B6 ;  /* 0x0000000000067941 */ /* 0x000fea0003800000 */
.L_x_11796:
        /* <DEDUP_REMOVED lines=306> */
.L_x_11866:
        /* <DEDUP_REMOVED lines=20> */
.L_x_11870:
[----:B------:R4:W5:Y:S01]  /*a7b0*/  LDG.E.U8 R0, desc[UR36][R2.64] ;  /* 0x0000002402007981 */ /* 0x000962000c1e1100 */
[----:B------:R-:W-:Y:S05]  /*a7c0*/  BRA `(.L_x_11872) ;  /* 0x0000000c00547947 */ /* 0x000fea0003800000 */
.L_x_11869:
        /* <DEDUP_REMOVED lines=8> */
.L_x_11874:
[----:B------:R2:W5:Y:S01]  /*a850*/  LDG.E.U16 R0, desc[UR36][R2.64] ;  /* 0x0000002402007981 */ /* 0x000562000c1e1500 */
[----:B------:R-:W-:Y:S05]  /*a860*/  BRA `(.L_x_11872) ;  /* 0x0000000c002c7947 */ /* 0x000fea0003800000 */
.L_x_11873:
[----:B------:R0:W5:Y:S01]  /*a870*/  LDG.E.U16 R0, desc[UR36][R2.64] ;  /* 0x0000002402007981 */ /* 0x000162000c1e1500 */
[----:B------:R-:W-:Y:S05]  /*a880*/  BRA `(.L_x_11872) ;  /* 0x0000000c00247947 */ /* 0x000fea0003800000 */
.L_x_11868:
        /* <DEDUP_REMOVED lines=9> */
.L_x_11876:
[----:B------:R-:W2:Y:S02]  /*a920*/  LDG.E.U16 R4, desc[UR36][R2.64] ;  /* 0x0000002402047981 */ /* 0x000ea4000c1e1500 */
[----:B--2---:R-:W-:-:S06]  /*a930*/  HADD2.F32 R4, -RZ, R4.H0_H0 ;  /* 0x20000004ff047230 */ /* 0x004fcc0000004100 */
[----:B------:R-:W0:Y:S02]  /*a940*/  F2I.FTZ.TRUNC.NTZ R4, R4 ;  /* 0x0000000400047305 */ /* 0x000e24000021f100 */
[----:B0-----:R-:W-:Y:S01]  /*a950*/  PRMT R0, R4, 0x7610, R0 ;  /* 0x0000761004007816 */ /* 0x001fe20000000000 */
[----:B------:R-:W-:Y:S06]  /*a960*/  BRA `(.L_x_11872) ;  /* 0x0000000800ec7947 */ /* 0x000fec0003800000 */
.L_x_11875:
        /* <DEDUP_REMOVED lines=9> */
.L_x_11878:
[----:B------:R-:W2:Y:S02]  /*aa00*/  LDG.E.U16 R2, desc[UR36][R2.64] ;  /* 0x0000002402027981 */ /* 0x000ea4000c1e1500 */
[----:B--2---:R-:W-:-:S06]  /*aa10*/  HADD2.F32 R4, -RZ, R2.H0_H0 ;  /* 0x20000002ff047230 */ /* 0x004fcc0000004100 */
[----:B------:R-:W0:Y:S02]  /*aa20*/  F2I.FTZ.TRUNC.NTZ R4, R4 ;  /* 0x0000000400047305 */ /* 0x000e24000021f100 */
[----:B0-----:R-:W-:Y:S01]  /*aa30*/  PRMT R0, R4, 0x7610, R0 ;  /* 0x0000761004007816 */ /* 0x001fe20000000000 */
[----:B------:R-:W-:Y:S06]  /*aa40*/  BRA `(.L_x_11872) ;  /* 0x0000000800b47947 */ /* 0x000fec0003800000 */
.L_x_11877:
[----:B------:R-:W2:Y:S02]  /*aa50*/  LDG.E.64 R2, desc[UR36][R2.64] ;  /* 0x0000002402027981 */ /* 0x000ea4000c1e1b00 */
[----:B--2---:R0:W1:Y:S01]  /*aa60*/  F2I.F64.TRUNC R0, R2 ;  /* 0x0000000200007311 */ /* 0x004062000030d100 */
[----:B------:R-:W-:Y:S05]  /*aa70*/  BRA `(.L_x_11872) ;  /* 0x0000000800a87947 */ /* 0x000fea0003800000 */
.L_x_11867:
        /* <DEDUP_REMOVED lines=12> */
.L_x_11881:
[----:B------:R-:W2:Y:S02]  /*ab40*/  LDG.E.64 R2, desc[UR36][R2.64] ;  /* 0x0000002402027981 */ /* 0x000ea4000c1e1b00 */
[----:B--2---:R0:W1:Y:S01]  /*ab50*/  F2I.F64.TRUNC R0, R2 ;  /* 0x0000000200007311 */ /* 0x004062000030d100 */
[----:B------:R-:W-:Y:S05]  /*ab60*/  BRA `(.L_x_11872) ;  /* 0x00000008006c7947 */ /* 0x000fea0003800000 */
.L_x_11880:
        /* <DEDUP_REMOVED lines=28> */
.L_x_11883:
        /* <DEDUP_REMOVED lines=15> */
.L_x_11882:
[----:B------:R-:W2:Y:S02]  /*ae20*/  LDG.E.U16 R4, desc[UR36][R2.64] ;  /* 0x0000002402047981 */ /* 0x000ea4000c1e1500 */
[----:B--2---:R-:W-:-:S06]  /*ae30*/  IMAD.U32 R4, R4, 0x10000, RZ ;  /* 0x0001000004047824 */ /* 0x004fcc00078e00ff */
[----:B------:R-:W0:Y:S02]  /*ae40*/  F2I.FTZ.TRUNC.NTZ R4, R4 ;  /* 0x0000000400047305 */ /* 0x000e24000021f100 */
[----:B0-----:R-:W-:Y:S01]  /*ae50*/  PRMT R0, R4, 0x7610, R0 ;  /* 0x0000761004007816 */ /* 0x001fe20000000000 */
[----:B------:R-:W-:Y:S06]  /*ae60*/  BRA `(.L_x_11872) ;  /* 0x0000000400ac7947 */ /* 0x000fec0003800000 */
.L_x_11879:
        /* <DEDUP_REMOVED lines=10> */
.L_x_11886:
        /* <DEDUP_REMOVED lines=21> */
.L_x_11890:
[----:B------:R-:W-:Y:S05]  /*b060*/  BSYNC B1 ;  /* 0x0000000000017941 */ /* 0x000fea0003800000 */
.L_x_11889:
[----:B------:R-:W-:Y:S01]  /*b070*/  IMAD.SHL.U32 R2, R2, 0x100000, RZ ;  /* 0x0010000002027824 */ /* 0x000fe200078e00ff */
[----:B------:R-:W-:-:S04]  /*b080*/  LEA R3, R0, 0x3b800000, 0x17 ;  /* 0x3b80000000037811 */ /* 0x000fc800078eb8ff */
[----:B------:R-:W-:-:S07]  /*b090*/  LOP3.LUT R4, R3, R2, R4, 0xfe, !PT ;  /* 0x0000000203047212 */ /* 0x000fce00078efe04 */
.L_x_11888:
[----:B------:R-:W-:Y:S05]  /*b0a0*/  BSYNC B0 ;  /* 0x0000000000007941 */ /* 0x000fea0003800000 */
.L_x_11887:
[----:B------:R-:W0:Y:S02]  /*b0b0*/  F2I.FTZ.TRUNC.NTZ R4, R4 ;  /* 0x0000000400047305 */ /* 0x000e24000021f100 */
[----:B0-----:R-:W-:Y:S01]  /*b0c0*/  PRMT R0, R4, 0x7610, R0 ;  /* 0x0000761004007816 */ /* 0x001fe20000000000 */
[----:B------:R-:W-:Y:S06]  /*b0d0*/  BRA `(.L_x_11872) ;  /* 0x0000000400107947 */ /* 0x000fec0003800000 */
.L_x_11885:
        /* <DEDUP_REMOVED lines=21> */
.L_x_11894:
[----:B------:R-:W-:Y:S05]  /*b230*/  BSYNC B1 ;  /* 0x0000000000017941 */ /* 0x000fea0003800000 */
.L_x_11893:
[----:B------:R-:W-:Y:S01]  /*b240*/  IMAD.SHL.U32 R2, R2, 0x200000, RZ ;  /* 0x0020000002027824 */ /* 0x000fe200078e00ff */
[----:B------:R-:W-:-:S04]  /*b250*/  LEA R3, R0, 0x37800000, 0x17 ;  /* 0x3780000000037811 */ /* 0x000fc800078eb8ff */
[----:B------:R-:W-:-:S07]  /*b260*/  LOP3.LUT R4, R3, R2, R4, 0xfe, !PT ;  /* 0x0000000203047212 */ /* 0x000fce00078efe04 */
.L_x_11892:
[----:B------:R-:W-:Y:S05]  /*b270*/  BSYNC B0 ;  /* 0x0000000000007941 */ /* 0x000fea0003800000 */
.L_x_11891:
[----:B------:R-:W0:Y:S02]  /*b280*/  F2I.FTZ.TRUNC.NTZ R4, R4 ;  /* 0x0000000400047305 */ /* 0x000e24000021f100 */
[----:B0-----:R-:W-:Y:S01]  /*b290*/  PRMT R0, R4, 0x7610, R0 ;  /* 0x0000761004007816 */ /* 0x001fe20000000000 */
[----:B------:R-:W-:Y:S06]  /*b2a0*/  BRA `(.L_x_11872) ;  /* 0x00000000009c7947 */ /* 0x000fec0003800000 */
.L_x_11884:
        /* <DEDUP_REMOVED lines=14> */
.L_x_11898:
[----:B------:R-:W-:Y:S05]  /*b390*/  BSYNC B0 ;  /* 0x0000000000007941 */ /* 0x000fea0003800000 */
.L_x_11897:
[----:B------:R-:W0:Y:S02]  /*b3a0*/  F2I.FTZ.TRUNC.NTZ R4, R4 ;  /* 0x0000000400047305 */ /* 0x000e24000021f100 */
[----:B0-----:R-:W-:Y:S01]  /*b3b0*/  PRMT R0, R4, 0x7610, R0 ;  /* 0x0000761004007816 */ /* 0x001fe20000000000 */
[----:B------:R-:W-:Y:S06]  /*b3c0*/  BRA `(.L_x_11872) ;  /* 0x0000000000547947 */ /* 0x000fec0003800000 */
.L_x_11871:
        /* <DEDUP_REMOVED lines=16> */
.L_x_11899:
[----:B------:R-:W-:Y:S01]  /*b4d0*/  PRMT R0, RZ, 0x7610, R0 ;  /* 0x00007610ff007816 */ /* 0x000fe20000000000 */
[----:B------:R-:W-:Y:S06]  /*b4e0*/  BRA `(.L_x_11872) ;  /* 0x00000000000c7947 */ /* 0x000fec0003800000 */
.L_x_11896:
[----:B------:R0:W5:Y:S01]  /*b4f0*/  LDG.E.U16 R0, desc[UR36][R2.64] ;  /* 0x0000002402007981 */ /* 0x000162000c1e1500 */
[----:B------:R-:W-:Y:S05]  /*b500*/  BRA `(.L_x_11872) ;  /* 0x0000000000047947 */ /* 0x000fea0003800000 */
.L_x_11895:
[----:B------:R0:W5:Y:S02]  /*b510*/  LDG.E.U16 R0, desc[UR36][R2.64] ;  /* 0x0000002402007981 */ /* 0x000164000c1e1500 */
.L_x_11872:
[----:B01234-:R-:W0:Y:S01]  /*b520*/  LDC.U8 R3, c[0x0][0x424] ;  /* 0x00010900ff037b82 */ /* 0x01fe220000000000 */
[----:B------:R-:W-:Y:S01]  /*b530*/  ULDC.U16 UR4, c[0x0][0x422] ;  /* 0x0001088000047ab9 */ /* 0x000fe20000000400 */
[----:B-----5:R-:W-:Y:S01]  /*b540*/  PRMT R5, R0, 0x7610, R5 ;  /* 0x0000761000057816 */ /* 0x020fe20000000005 */
        /* <DEDUP_REMOVED lines=17> */
.L_x_11903:
[----:B------:R-:W-:Y:S01]  /*b660*/  STG.E.U8 desc[UR36][R16.64], R5 ;  /* 0x0000000510007986 */ /* 0x000fe2000c101124 */
[----:B------:R-:W-:Y:S05]  /*b670*/  EXIT ;  /* 0x000000000000794d */ /* 0x000fea0003800000 */
.L_x_11902:
        /* <DEDUP_REMOVED lines=10> */
.L_x_11906:
[----:B------:R-:W-:-:S05]  /*b720*/  PRMT R3, R5, 0x9910, RZ ;  /* 0x0000991005037816 */ /* 0x000fca00000000ff */
[----:B------:R-:W-:Y:S01]  /*b730*/  STG.E desc[UR36][R16.64], R3 ;  /* 0x0000000310007986 */ /* 0x000fe2000c101924 */
[----:B------:R-:W-:Y:S05]  /*b740*/  EXIT ;  /* 0x000000000000794d */ /* 0x000fea0003800000 */
.L_x_11905:
[----:B------:R-:W-:Y:S01]  /*b750*/  STG.E.U16 desc[UR36][R16.64], R5 ;  /* 0x0000000510007986 */ /* 0x000fe2000c101524 */
[----:B------:R-:W-:Y:S05]  /*b760*/  EXIT ;  /* 0x000000000000794d */ /* 0x000fea0003800000 */
.L_x_11901:
        /* <DEDUP_REMOVED lines=9> */
.L_x_11908:
[----:B------:R-:W0:Y:S02]  /*b800*/  I2F.S16 R0, R5 ;  /* 0x0000000500007306 */ /* 0x000e240000101400 */
[----:B0-----:R-:W-:-:S05]  /*b810*/  F2FP.F16.F32.PACK_AB R0, RZ, R0 ;  /* 0x00000000ff00723e */ /* 0x001fca00000000ff */
[----:B------:R-:W-:Y:S01]  /*b820*/  STG.E.U16 desc[UR36][R16.64], R0 ;  /* 0x0000000010007986 */ /* 0x000fe2000c101524 */
[----:B------:R-:W-:Y:S05]  /*b830*/  EXIT ;  /* 0x000000000000794d */ /* 0x000fea0003800000 */
.L_x_11907:
        /* <DEDUP_REMOVED lines=10> */
.L_x_11910:
[----:B------:R-:W0:Y:S02]  /*b8e0*/  I2F.S16 R5, R5 ;  /* 0x0000000500057306 */ /* 0x000e240000101400 */
[----:B0-----:R-:W-:-:S04]  /*b8f0*/  F2FP.F16.F32.PACK_AB R3, RZ, R5 ;  /* 0x00000005ff03723e */ /* 0x001fc800000000ff */
[----:B------:R-:W-:-:S05]  /*b900*/  PRMT R3, R3, 0x5410, RZ ;  /* 0x0000541003037816 */ /* 0x000fca00000000ff */
[----:B------:R-:W-:Y:S01]  /*b910*/  STG.E desc[UR36][R16.64], R3 ;  /* 0x0000000310007986 */ /* 0x000fe2000c101924 */
[----:B------:R-:W-:Y:S05]  /*b920*/  EXIT ;  /* 0x000000000000794d */ /* 0x000fea0003800000 */
.L_x_11909:
[----:B------:R-:W0:Y:S02]  /*b930*/  I2F.F64.S16 R2, R5 ;  /* 0x0000000500027312 */ /* 0x000e240000101c00 */
[----:B0-----:R-:W-:Y:S01]  /*b940*/  STG.E.64 desc[UR36][R16.64], R2 ;  /* 0x0000000210007986 */ /* 0x001fe2000c101b24 */
[----:B------:R-:W-:Y:S05]  /*b950*/  EXIT ;  /* 0x000000000000794d */ /* 0x000fea0003800000 */
.L_x_11900:
        /* <DEDUP_REMOVED lines=13> */
.L_x_11913:
[----:B------:R-:W0:Y:S01]  /*ba30*/  I2F.F64.S16 R4, R5 ;  /* 0x0000000500047312 */ /* 0x000e220000101c00 */
[----:B------:R-:W-:-:S05]  /*ba40*/  CS2R R6, SRZ ;  /* 0x0000000000067805 */ /* 0x000fca000001ff00 */
[----:B0-----:R-:W-:Y:S01]  /*ba50*/  STG.E.128 desc[UR36][R16.64], R4 ;  /* 0x0000000410007986 */ /* 0x001fe2000c101d24 */
[----:B------:R-:W-:Y:S05]  /*ba60*/  EXIT ;  /* 0x000000000000794d */ /* 0x000fea0003800000 */
.L_x_11912:
        /* <DEDUP_REMOVED lines=21> */
.L_x_11917:
[----:B------:R-:W-:Y:S05]  /*bbc0*/  BSYNC B0 ;  /* 0x0000000000007941 */ /* 0x000fea0003800000 */
.L_x_11916:
[----:B------:R-:W-:-:S05]  /*bbd0*/  LOP3.LUT R3, R0, R3, RZ, 0xfc, !PT ;  /* 0x0000000300037212 */ /* 0x000fca00078efcff */
[----:B------:R-:W-:Y:S01]  /*bbe0*/  STG.E.U8 desc[UR36][R16.64], R3 ;  /* 0x0000000310007986 */ /* 0x000fe2000c101124 */
[----:B------:R-:W-:Y:S05]  /*bbf0*/  EXIT ;  /* 0x000000000000794d */ /* 0x000fea0003800000 */
.L_x_11915:
        /* <DEDUP_REMOVED lines=13> */
.L_x_11919:
[----:B------:R-:W-:Y:S01]  /*bcd0*/  IMAD.MOV.U32 R0, RZ, RZ, 0x7f ;  /* 0x0000007fff007424 */ /* 0x000fe200078e00ff */
[----:B------:R-:W-:-:S04]  /*bce0*/  ISETP.GT.U32.AND P0, PT, R2, 0x7f800000, PT ;  /* 0x7f8000000200780c */ /* 0x000fc80003f04070 */
[----:B------:R-:W-:-:S09]  /*bcf0*/  SEL R0, R0, 0x7c, P0 ;  /* 0x0000007c00007807 */ /* 0x000fd20000000000 */
.L_x_11920:
[----:B------:R-:W-:Y:S05]  /*bd00*/  BSYNC B0 ;  /* 0x0000000000007941 */ /* 0x000fea0003800000 */
.L_x_11918:
[----:B------:R-:W-:-:S04]  /*bd10*/  LOP3.LUT R2, R5, 0x80000000, RZ, 0xc0, !PT ;  /* 0x8000000005027812 */ /* 0x000fc800078ec0ff */
[----:B------:R-:W-:-:S04]  /*bd20*/  SHF.R.U32.HI R3, RZ, 0x18, R2 ;  /* 0x00000018ff037819 */ /* 0x000fc80000011602 */
[----:B------:R-:W-:-:S05]  /*bd30*/  LOP3.LUT R3, R0, R3, RZ, 0xfc, !PT ;  /* 0x0000000300037212 */ /* 0x000fca00078efcff */
[----:B------:R-:W-:Y:S01]  /*bd40*/  STG.E.U8 desc[UR36][R16.64], R3 ;  /* 0x0000000310007986 */ /* 0x000fe2000c101124 */
[----:B------:R-:W-:Y:S05]  /*bd50*/  EXIT ;  /* 0x000000000000794d */ /* 0x000fea0003800000 */
.L_x_11914:
[----:B------:R-:W0:Y:S02]  /*bd60*/  I2F.S16 R0, R5 ;  /* 0x0000000500007306 */ /* 0x000e240000101400 */
[----:B0-----:R-:W-:-:S05]  /*bd70*/  F2FP.BF16.F32.PACK_AB R0, RZ, R0 ;  /* 0x00000000ff00723e */ /* 0x001fca00000010ff */
[----:B------:R-:W-:Y:S01]  /*bd80*/  STG.E.U16 desc[UR36][R16.64], R0 ;  /* 0x0000000010007986 */ /* 0x000fe2000c101524 */
[----:B------:R-:W-:Y:S05]  /*bd90*/  EXIT ;  /* 0x000000000000794d */ /* 0x000fea0003800000 */
.L_x_11911:
        /* <DEDUP_REMOVED lines=10> */
.L_x_11923:
        /* <DEDUP_REMOVED lines=17> */
.L_x_11926:
[----:B------:R-:W-:-:S04]  /*bf50*/  LOP3.LUT R2, R5, 0x80000000, RZ, 0xc0, !PT ;  /* 0x8000000005027812 */ /* 0x000fc800078ec0ff */
[----:B------:R-:W-:-:S04]  /*bf60*/  SHF.R.U32.HI R3, RZ, 0x18, R2 ;  /* 0x00000018ff037819 */ /* 0x000fc80000011602 */
[----:B------:R-:W-:-:S04]  /*bf70*/  LOP3.LUT R0, R0, R3, RZ, 0xfc, !PT ;  /* 0x0000000300007212 */ /* 0x000fc800078efcff */
[----:B------:R-:W-:-:S07]  /*bf80*/  PRMT R8, R0, 0x7610, R8 ;  /* 0x0000761000087816 */ /* 0x000fce0000000008 */
.L_x_11925:
[----:B------:R-:W-:Y:S05]  /*bf90*/  BSYNC B0 ;  /* 0x0000000000007941 */ /* 0x000fea0003800000 */
.L_x_11924:
[----:B------:R-:W-:Y:S01]  /*bfa0*/  STG.E.U8 desc[UR36][R16.64], R8 ;  /* 0x0000000810007986 */ /* 0x000fe2000c101124 */
[----:B------:R-:W-:Y:S05]  /*bfb0*/  EXIT ;  /* 0x000000000000794d */ /* 0x000fea0003800000 */
.L_x_11922:
        /* <DEDUP_REMOVED lines=17> */
.L_x_11929:
[----:B------:R-:W-:-:S04]  /*c0d0*/  LOP3.LUT R2, R5, 0x80000000, RZ, 0xc0, !PT ;  /* 0x8000000005027812 */ /* 0x000fc800078ec0ff */
[----:B------:R-:W-:-:S04]  /*c0e0*/  SHF.R.U32.HI R3, RZ, 0x18, R2 ;  /* 0x00000018ff037819 */ /* 0x000fc80000011602 */
[----:B------:R-:W-:-:S04]  /*c0f0*/  LOP3.LUT R0, R0, R3, RZ, 0xfc, !PT ;  /* 0x0000000300007212 */ /* 0x000fc800078efcff */
[----:B------:R-:W-:-:S07]  /*c100*/  PRMT R8, R0, 0x7610, R8 ;  /* 0x0000761000087816 */ /* 0x000fce0000000008 */
.L_x_11928:
[----:B------:R-:W-:Y:S05]  /*c110*/  BSYNC B0 ;  /* 0x0000000000007941 */ /* 0x000fea0003800000 */
.L_x_11927:
[----:B------:R-:W-:Y:S01]  /*c120*/  STG.E.U8 desc[UR36][R16.64], R8 ;  /* 0x0000000810007986 */ /* 0x000fe2000c101124 */
[----:B------:R-:W-:Y:S05]  /*c130*/  EXIT ;  /* 0x000000000000794d */ /* 0x000fea0003800000 */
.L_x_11921:
        /* <DEDUP_REMOVED lines=22> */
.L_x_11904:
        /* <DEDUP_REMOVED lines=16> */
.L_x_11932:
[----:B------:R-:W-:Y:S05]  /*c3a0*/  EXIT ;  /* 0x000000000000794d */ /* 0x000fea0003800000 */
.L_x_11931:
[----:B------:R-:W-:-:S04]  /*c3b0*/  PRMT R2, R5, 0x9910, RZ ;  /* 0x0000991005027816 */ /* 0x000fc800000000ff */
[----:B------:R-:W-:-:S05]  /*c3c0*/  SHF.R.S32.HI R3, RZ, 0x1f, R2 ;  /* 0x0000001fff037819 */ /* 0x000fca0000011402 */
[----:B------:R-:W-:Y:S01]  /*c3d0*/  STG.E.64 desc[UR36][R16.64], R2 ;  /* 0x0000000210007986 */ /* 0x000fe2000c101b24 */
[----:B------:R-:W-:Y:S05]  /*c3e0*/  EXIT ;  /* 0x000000000000794d */ /* 0x000fea0003800000 */
.L_x_11930:
[----:B------:R-:W-:-:S05]  /*c3f0*/  PRMT R3, R5, 0x9910, RZ ;  /* 0x0000991005037816 */ /* 0x000fca00000000ff */
[----:B------:R-:W-:Y:S01]  /*c400*/  STG.E desc[UR36][R16.64], R3 ;  /* 0x0000000310007986 */ /* 0x000fe2000c101924 */
[----:B------:R-:W-:Y:S05]  /*c410*/  EXIT ;  /* 0x000000000000794d */ /* 0x000fea0003800000 */
.L_x_11933:
        /* <DEDUP_REMOVED lines=14> */
.L_x_32134:


//--------------------- .text._ZN2at6native27unrolled_elementwise_kernelINS0_13AUnaryFunctorIsssZZZNS0_21heaviside_kernel_cudaERNS_18TensorIteratorBaseEENKUlvE_clEvENKUlvE3_clEvEUlssE_EESt5arrayIPcLm2EELi4E23TrivialOffsetCalculatorILi1EjESD_NS0_6memory12LoadWithCastILi1EEENSE_13StoreWithCastILi1EEEEEviT_T0_T2_T3_T4_T5_ --------------------------
	.section	.text._ZN2at6native27unrolled_elementwise_kernelINS0_13AUnaryFunctorIsssZZZNS0_21heaviside_kernel_cudaERNS_18TensorIteratorBaseEENKUlvE_clEvENKUlvE3_clEvEUlssE_EESt5arrayIPcLm2EELi4E23TrivialOffsetCalculatorILi1EjESD_NS0_6memory12LoadWithCastILi1EEENSE_13StoreWithCastILi1EEEEEviT_T0_T2_T3_T4_T5_,"ax",@progbits
	.align	128
        .global         _ZN2at6native27unrolled_elementwise_kernelINS0_13AUnaryFunctorIsssZZZNS0_21heaviside_kernel_cudaERNS_18TensorIteratorBaseEENKUlvE_clEvENKUlvE3_clEvEUlssE_EESt5arrayIPcLm2EELi4E23TrivialOffsetCalculatorILi1EjESD_NS0_6memory12LoadWithCastILi1EEENSE_13StoreWithCastILi1EEEEEviT_T0_T2_T3_T4_T5_
        .type           _ZN2at6native27unrolled_elementwise_kernelINS0_13AUnaryFunctorIsssZZZNS0_21heaviside_kernel_cudaERNS_18TensorIteratorBaseEENKUlvE_clEvENKUlvE3_clEvEUlssE_EESt5arrayIPcLm2EELi4E23TrivialOffsetCalculatorILi1EjESD_NS0_6memory12LoadWithCastILi1EEENSE_13StoreWithCastILi1EEEEEviT_T0_T2_T3_T4_T5_,@function
        .size           _ZN2at6native27unrolled_elementwise_kernelINS0_13AUnaryFunctorIsssZZZNS0_21heaviside_kernel_cudaERNS_18TensorIteratorBaseEENKUlvE_clEvENKUlvE3_clEvEUlssE_EESt5arrayIPcLm2EELi4E23TrivialOffsetCalculatorILi1EjESD_NS0_6memory12LoadWithCastILi1EEENSE_13StoreWithCastILi1EEEEEviT_T0_T2_T3_T4_T5_,(.L_x_32135 - _ZN2at6native27unrolled_elementwise_kernelINS0_13AUnaryFunctorIsssZZZNS0_21heaviside_kernel_cudaERNS_18TensorIteratorBaseEENKUlvE_clEvENKUlvE3_clEvEUlssE_EESt5arrayIPcLm2EELi4E23TrivialOffsetCalculatorILi1EjESD_NS0_6memory12LoadWithCastILi1EEENSE_13StoreWithCastILi1EEEEEviT_T0_T2_T3_T4_T5_)
        .other          _ZN2at6native27unrolled_elementwise_kernelINS0_13AUnaryFunctorIsssZZZNS0_21heaviside_kernel_cudaERNS_18TensorIteratorBaseEENKUlvE_clEvENKUlvE3_clEvEUlssE_EESt5arrayIPcLm2EELi4E23TrivialOffsetCalculatorILi1EjESD_NS0_6memory12LoadWithCastILi1EEENSE_13StoreWithCastILi1EEEEEviT_T0_T2_T3_T4_T5_,@"STO_CUDA_ENTRY STV_DEFAULT"
_ZN2at6native27unrolled_elementwise_kernelINS0_13AUnaryFunctorIsssZZZNS0_21heaviside_kernel_cudaERNS_18TensorIteratorBaseEENKUlvE_clEvENKUlvE3_clEvEUlssE_EESt5arrayIPcLm2EELi4E23TrivialOffsetCalculatorILi1EjESD_NS0_6memory12LoadWithCastILi1EEENSE_13StoreWithCastILi1EEEEEviT_T0_T2_T3_T4_T5_:
.text._ZN2at6native27unrolled_elementwise_kernelINS0_13AUnaryFunctorIsssZZZNS0_21heaviside_kernel_cudaERNS_18TensorIteratorBaseEENKUlvE_clEvENKUlvE3_clEvEUlssE_EESt5arrayIPcLm2EELi4E23TrivialOffsetCalculatorILi1EjESD_NS0_6memory12LoadWithCastILi1EEENSE_13StoreWithCastILi1EEEEEviT_T0_T2_T3_T4_T5_:
        /* <DEDUP_REMOVED lines=31> */
.L_x_11939:
[----:B------:R3:W5:Y:S01]  /*01f0*/  LDG.E.U8 R26, desc[UR36][R2.64] ;  /* 0x00000024021a7981 */ /* 0x000762000c1e1100 */
[----:B------:R-:W-:Y:S05]  /*0200*/  BRA `(.L_x_11941) ;  /* 0x0000000c00587947 */ /* 0x000fea0003800000 */
.L_x_11938:
        /* <DEDUP_REMOVED lines=8> */
.L_x_11943:
[----:B------:R1:W5:Y:S01]  /*0290*/  LDG.E.U16 R26, desc[UR36][R2.64] ;  /* 0x00000024021a7981 */ /* 0x000362000c1e1500 */
[----:B------:R-:W-:Y:S05]  /*02a0*/  BRA `(.L_x_11941) ;  /* 0x0000000c00307947 */ /* 0x000fea0003800000 */
.L_x_11942:
[----:B------:R2:W5:Y:S01]  /*02b0*/  LDG.E.U16 R26, desc[UR36][R2.64] ;  /* 0x00000024021a7981 */ /* 0x000562000c1e1500 */
[----:B------:R-:W-:Y:S05]  /*02c0*/  BRA `(.L_x_11941) ;  /* 0x0000000c00287947 */ /* 0x000fea0003800000 */
.L_x_11937:
        /* <DEDUP_REMOVED lines=9> */
.L_x_11945:
[----:B------:R-:W2:Y:S02]  /*0360*/  LDG.E.U16 R0, desc[UR36][R2.64] ;  /* 0x0000002402007981 */ /* 0x000ea4000c1e1500 */
[----:B--2---:R-:W-:-:S06]  /*0370*/  HADD2.F32 R0, -RZ, R0.H0_H0 ;  /* 0x20000000ff007230 */ /* 0x004fcc0000004100 */
[----:B------:R-:W0:Y:S02]  /*0380*/  F2I.FTZ.TRUNC.NTZ R0, R0 ;  /* 0x0000000000007305 */ /* 0x000e24000021f100 */
[----:B0-----:R-:W-:Y:S01]  /*0390*/  PRMT R26, R0, 0x7610, R26 ;  /* 0x00007610001a7816 */ /* 0x001fe2000000001a */
[----:B------:R-:W-:Y:S06]  /*03a0*/  BRA `(.L_x_11941) ;  /* 0x0000000800f07947 */ /* 0x000fec0003800000 */
.L_x_11944:
        /* <DEDUP_REMOVED lines=9> */
.L_x_11947:
[----:B------:R-:W2:Y:S02]  /*0440*/  LDG.E.U16 R2, desc[UR36][R2.64] ;  /* 0x0000002402027981 */ /* 0x000ea4000c1e1500 */
[----:B--2---:R-:W-:-:S06]  /*0450*/  HADD2.F32 R0, -RZ, R2.H0_H0 ;  /* 0x20000002ff007230 */ /* 0x004fcc0000004100 */
[----:B------:R-:W0:Y:S02]  /*0460*/  F2I.FTZ.TRUNC.NTZ R0, R0 ;  /* 0x0000000000007305 */ /* 0x000e24000021f100 */
[----:B0-----:R-:W-:Y:S01]  /*0470*/  PRMT R26, R0, 0x7610, R26 ;  /* 0x00007610001a7816 */ /* 0x001fe2000000001a */
[----:B------:R-:W-:Y:S06]  /*0480*/  BRA `(.L_x_11941) ;  /* 0x0000000800b87947 */ /* 0x000fec0003800000 */
.L_x_11946:
[----:B------:R-:W2:Y:S02]  /*0490*/  LDG.E.64 R2, desc[UR36][R2.64] ;  /* 0x0000002402027981 */ /* 0x000ea4000c1e1b00 */
[----:B--2---:R0:W1:Y:S01]  /*04a0*/  F2I.F64.TRUNC R26, R2 ;  /* 0x00000002001a7311 */ /* 0x004062000030d100 */
[----:B------:R-:W-:Y:S05]  /*04b0*/  BRA `(.L_x_11941) ;  /* 0x0000000800ac7947 */ /* 0x000fea0003800000 */
.L_x_11936:
        /* <DEDUP_REMOVED lines=12> */
.L_x_11950:
[----:B------:R-:W2:Y:S02]  /*0580*/  LDG.E.64 R2, desc[UR36][R2.64] ;  /* 0x0000002402027981 */ /* 0x000ea4000c1e1b00 */
[----:B--2---:R0:W1:Y:S01]  /*0590*/  F2I.F64.TRUNC R26, R2 ;  /* 0x00000002001a7311 */ /* 0x004062000030d100 */
[----:B------:R-:W-:Y:S05]  /*05a0*/  BRA `(.L_x_11941) ;  /* 0x0000000800707947 */ /* 0x000fea0003800000 */
.L_x_11949:
        /* <DEDUP_REMOVED lines=28> */
.L_x_11952:
        /* <DEDUP_REMOVED lines=16> */
.L_x_11951:
[----:B------:R-:W2:Y:S02]  /*0870*/  LDG.E.U16 R0, desc[UR36][R2.64] ;  /* 0x0000002402007981 */ /* 0x000ea4000c1e1500 */
[----:B--2---:R-:W-:-:S06]  /*0880*/  IMAD.U32 R0, R0, 0x10000, RZ ;  /* 0x0001000000007824 */ /* 0x004fcc00078e00ff */
[----:B------:R-:W0:Y:S02]  /*0890*/  F2I.FTZ.TRUNC.NTZ R0, R0 ;  /* 0x0000000000007305 */ /* 0x000e24000021f100 */
[----:B0-----:R-:W-:Y:S01]  /*08a0*/  PRMT R26, R0, 0x7610, R26 ;  /* 0x00007610001a7816 */ /* 0x001fe2000000001a */
[----:B------:R-:W-:Y:S06]  /*08b0*/  BRA `(.L_x_11941) ;  /* 0x0000000400ac7947 */ /* 0x000fec0003800000 */
.L_x_11948:
        /* <DEDUP_REMOVED lines=10> */
.L_x_11955:
        /* <DEDUP_REMOVED lines=21> */
.L_x_11959:
[----:B------:R-:W-:Y:S05]  /*0ab0*/  BSYNC B1 ;  /* 0x0000000000017941 */ /* 0x000fea0003800000 */
.L_x_11958:
[----:B------:R-:W-:Y:S01]  /*0ac0*/  LEA R3, R0, 0x3b800000, 0x17 ;  /* 0x3b80000000037811 */ /* 0x000fe200078eb8ff */
[----:B------:R-:W-:-:S05]  /*0ad0*/  IMAD.SHL.U32 R0, R2, 0x100000, RZ ;  /* 0x0010000002007824 */ /* 0x000fca00078e00ff */
[----:B------:R-:W-:-:S07]  /*0ae0*/  LOP3.LUT R0, R3, R0, R4, 0xfe, !PT ;  /* 0x0000000003007212 */ /* 0x000fce00078efe04 */
.L_x_11957:
[----:B------:R-:W-:Y:S05]  /*0af0*/  BSYNC B0 ;  /* 0x0000000000007941 */ /* 0x000fea0003800000 */
.L_x_11956:
[----:B------:R-:W0:Y:S02]  /*0b00*/  F2I.FTZ.TRUNC.NTZ R0, R0 ;  /* 0x0000000000007305 */ /* 0x000e24000021f100 */
[----:B0-----:R-:W-:Y:S01]  /*0b10*/  PRMT R26, R0, 0x7610, R26 ;  /* 0x00007610001a7816 */ /* 0x001fe2000000001a */
[----:B------:R-:W-:Y:S06]  /*0b20*/  BRA `(.L_x_11941) ;  /* 0x0000000400107947 */ /* 0x000fec0003800000 */
.L_x_11954:
        /* <DEDUP_REMOVED lines=21> */
.L_x_11963:
[----:B------:R-:W-:Y:S05]  /*0c80*/  BSYNC B1 ;  /* 0x0000000000017941 */ /* 0x000fea0003800000 */
.L_x_11962:
[----:B------:R-:W-:Y:S01]  /*0c90*/  LEA R3, R0, 0x37800000, 0x17 ;  /* 0x3780000000037811 */ /* 0x000fe200078eb8ff */
[----:B------:R-:W-:-:S05]  /*0ca0*/  IMAD.SHL.U32 R0, R2, 0x200000, RZ ;  /* 0x0020000002007824 */ /* 0x000fca00078e00ff */
[----:B------:R-:W-:-:S07]  /*0cb0*/  LOP3.LUT R0, R3, R0, R4, 0xfe, !PT ;  /* 0x0000000003007212 */ /* 0x000fce00078efe04 */
.L_x_11961:
[----:B------:R-:W-:Y:S05]  /*0cc0*/  BSYNC B0 ;  /* 0x0000000000007941 */ /* 0x000fea0003800000 */
.L_x_11960:
[----:B------:R-:W0:Y:S02]  /*0cd0*/  F2I.FTZ.TRUNC.NTZ R0, R0 ;  /* 0x0000000000007305 */ /* 0x000e24000021f100 */
[----:B0-----:R-:W-:Y:S01]  /*0ce0*/  PRMT R26, R0, 0x7610, R26 ;  /* 0x00007610001a7816 */ /* 0x001fe2000000001a */
[----:B------:R-:W-:Y:S06]  /*0cf0*/  BRA `(.L_x_11941) ;  /* 0x00000000009c7947 */ /* 0x000fec0003800000 */
.L_x_11953:
        /* <DEDUP_REMOVED lines=14> */
.L_x_11967:
[----:B------:R-:W-:Y:S05]  /*0de0*/  BSYNC B0 ;  /* 0x0000000000007941 */ /* 0x000fea0003800000 */
.L_x_11966:
[----:B------:R-:W0:Y:S02]  /*0df0*/  F2I.FTZ.TRUNC.NTZ R0, R0 ;  /* 0x0000000000007305 */ /* 0x000e24000021f100 */
[----:B0-----:R-:W-:Y:S01]  /*0e00*/  PRMT R26, R0, 0x7610, R26 ;  /* 0x00007610001a7816 */ /* 0x001fe2000000001a */
[----:B------:R-:W-:Y:S06]  /*0e10*/  BRA `(.L_x_11941) ;  /* 0x0000000000547947 */ /* 0x000fec0003800000 */
.L_x_11940:
        /* <DEDUP_REMOVED lines=16> */
.L_x_11968:
[----:B------:R-:W-:Y:S01]  /*0f20*/  PRMT R26, RZ, 0x7610, R26 ;  /* 0x00007610ff1a7816 */ /* 0x000fe2000000001a */
[----:B------:R-:W-:Y:S06]  /*0f30*/  BRA `(.L_x_11941) ;  /* 0x00000000000c7947 */ /* 0x000fec0003800000 */
.L_x_11965:
[----:B------:R0:W5:Y:S01]  /*0f40*/  LDG.E.U16 R26, desc[UR36][R2.64] ;  /* 0x00000024021a7981 */ /* 0x000162000c1e1500 */
[----:B------:R-:W-:Y:S05]  /*0f50*/  BRA `(.L_x_11941) ;  /* 0x0000000000047947 */ /* 0x000fea0003800000 */
.L_x_11964:
[----:B------:R0:W5:Y:S02]  /*0f60*/  LDG.E.U16 R26, desc[UR36][R2.64] ;  /* 0x00000024021a7981 */ /* 0x000164000c1e1500 */
.L_x_11941:
[----:B------:R-:W2:Y:S02]  /*0f70*/  S2R R17, SR_TID.X ;  /* 0x0000000000117919 */ /* 0x000ea40000002100 */
[----:B--2---:R-:W-:-:S07]  /*0f80*/  VIADD R17, R17, 0x80 ;  /* 0x0000008011117836 */ /* 0x004fce0000000000 */
.L_x_11935:
[----:B------:R-:W-:Y:S05]  /*0f90*/  BSYNC B6 ;  /* 0x0000000000067941 */ /* 0x000fea0003800000 */
.L_x_11934:
        /* <DEDUP_REMOVED lines=23> */
.L_x_11974:
[----:B------:R0:W5:Y:S01]  /*1110*/  LDG.E.U8 R27, desc[UR36][R2.64] ;  /* 0x00000024021b7981 */ /* 0x000162000c1e1100 */
[----:B------:R-:W-:Y:S05]  /*1120*/  BRA `(.L_x_11976) ;  /* 0x0000000c00547947 */ /* 0x000fea0003800000 */
.L_x_11973:
        /* <DEDUP_REMOVED lines=8> */
.L_x_11978:
[----:B------:R0:W5:Y:S01]  /*11b0*/  LDG.E.U16 R27, desc[UR36][R2.64] ;  /* 0x00000024021b7981 */ /* 0x000162000c1e1500 */
[----:B------:R-:W-:Y:S05]  /*11c0*/  BRA `(.L_x_11976) ;  /* 0x0000000c002c7947 */ /* 0x000fea0003800000 */
.L_x_11977:
[----:B------:R0:W5:Y:S01]  /*11d0*/  LDG.E.U16 R27, desc[UR36][R2.64] ;  /* 0x00000024021b7981 */ /* 0x000162000c1e1500 */
[----:B------:R-:W-:Y:S05]  /*11e0*/  BRA `(.L_x_11976) ;  /* 0x0000000c00247947 */ /* 0x000fea0003800000 */
.L_x_11972:
        /* <DEDUP_REMOVED lines=9> */
.L_x_11980:
[----:B------:R-:W2:Y:S02]  /*1280*/  LDG.E.U16 R0, desc[UR36][R2.64] ;  /* 0x0000002402007981 */ /* 0x000ea4000c1e1500 */
[----:B--2---:R-:W-:-:S06]  /*1290*/  HADD2.F32 R0, -RZ, R0.H0_H0 ;  /* 0x20000000ff007230 */ /* 0x004fcc0000004100 */
[----:B------:R-:W0:Y:S02]  /*12a0*/  F2I.FTZ.TRUNC.NTZ R0, R0 ;  /* 0x0000000000007305 */ /* 0x000e24000021f100 */
[----:B0-----:R-:W-:Y:S01]  /*12b0*/  PRMT R27, R0, 0x7610, R27 ;  /* 0x00007610001b7816 */ /* 0x001fe2000000001b */
[----:B------:R-:W-:Y:S06]  /*12c0*/  BRA `(.L_x_11976) ;  /* 0x0000000800ec7947 */ /* 0x000fec0003800000 */
.L_x_11979:
        /* <DEDUP_REMOVED lines=9> */
.L_x_11982:
[----:B------:R-:W2:Y:S02]  /*1360*/  LDG.E.U16 R2, desc[UR36][R2.64] ;  /* 0x0000002402027981 */ /* 0x000ea4000c1e1500 */
[----:B--2---:R-:W-:-:S06]  /*1370*/  HADD2.F32 R0, -RZ, R2.H0_H0 ;  /* 0x20000002ff007230 */ /* 0x004fcc0000004100 */
[----:B------:R-:W0:Y:S02]  /*1380*/  F2I.FTZ.TRUNC.NTZ R0, R0 ;  /* 0x0000000000007305 */ /* 0x000e24000021f100 */
[----:B0-----:R-:W-:Y:S01]  /*1390*/  PRMT R27, R0, 0x7610, R27 ;  /* 0x00007610001b7816 */ /* 0x001fe2000000001b */
[----:B------:R-:W-:Y:S06]  /*13a0*/  BRA `(.L_x_11976) ;  /* 0x0000000800b47947 */ /* 0x000fec0003800000 */
.L_x_11981:
[----:B------:R-:W2:Y:S02]  /*13b0*/  LDG.E.64 R2, desc[UR36][R2.64] ;  /* 0x0000002402027981 */ /* 0x000ea4000c1e1b00 */
[----:B--2---:R0:W1:Y:S01]  /*13c0*/  F2I.F64.TRUNC R27, R2 ;  /* 0x00000002001b7311 */ /* 0x004062000030d100 */
[----:B------:R-:W-:Y:S05]  /*13d0*/  BRA `(.L_x_11976) ;  /* 0x0000000800a87947 */ /* 0x000fea0003800000 */
.L_x_11971:
        /* <DEDUP_REMOVED lines=12> */
.L_x_11985:
[----:B------:R-:W2:Y:S02]  /*14a0*/  LDG.E.64 R2, desc[UR36][R2.64] ;  /* 0x0000002402027981 */ /* 0x000ea4000c1e1b00 */
[----:B--2---:R0:W1:Y:S01]  /*14b0*/  F2I.F64.TRUNC R27, R2 ;  /* 0x00000002001b7311 */ /* 0x004062000030d100 */
[----:B------:R-:W-:Y:S05]  /*14c0*/  BRA `(.L_x_11976) ;  /* 0x00000008006c7947 */ /* 0x000fea0003800000 */
.L_x_11984:
        /* <DEDUP_REMOVED lines=28> */
.L_x_11987:
        /* <DEDUP_REMOVED lines=15> */
.L_x_11986:
[----:B------:R-:W2:Y:S02]  /*1780*/  LDG.E.U16 R0, desc[UR36][R2.64] ;  /* 0x0000002402007981 */ /* 0x000ea4000c1e1500 */
[----:B--2---:R-:W-:-:S06]  /*1790*/  IMAD.U32 R0, R0, 0x10000, RZ ;  /* 0x0001000000007824 */ /* 0x004fcc00078e00ff */
[----:B------:R-:W0:Y:S02]  /*17a0*/  F2I.FTZ.TRUNC.NTZ R0, R0 ;  /* 0x0000000000007305 */ /* 0x000e24000021f100 */
[----:B0-----:R-:W-:Y:S01]  /*17b0*/  PRMT R27, R0, 0x7610, R27 ;  /* 0x00007610001b7816 */ /* 0x001fe2000000001b */
[----:B------:R-:W-:Y:S06]  /*17c0*/  BRA `(.L_x_11976) ;  /* 0x0000000400ac7947 */ /* 0x000fec0003800000 */
.L_x_11983:
        /* <DEDUP_REMOVED lines=10> */
.L_x_11990:
        /* <DEDUP_REMOVED lines=21> */
.L_x_11994:
[----:B------:R-:W-:Y:S05]  /*19c0*/  BSYNC B1 ;  /* 0x0000000000017941 */ /* 0x000fea0003800000 */
.L_x_11993:
[----:B------:R-:W-:Y:S01]  /*19d0*/  LEA R3, R0, 0x3b800000, 0x17 ;  /* 0x3b80000000037811 */ /* 0x000fe200078eb8ff */
[----:B------:R-:W-:-:S05]  /*19e0*/  IMAD.SHL.U32 R0, R2, 0x100000, RZ ;  /* 0x0010000002007824 */ /* 0x000fca00078e00ff */
[----:B------:R-:W-:-:S07]  /*19f0*/  LOP3.LUT R0, R3, R0, R4, 0xfe, !PT ;  /* 0x0000000003007212 */ /* 0x000fce00078efe04 */
.L_x_11992:
[----:B------:R-:W-:Y:S05]  /*1a00*/  BSYNC B0 ;  /* 0x0000000000007941 */ /* 0x000fea0003800000 */
.L_x_11991:
[----:B------:R-:W0:Y:S02]  /*1a10*/  F2I.FTZ.TRUNC.NTZ R0, R0 ;  /* 0x0000000000007305 */ /* 0x000e24000021f100 */
[----:B0-----:R-:W-:Y:S01]  /*1a20*/  PRMT R27, R0, 0x7610, R27 ;  /* 0x00007610001b7816 */ /* 0x001fe2000000001b */
[----:B------:R-:W-:Y:S06]  /*1a30*/  BRA `(.L_x_11976) ;  /* 0x0000000400107947 */ /* 0x000fec0003800000 */
.L_x_11989:
        /* <DEDUP_REMOVED lines=21> */
.L_x_11998:
[----:B------:R-:W-:Y:S05]  /*1b90*/  BSYNC B1 ;  /* 0x0000000000017941 */ /* 0x000fea0003800000 */
.L_x_11997:
[----:B------:R-:W-:Y:S01]  /*1ba0*/  LEA R3, R0, 0x37800000, 0x17 ;  /* 0x3780000000037811 */ /* 0x000fe200078eb8ff */
[----:B------:R-:W-:-:S05]  /*1bb0*/  IMAD.SHL.U32 R0, R2, 0x200000, RZ ;  /* 0x0020000002007824 */ /* 0x000fca00078e00ff */
[----:B------:R-:W-:-:S07]  /*1bc0*/  LOP3.LUT R0, R3, R0, R4, 0xfe, !PT ;  /* 0x0000000003007212 */ /* 0x000fce00078efe04 */
.L_x_11996:
[----:B------:R-:W-:Y:S05]  /*1bd0*/  BSYNC B0 ;  /* 0x0000000000007941 */ /* 0x000fea0003800000 */
.L_x_11995:
[----:B------:R-:W0:Y:S02]  /*1be0*/  F2I.FTZ.TRUNC.NTZ R0, R0 ;  /* 0x0000000000007305 */ /* 0x000e24000021f100 */
[----:B0-----:R-:W-:Y:S01]  /*1bf0*/  PRMT R27, R0, 0x7610, R27 ;  /* 0x00007610001b7816 */ /* 0x001fe2000000001b */
[----:B------:R-:W-:Y:S06]  /*1c00*/  BRA `(.L_x_11976) ;  /* 0x00000000009c7947 */ /* 0x000fec0003800000 */
.L_x_11988:
        /* <DEDUP_REMOVED lines=14> */
.L_x_12002:
[----:B------:R-:W-:Y:S05]  /*1cf0*/  BSYNC B0 ;  /* 0x0000000000007941 */ /* 0x000fea0003800000 */
.L_x_12001:
[----:B------:R-:W0:Y:S02]  /*1d00*/  F2I.FTZ.TRUNC.NTZ R0, R0 ;  /* 0x0000000000007305 */ /* 0x000e24000021f100 */
[----:B0-----:R-:W-:Y:S01]  /*1d10*/  PRMT R27, R0, 0x7610, R27 ;  /* 0x00007610001b7816 */ /* 0x001fe2000000001b */
[----:B------:R-:W-:Y:S06]  /*1d20*/  BRA `(.L_x_11976) ;  /* 0x0000000000547947 */ /* 0x000fec0003800000 */
.L_x_11975:
        /* <DEDUP_REMOVED lines=16> */
.L_x_12003:
[----:B------:R-:W-:Y:S01]  /*1e30*/  PRMT R27, RZ, 0x7610, R27 ;  /* 0x00007610ff1b7816 */ /* 0x000fe2000000001b */
[----:B------:R-:W-:Y:S06]  /*1e40*/  BRA `(.L_x_11976) ;  /* 0x00000000000c7947 */ /* 0x000fec0003800000 */
.L_x_12000:
[----:B------:R3:W5:Y:S01]  /*1e50*/  LDG.E.U16 R27, desc[UR36][R2.64] ;  /* 0x00000024021b7981 */ /* 0x000762000c1e1500 */
[----:B------:R-:W-:Y:S05]  /*1e60*/  BRA `(.L_x_11976) ;  /* 0x0000000000047947 */ /* 0x000fea0003800000 */
.L_x_11999:
[----:B------:R2:W5:Y:S02]  /*1e70*/  LDG.E.U16 R27, desc[UR36][R2.64] ;  /* 0x00000024021b7981 */ /* 0x000564000c1e1500 */
.L_x_11976:
[----:B------:R-:W-:-:S07]  /*1e80*/  VIADD R17, R17, 0x80 ;  /* 0x0000008011117836 */ /* 0x000fce0000000000 */
.L_x_11970:
[----:B------:R-:W-:Y:S05]  /*1e90*/  BSYNC B6 ;  /* 0x0000000000067941 */ /* 0x000fea0003800000 */
.L_x_11969:
        /* <DEDUP_REMOVED lines=25> */
.L_x_12009:
[----:B------:R0:W5:Y:S01]  /*2030*/  LDG.E.U8 R23, desc[UR36][R2.64] ;  /* 0x0000002402177981 */ /* 0x000162000c1e1100 */
[----:B------:R-:W-:Y:S05]  /*2040*/  BRA `(.L_x_12011) ;  /* 0x0000000c00547947 */ /* 0x000fea0003800000 */
.L_x_12008:
        /* <DEDUP_REMOVED lines=8> */
.L_x_12013:
[----:B------:R0:W5:Y:S01]  /*20d0*/  LDG.E.U16 R23, desc[UR36][R2.64] ;  /* 0x0000002402177981 */ /* 0x000162000c1e1500 */
[----:B------:R-:W-:Y:S05]  /*20e0*/  BRA `(.L_x_12011) ;  /* 0x0000000c002c7947 */ /* 0x000fea0003800000 */
.L_x_12012:
[----:B------:R0:W5:Y:S01]  /*20f0*/  LDG.E.U16 R23, desc[UR36][R2.64] ;  /* 0x0000002402177981 */ /* 0x000162000c1e1500 */
[----:B------:R-:W-:Y:S05]  /*2100*/  BRA `(.L_x_12011) ;  /* 0x0000000c00247947 */ /* 0x000fea0003800000 */
.L_x_12007:
        /* <DEDUP_REMOVED lines=9> */
.L_x_12015:
[----:B------:R-:W2:Y:S02]  /*21a0*/  LDG.E.U16 R0, desc[UR36][R2.64] ;  /* 0x0000002402007981 */ /* 0x000ea4000c1e1500 */
[----:B--2---:R-:W-:-:S06]  /*21b0*/  HADD2.F32 R0, -RZ, R0.H0_H0 ;  /* 0x20000000ff007230 */ /* 0x004fcc0000004100 */
[----:B------:R-:W0:Y:S02]  /*21c0*/  F2I.FTZ.TRUNC.NTZ R0, R0 ;  /* 0x0000000000007305 */ /* 0x000e24000021f100 */
[----:B0-----:R-:W-:Y:S01]  /*21d0*/  PRMT R23, R0, 0x7610, R23 ;  /* 0x0000761000177816 */ /* 0x001fe20000000017 */
[----:B------:R-:W-:Y:S06]  /*21e0*/  BRA `(.L_x_12011) ;  /* 0x0000000800ec7947 */ /* 0x000fec0003800000 */
.L_x_12014:
        /* <DEDUP_REMOVED lines=9> */
.L_x_12017:
[----:B------:R-:W2:Y:S02]  /*2280*/  LDG.E.U16 R2, desc[UR36][R2.64] ;  /* 0x0000002402027981 */ /* 0x000ea4000c1e1500 */
[----:B--2---:R-:W-:-:S06]  /*2290*/  HADD2.F32 R0, -RZ, R2.H0_H0 ;  /* 0x20000002ff007230 */ /* 0x004fcc0000004100 */
[----:B------:R-:W0:Y:S02]  /*22a0*/  F2I.FTZ.TRUNC.NTZ R0, R0 ;  /* 0x0000000000007305 */ /* 0x000e24000021f100 */
[----:B0-----:R-:W-:Y:S01]  /*22b0*/  PRMT R23, R0, 0x7610, R23 ;  /* 0x0000761000177816 */ /* 0x001fe20000000017 */
[----:B------:R-:W-:Y:S06]  /*22c0*/  BRA `(.L_x_12011) ;  /* 0x0000000800b47947 */ /* 0x000fec0003800000 */
.L_x_12016:
[----:B------:R-:W2:Y:S02]  /*22d0*/  LDG.E.64 R2, desc[UR36][R2.64] ;  /* 0x0000002402027981 */ /* 0x000ea4000c1e1b00 */
[----:B--2---:R0:W1:Y:S01]  /*22e0*/  F2I.F64.TRUNC R23, R2 ;  /* 0x0000000200177311 */ /* 0x004062000030d100 */
[----:B------:R-:W-:Y:S05]  /*22f0*/  BRA `(.L_x_12011) ;  /* 0x0000000800a87947 */ /* 0x000fea0003800000 */
.L_x_12006:
        /* <DEDUP_REMOVED lines=12> */
.L_x_12020:
[----:B------:R-:W2:Y:S02]  /*23c0*/  LDG.E.64 R2, desc[UR36][R2.64] ;  /* 0x0000002402027981 */ /* 0x000ea4000c1e1b00 */
[----:B--2---:R3:W4:Y:S01]  /*23d0*/  F2I.F64.TRUNC R23, R2 ;  /* 0x0000000200177311 */ /* 0x004722000030d100 */
[----:B------:R-:W-:Y:S05]  /*23e0*/  BRA `(.L_x_12011) ;  /* 0x00000008006c7947 */ /* 0x000fea0003800000 */
.L_x_12019:
        /* <DEDUP_REMOVED lines=28> */
.L_x_12022:
        /* <DEDUP_REMOVED lines=15> */
.L_x_12021:
[----:B------:R-:W2:Y:S02]  /*26a0*/  LDG.E.U16 R0, desc[UR36][R2.64] ;  /* 0x0000002402007981 */ /* 0x000ea4000c1e1500 */
[----:B--2---:R-:W-:-:S06]  /*26b0*/  IMAD.U32 R0, R0, 0x10000, RZ ;  /* 0x0001000000007824 */ /* 0x004fcc00078e00ff */
[----:B------:R-:W0:Y:S02]  /*26c0*/  F2I.FTZ.TRUNC.NTZ R0, R0 ;  /* 0x0000000000007305 */ /* 0x000e24000021f100 */
[----:B0-----:R-:W-:Y:S01]  /*26d0*/  PRMT R23, R0, 0x7610, R23 ;  /* 0x0000761000177816 */ /* 0x001fe20000000017 */
[----:B------:R-:W-:Y:S06]  /*26e0*/  BRA `(.L_x_12011) ;  /* 0x0000000400ac7947 */ /* 0x000fec0003800000 */
.L_x_12018:
        /* <DEDUP_REMOVED lines=10> */
.L_x_12025:
        /* <DEDUP_REMOVED lines=21> */
.L_x_12029:
[----:B------:R-:W-:Y:S05]  /*28e0*/  BSYNC B1 ;  /* 0x0000000000017941 */ /* 0x000fea0003800000 */
.L_x_12028:
[----:B------:R-:W-:Y:S01]  /*28f0*/  LEA R3, R0, 0x3b800000, 0x17 ;  /* 0x3b80000000037811 */ /* 0x000fe200078eb8ff */
[----:B------:R-:W-:-:S05]  /*2900*/  IMAD.SHL.U32 R0, R2, 0x100000, RZ ;  /* 0x0010000002007824 */ /* 0x000fca00078e00ff */
[----:B------:R-:W-:-:S07]  /*2910*/  LOP3.LUT R0, R3, R0, R4, 0xfe, !PT ;  /* 0x0000000003007212 */ /* 0x000fce00078efe04 */
.L_x_12027:
[----:B------:R-:W-:Y:S05]  /*2920*/  BSYNC B0 ;  /* 0x0000000000007941 */ /* 0x000fea0003800000 */
.L_x_12026:
[----:B------:R-:W0:Y:S02]  /*2930*/  F2I.FTZ.TRUNC.NTZ R0, R0 ;  /* 0x0000000000007305 */ /* 0x000e24000021f100 */
[----:B0-----:R-:W-:Y:S01]  /*2940*/  PRMT R23, R0, 0x7610, R23 ;  /* 0x0000761000177816 */ /* 0x001fe20000000017 */
[----:B------:R-:W-:Y:S06]  /*2950*/  BRA `(.L_x_12011) ;  /* 0x0000000400107947 */ /* 0x000fec0003800000 */
.L_x_12024:
        /* <DEDUP_REMOVED lines=21> */
.L_x_12033:
[----:B------:R-:W-:Y:S05]  /*2ab0*/  BSYNC B1 ;  /* 0x0000000000017941 */ /* 0x000fea0003800000 */
.L_x_12032:
[----:B------:R-:W-:Y:S01]  /*2ac0*/  LEA R3, R0, 0x37800000, 0x17 ;  /* 0x3780000000037811 */ /* 0x000fe200078eb8ff */
[----:B------:R-:W-:-:S05]  /*2ad0*/  IMAD.SHL.U32 R0, R2, 0x200000, RZ ;  /* 0x0020000002007824 */ /* 0x000fca00078e00ff */
[----:B------:R-:W-:-:S07]  /*2ae0*/  LOP3.LUT R0, R3, R0, R4, 0xfe, !PT ;  /* 0x0000000003007212 */ /* 0x000fce00078efe04 */
.L_x_12031:
[----:B------:R-:W-:Y:S05]  /*2af0*/  BSYNC B0 ;  /* 0x0000000000007941 */ /* 0x000fea0003800000 */
.L_x_12030:
[----:B------:R-:W0:Y:S02]  /*2b00*/  F2I.FTZ.TRUNC.NTZ R0, R0 ;  /* 0x0000000000007305 */ /* 0x000e24000021f100 */
[----:B0-----:R-:W-:Y:S01]  /*2b10*/  PRMT R23, R0, 0x7610, R23 ;  /* 0x0000761000177816 */ /* 0x001fe20000000017 */
[----:B------:R-:W-:Y:S06]  /*2b20*/  BRA `(.L_x_12011) ;  /* 0x00000000009c7947 */ /* 0x000fec0003800000 */
.L_x_12023:
        /* <DEDUP_REMOVED lines=14> */
.L_x_12037:
[----:B------:R-:W-:Y:S05]  /*2c10*/  BSYNC B0 ;  /* 0x0000000000007941 */ /* 0x000fea0003800000 */
.L_x_12036:
[----:B------:R-:W0:Y:S02]  /*2c20*/  F2I.FTZ.TRUNC.NTZ R0, R0 ;  /* 0x0000000000007305 */ /* 0x000e24000021f100 */
[----:B0-----:R-:W-:Y:S01]  /*2c30*/  PRMT R23, R0, 0x7610, R23 ;  /* 0x0000761000177816 */ /* 0x001fe20000000017 */
[----:B------:R-:W-:Y:S06]  /*2c40*/  BRA `(.L_x_12011) ;  /* 0x0000000000547947 */ /* 0x000fec0003800000 */
.L_x_12010:
        /* <DEDUP_REMOVED lines=16> */
.L_x_12038:
[----:B------:R-:W-:Y:S01]  /*2d50*/  PRMT R23, RZ, 0x7610, R23 ;  /* 0x00007610ff177816 */ /* 0x000fe20000000017 */
[----:B------:R-:W-:Y:S06]  /*2d60*/  BRA `(.L_x_12011) ;  /* 0x00000000000c7947 */ /* 0x000fec0003800000 */
.L_x_12035:
[----:B------:R2:W5:Y:S01]  /*2d70*/  LDG.E.U16 R23, desc[UR36][R2.64] ;  /* 0x0000002402177981 */ /* 0x000562000c1e1500 */
[----:B------:R-:W-:Y:S05]  /*2d80*/  BRA `(.L_x_12011) ;  /* 0x0000000000047947 */ /* 0x000fea0003800000 */
.L_x_12034:
[----:B------:R1:W5:Y:S02]  /*2d90*/  LDG.E.U16 R23, desc[UR36][R2.64] ;  /* 0x0000002402177981 */ /* 0x000364000c1e1500 */
.L_x_12011:
[----:B------:R-:W-:-:S07]  /*2da0*/  VIADD R17, R17, 0x80 ;  /* 0x0000008011117836 */ /* 0x000fce0000000000 */
.L_x_12005:
[----:B------:R-:W-:Y:S05]  /*2db0*/  BSYNC B6 ;  /* 0x0000000000067941 */ /* 0x000fea0003800000 */
.L_x_12004:
        /* <DEDUP_REMOVED lines=22> */
.L_x_12044:
[----:B------:R0:W5:Y:S01]  /*2f20*/  LDG.E.U8 R25, desc[UR36][R2.64] ;  /* 0x0000002402197981 */ /* 0x000162000c1e1100 */
[----:B------:R-:W-:Y:S05]  /*2f30*/  BRA `(.L_x_12040) ;  /* 0x0000000c00507947 */ /* 0x000fea0003800000 */
.L_x_12043:
        /* <DEDUP_REMOVED lines=8> */
.L_x_12047:
[----:B------:R0:W5:Y:S01]  /*2fc0*/  LDG.E.U16 R25, desc[UR36][R2.64] ;  /* 0x0000002402197981 */ /* 0x000162000c1e1500 */
[----:B------:R-:W-:Y:S05]  /*2fd0*/  BRA `(.L_x_12040) ;  /* 0x0000000c00287947 */ /* 0x000fea0003800000 */
.L_x_12046:
[----:B------:R0:W5:Y:S01]  /*2fe0*/  LDG.E.U16 R25, desc[UR36][R2.64] ;  /* 0x0000002402197981 */ /* 0x000162000c1e1500 */
[----:B------:R-:W-:Y:S05]  /*2ff0*/  BRA `(.L_x_12040) ;  /* 0x0000000c00207947 */ /* 0x000fea0003800000 */
.L_x_12042:
        /* <DEDUP_REMOVED lines=9> */
.L_x_12049:
[----:B------:R-:W2:Y:S02]  /*3090*/  LDG.E.U16 R0, desc[UR36][R2.64] ;  /* 0x0000002402007981 */ /* 0x000ea4000c1e1500 */
[----:B--2---:R-:W-:-:S06]  /*30a0*/  HADD2.F32 R0, -RZ, R0.H0_H0 ;  /* 0x20000000ff007230 */ /* 0x004fcc0000004100 */
[----:B------:R-:W0:Y:S02]  /*30b0*/  F2I.FTZ.TRUNC.NTZ R0, R0 ;  /* 0x0000000000007305 */ /* 0x000e24000021f100 */
[----:B0-----:R-:W-:Y:S01]  /*30c0*/  PRMT R25, R0, 0x7610, R25 ;  /* 0x0000761000197816 */ /* 0x001fe20000000019 */
[----:B------:R-:W-:Y:S06]  /*30d0*/  BRA `(.L_x_12040) ;  /* 0x0000000800e87947 */ /* 0x000fec0003800000 */
.L_x_12048:
        /* <DEDUP_REMOVED lines=9> */
.L_x_12051:
[----:B------:R-:W2:Y:S02]  /*3170*/  LDG.E.U16 R2, desc[UR36][R2.64] ;  /* 0x0000002402027981 */ /* 0x000ea4000c1e1500 */
[----:B--2---:R-:W-:-:S06]  /*3180*/  HADD2.F32 R0, -RZ, R2.H0_H0 ;  /* 0x20000002ff007230 */ /* 0x004fcc0000004100 */
[----:B------:R-:W0:Y:S02]  /*3190*/  F2I.FTZ.TRUNC.NTZ R0, R0 ;  /* 0x0000000000007305 */ /* 0x000e24000021f100 */
[----:B0-----:R-:W-:Y:S01]  /*31a0*/  PRMT R25, R0, 0x7610, R25 ;  /* 0x0000761000197816 */ /* 0x001fe20000000019 */
[----:B------:R-:W-:Y:S06]  /*31b0*/  BRA `(.L_x_12040) ;  /* 0x0000000800b07947 */ /* 0x000fec0003800000 */
.L_x_12050:
[----:B------:R-:W2:Y:S02]  /*31c0*/  LDG.E.64 R2, desc[UR36][R2.64] ;  /* 0x0000002402027981 */ /* 0x000ea4000c1e1b00 */
[----:B--2---:R0:W1:Y:S01]  /*31d0*/  F2I.F64.TRUNC R25, R2 ;  /* 0x0000000200197311 */ /* 0x004062000030d100 */
[----:B------:R-:W-:Y:S05]  /*31e0*/  BRA `(.L_x_12040) ;  /* 0x0000000800a47947 */ /* 0x000fea0003800000 */
.L_x_12041:
        /* <DEDUP_REMOVED lines=12> */
.L_x_12054:
[----:B------:R-:W2:Y:S02]  /*32b0*/  LDG.E.64 R2, desc[UR36][R2.64] ;  /* 0x0000002402027981 */ /* 0x000ea4000c1e1b00 */
[----:B--2---:R0:W1:Y:S01]  /*32c0*/  F2I.F64.TRUNC R25, R2 ;  /* 0x0000000200197311 */ /* 0x004062000030d100 */
[----:B------:R-:W-:Y:S05]  /*32d0*/  BRA `(.L_x_12040) ;  /* 0x0000000800687947 */ /* 0x000fea0003800000 */
.L_x_12053:
        /* <DEDUP_REMOVED lines=28> */
.L_x_12056:
        /* <DEDUP_REMOVED lines=15> */
.L_x_12055:
[----:B------:R-:W2:Y:S02]  /*3590*/  LDG.E.U16 R0, desc[UR36][R2.64] ;  /* 0x0000002402007981 */ /* 0x000ea4000c1e1500 */
[----:B--2---:R-:W-:-:S06]  /*35a0*/  IMAD.U32 R0, R0, 0x10000, RZ ;  /* 0x0001000000007824 */ /* 0x004fcc00078e00ff */
[----:B------:R-:W0:Y:S02]  /*35b0*/  F2I.FTZ.TRUNC.NTZ R0, R0 ;  /* 0x0000000000007305 */ /* 0x000e24000021f100 */
[----:B0-----:R-:W-:Y:S01]  /*35c0*/  PRMT R25, R0, 0x7610, R25 ;  /* 0x0000761000197816 */ /* 0x001fe20000000019 */
[----:B------:R-:W-:Y:S06]  /*35d0*/  BRA `(.L_x_12040) ;  /* 0x0000000400a87947 */ /* 0x000fec0003800000 */
.L_x_12052:
        /* <DEDUP_REMOVED lines=10> */
.L_x_12059:
        /* <DEDUP_REMOVED lines=21> */
.L_x_12063:
[----:B------:R-:W-:Y:S05]  /*37d0*/  BSYNC B1 ;  /* 0x0000000000017941 */ /* 0x000fea0003800000 */
.L_x_12062:
[----:B------:R-:W-:Y:S01]  /*37e0*/  LEA R3, R0, 0x3b800000, 0x17 ;  /* 0x3b80000000037811 */ /* 0x000fe200078eb8ff */
[----:B------:R-:W-:-:S05]  /*37f0*/  IMAD.SHL.U32 R0, R2, 0x100000, RZ ;  /* 0x0010000002007824 */ /* 0x000fca00078e00ff */
[----:B------:R-:W-:-:S07]  /*3800*/  LOP3.LUT R0, R3, R0, R4, 0xfe, !PT ;  /* 0x0000000003007212 */ /* 0x000fce00078efe04 */
.L_x_12061:
[----:B------:R-:W-:Y:S05]  /*3810*/  BSYNC B0 ;  /* 0x0000000000007941 */ /* 0x000fea0003800000 */
.L_x_12060:
[----:B------:R-:W0:Y:S02]  /*3820*/  F2I.FTZ.TRUNC.NTZ R0, R0 ;  /* 0x0000000000007305 */ /* 0x000e24000021f100 */
[----:B0-----:R-:W-:Y:S01]  /*3830*/  PRMT R25, R0, 0x7610, R25 ;  /* 0x0000761000197816 */ /* 0x001fe20000000019 */
[----:B------:R-:W-:Y:S06]  /*3840*/  BRA `(.L_x_12040) ;  /* 0x00000004000c7947 */ /* 0x000fec0003800000 */
.L_x_12058:
        /* <DEDUP_REMOVED lines=21> */
.L_x_12067:
[----:B------:R-:W-:Y:S05]  /*39a0*/  BSYNC B1 ;  /* 0x0000000000017941 */ /* 0x000fea0003800000 */
.L_x_12066:
[----:B------:R-:W-:Y:S01]  /*39b0*/  LEA R3, R0, 0x37800000, 0x17 ;  /* 0x3780000000037811 */ /* 0x000fe200078eb8ff */
[----:B------:R-:W-:-:S05]  /*39c0*/  IMAD.SHL.U32 R0, R2, 0x200000, RZ ;  /* 0x0020000002007824 */ /* 0x000fca00078e00ff */
[----:B------:R-:W-:-:S07]  /*39d0*/  LOP3.LUT R0, R3, R0, R4, 0xfe, !PT ;  /* 0x0000000003007212 */ /* 0x000fce00078efe04 */
.L_x_12065:
[----:B------:R-:W-:Y:S05]  /*39e0*/  BSYNC B0 ;  /* 0x0000000000007941 */ /* 0x000fea0003800000 */
.L_x_12064:
[----:B------:R-:W0:Y:S02]  /*39f0*/  F2I.FTZ.TRUNC.NTZ R0, R0 ;  /* 0x0000000000007305 */ /* 0x000e24000021f100 */
[----:B0-----:R-:W-:Y:S01]  /*3a00*/  PRMT R25, R0, 0x7610, R25 ;  /* 0x0000761000197816 */ /* 0x001fe20000000019 */
[----:B------:R-:W-:Y:S06]  /*3a10*/  BRA `(.L_x_12040) ;  /* 0x0000000000987947 */ /* 0x000fec0003800000 */
.L_x_12057:
        /* <DEDUP_REMOVED lines=14> */
.L_x_12071:
[----:B------:R-:W-:Y:S05]  /*3b00*/  BSYNC B0 ;  /* 0x0000000000007941 */ /* 0x000fea0003800000 */
.L_x_12070:
[----:B------:R-:W0:Y:S02]  /*3b10*/  F2I.FTZ.TRUNC.NTZ R0, R0 ;  /* 0x0000000000007305 */ /* 0x000e24000021f100 */
[----:B0-----:R-:W-:Y:S01]  /*3b20*/  PRMT R25, R0, 0x7610, R25 ;  /* 0x0000761000197816 */ /* 0x001fe20000000019 */
[----:B------:R-:W-:Y:S06]  /*3b30*/  BRA `(.L_x_12040) ;  /* 0x0000000000507947 */ /* 0x000fec0003800000 */
.L_x_12045:
        /* <DEDUP_REMOVED lines=16> */
.L_x_12072:
[----:B------:R-:W-:Y:S05]  /*3c40*/  BRA `(.L_x_12040) ;  /* 0x00000000000c7947 */ /* 0x000fea0003800000 */
.L_x_12069:
[----:B------:R0:W5:Y:S01]  /*3c50*/  LDG.E.U16 R25, desc[UR36][R2.64] ;  /* 0x0000002402197981 */ /* 0x000162000c1e1500 */
[----:B------:R-:W-:Y:S05]  /*3c60*/  BRA `(.L_x_12040) ;  /* 0x0000000000047947 */ /* 0x000fea0003800000 */
.L_x_12068:
[----:B------:R0:W5:Y:S02]  /*3c70*/  LDG.E.U16 R25, desc[UR36][R2.64] ;  /* 0x0000002402197981 */ /* 0x000164000c1e1500 */
.L_x_12040:
[----:B------:R-:W-:Y:S05]  /*3c80*/  BSYNC B6 ;  /* 0x0000000000067941 */ /* 0x000fea0003800000 */
.L_x_12039:
[----:B------:R-:W0:Y:S01]  /*3c90*/  S2R R19, SR_TID.X ;  /* 0x0000000000137919 */ /* 0x000e220000002100 */
[----:B------:R-:W-:Y:S01]  /*3ca0*/  ULDC.U16 UR4, c[0x0][0x216] ;  /* 0x0000858000047ab9 */ /* 0x000fe20000000400 */
[----:B------:R-:W0:Y:S01]  /*3cb0*/  LDC.U8 R18, c[0x0][0x234] ;  /* 0x00008d00ff127b82 */ /* 0x000e220000000000 */
[----:B------:R-:W-:Y:S01]  /*3cc0*/  UPRMT UR4, UR4, 0x9910, URZ ;  /* 0x0000991004047896 */ /* 0x000fe2000800003f */
[----:B------:R-:W-:Y:S03]  /*3cd0*/  BSSY B6, `(.L_x_12073) ;  /* 0x0000100000067945 */ /* 0x000fe60003800000 */
[----:B------:R-:W-:Y:S02]  /*3ce0*/  UISETP.GT.AND UP0, UPT, UR4, URZ, UPT ;  /* 0x0000003f0400728c */ /* 0x000fe4000bf04270 */
[----:B------:R-:W-:Y:S02]  /*3cf0*/  ISETP.NE.AND P0, PT, RZ, UR4, PT ;  /* 0x00000004ff007c0c */ /* 0x000fe4000bf05270 */
[----:B------:R-:W-:-:S06]  /*3d00*/  USEL UR5, URZ, 0x1, !UP0 ;  /* 0x000000013f057887 */ /* 0x000fcc000c000000 */
[----:B------:R-:W-:Y:S02]  /*3d10*/  IMAD.U32 R17, RZ, RZ, UR5 ;  /* 0x00000005ff117e24 */ /* 0x000fe4000f8e00ff */
[----:B------:R-:W-:Y:S02]  /*3d20*/  IMAD.U32 R16, RZ, RZ, UR5 ;  /* 0x00000005ff107e24 */ /* 0x000fe4000f8e00ff */
[----:B01234-:R-:W-:Y:S01]  /*3d30*/  IMAD.U32 R2, RZ, RZ, UR5 ;  /* 0x00000005ff027e24 */ /* 0x01ffe2000f8e00ff */
[----:B-----5:R-:W-:Y:S01]  /*3d40*/  @!P0 PRMT R17, R25, 0x7610, R17 ;  /* 0x0000761019118816 */ /* 0x020fe20000000011 */
[----:B------:R-:W-:Y:S01]  /*3d50*/  IMAD.U32 R5, RZ, RZ, UR5 ;  /* 0x00000005ff057e24 */ /* 0x000fe2000f8e00ff */
[----:B------:R-:W-:Y:S02]  /*3d60*/  @!P0 PRMT R16, R23, 0x7610, R16 ;  /* 0x0000761017108816 */ /* 0x000fe40000000010 */
[----:B------:R-:W-:Y:S02]  /*3d70*/  @!P0 PRMT R2, R27, 0x7610, R2 ;  /* 0x000076101b028816 */ /* 0x000fe40000000002 */
[----:B------:R-:W-:-:S02]  /*3d80*/  @!P0 PRMT R5, R26, 0x7610, R5 ;  /* 0x000076101a058816 */ /* 0x000fc40000000005 */
        /* <DEDUP_REMOVED lines=22> */
.L_x_12078:
[----:B------:R0:W-:Y:S01]  /*3ef0*/  STG.E.U8 desc[UR36][R8.64], R5 ;  /* 0x0000000508007986 */ /* 0x0001e2000c101124 */
[----:B------:R-:W-:Y:S05]  /*3f00*/  BRA `(.L_x_12080) ;  /* 0x0000000c006c7947 */ /* 0x000fea0003800000 */
.L_x_12077:
        /* <DEDUP_REMOVED lines=11> */
.L_x_12082:
[----:B------:R-:W-:-:S05]  /*3fc0*/  PRMT R3, R5, 0x9910, RZ ;  /* 0x0000991005037816 */ /* 0x000fca00000000ff */
[----:B------:R0:W-:Y:S01]  /*3fd0*/  STG.E desc[UR36][R8.64], R3 ;  /* 0x0000000308007986 */ /* 0x0001e2000c101924 */
[----:B------:R-:W-:Y:S05]  /*3fe0*/  BRA `(.L_x_12080) ;  /* 0x0000000c00347947 */ /* 0x000fea0003800000 */
.L_x_12081:
[----:B------:R0:W-:Y:S01]  /*3ff0*/  STG.E.U16 desc[UR36][R8.64], R5 ;  /* 0x0000000508007986 */ /* 0x0001e2000c101524 */
[----:B------:R-:W-:Y:S05]  /*4000*/  BRA `(.L_x_12080) ;  /* 0x0000000c002c7947 */ /* 0x000fea0003800000 */
.L_x_12076:
        /* <DEDUP_REMOVED lines=9> */
.L_x_12084:
[----:B------:R-:W0:Y:S02]  /*40a0*/  I2F.S16 R0, R5 ;  /* 0x0000000500007306 */ /* 0x000e240000101400 */
[----:B0-----:R-:W-:-:S05]  /*40b0*/  F2FP.F16.F32.PACK_AB R0, RZ, R0 ;  /* 0x00000000ff00723e */ /* 0x001fca00000000ff */
[----:B------:R0:W-:Y:S01]  /*40c0*/  STG.E.U16 desc[UR36][R8.64], R0 ;  /* 0x0000000008007986 */ /* 0x0001e2000c101524 */
[----:B------:R-:W-:Y:S05]  /*40d0*/  BRA `(.L_x_12080) ;  /* 0x0000000800f87947 */ /* 0x000fea0003800000 */
.L_x_12083:
        /* <DEDUP_REMOVED lines=10> */
.L_x_12086:
[----:B------:R-:W0:Y:S02]  /*4180*/  I2F.S16 R5, R5 ;  /* 0x0000000500057306 */ /* 0x000e240000101400 */
[----:B0-----:R-:W-:-:S04]  /*4190*/  F2FP.F16.F32.PACK_AB R3, RZ, R5 ;  /* 0x00000005ff03723e */ /* 0x001fc800000000ff */
[----:B------:R-:W-:-:S05]  /*41a0*/  PRMT R3, R3, 0x5410, RZ ;  /* 0x0000541003037816 */ /* 0x000fca00000000ff */
[----:B------:R0:W-:Y:S01]  /*41b0*/  STG.E desc[UR36][R8.64], R3 ;  /* 0x0000000308007986 */ /* 0x0001e2000c101924 */
[----:B------:R-:W-:Y:S05]  /*41c0*/  BRA `(.L_x_12080) ;  /* 0x0000000800bc7947 */ /* 0x000fea0003800000 */
.L_x_12085:
[----:B------:R-:W0:Y:S02]  /*41d0*/  I2F.F64.S16 R4, R5 ;  /* 0x0000000500047312 */ /* 0x000e240000101c00 */
[----:B0-----:R0:W-:Y:S01]  /*41e0*/  STG.E.64 desc[UR36][R8.64], R4 ;  /* 0x0000000408007986 */ /* 0x0011e2000c101b24 */
[----:B------:R-:W-:Y:S05]  /*41f0*/  BRA `(.L_x_12080) ;  /* 0x0000000800b07947 */ /* 0x000fea0003800000 */
.L_x_12075:
        /* <DEDUP_REMOVED lines=13> */
.L_x_12089:
[----:B------:R-:W0:Y:S01]  /*42d0*/  I2F.F64.S16 R4, R5 ;  /* 0x0000000500047312 */ /* 0x000e220000101c00 */
[----:B------:R-:W-:-:S05]  /*42e0*/  CS2R R6, SRZ ;  /* 0x0000000000067805 */ /* 0x000fca000001ff00 */
[----:B0-----:R0:W-:Y:S01]  /*42f0*/  STG.E.128 desc[UR36][R8.64], R4 ;  /* 0x0000000408007986 */ /* 0x0011e2000c101d24 */
[----:B------:R-:W-:Y:S05]  /*4300*/  BRA `(.L_x_12080) ;  /* 0x00000008006c7947 */ /* 0x000fea0003800000 */
.L_x_12088:
        /* <DEDUP_REMOVED lines=21> */
.L_x_12093:
[----:B------:R-:W-:Y:S05]  /*4460*/  BSYNC B0 ;  /* 0x0000000000007941 */ /* 0x000fea0003800000 */
.L_x_12092:
[----:B------:R-:W-:-:S05]  /*4470*/  LOP3.LUT R7, R0, R7, RZ, 0xfc, !PT ;  /* 0x0000000700077212 */ /* 0x000fca00078efcff */
[----:B------:R0:W-:Y:S01]  /*4480*/  STG.E.U8 desc[UR36][R8.64], R7 ;  /* 0x0000000708007986 */ /* 0x0001e2000c101124 */
[----:B------:R-:W-:Y:S05]  /*4490*/  BRA `(.L_x_12080) ;  /* 0x0000000800087947 */ /* 0x000fea0003800000 */
.L_x_12091:
        /* <DEDUP_REMOVED lines=13> */
.L_x_12095:
[----:B------:R-:W-:Y:S01]  /*4570*/  IMAD.MOV.U32 R0, RZ, RZ, 0x7f ;  /* 0x0000007fff007424 */ /* 0x000fe200078e00ff */
[----:B------:R-:W-:-:S04]  /*4580*/  ISETP.GT.U32.AND P0, PT, R3, 0x7f800000, PT ;  /* 0x7f8000000300780c */ /* 0x000fc80003f04070 */
[----:B------:R-:W-:-:S09]  /*4590*/  SEL R0, R0, 0x7c, P0 ;  /* 0x0000007c00007807 */ /* 0x000fd20000000000 */
.L_x_12096:
[----:B------:R-:W-:Y:S05]  /*45a0*/  BSYNC B0 ;  /* 0x0000000000007941 */ /* 0x000fea0003800000 */
.L_x_12094:
[----:B------:R-:W-:-:S04]  /*45b0*/  LOP3.LUT R3, R5, 0x80000000, RZ, 0xc0, !PT ;  /* 0x8000000005037812 */ /* 0x000fc800078ec0ff */
[----:B------:R-:W-:-:S04]  /*45c0*/  SHF.R.U32.HI R3, RZ, 0x18, R3 ;  /* 0x00000018ff037819 */ /* 0x000fc80000011603 */
[----:B------:R-:W-:-:S05]  /*45d0*/  LOP3.LUT R3, R0, R3, RZ, 0xfc, !PT ;  /* 0x0000000300037212 */ /* 0x000fca00078efcff */
[----:B------:R0:W-:Y:S01]  /*45e0*/  STG.E.U8 desc[UR36][R8.64], R3 ;  /* 0x0000000308007986 */ /* 0x0001e2000c101124 */
[----:B------:R-:W-:Y:S05]  /*45f0*/  BRA `(.L_x_12080) ;  /* 0x0000000400b07947 */ /* 0x000fea0003800000 */
.L_x_12090:
[----:B------:R-:W0:Y:S02]  /*4600*/  I2F.S16 R0, R5 ;  /* 0x0000000500007306 */ /* 0x000e240000101400 */
[----:B0-----:R-:W-:-:S05]  /*4610*/  F2FP.BF16.F32.PACK_AB R0, RZ, R0 ;  /* 0x00000000ff00723e */ /* 0x001fca00000010ff */
[----:B------:R0:W-:Y:S01]  /*4620*/  STG.E.U16 desc[UR36][R8.64], R0 ;  /* 0x0000000008007986 */ /* 0x0001e2000c101524 */
[----:B------:R-:W-:Y:S05]  /*4630*/  BRA `(.L_x_12080) ;  /* 0x0000000400a07947 */ /* 0x000fea0003800000 */
.L_x_12087:
        /* <DEDUP_REMOVED lines=10> */
.L_x_12099:
        /* <DEDUP_REMOVED lines=17> */
.L_x_12102:
[----:B------:R-:W-:-:S04]  /*47f0*/  LOP3.LUT R3, R5, 0x80000000, RZ, 0xc0, !PT ;  /* 0x8000000005037812 */ /* 0x000fc800078ec0ff */
[----:B------:R-:W-:-:S04]  /*4800*/  SHF.R.U32.HI R3, RZ, 0x18, R3 ;  /* 0x00000018ff037819 */ /* 0x000fc80000011603 */
[----:B------:R-:W-:-:S04]  /*4810*/  LOP3.LUT R0, R0, R3, RZ, 0xfc, !PT ;  /* 0x0000000300007212 */ /* 0x000fc800078efcff */
[----:B------:R-:W-:-:S07]  /*4820*/  PRMT R4, R0, 0x7610, R4 ;  /* 0x0000761000047816 */ /* 0x000fce0000000004 */
.L_x_12101:
[----:B------:R-:W-:Y:S05]  /*4830*/  BSYNC B0 ;  /* 0x0000000000007941 */ /* 0x000fea0003800000 */
.L_x_12100:
[----:B------:R3:W-:Y:S01]  /*4840*/  STG.E.U8 desc[UR36][R8.64], R4 ;  /* 0x0000000408007986 */ /* 0x0007e2000c101124 */
[----:B------:R-:W-:Y:S05]  /*4850*/  BRA `(.L_x_12080) ;  /* 0x0000000400187947 */ /* 0x000fea0003800000 */
.L_x_12098:
        /* <DEDUP_REMOVED lines=17> */
.L_x_12105:
[----:B------:R-:W-:-:S04]  /*4970*/  LOP3.LUT R3, R5, 0x80000000, RZ, 0xc0, !PT ;  /* 0x8000000005037812 */ /* 0x000fc800078ec0ff */
[----:B------:R-:W-:-:S04]  /*4980*/  SHF.R.U32.HI R3, RZ, 0x18, R3 ;  /* 0x00000018ff037819 */ /* 0x000fc80000011603 */
[----:B------:R-:W-:-:S04]  /*4990*/  LOP3.LUT R0, R0, R3, RZ, 0xfc, !PT ;  /* 0x0000000300007212 */ /* 0x000fc800078efcff */
[----:B------:R-:W-:-:S07]  /*49a0*/  PRMT R4, R0, 0x7610, R4 ;  /* 0x0000761000047816 */ /* 0x000fce0000000004 */
.L_x_12104:
[----:B------:R-:W-:Y:S05]  /*49b0*/  BSYNC B0 ;  /* 0x0000000000007941 */ /* 0x000fea0003800000 */
.L_x_12103:
[----:B------:R0:W-:Y:S01]  /*49c0*/  STG.E.U8 desc[UR36][R8.64], R4 ;  /* 0x0000000408007986 */ /* 0x0001e2000c101124 */
[----:B------:R-:W-:Y:S05]  /*49d0*/  BRA `(.L_x_12080) ;  /* 0x0000000000b87947 */ /* 0x000fea0003800000 */
.L_x_12097:
        /* <DEDUP_REMOVED lines=22> */
.L_x_12079:
        /* <DEDUP_REMOVED lines=16> */
.L_x_12108:
[----:B------:R-:W-:Y:S05]  /*4c40*/  BRA `(.L_x_12080) ;  /* 0x00000000001c7947 */ /* 0x000fea0003800000 */
.L_x_12107:
[----:B------:R-:W-:-:S05]  /*4c50*/  PRMT R5, R5, 0x9910, RZ ;  /* 0x0000991005057816 */ /* 0x000fca00000000ff */
[----:B------:R-:W-:-:S05]  /*4c60*/  IMAD.MOV.U32 R4, RZ, RZ, R5 ;  /* 0x000000ffff047224 */ /* 0x000fca00078e0005 */
[----:B------:R-:W-:-:S05]  /*4c70*/  SHF.R.S32.HI R5, RZ, 0x1f, R4 ;  /* 0x0000001fff057819 */ /* 0x000fca0000011404 */
[----:B------:R2:W-:Y:S01]  /*4c80*/  STG.E.64 desc[UR36][R8.64], R4 ;  /* 0x0000000408007986 */ /* 0x0005e2000c101b24 */
[----:B------:R-:W-:Y:S05]  /*4c90*/  BRA `(.L_x_12080) ;  /* 0x0000000000087947 */ /* 0x000fea0003800000 */
.L_x_12106:
[----:B------:R-:W-:-:S05]  /*4ca0*/  PRMT R3, R5, 0x9910, RZ ;  /* 0x0000991005037816 */ /* 0x000fca00000000ff */
[----:B------:R0:W-:Y:S02]  /*4cb0*/  STG.E desc[UR36][R8.64], R3 ;  /* 0x0000000308007986 */ /* 0x0001e4000c101924 */
.L_x_12080:
[----:B------:R-:W-:-:S07]  /*4cc0*/  VIADD R19, R19, 0x80 ;  /* 0x0000008013137836 */ /* 0x000fce0000000000 */
.L_x_12074:
[----:B------:R-:W-:Y:S05]  /*4cd0*/  BSYNC B6 ;  /* 0x0000000000067941 */ /* 0x000fea0003800000 */
.L_x_12073:
        /* <DEDUP_REMOVED lines=23> */
.L_x_12114:
[----:B------:R0:W-:Y:S01]  /*4e50*/  STG.E.U8 desc[UR36][R8.64], R2 ;  /* 0x0000000208007986 */ /* 0x0001e2000c101124 */
[----:B------:R-:W-:Y:S05]  /*4e60*/  BRA `(.L_x_12116) ;  /* 0x0000000c00647947 */ /* 0x000fea0003800000 */
.L_x_12113:
        /* <DEDUP_REMOVED lines=10> */
.L_x_12118:
[----:B------:R-:W-:-:S05]  /*4f10*/  PRMT R3, R2, 0x9910, RZ ;  /* 0x0000991002037816 */ /* 0x000fca00000000ff */
[----:B------:R0:W-:Y:S01]  /*4f20*/  STG.E desc[UR36][R8.64], R3 ;  /* 0x0000000308007986 */ /* 0x0001e2000c101924 */
[----:B------:R-:W-:Y:S05]  /*4f30*/  BRA `(.L_x_12116) ;  /* 0x0000000c00307947 */ /* 0x000fea0003800000 */
.L_x_12117:
[----:B------:R0:W-:Y:S01]  /*4f40*/  STG.E.U16 desc[UR36][R8.64], R2 ;  /* 0x0000000208007986 */ /* 0x0001e2000c101524 */
[----:B------:R-:W-:Y:S05]  /*4f50*/  BRA `(.L_x_12116) ;  /* 0x0000000c00287947 */ /* 0x000fea0003800000 */
.L_x_12112:
        /* <DEDUP_REMOVED lines=9> */
.L_x_12120:
[----:B------:R-:W0:Y:S02]  /*4ff0*/  I2F.S16 R0, R2 ;  /* 0x0000000200007306 */ /* 0x000e240000101400 */
[----:B0-----:R-:W-:-:S05]  /*5000*/  F2FP.F16.F32.PACK_AB R0, RZ, R0 ;  /* 0x00000000ff00723e */ /* 0x001fca00000000ff */
[----:B------:R0:W-:Y:S01]  /*5010*/  STG.E.U16 desc[UR36][R8.64], R0 ;  /* 0x0000000008007986 */ /* 0x0001e2000c101524 */
[----:B------:R-:W-:Y:S05]  /*5020*/  BRA `(.L_x_12116) ;  /* 0x0000000800f47947 */ /* 0x000fea0003800000 */
.L_x_12119:
        /* <DEDUP_REMOVED lines=10> */
.L_x_12122:
[----:B------:R-:W0:Y:S02]  /*50d0*/  I2F.S16 R2, R2 ;  /* 0x0000000200027306 */ /* 0x000e240000101400 */
[----:B0-----:R-:W-:-:S04]  /*50e0*/  F2FP.F16.F32.PACK_AB R3, RZ, R2 ;  /* 0x00000002ff03723e */ /* 0x001fc800000000ff */
[----:B------:R-:W-:-:S05]  /*50f0*/  PRMT R3, R3, 0x5410, RZ ;  /* 0x0000541003037816 */ /* 0x000fca00000000ff */
[----:B------:R0:W-:Y:S01]  /*5100*/  STG.E desc[UR36][R8.64], R3 ;  /* 0x0000000308007986 */ /* 0x0001e2000c101924 */
[----:B------:R-:W-:Y:S05]  /*5110*/  BRA `(.L_x_12116) ;  /* 0x0000000800b87947 */ /* 0x000fea0003800000 */
.L_x_12121:
[----:B------:R-:W0:Y:S02]  /*5120*/  I2F.F64.S16 R2, R2 ;  /* 0x0000000200027312 */ /* 0x000e240000101c00 */
[----:B0-----:R0:W-:Y:S01]  /*5130*/  STG.E.64 desc[UR36][R8.64], R2 ;  /* 0x0000000208007986 */ /* 0x0011e2000c101b24 */
[----:B------:R-:W-:Y:S05]  /*5140*/  BRA `(.L_x_12116) ;  /* 0x0000000800ac7947 */ /* 0x000fea0003800000 */
.L_x_12111:
        /* <DEDUP_REMOVED lines=13> */
.L_x_12125:
[----:B------:R-:W0:Y:S01]  /*5220*/  I2F.F64.S16 R4, R2 ;  /* 0x0000000200047312 */ /* 0x000e220000101c00 */
[----:B------:R-:W-:-:S05]  /*5230*/  CS2R R6, SRZ ;  /* 0x0000000000067805 */ /* 0x000fca000001ff00 */
[----:B0-----:R0:W-:Y:S01]  /*5240*/  STG.E.128 desc[UR36][R8.64], R4 ;  /* 0x0000000408007986 */ /* 0x0011e2000c101d24 */
[----:B------:R-:W-:Y:S05]  /*5250*/  BRA `(.L_x_12116) ;  /* 0x0000000800687947 */ /* 0x000fea0003800000 */
.L_x_12124:
        /* <DEDUP_REMOVED lines=21> */
.L_x_12129:
[----:B------:R-:W-:Y:S05]  /*53b0*/  BSYNC B0 ;  /* 0x0000000000007941 */ /* 0x000fea0003800000 */
.L_x_12128:
[----:B------:R-:W-:-:S05]  /*53c0*/  LOP3.LUT R3, R0, R3, RZ, 0xfc, !PT ;  /* 0x0000000300037212 */ /* 0x000fca00078efcff */
[----:B------:R0:W-:Y:S01]  /*53d0*/  STG.E.U8 desc[UR36][R8.64], R3 ;  /* 0x0000000308007986 */ /* 0x0001e2000c101124 */
[----:B------:R-:W-:Y:S05]  /*53e0*/  BRA `(.L_x_12116) ;  /* 0x0000000800047947 */ /* 0x000fea0003800000 */
.L_x_12127:
        /* <DEDUP_REMOVED lines=13> */
.L_x_12131:
[----:B------:R-:W-:Y:S01]  /*54c0*/  IMAD.MOV.U32 R0, RZ, RZ, 0x7f ;  /* 0x0000007fff007424 */ /* 0x000fe200078e00ff */
[----:B------:R-:W-:-:S04]  /*54d0*/  ISETP.GT.U32.AND P0, PT, R3, 0x7f800000, PT ;  /* 0x7f8000000300780c */ /* 0x000fc80003f04070 */
[----:B------:R-:W-:-:S09]  /*54e0*/  SEL R0, R0, 0x7c, P0 ;  /* 0x0000007c00007807 */ /* 0x000fd20000000000 */
.L_x_12132:
[----:B------:R-:W-:Y:S05]  /*54f0*/  BSYNC B0 ;  /* 0x0000000000007941 */ /* 0x000fea0003800000 */
.L_x_12130:
[----:B------:R-:W-:-:S04]  /*5500*/  LOP3.LUT R2, R5, 0x80000000, RZ, 0xc0, !PT ;  /* 0x8000000005027812 */ /* 0x000fc800078ec0ff */
[----:B------:R-:W-:-:S04]  /*5510*/  SHF.R.U32.HI R3, RZ, 0x18, R2 ;  /* 0x00000018ff037819 */ /* 0x000fc80000011602 */
[----:B------:R-:W-:-:S05]  /*5520*/  LOP3.LUT R3, R0, R3, RZ, 0xfc, !PT ;  /* 0x0000000300037212 */ /* 0x000fca00078efcff */
[----:B------:R0:W-:Y:S01]  /*5530*/  STG.E.U8 desc[UR36][R8.64], R3 ;  /* 0x0000000308007986 */ /* 0x0001e2000c101124 */
[----:B------:R-:W-:Y:S05]  /*5540*/  BRA `(.L_x_12116) ;  /* 0x0000000400ac7947 */ /* 0x000fea0003800000 */
.L_x_12126:
[----:B------:R-:W0:Y:S02]  /*5550*/  I2F.S16 R0, R2 ;  /* 0x0000000200007306 */ /* 0x000e240000101400 */
[----:B0-----:R-:W-:-:S05]  /*5560*/  F2FP.BF16.F32.PACK_AB R0, RZ, R0 ;  /* 0x00000000ff00723e */ /* 0x001fca00000010ff */
[----:B------:R0:W-:Y:S01]  /*5570*/  STG.E.U16 desc[UR36][R8.64], R0 ;  /* 0x0000000008007986 */ /* 0x0001e2000c101524 */
[----:B------:R-:W-:Y:S05]  /*5580*/  BRA `(.L_x_12116) ;  /* 0x00000004009c7947 */ /* 0x000fea0003800000 */
.L_x_12123:
        /* <DEDUP_REMOVED lines=10> */
.L_x_12135:
        /* <DEDUP_REMOVED lines=17> */
.L_x_12138:
[----:B------:R-:W-:-:S04]  /*5740*/  LOP3.LUT R2, R5, 0x80000000, RZ, 0xc0, !PT ;  /* 0x8000000005027812 */ /* 0x000fc800078ec0ff */
[----:B------:R-:W-:-:S04]  /*5750*/  SHF.R.U32.HI R3, RZ, 0x18, R2 ;  /* 0x00000018ff037819 */ /* 0x000fc80000011602 */
[----:B------:R-:W-:-:S04]  /*5760*/  LOP3.LUT R0, R0, R3, RZ, 0xfc, !PT ;  /* 0x0000000300007212 */ /* 0x000fc800078efcff */
[----:B------:R-:W-:-:S07]  /*5770*/  PRMT R4, R0, 0x7610, R4 ;  /* 0x0000761000047816 */ /* 0x000fce0000000004 */
.L_x_12137:
[----:B------:R-:W-:Y:S05]  /*5780*/  BSYNC B0 ;  /* 0x0000000000007941 */ /* 0x000fea0003800000 */
.L_x_12136:
[----:B------:R3:W-:Y:S01]  /*5790*/  STG.E.U8 desc[UR36][R8.64], R4 ;  /* 0x0000000408007986 */ /* 0x0007e2000c101124 */
[----:B------:R-:W-:Y:S05]  /*57a0*/  BRA `(.L_x_12116) ;  /* 0x0000000400147947 */ /* 0x000fea0003800000 */
.L_x_12134:
        /* <DEDUP_REMOVED lines=17> */
.L_x_12141:
[----:B------:R-:W-:-:S04]  /*58c0*/  LOP3.LUT R2, R5, 0x80000000, RZ, 0xc0, !PT ;  /* 0x8000000005027812 */ /* 0x000fc800078ec0ff */
[----:B------:R-:W-:-:S04]  /*58d0*/  SHF.R.U32.HI R3, RZ, 0x18, R2 ;  /* 0x00000018ff037819 */ /* 0x000fc80000011602 */
[----:B------:R-:W-:-:S04]  /*58e0*/  LOP3.LUT R0, R0, R3, RZ, 0xfc, !PT ;  /* 0x0000000300007212 */ /* 0x000fc800078efcff */
[----:B------:R-:W-:-:S07]  /*58f0*/  PRMT R4, R0, 0x7610, R4 ;  /* 0x0000761000047816 */ /* 0x000fce0000000004 */
.L_x_12140:
[----:B------:R-:W-:Y:S05]  /*5900*/  BSYNC B0 ;  /* 0x0000000000007941 */ /* 0x000fea0003800000 */
.L_x_12139:
[----:B------:R0:W-:Y:S01]  /*5910*/  STG.E.U8 desc[UR36][R8.64], R4 ;  /* 0x0000000408007986 */ /* 0x0001e2000c101124 */
[----:B------:R-:W-:Y:S05]  /*5920*/  BRA `(.L_x_12116) ;  /* 0x0000000000b47947 */ /* 0x000fea0003800000 */
.L_x_12133:
        /* <DEDUP_REMOVED lines=22> */
.L_x_12115:
        /* <DEDUP_REMOVED lines=16> */
.L_x_12144:
[----:B------:R-:W-:Y:S05]  /*5b90*/  BRA `(.L_x_12116) ;  /* 0x0000000000187947 */ /* 0x000fea0003800000 */
.L_x_12143:
[----:B------:R-:W-:-:S04]  /*5ba0*/  PRMT R2, R2, 0x9910, RZ ;  /* 0x0000991002027816 */ /* 0x000fc800000000ff */
[----:B------:R-:W-:-:S05]  /*5bb0*/  SHF.R.S32.HI R3, RZ, 0x1f, R2 ;  /* 0x0000001fff037819 */ /* 0x000fca0000011402 */
[----:B------:R1:W-:Y:S01]  /*5bc0*/  STG.E.64 desc[UR36][R8.64], R2 ;  /* 0x0000000208007986 */ /* 0x0003e2000c101b24 */
[----:B------:R-:W-:Y:S05]  /*5bd0*/  BRA `(.L_x_12116) ;  /* 0x0000000000087947 */ /* 0x000fea0003800000 */
.L_x_12142:
[----:B------:R-:W-:-:S05]  /*5be0*/  PRMT R3, R2, 0x9910, RZ ;  /* 0x0000991002037816 */ /* 0x000fca00000000ff */
[----:B------:R0:W-:Y:S02]  /*5bf0*/  STG.E desc[UR36][R8.64], R3 ;  /* 0x0000000308007986 */ /* 0x0001e4000c101924 */
.L_x_12116:
[----:B------:R-:W-:-:S05]  /*5c00*/  VIADD R19, R19, 0x80 ;  /* 0x0000008013137836 */ /* 0x000fca0000000000 */
[----:B------:R-:W-:-:S13]  /*5c10*/  ISETP.GE.AND P0, PT, R19, R22, PT ;  /* 0x000000161300720c */ /* 0x000fda0003f06270 */
[----:B------:R-:W-:Y:S05]  /*5c20*/  @P0 BRA `(.L_x_12110) ;  /* 0x0000000c00c00947 */ /* 0x000fea0003800000 */
[----:B012-4-:R-:W0:Y:S01]  /*5c30*/  LDC.64 R2, c[0x0][0x218] ;  /* 0x00008600ff027b82 */ /* 0x017e220000000a00 */
[----:B------:R-:W-:Y:S01]  /*5c40*/  IMAD R0, R24, 0x200, R19 ;  /* 0x0000020018007824 */ /* 0x000fe200078e0213 */
[----:B---3--:R-:W-:Y:S01]  /*5c50*/  PRMT R4, R18, 0x9910, RZ ;  /* 0x0000991012047816 */ /* 0x008fe200000000ff */
        /* <DEDUP_REMOVED lines=17> */
.L_x_12148:
[----:B------:R0:W-:Y:S01]  /*5d70*/  STG.E.U8 desc[UR36][R2.64], R16 ;  /* 0x0000001002007986 */ /* 0x0001e2000c101124 */
[----:B------:R-:W-:Y:S05]  /*5d80*/  BRA `(.L_x_12150) ;  /* 0x0000000c00647947 */ /* 0x000fea0003800000 */
.L_x_12147:
        /* <DEDUP_REMOVED lines=10> */
.L_x_12152:
[----:B------:R-:W-:-:S05]  /*5e30*/  PRMT R5, R16, 0x9910, RZ ;  /* 0x0000991010057816 */ /* 0x000fca00000000ff */
[----:B------:R0:W-:Y:S01]  /*5e40*/  STG.E desc[UR36][R2.64], R5 ;  /* 0x0000000502007986 */ /* 0x0001e2000c101924 */
[----:B------:R-:W-:Y:S05]  /*5e50*/  BRA `(.L_x_12150) ;  /* 0x0000000c00307947 */ /* 0x000fea0003800000 */
.L_x_12151:
[----:B------:R0:W-:Y:S01]  /*5e60*/  STG.E.U16 desc[UR36][R2.64], R16 ;  /* 0x0000001002007986 */ /* 0x0001e2000c101524 */
[----:B------:R-:W-:Y:S05]  /*5e70*/  BRA `(.L_x_12150) ;  /* 0x0000000c00287947 */ /* 0x000fea0003800000 */
.L_x_12146:
        /* <DEDUP_REMOVED lines=9> */
.L_x_12154:
[----:B------:R-:W0:Y:S02]  /*5f10*/  I2F.S16 R0, R16 ;  /* 0x0000001000007306 */ /* 0x000e240000101400 */
[----:B0-----:R-:W-:-:S05]  /*5f20*/  F2FP.F16.F32.PACK_AB R0, RZ, R0 ;  /* 0x00000000ff00723e */ /* 0x001fca00000000ff */
[----:B------:R0:W-:Y:S01]  /*5f30*/  STG.E.U16 desc[UR36][R2.64], R0 ;  /* 0x0000000002007986 */ /* 0x0001e2000c101524 */
[----:B------:R-:W-:Y:S05]  /*5f40*/  BRA `(.L_x_12150) ;  /* 0x0000000800f47947 */ /* 0x000fea0003800000 */
.L_x_12153:
        /* <DEDUP_REMOVED lines=10> */
.L_x_12156:
[----:B------:R-:W0:Y:S02]  /*5ff0*/  I2F.S16 R16, R16 ;  /* 0x0000001000107306 */ /* 0x000e240000101400 */
[----:B0-----:R-:W-:-:S04]  /*6000*/  F2FP.F16.F32.PACK_AB R5, RZ, R16 ;  /* 0x00000010ff05723e */ /* 0x001fc800000000ff */
[----:B------:R-:W-:-:S05]  /*6010*/  PRMT R5, R5, 0x5410, RZ ;  /* 0x0000541005057816 */ /* 0x000fca00000000ff */
[----:B------:R0:W-:Y:S01]  /*6020*/  STG.E desc[UR36][R2.64], R5 ;  /* 0x0000000502007986 */ /* 0x0001e2000c101924 */
[----:B------:R-:W-:Y:S05]  /*6030*/  BRA `(.L_x_12150) ;  /* 0x0000000800b87947 */ /* 0x000fea0003800000 */
.L_x_12155:
[----:B------:R-:W0:Y:S02]  /*6040*/  I2F.F64.S16 R4, R16 ;  /* 0x0000001000047312 */ /* 0x000e240000101c00 */
[----:B0-----:R0:W-:Y:S01]  /*6050*/  STG.E.64 desc[UR36][R2.64], R4 ;  /* 0x0000000402007986 */ /* 0x0011e2000c101b24 */
[----:B------:R-:W-:Y:S05]  /*6060*/  BRA `(.L_x_12150) ;  /* 0x0000000800ac7947 */ /* 0x000fea0003800000 */
.L_x_12145:
        /* <DEDUP_REMOVED lines=13> */
.L_x_12159:
[----:B------:R-:W0:Y:S01]  /*6140*/  I2F.F64.S16 R4, R16 ;  /* 0x0000001000047312 */ /* 0x000e220000101c00 */
[----:B------:R-:W-:-:S05]  /*6150*/  CS2R R6, SRZ ;  /* 0x0000000000067805 */ /* 0x000fca000001ff00 */
[----:B0-----:R0:W-:Y:S01]  /*6160*/  STG.E.128 desc[UR36][R2.64], R4 ;  /* 0x0000000402007986 */ /* 0x0011e2000c101d24 */
[----:B------:R-:W-:Y:S05]  /*6170*/  BRA `(.L_x_12150) ;  /* 0x0000000800687947 */ /* 0x000fea0003800000 */
.L_x_12158:
        /* <DEDUP_REMOVED lines=21> */
.L_x_12163:
[----:B------:R-:W-:Y:S05]  /*62d0*/  BSYNC B0 ;  /* 0x0000000000007941 */ /* 0x000fea0003800000 */
.L_x_12162:
[----:B------:R-:W-:-:S05]  /*62e0*/  LOP3.LUT R5, R0, R5, RZ, 0xfc, !PT ;  /* 0x0000000500057212 */ /* 0x000fca00078efcff */
[----:B------:R0:W-:Y:S01]  /*62f0*/  STG.E.U8 desc[UR36][R2.64], R5 ;  /* 0x0000000502007986 */ /* 0x0001e2000c101124 */
[----:B------:R-:W-:Y:S05]  /*6300*/  BRA `(.L_x_12150) ;  /* 0x0000000800047947 */ /* 0x000fea0003800000 */
.L_x_12161:
        /* <DEDUP_REMOVED lines=13> */
.L_x_12165:
[----:B------:R-:W-:Y:S01]  /*63e0*/  IMAD.MOV.U32 R0, RZ, RZ, 0x7f ;  /* 0x0000007fff007424 */ /* 0x000fe200078e00ff */
[----:B------:R-:W-:-:S04]  /*63f0*/  ISETP.GT.U32.AND P0, PT, R4, 0x7f800000, PT ;  /* 0x7f8000000400780c */ /* 0x000fc80003f04070 */
[----:B------:R-:W-:-:S09]  /*6400*/  SEL R0, R0, 0x7c, P0 ;  /* 0x0000007c00007807 */ /* 0x000fd20000000000 */
.L_x_12166:
[----:B------:R-:W-:Y:S05]  /*6410*/  BSYNC B0 ;  /* 0x0000000000007941 */ /* 0x000fea0003800000 */
.L_x_12164:
[----:B------:R-:W-:-:S04]  /*6420*/  LOP3.LUT R4, R5, 0x80000000, RZ, 0xc0, !PT ;  /* 0x8000000005047812 */ /* 0x000fc800078ec0ff */
[----:B------:R-:W-:-:S04]  /*6430*/  SHF.R.U32.HI R5, RZ, 0x18, R4 ;  /* 0x00000018ff057819 */ /* 0x000fc80000011604 */
[----:B------:R-:W-:-:S05]  /*6440*/  LOP3.LUT R5, R0, R5, RZ, 0xfc, !PT ;  /* 0x0000000500057212 */ /* 0x000fca00078efcff */
[----:B------:R0:W-:Y:S01]  /*6450*/  STG.E.U8 desc[UR36][R2.64], R5 ;  /* 0x0000000502007986 */ /* 0x0001e2000c101124 */
[----:B------:R-:W-:Y:S05]  /*6460*/  BRA `(.L_x_12150) ;  /* 0x0000000400ac7947 */ /* 0x000fea0003800000 */
.L_x_12160:
[----:B------:R-:W0:Y:S02]  /*6470*/  I2F.S16 R0, R16 ;  /* 0x0000001000007306 */ /* 0x000e240000101400 */
[----:B0-----:R-:W-:-:S05]  /*6480*/  F2FP.BF16.F32.PACK_AB R0, RZ, R0 ;  /* 0x00000000ff00723e */ /* 0x001fca00000010ff */
[----:B------:R0:W-:Y:S01]  /*6490*/  STG.E.U16 desc[UR36][R2.64], R0 ;  /* 0x0000000002007986 */ /* 0x0001e2000c101524 */
[----:B------:R-:W-:Y:S05]  /*64a0*/  BRA `(.L_x_12150) ;  /* 0x00000004009c7947 */ /* 0x000fea0003800000 */
.L_x_12157:
        /* <DEDUP_REMOVED lines=10> */
.L_x_12169:
        /* <DEDUP_REMOVED lines=17> */
.L_x_12172:
[----:B------:R-:W-:-:S04]  /*6660*/  LOP3.LUT R0, R7, 0x80000000, RZ, 0xc0, !PT ;  /* 0x8000000007007812 */ /* 0x000fc800078ec0ff */
[----:B------:R-:W-:-:S04]  /*6670*/  SHF.R.U32.HI R5, RZ, 0x18, R0 ;  /* 0x00000018ff057819 */ /* 0x000fc80000011600 */
[----:B------:R-:W-:-:S04]  /*6680*/  LOP3.LUT R4, R4, R5, RZ, 0xfc, !PT ;  /* 0x0000000504047212 */ /* 0x000fc800078efcff */
[----:B------:R-:W-:-:S07]  /*6690*/  PRMT R0, R4, 0x7610, R0 ;  /* 0x0000761004007816 */ /* 0x000fce0000000000 */
.L_x_12171:
[----:B------:R-:W-:Y:S05]  /*66a0*/  BSYNC B0 ;  /* 0x0000000000007941 */ /* 0x000fea0003800000 */
.L_x_12170:
[----:B------:R3:W-:Y:S01]  /*66b0*/  STG.E.U8 desc[UR36][R2.64], R0 ;  /* 0x0000000002007986 */ /* 0x0007e2000c101124 */
[----:B------:R-:W-:Y:S05]  /*66c0*/  BRA `(.L_x_12150) ;  /* 0x0000000400147947 */ /* 0x000fea0003800000 */
.L_x_12168:
        /* <DEDUP_REMOVED lines=17> */
.L_x_12175:
[----:B------:R-:W-:-:S04]  /*67e0*/  LOP3.LUT R0, R7, 0x80000000, RZ, 0xc0, !PT ;  /* 0x8000000007007812 */ /* 0x000fc800078ec0ff */
[----:B------:R-:W-:-:S04]  /*67f0*/  SHF.R.U32.HI R5, RZ, 0x18, R0 ;  /* 0x00000018ff057819 */ /* 0x000fc80000011600 */
[----:B------:R-:W-:-:S04]  /*6800*/  LOP3.LUT R4, R4, R5, RZ, 0xfc, !PT ;  /* 0x0000000504047212 */ /* 0x000fc800078efcff */
[----:B------:R-:W-:-:S07]  /*6810*/  PRMT R0, R4, 0x7610, R0 ;  /* 0x0000761004007816 */ /* 0x000fce0000000000 */
.L_x_12174:
[----:B------:R-:W-:Y:S05]  /*6820*/  BSYNC B0 ;  /* 0x0000000000007941 */ /* 0x000fea0003800000 */
.L_x_12173:
[----:B------:R0:W-:Y:S01]  /*6830*/  STG.E.U8 desc[UR36][R2.64], R0 ;  /* 0x0000000002007986 */ /* 0x0001e2000c101124 */
[----:B------:R-:W-:Y:S05]  /*6840*/  BRA `(.L_x_12150) ;  /* 0x0000000000b47947 */ /* 0x000fea0003800000 */
.L_x_12167:
        /* <DEDUP_REMOVED lines=22> */
.L_x_12149:
        /* <DEDUP_REMOVED lines=16> */
.L_x_12178:
[----:B------:R-:W-:Y:S05]  /*6ab0*/  BRA `(.L_x_12150) ;  /* 0x0000000000187947 */ /* 0x000fea0003800000 */
.L_x_12177:
[----:B------:R-:W-:-:S04]  /*6ac0*/  PRMT R4, R16, 0x9910, RZ ;  /* 0x0000991010047816 */ /* 0x000fc800000000ff */
[----:B------:R-:W-:-:S05]  /*6ad0*/  SHF.R.S32.HI R5, RZ, 0x1f, R4 ;  /* 0x0000001fff057819 */ /* 0x000fca0000011404 */
[----:B------:R2:W-:Y:S01]  /*6ae0*/  STG.E.64 desc[UR36][R2.64], R4 ;  /* 0x0000000402007986 */ /* 0x0005e2000c101b24 */
[----:B------:R-:W-:Y:S05]  /*6af0*/  BRA `(.L_x_12150) ;  /* 0x0000000000087947 */ /* 0x000fea0003800000 */
.L_x_12176:
[----:B------:R-:W-:-:S05]  /*6b00*/  PRMT R5, R16, 0x9910, RZ ;  /* 0x0000991010057816 */ /* 0x000fca00000000ff */
[----:B------:R0:W-:Y:S02]  /*6b10*/  STG.E desc[UR36][R2.64], R5 ;  /* 0x0000000502007986 */ /* 0x0001e4000c101924 */
.L_x_12150:
[----:B------:R-:W-:-:S07]  /*6b20*/  VIADD R19, R19, 0x80 ;  /* 0x0000008013137836 */ /* 0x000fce0000000000 */
.L_x_12110:
[----:B------:R-:W-:Y:S05]  /*6b30*/  BSYNC B6 ;  /* 0x0000000000067941 */ /* 0x000fea0003800000 */
.L_x_12109:
        /* <DEDUP_REMOVED lines=21> */
.L_x_12182:
[----:B------:R-:W-:Y:S01]  /*6c90*/  STG.E.U8 desc[UR36][R2.64], R17 ;  /* 0x0000001102007986 */ /* 0x000fe2000c101124 */
[----:B------:R-:W-:Y:S05]  /*6ca0*/  EXIT ;  /* 0x000000000000794d */ /* 0x000fea0003800000 */
.L_x_12181:
        /* <DEDUP_REMOVED lines=10> */
.L_x_12185:
[----:B------:R-:W-:-:S05]  /*6d50*/  PRMT R5, R17, 0x9910, RZ ;  /* 0x0000991011057816 */ /* 0x000fca00000000ff */
[----:B------:R-:W-:Y:S01]  /*6d60*/  STG.E desc[UR36][R2.64], R5 ;  /* 0x0000000502007986 */ /* 0x000fe2000c101924 */
[----:B------:R-:W-:Y:S05]  /*6d70*/  EXIT ;  /* 0x000000000000794d */ /* 0x000fea0003800000 */
.L_x_12184:
[----:B------:R-:W-:Y:S01]  /*6d80*/  STG.E.U16 desc[UR36][R2.64], R17 ;  /* 0x0000001102007986 */ /* 0x000fe2000c101524 */
[----:B------:R-:W-:Y:S05]  /*6d90*/  EXIT ;  /* 0x000000000000794d */ /* 0x000fea0003800000 */
.L_x_12180:
        /* <DEDUP_REMOVED lines=9> */
.L_x_12187:
[----:B------:R-:W0:Y:S02]  /*6e30*/  I2F.S16 R0, R17 ;  /* 0x0000001100007306 */ /* 0x000e240000101400 */
[----:B0-----:R-:W-:-:S05]  /*6e40*/  F2FP.F16.F32.PACK_AB R0, RZ, R0 ;  /* 0x00000000ff00723e */ /* 0x001fca00000000ff */
[----:B------:R-:W-:Y:S01]  /*6e50*/  STG.E.U16 desc[UR36][R2.64], R0 ;  /* 0x0000000002007986 */ /* 0x000fe2000c101524 */
[----:B------:R-:W-:Y:S05]  /*6e60*/  EXIT ;  /* 0x000000000000794d */ /* 0x000fea0003800000 */
.L_x_12186:
        /* <DEDUP_REMOVED lines=10> */
.L_x_12189:
[----:B------:R-:W0:Y:S02]  /*6f10*/  I2F.S16 R17, R17 ;  /* 0x0000001100117306 */ /* 0x000e240000101400 */
[----:B0-----:R-:W-:-:S04]  /*6f20*/  F2FP.F16.F32.PACK_AB R5, RZ, R17 ;  /* 0x00000011ff05723e */ /* 0x001fc800000000ff */
[----:B------:R-:W-:-:S05]  /*6f30*/  PRMT R5, R5, 0x5410, RZ ;  /* 0x0000541005057816 */ /* 0x000fca00000000ff */
[----:B------:R-:W-:Y:S01]  /*6f40*/  STG.E desc[UR36][R2.64], R5 ;  /* 0x0000000502007986 */ /* 0x000fe2000c101924 */
[----:B------:R-:W-:Y:S05]  /*6f50*/  EXIT ;  /* 0x000000000000794d */ /* 0x000fea0003800000 */
.L_x_12188:
[----:B------:R-:W0:Y:S02]  /*6f60*/  I2F.F64.S16 R4, R17 ;  /* 0x0000001100047312 */ /* 0x000e240000101c00 */
[----:B0-----:R-:W-:Y:S01]  /*6f70*/  STG.E.64 desc[UR36][R2.64], R4 ;  /* 0x0000000402007986 */ /* 0x001fe2000c101b24 */
[----:B------:R-:W-:Y:S05]  /*6f80*/  EXIT ;  /* 0x000000000000794d */ /* 0x000fea0003800000 */
.L_x_12179:
        /* <DEDUP_REMOVED lines=13> */
.L_x_12192:
[----:B------:R-:W0:Y:S01]  /*7060*/  I2F.F64.S16 R4, R17 ;  /* 0x0000001100047312 */ /* 0x000e220000101c00 */
[----:B------:R-:W-:-:S05]  /*7070*/  CS2R R6, SRZ ;  /* 0x0000000000067805 */ /* 0x000fca000001ff00 */
[----:B0-----:R-:W-:Y:S01]  /*7080*/  STG.E.128 desc[UR36][R2.64], R4 ;  /* 0x0000000402007986 */ /* 0x001fe2000c101d24 */
[----:B------:R-:W-:Y:S05]  /*7090*/  EXIT ;  /* 0x000000000000794d */ /* 0x000fea0003800000 */
.L_x_12191:
        /* <DEDUP_REMOVED lines=21> */
.L_x_12196:
[----:B------:R-:W-:Y:S05]  /*71f0*/  BSYNC B0 ;  /* 0x0000000000007941 */ /* 0x000fea0003800000 */
.L_x_12195:
[----:B------:R-:W-:-:S05]  /*7200*/  LOP3.LUT R5, R0, R5, RZ, 0xfc, !PT ;  /* 0x0000000500057212 */ /* 0x000fca00078efcff */
[----:B------:R-:W-:Y:S01]  /*7210*/  STG.E.U8 desc[UR36][R2.64], R5 ;  /* 0x0000000502007986 */ /* 0x000fe2000c101124 */
[----:B------:R-:W-:Y:S05]  /*7220*/  EXIT ;  /* 0x000000000000794d */ /* 0x000fea0003800000 */
.L_x_12194:
        /* <DEDUP_REMOVED lines=13> */
.L_x_12198:
[----:B------:R-:W-:Y:S01]  /*7300*/  IMAD.MOV.U32 R0, RZ, RZ, 0x7f ;  /* 0x0000007fff007424 */ /* 0x000fe200078e00ff */
[----:B------:R-:W-:-:S04]  /*7310*/  ISETP.GT.U32.AND P0, PT, R4, 0x7f800000, PT ;  /* 0x7f8000000400780c */ /* 0x000fc80003f04070 */
[----:B------:R-:W-:-:S09]  /*7320*/  SEL R0, R0, 0x7c, P0 ;  /* 0x0000007c00007807 */ /* 0x000fd20000000000 */
.L_x_12199:
[----:B------:R-:W-:Y:S05]  /*7330*/  BSYNC B0 ;  /* 0x0000000000007941 */ /* 0x000fea0003800000 */
.L_x_12197:
[----:B------:R-:W-:-:S04]  /*7340*/  LOP3.LUT R4, R17, 0x80000000, RZ, 0xc0, !PT ;  /* 0x8000000011047812 */ /* 0x000fc800078ec0ff */
[----:B------:R-:W-:-:S04]  /*7350*/  SHF.R.U32.HI R5, RZ, 0x18, R4 ;  /* 0x00000018ff057819 */ /* 0x000fc80000011604 */
[----:B------:R-:W-:-:S05]  /*7360*/  LOP3.LUT R5, R0, R5, RZ, 0xfc, !PT ;  /* 0x0000000500057212 */ /* 0x000fca00078efcff */
[----:B------:R-:W-:Y:S01]  /*7370*/  STG.E.U8 desc[UR36][R2.64], R5 ;  /* 0x0000000502007986 */ /* 0x000fe2000c101124 */
[----:B------:R-:W-:Y:S05]  /*7380*/  EXIT ;  /* 0x000000000000794d */ /* 0x000fea0003800000 */
.L_x_12193:
[----:B------:R-:W0:Y:S02]  /*7390*/  I2F.S16 R0, R17 ;  /* 0x0000001100007306 */ /* 0x000e240000101400 */
[----:B0-----:R-:W-:-:S05]  /*73a0*/  F2FP.BF16.F32.PACK_AB R0, RZ, R0 ;  /* 0x00000000ff00723e */ /* 0x001fca00000010ff */
[----:B------:R-:W-:Y:S01]  /*73b0*/  STG.E.U16 desc[UR36][R2.64], R0 ;  /* 0x0000000002007986 */ /* 0x000fe2000c101524 */
[----:B------:R-:W-:Y:S05]  /*73c0*/  EXIT ;  /* 0x000000000000794d */ /* 0x000fea0003800000 */
.L_x_12190:
        /* <DEDUP_REMOVED lines=10> */
.L_x_12202:
        /* <DEDUP_REMOVED lines=17> */
.L_x_12205:
[----:B------:R-:W-:-:S04]  /*7580*/  LOP3.LUT R0, R17, 0x80000000, RZ, 0xc0, !PT ;  /* 0x8000000011007812 */ /* 0x000fc800078ec0ff */
[----:B------:R-:W-:-:S04]  /*7590*/  SHF.R.U32.HI R5, RZ, 0x18, R0 ;  /* 0x00000018ff057819 */ /* 0x000fc80000011600 */
[----:B------:R-:W-:-:S04]  /*75a0*/  LOP3.LUT R4, R4, R5, RZ, 0xfc, !PT ;  /* 0x0000000504047212 */ /* 0x000fc800078efcff */
[----:B------:R-:W-:-:S07]  /*75b0*/  PRMT R0, R4, 0x7610, R0 ;  /* 0x0000761004007816 */ /* 0x000fce0000000000 */
.L_x_12204:
[----:B------:R-:W-:Y:S05]  /*75c0*/  BSYNC B0 ;  /* 0x0000000000007941 */ /* 0x000fea0003800000 */
.L_x_12203:
[----:B------:R-:W-:Y:S01]  /*75d0*/  STG.E.U8 desc[UR36][R2.64], R0 ;  /* 0x0000000002007986 */ /* 0x000fe2000c101124 */
[----:B------:R-:W-:Y:S05]  /*75e0*/  EXIT ;  /* 0x000000000000794d */ /* 0x000fea0003800000 */
.L_x_12201:
        /* <DEDUP_REMOVED lines=17> */
.L_x_12208:
[----:B------:R-:W-:-:S04]  /*7700*/  LOP3.LUT R0, R17, 0x80000000, RZ, 0xc0, !PT ;  /* 0x8000000011007812 */ /* 0x000fc800078ec0ff */
[----:B------:R-:W-:-:S04]  /*7710*/  SHF.R.U32.HI R5, RZ, 0x18, R0 ;  /* 0x00000018ff057819 */ /* 0x000fc80000011600 */
[----:B------:R-:W-:-:S04]  /*7720*/  LOP3.LUT R4, R4, R5, RZ, 0xfc, !PT ;  /* 0x0000000504047212 */ /* 0x000fc800078efcff */
[----:B------:R-:W-:-:S07]  /*7730*/  PRMT R0, R4, 0x7610, R0 ;  /* 0x0000761004007816 */ /* 0x000fce0000000000 */
.L_x_12207:
[----:B------:R-:W-:Y:S05]  /*7740*/  BSYNC B0 ;  /* 0x0000000000007941 */ /* 0x000fea0003800000 */
.L_x_12206:
[----:B------:R-:W-:Y:S01]  /*7750*/  STG.E.U8 desc[UR36][R2.64], R0 ;  /* 0x0000000002007986 */ /* 0x000fe2000c101124 */
[----:B------:R-:W-:Y:S05]  /*7760*/  EXIT ;  /* 0x000000000000794d */ /* 0x000fea0003800000 */
.L_x_12200:
        /* <DEDUP_REMOVED lines=22> */
.L_x_12183:
        /* <DEDUP_REMOVED lines=16> */
.L_x_12211:
[----:B------:R-:W-:Y:S05]  /*79d0*/  EXIT ;  /* 0x000000000000794d */ /* 0x000fea0003800000 */
.L_x_12210:
[----:B------:R-:W-:-:S04]  /*79e0*/  PRMT R4, R17, 0x9910, RZ ;  /* 0x0000991011047816 */ /* 0x000fc800000000ff */
[----:B------:R-:W-:-:S05]  /*79f0*/  SHF.R.S32.HI R5, RZ, 0x1f, R4 ;  /* 0x0000001fff057819 */ /* 0x000fca0000011404 */
[----:B------:R-:W-:Y:S01]  /*7a00*/  STG.E.64 desc[UR36][R2.64], R4 ;  /* 0x0000000402007986 */ /* 0x000fe2000c101b24 */
[----:B------:R-:W-:Y:S05]  /*7a10*/  EXIT ;  /* 0x000000000000794d */ /* 0x000fea0003800000 */
.L_x_12209:
[----:B------:R-:W-:-:S05]  /*7a20*/  PRMT R5, R17, 0x9910, RZ ;  /* 0x0000991011057816 */ /* 0x000fca00000000ff */
[----:B------:R-:W-:Y:S01]  /*7a30*/  STG.E desc[UR36][R2.64], R5 ;  /* 0x0000000502007986 */ /* 0x000fe2000c101924 */
[----:B------:R-:W-:Y:S05]  /*7a40*/  EXIT ;  /* 0x000000000000794d */ /* 0x000fea0003800000 */
.L_x_12212:
        /* <DEDUP_REMOVED lines=11> */
.L_x_32135:


//--------------------- .text._ZN2at6native18elementwise_kernelILi128ELi4EZNS0_22gpu_kernel_impl_nocastINS0_13AUnaryFunctorIsssZZZNS0_21heaviside_kernel_cudaERNS_18TensorIteratorBaseEENKUlvE_clEvENKUlvE3_clEvEUlssE_EEEEvS5_RKT_EUliE_EEviT1_ --------------------------
	.section	.text._ZN2at6native18elementwise_kernelILi128ELi4EZNS0_22gpu_kernel_impl_nocastINS0_13AUnaryFunctorIsssZZZNS0_21heaviside_kernel_cudaERNS_18TensorIteratorBaseEENKUlvE_clEvENKUlvE3_clEvEUlssE_EEEEvS5_RKT_EUliE_EEviT1_,"ax",@progbits
	.align	128
        .global         _ZN2at6native18elementwise_kernelILi128ELi4EZNS0_22gpu_kernel_impl_nocastINS0_13AUnaryFunctorIsssZZZNS0_21heaviside_kernel_cudaERNS_18TensorIteratorBaseEENKUlvE_clEvENKUlvE3_clEvEUlssE_EEEEvS5_RKT_EUliE_EEviT1_
        .type           _ZN2at6native18elementwise_kernelILi128ELi4EZNS0_22gpu_kernel_impl_nocastINS0_13AUnaryFunctorIsssZZZNS0_21heaviside_kernel_cudaERNS_18TensorIteratorBaseEENKUlvE_clEvENKUlvE3_clEvEUlssE_EEEEvS5_RKT_EUliE_EEviT1_,@function
        .size           _ZN2at6native18elementwise_kernelILi128ELi4EZNS0_22gpu_kernel_impl_nocastINS0_13AUnaryFunctorIsssZZZNS0_21heaviside_kernel_cudaERNS_18TensorIteratorBaseEENKUlvE_clEvENKUlvE3_clEvEUlssE_EEEEvS5_RKT_EUliE_EEviT1_,(.L_x_32136 - _ZN2at6native18elementwise_kernelILi128ELi4EZNS0_22gpu_kernel_impl_nocastINS0_13AUnaryFunctorIsssZZZNS0_21heaviside_kernel_cudaERNS_18TensorIteratorBaseEENKUlvE_clEvENKUlvE3_clEvEUlssE_EEEEvS5_RKT_EUliE_EEviT1_)
        .other          _ZN2at6native18elementwise_kernelILi128ELi4EZNS0_22gpu_kernel_impl_nocastINS0_13AUnaryFunctorIsssZZZNS0_21heaviside_kernel_cudaERNS_18TensorIteratorBaseEENKUlvE_clEvENKUlvE3_clEvEUlssE_EEEEvS5_RKT_EUliE_EEviT1_,@"STO_CUDA_ENTRY STV_DEFAULT"
_ZN2at6native18elementwise_kernelILi128ELi4EZNS0_22gpu_kernel_impl_nocastINS0_13AUnaryFunctorIsssZZZNS0_21heaviside_kernel_cudaERNS_18TensorIteratorBaseEENKUlvE_clEvENKUlvE3_clEvEUlssE_EEEEvS5_RKT_EUliE_EEviT1_:
.text._ZN2at6native18elementwise_kernelILi128ELi4EZNS0_22gpu_kernel_impl_nocastINS0_13AUnaryFunctorIsssZZZNS0_21heaviside_kernel_cudaERNS_18TensorIteratorBaseEENKUlvE_clEvENKUlvE3_clEvEUlssE_EEEEvS5_RKT_EUliE_EEviT1_:
        /* <DEDUP_REMOVED lines=311> */
.L_x_12215:
[----:B------:R-:W-:Y:S01]  /*1370*/  ULDC.U16 UR4, c[0x0][0x422] ;  /* 0x0001088000047ab9 */ /* 0x000fe20000000400 */
[----:B------:R-:W-:Y:S01]  /*1380*/  ULDC.64 UR8, c[0x0][0x418] ;  /* 0x0001060000087ab9 */ /* 0x000fe20000000a00 */
[----:B------:R-:W-:Y:S01]  /*1390*/  UPRMT UR4, UR4, 0x9910, URZ ;  /* 0x0000991004047896 */ /* 0x000fe2000800003f */
[----:B------:R-:W-:-:S04]  /*13a0*/  IADD3 R4, P2, R2, UR8, RZ ;  /* 0x0000000802047c10 */ /* 0x000fc8000ff5e0ff */
[----:B------:R-:W-:Y:S01]  /*13b0*/  IADD3.X R5, RZ, UR9, RZ, P2, !PT ;  /* 0x00000009ff057c10 */ /* 0x000fe200097fe4ff */
[----:B------:R-:W-:Y:S01]  /*13c0*/  ULDC.64 UR8, c[0x0][0x410] ;  /* 0x0001040000087ab9 */ /* 0x000fe20000000a00 */
[----:B------:R-:W-:Y:S02]  /*13d0*/  ISETP.NE.AND P1, PT, RZ, UR4, PT ;  /* 0x00000004ff007c0c */ /* 0x000fe4000bf25270 */
[----:B------:R-:W-:-:S04]  /*13e0*/  ISETP.LT.AND P0, PT, RZ, UR4, PT ;  /* 0x00000004ff007c0c */ /* 0x000fc8000bf01270 */
[----:B------:R-:W-:-:S07]  /*13f0*/  SEL R7, RZ, 0x1, !P0 ;  /* 0x00000001ff077807 */ /* 0x000fce0004000000 */
[----:B------:R-:W2:Y:S01]  /*1400*/  @!P1 LDG.E.U16 R7, desc[UR6][R4.64] ;  /* 0x0000000604079981 */ /* 0x000ea2000c1e1500 */
[----:B------:R-:W-:Y:S02]  /*1410*/  IADD3 R2, P0, R3, UR8, RZ ;  /* 0x0000000803027c10 */ /* 0x000fe4000ff1e0ff */
[----:B------:R-:W-:-:S03]  /*1420*/  IADD3 R0, R0, 0x80, RZ ;  /* 0x0000008000007810 */ /* 0x000fc60007ffe0ff */
[----:B------:R-:W-:-:S05]  /*1430*/  IMAD.X R3, RZ, RZ, UR9, P0 ;  /* 0x00000009ff037e24 */ /* 0x000fca00080e06ff */
[----:B--2---:R0:W-:Y:S03]  /*1440*/  STG.E.U16 desc[UR6][R2.64], R7 ;  /* 0x0000000702007986 */ /* 0x0041e6000c101506 */
.L_x_12214:
[----:B------:R-:W-:Y:S05]  /*1450*/  BSYNC B0 ;  /* 0x0000000000007941 */ /* 0x000fea0003800000 */
.L_x_12213:
        /* <DEDUP_REMOVED lines=305> */
.L_x_12218:
        /* <DEDUP_REMOVED lines=12> */
[----:B------:R-:W-:Y:S01]  /*2830*/  IMAD.X R3, RZ, RZ, UR9, P0 ;  /* 0x00000009ff037e24 */ /* 0x000fe200080e06ff */
[----:B------:R-:W-:-:S04]  /*2840*/  ISETP.GE.AND P0, PT, R0, UR5, PT ;  /* 0x0000000500007c0c */ /* 0x000fc8000bf06270 */
[----:B--2---:R1:W-:Y:S09]  /*2850*/  STG.E.U16 desc[UR6][R2.64], R7 ;  /* 0x0000000702007986 */ /* 0x0043f2000c101506 */
        /* <DEDUP_REMOVED lines=303> */
.L_x_12219:
        /* <DEDUP_REMOVED lines=11> */
[----:B------:R-:W-:Y:S02]  /*3c00*/  IADD3 R0, R0, 0x80, RZ ;  /* 0x0000008000007810 */ /* 0x000fe40007ffe0ff */
[----:B------:R-:W-:-:S05]  /*3c10*/  IADD3.X R3, RZ, UR9, RZ, P0, !PT ;  /* 0x00000009ff037c10 */ /* 0x000fca00087fe4ff */
[----:B--2---:R2:W-:Y:S04]  /*3c20*/  STG.E.U16 desc[UR6][R2.64], R7 ;  /* 0x0000000702007986 */ /* 0x0045e8000c101506 */
.L_x_12217:
[----:B------:R-:W-:Y:S05]  /*3c30*/  BSYNC B0 ;  /* 0x0000000000007941 */ /* 0x000fea0003800000 */
.L_x_12216:
        /* <DEDUP_REMOVED lines=304> */
.L_x_12220:
[----:B------:R-:W-:Y:S01]  /*4f40*/  ULDC.U16 UR4, c[0x0][0x422] ;  /* 0x0001088000047ab9 */ /* 0x000fe20000000400 */
[----:B------:R-:W-:Y:S01]  /*4f50*/  ULDC.64 UR8, c[0x0][0x418] ;  /* 0x0001060000087ab9 */ /* 0x000fe20000000a00 */
[----:B------:R-:W-:Y:S01]  /*4f60*/  UPRMT UR4, UR4, 0x9910, URZ ;  /* 0x0000991004047896 */ /* 0x000fe2000800003f */
[----:B------:R-:W-:-:S04]  /*4f70*/  IADD3 R4, P0, R2, UR8, RZ ;  /* 0x0000000802047c10 */ /* 0x000fc8000ff1e0ff */
[----:B------:R-:W-:Y:S02]  /*4f80*/  IADD3.X R5, RZ, UR9, RZ, P0, !PT ;  /* 0x00000009ff057c10 */ /* 0x000fe400087fe4ff */
[----:B------:R-:W-:Y:S02]  /*4f90*/  ISETP.NE.AND P2, PT, RZ, UR4, PT ;  /* 0x00000004ff007c0c */ /* 0x000fe4000bf45270 */
[----:B------:R-:W-:Y:S01]  /*4fa0*/  ISETP.LT.AND P1, PT, RZ, UR4, PT ;  /* 0x00000004ff007c0c */ /* 0x000fe2000bf21270 */
[----:B------:R-:W-:-:S03]  /*4fb0*/  ULDC.64 UR4, c[0x0][0x410] ;  /* 0x0001040000047ab9 */ /* 0x000fc60000000a00 */
[----:B------:R-:W-:-:S07]  /*4fc0*/  SEL R7, RZ, 0x1, !P1 ;  /* 0x00000001ff077807 */ /* 0x000fce0004800000 */
[----:B------:R-:W2:Y:S01]  /*4fd0*/  @!P2 LDG.E.U16 R7, desc[UR6][R4.64] ;  /* 0x000000060407a981 */ /* 0x000ea2000c1e1500 */
[----:B------:R-:W-:-:S04]  /*4fe0*/  IADD3 R2, P0, R3, UR4, RZ ;  /* 0x0000000403027c10 */ /* 0x000fc8000ff1e0ff */
[----:B------:R-:W-:-:S05]  /*4ff0*/  IADD3.X R3, RZ, UR5, RZ, P0, !PT ;  /* 0x00000005ff037c10 */ /* 0x000fca00087fe4ff */
[----:B--2---:R-:W-:Y:S01]  /*5000*/  STG.E.U16 desc[UR6][R2.64], R7 ;  /* 0x0000000702007986 */ /* 0x004fe2000c101506 */
[----:B------:R-:W-:Y:S05]  /*5010*/  EXIT ;  /* 0x000000000000794d */ /* 0x000fea0003800000 */
.L_x_12221:
        /* <DEDUP_REMOVED lines=14> */
.L_x_32136:


//--------------------- .text._ZN2at6native27unrolled_elementwise_kernelINS0_13AUnaryFunctorIsssZZZNS0_21heaviside_kernel_cudaERNS_18TensorIteratorBaseEENKUlvE_clEvENKUlvE3_clEvEUlssE_EESt5arrayIPcLm2EELi4E23TrivialOffsetCalculatorILi1EjESD_NS0_6memory15LoadWithoutCastENSE_16StoreWithoutCastEEEviT_T0_T2_T3_T4_T5_ --------------------------
	.section	.text._ZN2at6native27unrolled_elementwise_kernelINS0_13AUnaryFunctorIsssZZZNS0_21heaviside_kernel_cudaERNS_18TensorIteratorBaseEENKUlvE_clEvENKUlvE3_clEvEUlssE_EESt5arrayIPcLm2EELi4E23TrivialOffsetCalculatorILi1EjESD_NS0_6memory15LoadWithoutCastENSE_16StoreWithoutCastEEEviT_T0_T2_T3_T4_T5_,"ax",@progbits
	.align	128
        .global         _ZN2at6native27unrolled_elementwise_kernelINS0_13AUnaryFunctorIsssZZZNS0_21heaviside_kernel_cudaERNS_18TensorIteratorBaseEENKUlvE_clEvENKUlvE3_clEvEUlssE_EESt5arrayIPcLm2EELi4E23TrivialOffsetCalculatorILi1EjESD_NS0_6memory15LoadWithoutCastENSE_16StoreWithoutCastEEEviT_T0_T2_T3_T4_T5_
        .type           _ZN2at6native27unrolled_elementwise_kernelINS0_13AUnaryFunctorIsssZZZNS0_21heaviside_kernel_cudaERNS_18TensorIteratorBaseEENKUlvE_clEvENKUlvE3_clEvEUlssE_EESt5arrayIPcLm2EELi4E23TrivialOffsetCalculatorILi1EjESD_NS0_6memory15LoadWithoutCastENSE_16StoreWithoutCastEEEviT_T0_T2_T3_T4_T5_,@function
        .size           _ZN2at6native27unrolled_elementwise_kernelINS0_13AUnaryFunctorIsssZZZNS0_21heaviside_kernel_cudaERNS_18TensorIteratorBaseEENKUlvE_clEvENKUlvE3_clEvEUlssE_EESt5arrayIPcLm2EELi4E23TrivialOffsetCalculatorILi1EjESD_NS0_6memory15LoadWithoutCastENSE_16StoreWithoutCastEEEviT_T0_T2_T3_T4_T5_,(.L_x_32137 - _ZN2at6native27unrolled_elementwise_kernelINS0_13AUnaryFunctorIsssZZZNS0_21heaviside_kernel_cudaERNS_18TensorIteratorBaseEENKUlvE_clEvENKUlvE3_clEvEUlssE_EESt5arrayIPcLm2EELi4E23TrivialOffsetCalculatorILi1EjESD_NS0_6memory15LoadWithoutCastENSE_16StoreWithoutCastEEEviT_T0_T2_T3_T4_T5_)
        .other          _ZN2at6native27unrolled_elementwise_kernelINS0_13AUnaryFunctorIsssZZZNS0_21heaviside_kernel_cudaERNS_18TensorIteratorBaseEENKUlvE_clEvENKUlvE3_clEvEUlssE_EESt5arrayIPcLm2EELi4E23TrivialOffsetCalculatorILi1EjESD_NS0_6memory15LoadWithoutCastENSE_16StoreWithoutCastEEEviT_T0_T2_T3_T4_T5_,@"STO_CUDA_ENTRY STV_DEFAULT"
_ZN2at6native27unrolled_elementwise_kernelINS0_13AUnaryFunctorIsssZZZNS0_21heaviside_kernel_cudaERNS_18TensorIteratorBaseEENKUlvE_clEvENKUlvE3_clEvEUlssE_EESt5arrayIPcLm2EELi4E23TrivialOffsetCalculatorILi1EjESD_NS0_6memory15LoadWithoutCastENSE_16StoreWithoutCastEEEviT_T0_T2_T3_T4_T5_:
.text._ZN2at6native27unrolled_elementwise_kernelINS0_13AUnaryFunctorIsssZZZNS0_21heaviside_kernel_cudaERNS_18TensorIteratorBaseEENKUlvE_clEvENKUlvE3_clEvEUlssE_EESt5arrayIPcLm2EELi4E23TrivialOffsetCalculatorILi1EjESD_NS0_6memory15LoadWithoutCastENSE_16StoreWithoutCastEEEviT_T0_T2_T3_T4_T5_:
        /* <DEDUP_REMOVED lines=13> */
[----:B------:R-:W-:Y:S01]  /*00d0*/  @!P1 LEA R13, R0, R15, 0x9 ;  /* 0x0000000f000d9211 */ /* 0x000fe200078e48ff */
[----:B------:R-:W-:Y:S01]  /*00e0*/  @!P1 VIADD R15, R15, 0x80 ;  /* 0x000000800f0f9836 */ /* 0x000fe20000000000 */
[----:B------:R-:W1:Y:S04]  /*00f0*/  @!P1 LDC.64 R8, c[0x0][0x220] ;  /* 0x00008800ff089b82 */ /* 0x000e680000000a00 */
[----:B------:R-:W-:Y:S01]  /*0100*/  ISETP.GE.AND P2, PT, R15, R2, PT ;  /* 0x000000020f00720c */ /* 0x000fe20003f46270 */
[----:B0-----:R-:W-:-:S05]  /*0110*/  @!P0 IMAD.WIDE.U32 R6, R5, 0x2, R6 ;  /* 0x0000000205068825 */ /* 0x001fca00078e0006 */
[----:B------:R-:W2:Y:S07]  /*0120*/  @!P0 LDG.E.U16 R16, desc[UR6][R6.64] ;  /* 0x0000000606108981 */ /* 0x000eae000c1e1500 */
[----:B------:R-:W0:Y:S01]  /*0130*/  @!P2 LDC.64 R10, c[0x0][0x220] ;  /* 0x00008800ff0aab82 */ /* 0x000e220000000a00 */
[----:B------:R-:W-:Y:S02]  /*0140*/  @!P2 LEA R17, R0, R15, 0x9 ;  /* 0x0000000f0011a211 */ /* 0x000fe400078e48ff */
[----:B------:R-:W-:-:S02]  /*0150*/  PRMT R5, RZ, 0x7610, R5 ;  /* 0x00007610ff057816 */ /* 0x000fc40000000005 */
[----:B------:R-:W-:Y:S01]  /*0160*/  PRMT R14, RZ, 0x7610, R14 ;  /* 0x00007610ff0e7816 */ /* 0x000fe2000000000e */
[----:B-1----:R-:W-:-:S05]  /*0170*/  @!P1 IMAD.WIDE.U32 R8, R13, 0x2, R8 ;  /* 0x000000020d089825 */ /* 0x002fca00078e0008 */
[----:B------:R1:W3:Y:S01]  /*0180*/  @!P1 LDG.E.U16 R5, desc[UR6][R8.64] ;  /* 0x0000000608059981 */ /* 0x0002e2000c1e1500 */
[----:B------:R-:W-:Y:S02]  /*0190*/  @!P2 VIADD R15, R15, 0x80 ;  /* 0x000000800f0fa836 */ /* 0x000fe40000000000 */
[----:B0-----:R-:W-:Y:S01]  /*01a0*/  @!P2 IMAD.WIDE.U32 R10, R17, 0x2, R10 ;  /* 0x00000002110aa825 */ /* 0x001fe200078e000a */
[----:B-1----:R-:W0:Y:S04]  /*01b0*/  @!P0 LDC.64 R8, c[0x0][0x218] ;  /* 0x00008600ff088b82 */ /* 0x002e280000000a00 */
[----:B------:R1:W4:Y:S01]  /*01c0*/  @!P2 LDG.E.U16 R14, desc[UR6][R10.64] ;  /* 0x000000060a0ea981 */ /* 0x000322000c1e1500 */
[----:B------:R-:W-:-:S13]  /*01d0*/  ISETP.GE.AND P1, PT, R15, R2, PT ;  /* 0x000000020f00720c */ /* 0x000fda0003f26270 */
[----:B------:R-:W1:Y:S01]  /*01e0*/  @!P1 LDC.64 R12, c[0x0][0x220] ;  /* 0x00008800ff0c9b82 */ /* 0x000e620000000a00 */
[----:B------:R-:W-:Y:S01]  /*01f0*/  @!P1 IMAD R7, R0, 0x200, R15 ;  /* 0x0000020000079824 */ /* 0x000fe200078e020f */
[----:B------:R-:W-:Y:S01]  /*0200*/  ULDC.U16 UR4, c[0x0][0x216] ;  /* 0x0000858000047ab9 */ /* 0x000fe20000000400 */
[----:B------:R-:W-:Y:S01]  /*0210*/  PRMT R4, RZ, 0x7610, R4 ;  /* 0x00007610ff047816 */ /* 0x000fe20000000004 */
[----:B------:R-:W-:-:S04]  /*0220*/  UPRMT UR4, UR4, 0x9910, URZ ;  /* 0x0000991004047896 */ /* 0x000fc8000800003f */
[----:B------:R-:W-:Y:S01]  /*0230*/  UISETP.GT.AND UP0, UPT, UR4, URZ, UPT ;  /* 0x0000003f0400728c */ /* 0x000fe2000bf04270 */
[----:B------:R-:W-:Y:S02]  /*0240*/  @!P0 IMAD R15, R0, 0x200, R3 ;  /* 0x00000200000f8824 */ /* 0x000fe400078e0203 */
[----:B-1----:R-:W-:-:S05]  /*0250*/  @!P1 IMAD.WIDE.U32 R6, R7, 0x2, R12 ;  /* 0x0000000207069825 */ /* 0x002fca00078e000c */
[----:B------:R0:W5:Y:S01]  /*0260*/  @!P1 LDG.E.U16 R4, desc[UR6][R6.64] ;  /* 0x0000000606049981 */ /* 0x000162000c1e1500 */
[----:B------:R-:W-:Y:S01]  /*0270*/  ISETP.NE.AND P1, PT, RZ, UR4, PT ;  /* 0x00000004ff007c0c */ /* 0x000fe2000bf25270 */
[----:B------:R-:W-:-:S06]  /*0280*/  USEL UR4, URZ, 0x1, !UP0 ;  /* 0x000000013f047887 */ /* 0x000fcc000c000000 */
[----:B------:R-:W-:Y:S02]  /*0290*/  IMAD.U32 R11, RZ, RZ, UR4 ;  /* 0x00000004ff0b7e24 */ /* 0x000fe4000f8e00ff */
[----:B0-----:R-:W-:Y:S01]  /*02a0*/  @!P0 IMAD.WIDE.U32 R6, R15, 0x2, R8 ;  /* 0x000000020f068825 */ /* 0x001fe200078e0008 */
[----:B------:R-:W-:Y:S02]  /*02b0*/  MOV R13, R3 ;  /* 0x00000003000d7202 */ /* 0x000fe40000000f00 */
[----:B------:R-:W-:-:S04]  /*02c0*/  @!P0 IADD3 R13, R3, 0x80, RZ ;  /* 0x00000080030d8810 */ /* 0x000fc80007ffe0ff */
[----:B------:R-:W-:Y:S01]  /*02d0*/  ISETP.GE.AND P2, PT, R13, R2, PT ;  /* 0x000000020d00720c */ /* 0x000fe20003f46270 */
[----:B------:R-:W-:Y:S02]  /*02e0*/  IMAD.U32 R10, RZ, RZ, UR4 ;  /* 0x00000004ff0a7e24 */ /* 0x000fe4000f8e00ff */
[----:B------:R-:W-:Y:S01]  /*02f0*/  IMAD.U32 R3, RZ, RZ, UR4 ;  /* 0x00000004ff037e24 */ /* 0x000fe2000f8e00ff */
[----:B------:R-:W-:Y:S01]  /*0300*/  MOV R12, UR4 ;  /* 0x00000004000c7c02 */ /* 0x000fe20008000f00 */
[----:B------:R-:W-:Y:S01]  /*0310*/  BSSY B0, `(.L_x_12222) ;  /* 0x0000010000007945 */ /* 0x000fe20003800000 */
[----:B--2---:R-:W-:-:S05]  /*0320*/  @!P1 PRMT R11, R16, 0x7610, R11 ;  /* 0x00007610100b9816 */ /* 0x004fca000000000b */
[----:B------:R0:W-:Y:S01]  /*0330*/  @!P0 STG.E.U16 desc[UR6][R6.64], R11 ;  /* 0x0000000b06008986 */ /* 0x0001e2000c101506 */
[----:B---3--:R-:W-:Y:S02]  /*0340*/  @!P1 PRMT R10, R5, 0x7610, R10 ;  /* 0x00007610050a9816 */ /* 0x008fe4000000000a */
[----:B----4-:R-:W-:Y:S01]  /*0350*/  @!P1 PRMT R3, R14, 0x7610, R3 ;  /* 0x000076100e039816 */ /* 0x010fe20000000003 */
        /* <DEDUP_REMOVED lines=11> */
.L_x_12223:
[----:B------:R-:W-:Y:S05]  /*0410*/  BSYNC B0 ;  /* 0x0000000000007941 */ /* 0x000fea0003800000 */
.L_x_12222:
[----:B------:R-:W-:-:S13]  /*0420*/  ISETP.GE.AND P0, PT, R13, R2, PT ;  /* 0x000000020d00720c */ /* 0x000fda0003f06270 */
[----:B------:R-:W-:Y:S05]  /*0430*/  @P0 EXIT ;  /* 0x000000000000094d */ /* 0x000fea0003800000 */
[----:B0-----:R-:W0:Y:S01]  /*0440*/  LDC.64 R2, c[0x0][0x218] ;  /* 0x00008600ff027b82 */ /* 0x001e220000000a00 */
[----:B------:R-:W-:Y:S02]  /*0450*/  LEA R13, R0, R13, 0x9 ;  /* 0x0000000d000d7211 */ /* 0x000fe400078e48ff */
[----:B------:R-:W-:-:S04]  /*0460*/  PRMT R5, R12, 0x7610, R5 ;  /* 0x000076100c057816 */ /* 0x000fc80000000005 */
[----:B-----5:R-:W-:Y:S01]  /*0470*/  @!P1 PRMT R5, R4, 0x7610, R5 ;  /* 0x0000761004059816 */ /* 0x020fe20000000005 */
[----:B0-----:R-:W-:-:S05]  /*0480*/  IMAD.WIDE.U32 R2, R13, 0x2, R2 ;  /* 0x000000020d027825 */ /* 0x001fca00078e0002 */
[----:B------:R-:W-:Y:S01]  /*0490*/  STG.E.U16 desc[UR6][R2.64], R5 ;  /* 0x0000000502007986 */ /* 0x000fe2000c101506 */
[----:B------:R-:W-:Y:S05]  /*04a0*/  EXIT ;  /* 0x000000000000794d */ /* 0x000fea0003800000 */
.L_x_12224:
        /* <DEDUP_REMOVED lines=13> */
.L_x_32137:


//--------------------- .text._ZN2at6native29vectorized_elementwise_kernelILi2ENS0_13AUnaryFunctorIsssZZZNS0_21heaviside_kernel_cudaERNS_18TensorIteratorBaseEENKUlvE_clEvENKUlvE3_clEvEUlssE_EESt5arrayIPcLm2EEEEviT0_T1_ --------------------------
	.section	.text._ZN2at6native29vectorized_elementwise_kernelILi2ENS0_13AUnaryFunctorIsssZZZNS0_21heaviside_kernel_cudaERNS_18TensorIteratorBaseEENKUlvE_clEvENKUlvE3_clEvEUlssE_EESt5arrayIPcLm2EEEEviT0_T1_,"ax",@progbits
	.align	128
        .global         _ZN2at6native29vectorized_elementwise_kernelILi2ENS0_13AUnaryFunctorIsssZZZNS0_21heaviside_kernel_cudaERNS_18TensorIteratorBaseEENKUlvE_clEvENKUlvE3_clEvEUlssE_EESt5arrayIPcLm2EEEEviT0_T1_
        .type           _ZN2at6native29vectorized_elementwise_kernelILi2ENS0_13AUnaryFunctorIsssZZZNS0_21heaviside_kernel_cudaERNS_18TensorIteratorBaseEENKUlvE_clEvENKUlvE3_clEvEUlssE_EESt5arrayIPcLm2EEEEviT0_T1_,@function
        .size           _ZN2at6native29vectorized_elementwise_kernelILi2ENS0_13AUnaryFunctorIsssZZZNS0_21heaviside_kernel_cudaERNS_18TensorIteratorBaseEENKUlvE_clEvENKUlvE3_clEvEUlssE_EESt5arrayIPcLm2EEEEviT0_T1_,(.L_x_32138 - _ZN2at6native29vectorized_elementwise_kernelILi2ENS0_13AUnaryFunctorIsssZZZNS0_21heaviside_kernel_cudaERNS_18TensorIteratorBaseEENKUlvE_clEvENKUlvE3_clEvEUlssE_EESt5arrayIPcLm2EEEEviT0_T1_)
        .other          _ZN2at6native29vectorized_elementwise_kernelILi2ENS0_13AUnaryFunctorIsssZZZNS0_21heaviside_kernel_cudaERNS_18TensorIteratorBaseEENKUlvE_clEvENKUlvE3_clEvEUlssE_EESt5arrayIPcLm2EEEEviT0_T1_,@"STO_CUDA_ENTRY STV_DEFAULT"
_ZN2at6native29vectorized_elementwise_kernelILi2ENS0_13AUnaryFunctorIsssZZZNS0_21heaviside_kernel_cudaERNS_18TensorIteratorBaseEENKUlvE_clEvENKUlvE3_clEvEUlssE_EESt5arrayIPcLm2EEEEviT0_T1_:
.text._ZN2at6native29vectorized_elementwise_kernelILi2ENS0_13AUnaryFunctorIsssZZZNS0_21heaviside_kernel_cudaERNS_18TensorIteratorBaseEENKUlvE_clEvENKUlvE3_clEvEUlssE_EESt5arrayIPcLm2EEEEviT0_T1_:
[----:B------:R-:W-:Y:S01]  /*0000*/  LDC R1, c[0x0][0x28] ;  /* 0x00000a00ff017b82 */ /* 0x000fe20000000800 */
[----:B------:R-:W0:Y:S01]  /*0010*/  S2R R0, SR_CTAID.X ;  /* 0x0000000000007919 */ /* 0x000e220000002500 */
[----:B------:R-:W-:Y:S01]  /*0020*/  ULDC UR4, c[0x0][0x210] ;  /* 0x0000840000047ab9 */ /* 0x000fe20000000800 */
[----:B------:R-:W-:Y:S01]  /*0030*/  ULDC.64 UR6, c[0x0][0x208] ;  /* 0x0000820000067ab9 */ /* 0x000fe20000000a00 */
[----:B0-----:R-:W-:-:S05]  /*0040*/  IMAD.SHL.U32 R0, R0, 0x400, RZ ;  /* 0x0000040000007824 */ /* 0x001fca00078e00ff */
[----:B------:R-:W-:-:S04]  /*0050*/  IADD3 R16, -R0, UR4, RZ ;  /* 0x0000000400107c10 */ /* 0x000fc8000fffe1ff */
[----:B------:R-:W-:-:S13]  /*0060*/  ISETP.GE.U32.AND P0, PT, R16, 0x400, PT ;  /* 0x000004001000780c */ /* 0x000fda0003f06070 */
[----:B------:R-:W-:Y:S05]  /*0070*/  @!P0 BRA `(.L_x_12225) ;  /* 0x0000000000848947 */ /* 0x000fea0003800000 */
[----:B------:R-:W0:Y:S01]  /*0080*/  LDC.U16 R2, c[0x0][0x216] ;  /* 0x00008580ff027b82 */ /* 0x000e220000000400 */
[----:B------:R-:W1:Y:S07]  /*0090*/  S2R R13, SR_TID.X ;  /* 0x00000000000d7919 */ /* 0x000e6e0000002100 */
[----:B------:R-:W2:Y:S01]  /*00a0*/  LDC.64 R4, c[0x0][0x218] ;  /* 0x00008600ff047b82 */ /* 0x000ea20000000a00 */
[----:B0-----:R-:W-:-:S04]  /*00b0*/  PRMT R6, R2, 0x9910, RZ ;  /* 0x0000991002067816 */ /* 0x001fc800000000ff */
[----:B------:R-:W-:-:S13]  /*00c0*/  ISETP.NE.AND P1, PT, R6, RZ, PT ;  /* 0x000000ff0600720c */ /* 0x000fda0003f25270 */
[----:B------:R-:W0:Y:S02]  /*00d0*/  @!P1 LDC.64 R2, c[0x0][0x220] ;  /* 0x00008800ff029b82 */ /* 0x000e240000000a00 */
[----:B0-----:R-:W-:-:S04]  /*00e0*/  @!P1 IMAD.WIDE R2, R0, 0x2, R2 ;  /* 0x0000000200029825 */ /* 0x001fc800078e0202 */
[----:B-1----:R-:W-:-:S05]  /*00f0*/  @!P1 IMAD.WIDE.U32 R2, R13, 0x4, R2 ;  /* 0x000000040d029825 */ /* 0x002fca00078e0002 */
[----:B------:R-:W3:Y:S04]  /*0100*/  @!P1 LDG.E R12, desc[UR6][R2.64] ;  /* 0x00000006020c9981 */ /* 0x000ee8000c1e1900 */
[----:B------:R-:W4:Y:S04]  /*0110*/  @!P1 LDG.E R9, desc[UR6][R2.64+0x200] ;  /* 0x0002000602099981 */ /* 0x000f28000c1e1900 */
[----:B------:R-:W5:Y:S04]  /*0120*/  @!P1 LDG.E R10, desc[UR6][R2.64+0x400] ;  /* 0x00040006020a9981 */ /* 0x000f68000c1e1900 */
[----:B------:R0:W5:Y:S01]  /*0130*/  @!P1 LDG.E R11, desc[UR6][R2.64+0x600] ;  /* 0x00060006020b9981 */ /* 0x000162000c1e1900 */
[----:B------:R-:W-:Y:S01]  /*0140*/  ISETP.GT.AND P0, PT, R6, RZ, PT ;  /* 0x000000ff0600720c */ /* 0x000fe20003f04270 */
[----:B--2---:R-:W-:-:S03]  /*0150*/  IMAD.WIDE.U32 R4, R0, 0x2, R4 ;  /* 0x0000000200047825 */ /* 0x004fc600078e0004 */
[----:B------:R-:W-:-:S04]  /*0160*/  SEL R8, RZ, 0x1, !P0 ;  /* 0x00000001ff087807 */ /* 0x000fc80004000000 */
[C---:B------:R-:W-:Y:S01]  /*0170*/  PRMT R7, R8.reuse, 0x5410, R8 ;  /* 0x0000541008077816 */ /* 0x040fe20000000008 */
[----:B0-----:R-:W-:Y:S01]  /*0180*/  IMAD.WIDE R2, R13, 0x4, R4 ;  /* 0x000000040d027825 */ /* 0x001fe200078e0204 */
[C-C-:B------:R-:W-:Y:S02]  /*0190*/  PRMT R6, R8.reuse, 0x5410, R8.reuse ;  /* 0x0000541008067816 */ /* 0x140fe40000000008 */
[----:B------:R-:W-:-:S04]  /*01a0*/  PRMT R8, R8, 0x5410, R8 ;  /* 0x0000541008087816 */ /* 0x000fc80000000008 */
[--C-:B------:R-:W-:Y:S02]  /*01b0*/  PRMT R0, R8, 0x5410, R8.reuse ;  /* 0x0000541008007816 */ /* 0x100fe40000000008 */
[----:B---3--:R-:W-:Y:S02]  /*01c0*/  @!P1 PRMT R8, R12, 0x7610, R8 ;  /* 0x000076100c089816 */ /* 0x008fe40000000008 */
[----:B----4-:R-:W-:Y:S02]  /*01d0*/  @!P1 PRMT R7, R9, 0x7610, R7 ;  /* 0x0000761009079816 */ /* 0x010fe40000000007 */
[----:B------:R-:W-:Y:S02]  /*01e0*/  @!P1 PRMT R8, R8, 0x7610, R12 ;  /* 0x0000761008089816 */ /* 0x000fe4000000000c */
[----:B-----5:R-:W-:Y:S02]  /*01f0*/  @!P1 PRMT R6, R10, 0x7610, R6 ;  /* 0x000076100a069816 */ /* 0x020fe40000000006 */
[----:B------:R-:W-:Y:S01]  /*0200*/  @!P1 PRMT R7, R7, 0x7610, R9 ;  /* 0x0000761007079816 */ /* 0x000fe20000000009 */
[----:B------:R-:W-:Y:S01]  /*0210*/  STG.E desc[UR6][R2.64], R8 ;  /* 0x0000000802007986 */ /* 0x000fe2000c101906 */
[----:B------:R-:W-:-:S02]  /*0220*/  @!P1 PRMT R0, R11, 0x7610, R0 ;  /* 0x000076100b009816 */ /* 0x000fc40000000000 */
[----:B------:R-:W-:Y:S01]  /*0230*/  @!P1 PRMT R6, R6, 0x7610, R10 ;  /* 0x0000761006069816 */ /* 0x000fe2000000000a */
[----:B------:R-:W-:Y:S01]  /*0240*/  STG.E desc[UR6][R2.64+0x200], R7 ;  /* 0x0002000702007986 */ /* 0x000fe2000c101906 */
[----:B------:R-:W-:-:S03]  /*0250*/  @!P1 PRMT R0, R0, 0x7610, R11 ;  /* 0x0000761000009816 */ /* 0x000fc6000000000b */
[----:B------:R-:W-:Y:S04]  /*0260*/  STG.E desc[UR6][R2.64+0x400], R6 ;  /* 0x0004000602007986 */ /* 0x000fe8000c101906 */
[----:B------:R-:W-:Y:S01]  /*0270*/  STG.E desc[UR6][R2.64+0x600], R0 ;  /* 0x0006000002007986 */ /* 0x000fe2000c101906 */
[----:B------:R-:W-:Y:S05]  /*0280*/  EXIT ;  /* 0x000000000000794d */ /* 0x000fea0003800000 */
.L_x_12225:
[----:B------:R-:W0:Y:S01]  /*0290*/  S2R R17, SR_TID.X ;  /* 0x0000000000117919 */ /* 0x000e220000002100 */
[----:B------:R-:W-:Y:S02]  /*02a0*/  PRMT R22, RZ, 0x7610, R22 ;  /* 0x00007610ff167816 */ /* 0x000fe40000000016 */
[----:B0-----:R-:W-:Y:S01]  /*02b0*/  ISETP.GE.AND P0, PT, R17, R16, PT ;  /* 0x000000101100720c */ /* 0x001fe20003f06270 */
[----:B------:R-:W-:-:S12]  /*02c0*/  IMAD.MOV.U32 R25, RZ, RZ, R17 ;  /* 0x000000ffff197224 */ /* 0x000fd800078e0011 */
[----:B------:R-:W-:Y:S01]  /*02d0*/  @!P0 VIADD R25, R17, 0x80 ;  /* 0x0000008011198836 */ /* 0x000fe20000000000 */
[----:B------:R-:W0:Y:S04]  /*02e0*/  @!P0 LDC.64 R14, c[0x0][0x220] ;  /* 0x00008800ff0e8b82 */ /* 0x000e280000000a00 */
[----:B------:R-:W-:-:S13]  /*02f0*/  ISETP.GE.AND P6, PT, R25, R16, PT ;  /* 0x000000101900720c */ /* 0x000fda0003fc6270 */
[----:B------:R-:W-:Y:S01]  /*0300*/  @!P6 IMAD.IADD R5, R0, 0x1, R25 ;  /* 0x000000010005e824 */ /* 0x000fe200078e0219 */
[----:B------:R-:W1:Y:S01]  /*0310*/  @!P6 LDC.64 R2, c[0x0][0x220] ;  /* 0x00008800ff02eb82 */ /* 0x000e620000000a00 */
[----:B------:R-:W-:-:S05]  /*0320*/  @!P6 VIADD R25, R25, 0x80 ;  /* 0x000000801919e836 */ /* 0x000fca0000000000 */
[----:B------:R-:W-:-:S13]  /*0330*/  ISETP.GE.AND P5, PT, R25, R16, PT ;  /* 0x000000101900720c */ /* 0x000fda0003fa6270 */
[----:B------:R-:W-:Y:S01]  /*0340*/  @!P5 IMAD.IADD R29, R0, 0x1, R25 ;  /* 0x00000001001dd824 */ /* 0x000fe200078e0219 */
[----:B------:R-:W-:Y:S01]  /*0350*/  @!P5 IADD3 R25, R25, 0x80, RZ ;  /* 0x000000801919d810 */ /* 0x000fe20007ffe0ff */
[----:B------:R-:W2:Y:S03]  /*0360*/  @!P5 LDC.64 R12, c[0x0][0x220] ;  /* 0x00008800ff0cdb82 */ /* 0x000ea60000000a00 */
[----:B------:R-:W-:Y:S01]  /*0370*/  ISETP.GE.AND P4, PT, R25, R16, PT ;  /* 0x000000101900720c */ /* 0x000fe20003f86270 */
[----:B-1----:R-:W-:-:S05]  /*0380*/  @!P6 IMAD.WIDE.U32 R2, R5, 0x2, R2 ;  /* 0x000000020502e825 */ /* 0x002fca00078e0002 */
[----:B------:R1:W3:Y:S07]  /*0390*/  @!P6 LDG.E.U16 R22, desc[UR6][R2.64] ;  /* 0x000000060216e981 */ /* 0x0002ee000c1e1500 */
        /* <DEDUP_REMOVED lines=8> */
[C---:B------:R-:W-:Y:S01]  /*0420*/  @!P2 IMAD.IADD R19, R0.reuse, 0x1, R25 ;  /* 0x000000010013a824 */ /* 0x040fe200078e0219 */
[----:B------:R-:W-:Y:S01]  /*0430*/  @!P2 IADD3 R25, R25, 0x80, RZ ;  /* 0x000000801919a810 */ /* 0x000fe20007ffe0ff */
[----:B------:R-:W-:Y:S01]  /*0440*/  @!P0 IMAD.IADD R18, R0, 0x1, R17 ;  /* 0x0000000100128824 */ /* 0x000fe200078e0211 */
[----:B-1----:R-:W1:Y:S02]  /*0450*/  @!P2 LDC.64 R2, c[0x0][0x220] ;  /* 0x00008800ff02ab82 */ /* 0x002e640000000a00 */
[----:B------:R-:W-:-:S13]  /*0460*/  ISETP.GE.AND P1, PT, R25, R16, PT ;  /* 0x000000101900720c */ /* 0x000fda0003f26270 */
[----:B------:R-:W-:Y:S01]  /*0470*/  @!P1 IMAD.IADD R21, R0, 0x1, R25 ;  /* 0x0000000100159824 */ /* 0x000fe200078e0219 */
[----:B------:R-:W4:Y:S01]  /*0480*/  @!P1 LDC.64 R4, c[0x0][0x220] ;  /* 0x00008800ff049b82 */ /* 0x000f220000000a00 */
[----:B------:R-:W-:-:S05]  /*0490*/  @!P1 VIADD R25, R25, 0x80 ;  /* 0x0000008019199836 */ /* 0x000fca0000000000 */
[----:B------:R-:W-:Y:S01]  /*04a0*/  ISETP.GE.AND P6, PT, R25, R16, PT ;  /* 0x000000101900720c */ /* 0x000fe20003fc6270 */
[----:B0-----:R-:W-:Y:S01]  /*04b0*/  @!P0 IMAD.WIDE.U32 R14, R18, 0x2, R14 ;  /* 0x00000002120e8825 */ /* 0x001fe200078e000e */
[----:B------:R-:W-:-:S06]  /*04c0*/  PRMT R18, RZ, 0x7610, R18 ;  /* 0x00007610ff127816 */ /* 0x000fcc0000000012 */
[----:B------:R0:W3:Y:S05]  /*04d0*/  @!P0 LDG.E.U16 R18, desc[UR6][R14.64] ;  /* 0x000000060e128981 */ /* 0x0000ea000c1e1500 */
[----:B------:R-:W5:Y:S01]  /*04e0*/  @!P6 LDC.64 R8, c[0x0][0x220] ;  /* 0x00008800ff08eb82 */ /* 0x000f620000000a00 */
[----:B------:R-:W-:Y:S01]  /*04f0*/  PRMT R20, RZ, 0x7610, R20 ;  /* 0x00007610ff147816 */ /* 0x000fe20000000014 */
[----:B--2---:R-:W-:-:S04]  /*0500*/  @!P5 IMAD.WIDE.U32 R12, R29, 0x2, R12 ;  /* 0x000000021d0cd825 */ /* 0x004fc800078e000c */
[----:B------:R-:W-:Y:S01]  /*0510*/  @!P6 IMAD.IADD R25, R0, 0x1, R25 ;  /* 0x000000010019e824 */ /* 0x000fe200078e0219 */
[----:B------:R2:W3:Y:S01]  /*0520*/  @!P5 LDG.E.U16 R20, desc[UR6][R12.64] ;  /* 0x000000060c14d981 */ /* 0x0004e2000c1e1500 */
[----:B-1----:R-:W-:Y:S01]  /*0530*/  @!P2 IMAD.WIDE.U32 R2, R19, 0x2, R2 ;  /* 0x000000021302a825 */ /* 0x002fe200078e0002 */
[----:B------:R-:W-:Y:S02]  /*0540*/  PRMT R19, RZ, 0x7610, R19 ;  /* 0x00007610ff137816 */ /* 0x000fe40000000013 */
[----:B0-----:R-:W-:Y:S01]  /*0550*/  PRMT R15, RZ, 0x7610, R15 ;  /* 0x00007610ff0f7816 */ /* 0x001fe2000000000f */
[----:B----4-:R-:W-:Y:S01]  /*0560*/  @!P1 IMAD.WIDE.U32 R4, R21, 0x2, R4 ;  /* 0x0000000215049825 */ /* 0x010fe200078e0004 */
[----:B------:R-:W-:Y:S02]  /*0570*/  PRMT R14, RZ, 0x7610, R14 ;  /* 0x00007610ff0e7816 */ /* 0x000fe4000000000e */
[----:B------:R-:W-:Y:S01]  /*0580*/  PRMT R21, RZ, 0x7610, R21 ;  /* 0x00007610ff157816 */ /* 0x000fe20000000015 */
[----:B------:R-:W-:Y:S01]  /*0590*/  @!P4 IMAD.WIDE.U32 R10, R27, 0x2, R10 ;  /* 0x000000021b0ac825 */ /* 0x000fe200078e000a */
[----:B--2---:R-:W-:-:S02]  /*05a0*/  PRMT R12, RZ, 0x7610, R12 ;  /* 0x00007610ff0c7816 */ /* 0x004fc4000000000c */
[----:B------:R-:W2:Y:S01]  /*05b0*/  @!P2 LDG.E.U16 R14, desc[UR6][R2.64] ;  /* 0x00000006020ea981 */ /* 0x000ea2000c1e1500 */
[----:B-----5:R-:W-:-:S03]  /*05c0*/  @!P3 IMAD.WIDE.U32 R6, R23, 0x2, R6 ;  /* 0x000000021706b825 */ /* 0x020fc600078e0006 */
[----:B------:R-:W4:Y:S01]  /*05d0*/  @!P4 LDG.E.U16 R19, desc[UR6][R10.64] ;  /* 0x000000060a13c981 */ /* 0x000f22000c1e1500 */
[----:B------:R-:W-:Y:S02]  /*05e0*/  @!P6 IMAD.WIDE.U32 R8, R25, 0x2, R8 ;  /* 0x000000021908e825 */ /* 0x000fe400078e0008 */
[----:B------:R-:W0:Y:S01]  /*05f0*/  @!P0 LDC.64 R24, c[0x0][0x218] ;  /* 0x00008600ff188b82 */ /* 0x000e220000000a00 */
[----:B------:R1:W5:Y:S04]  /*0600*/  @!P3 LDG.E.U16 R15, desc[UR6][R6.64] ;  /* 0x00000006060fb981 */ /* 0x000368000c1e1500 */
[----:B------:R0:W5:Y:S04]  /*0610*/  @!P1 LDG.E.U16 R21, desc[UR6][R4.64] ;  /* 0x0000000604159981 */ /* 0x000168000c1e1500 */
[----:B------:R-:W5:Y:S01]  /*0620*/  @!P6 LDG.E.U16 R12, desc[UR6][R8.64] ;  /* 0x00000006080ce981 */ /* 0x000f62000c1e1500 */
[----:B------:R-:W-:-:S02]  /*0630*/  ULDC.U16 UR4, c[0x0][0x216] ;  /* 0x0000858000047ab9 */ /* 0x000fc40000000400 */
[----:B------:R-:W-:-:S04]  /*0640*/  UPRMT UR4, UR4, 0x9910, URZ ;  /* 0x0000991004047896 */ /* 0x000fc8000800003f */
[----:B------:R-:W-:Y:S02]  /*0650*/  UISETP.GT.AND UP0, UPT, UR4, URZ, UPT ;  /* 0x0000003f0400728c */ /* 0x000fe4000bf04270 */
[----:B------:R-:W-:Y:S02]  /*0660*/  ISETP.NE.AND P1, PT, RZ, UR4, PT ;  /* 0x00000004ff007c0c */ /* 0x000fe4000bf25270 */
[----:B------:R-:W-:Y:S01]  /*0670*/  USEL UR4, URZ, 0x1, !UP0 ;  /* 0x000000013f047887 */ /* 0x000fe2000c000000 */
[----:B-1----:R-:W-:-:S05]  /*0680*/  @!P0 IMAD.IADD R7, R0, 0x1, R17 ;  /* 0x0000000100078824 */ /* 0x002fca00078e0211 */
[----:B------:R-:W-:Y:S01]  /*0690*/  MOV R11, UR4 ;  /* 0x00000004000b7c02 */ /* 0x000fe20008000f00 */
[----:B0-----:R-:W-:-:S04]  /*06a0*/  @!P0 IMAD.WIDE.U32 R24, R7, 0x2, R24 ;  /* 0x0000000207188825 */ /* 0x001fc800078e0018 */
[----:B------:R-:W-:Y:S01]  /*06b0*/  @!P0 VIADD R17, R17, 0x80 ;  /* 0x0000008011118836 */ /* 0x000fe20000000000 */
[----:B------:R-:W-:Y:S01]  /*06c0*/  MOV R6, UR4 ;  /* 0x0000000400067c02 */ /* 0x000fe20008000f00 */
[----:B------:R-:W-:Y:S01]  /*06d0*/  IMAD.U32 R3, RZ, RZ, UR4 ;  /* 0x00000004ff037e24 */ /* 0x000fe2000f8e00ff */
[----:B------:R-:W-:Y:S01]  /*06e0*/  BSSY B0, `(.L_x_12226) ;  /* 0x000003b000007945 */ /* 0x000fe20003800000 */
[----:B------:R-:W-:Y:S02]  /*06f0*/  IMAD.U32 R5, RZ, RZ, UR4 ;  /* 0x00000004ff057e24 */ /* 0x000fe4000f8e00ff */
[----:B------:R-:W-:Y:S02]  /*0700*/  IMAD.U32 R4, RZ, RZ, UR4 ;  /* 0x00000004ff047e24 */ /* 0x000fe4000f8e00ff */
[----:B------:R-:W-:Y:S02]  /*0710*/  IMAD.U32 R10, RZ, RZ, UR4 ;  /* 0x00000004ff0a7e24 */ /* 0x000fe4000f8e00ff */
[----:B------:R-:W-:-:S02]  /*0720*/  IMAD.U32 R7, RZ, RZ, UR4 ;  /* 0x00000004ff077e24 */ /* 0x000fc4000f8e00ff */
[----:B------:R-:W-:Y:S01]  /*0730*/  IMAD.U32 R2, RZ, RZ, UR4 ;  /* 0x00000004ff027e24 */ /* 0x000fe2000f8e00ff */
[----:B------:R-:W-:Y:S01]  /*0740*/  BSSY B1, `(.L_x_12227) ;  /* 0x000002e000017945 */ /* 0x000fe20003800000 */
[----:B---3--:R-:W-:Y:S02]  /*0750*/  @!P1 PRMT R10, R22, 0x7610, R10 ;  /* 0x00007610160a9816 */ /* 0x008fe4000000000a */
[----:B------:R-:W-:-:S05]  /*0760*/  @!P1 PRMT R11, R18, 0x7610, R11 ;  /* 0x00007610120b9816 */ /* 0x000fca000000000b */
[----:B------:R0:W-:Y:S01]  /*0770*/  @!P0 STG.E.U16 desc[UR6][R24.64], R11 ;  /* 0x0000000b18008986 */ /* 0x0001e2000c101506 */
[----:B------:R-:W-:Y:S02]  /*0780*/  ISETP.GE.AND P0, PT, R17, R16, PT ;  /* 0x000000101100720c */ /* 0x000fe40003f06270 */
[----:B------:R-:W-:Y:S02]  /*0790*/  @!P1 PRMT R7, R20, 0x7610, R7 ;  /* 0x0000761014079816 */ /* 0x000fe40000000007 */
[----:B--2---:R-:W-:Y:S02]  /*07a0*/  @!P1 PRMT R3, R14, 0x7610, R3 ;  /* 0x000076100e039816 */ /* 0x004fe40000000003 */
[----:B----4-:R-:W-:Y:S02]  /*07b0*/  @!P1 PRMT R6, R19, 0x7610, R6 ;  /* 0x0000761013069816 */ /* 0x010fe40000000006 */
[----:B-----5:R-:W-:Y:S02]  /*07c0*/  @!P1 PRMT R5, R15, 0x7610, R5 ;  /* 0x000076100f059816 */ /* 0x020fe40000000005 */
[----:B------:R-:W-:-:S02]  /*07d0*/  @!P1 PRMT R4, R21, 0x7610, R4 ;  /* 0x0000761015049816 */ /* 0x000fc40000000004 */
        /* <DEDUP_REMOVED lines=10> */
[----:B------:R-:W-:Y:S01]  /*0880*/  IMAD.IADD R11, R0, 0x1, R17 ;  /* 0x00000001000b7824 */ /* 0x000fe200078e0211 */
[----:B------:R-:W-:-:S03]  /*0890*/  IADD3 R17, R17, 0x80, RZ ;  /* 0x0000008011117810 */ /* 0x000fc60007ffe0ff */
[----:B0-----:R-:W-:-:S05]  /*08a0*/  IMAD.WIDE.U32 R8, R11, 0x2, R8 ;  /* 0x000000020b087825 */ /* 0x001fca00078e0008 */
[----:B------:R0:W-:Y:S02]  /*08b0*/  STG.E.U16 desc[UR6][R8.64], R7 ;  /* 0x0000000708007986 */ /* 0x0001e4000c101506 */
.L_x_12228:
[----:B------:R-:W-:-:S13]  /*08c0*/  ISETP.GE.AND P0, PT, R17, R16, PT ;  /* 0x000000101100720c */ /* 0x000fda0003f06270 */
[----:B------:R-:W-:Y:S05]  /*08d0*/  @P0 BRA `(.L_x_12230) ;  /* 0x0000000000300947 */ /* 0x000fea0003800000 */
[----:B0-----:R-:W0:Y:S01]  /*08e0*/  LDC.64 R8, c[0x0][0x218] ;  /* 0x00008600ff087b82 */ /* 0x001e220000000a00 */
[----:B------:R-:W-:Y:S02]  /*08f0*/  IMAD.IADD R7, R0, 0x1, R17 ;  /* 0x0000000100077824 */ /* 0x000fe400078e0211 */
[----:B------:R-:W-:Y:S02]  /*0900*/  VIADD R17, R17, 0x80 ;  /* 0x0000008011117836 */ /* 0x000fe40000000000 */
[----:B0-----:R-:W-:-:S05]  /*0910*/  IMAD.WIDE.U32 R8, R7, 0x2, R8 ;  /* 0x0000000207087825 */ /* 0x001fca00078e0008 */
[----:B------:R1:W-:Y:S02]  /*0920*/  STG.E.U16 desc[UR6][R8.64], R6 ;  /* 0x0000000608007986 */ /* 0x0003e4000c101506 */
.L_x_12229:
[----:B------:R-:W-:-:S13]  /*0930*/  ISETP.GE.AND P0, PT, R17, R16, PT ;  /* 0x000000101100720c */ /* 0x000fda0003f06270 */
[----:B------:R-:W-:Y:S05]  /*0940*/  @P0 BRA `(.L_x_12231) ;  /* 0x0000000000340947 */ /* 0x000fea0003800000 */
[----:B-1----:R-:W1:Y:S01]  /*0950*/  LDC.64 R6, c[0x0][0x218] ;  /* 0x00008600ff067b82 */ /* 0x002e620000000a00 */
[----:B0-----:R-:W-:Y:S02]  /*0960*/  IMAD.IADD R9, R0, 0x1, R17 ;  /* 0x0000000100097824 */ /* 0x001fe400078e0211 */
[----:B------:R-:W-:Y:S02]  /*0970*/  VIADD R17, R17, 0x80 ;  /* 0x0000008011117836 */ /* 0x000fe40000000000 */
[----:B-1----:R-:W-:-:S05]  /*0980*/  IMAD.WIDE.U32 R6, R9, 0x2, R6 ;  /* 0x0000000209067825 */ /* 0x002fca00078e0006 */
[----:B------:R1:W-:Y:S02]  /*0990*/  STG.E.U16 desc[UR6][R6.64], R5 ;  /* 0x0000000506007986 */ /* 0x0003e4000c101506 */
.L_x_12230:
[----:B------:R-:W-:-:S13]  /*09a0*/  ISETP.GE.AND P0, PT, R17, R16, PT ;  /* 0x000000101100720c */ /* 0x000fda0003f06270 */
[----:B------:R-:W-:Y:S05]  /*09b0*/  @P0 BREAK B1 ;  /* 0x0000000000010942 */ /* 0x000fea0003800000 */
[----:B------:R-:W-:Y:S05]  /*09c0*/  @P0 BRA `(.L_x_12232) ;  /* 0x0000000000300947 */ /* 0x000fea0003800000 */
[----:B01----:R-:W0:Y:S01]  /*09d0*/  LDC.64 R6, c[0x0][0x218] ;  /* 0x00008600ff067b82 */ /* 0x003e220000000a00 */
[----:B------:R-:W-:Y:S01]  /*09e0*/  IMAD.IADD R5, R0, 0x1, R17 ;  /* 0x0000000100057824 */ /* 0x000fe200078e0211 */
[----:B------:R-:W-:-:S03]  /*09f0*/  IADD3 R17, R17, 0x80, RZ ;  /* 0x0000008011117810 */ /* 0x000fc60007ffe0ff */
[----:B0-----:R-:W-:-:S05]  /*0a00*/  IMAD.WIDE.U32 R6, R5, 0x2, R6 ;  /* 0x0000000205067825 */ /* 0x001fca00078e0006 */
[----:B------:R2:W-:Y:S02]  /*0a10*/  STG.E.U16 desc[UR6][R6.64], R3 ;  /* 0x0000000306007986 */ /* 0x0005e4000c101506 */
.L_x_12231:
[----:B------:R-:W-:Y:S05]  /*0a20*/  BSYNC B1 ;  /* 0x0000000000017941 */ /* 0x000fea0003800000 */
.L_x_12227:
[----:B------:R-:W-:-:S13]  /*0a30*/  ISETP.GE.AND P0, PT, R17, R16, PT ;  /* 0x000000101100720c */ /* 0x000fda0003f06270 */
[----:B-12---:R-:W1:Y:S01]  /*0a40*/  @!P0 LDC.64 R6, c[0x0][0x218] ;  /* 0x00008600ff068b82 */ /* 0x006e620000000a00 */
[----:B------:R-:W-:Y:S02]  /*0a50*/  @!P0 IMAD.IADD R3, R0, 0x1, R17 ;  /* 0x0000000100038824 */ /* 0x000fe400078e0211 */
[----:B------:R-:W-:Y:S02]  /*0a60*/  @!P0 VIADD R17, R17, 0x80 ;  /* 0x0000008011118836 */ /* 0x000fe40000000000 */
[----:B-1----:R-:W-:-:S05]  /*0a70*/  @!P0 IMAD.WIDE.U32 R6, R3, 0x2, R6 ;  /* 0x0000000203068825 */ /* 0x002fca00078e0006 */
[----:B------:R2:W-:Y:S02]  /*0a80*/  @!P0 STG.E.U16 desc[UR6][R6.64], R4 ;  /* 0x0000000406008986 */ /* 0x0005e4000c101506 */
.L_x_12232:
[----:B------:R-:W-:Y:S05]  /*0a90*/  BSYNC B0 ;  /* 0x0000000000007941 */ /* 0x000fea0003800000 */
.L_x_12226:
[----:B------:R-:W-:Y:S05]  /*0aa0*/  WARPSYNC.ALL ;  /* 0x0000000000007948 */ /* 0x000fea0003800000 */
[----:B------:R-:W-:-:S13]  /*0ab0*/  ISETP.GE.AND P0, PT, R17, R16, PT ;  /* 0x000000101100720c */ /* 0x000fda0003f06270 */
[----:B------:R-:W-:Y:S05]  /*0ac0*/  @P0 EXIT ;  /* 0x000000000000094d */ /* 0x000fea0003800000 */
[----:B-12---:R-:W1:Y:S01]  /*0ad0*/  LDC.64 R4, c[0x0][0x218] ;  /* 0x00008600ff047b82 */ /* 0x006e620000000a00 */
[----:B------:R-:W-:-:S04]  /*0ae0*/  IMAD.IADD R17, R0, 0x1, R17 ;  /* 0x0000000100117824 */ /* 0x000fc800078e0211 */
[----:B-1----:R-:W-:-:S05]  /*0af0*/  IMAD.WIDE.U32 R4, R17, 0x2, R4 ;  /* 0x0000000211047825 */ /* 0x002fca00078e0004 */
[----:B------:R-:W-:Y:S01]  /*0b00*/  STG.E.U16 desc[UR6][R4.64], R2 ;  /* 0x0000000204007986 */ /* 0x000fe2000c101506 */
[----:B------:R-:W-:Y:S05]  /*0b10*/  EXIT ;  /* 0x000000000000794d */ /* 0x000fea0003800000 */
.L_x_12233:
        /* <DEDUP_REMOVED lines=14> */
.L_x_32138:


//--------------------- .text._ZN2at6native29vectorized_elementwise_kernelILi4ENS0_13AUnaryFunctorIsssZZZNS0_21heaviside_kernel_cudaERNS_18TensorIteratorBaseEENKUlvE_clEvENKUlvE3_clEvEUlssE_EESt5arrayIPcLm2EEEEviT0_T1_ --------------------------
	.section	.text._ZN2at6native29vectorized_elementwise_kernelILi4ENS0_13AUnaryFunctorIsssZZZNS0_21heaviside_kernel_cudaERNS_18TensorIteratorBaseEENKUlvE_clEvENKUlvE3_clEvEUlssE_EESt5arrayIPcLm2EEEEviT0_T1_,"ax",@progbits
	.align	128
        .global         _ZN2at6native29vectorized_elementwise_kernelILi4ENS0_13AUnaryFunctorIsssZZZNS0_21heaviside_kernel_cudaERNS_18TensorIteratorBaseEENKUlvE_clEvENKUlvE3_clEvEUlssE_EESt5arrayIPcLm2EEEEviT0_T1_
        .type           _ZN2at6native29vectorized_elementwise_kernelILi4ENS0_13AUnaryFunctorIsssZZZNS0_21heaviside_kernel_cudaERNS_18TensorIteratorBaseEENKUlvE_clEvENKUlvE3_clEvEUlssE_EESt5arrayIPcLm2EEEEviT0_T1_,@function
        .size           _ZN2at6native29vectorized_elementwise_kernelILi4ENS0_13AUnaryFunctorIsssZZZNS0_21heaviside_kernel_cudaERNS_18TensorIteratorBaseEENKUlvE_clEvENKUlvE3_clEvEUlssE_EESt5arrayIPcLm2EEEEviT0_T1_,(.L_x_32139 - _ZN2at6native29vectorized_elementwise_kernelILi4ENS0_13AUnaryFunctorIsssZZZNS0_21heaviside_kernel_cudaERNS_18TensorIteratorBaseEENKUlvE_clEvENKUlvE3_clEvEUlssE_EESt5arrayIPcLm2EEEEviT0_T1_)
        .other          _ZN2at6native29vectorized_elementwise_kernelILi4ENS0_13AUnaryFunctorIsssZZZNS0_21heaviside_kernel_cudaERNS_18TensorIteratorBaseEENKUlvE_clEvENKUlvE3_clEvEUlssE_EESt5arrayIPcLm2EEEEviT0_T1_,@"STO_CUDA_ENTRY STV_DEFAULT"
_ZN2at6native29vectorized_elementwise_kernelILi4ENS0_13AUnaryFunctorIsssZZZNS0_21heaviside_kernel_cudaERNS_18TensorIteratorBaseEENKUlvE_clEvENKUlvE3_clEvEUlssE_EESt5arrayIPcLm2EEEEviT0_T1_:
.text._ZN2at6native29vectorized_elementwise_kernelILi4ENS0_13AUnaryFunctorIsssZZZNS0_21heaviside_kernel_cudaERNS_18TensorIteratorBaseEENKUlvE_clEvENKUlvE3_clEvEUlssE_EESt5arrayIPcLm2EEEEviT0_T1_:
        /* <DEDUP_REMOVED lines=16> */
[----:B------:R-:W3:Y:S04]  /*0100*/  @!P1 LDG.E.64 R2, desc[UR6][R4.64+0x400] ;  /* 0x0004000604029981 */ /* 0x000ee8000c1e1b00 */
[----:B------:R0:W4:Y:S01]  /*0110*/  @!P1 LDG.E.64 R10, desc[UR6][R4.64] ;  /* 0x00000006040a9981 */ /* 0x000122000c1e1b00 */
[----:B------:R-:W-:-:S04]  /*0120*/  ISETP.GT.AND P0, PT, R8, RZ, PT ;  /* 0x000000ff0800720c */ /* 0x000fc80003f04270 */
[----:B------:R-:W-:Y:S01]  /*0130*/  SEL R9, RZ, 0x1, !P0 ;  /* 0x00000001ff097807 */ /* 0x000fe20004000000 */
[----:B--2---:R-:W-:-:S03]  /*0140*/  IMAD.WIDE.U32 R6, R0, 0x2, R6 ;  /* 0x0000000200067825 */ /* 0x004fc600078e0006 */
[C-C-:B------:R-:W-:Y:S02]  /*0150*/  PRMT R8, R9.reuse, 0x5410, R9.reuse ;  /* 0x0000541009087816 */ /* 0x140fe40000000009 */
[C-C-:B0-----:R-:W-:Y:S02]  /*0160*/  PRMT R5, R9.reuse, 0x5410, R9.reuse ;  /* 0x0000541009057816 */ /* 0x141fe40000000009 */
[--C-:B------:R-:W-:Y:S02]  /*0170*/  PRMT R0, R9, 0x5410, R9.reuse ;  /* 0x0000541009007816 */ /* 0x100fe40000000009 */
[----:B------:R-:W-:Y:S01]  /*0180*/  PRMT R4, R4, 0x5410, R9 ;  /* 0x0000541004047816 */ /* 0x000fe20000000009 */
[----:B------:R-:W-:Y:S01]  /*0190*/  IMAD.WIDE R6, R13, 0x8, R6 ;  /* 0x000000080d067825 */ /* 0x000fe200078e0206 */
[----:B---3--:R-:W-:Y:S02]  /*01a0*/  @!P1 PRMT R5, R2, 0x7610, R5 ;  /* 0x0000761002059816 */ /* 0x008fe40000000005 */
[----:B------:R-:W-:-:S02]  /*01b0*/  @!P1 PRMT R0, R3, 0x7610, R0 ;  /* 0x0000761003009816 */ /* 0x000fc40000000000 */
[----:B----4-:R-:W-:Y:S02]  /*01c0*/  @!P1 PRMT R8, R11, 0x7610, R8 ;  /* 0x000076100b089816 */ /* 0x010fe40000000008 */
[----:B------:R-:W-:Y:S02]  /*01d0*/  @!P1 PRMT R9, R10, 0x7610, R9 ;  /* 0x000076100a099816 */ /* 0x000fe40000000009 */
[----:B------:R-:W-:Y:S02]  /*01e0*/  @!P1 PRMT R4, R4, 0x7610, R10 ;  /* 0x0000761004049816 */ /* 0x000fe4000000000a */
[----:B------:R-:W-:Y:S02]  /*01f0*/  @!P1 PRMT R5, R5, 0x7610, R2 ;  /* 0x0000761005059816 */ /* 0x000fe40000000002 */
[----:B------:R-:W-:Y:S02]  /*0200*/  @!P1 PRMT R8, R8, 0x7610, R11 ;  /* 0x0000761008089816 */ /* 0x000fe4000000000b */
[----:B------:R-:W-:-:S02]  /*0210*/  @!P1 PRMT R0, R0, 0x7610, R3 ;  /* 0x0000761000009816 */ /* 0x000fc40000000003 */
[----:B------:R-:W-:Y:S01]  /*0220*/  PRMT R2, R9, 0x7610, R4 ;  /* 0x0000761009027816 */ /* 0x000fe20000000004 */
[----:B------:R-:W-:Y:S02]  /*0230*/  IMAD.MOV.U32 R4, RZ, RZ, R5 ;  /* 0x000000ffff047224 */ /* 0x000fe400078e0005 */
[----:B------:R-:W-:Y:S02]  /*0240*/  IMAD.MOV.U32 R3, RZ, RZ, R8 ;  /* 0x000000ffff037224 */ /* 0x000fe400078e0008 */
[----:B------:R-:W-:-:S03]  /*0250*/  IMAD.MOV.U32 R5, RZ, RZ, R0 ;  /* 0x000000ffff057224 */ /* 0x000fc600078e0000 */
[----:B------:R-:W-:Y:S04]  /*0260*/  STG.E.64 desc[UR6][R6.64], R2 ;  /* 0x0000000206007986 */ /* 0x000fe8000c101b06 */
[----:B------:R-:W-:Y:S01]  /*0270*/  STG.E.64 desc[UR6][R6.64+0x400], R4 ;  /* 0x0004000406007986 */ /* 0x000fe2000c101b06 */
[----:B------:R-:W-:Y:S05]  /*0280*/  EXIT ;  /* 0x000000000000794d */ /* 0x000fea0003800000 */
.L_x_12234:
[----:B------:R-:W0:Y:S01]  /*0290*/  S2R R17, SR_TID.X ;  /* 0x0000000000117919 */ /* 0x000e220000002100 */
[----:B------:R-:W-:Y:S02]  /*02a0*/  PRMT R22, RZ, 0x7610, R22 ;  /* 0x00007610ff167816 */ /* 0x000fe40000000016 */
[----:B0-----:R-:W-:Y:S01]  /*02b0*/  ISETP.GE.AND P0, PT, R17, R16, PT ;  /* 0x000000101100720c */ /* 0x001fe20003f06270 */
[----:B------:R-:W-:-:S12]  /*02c0*/  IMAD.MOV.U32 R25, RZ, RZ, R17 ;  /* 0x000000ffff197224 */ /* 0x000fd800078e0011 */
[----:B------:R-:W-:Y:S01]  /*02d0*/  @!P0 VIADD R25, R17, 0x80 ;  /* 0x0000008011198836 */ /* 0x000fe20000000000 */
[----:B------:R-:W0:Y:S04]  /*02e0*/  @!P0 LDC.64 R14, c[0x0][0x220] ;  /* 0x00008800ff0e8b82 */ /* 0x000e280000000a00 */
[----:B------:R-:W-:-:S13]  /*02f0*/  ISETP.GE.AND P6, PT, R25, R16, PT ;  /* 0x000000101900720c */ /* 0x000fda0003fc6270 */
[----:B------:R-:W-:Y:S01]  /*0300*/  @!P6 IADD3 R5, R0, R25, RZ ;  /* 0x000000190005e210 */ /* 0x000fe20007ffe0ff */
[----:B------:R-:W-:Y:S01]  /*0310*/  @!P6 VIADD R25, R25, 0x80 ;  /* 0x000000801919e836 */ /* 0x000fe20000000000 */
[----:B------:R-:W1:Y:S04]  /*0320*/  @!P6 LDC.64 R2, c[0x0][0x220] ;  /* 0x00008800ff02eb82 */ /* 0x000e680000000a00 */
[----:B------:R-:W-:-:S13]  /*0330*/  ISETP.GE.AND P5, PT, R25, R16, PT ;  /* 0x000000101900720c */ /* 0x000fda0003fa6270 */
[----:B------:R-:W-:Y:S01]  /*0340*/  @!P5 IMAD.IADD R29, R0, 0x1, R25 ;  /* 0x00000001001dd824 */ /* 0x000fe200078e0219 */
[----:B------:R-:W2:Y:S01]  /*0350*/  @!P5 LDC.64 R12, c[0x0][0x220] ;  /* 0x00008800ff0cdb82 */ /* 0x000ea20000000a00 */
[----:B------:R-:W-:-:S05]  /*0360*/  @!P5 VIADD R25, R25, 0x80 ;  /* 0x000000801919d836 */ /* 0x000fca0000000000 */
[----:B------:R-:W-:Y:S01]  /*0370*/  ISETP.GE.AND P4, PT, R25, R16, PT ;  /* 0x000000101900720c */ /* 0x000fe20003f86270 */
[----:B-1----:R-:W-:-:S05]  /*0380*/  @!P6 IMAD.WIDE.U32 R2, R5, 0x2, R2 ;  /* 0x000000020502e825 */ /* 0x002fca00078e0002 */
[----:B------:R1:W3:Y:S07]  /*0390*/  @!P6 LDG.E.U16 R22, desc[UR6][R2.64] ;  /* 0x000000060216e981 */ /* 0x0002ee000c1e1500 */
[C---:B------:R-:W-:Y:S01]  /*03a0*/  @!P4 IMAD.IADD R27, R0.reuse, 0x1, R25 ;  /* 0x00000001001bc824 */ /* 0x040fe200078e0219 */
        /* <DEDUP_REMOVED lines=8> */
[----:B------:R-:W-:Y:S01]  /*0430*/  @!P2 IMAD.IADD R19, R0, 0x1, R25 ;  /* 0x000000010013a824 */ /* 0x000fe200078e0219 */
[----:B-1----:R-:W1:Y:S01]  /*0440*/  @!P2 LDC.64 R2, c[0x0][0x220] ;  /* 0x00008800ff02ab82 */ /* 0x002e620000000a00 */
[----:B------:R-:W-:-:S05]  /*0450*/  @!P2 VIADD R25, R25, 0x80 ;  /* 0x000000801919a836 */ /* 0x000fca0000000000 */
        /* <DEDUP_REMOVED lines=35> */
[----:B------:R-:W-:Y:S02]  /*0690*/  IMAD.U32 R11, RZ, RZ, UR4 ;  /* 0x00000004ff0b7e24 */ /* 0x000fe4000f8e00ff */
[----:B0-----:R-:W-:-:S04]  /*06a0*/  @!P0 IMAD.WIDE.U32 R24, R7, 0x2, R24 ;  /* 0x0000000207188825 */ /* 0x001fc800078e0018 */
[----:B------:R-:W-:Y:S01]  /*06b0*/  @!P0 VIADD R17, R17, 0x80 ;  /* 0x0000008011118836 */ /* 0x000fe20000000000 */
[----:B------:R-:W-:Y:S01]  /*06c0*/  MOV R5, UR4 ;  /* 0x0000000400057c02 */ /* 0x000fe20008000f00 */
[----:B------:R-:W-:Y:S01]  /*06d0*/  IMAD.U32 R3, RZ, RZ, UR4 ;  /* 0x00000004ff037e24 */ /* 0x000fe2000f8e00ff */
[----:B------:R-:W-:Y:S01]  /*06e0*/  MOV R2, UR4 ;  /* 0x0000000400027c02 */ /* 0x000fe20008000f00 */
[----:B------:R-:W-:Y:S01]  /*06f0*/  IMAD.U32 R4, RZ, RZ, UR4 ;  /* 0x00000004ff047e24 */ /* 0x000fe2000f8e00ff */
[----:B------:R-:W-:Y:S01]  /*0700*/  BSSY B0, `(.L_x_12235) ;  /* 0x0000039000007945 */ /* 0x000fe20003800000 */
[----:B------:R-:W-:Y:S02]  /*0710*/  IMAD.U32 R10, RZ, RZ, UR4 ;  /* 0x00000004ff0a7e24 */ /* 0x000fe4000f8e00ff */
[----:B------:R-:W-:Y:S02]  /*0720*/  IMAD.U32 R6, RZ, RZ, UR4 ;  /* 0x00000004ff067e24 */ /* 0x000fe4000f8e00ff */
[----:B------:R-:W-:Y:S01]  /*0730*/  IMAD.U32 R7, RZ, RZ, UR4 ;  /* 0x00000004ff077e24 */ /* 0x000fe2000f8e00ff */
[----:B------:R-:W-:Y:S01]  /*0740*/  BSSY B1, `(.L_x_12236) ;  /* 0x000002e000017945 */ /* 0x000fe20003800000 */
[----:B---3--:R-:W-:-:S02]  /*0750*/  @!P1 PRMT R10, R22, 0x7610, R10 ;  /* 0x00007610160a9816 */ /* 0x008fc4000000000a */
        /* <DEDUP_REMOVED lines=22> */
.L_x_12237:
[----:B------:R-:W-:-:S13]  /*08c0*/  ISETP.GE.AND P0, PT, R17, R16, PT ;  /* 0x000000101100720c */ /* 0x000fda0003f06270 */
[----:B------:R-:W-:Y:S05]  /*08d0*/  @P0 BRA `(.L_x_12239) ;  /* 0x0000000000300947 */ /* 0x000fea0003800000 */
[----:B0-----:R-:W0:Y:S01]  /*08e0*/  LDC.64 R8, c[0x0][0x218] ;  /* 0x00008600ff087b82 */ /* 0x001e220000000a00 */
[----:B------:R-:W-:Y:S01]  /*08f0*/  IADD3 R7, R0, R17, RZ ;  /* 0x0000001100077210 */ /* 0x000fe20007ffe0ff */
[----:B------:R-:W-:-:S04]  /*0900*/  VIADD R17, R17, 0x80 ;  /* 0x0000008011117836 */ /* 0x000fc80000000000 */
[----:B0-----:R-:W-:-:S05]  /*0910*/  IMAD.WIDE.U32 R8, R7, 0x2, R8 ;  /* 0x0000000207087825 */ /* 0x001fca00078e0008 */
[----:B------:R1:W-:Y:S02]  /*0920*/  STG.E.U16 desc[UR6][R8.64], R6 ;  /* 0x0000000608007986 */ /* 0x0003e4000c101506 */
.L_x_12238:
[----:B------:R-:W-:-:S13]  /*0930*/  ISETP.GE.AND P0, PT, R17, R16, PT ;  /* 0x000000101100720c */ /* 0x000fda0003f06270 */
[----:B------:R-:W-:Y:S05]  /*0940*/  @P0 BRA `(.L_x_12240) ;  /* 0x0000000000340947 */ /* 0x000fea0003800000 */
[----:B-1----:R-:W1:Y:S01]  /*0950*/  LDC.64 R6, c[0x0][0x218] ;  /* 0x00008600ff067b82 */ /* 0x002e620000000a00 */
[----:B0-----:R-:W-:Y:S02]  /*0960*/  IMAD.IADD R9, R0, 0x1, R17 ;  /* 0x0000000100097824 */ /* 0x001fe400078e0211 */
[----:B------:R-:W-:Y:S02]  /*0970*/  VIADD R17, R17, 0x80 ;  /* 0x0000008011117836 */ /* 0x000fe40000000000 */
[----:B-1----:R-:W-:-:S05]  /*0980*/  IMAD.WIDE.U32 R6, R9, 0x2, R6 ;  /* 0x0000000209067825 */ /* 0x002fca00078e0006 */
[----:B------:R1:W-:Y:S02]  /*0990*/  STG.E.U16 desc[UR6][R6.64], R5 ;  /* 0x0000000506007986 */ /* 0x0003e4000c101506 */
.L_x_12239:
        /* <DEDUP_REMOVED lines=8> */
.L_x_12240:
[----:B------:R-:W-:Y:S05]  /*0a20*/  BSYNC B1 ;  /* 0x0000000000017941 */ /* 0x000fea0003800000 */
.L_x_12236:
[----:B------:R-:W-:-:S13]  /*0a30*/  ISETP.GE.AND P0, PT, R17, R16, PT ;  /* 0x000000101100720c */ /* 0x000fda0003f06270 */
[----:B-12---:R-:W1:Y:S01]  /*0a40*/  @!P0 LDC.64 R6, c[0x0][0x218] ;  /* 0x00008600ff068b82 */ /* 0x006e620000000a00 */
[----:B------:R-:W-:Y:S02]  /*0a50*/  @!P0 IMAD.IADD R3, R0, 0x1, R17 ;  /* 0x0000000100038824 */ /* 0x000fe400078e0211 */
[----:B------:R-:W-:Y:S02]  /*0a60*/  @!P0 VIADD R17, R17, 0x80 ;  /* 0x0000008011118836 */ /* 0x000fe40000000000 */
[----:B-1----:R-:W-:-:S05]  /*0a70*/  @!P0 IMAD.WIDE.U32 R6, R3, 0x2, R6 ;  /* 0x0000000203068825 */ /* 0x002fca00078e0006 */
[----:B------:R2:W-:Y:S02]  /*0a80*/  @!P0 STG.E.U16 desc[UR6][R6.64], R4 ;  /* 0x0000000406008986 */ /* 0x0005e4000c101506 */
.L_x_12241:
[----:B------:R-:W-:Y:S05]  /*0a90*/  BSYNC B0 ;  /* 0x0000000000007941 */ /* 0x000fea0003800000 */
.L_x_12235:
        /* <DEDUP_REMOVED lines=8> */
.L_x_12242:
        /* <DEDUP_REMOVED lines=14> */
.L_x_32139:


//--------------------- .text._ZN2at6native29vectorized_elementwise_kernelILi8ENS0_13AUnaryFunctorIsssZZZNS0_21heaviside_kernel_cudaERNS_18TensorIteratorBaseEENKUlvE_clEvENKUlvE3_clEvEUlssE_EESt5arrayIPcLm2EEEEviT0_T1_ --------------------------
	.section	.text._ZN2at6native29vectorized_elementwise_kernelILi8ENS0_13AUnaryFunctorIsssZZZNS0_21heaviside_kernel_cudaERNS_18TensorIteratorBaseEENKUlvE_clEvENKUlvE3_clEvEUlssE_EESt5arrayIPcLm2EEEEviT0_T1_,"ax",@progbits
	.align	128
        .global         _ZN2at6native29vectorized_elementwise_kernelILi8ENS0_13AUnaryFunctorIsssZZZNS0_21heaviside_kernel_cudaERNS_18TensorIteratorBaseEENKUlvE_clEvENKUlvE3_clEvEUlssE_EESt5arrayIPcLm2EEEEviT0_T1_
        .type           _ZN2at6native29vectorized_elementwise_kernelILi8ENS0_13AUnaryFunctorIsssZZZNS0_21heaviside_kernel_cudaERNS_18TensorIteratorBaseEENKUlvE_clEvENKUlvE3_clEvEUlssE_EESt5arrayIPcLm2EEEEviT0_T1_,@function
        .size           _ZN2at6native29vectorized_elementwise_kernelILi8ENS0_13AUnaryFunctorIsssZZZNS0_21heaviside_kernel_cudaERNS_18TensorIteratorBaseEENKUlvE_clEvENKUlvE3_clEvEUlssE_EESt5arrayIPcLm2EEEEviT0_T1_,(.L_x_32140 - _ZN2at6native29vectorized_elementwise_kernelILi8ENS0_13AUnaryFunctorIsssZZZNS0_21heaviside_kernel_cudaERNS_18TensorIteratorBaseEENKUlvE_clEvENKUlvE3_clEvEUlssE_EESt5arrayIPcLm2EEEEviT0_T1_)
        .other          _ZN2at6native29vectorized_elementwise_kernelILi8ENS0_13AUnaryFunctorIsssZZZNS0_21heaviside_kernel_cudaERNS_18TensorIteratorBaseEENKUlvE_clEvENKUlvE3_clEvEUlssE_EESt5arrayIPcLm2EEEEviT0_T1_,@"STO_CUDA_ENTRY STV_DEFAULT"
_ZN2at6native29vectorized_elementwise_kernelILi8ENS0_13AUnaryFunctorIsssZZZNS0_21heaviside_kernel_cudaERNS_18TensorIteratorBaseEENKUlvE_clEvENKUlvE3_clEvEUlssE_EESt5arrayIPcLm2EEEEviT0_T1_:
.text._ZN2at6native29vectorized_elementwise_kernelILi8ENS0_13AUnaryFunctorIsssZZZNS0_21heaviside_kernel_cudaERNS_18TensorIteratorBaseEENKUlvE_clEvENKUlvE3_clEvEUlssE_EESt5arrayIPcLm2EEEEviT0_T1_:
        /* <DEDUP_REMOVED lines=16> */
[----:B------:R0:W3:Y:S01]  /*0100*/  @!P1 LDG.E.128 R4, desc[UR6][R2.64] ;  /* 0x0000000602049981 */ /* 0x0000e2000c1e1d00 */
[----:B------:R-:W-:Y:S01]  /*0110*/  ISETP.GT.AND P0, PT, R10, RZ, PT ;  /* 0x000000ff0a00720c */ /* 0x000fe20003f04270 */
[----:B--2---:R-:W-:-:S03]  /*0120*/  IMAD.WIDE.U32 R8, R0, 0x2, R8 ;  /* 0x0000000200087825 */ /* 0x004fc600078e0008 */
[----:B------:R-:W-:Y:S01]  /*0130*/  SEL R11, RZ, 0x1, !P0 ;  /* 0x00000001ff0b7807 */ /* 0x000fe20004000000 */
[----:B------:R-:W-:-:S03]  /*0140*/  IMAD.WIDE R8, R13, 0x10, R8 ;  /* 0x000000100d087825 */ /* 0x000fc600078e0208 */
[----:B------:R-:W-:Y:S02]  /*0150*/  PRMT R10, R11, 0x7610, R10 ;  /* 0x000076100b0a7816 */ /* 0x000fe4000000000a */
[--C-:B0-----:R-:W-:Y:S02]  /*0160*/  PRMT R3, R3, 0x5410, R11.reuse ;  /* 0x0000541003037816 */ /* 0x101fe4000000000b */
[C---:B------:R-:W-:Y:S02]  /*0170*/  PRMT R0, R11.reuse, 0x5410, R11 ;  /* 0x000054100b007816 */ /* 0x040fe4000000000b */
[----:B------:R-:W-:Y:S02]  /*0180*/  PRMT R2, R11, 0x7610, R2 ;  /* 0x000076100b027816 */ /* 0x000fe40000000002 */
[----:B---3--:R-:W-:Y:S02]  /*0190*/  @!P1 PRMT R3, R3, 0x7610, R5 ;  /* 0x0000761003039816 */ /* 0x008fe40000000005 */
[----:B------:R-:W-:-:S02]  /*01a0*/  @!P1 PRMT R10, R5, 0x7610, R10 ;  /* 0x00007610050a9816 */ /* 0x000fc4000000000a */
[C---:B------:R-:W-:Y:S02]  /*01b0*/  PRMT R5, R11.reuse, 0x7610, R5 ;  /* 0x000076100b057816 */ /* 0x040fe40000000005 */
[----:B------:R-:W-:Y:S02]  /*01c0*/  PRMT R3, R11, 0x7610, R3 ;  /* 0x000076100b037816 */ /* 0x000fe40000000003 */
[----:B------:R-:W-:Y:S02]  /*01d0*/  @!P1 PRMT R0, R0, 0x5410, R7 ;  /* 0x0000541000009816 */ /* 0x000fe40000000007 */
[C---:B------:R-:W-:Y:S02]  /*01e0*/  @!P1 PRMT R5, R6.reuse, 0x7610, R5 ;  /* 0x0000761006059816 */ /* 0x040fe40000000005 */
[----:B------:R-:W-:Y:S02]  /*01f0*/  @!P1 PRMT R3, R6, 0x7632, R3 ;  /* 0x0000763206039816 */ /* 0x000fe40000000003 */
[----:B------:R-:W-:-:S02]  /*0200*/  @!P1 PRMT R11, R4, 0x7610, R11 ;  /* 0x00007610040b9816 */ /* 0x000fc4000000000b */
[----:B------:R-:W-:Y:S02]  /*0210*/  @!P1 PRMT R2, R4, 0x7632, R2 ;  /* 0x0000763204029816 */ /* 0x000fe40000000002 */
[----:B------:R-:W-:Y:S02]  /*0220*/  @!P1 PRMT R0, R7, 0x7632, R0 ;  /* 0x0000763207009816 */ /* 0x000fe40000000000 */
[--C-:B------:R-:W-:Y:S02]  /*0230*/  PRMT R6, R5, 0x5410, R3.reuse ;  /* 0x0000541005067816 */ /* 0x100fe40000000003 */
[----:B------:R-:W-:Y:S02]  /*0240*/  PRMT R4, R11, 0x5410, R2 ;  /* 0x000054100b047816 */ /* 0x000fe40000000002 */
[----:B------:R-:W-:Y:S02]  /*0250*/  PRMT R5, R10, 0x7610, R3 ;  /* 0x000076100a057816 */ /* 0x000fe40000000003 */
[----:B------:R-:W-:-:S05]  /*0260*/  PRMT R7, R0, 0x5432, R0 ;  /* 0x0000543200077816 */ /* 0x000fca0000000000 */
[----:B------:R-:W-:Y:S01]  /*0270*/  STG.E.128 desc[UR6][R8.64], R4 ;  /* 0x0000000408007986 */ /* 0x000fe2000c101d06 */
[----:B------:R-:W-:Y:S05]  /*0280*/  EXIT ;  /* 0x000000000000794d */ /* 0x000fea0003800000 */
.L_x_12243:
        /* <DEDUP_REMOVED lines=16> */
[----:B------:R1:W3:Y:S11]  /*0390*/  @!P6 LDG.E.U16 R22, desc[UR6][R2.64] ;  /* 0x000000060216e981 */ /* 0x0002f6000c1e1500 */
        /* <DEDUP_REMOVED lines=9> */
[----:B-1----:R-:W1:Y:S01]  /*0430*/  @!P2 LDC.64 R2, c[0x0][0x220] ;  /* 0x00008800ff02ab82 */ /* 0x002e620000000a00 */
[----:B------:R-:W-:-:S05]  /*0440*/  @!P2 VIADD R25, R25, 0x80 ;  /* 0x000000801919a836 */ /* 0x000fca0000000000 */
[----:B------:R-:W-:-:S13]  /*0450*/  ISETP.GE.AND P1, PT, R25, R16, PT ;  /* 0x000000101900720c */ /* 0x000fda0003f26270 */
[C---:B------:R-:W-:Y:S01]  /*0460*/  @!P1 IADD3 R21, R0.reuse, R25, RZ ;  /* 0x0000001900159210 */ /* 0x040fe20007ffe0ff */
[----:B------:R-:W-:Y:S01]  /*0470*/  @!P1 VIADD R25, R25, 0x80 ;  /* 0x0000008019199836 */ /* 0x000fe20000000000 */
[----:B------:R-:W4:Y:S04]  /*0480*/  @!P1 LDC.64 R4, c[0x0][0x220] ;  /* 0x00008800ff049b82 */ /* 0x000f280000000a00 */
[----:B------:R-:W-:Y:S01]  /*0490*/  ISETP.GE.AND P6, PT, R25, R16, PT ;  /* 0x000000101900720c */ /* 0x000fe20003fc6270 */
[----:B------:R-:W-:-:S04]  /*04a0*/  @!P0 IMAD.IADD R18, R0, 0x1, R17 ;  /* 0x0000000100128824 */ /* 0x000fc800078e0211 */
[----:B0-----:R-:W-:Y:S01]  /*04b0*/  @!P0 IMAD.WIDE.U32 R14, R18, 0x2, R14 ;  /* 0x00000002120e8825 */ /* 0x001fe200078e000e */
[----:B------:R-:W-:-:S06]  /*04c0*/  PRMT R18, RZ, 0x7610, R18 ;  /* 0x00007610ff127816 */ /* 0x000fcc0000000012 */
[----:B------:R0:W3:Y:S01]  /*04d0*/  @!P0 LDG.E.U16 R18, desc[UR6][R14.64] ;  /* 0x000000060e128981 */ /* 0x0000e2000c1e1500 */
        /* <DEDUP_REMOVED lines=62> */
.L_x_12246:
[----:B------:R-:W-:-:S13]  /*08c0*/  ISETP.GE.AND P0, PT, R17, R16, PT ;  /* 0x000000101100720c */ /* 0x000fda0003f06270 */
[----:B------:R-:W-:Y:S05]  /*08d0*/  @P0 BRA `(.L_x_12248) ;  /* 0x0000000000300947 */ /* 0x000fea0003800000 */
[----:B0-----:R-:W0:Y:S01]  /*08e0*/  LDC.64 R8, c[0x0][0x218] ;  /* 0x00008600ff087b82 */ /* 0x001e220000000a00 */
[----:B------:R-:W-:Y:S01]  /*08f0*/  IMAD.IADD R7, R0, 0x1, R17 ;  /* 0x0000000100077824 */ /* 0x000fe200078e0211 */
[----:B------:R-:W-:-:S03]  /*0900*/  IADD3 R17, R17, 0x80, RZ ;  /* 0x0000008011117810 */ /* 0x000fc60007ffe0ff */
[----:B0-----:R-:W-:-:S05]  /*0910*/  IMAD.WIDE.U32 R8, R7, 0x2, R8 ;  /* 0x0000000207087825 */ /* 0x001fca00078e0008 */
[----:B------:R1:W-:Y:S02]  /*0920*/  STG.E.U16 desc[UR6][R8.64], R6 ;  /* 0x0000000608007986 */ /* 0x0003e4000c101506 */
.L_x_12247:
[----:B------:R-:W-:-:S13]  /*0930*/  ISETP.GE.AND P0, PT, R17, R16, PT ;  /* 0x000000101100720c */ /* 0x000fda0003f06270 */
[----:B------:R-:W-:Y:S05]  /*0940*/  @P0 BRA `(.L_x_12249) ;  /* 0x0000000000340947 */ /* 0x000fea0003800000 */
[----:B-1----:R-:W1:Y:S01]  /*0950*/  LDC.64 R6, c[0x0][0x218] ;  /* 0x00008600ff067b82 */ /* 0x002e620000000a00 */
[----:B0-----:R-:W-:Y:S02]  /*0960*/  IMAD.IADD R9, R0, 0x1, R17 ;  /* 0x0000000100097824 */ /* 0x001fe400078e0211 */
[----:B------:R-:W-:Y:S02]  /*0970*/  VIADD R17, R17, 0x80 ;  /* 0x0000008011117836 */ /* 0x000fe40000000000 */
[----:B-1----:R-:W-:-:S05]  /*0980*/  IMAD.WIDE.U32 R6, R9, 0x2, R6 ;  /* 0x0000000209067825 */ /* 0x002fca00078e0006 */
[----:B------:R1:W-:Y:S02]  /*0990*/  STG.E.U16 desc[UR6][R6.64], R5 ;  /* 0x0000000506007986 */ /* 0x0003e4000c101506 */
.L_x_12248:
        /* <DEDUP_REMOVED lines=8> */
.L_x_12249:
[----:B------:R-:W-:Y:S05]  /*0a20*/  BSYNC B1 ;  /* 0x0000000000017941 */ /* 0x000fea0003800000 */
.L_x_12245:
[----:B------:R-:W-:-:S13]  /*0a30*/  ISETP.GE.AND P0, PT, R17, R16, PT ;  /* 0x000000101100720c */ /* 0x000fda0003f06270 */
[----:B-12---:R-:W1:Y:S01]  /*0a40*/  @!P0 LDC.64 R6, c[0x0][0x218] ;  /* 0x00008600ff068b82 */ /* 0x006e620000000a00 */
[----:B------:R-:W-:Y:S02]  /*0a50*/  @!P0 IMAD.IADD R3, R0, 0x1, R17 ;  /* 0x0000000100038824 */ /* 0x000fe400078e0211 */
[----:B------:R-:W-:Y:S02]  /*0a60*/  @!P0 VIADD R17, R17, 0x80 ;  /* 0x0000008011118836 */ /* 0x000fe40000000000 */
[----:B-1----:R-:W-:-:S05]  /*0a70*/  @!P0 IMAD.WIDE.U32 R6, R3, 0x2, R6 ;  /* 0x0000000203068825 */ /* 0x002fca00078e0006 */
[----:B------:R2:W-:Y:S02]  /*0a80*/  @!P0 STG.E.U16 desc[UR6][R6.64], R4 ;  /* 0x0000000406008986 */ /* 0x0005e4000c101506 */
.L_x_12250:
[----:B------:R-:W-:Y:S05]  /*0a90*/  BSYNC B0 ;  /* 0x0000000000007941 */ /* 0x000fea0003800000 */
.L_x_12244:
        /* <DEDUP_REMOVED lines=8> */
.L_x_12251:
        /* <DEDUP_REMOVED lines=14> */
.L_x_32140:


//--------------------- .text._ZN2at6native18elementwise_kernelILi128ELi4EZNS0_15gpu_kernel_implINS0_13BinaryFunctorIlllZZZNS0_21heaviside_kernel_cudaERNS_18TensorIteratorBaseEENKUlvE_clEvENKUlvE2_clEvEUlllE_EEEEvS5_RKT_EUliE_EEviT1_ --------------------------
	.section	.text._ZN2at6native18elementwise_kernelILi128ELi4EZNS0_15gpu_kernel_implINS0_13BinaryFunctorIlllZZZNS0_21heaviside_kernel_cudaERNS_18TensorIteratorBaseEENKUlvE_clEvENKUlvE2_clEvEUlllE_EEEEvS5_RKT_EUliE_EEviT1_,"ax",@progbits
	.align	128
        .global         _ZN2at6native18elementwise_kernelILi128ELi4EZNS0_15gpu_kernel_implINS0_13BinaryFunctorIlllZZZNS0_21heaviside_kernel_cudaERNS_18TensorIteratorBaseEENKUlvE_clEvENKUlvE2_clEvEUlllE_EEEEvS5_RKT_EUliE_EEviT1_
        .type           _ZN2at6native18elementwise_kernelILi128ELi4EZNS0_15gpu_kernel_implINS0_13BinaryFunctorIlllZZZNS0_21heaviside_kernel_cudaERNS_18TensorIteratorBaseEENKUlvE_clEvENKUlvE2_clEvEUlllE_EEEEvS5_RKT_EUliE_EEviT1_,@function
        .size           _ZN2at6native18elementwise_kernelILi128ELi4EZNS0_15gpu_kernel_implINS0_13BinaryFunctorIlllZZZNS0_21heaviside_kernel_cudaERNS_18TensorIteratorBaseEENKUlvE_clEvENKUlvE2_clEvEUlllE_EEEEvS5_RKT_EUliE_EEviT1_,(.L_x_32141 - _ZN2at6native18elementwise_kernelILi128ELi4EZNS0_15gpu_kernel_implINS0_13BinaryFunctorIlllZZZNS0_21heaviside_kernel_cudaERNS_18TensorIteratorBaseEENKUlvE_clEvENKUlvE2_clEvEUlllE_EEEEvS5_RKT_EUliE_EEviT1_)
        .other          _ZN2at6native18elementwise_kernelILi128ELi4EZNS0_15gpu_kernel_implINS0_13BinaryFunctorIlllZZZNS0_21heaviside_kernel_cudaERNS_18TensorIteratorBaseEENKUlvE_clEvENKUlvE2_clEvEUlllE_EEEEvS5_RKT_EUliE_EEviT1_,@"STO_CUDA_ENTRY STV_DEFAULT"
_ZN2at6native18elementwise_kernelILi128ELi4EZNS0_15gpu_kernel_implINS0_13BinaryFunctorIlllZZZNS0_21heaviside_kernel_cudaERNS_18TensorIteratorBaseEENKUlvE_clEvENKUlvE2_clEvEUlllE_EEEEvS5_RKT_EUliE_EEviT1_:
.text._ZN2at6native18elementwise_kernelILi128ELi4EZNS0_15gpu_kernel_implINS0_13BinaryFunctorIlllZZZNS0_21heaviside_kernel_cudaERNS_18TensorIteratorBaseEENKUlvE_clEvENKUlvE2_clEvEUlllE_EEEEvS5_RKT_EUliE_EEviT1_:
        /* <DEDUP_REMOVED lines=365> */
.L_x_12254:
        /* <DEDUP_REMOVED lines=19> */
[----:B--2---:R-:W-:Y:S01]  /*1800*/  SHF.R.S32.HI R19, RZ, 0x1f, R18 ;  /* 0x0000001fff137819 */ /* 0x004fe20000011412 */
[----:B------:R-:W-:Y:S06]  /*1810*/  BRA `(.L_x_12260) ;  /* 0x0000000c00547947 */ /* 0x000fec0003800000 */
.L_x_12258:
[----:B------:R0:W5:Y:S01]  /*1820*/  LDG.E.U8 R18, desc[UR36][R2.64] ;  /* 0x0000002402127981 */ /* 0x000162000c1e1100 */
[----:B------:R-:W-:Y:S01]  /*1830*/  IMAD.MOV.U32 R19, RZ, RZ, RZ ;  /* 0x000000ffff137224 */ /* 0x000fe200078e00ff */
[----:B------:R-:W-:Y:S06]  /*1840*/  BRA `(.L_x_12260) ;  /* 0x0000000c00487947 */ /* 0x000fec0003800000 */
.L_x_12257:
[----:B------:R-:W-:-:S13]  /*1850*/  ISETP.NE.AND P0, PT, R4, 0x2, PT ;  /* 0x000000020400780c */ /* 0x000fda0003f05270 */
[----:B------:R-:W-:Y:S05]  /*1860*/  @!P0 BRA `(.L_x_12261) ;  /* 0x0000000000248947 */ /* 0x000fea0003800000 */
[----:B------:R-:W-:-:S13]  /*1870*/  ISETP.NE.AND P0, PT, R4, 0x3, PT ;  /* 0x000000030400780c */ /* 0x000fda0003f05270 */
[----:B------:R-:W-:Y:S05]  /*1880*/  @!P0 BRA `(.L_x_12262) ;  /* 0x0000000000108947 */ /* 0x000fea0003800000 */
[----:B------:R-:W-:-:S13]  /*1890*/  ISETP.NE.AND P0, PT, R4, 0x4, PT ;  /* 0x000000040400780c */ /* 0x000fda0003f05270 */
[----:B------:R-:W-:Y:S05]  /*18a0*/  @P0 BRA `(.L_x_12259) ;  /* 0x0000000800d80947 */ /* 0x000fea0003800000 */
[----:B------:R0:W5:Y:S01]  /*18b0*/  LDG.E.64 R18, desc[UR36][R2.64] ;  /* 0x0000002402127981 */ /* 0x000162000c1e1b00 */
[----:B------:R-:W-:Y:S05]  /*18c0*/  BRA `(.L_x_12260) ;  /* 0x0000000c00287947 */ /* 0x000fea0003800000 */
.L_x_12262:
[----:B------:R-:W2:Y:S02]  /*18d0*/  LDG.E R18, desc[UR36][R2.64] ;  /* 0x0000002402127981 */ /* 0x000ea4000c1e1900 */
[----:B--2---:R-:W-:Y:S01]  /*18e0*/  SHF.R.S32.HI R19, RZ, 0x1f, R18 ;  /* 0x0000001fff137819 */ /* 0x004fe20000011412 */
[----:B------:R-:W-:Y:S06]  /*18f0*/  BRA `(.L_x_12260) ;  /* 0x0000000c001c7947 */ /* 0x000fec0003800000 */
.L_x_12261:
[----:B------:R-:W2:Y:S02]  /*1900*/  LDG.E.S16 R18, desc[UR36][R2.64] ;  /* 0x0000002402127981 */ /* 0x000ea4000c1e1700 */
[----:B--2---:R-:W-:Y:S01]  /*1910*/  SHF.R.S32.HI R19, RZ, 0x1f, R18 ;  /* 0x0000001fff137819 */ /* 0x004fe20000011412 */
[----:B------:R-:W-:Y:S06]  /*1920*/  BRA `(.L_x_12260) ;  /* 0x0000000c00107947 */ /* 0x000fec0003800000 */
.L_x_12256:
[----:B------:R-:W-:-:S13]  /*1930*/  ISETP.GT.AND P0, PT, R4, 0x6, PT ;  /* 0x000000060400780c */ /* 0x000fda0003f04270 */
[----:B------:R-:W-:Y:S05]  /*1940*/  @P0 BRA `(.L_x_12263) ;  /* 0x00000000002c0947 */ /* 0x000fea0003800000 */
[----:B------:R-:W-:-:S13]  /*1950*/  ISETP.NE.AND P0, PT, R4, 0x5, PT ;  /* 0x000000050400780c */ /* 0x000fda0003f05270 */
[----:B------:R-:W-:Y:S05]  /*1960*/  @!P0 BRA `(.L_x_12264) ;  /* 0x0000000000148947 */ /* 0x000fea0003800000 */
[----:B------:R-:W-:-:S13]  /*1970*/  ISETP.NE.AND P0, PT, R4, 0x6, PT ;  /* 0x000000060400780c */ /* 0x000fda0003f05270 */
[----:B------:R-:W-:Y:S05]  /*1980*/  @P0 BRA `(.L_x_12259) ;  /* 0x0000000800a00947 */ /* 0x000fea0003800000 */
[----:B------:R-:W2:Y:S02]  /*1990*/  LDG.E R2, desc[UR36][R2.64] ;  /* 0x0000002402027981 */ /* 0x000ea4000c1e1900 */
[----:B--2---:R0:W1:Y:S01]  /*19a0*/  F2I.S64.TRUNC R18, R2 ;  /* 0x0000000200127311 */ /* 0x004062000020d900 */
[----:B------:R-:W-:Y:S05]  /*19b0*/  BRA `(.L_x_12260) ;  /* 0x0000000800ec7947 */ /* 0x000fea0003800000 */
.L_x_12264:
[----:B------:R-:W2:Y:S02]  /*19c0*/  LDG.E.U16 R2, desc[UR36][R2.64] ;  /* 0x0000002402027981 */ /* 0x000ea4000c1e1500 */
[----:B--2---:R-:W-:-:S06]  /*19d0*/  HADD2.F32 R18, -RZ, R2.H0_H0 ;  /* 0x20000002ff127230 */ /* 0x004fcc0000004100 */
[----:B------:R-:W0:Y:S01]  /*19e0*/  F2I.S64.TRUNC R18, R18 ;  /* 0x0000001200127311 */ /* 0x000e22000020d900 */
[----:B------:R-:W-:Y:S05]  /*19f0*/  BRA `(.L_x_12260) ;  /* 0x0000000800dc7947 */ /* 0x000fea0003800000 */
.L_x_12263:
[----:B------:R-:W-:-:S13]  /*1a00*/  ISETP.NE.AND P0, PT, R4, 0x7, PT ;  /* 0x000000070400780c */ /* 0x000fda0003f05270 */
[----:B------:R-:W-:Y:S05]  /*1a10*/  @!P0 BRA `(.L_x_12265) ;  /* 0x00000000002c8947 */ /* 0x000fea0003800000 */
[----:B------:R-:W-:-:S13]  /*1a20*/  ISETP.NE.AND P0, PT, R4, 0x8, PT ;  /* 0x000000080400780c */ /* 0x000fda0003f05270 */
[----:B------:R-:W-:Y:S05]  /*1a30*/  @!P0 BRA `(.L_x_12266) ;  /* 0x0000000000148947 */ /* 0x000fea0003800000 */
[----:B------:R-:W-:-:S13]  /*1a40*/  ISETP.NE.AND P0, PT, R4, 0x9, PT ;  /* 0x000000090400780c */ /* 0x000fda0003f05270 */
[----:B------:R-:W-:Y:S05]  /*1a50*/  @P0 BRA `(.L_x_12259) ;  /* 0x00000008006c0947 */ /* 0x000fea0003800000 */
[----:B------:R-:W2:Y:S02]  /*1a60*/  LDG.E R2, desc[UR36][R2.64] ;  /* 0x0000002402027981 */ /* 0x000ea4000c1e1900 */
[----:B--2---:R0:W1:Y:S01]  /*1a70*/  F2I.S64.TRUNC R18, R2 ;  /* 0x0000000200127311 */ /* 0x004062000020d900 */
[----:B------:R-:W-:Y:S05]  /*1a80*/  BRA `(.L_x_12260) ;  /* 0x0000000800b87947 */ /* 0x000fea0003800000 */
.L_x_12266:
[----:B------:R-:W2:Y:S02]  /*1a90*/  LDG.E.U16 R2, desc[UR36][R2.64] ;  /* 0x0000002402027981 */ /* 0x000ea4000c1e1500 */
[----:B--2---:R-:W-:-:S06]  /*1aa0*/  HADD2.F32 R18, -RZ, R2.H0_H0 ;  /* 0x20000002ff127230 */ /* 0x004fcc0000004100 */
[----:B------:R-:W0:Y:S01]  /*1ab0*/  F2I.S64.TRUNC R18, R18 ;  /* 0x0000001200127311 */ /* 0x000e22000020d900 */
[----:B------:R-:W-:Y:S05]  /*1ac0*/  BRA `(.L_x_12260) ;  /* 0x0000000800a87947 */ /* 0x000fea0003800000 */
.L_x_12265:
[----:B------:R-:W2:Y:S02]  /*1ad0*/  LDG.E.64 R2, desc[UR36][R2.64] ;  /* 0x0000002402027981 */ /* 0x000ea4000c1e1b00 */
[----:B--2---:R0:W1:Y:S01]  /*1ae0*/  F2I.S64.F64.TRUNC R18, R2 ;  /* 0x0000000200127311 */ /* 0x004062000030d900 */
[----:B------:R-:W-:Y:S05]  /*1af0*/  BRA `(.L_x_12260) ;  /* 0x00000008009c7947 */ /* 0x000fea0003800000 */
.L_x_12255:
        /* <DEDUP_REMOVED lines=11> */
[----:B------:R-:W-:Y:S01]  /*1bb0*/  SEL R18, RZ, 0x1, !P0 ;  /* 0x00000001ff127807 */ /* 0x000fe20004000000 */
[----:B------:R-:W-:Y:S08]  /*1bc0*/  BRA `(.L_x_12260) ;  /* 0x0000000800687947 */ /* 0x000ff00003800000 */
.L_x_12269:
[----:B------:R-:W2:Y:S02]  /*1bd0*/  LDG.E.64 R2, desc[UR36][R2.64] ;  /* 0x0000002402027981 */ /* 0x000ea4000c1e1b00 */
[----:B--2---:R0:W1:Y:S01]  /*1be0*/  F2I.S64.F64.TRUNC R18, R2 ;  /* 0x0000000200127311 */ /* 0x004062000030d900 */
[----:B------:R-:W-:Y:S05]  /*1bf0*/  BRA `(.L_x_12260) ;  /* 0x00000008005c7947 */ /* 0x000fea0003800000 */
.L_x_12268:
        /* <DEDUP_REMOVED lines=25> */
[----:B------:R0:W1:Y:S01]  /*1d90*/  F2I.S64.TRUNC R18, R5 ;  /* 0x0000000500127311 */ /* 0x000062000020d900 */
[----:B------:R-:W-:Y:S05]  /*1da0*/  BRA `(.L_x_12260) ;  /* 0x0000000400f07947 */ /* 0x000fea0003800000 */
.L_x_12271:
        /* <DEDUP_REMOVED lines=12> */
[----:B------:R0:W1:Y:S01]  /*1e70*/  F2I.S64.TRUNC R18, R4 ;  /* 0x0000000400127311 */ /* 0x000062000020d900 */
[----:B------:R-:W-:Y:S05]  /*1e80*/  BRA `(.L_x_12260) ;  /* 0x0000000400b87947 */ /* 0x000fea0003800000 */
.L_x_12270:
[----:B------:R-:W2:Y:S02]  /*1e90*/  LDG.E.U16 R18, desc[UR36][R2.64] ;  /* 0x0000002402127981 */ /* 0x000ea4000c1e1500 */
[----:B--2---:R-:W-:-:S06]  /*1ea0*/  IMAD.U32 R18, R18, 0x10000, RZ ;  /* 0x0001000012127824 */ /* 0x004fcc00078e00ff */
[----:B------:R-:W0:Y:S01]  /*1eb0*/  F2I.S64.TRUNC R18, R18 ;  /* 0x0000001200127311 */ /* 0x000e22000020d900 */
[----:B------:R-:W-:Y:S05]  /*1ec0*/  BRA `(.L_x_12260) ;  /* 0x0000000400a87947 */ /* 0x000fea0003800000 */
.L_x_12267:
        /* <DEDUP_REMOVED lines=9> */
[----:B------:R-:W-:Y:S01]  /*1f60*/  IMAD.MOV.U32 R19, RZ, RZ, RZ ;  /* 0x000000ffff137224 */ /* 0x000fe200078e00ff */
[----:B------:R-:W-:Y:S06]  /*1f70*/  BRA `(.L_x_12260) ;  /* 0x00000004007c7947 */ /* 0x000fec0003800000 */
.L_x_12274:
        /* <DEDUP_REMOVED lines=21> */
.L_x_12278:
[----:B------:R-:W-:Y:S05]  /*20d0*/  BSYNC B1 ;  /* 0x0000000000017941 */ /* 0x000fea0003800000 */
.L_x_12277:
[----:B------:R-:W-:Y:S01]  /*20e0*/  IMAD.SHL.U32 R2, R2, 0x100000, RZ ;  /* 0x0010000002027824 */ /* 0x000fe200078e00ff */
[----:B------:R-:W-:-:S04]  /*20f0*/  LEA R3, R0, 0x3b800000, 0x17 ;  /* 0x3b80000000037811 */ /* 0x000fc800078eb8ff */
[----:B------:R-:W-:-:S07]  /*2100*/  LOP3.LUT R18, R3, R2, R18, 0xfe, !PT ;  /* 0x0000000203127212 */ /* 0x000fce00078efe12 */
.L_x_12276:
[----:B------:R-:W-:Y:S05]  /*2110*/  BSYNC B0 ;  /* 0x0000000000007941 */ /* 0x000fea0003800000 */
.L_x_12275:
[----:B------:R-:W1:Y:S01]  /*2120*/  F2I.S64.TRUNC R18, R18 ;  /* 0x0000001200127311 */ /* 0x000e62000020d900 */
[----:B------:R-:W-:Y:S05]  /*2130*/  BRA `(.L_x_12260) ;  /* 0x00000004000c7947 */ /* 0x000fea0003800000 */
.L_x_12273:
        /* <DEDUP_REMOVED lines=21> */
.L_x_12282:
[----:B------:R-:W-:Y:S05]  /*2290*/  BSYNC B1 ;  /* 0x0000000000017941 */ /* 0x000fea0003800000 */
.L_x_12281:
[----:B------:R-:W-:Y:S01]  /*22a0*/  IMAD.SHL.U32 R2, R2, 0x200000, RZ ;  /* 0x0020000002027824 */ /* 0x000fe200078e00ff */
[----:B------:R-:W-:-:S04]  /*22b0*/  LEA R3, R0, 0x37800000, 0x17 ;  /* 0x3780000000037811 */ /* 0x000fc800078eb8ff */
[----:B------:R-:W-:-:S07]  /*22c0*/  LOP3.LUT R18, R3, R2, R18, 0xfe, !PT ;  /* 0x0000000203127212 */ /* 0x000fce00078efe12 */
.L_x_12280:
[----:B------:R-:W-:Y:S05]  /*22d0*/  BSYNC B0 ;  /* 0x0000000000007941 */ /* 0x000fea0003800000 */
.L_x_12279:
[----:B------:R-:W2:Y:S01]  /*22e0*/  F2I.S64.TRUNC R18, R18 ;  /* 0x0000001200127311 */ /* 0x000ea2000020d900 */
[----:B------:R-:W-:Y:S05]  /*22f0*/  BRA `(.L_x_12260) ;  /* 0x00000000009c7947 */ /* 0x000fea0003800000 */
.L_x_12272:
        /* <DEDUP_REMOVED lines=14> */
.L_x_12286:
[----:B------:R-:W-:Y:S05]  /*23e0*/  BSYNC B0 ;  /* 0x0000000000007941 */ /* 0x000fea0003800000 */
.L_x_12285:
[----:B------:R-:W4:Y:S01]  /*23f0*/  F2I.S64.TRUNC R18, R18 ;  /* 0x0000001200127311 */ /* 0x000f22000020d900 */
[----:B------:R-:W-:Y:S05]  /*2400*/  BRA `(.L_x_12260) ;  /* 0x0000000000587947 */ /* 0x000fea0003800000 */
.L_x_12259:
        /* <DEDUP_REMOVED lines=16> */
.L_x_12287:
[----:B------:R-:W-:Y:S01]  /*2510*/  CS2R R18, SRZ ;  /* 0x0000000000127805 */ /* 0x000fe2000001ff00 */
[----:B------:R-:W-:Y:S06]  /*2520*/  BRA `(.L_x_12260) ;  /* 0x0000000000107947 */ /* 0x000fec0003800000 */
.L_x_12284:
[----:B------:R0:W5:Y:S01]  /*2530*/  LDG.E.64 R18, desc[UR36][R2.64] ;  /* 0x0000002402127981 */ /* 0x000162000c1e1b00 */
[----:B------:R-:W-:Y:S05]  /*2540*/  BRA `(.L_x_12260) ;  /* 0x0000000000087947 */ /* 0x000fea0003800000 */
.L_x_12283:
[----:B------:R3:W5:Y:S01]  /*2550*/  LDG.E R18, desc[UR36][R2.64] ;  /* 0x0000002402127981 */ /* 0x000762000c1e1900 */
[----:B------:R-:W-:-:S07]  /*2560*/  IMAD.MOV.U32 R19, RZ, RZ, RZ ;  /* 0x000000ffff137224 */ /* 0x000fce00078e00ff */
.L_x_12260:
[----:B0--3--:R-:W0:Y:S01]  /*2570*/  LDC.U8 R2, c[0x0][0x493] ;  /* 0x000124c0ff027b82 */ /* 0x009e220000000000 */
        /* <DEDUP_REMOVED lines=15> */
[----:B---3--:R-:W-:Y:S01]  /*2670*/  SHF.R.S32.HI R3, RZ, 0x1f, R2 ;  /* 0x0000001fff037819 */ /* 0x008fe20000011402 */
[----:B------:R-:W-:Y:S06]  /*2680*/  BRA `(.L_x_12293) ;  /* 0x0000000c00547947 */ /* 0x000fec0003800000 */
.L_x_12291:
[----:B------:R3:W5:Y:S01]  /*2690*/  LDG.E.U8 R2, desc[UR36][R4.64] ;  /* 0x0000002404027981 */ /* 0x000762000c1e1100 */
[----:B------:R-:W-:Y:S01]  /*26a0*/  IMAD.MOV.U32 R3, RZ, RZ, RZ ;  /* 0x000000ffff037224 */ /* 0x000fe200078e00ff */
[----:B------:R-:W-:Y:S06]  /*26b0*/  BRA `(.L_x_12293) ;  /* 0x0000000c00487947 */ /* 0x000fec0003800000 */
.L_x_12290:
        /* <DEDUP_REMOVED lines=8> */
.L_x_12295:
[----:B------:R-:W3:Y:S02]  /*2740*/  LDG.E R2, desc[UR36][R4.64] ;  /* 0x0000002404027981 */ /* 0x000ee4000c1e1900 */
[----:B---3--:R-:W-:Y:S01]  /*2750*/  SHF.R.S32.HI R3, RZ, 0x1f, R2 ;  /* 0x0000001fff037819 */ /* 0x008fe20000011402 */
[----:B------:R-:W-:Y:S06]  /*2760*/  BRA `(.L_x_12293) ;  /* 0x0000000c001c7947 */ /* 0x000fec0003800000 */
.L_x_12294:
[----:B------:R-:W3:Y:S02]  /*2770*/  LDG.E.S16 R2, desc[UR36][R4.64] ;  /* 0x0000002404027981 */ /* 0x000ee4000c1e1700 */
[----:B---3--:R-:W-:Y:S01]  /*2780*/  SHF.R.S32.HI R3, RZ, 0x1f, R2 ;  /* 0x0000001fff037819 */ /* 0x008fe20000011402 */
[----:B------:R-:W-:Y:S06]  /*2790*/  BRA `(.L_x_12293) ;  /* 0x0000000c00107947 */ /* 0x000fec0003800000 */
.L_x_12289:
[----:B------:R-:W-:-:S13]  /*27a0*/  ISETP.GT.AND P0, PT, R0, 0x6, PT ;  /* 0x000000060000780c */ /* 0x000fda0003f04270 */
[----:B------:R-:W-:Y:S05]  /*27b0*/  @P0 BRA `(.L_x_12296) ;  /* 0x00000000002c0947 */ /* 0x000fea0003800000 */
[----:B------:R-:W-:-:S13]  /*27c0*/  ISETP.NE.AND P0, PT, R0, 0x5, PT ;  /* 0x000000050000780c */ /* 0x000fda0003f05270 */
[----:B------:R-:W-:Y:S05]  /*27d0*/  @!P0 BRA `(.L_x_12297) ;  /* 0x0000000000148947 */ /* 0x000fea0003800000 */
[----:B------:R-:W-:-:S13]  /*27e0*/  ISETP.NE.AND P0, PT, R0, 0x6, PT ;  /* 0x000000060000780c */ /* 0x000fda0003f05270 */
[----:B------:R-:W-:Y:S05]  /*27f0*/  @P0 BRA `(.L_x_12292) ;  /* 0x0000000800a00947 */ /* 0x000fea0003800000 */
[----:B------:R-:W3:Y:S02]  /*2800*/  LDG.E R2, desc[UR36][R4.64] ;  /* 0x0000002404027981 */ /* 0x000ee4000c1e1900 */
[----:B---3--:R-:W0:Y:S01]  /*2810*/  F2I.S64.TRUNC R2, R2 ;  /* 0x0000000200027311 */ /* 0x008e22000020d900 */
[----:B------:R-:W-:Y:S05]  /*2820*/  BRA `(.L_x_12293) ;  /* 0x0000000800ec7947 */ /* 0x000fea0003800000 */
.L_x_12297:
[----:B------:R-:W3:Y:S02]  /*2830*/  LDG.E.U16 R4, desc[UR36][R4.64] ;  /* 0x0000002404047981 */ /* 0x000ee4000c1e1500 */
[----:B---3--:R-:W-:-:S06]  /*2840*/  HADD2.F32 R2, -RZ, R4.H0_H0 ;  /* 0x20000004ff027230 */ /* 0x008fcc0000004100 */
[----:B------:R-:W0:Y:S01]  /*2850*/  F2I.S64.TRUNC R2, R2 ;  /* 0x0000000200027311 */ /* 0x000e22000020d900 */
[----:B------:R-:W-:Y:S05]  /*2860*/  BRA `(.L_x_12293) ;  /* 0x0000000800dc7947 */ /* 0x000fea0003800000 */
.L_x_12296:
[----:B------:R-:W-:-:S13]  /*2870*/  ISETP.NE.AND P0, PT, R0, 0x7, PT ;  /* 0x000000070000780c */ /* 0x000fda0003f05270 */
[----:B------:R-:W-:Y:S05]  /*2880*/  @!P0 BRA `(.L_x_12298) ;  /* 0x00000000002c8947 */ /* 0x000fea0003800000 */
[----:B------:R-:W-:-:S13]  /*2890*/  ISETP.NE.AND P0, PT, R0, 0x8, PT ;  /* 0x000000080000780c */ /* 0x000fda0003f05270 */
[----:B------:R-:W-:Y:S05]  /*28a0*/  @!P0 BRA `(.L_x_12299) ;  /* 0x0000000000148947 */ /* 0x000fea0003800000 */
[----:B------:R-:W-:-:S13]  /*28b0*/  ISETP.NE.AND P0, PT, R0, 0x9, PT ;  /* 0x000000090000780c */ /* 0x000fda0003f05270 */
[----:B------:R-:W-:Y:S05]  /*28c0*/  @P0 BRA `(.L_x_12292) ;  /* 0x00000008006c0947 */ /* 0x000fea0003800000 */
[----:B------:R-:W3:Y:S02]  /*28d0*/  LDG.E R2, desc[UR36][R4.64] ;  /* 0x0000002404027981 */ /* 0x000ee4000c1e1900 */
[----:B---3--:R-:W0:Y:S01]  /*28e0*/  F2I.S64.TRUNC R2, R2 ;  /* 0x0000000200027311 */ /* 0x008e22000020d900 */
[----:B------:R-:W-:Y:S05]  /*28f0*/  BRA `(.L_x_12293) ;  /* 0x0000000800b87947 */ /* 0x000fea0003800000 */
.L_x_12299:
[----:B------:R-:W3:Y:S02]  /*2900*/  LDG.E.U16 R4, desc[UR36][R4.64] ;  /* 0x0000002404047981 */ /* 0x000ee4000c1e1500 */
[----:B---3--:R-:W-:-:S06]  /*2910*/  HADD2.F32 R2, -RZ, R4.H0_H0 ;  /* 0x20000004ff027230 */ /* 0x008fcc0000004100 */
[----:B------:R-:W0:Y:S01]  /*2920*/  F2I.S64.TRUNC R2, R2 ;  /* 0x0000000200027311 */ /* 0x000e22000020d900 */
[----:B------:R-:W-:Y:S05]  /*2930*/  BRA `(.L_x_12293) ;  /* 0x0000000800a87947 */ /* 0x000fea0003800000 */
.L_x_12298:
[----:B------:R-:W3:Y:S02]  /*2940*/  LDG.E.64 R2, desc[UR36][R4.64] ;  /* 0x0000002404027981 */ /* 0x000ee4000c1e1b00 */
[----:B---3--:R-:W0:Y:S01]  /*2950*/  F2I.S64.F64.TRUNC R2, R2 ;  /* 0x0000000200027311 */ /* 0x008e22000030d900 */
[----:B------:R-:W-:Y:S05]  /*2960*/  BRA `(.L_x_12293) ;  /* 0x00000008009c7947 */ /* 0x000fea0003800000 */
.L_x_12288:
        /* <DEDUP_REMOVED lines=11> */
[----:B------:R-:W-:Y:S01]  /*2a20*/  SEL R2, RZ, 0x1, !P0 ;  /* 0x00000001ff027807 */ /* 0x000fe20004000000 */
[----:B------:R-:W-:Y:S08]  /*2a30*/  BRA `(.L_x_12293) ;  /* 0x0000000800687947 */ /* 0x000ff00003800000 */
.L_x_12302:
[----:B------:R-:W3:Y:S02]  /*2a40*/  LDG.E.64 R2, desc[UR36][R4.64] ;  /* 0x0000002404027981 */ /* 0x000ee4000c1e1b00 */
[----:B---3--:R-:W0:Y:S01]  /*2a50*/  F2I.S64.F64.TRUNC R2, R2 ;  /* 0x0000000200027311 */ /* 0x008e22000030d900 */
[----:B------:R-:W-:Y:S05]  /*2a60*/  BRA `(.L_x_12293) ;  /* 0x00000008005c7947 */ /* 0x000fea0003800000 */
.L_x_12301:
        /* <DEDUP_REMOVED lines=24> */
[----:B------:R-:W-:-:S06]  /*2bf0*/  LOP3.LUT R3, R3, 0x80000000, R0, 0xf8, !PT ;  /* 0x8000000003037812 */ /* 0x000fcc00078ef800 */
[----:B------:R-:W0:Y:S01]  /*2c00*/  F2I.S64.TRUNC R2, R3 ;  /* 0x0000000300027311 */ /* 0x000e22000020d900 */
[----:B------:R-:W-:Y:S05]  /*2c10*/  BRA `(.L_x_12293) ;  /* 0x0000000400f07947 */ /* 0x000fea0003800000 */
.L_x_12304:
        /* <DEDUP_REMOVED lines=11> */
[----:B------:R-:W-:-:S06]  /*2cd0*/  LOP3.LUT R2, R2, 0x80000000, R3, 0xf8, !PT ;  /* 0x8000000002027812 */ /* 0x000fcc00078ef803 */
[----:B------:R-:W0:Y:S01]  /*2ce0*/  F2I.S64.TRUNC R2, R2 ;  /* 0x0000000200027311 */ /* 0x000e22000020d900 */
[----:B------:R-:W-:Y:S05]  /*2cf0*/  BRA `(.L_x_12293) ;  /* 0x0000000400b87947 */ /* 0x000fea0003800000 */
.L_x_12303:
[----:B------:R-:W3:Y:S02]  /*2d00*/  LDG.E.U16 R2, desc[UR36][R4.64] ;  /* 0x0000002404027981 */ /* 0x000ee4000c1e1500 */
[----:B---3--:R-:W-:-:S06]  /*2d10*/  IMAD.U32 R2, R2, 0x10000, RZ ;  /* 0x0001000002027824 */ /* 0x008fcc00078e00ff */
[----:B------:R-:W0:Y:S01]  /*2d20*/  F2I.S64.TRUNC R2, R2 ;  /* 0x0000000200027311 */ /* 0x000e22000020d900 */
[----:B------:R-:W-:Y:S05]  /*2d30*/  BRA `(.L_x_12293) ;  /* 0x0000000400a87947 */ /* 0x000fea0003800000 */
.L_x_12300:
        /* <DEDUP_REMOVED lines=11> */
.L_x_12307:
        /* <DEDUP_REMOVED lines=21> */
.L_x_12311:
[----:B------:R-:W-:Y:S05]  /*2f40*/  BSYNC B1 ;  /* 0x0000000000017941 */ /* 0x000fea0003800000 */
.L_x_12310:
[----:B------:R-:W-:Y:S01]  /*2f50*/  IMAD.SHL.U32 R2, R2, 0x100000, RZ ;  /* 0x0010000002027824 */ /* 0x000fe200078e00ff */
[----:B------:R-:W-:-:S04]  /*2f60*/  LEA R3, R0, 0x3b800000, 0x17 ;  /* 0x3b80000000037811 */ /* 0x000fc800078eb8ff */
[----:B------:R-:W-:-:S07]  /*2f70*/  LOP3.LUT R2, R3, R2, R4, 0xfe, !PT ;  /* 0x0000000203027212 */ /* 0x000fce00078efe04 */
.L_x_12309:
[----:B------:R-:W-:Y:S05]  /*2f80*/  BSYNC B0 ;  /* 0x0000000000007941 */ /* 0x000fea0003800000 */
.L_x_12308:
[----:B------:R-:W0:Y:S01]  /*2f90*/  F2I.S64.TRUNC R2, R2 ;  /* 0x0000000200027311 */ /* 0x000e22000020d900 */
[----:B------:R-:W-:Y:S05]  /*2fa0*/  BRA `(.L_x_12293) ;  /* 0x00000004000c7947 */ /* 0x000fea0003800000 */
.L_x_12306:
        /* <DEDUP_REMOVED lines=21> */
.L_x_12315:
[----:B------:R-:W-:Y:S05]  /*3100*/  BSYNC B1 ;  /* 0x0000000000017941 */ /* 0x000fea0003800000 */
.L_x_12314:
[----:B------:R-:W-:Y:S01]  /*3110*/  IMAD.SHL.U32 R2, R2, 0x200000, RZ ;  /* 0x0020000002027824 */ /* 0x000fe200078e00ff */
[----:B------:R-:W-:-:S04]  /*3120*/  LEA R3, R0, 0x37800000, 0x17 ;  /* 0x3780000000037811 */ /* 0x000fc800078eb8ff */
[----:B------:R-:W-:-:S07]  /*3130*/  LOP3.LUT R2, R3, R2, R4, 0xfe, !PT ;  /* 0x0000000203027212 */ /* 0x000fce00078efe04 */
.L_x_12313:
[----:B------:R-:W-:Y:S05]  /*3140*/  BSYNC B0 ;  /* 0x0000000000007941 */ /* 0x000fea0003800000 */
.L_x_12312:
[----:B------:R-:W0:Y:S01]  /*3150*/  F2I.S64.TRUNC R2, R2 ;  /* 0x0000000200027311 */ /* 0x000e22000020d900 */
[----:B------:R-:W-:Y:S05]  /*3160*/  BRA `(.L_x_12293) ;  /* 0x00000000009c7947 */ /* 0x000fea0003800000 */
.L_x_12305:
        /* <DEDUP_REMOVED lines=14> */
.L_x_12319:
[----:B------:R-:W-:Y:S05]  /*3250*/  BSYNC B0 ;  /* 0x0000000000007941 */ /* 0x000fea0003800000 */
.L_x_12318:
[----:B------:R-:W0:Y:S01]  /*3260*/  F2I.S64.TRUNC R2, R2 ;  /* 0x0000000200027311 */ /* 0x000e22000020d900 */
[----:B------:R-:W-:Y:S05]  /*3270*/  BRA `(.L_x_12293) ;  /* 0x0000000000587947 */ /* 0x000fea0003800000 */
.L_x_12292:
        /* <DEDUP_REMOVED lines=16> */
.L_x_12320:
[----:B------:R-:W-:Y:S01]  /*3380*/  CS2R R2, SRZ ;  /* 0x0000000000027805 */ /* 0x000fe2000001ff00 */
[----:B------:R-:W-:Y:S06]  /*3390*/  BRA `(.L_x_12293) ;  /* 0x0000000000107947 */ /* 0x000fec0003800000 */
.L_x_12317:
[----:B------:R0:W5:Y:S01]  /*33a0*/  LDG.E.64 R2, desc[UR36][R4.64] ;  /* 0x0000002404027981 */ /* 0x000162000c1e1b00 */
[----:B------:R-:W-:Y:S05]  /*33b0*/  BRA `(.L_x_12293) ;  /* 0x0000000000087947 */ /* 0x000fea0003800000 */
.L_x_12316:
[----:B------:R0:W5:Y:S01]  /*33c0*/  LDG.E R2, desc[UR36][R4.64] ;  /* 0x0000002404027981 */ /* 0x000162000c1e1900 */
[----:B------:R-:W-:-:S07]  /*33d0*/  IMAD.MOV.U32 R3, RZ, RZ, RZ ;  /* 0x000000ffff037224 */ /* 0x000fce00078e00ff */
.L_x_12293:
[----:B0--3--:R-:W0:Y:S01]  /*33e0*/  LDC.U8 R4, c[0x0][0x491] ;  /* 0x00012440ff047b82 */ /* 0x009e220000000000 */
[C---:B-12-45:R-:W-:Y:S02]  /*33f0*/  ISETP.NE.U32.AND P0, PT, R18.reuse, RZ, PT ;  /* 0x000000ff1200720c */ /* 0x076fe40003f05070 */
[----:B------:R-:W-:Y:S02]  /*3400*/  ISETP.GT.U32.AND P1, PT, R18, RZ, PT ;  /* 0x000000ff1200720c */ /* 0x000fe40003f24070 */
[C---:B------:R-:W-:Y:S02]  /*3410*/  ISETP.NE.AND.EX P0, PT, R19.reuse, RZ, PT, P0 ;  /* 0x000000ff1300720c */ /* 0x040fe40003f05300 */
[----:B------:R-:W-:Y:S02]  /*3420*/  ISETP.GT.AND.EX P1, PT, R19, RZ, PT, P1 ;  /* 0x000000ff1300720c */ /* 0x000fe40003f24310 */
[----:B------:R-:W-:-:S09]  /*3430*/  SEL R3, R3, RZ, !P0 ;  /* 0x000000ff03037207 */ /* 0x000fd20004000000 */
        /* <DEDUP_REMOVED lines=14> */
.L_x_12324:
[----:B------:R1:W-:Y:S01]  /*3520*/  STG.E.U8 desc[UR36][R16.64], R2 ;  /* 0x0000000210007986 */ /* 0x0003e2000c101124 */
[----:B------:R-:W-:Y:S05]  /*3530*/  BRA `(.L_x_12326) ;  /* 0x0000000c00507947 */ /* 0x000fea0003800000 */
.L_x_12323:
[----:B------:R-:W-:-:S13]  /*3540*/  ISETP.NE.AND P0, PT, R0, 0x2, PT ;  /* 0x000000020000780c */ /* 0x000fda0003f05270 */
[----:B------:R-:W-:Y:S05]  /*3550*/  @!P0 BRA `(.L_x_12327) ;  /* 0x0000000000208947 */ /* 0x000fea0003800000 */
[----:B------:R-:W-:-:S13]  /*3560*/  ISETP.NE.AND P0, PT, R0, 0x3, PT ;  /* 0x000000030000780c */ /* 0x000fda0003f05270 */
[----:B------:R-:W-:Y:S05]  /*3570*/  @!P0 BRA `(.L_x_12328) ;  /* 0x0000000000108947 */ /* 0x000fea0003800000 */
[----:B------:R-:W-:-:S13]  /*3580*/  ISETP.NE.AND P0, PT, R0, 0x4, PT ;  /* 0x000000040000780c */ /* 0x000fda0003f05270 */
[----:B------:R-:W-:Y:S05]  /*3590*/  @P0 BRA `(.L_x_12325) ;  /* 0x0000000800e80947 */ /* 0x000fea0003800000 */
[----:B------:R4:W-:Y:S01]  /*35a0*/  STG.E.64 desc[UR36][R16.64], R2 ;  /* 0x0000000210007986 */ /* 0x0009e2000c101b24 */
[----:B------:R-:W-:Y:S05]  /*35b0*/  BRA `(.L_x_12326) ;  /* 0x0000000c00307947 */ /* 0x000fea0003800000 */
.L_x_12328:
[----:B------:R3:W-:Y:S01]  /*35c0*/  STG.E desc[UR36][R16.64], R2 ;  /* 0x0000000210007986 */ /* 0x0007e2000c101924 */
[----:B------:R-:W-:Y:S05]  /*35d0*/  BRA `(.L_x_12326) ;  /* 0x0000000c00287947 */ /* 0x000fea0003800000 */
.L_x_12327:
[----:B------:R2:W-:Y:S01]  /*35e0*/  STG.E.U16 desc[UR36][R16.64], R2 ;  /* 0x0000000210007986 */ /* 0x0005e2000c101524 */
[----:B------:R-:W-:Y:S05]  /*35f0*/  BRA `(.L_x_12326) ;  /* 0x0000000c00207947 */ /* 0x000fea0003800000 */
.L_x_12322:
[----:B------:R-:W-:-:S13]  /*3600*/  ISETP.GT.AND P0, PT, R0, 0x6, PT ;  /* 0x000000060000780c */ /* 0x000fda0003f04270 */
[----:B------:R-:W-:Y:S05]  /*3610*/  @P0 BRA `(.L_x_12329) ;  /* 0x00000000002c0947 */ /* 0x000fea0003800000 */
[----:B------:R-:W-:-:S13]  /*3620*/  ISETP.NE.AND P0, PT, R0, 0x5, PT ;  /* 0x000000050000780c */ /* 0x000fda0003f05270 */
[----:B------:R-:W-:Y:S05]  /*3630*/  @!P0 BRA `(.L_x_12330) ;  /* 0x0000000000148947 */ /* 0x000fea0003800000 */
[----:B------:R-:W-:-:S13]  /*3640*/  ISETP.NE.AND P0, PT, R0, 0x6, PT ;  /* 0x000000060000780c */ /* 0x000fda0003f05270 */
[----:B------:R-:W-:Y:S05]  /*3650*/  @P0 BRA `(.L_x_12325) ;  /* 0x0000000800b80947 */ /* 0x000fea0003800000 */
[----:B------:R-:W0:Y:S02]  /*3660*/  I2F.S64 R3, R2 ;  /* 0x0000000200037312 */ /* 0x000e240000301400 */
[----:B0-----:R0:W-:Y:S01]  /*3670*/  STG.E desc[UR36][R16.64], R3 ;  /* 0x0000000310007986 */ /* 0x0011e2000c101924 */
[----:B------:R-:W-:Y:S05]  /*3680*/  BRA `(.L_x_12326) ;  /* 0x0000000800fc7947 */ /* 0x000fea0003800000 */
.L_x_12330:
[----:B------:R-:W0:Y:S02]  /*3690*/  I2F.S64 R0, R2 ;  /* 0x0000000200007312 */ /* 0x000e240000301400 */
[----:B0-----:R-:W-:-:S05]  /*36a0*/  F2FP.F16.F32.PACK_AB R0, RZ, R0 ;  /* 0x00000000ff00723e */ /* 0x001fca00000000ff */
[----:B------:R0:W-:Y:S01]  /*36b0*/  STG.E.U16 desc[UR36][R16.64], R0 ;  /* 0x0000000010007986 */ /* 0x0001e2000c101524 */
[----:B------:R-:W-:Y:S05]  /*36c0*/  BRA `(.L_x_12326) ;  /* 0x0000000800ec7947 */ /* 0x000fea0003800000 */
.L_x_12329:
[----:B------:R-:W-:-:S13]  /*36d0*/  ISETP.NE.AND P0, PT, R0, 0x7, PT ;  /* 0x000000070000780c */ /* 0x000fda0003f05270 */
[----:B------:R-:W-:Y:S05]  /*36e0*/  @!P0 BRA `(.L_x_12331) ;  /* 0x0000000000348947 */ /* 0x000fea0003800000 */
[----:B------:R-:W-:-:S13]  /*36f0*/  ISETP.NE.AND P0, PT, R0, 0x8, PT ;  /* 0x000000080000780c */ /* 0x000fda0003f05270 */
[----:B------:R-:W-:Y:S05]  /*3700*/  @!P0 BRA `(.L_x_12332) ;  /* 0x0000000000188947 */ /* 0x000fea0003800000 */
[----:B------:R-:W-:-:S13]  /*3710*/  ISETP.NE.AND P0, PT, R0, 0x9, PT ;  /* 0x000000090000780c */ /* 0x000fda0003f05270 */
[----:B------:R-:W-:Y:S05]  /*3720*/  @P0 BRA `(.L_x_12325) ;  /* 0x0000000800840947 */ /* 0x000fea0003800000 */
[----:B------:R-:W0:Y:S01]  /*3730*/  I2F.S64 R4, R2 ;  /* 0x0000000200047312 */ /* 0x000e220000301400 */
[----:B------:R-:W-:-:S05]  /*3740*/  IMAD.MOV.U32 R5, RZ, RZ, RZ ;  /* 0x000000ffff057224 */ /* 0x000fca00078e00ff */
[----:B0-----:R0:W-:Y:S01]  /*3750*/  STG.E.64 desc[UR36][R16.64], R4 ;  /* 0x0000000410007986 */ /* 0x0011e2000c101b24 */
[----:B------:R-:W-:Y:S05]  /*3760*/  BRA `(.L_x_12326) ;  /* 0x0000000800c47947 */ /* 0x000fea0003800000 */
.L_x_12332:
[----:B------:R-:W0:Y:S02]  /*3770*/  I2F.S64 R2, R2 ;  /* 0x0000000200027312 */ /* 0x000e240000301400 */
[----:B0-----:R-:W-:-:S04]  /*3780*/  F2FP.F16.F32.PACK_AB R3, RZ, R2 ;  /* 0x00000002ff03723e */ /* 0x001fc800000000ff */
[----:B------:R-:W-:-:S05]  /*3790*/  PRMT R3, R3, 0x5410, RZ ;  /* 0x0000541003037816 */ /* 0x000fca00000000ff */
[----:B------:R0:W-:Y:S01]  /*37a0*/  STG.E desc[UR36][R16.64], R3 ;  /* 0x0000000310007986 */ /* 0x0001e2000c101924 */
[----:B------:R-:W-:Y:S05]  /*37b0*/  BRA `(.L_x_12326) ;  /* 0x0000000800b07947 */ /* 0x000fea0003800000 */
.L_x_12331:
[----:B------:R-:W0:Y:S02]  /*37c0*/  I2F.F64.S64 R2, R2 ;  /* 0x0000000200027312 */ /* 0x000e240000301c00 */
[----:B0-----:R0:W-:Y:S01]  /*37d0*/  STG.E.64 desc[UR36][R16.64], R2 ;  /* 0x0000000210007986 */ /* 0x0011e2000c101b24 */
[----:B------:R-:W-:Y:S05]  /*37e0*/  BRA `(.L_x_12326) ;  /* 0x0000000800a47947 */ /* 0x000fea0003800000 */
.L_x_12321:
        /* <DEDUP_REMOVED lines=8> */
[----:B------:R-:W-:-:S04]  /*3870*/  ISETP.NE.U32.AND P0, PT, R2, RZ, PT ;  /* 0x000000ff0200720c */ /* 0x000fc80003f05070 */
[----:B------:R-:W-:-:S04]  /*3880*/  ISETP.NE.AND.EX P0, PT, R3, RZ, PT, P0 ;  /* 0x000000ff0300720c */ /* 0x000fc80003f05300 */
[----:B------:R-:W-:-:S05]  /*3890*/  SEL R3, RZ, 0x1, !P0 ;  /* 0x00000001ff037807 */ /* 0x000fca0004000000 */
[----:B------:R0:W-:Y:S01]  /*38a0*/  STG.E.U8 desc[UR36][R16.64], R3 ;  /* 0x0000000310007986 */ /* 0x0001e2000c101124 */
[----:B------:R-:W-:Y:S05]  /*38b0*/  BRA `(.L_x_12326) ;  /* 0x0000000800707947 */ /* 0x000fea0003800000 */
.L_x_12335:
[----:B------:R-:W0:Y:S01]  /*38c0*/  I2F.F64.S64 R4, R2 ;  /* 0x0000000200047312 */ /* 0x000e220000301c00 */
[----:B------:R-:W-:-:S05]  /*38d0*/  CS2R R6, SRZ ;  /* 0x0000000000067805 */ /* 0x000fca000001ff00 */
[----:B0-----:R0:W-:Y:S01]  /*38e0*/  STG.E.128 desc[UR36][R16.64], R4 ;  /* 0x0000000410007986 */ /* 0x0011e2000c101d24 */
[----:B------:R-:W-:Y:S05]  /*38f0*/  BRA `(.L_x_12326) ;  /* 0x0000000800607947 */ /* 0x000fea0003800000 */
.L_x_12334:
[----:B------:R-:W-:-:S13]  /*3900*/  ISETP.NE.AND P0, PT, R0, 0xf, PT ;  /* 0x0000000f0000780c */ /* 0x000fda0003f05270 */
[----:B------:R-:W-:Y:S05]  /*3910*/  @!P0 BRA `(.L_x_12336) ;  /* 0x0000000000b48947 */ /* 0x000fea0003800000 */
[----:B------:R-:W-:-:S13]  /*3920*/  ISETP.NE.AND P0, PT, R0, 0x17, PT ;  /* 0x000000170000780c */ /* 0x000fda0003f05270 */
[----:B------:R-:W-:Y:S05]  /*3930*/  @!P0 BRA `(.L_x_12337) ;  /* 0x0000000000548947 */ /* 0x000fea0003800000 */
[----:B------:R-:W-:-:S13]  /*3940*/  ISETP.NE.AND P0, PT, R0, 0x18, PT ;  /* 0x000000180000780c */ /* 0x000fda0003f05270 */
[----:B------:R-:W-:Y:S05]  /*3950*/  @P0 BRA `(.L_x_12325) ;  /* 0x0000000400f80947 */ /* 0x000fea0003800000 */
[----:B------:R-:W0:Y:S01]  /*3960*/  I2F.S64 R3, R2 ;  /* 0x0000000200037312 */ /* 0x000e220000301400 */
        /* <DEDUP_REMOVED lines=14> */
.L_x_12339:
[----:B------:R-:W-:Y:S05]  /*3a50*/  BSYNC B0 ;  /* 0x0000000000007941 */ /* 0x000fea0003800000 */
.L_x_12338:
[----:B------:R-:W-:-:S05]  /*3a60*/  LOP3.LUT R5, R0, R5, RZ, 0xfc, !PT ;  /* 0x0000000500057212 */ /* 0x000fca00078efcff */
[----:B------:R0:W-:Y:S01]  /*3a70*/  STG.E.U8 desc[UR36][R16.64], R5 ;  /* 0x0000000510007986 */ /* 0x0001e2000c101124 */
[----:B------:R-:W-:Y:S05]  /*3a80*/  BRA `(.L_x_12326) ;  /* 0x0000000400fc7947 */ /* 0x000fea0003800000 */
.L_x_12337:
[----:B------:R-:W0:Y:S01]  /*3a90*/  I2F.S64 R3, R2 ;  /* 0x0000000200037312 */ /* 0x000e220000301400 */
        /* <DEDUP_REMOVED lines=12> */
.L_x_12341:
[----:B------:R-:W-:Y:S01]  /*3b60*/  IMAD.MOV.U32 R0, RZ, RZ, 0x7f ;  /* 0x0000007fff007424 */ /* 0x000fe200078e00ff */
[----:B------:R-:W-:-:S04]  /*3b70*/  ISETP.GT.U32.AND P0, PT, R4, 0x7f800000, PT ;  /* 0x7f8000000400780c */ /* 0x000fc80003f04070 */
[----:B------:R-:W-:-:S09]  /*3b80*/  SEL R0, R0, 0x7c, P0 ;  /* 0x0000007c00007807 */ /* 0x000fd20000000000 */
.L_x_12342:
[----:B------:R-:W-:Y:S05]  /*3b90*/  BSYNC B0 ;  /* 0x0000000000007941 */ /* 0x000fea0003800000 */
.L_x_12340:
[----:B------:R-:W-:-:S04]  /*3ba0*/  LOP3.LUT R2, R3, 0x80000000, RZ, 0xc0, !PT ;  /* 0x8000000003027812 */ /* 0x000fc800078ec0ff */
[----:B------:R-:W-:-:S04]  /*3bb0*/  SHF.R.U32.HI R3, RZ, 0x18, R2 ;  /* 0x00000018ff037819 */ /* 0x000fc80000011602 */
[----:B------:R-:W-:-:S05]  /*3bc0*/  LOP3.LUT R3, R0, R3, RZ, 0xfc, !PT ;  /* 0x0000000300037212 */ /* 0x000fca00078efcff */
[----:B------:R0:W-:Y:S01]  /*3bd0*/  STG.E.U8 desc[UR36][R16.64], R3 ;  /* 0x0000000310007986 */ /* 0x0001e2000c101124 */
[----:B------:R-:W-:Y:S05]  /*3be0*/  BRA `(.L_x_12326) ;  /* 0x0000000400a47947 */ /* 0x000fea0003800000 */
.L_x_12336:
[----:B------:R-:W0:Y:S02]  /*3bf0*/  I2F.S64 R0, R2 ;  /* 0x0000000200007312 */ /* 0x000e240000301400 */
[----:B0-----:R-:W-:-:S05]  /*3c00*/  F2FP.BF16.F32.PACK_AB R0, RZ, R0 ;  /* 0x00000000ff00723e */ /* 0x001fca00000010ff */
[----:B------:R0:W-:Y:S01]  /*3c10*/  STG.E.U16 desc[UR36][R16.64], R0 ;  /* 0x0000000010007986 */ /* 0x0001e2000c101524 */
[----:B------:R-:W-:Y:S05]  /*3c20*/  BRA `(.L_x_12326) ;  /* 0x0000000400947947 */ /* 0x000fea0003800000 */
.L_x_12333:
        /* <DEDUP_REMOVED lines=10> */
.L_x_12345:
[----:B------:R-:W0:Y:S01]  /*3cd0*/  I2F.S64 R3, R2 ;  /* 0x0000000200037312 */ /* 0x000e220000301400 */
        /* <DEDUP_REMOVED lines=16> */
.L_x_12348:
[----:B------:R-:W-:-:S04]  /*3de0*/  LOP3.LUT R2, R3, 0x80000000, RZ, 0xc0, !PT ;  /* 0x8000000003027812 */ /* 0x000fc800078ec0ff */
[----:B------:R-:W-:-:S04]  /*3df0*/  SHF.R.U32.HI R3, RZ, 0x18, R2 ;  /* 0x00000018ff037819 */ /* 0x000fc80000011602 */
[----:B------:R-:W-:-:S04]  /*3e00*/  LOP3.LUT R0, R0, R3, RZ, 0xfc, !PT ;  /* 0x0000000300007212 */ /* 0x000fc800078efcff */
[----:B------:R-:W-:-:S07]  /*3e10*/  PRMT R8, R0, 0x7610, R8 ;  /* 0x0000761000087816 */ /* 0x000fce0000000008 */
.L_x_12347:
[----:B------:R-:W-:Y:S05]  /*3e20*/  BSYNC B0 ;  /* 0x0000000000007941 */ /* 0x000fea0003800000 */
.L_x_12346:
[----:B------:R0:W-:Y:S01]  /*3e30*/  STG.E.U8 desc[UR36][R16.64], R8 ;  /* 0x0000000810007986 */ /* 0x0001e2000c101124 */
[----:B------:R-:W-:Y:S05]  /*3e40*/  BRA `(.L_x_12326) ;  /* 0x00000004000c7947 */ /* 0x000fea0003800000 */
.L_x_12344:
        /* <DEDUP_REMOVED lines=17> */
.L_x_12351:
[----:B------:R-:W-:-:S04]  /*3f60*/  LOP3.LUT R2, R3, 0x80000000, RZ, 0xc0, !PT ;  /* 0x8000000003027812 */ /* 0x000fc800078ec0ff */
[----:B------:R-:W-:-:S04]  /*3f70*/  SHF.R.U32.HI R3, RZ, 0x18, R2 ;  /* 0x00000018ff037819 */ /* 0x000fc80000011602 */
[----:B------:R-:W-:-:S04]  /*3f80*/  LOP3.LUT R0, R0, R3, RZ, 0xfc, !PT ;  /* 0x0000000300007212 */ /* 0x000fc800078efcff */
[----:B------:R-:W-:-:S07]  /*3f90*/  PRMT R8, R0, 0x7610, R8 ;  /* 0x0000761000087816 */ /* 0x000fce0000000008 */
.L_x_12350:
[----:B------:R-:W-:Y:S05]  /*3fa0*/  BSYNC B0 ;  /* 0x0000000000007941 */ /* 0x000fea0003800000 */
.L_x_12349:
[----:B------:R0:W-:Y:S01]  /*3fb0*/  STG.E.U8 desc[UR36][R16.64], R8 ;  /* 0x0000000810007986 */ /* 0x0001e2000c101124 */
[----:B------:R-:W-:Y:S05]  /*3fc0*/  BRA `(.L_x_12326) ;  /* 0x0000000000ac7947 */ /* 0x000fea0003800000 */
.L_x_12343:
[----:B------:R-:W-:-:S13]  /*3fd0*/  ISETP.NE.AND P0, PT, R0, 0x1c, PT ;  /* 0x0000001c0000780c */ /* 0x000fda0003f05270 */
[----:B------:R-:W-:Y:S05]  /*3fe0*/  @!P0 BRA `(.L_x_12352) ;  /* 0x0000000000a08947 */ /* 0x000fea0003800000 */
[----:B------:R-:W-:-:S13]  /*3ff0*/  ISETP.NE.AND P0, PT, R0, 0x1d, PT ;  /* 0x0000001d0000780c */ /* 0x000fda0003f05270 */
[----:B------:R-:W-:Y:S05]  /*4000*/  @!P0 BRA `(.L_x_12353) ;  /* 0x0000000000908947 */ /* 0x000fea0003800000 */
[----:B------:R-:W-:-:S13]  /*4010*/  ISETP.NE.AND P0, PT, R0, 0x2c, PT ;  /* 0x0000002c0000780c */ /* 0x000fda0003f05270 */
[----:B------:R-:W-:Y:S05]  /*4020*/  @P0 BRA `(.L_x_12325) ;  /* 0x0000000000440947 */ /* 0x000fea0003800000 */
[----:B------:R-:W0:Y:S02]  /*4030*/  I2F.S64 R2, R2 ;  /* 0x0000000200027312 */ /* 0x000e240000301400 */
        /* <DEDUP_REMOVED lines=16> */
.L_x_12325:
        /* <DEDUP_REMOVED lines=16> */
.L_x_12354:
[----:B------:R-:W-:Y:S05]  /*4240*/  BRA `(.L_x_12326) ;  /* 0x00000000000c7947 */ /* 0x000fea0003800000 */
.L_x_12353:
[----:B------:R0:W-:Y:S01]  /*4250*/  STG.E.64 desc[UR36][R16.64], R2 ;  /* 0x0000000210007986 */ /* 0x0001e2000c101b24 */
[----:B------:R-:W-:Y:S05]  /*4260*/  BRA `(.L_x_12326) ;  /* 0x0000000000047947 */ /* 0x000fea0003800000 */
.L_x_12352:
[----:B------:R0:W-:Y:S02]  /*4270*/  STG.E desc[UR36][R16.64], R2 ;  /* 0x0000000210007986 */ /* 0x0001e4000c101924 */
.L_x_12326:
[----:B------:R-:W-:-:S04]  /*4280*/  IMAD R22, R25, 0x200, R22 ;  /* 0x0000020019167824 */ /* 0x000fc800078e0216 */
[----:B------:R-:W-:-:S07]  /*4290*/  VIADD R23, R22, 0x80 ;  /* 0x0000008016177836 */ /* 0x000fce0000000000 */
.L_x_12253:
[----:B------:R-:W-:Y:S05]  /*42a0*/  BSYNC B6 ;  /* 0x0000000000067941 */ /* 0x000fea0003800000 */
.L_x_12252:
        /* <DEDUP_REMOVED lines=358> */
.L_x_12357:
        /* <DEDUP_REMOVED lines=21> */
.L_x_12361:
[----:B------:R0:W5:Y:S01]  /*5a60*/  LDG.E.U8 R18, desc[UR36][R2.64] ;  /* 0x0000002402127981 */ /* 0x000162000c1e1100 */
[----:B------:R-:W-:Y:S01]  /*5a70*/  IMAD.MOV.U32 R19, RZ, RZ, RZ ;  /* 0x000000ffff137224 */ /* 0x000fe200078e00ff */
[----:B------:R-:W-:Y:S06]  /*5a80*/  BRA `(.L_x_12363) ;  /* 0x0000000c00487947 */ /* 0x000fec0003800000 */
.L_x_12360:
        /* <DEDUP_REMOVED lines=8> */
.L_x_12365:
[----:B------:R-:W2:Y:S02]  /*5b10*/  LDG.E R18, desc[UR36][R2.64] ;  /* 0x0000002402127981 */ /* 0x000ea4000c1e1900 */
[----:B--2---:R-:W-:Y:S01]  /*5b20*/  SHF.R.S32.HI R19, RZ, 0x1f, R18 ;  /* 0x0000001fff137819 */ /* 0x004fe20000011412 */
[----:B------:R-:W-:Y:S06]  /*5b30*/  BRA `(.L_x_12363) ;  /* 0x0000000c001c7947 */ /* 0x000fec0003800000 */
.L_x_12364:
[----:B------:R-:W2:Y:S02]  /*5b40*/  LDG.E.S16 R18, desc[UR36][R2.64] ;  /* 0x0000002402127981 */ /* 0x000ea4000c1e1700 */
[----:B--2---:R-:W-:Y:S01]  /*5b50*/  SHF.R.S32.HI R19, RZ, 0x1f, R18 ;  /* 0x0000001fff137819 */ /* 0x004fe20000011412 */
[----:B------:R-:W-:Y:S06]  /*5b60*/  BRA `(.L_x_12363) ;  /* 0x0000000c00107947 */ /* 0x000fec0003800000 */
.L_x_12359:
        /* <DEDUP_REMOVED lines=9> */
.L_x_12367:
[----:B------:R-:W2:Y:S02]  /*5c00*/  LDG.E.U16 R2, desc[UR36][R2.64] ;  /* 0x0000002402027981 */ /* 0x000ea4000c1e1500 */
[----:B--2---:R-:W-:-:S06]  /*5c10*/  HADD2.F32 R18, -RZ, R2.H0_H0 ;  /* 0x20000002ff127230 */ /* 0x004fcc0000004100 */
[----:B------:R-:W0:Y:S01]  /*5c20*/  F2I.S64.TRUNC R18, R18 ;  /* 0x0000001200127311 */ /* 0x000e22000020d900 */
[----:B------:R-:W-:Y:S05]  /*5c30*/  BRA `(.L_x_12363) ;  /* 0x0000000800dc7947 */ /* 0x000fea0003800000 */
.L_x_12366:
        /* <DEDUP_REMOVED lines=9> */
.L_x_12369:
[----:B------:R-:W2:Y:S02]  /*5cd0*/  LDG.E.U16 R2, desc[UR36][R2.64] ;  /* 0x0000002402027981 */ /* 0x000ea4000c1e1500 */
[----:B--2---:R-:W-:-:S06]  /*5ce0*/  HADD2.F32 R18, -RZ, R2.H0_H0 ;  /* 0x20000002ff127230 */ /* 0x004fcc0000004100 */
[----:B------:R-:W0:Y:S01]  /*5cf0*/  F2I.S64.TRUNC R18, R18 ;  /* 0x0000001200127311 */ /* 0x000e22000020d900 */
[----:B------:R-:W-:Y:S05]  /*5d00*/  BRA `(.L_x_12363) ;  /* 0x0000000800a87947 */ /* 0x000fea0003800000 */
.L_x_12368:
[----:B------:R-:W2:Y:S02]  /*5d10*/  LDG.E.64 R2, desc[UR36][R2.64] ;  /* 0x0000002402027981 */ /* 0x000ea4000c1e1b00 */
[----:B--2---:R0:W1:Y:S01]  /*5d20*/  F2I.S64.F64.TRUNC R18, R2 ;  /* 0x0000000200127311 */ /* 0x004062000030d900 */
[----:B------:R-:W-:Y:S05]  /*5d30*/  BRA `(.L_x_12363) ;  /* 0x00000008009c7947 */ /* 0x000fea0003800000 */
.L_x_12358:
        /* <DEDUP_REMOVED lines=13> */
.L_x_12372:
[----:B------:R-:W2:Y:S02]  /*5e10*/  LDG.E.64 R2, desc[UR36][R2.64] ;  /* 0x0000002402027981 */ /* 0x000ea4000c1e1b00 */
[----:B--2---:R0:W1:Y:S01]  /*5e20*/  F2I.S64.F64.TRUNC R18, R2 ;  /* 0x0000000200127311 */ /* 0x004062000030d900 */
[----:B------:R-:W-:Y:S05]  /*5e30*/  BRA `(.L_x_12363) ;  /* 0x00000008005c7947 */ /* 0x000fea0003800000 */
.L_x_12371:
        /* <DEDUP_REMOVED lines=25> */
[----:B------:R4:W0:Y:S01]  /*5fd0*/  F2I.S64.TRUNC R18, R5 ;  /* 0x0000000500127311 */ /* 0x000822000020d900 */
[----:B------:R-:W-:Y:S05]  /*5fe0*/  BRA `(.L_x_12363) ;  /* 0x0000000400f07947 */ /* 0x000fea0003800000 */
.L_x_12374:
        /* <DEDUP_REMOVED lines=12> */
[----:B------:R2:W3:Y:S01]  /*60b0*/  F2I.S64.TRUNC R18, R4 ;  /* 0x0000000400127311 */ /* 0x0004e2000020d900 */
[----:B------:R-:W-:Y:S05]  /*60c0*/  BRA `(.L_x_12363) ;  /* 0x0000000400b87947 */ /* 0x000fea0003800000 */
.L_x_12373:
[----:B------:R-:W2:Y:S02]  /*60d0*/  LDG.E.U16 R18, desc[UR36][R2.64] ;  /* 0x0000002402127981 */ /* 0x000ea4000c1e1500 */
[----:B--2---:R-:W-:-:S06]  /*60e0*/  IMAD.U32 R18, R18, 0x10000, RZ ;  /* 0x0001000012127824 */ /* 0x004fcc00078e00ff */
[----:B------:R-:W0:Y:S01]  /*60f0*/  F2I.S64.TRUNC R18, R18 ;  /* 0x0000001200127311 */ /* 0x000e22000020d900 */
[----:B------:R-:W-:Y:S05]  /*6100*/  BRA `(.L_x_12363) ;  /* 0x0000000400a87947 */ /* 0x000fea0003800000 */
.L_x_12370:
        /* <DEDUP_REMOVED lines=11> */
.L_x_12377:
        /* <DEDUP_REMOVED lines=21> */
.L_x_12381:
[----:B------:R-:W-:Y:S05]  /*6310*/  BSYNC B1 ;  /* 0x0000000000017941 */ /* 0x000fea0003800000 */
.L_x_12380:
[----:B------:R-:W-:Y:S01]  /*6320*/  IMAD.SHL.U32 R2, R2, 0x100000, RZ ;  /* 0x0010000002027824 */ /* 0x000fe200078e00ff */
[----:B------:R-:W-:-:S04]  /*6330*/  LEA R3, R0, 0x3b800000, 0x17 ;  /* 0x3b80000000037811 */ /* 0x000fc800078eb8ff */
[----:B------:R-:W-:-:S07]  /*6340*/  LOP3.LUT R18, R3, R2, R18, 0xfe, !PT ;  /* 0x0000000203127212 */ /* 0x000fce00078efe12 */
.L_x_12379:
[----:B------:R-:W-:Y:S05]  /*6350*/  BSYNC B0 ;  /* 0x0000000000007941 */ /* 0x000fea0003800000 */
.L_x_12378:
[----:B------:R-:W0:Y:S01]  /*6360*/  F2I.S64.TRUNC R18, R18 ;  /* 0x0000001200127311 */ /* 0x000e22000020d900 */
[----:B------:R-:W-:Y:S05]  /*6370*/  BRA `(.L_x_12363) ;  /* 0x00000004000c7947 */ /* 0x000fea0003800000 */
.L_x_12376:
        /* <DEDUP_REMOVED lines=21> */
.L_x_12385:
[----:B------:R-:W-:Y:S05]  /*64d0*/  BSYNC B1 ;  /* 0x0000000000017941 */ /* 0x000fea0003800000 */
.L_x_12384:
[----:B------:R-:W-:Y:S01]  /*64e0*/  IMAD.SHL.U32 R2, R2, 0x200000, RZ ;  /* 0x0020000002027824 */ /* 0x000fe200078e00ff */
[----:B------:R-:W-:-:S04]  /*64f0*/  LEA R3, R0, 0x37800000, 0x17 ;  /* 0x3780000000037811 */ /* 0x000fc800078eb8ff */
[----:B------:R-:W-:-:S07]  /*6500*/  LOP3.LUT R18, R3, R2, R18, 0xfe, !PT ;  /* 0x0000000203127212 */ /* 0x000fce00078efe12 */
.L_x_12383:
[----:B------:R-:W-:Y:S05]  /*6510*/  BSYNC B0 ;  /* 0x0000000000007941 */ /* 0x000fea0003800000 */
.L_x_12382:
[----:B------:R-:W0:Y:S01]  /*6520*/  F2I.S64.TRUNC R18, R18 ;  /* 0x0000001200127311 */ /* 0x000e22000020d900 */
[----:B------:R-:W-:Y:S05]  /*6530*/  BRA `(.L_x_12363) ;  /* 0x00000000009c7947 */ /* 0x000fea0003800000 */
.L_x_12375:
        /* <DEDUP_REMOVED lines=14> */
.L_x_12389:
[----:B------:R-:W-:Y:S05]  /*6620*/  BSYNC B0 ;  /* 0x0000000000007941 */ /* 0x000fea0003800000 */
.L_x_12388:
[----:B------:R-:W0:Y:S01]  /*6630*/  F2I.S64.TRUNC R18, R18 ;  /* 0x0000001200127311 */ /* 0x000e22000020d900 */
[----:B------:R-:W-:Y:S05]  /*6640*/  BRA `(.L_x_12363) ;  /* 0x0000000000587947 */ /* 0x000fea0003800000 */
.L_x_12362:
        /* <DEDUP_REMOVED lines=16> */
.L_x_12390:
[----:B------:R-:W-:Y:S01]  /*6750*/  CS2R R18, SRZ ;  /* 0x0000000000127805 */ /* 0x000fe2000001ff00 */
[----:B------:R-:W-:Y:S06]  /*6760*/  BRA `(.L_x_12363) ;  /* 0x0000000000107947 */ /* 0x000fec0003800000 */
.L_x_12387:
[----:B------:R0:W5:Y:S01]  /*6770*/  LDG.E.64 R18, desc[UR36][R2.64] ;  /* 0x0000002402127981 */ /* 0x000162000c1e1b00 */
[----:B------:R-:W-:Y:S05]  /*6780*/  BRA `(.L_x_12363) ;  /* 0x0000000000087947 */ /* 0x000fea0003800000 */
.L_x_12386:
[----:B------:R0:W5:Y:S01]  /*6790*/  LDG.E R18, desc[UR36][R2.64] ;  /* 0x0000002402127981 */ /* 0x000162000c1e1900 */
[----:B------:R-:W-:-:S07]  /*67a0*/  IMAD.MOV.U32 R19, RZ, RZ, RZ ;  /* 0x000000ffff137224 */ /* 0x000fce00078e00ff */
.L_x_12363:
[----:B0-----:R-:W0:Y:S01]  /*67b0*/  LDC.U8 R2, c[0x0][0x493] ;  /* 0x000124c0ff027b82 */ /* 0x001e220000000000 */
[----:B------:R-:W-:Y:S02]  /*67c0*/  ULDC.64 UR4, c[0x0][0x488] ;  /* 0x0001220000047ab9 */ /* 0x000fe40000000a00 */
[----:B--2---:R-:W-:-:S05]  /*67d0*/  IADD3 R4, P0, R22, UR4, RZ ;  /* 0x0000000416047c10 */ /* 0x004fca000ff1e0ff */
[----:B----4-:R-:W-:Y:S01]  /*67e0*/  IMAD.X R5, RZ, RZ, UR5, P0 ;  /* 0x00000005ff057e24 */ /* 0x010fe200080e06ff */
        /* <DEDUP_REMOVED lines=14> */
.L_x_12394:
[----:B------:R2:W5:Y:S01]  /*68d0*/  LDG.E.U8 R2, desc[UR36][R4.64] ;  /* 0x0000002404027981 */ /* 0x000562000c1e1100 */
[----:B------:R-:W-:Y:S01]  /*68e0*/  IMAD.MOV.U32 R3, RZ, RZ, RZ ;  /* 0x000000ffff037224 */ /* 0x000fe200078e00ff */
[----:B------:R-:W-:Y:S06]  /*68f0*/  BRA `(.L_x_12396) ;  /* 0x0000000c00487947 */ /* 0x000fec0003800000 */
.L_x_12393:
        /* <DEDUP_REMOVED lines=8> */
.L_x_12398:
[----:B------:R-:W2:Y:S02]  /*6980*/  LDG.E R2, desc[UR36][R4.64] ;  /* 0x0000002404027981 */ /* 0x000ea4000c1e1900 */
[----:B--2---:R-:W-:Y:S01]  /*6990*/  SHF.R.S32.HI R3, RZ, 0x1f, R2 ;  /* 0x0000001fff037819 */ /* 0x004fe20000011402 */
[----:B------:R-:W-:Y:S06]  /*69a0*/  BRA `(.L_x_12396) ;  /* 0x0000000c001c7947 */ /* 0x000fec0003800000 */
.L_x_12397:
[----:B------:R-:W2:Y:S02]  /*69b0*/  LDG.E.S16 R2, desc[UR36][R4.64] ;  /* 0x0000002404027981 */ /* 0x000ea4000c1e1700 */
[----:B--2---:R-:W-:Y:S01]  /*69c0*/  SHF.R.S32.HI R3, RZ, 0x1f, R2 ;  /* 0x0000001fff037819 */ /* 0x004fe20000011402 */
[----:B------:R-:W-:Y:S06]  /*69d0*/  BRA `(.L_x_12396) ;  /* 0x0000000c00107947 */ /* 0x000fec0003800000 */
.L_x_12392:
[----:B------:R-:W-:-:S13]  /*69e0*/  ISETP.GT.AND P0, PT, R0, 0x6, PT ;  /* 0x000000060000780c */ /* 0x000fda0003f04270 */
[----:B------:R-:W-:Y:S05]  /*69f0*/  @P0 BRA `(.L_x_12399) ;  /* 0x00000000002c0947 */ /* 0x000fea0003800000 */
[----:B------:R-:W-:-:S13]  /*6a00*/  ISETP.NE.AND P0, PT, R0, 0x5, PT ;  /* 0x000000050000780c */ /* 0x000fda0003f05270 */
[----:B------:R-:W-:Y:S05]  /*6a10*/  @!P0 BRA `(.L_x_12400) ;  /* 0x0000000000148947 */ /* 0x000fea0003800000 */
[----:B------:R-:W-:-:S13]  /*6a20*/  ISETP.NE.AND P0, PT, R0, 0x6, PT ;  /* 0x000000060000780c */ /* 0x000fda0003f05270 */
[----:B------:R-:W-:Y:S05]  /*6a30*/  @P0 BRA `(.L_x_12395) ;  /* 0x0000000800a00947 */ /* 0x000fea0003800000 */
[----:B------:R-:W2:Y:S02]  /*6a40*/  LDG.E R2, desc[UR36][R4.64] ;  /* 0x0000002404027981 */ /* 0x000ea4000c1e1900 */
[----:B--2---:R-:W0:Y:S01]  /*6a50*/  F2I.S64.TRUNC R2, R2 ;  /* 0x0000000200027311 */ /* 0x004e22000020d900 */
[----:B------:R-:W-:Y:S05]  /*6a60*/  BRA `(.L_x_12396) ;  /* 0x0000000800ec7947 */ /* 0x000fea0003800000 */
.L_x_12400:
[----:B------:R-:W2:Y:S02]  /*6a70*/  LDG.E.U16 R4, desc[UR36][R4.64] ;  /* 0x0000002404047981 */ /* 0x000ea4000c1e1500 */
[----:B--2---:R-:W-:-:S06]  /*6a80*/  HADD2.F32 R2, -RZ, R4.H0_H0 ;  /* 0x20000004ff027230 */ /* 0x004fcc0000004100 */
[----:B------:R-:W0:Y:S01]  /*6a90*/  F2I.S64.TRUNC R2, R2 ;  /* 0x0000000200027311 */ /* 0x000e22000020d900 */
[----:B------:R-:W-:Y:S05]  /*6aa0*/  BRA `(.L_x_12396) ;  /* 0x0000000800dc7947 */ /* 0x000fea0003800000 */
.L_x_12399:
[----:B------:R-:W-:-:S13]  /*6ab0*/  ISETP.NE.AND P0, PT, R0, 0x7, PT ;  /* 0x000000070000780c */ /* 0x000fda0003f05270 */
[----:B------:R-:W-:Y:S05]  /*6ac0*/  @!P0 BRA `(.L_x_12401) ;  /* 0x00000000002c8947 */ /* 0x000fea0003800000 */
[----:B------:R-:W-:-:S13]  /*6ad0*/  ISETP.NE.AND P0, PT, R0, 0x8, PT ;  /* 0x000000080000780c */ /* 0x000fda0003f05270 */
[----:B------:R-:W-:Y:S05]  /*6ae0*/  @!P0 BRA `(.L_x_12402) ;  /* 0x0000000000148947 */ /* 0x000fea0003800000 */
[----:B------:R-:W-:-:S13]  /*6af0*/  ISETP.NE.AND P0, PT, R0, 0x9, PT ;  /* 0x000000090000780c */ /* 0x000fda0003f05270 */
[----:B------:R-:W-:Y:S05]  /*6b00*/  @P0 BRA `(.L_x_12395) ;  /* 0x00000008006c0947 */ /* 0x000fea0003800000 */
[----:B------:R-:W2:Y:S02]  /*6b10*/  LDG.E R2, desc[UR36][R4.64] ;  /* 0x0000002404027981 */ /* 0x000ea4000c1e1900 */
[----:B--2---:R-:W0:Y:S01]  /*6b20*/  F2I.S64.TRUNC R2, R2 ;  /* 0x0000000200027311 */ /* 0x004e22000020d900 */
[----:B------:R-:W-:Y:S05]  /*6b30*/  BRA `(.L_x_12396) ;  /* 0x0000000800b87947 */ /* 0x000fea0003800000 */
.L_x_12402:
[----:B------:R-:W2:Y:S02]  /*6b40*/  LDG.E.U16 R4, desc[UR36][R4.64] ;  /* 0x0000002404047981 */ /* 0x000ea4000c1e1500 */
[----:B--2---:R-:W-:-:S06]  /*6b50*/  HADD2.F32 R2, -RZ, R4.H0_H0 ;  /* 0x20000004ff027230 */ /* 0x004fcc0000004100 */
[----:B------:R-:W0:Y:S01]  /*6b60*/  F2I.S64.TRUNC R2, R2 ;  /* 0x0000000200027311 */ /* 0x000e22000020d900 */
[----:B------:R-:W-:Y:S05]  /*6b70*/  BRA `(.L_x_12396) ;  /* 0x0000000800a87947 */ /* 0x000fea0003800000 */
.L_x_12401:
[----:B------:R-:W2:Y:S02]  /*6b80*/  LDG.E.64 R2, desc[UR36][R4.64] ;  /* 0x0000002404027981 */ /* 0x000ea4000c1e1b00 */
[----:B--2---:R-:W4:Y:S01]  /*6b90*/  F2I.S64.F64.TRUNC R2, R2 ;  /* 0x0000000200027311 */ /* 0x004f22000030d900 */
[----:B------:R-:W-:Y:S05]  /*6ba0*/  BRA `(.L_x_12396) ;  /* 0x00000008009c7947 */ /* 0x000fea0003800000 */
.L_x_12391:
        /* <DEDUP_REMOVED lines=13> */
.L_x_12405:
[----:B------:R-:W2:Y:S02]  /*6c80*/  LDG.E.64 R2, desc[UR36][R4.64] ;  /* 0x0000002404027981 */ /* 0x000ea4000c1e1b00 */
[----:B--2---:R-:W0:Y:S01]  /*6c90*/  F2I.S64.F64.TRUNC R2, R2 ;  /* 0x0000000200027311 */ /* 0x004e22000030d900 */
[----:B------:R-:W-:Y:S05]  /*6ca0*/  BRA `(.L_x_12396) ;  /* 0x00000008005c7947 */ /* 0x000fea0003800000 */
.L_x_12404:
        /* <DEDUP_REMOVED lines=27> */
.L_x_12407:
        /* <DEDUP_REMOVED lines=14> */
.L_x_12406:
[----:B------:R-:W2:Y:S02]  /*6f40*/  LDG.E.U16 R2, desc[UR36][R4.64] ;  /* 0x0000002404027981 */ /* 0x000ea4000c1e1500 */
[----:B--2---:R-:W-:-:S06]  /*6f50*/  IMAD.U32 R2, R2, 0x10000, RZ ;  /* 0x0001000002027824 */ /* 0x004fcc00078e00ff */
[----:B------:R-:W0:Y:S01]  /*6f60*/  F2I.S64.TRUNC R2, R2 ;  /* 0x0000000200027311 */ /* 0x000e22000020d900 */
[----:B------:R-:W-:Y:S05]  /*6f70*/  BRA `(.L_x_12396) ;  /* 0x0000000400a87947 */ /* 0x000fea0003800000 */
.L_x_12403:
        /* <DEDUP_REMOVED lines=11> */
.L_x_12410:
        /* <DEDUP_REMOVED lines=21> */
.L_x_12414:
[----:B------:R-:W-:Y:S05]  /*7180*/  BSYNC B1 ;  /* 0x0000000000017941 */ /* 0x000fea0003800000 */
.L_x_12413:
[----:B------:R-:W-:Y:S01]  /*7190*/  IMAD.SHL.U32 R2, R2, 0x100000, RZ ;  /* 0x0010000002027824 */ /* 0x000fe200078e00ff */
[----:B------:R-:W-:-:S04]  /*71a0*/  LEA R3, R0, 0x3b800000, 0x17 ;  /* 0x3b80000000037811 */ /* 0x000fc800078eb8ff */
[----:B------:R-:W-:-:S07]  /*71b0*/  LOP3.LUT R2, R3, R2, R4, 0xfe, !PT ;  /* 0x0000000203027212 */ /* 0x000fce00078efe04 */
.L_x_12412:
[----:B------:R-:W-:Y:S05]  /*71c0*/  BSYNC B0 ;  /* 0x0000000000007941 */ /* 0x000fea0003800000 */
.L_x_12411:
[----:B------:R-:W0:Y:S01]  /*71d0*/  F2I.S64.TRUNC R2, R2 ;  /* 0x0000000200027311 */ /* 0x000e22000020d900 */
[----:B------:R-:W-:Y:S05]  /*71e0*/  BRA `(.L_x_12396) ;  /* 0x00000004000c7947 */ /* 0x000fea0003800000 */
.L_x_12409:
        /* <DEDUP_REMOVED lines=21> */
.L_x_12418:
[----:B------:R-:W-:Y:S05]  /*7340*/  BSYNC B1 ;  /* 0x0000000000017941 */ /* 0x000fea0003800000 */
.L_x_12417:
[----:B------:R-:W-:Y:S01]  /*7350*/  IMAD.SHL.U32 R2, R2, 0x200000, RZ ;  /* 0x0020000002027824 */ /* 0x000fe200078e00ff */
[----:B------:R-:W-:-:S04]  /*7360*/  LEA R3, R0, 0x37800000, 0x17 ;  /* 0x3780000000037811 */ /* 0x000fc800078eb8ff */
[----:B------:R-:W-:-:S07]  /*7370*/  LOP3.LUT R2, R3, R2, R4, 0xfe, !PT ;  /* 0x0000000203027212 */ /* 0x000fce00078efe04 */
.L_x_12416:
[----:B------:R-:W-:Y:S05]  /*7380*/  BSYNC B0 ;  /* 0x0000000000007941 */ /* 0x000fea0003800000 */
.L_x_12415:
[----:B------:R-:W0:Y:S01]  /*7390*/  F2I.S64.TRUNC R2, R2 ;  /* 0x0000000200027311 */ /* 0x000e22000020d900 */
[----:B------:R-:W-:Y:S05]  /*73a0*/  BRA `(.L_x_12396) ;  /* 0x00000000009c7947 */ /* 0x000fea0003800000 */
.L_x_12408:
        /* <DEDUP_REMOVED lines=14> */
.L_x_12422:
[----:B------:R-:W-:Y:S05]  /*7490*/  BSYNC B0 ;  /* 0x0000000000007941 */ /* 0x000fea0003800000 */
.L_x_12421:
[----:B------:R-:W0:Y:S01]  /*74a0*/  F2I.S64.TRUNC R2, R2 ;  /* 0x0000000200027311 */ /* 0x000e22000020d900 */
[----:B------:R-:W-:Y:S05]  /*74b0*/  BRA `(.L_x_12396) ;  /* 0x0000000000587947 */ /* 0x000fea0003800000 */
.L_x_12395:
        /* <DEDUP_REMOVED lines=16> */
.L_x_12423:
[----:B------:R-:W-:Y:S01]  /*75c0*/  CS2R R2, SRZ ;  /* 0x0000000000027805 */ /* 0x000fe2000001ff00 */
[----:B------:R-:W-:Y:S06]  /*75d0*/  BRA `(.L_x_12396) ;  /* 0x0000000000107947 */ /* 0x000fec0003800000 */
.L_x_12420:
[----:B------:R0:W5:Y:S01]  /*75e0*/  LDG.E.64 R2, desc[UR36][R4.64] ;  /* 0x0000002404027981 */ /* 0x000162000c1e1b00 */
[----:B------:R-:W-:Y:S05]  /*75f0*/  BRA `(.L_x_12396) ;  /* 0x0000000000087947 */ /* 0x000fea0003800000 */
.L_x_12419:
[----:B------:R0:W5:Y:S01]  /*7600*/  LDG.E R2, desc[UR36][R4.64] ;  /* 0x0000002404027981 */ /* 0x000162000c1e1900 */
[----:B------:R-:W-:-:S07]  /*7610*/  IMAD.MOV.U32 R3, RZ, RZ, RZ ;  /* 0x000000ffff037224 */ /* 0x000fce00078e00ff */
.L_x_12396:
[----:B0-2---:R-:W0:Y:S01]  /*7620*/  LDC.U8 R4, c[0x0][0x491] ;  /* 0x00012440ff047b82 */ /* 0x005e220000000000 */
[C---:B-1-3-5:R-:W-:Y:S02]  /*7630*/  ISETP.NE.U32.AND P0, PT, R18.reuse, RZ, PT ;  /* 0x000000ff1200720c */ /* 0x06afe40003f05070 */
[----:B------:R-:W-:Y:S02]  /*7640*/  ISETP.GT.U32.AND P1, PT, R18, RZ, PT ;  /* 0x000000ff1200720c */ /* 0x000fe40003f24070 */
[C---:B------:R-:W-:Y:S02]  /*7650*/  ISETP.NE.AND.EX P0, PT, R19.reuse, RZ, PT, P0 ;  /* 0x000000ff1300720c */ /* 0x040fe40003f05300 */
[----:B------:R-:W-:Y:S02]  /*7660*/  ISETP.GT.AND.EX P1, PT, R19, RZ, PT, P1 ;  /* 0x000000ff1300720c */ /* 0x000fe40003f24310 */
[----:B----4-:R-:W-:-:S09]  /*7670*/  SEL R3, R3, RZ, !P0 ;  /* 0x000000ff03037207 */ /* 0x010fd20004000000 */
        /* <DEDUP_REMOVED lines=14> */
.L_x_12427:
[----:B------:R0:W-:Y:S01]  /*7760*/  STG.E.U8 desc[UR36][R16.64], R2 ;  /* 0x0000000210007986 */ /* 0x0001e2000c101124 */
[----:B------:R-:W-:Y:S05]  /*7770*/  BRA `(.L_x_12429) ;  /* 0x0000000c00507947 */ /* 0x000fea0003800000 */
.L_x_12426:
        /* <DEDUP_REMOVED lines=8> */
.L_x_12431:
[----:B------:R3:W-:Y:S01]  /*7800*/  STG.E desc[UR36][R16.64], R2 ;  /* 0x0000000210007986 */ /* 0x0007e2000c101924 */
[----:B------:R-:W-:Y:S05]  /*7810*/  BRA `(.L_x_12429) ;  /* 0x0000000c00287947 */ /* 0x000fea0003800000 */
.L_x_12430:
[----:B------:R2:W-:Y:S01]  /*7820*/  STG.E.U16 desc[UR36][R16.64], R2 ;  /* 0x0000000210007986 */ /* 0x0005e2000c101524 */
[----:B------:R-:W-:Y:S05]  /*7830*/  BRA `(.L_x_12429) ;  /* 0x0000000c00207947 */ /* 0x000fea0003800000 */
.L_x_12425:
        /* <DEDUP_REMOVED lines=9> */
.L_x_12433:
[----:B------:R-:W0:Y:S02]  /*78d0*/  I2F.S64 R0, R2 ;  /* 0x0000000200007312 */ /* 0x000e240000301400 */
[----:B0-----:R-:W-:-:S05]  /*78e0*/  F2FP.F16.F32.PACK_AB R0, RZ, R0 ;  /* 0x00000000ff00723e */ /* 0x001fca00000000ff */
[----:B------:R0:W-:Y:S01]  /*78f0*/  STG.E.U16 desc[UR36][R16.64], R0 ;  /* 0x0000000010007986 */ /* 0x0001e2000c101524 */
[----:B------:R-:W-:Y:S05]  /*7900*/  BRA `(.L_x_12429) ;  /* 0x0000000800ec7947 */ /* 0x000fea0003800000 */
.L_x_12432:
        /* <DEDUP_REMOVED lines=10> */
.L_x_12435:
[----:B------:R-:W0:Y:S02]  /*79b0*/  I2F.S64 R2, R2 ;  /* 0x0000000200027312 */ /* 0x000e240000301400 */
[----:B0-----:R-:W-:-:S04]  /*79c0*/  F2FP.F16.F32.PACK_AB R3, RZ, R2 ;  /* 0x00000002ff03723e */ /* 0x001fc800000000ff */
[----:B------:R-:W-:-:S05]  /*79d0*/  PRMT R3, R3, 0x5410, RZ ;  /* 0x0000541003037816 */ /* 0x000fca00000000ff */
[----:B------:R0:W-:Y:S01]  /*79e0*/  STG.E desc[UR36][R16.64], R3 ;  /* 0x0000000310007986 */ /* 0x0001e2000c101924 */
[----:B------:R-:W-:Y:S05]  /*79f0*/  BRA `(.L_x_12429) ;  /* 0x0000000800b07947 */ /* 0x000fea0003800000 */
.L_x_12434:
[----:B------:R-:W0:Y:S02]  /*7a00*/  I2F.F64.S64 R2, R2 ;  /* 0x0000000200027312 */ /* 0x000e240000301c00 */
[----:B0-----:R0:W-:Y:S01]  /*7a10*/  STG.E.64 desc[UR36][R16.64], R2 ;  /* 0x0000000210007986 */ /* 0x0011e2000c101b24 */
[----:B------:R-:W-:Y:S05]  /*7a20*/  BRA `(.L_x_12429) ;  /* 0x0000000800a47947 */ /* 0x000fea0003800000 */
.L_x_12424:
        /* <DEDUP_REMOVED lines=13> */
.L_x_12438:
[----:B------:R-:W0:Y:S01]  /*7b00*/  I2F.F64.S64 R4, R2 ;  /* 0x0000000200047312 */ /* 0x000e220000301c00 */
[----:B------:R-:W-:-:S05]  /*7b10*/  CS2R R6, SRZ ;  /* 0x0000000000067805 */ /* 0x000fca000001ff00 */
[----:B0-----:R0:W-:Y:S01]  /*7b20*/  STG.E.128 desc[UR36][R16.64], R4 ;  /* 0x0000000410007986 */ /* 0x0011e2000c101d24 */
[----:B------:R-:W-:Y:S05]  /*7b30*/  BRA `(.L_x_12429) ;  /* 0x0000000800607947 */ /* 0x000fea0003800000 */
.L_x_12437:
        /* <DEDUP_REMOVED lines=21> */
.L_x_12442:
[----:B------:R-:W-:Y:S05]  /*7c90*/  BSYNC B0 ;  /* 0x0000000000007941 */ /* 0x000fea0003800000 */
.L_x_12441:
[----:B------:R-:W-:-:S05]  /*7ca0*/  LOP3.LUT R5, R0, R5, RZ, 0xfc, !PT ;  /* 0x0000000500057212 */ /* 0x000fca00078efcff */
[----:B------:R0:W-:Y:S01]  /*7cb0*/  STG.E.U8 desc[UR36][R16.64], R5 ;  /* 0x0000000510007986 */ /* 0x0001e2000c101124 */
[----:B------:R-:W-:Y:S05]  /*7cc0*/  BRA `(.L_x_12429) ;  /* 0x0000000400fc7947 */ /* 0x000fea0003800000 */
.L_x_12440:
        /* <DEDUP_REMOVED lines=13> */
.L_x_12444:
[----:B------:R-:W-:Y:S01]  /*7da0*/  IMAD.MOV.U32 R0, RZ, RZ, 0x7f ;  /* 0x0000007fff007424 */ /* 0x000fe200078e00ff */
[----:B------:R-:W-:-:S04]  /*7db0*/  ISETP.GT.U32.AND P0, PT, R4, 0x7f800000, PT ;  /* 0x7f8000000400780c */ /* 0x000fc80003f04070 */
[----:B------:R-:W-:-:S09]  /*7dc0*/  SEL R0, R0, 0x7c, P0 ;  /* 0x0000007c00007807 */ /* 0x000fd20000000000 */
.L_x_12445:
[----:B------:R-:W-:Y:S05]  /*7dd0*/  BSYNC B0 ;  /* 0x0000000000007941 */ /* 0x000fea0003800000 */
.L_x_12443:
[----:B------:R-:W-:-:S04]  /*7de0*/  LOP3.LUT R2, R3, 0x80000000, RZ, 0xc0, !PT ;  /* 0x8000000003027812 */ /* 0x000fc800078ec0ff */
[----:B------:R-:W-:-:S04]  /*7df0*/  SHF.R.U32.HI R3, RZ, 0x18, R2 ;  /* 0x00000018ff037819 */ /* 0x000fc80000011602 */
[----:B------:R-:W-:-:S05]  /*7e00*/  LOP3.LUT R3, R0, R3, RZ, 0xfc, !PT ;  /* 0x0000000300037212 */ /* 0x000fca00078efcff */
[----:B------:R0:W-:Y:S01]  /*7e10*/  STG.E.U8 desc[UR36][R16.64], R3 ;  /* 0x0000000310007986 */ /* 0x0001e2000c101124 */
[----:B------:R-:W-:Y:S05]  /*7e20*/  BRA `(.L_x_12429) ;  /* 0x0000000400a47947 */ /* 0x000fea0003800000 */
.L_x_12439:
[----:B------:R-:W0:Y:S02]  /*7e30*/  I2F.S64 R0, R2 ;  /* 0x0000000200007312 */ /* 0x000e240000301400 */
[----:B0-----:R-:W-:-:S05]  /*7e40*/  F2FP.BF16.F32.PACK_AB R0, RZ, R0 ;  /* 0x00000000ff00723e */ /* 0x001fca00000010ff */
[----:B------:R0:W-:Y:S01]  /*7e50*/  STG.E.U16 desc[UR36][R16.64], R0 ;  /* 0x0000000010007986 */ /* 0x0001e2000c101524 */
[----:B------:R-:W-:Y:S05]  /*7e60*/  BRA `(.L_x_12429) ;  /* 0x0000000400947947 */ /* 0x000fea0003800000 */
.L_x_12436:
        /* <DEDUP_REMOVED lines=10> */
.L_x_12448:
        /* <DEDUP_REMOVED lines=17> */
.L_x_12451:
[----:B------:R-:W-:-:S04]  /*8020*/  LOP3.LUT R2, R3, 0x80000000, RZ, 0xc0, !PT ;  /* 0x8000000003027812 */ /* 0x000fc800078ec0ff */
[----:B------:R-:W-:-:S04]  /*8030*/  SHF.R.U32.HI R3, RZ, 0x18, R2 ;  /* 0x00000018ff037819 */ /* 0x000fc80000011602 */
[----:B------:R-:W-:-:S04]  /*8040*/  LOP3.LUT R0, R0, R3, RZ, 0xfc, !PT ;  /* 0x0000000300007212 */ /* 0x000fc800078efcff */
[----:B------:R-:W-:-:S07]  /*8050*/  PRMT R8, R0, 0x7610, R8 ;  /* 0x0000761000087816 */ /* 0x000fce0000000008 */
.L_x_12450:
[----:B------:R-:W-:Y:S05]  /*8060*/  BSYNC B0 ;  /* 0x0000000000007941 */ /* 0x000fea0003800000 */
.L_x_12449:
[----:B------:R0:W-:Y:S01]  /*8070*/  STG.E.U8 desc[UR36][R16.64], R8 ;  /* 0x0000000810007986 */ /* 0x0001e2000c101124 */
[----:B------:R-:W-:Y:S05]  /*8080*/  BRA `(.L_x_12429) ;  /* 0x00000004000c7947 */ /* 0x000fea0003800000 */
.L_x_12447:
        /* <DEDUP_REMOVED lines=17> */
.L_x_12454:
[----:B------:R-:W-:-:S04]  /*81a0*/  LOP3.LUT R2, R3, 0x80000000, RZ, 0xc0, !PT ;  /* 0x8000000003027812 */ /* 0x000fc800078ec0ff */
[----:B------:R-:W-:-:S04]  /*81b0*/  SHF.R.U32.HI R3, RZ, 0x18, R2 ;  /* 0x00000018ff037819 */ /* 0x000fc80000011602 */
[----:B------:R-:W-:-:S04]  /*81c0*/  LOP3.LUT R0, R0, R3, RZ, 0xfc, !PT ;  /* 0x0000000300007212 */ /* 0x000fc800078efcff */
[----:B------:R-:W-:-:S07]  /*81d0*/  PRMT R8, R0, 0x7610, R8 ;  /* 0x0000761000087816 */ /* 0x000fce0000000008 */
.L_x_12453:
[----:B------:R-:W-:Y:S05]  /*81e0*/  BSYNC B0 ;  /* 0x0000000000007941 */ /* 0x000fea0003800000 */
.L_x_12452:
[----:B------:R0:W-:Y:S01]  /*81f0*/  STG.E.U8 desc[UR36][R16.64], R8 ;  /* 0x0000000810007986 */ /* 0x0001e2000c101124 */
[----:B------:R-:W-:Y:S05]  /*8200*/  BRA `(.L_x_12429) ;  /* 0x0000000000ac7947 */ /* 0x000fea0003800000 */
.L_x_12446:
        /* <DEDUP_REMOVED lines=23> */
.L_x_12428:
        /* <DEDUP_REMOVED lines=16> */
.L_x_12457:
[----:B------:R-:W-:Y:S05]  /*8480*/  BRA `(.L_x_12429) ;  /* 0x00000000000c7947 */ /* 0x000fea0003800000 */
.L_x_12456:
[----:B------:R0:W-:Y:S01]  /*8490*/  STG.E.64 desc[UR36][R16.64], R2 ;  /* 0x0000000210007986 */ /* 0x0001e2000c101b24 */
[----:B------:R-:W-:Y:S05]  /*84a0*/  BRA `(.L_x_12429) ;  /* 0x0000000000047947 */ /* 0x000fea0003800000 */
.L_x_12455:
[----:B------:R0:W-:Y:S02]  /*84b0*/  STG.E desc[UR36][R16.64], R2 ;  /* 0x0000000210007986 */ /* 0x0001e4000c101924 */
.L_x_12429:
[----:B------:R-:W-:-:S07]  /*84c0*/  VIADD R23, R23, 0x80 ;  /* 0x0000008017177836 */ /* 0x000fce0000000000 */
.L_x_12356:
[----:B------:R-:W-:Y:S05]  /*84d0*/  BSYNC B6 ;  /* 0x0000000000067941 */ /* 0x000fea0003800000 */
.L_x_12355:
        /* <DEDUP_REMOVED lines=358> */
.L_x_12460:
        /* <DEDUP_REMOVED lines=21> */
.L_x_12464:
[----:B------:R0:W5:Y:S01]  /*9c90*/  LDG.E.U8 R18, desc[UR36][R2.64] ;  /* 0x0000002402127981 */ /* 0x000162000c1e1100 */
[----:B------:R-:W-:Y:S01]  /*9ca0*/  IMAD.MOV.U32 R19, RZ, RZ, RZ ;  /* 0x000000ffff137224 */ /* 0x000fe200078e00ff */
[----:B------:R-:W-:Y:S06]  /*9cb0*/  BRA `(.L_x_12466) ;  /* 0x0000000c00487947 */ /* 0x000fec0003800000 */
.L_x_12463:
        /* <DEDUP_REMOVED lines=8> */
.L_x_12468:
[----:B------:R-:W2:Y:S02]  /*9d40*/  LDG.E R18, desc[UR36][R2.64] ;  /* 0x0000002402127981 */ /* 0x000ea4000c1e1900 */
[----:B--2---:R-:W-:Y:S01]  /*9d50*/  SHF.R.S32.HI R19, RZ, 0x1f, R18 ;  /* 0x0000001fff137819 */ /* 0x004fe20000011412 */
[----:B------:R-:W-:Y:S06]  /*9d60*/  BRA `(.L_x_12466) ;  /* 0x0000000c001c7947 */ /* 0x000fec0003800000 */
.L_x_12467:
[----:B------:R-:W2:Y:S02]  /*9d70*/  LDG.E.S16 R18, desc[UR36][R2.64] ;  /* 0x0000002402127981 */ /* 0x000ea4000c1e1700 */
[----:B--2---:R-:W-:Y:S01]  /*9d80*/  SHF.R.S32.HI R19, RZ, 0x1f, R18 ;  /* 0x0000001fff137819 */ /* 0x004fe20000011412 */
[----:B------:R-:W-:Y:S06]  /*9d90*/  BRA `(.L_x_12466) ;  /* 0x0000000c00107947 */ /* 0x000fec0003800000 */
.L_x_12462:
        /* <DEDUP_REMOVED lines=9> */
.L_x_12470:
[----:B------:R-:W2:Y:S02]  /*9e30*/  LDG.E.U16 R2, desc[UR36][R2.64] ;  /* 0x0000002402027981 */ /* 0x000ea4000c1e1500 */
[----:B--2---:R-:W-:-:S06]  /*9e40*/  HADD2.F32 R18, -RZ, R2.H0_H0 ;  /* 0x20000002ff127230 */ /* 0x004fcc0000004100 */
[----:B------:R-:W2:Y:S01]  /*9e50*/  F2I.S64.TRUNC R18, R18 ;  /* 0x0000001200127311 */ /* 0x000ea2000020d900 */
[----:B------:R-:W-:Y:S05]  /*9e60*/  BRA `(.L_x_12466) ;  /* 0x0000000800dc7947 */ /* 0x000fea0003800000 */
.L_x_12469:
        /* <DEDUP_REMOVED lines=9> */
.L_x_12472:
[----:B------:R-:W2:Y:S02]  /*9f00*/  LDG.E.U16 R2, desc[UR36][R2.64] ;  /* 0x0000002402027981 */ /* 0x000ea4000c1e1500 */
[----:B--2---:R-:W-:-:S06]  /*9f10*/  HADD2.F32 R18, -RZ, R2.H0_H0 ;  /* 0x20000002ff127230 */ /* 0x004fcc0000004100 */
[----:B------:R-:W0:Y:S01]  /*9f20*/  F2I.S64.TRUNC R18, R18 ;  /* 0x0000001200127311 */ /* 0x000e22000020d900 */
[----:B------:R-:W-:Y:S05]  /*9f30*/  BRA `(.L_x_12466) ;  /* 0x0000000800a87947 */ /* 0x000fea0003800000 */
.L_x_12471:
[----:B------:R-:W2:Y:S02]  /*9f40*/  LDG.E.64 R2, desc[UR36][R2.64] ;  /* 0x0000002402027981 */ /* 0x000ea4000c1e1b00 */
[----:B--2---:R3:W4:Y:S01]  /*9f50*/  F2I.S64.F64.TRUNC R18, R2 ;  /* 0x0000000200127311 */ /* 0x004722000030d900 */
[----:B------:R-:W-:Y:S05]  /*9f60*/  BRA `(.L_x_12466) ;  /* 0x00000008009c7947 */ /* 0x000fea0003800000 */
.L_x_12461:
        /* <DEDUP_REMOVED lines=13> */
.L_x_12475:
[----:B------:R-:W2:Y:S02]  /*a040*/  LDG.E.64 R2, desc[UR36][R2.64] ;  /* 0x0000002402027981 */ /* 0x000ea4000c1e1b00 */
[----:B--2---:R0:W1:Y:S01]  /*a050*/  F2I.S64.F64.TRUNC R18, R2 ;  /* 0x0000000200127311 */ /* 0x004062000030d900 */
[----:B------:R-:W-:Y:S05]  /*a060*/  BRA `(.L_x_12466) ;  /* 0x00000008005c7947 */ /* 0x000fea0003800000 */
.L_x_12474:
        /* <DEDUP_REMOVED lines=27> */
.L_x_12477:
        /* <DEDUP_REMOVED lines=14> */
.L_x_12476:
[----:B------:R-:W2:Y:S02]  /*a300*/  LDG.E.U16 R18, desc[UR36][R2.64] ;  /* 0x0000002402127981 */ /* 0x000ea4000c1e1500 */
[----:B--2---:R-:W-:-:S06]  /*a310*/  IMAD.U32 R18, R18, 0x10000, RZ ;  /* 0x0001000012127824 */ /* 0x004fcc00078e00ff */
[----:B------:R-:W0:Y:S01]  /*a320*/  F2I.S64.TRUNC R18, R18 ;  /* 0x0000001200127311 */ /* 0x000e22000020d900 */
[----:B------:R-:W-:Y:S05]  /*a330*/  BRA `(.L_x_12466) ;  /* 0x0000000400a87947 */ /* 0x000fea0003800000 */
.L_x_12473:
        /* <DEDUP_REMOVED lines=11> */
.L_x_12480:
        /* <DEDUP_REMOVED lines=21> */
.L_x_12484:
[----:B------:R-:W-:Y:S05]  /*a540*/  BSYNC B1 ;  /* 0x0000000000017941 */ /* 0x000fea0003800000 */
.L_x_12483:
[----:B------:R-:W-:Y:S01]  /*a550*/  IMAD.SHL.U32 R2, R2, 0x100000, RZ ;  /* 0x0010000002027824 */ /* 0x000fe200078e00ff */
[----:B------:R-:W-:-:S04]  /*a560*/  LEA R3, R0, 0x3b800000, 0x17 ;  /* 0x3b80000000037811 */ /* 0x000fc800078eb8ff */
[----:B------:R-:W-:-:S07]  /*a570*/  LOP3.LUT R18, R3, R2, R18, 0xfe, !PT ;  /* 0x0000000203127212 */ /* 0x000fce00078efe12 */
.L_x_12482:
[----:B------:R-:W-:Y:S05]  /*a580*/  BSYNC B0 ;  /* 0x0000000000007941 */ /* 0x000fea0003800000 */
.L_x_12481:
[----:B------:R-:W0:Y:S01]  /*a590*/  F2I.S64.TRUNC R18, R18 ;  /* 0x0000001200127311 */ /* 0x000e22000020d900 */
[----:B------:R-:W-:Y:S05]  /*a5a0*/  BRA `(.L_x_12466) ;  /* 0x00000004000c7947 */ /* 0x000fea0003800000 */
.L_x_12479:
        /* <DEDUP_REMOVED lines=21> */
.L_x_12488:
[----:B------:R-:W-:Y:S05]  /*a700*/  BSYNC B1 ;  /* 0x0000000000017941 */ /* 0x000fea0003800000 */
.L_x_12487:
[----:B------:R-:W-:Y:S01]  /*a710*/  IMAD.SHL.U32 R2, R2, 0x200000, RZ ;  /* 0x0020000002027824 */ /* 0x000fe200078e00ff */
[----:B------:R-:W-:-:S04]  /*a720*/  LEA R3, R0, 0x37800000, 0x17 ;  /* 0x3780000000037811 */ /* 0x000fc800078eb8ff */
[----:B------:R-:W-:-:S07]  /*a730*/  LOP3.LUT R18, R3, R2, R18, 0xfe, !PT ;  /* 0x0000000203127212 */ /* 0x000fce00078efe12 */
.L_x_12486:
[----:B------:R-:W-:Y:S05]  /*a740*/  BSYNC B0 ;  /* 0x0000000000007941 */ /* 0x000fea0003800000 */
.L_x_12485:
[----:B------:R-:W0:Y:S01]  /*a750*/  F2I.S64.TRUNC R18, R18 ;  /* 0x0000001200127311 */ /* 0x000e22000020d900 */
[----:B------:R-:W-:Y:S05]  /*a760*/  BRA `(.L_x_12466) ;  /* 0x00000000009c7947 */ /* 0x000fea0003800000 */
.L_x_12478:
        /* <DEDUP_REMOVED lines=14> */
.L_x_12492:
[----:B------:R-:W-:Y:S05]  /*a850*/  BSYNC B0 ;  /* 0x0000000000007941 */ /* 0x000fea0003800000 */
.L_x_12491:
[----:B------:R-:W0:Y:S01]  /*a860*/  F2I.S64.TRUNC R18, R18 ;  /* 0x0000001200127311 */ /* 0x000e22000020d900 */
[----:B------:R-:W-:Y:S05]  /*a870*/  BRA `(.L_x_12466) ;  /* 0x0000000000587947 */ /* 0x000fea0003800000 */
.L_x_12465:
        /* <DEDUP_REMOVED lines=16> */
.L_x_12493:
[----:B------:R-:W-:Y:S01]  /*a980*/  CS2R R18, SRZ ;  /* 0x0000000000127805 */ /* 0x000fe2000001ff00 */
[----:B------:R-:W-:Y:S06]  /*a990*/  BRA `(.L_x_12466) ;  /* 0x0000000000107947 */ /* 0x000fec0003800000 */
.L_x_12490:
[----:B------:R0:W5:Y:S01]  /*a9a0*/  LDG.E.64 R18, desc[UR36][R2.64] ;  /* 0x0000002402127981 */ /* 0x000162000c1e1b00 */
[----:B------:R-:W-:Y:S05]  /*a9b0*/  BRA `(.L_x_12466) ;  /* 0x0000000000087947 */ /* 0x000fea0003800000 */
.L_x_12489:
[----:B------:R0:W5:Y:S01]  /*a9c0*/  LDG.E R18, desc[UR36][R2.64] ;  /* 0x0000002402127981 */ /* 0x000162000c1e1900 */
[----:B------:R-:W-:-:S07]  /*a9d0*/  IMAD.MOV.U32 R19, RZ, RZ, RZ ;  /* 0x000000ffff137224 */ /* 0x000fce00078e00ff */
.L_x_12466:
        /* <DEDUP_REMOVED lines=18> */
.L_x_12497:
[----:B------:R0:W5:Y:S01]  /*ab00*/  LDG.E.U8 R2, desc[UR36][R4.64] ;  /* 0x0000002404027981 */ /* 0x000162000c1e1100 */
[----:B------:R-:W-:Y:S01]  /*ab10*/  IMAD.MOV.U32 R3, RZ, RZ, RZ ;  /* 0x000000ffff037224 */ /* 0x000fe200078e00ff */
[----:B------:R-:W-:Y:S06]  /*ab20*/  BRA `(.L_x_12499) ;  /* 0x0000000c00487947 */ /* 0x000fec0003800000 */
.L_x_12496:
        /* <DEDUP_REMOVED lines=8> */
.L_x_12501:
[----:B------:R-:W3:Y:S02]  /*abb0*/  LDG.E R2, desc[UR36][R4.64] ;  /* 0x0000002404027981 */ /* 0x000ee4000c1e1900 */
[----:B---3--:R-:W-:Y:S01]  /*abc0*/  SHF.R.S32.HI R3, RZ, 0x1f, R2 ;  /* 0x0000001fff037819 */ /* 0x008fe20000011402 */
[----:B------:R-:W-:Y:S06]  /*abd0*/  BRA `(.L_x_12499) ;  /* 0x0000000c001c7947 */ /* 0x000fec0003800000 */
.L_x_12500:
[----:B------:R-:W3:Y:S02]  /*abe0*/  LDG.E.S16 R2, desc[UR36][R4.64] ;  /* 0x0000002404027981 */ /* 0x000ee4000c1e1700 */
[----:B---3--:R-:W-:Y:S01]  /*abf0*/  SHF.R.S32.HI R3, RZ, 0x1f, R2 ;  /* 0x0000001fff037819 */ /* 0x008fe20000011402 */
[----:B------:R-:W-:Y:S06]  /*ac00*/  BRA `(.L_x_12499) ;  /* 0x0000000c00107947 */ /* 0x000fec0003800000 */
.L_x_12495:
[----:B------:R-:W-:-:S13]  /*ac10*/  ISETP.GT.AND P0, PT, R0, 0x6, PT ;  /* 0x000000060000780c */ /* 0x000fda0003f04270 */
[----:B------:R-:W-:Y:S05]  /*ac20*/  @P0 BRA `(.L_x_12502) ;  /* 0x00000000002c0947 */ /* 0x000fea0003800000 */
[----:B------:R-:W-:-:S13]  /*ac30*/  ISETP.NE.AND P0, PT, R0, 0x5, PT ;  /* 0x000000050000780c */ /* 0x000fda0003f05270 */
[----:B------:R-:W-:Y:S05]  /*ac40*/  @!P0 BRA `(.L_x_12503) ;  /* 0x0000000000148947 */ /* 0x000fea0003800000 */
[----:B------:R-:W-:-:S13]  /*ac50*/  ISETP.NE.AND P0, PT, R0, 0x6, PT ;  /* 0x000000060000780c */ /* 0x000fda0003f05270 */
[----:B------:R-:W-:Y:S05]  /*ac60*/  @P0 BRA `(.L_x_12498) ;  /* 0x0000000800a00947 */ /* 0x000fea0003800000 */
[----:B------:R-:W3:Y:S02]  /*ac70*/  LDG.E R2, desc[UR36][R4.64] ;  /* 0x0000002404027981 */ /* 0x000ee4000c1e1900 */
[----:B---3--:R-:W3:Y:S01]  /*ac80*/  F2I.S64.TRUNC R2, R2 ;  /* 0x0000000200027311 */ /* 0x008ee2000020d900 */
[----:B------:R-:W-:Y:S05]  /*ac90*/  BRA `(.L_x_12499) ;  /* 0x0000000800ec7947 */ /* 0x000fea0003800000 */
.L_x_12503:
[----:B------:R-:W3:Y:S02]  /*aca0*/  LDG.E.U16 R4, desc[UR36][R4.64] ;  /* 0x0000002404047981 */ /* 0x000ee4000c1e1500 */
[----:B---3--:R-:W-:-:S06]  /*acb0*/  HADD2.F32 R2, -RZ, R4.H0_H0 ;  /* 0x20000004ff027230 */ /* 0x008fcc0000004100 */
[----:B------:R-:W0:Y:S01]  /*acc0*/  F2I.S64.TRUNC R2, R2 ;  /* 0x0000000200027311 */ /* 0x000e22000020d900 */
[----:B------:R-:W-:Y:S05]  /*acd0*/  BRA `(.L_x_12499) ;  /* 0x0000000800dc7947 */ /* 0x000fea0003800000 */
.L_x_12502:
        /* <DEDUP_REMOVED lines=9> */
.L_x_12505:
[----:B------:R-:W3:Y:S02]  /*ad70*/  LDG.E.U16 R4, desc[UR36][R4.64] ;  /* 0x0000002404047981 */ /* 0x000ee4000c1e1500 */
[----:B---3--:R-:W-:-:S06]  /*ad80*/  HADD2.F32 R2, -RZ, R4.H0_H0 ;  /* 0x20000004ff027230 */ /* 0x008fcc0000004100 */
[----:B------:R-:W0:Y:S01]  /*ad90*/  F2I.S64.TRUNC R2, R2 ;  /* 0x0000000200027311 */ /* 0x000e22000020d900 */
[----:B------:R-:W-:Y:S05]  /*ada0*/  BRA `(.L_x_12499) ;  /* 0x0000000800a87947 */ /* 0x000fea0003800000 */
.L_x_12504:
[----:B------:R-:W3:Y:S02]  /*adb0*/  LDG.E.64 R2, desc[UR36][R4.64] ;  /* 0x0000002404027981 */ /* 0x000ee4000c1e1b00 */
[----:B---3--:R-:W0:Y:S01]  /*adc0*/  F2I.S64.F64.TRUNC R2, R2 ;  /* 0x0000000200027311 */ /* 0x008e22000030d900 */
[----:B------:R-:W-:Y:S05]  /*add0*/  BRA `(.L_x_12499) ;  /* 0x00000008009c7947 */ /* 0x000fea0003800000 */
.L_x_12494:
        /* <DEDUP_REMOVED lines=13> */
.L_x_12508:
[----:B------:R-:W3:Y:S02]  /*aeb0*/  LDG.E.64 R2, desc[UR36][R4.64] ;  /* 0x0000002404027981 */ /* 0x000ee4000c1e1b00 */
[----:B---3--:R-:W0:Y:S01]  /*aec0*/  F2I.S64.F64.TRUNC R2, R2 ;  /* 0x0000000200027311 */ /* 0x008e22000030d900 */
[----:B------:R-:W-:Y:S05]  /*aed0*/  BRA `(.L_x_12499) ;  /* 0x00000008005c7947 */ /* 0x000fea0003800000 */
.L_x_12507:
        /* <DEDUP_REMOVED lines=27> */
.L_x_12510:
        /* <DEDUP_REMOVED lines=14> */
.L_x_12509:
[----:B------:R-:W3:Y:S02]  /*b170*/  LDG.E.U16 R2, desc[UR36][R4.64] ;  /* 0x0000002404027981 */ /* 0x000ee4000c1e1500 */
[----:B---3--:R-:W-:-:S06]  /*b180*/  IMAD.U32 R2, R2, 0x10000, RZ ;  /* 0x0001000002027824 */ /* 0x008fcc00078e00ff */
[----:B------:R-:W0:Y:S01]  /*b190*/  F2I.S64.TRUNC R2, R2 ;  /* 0x0000000200027311 */ /* 0x000e22000020d900 */
[----:B------:R-:W-:Y:S05]  /*b1a0*/  BRA `(.L_x_12499) ;  /* 0x0000000400a87947 */ /* 0x000fea0003800000 */
.L_x_12506:
        /* <DEDUP_REMOVED lines=11> */
.L_x_12513:
        /* <DEDUP_REMOVED lines=21> */
.L_x_12517:
[----:B------:R-:W-:Y:S05]  /*b3b0*/  BSYNC B1 ;  /* 0x0000000000017941 */ /* 0x000fea0003800000 */
.L_x_12516:
[----:B------:R-:W-:Y:S01]  /*b3c0*/  IMAD.SHL.U32 R2, R2, 0x100000, RZ ;  /* 0x0010000002027824 */ /* 0x000fe200078e00ff */
[----:B------:R-:W-:-:S04]  /*b3d0*/  LEA R3, R0, 0x3b800000, 0x17 ;  /* 0x3b80000000037811 */ /* 0x000fc800078eb8ff */
[----:B------:R-:W-:-:S07]  /*b3e0*/  LOP3.LUT R2, R3, R2, R4, 0xfe, !PT ;  /* 0x0000000203027212 */ /* 0x000fce00078efe04 */
.L_x_12515:
[----:B------:R-:W-:Y:S05]  /*b3f0*/  BSYNC B0 ;  /* 0x0000000000007941 */ /* 0x000fea0003800000 */
.L_x_12514:
[----:B------:R-:W0:Y:S01]  /*b400*/  F2I.S64.TRUNC R2, R2 ;  /* 0x0000000200027311 */ /* 0x000e22000020d900 */
[----:B------:R-:W-:Y:S05]  /*b410*/  BRA `(.L_x_12499) ;  /* 0x00000004000c7947 */ /* 0x000fea0003800000 */
.L_x_12512:
        /* <DEDUP_REMOVED lines=21> */
.L_x_12521:
[----:B------:R-:W-:Y:S05]  /*b570*/  BSYNC B1 ;  /* 0x0000000000017941 */ /* 0x000fea0003800000 */
.L_x_12520:
[----:B------:R-:W-:Y:S01]  /*b580*/  IMAD.SHL.U32 R2, R2, 0x200000, RZ ;  /* 0x0020000002027824 */ /* 0x000fe200078e00ff */
[----:B------:R-:W-:-:S04]  /*b590*/  LEA R3, R0, 0x37800000, 0x17 ;  /* 0x3780000000037811 */ /* 0x000fc800078eb8ff */
[----:B------:R-:W-:-:S07]  /*b5a0*/  LOP3.LUT R2, R3, R2, R4, 0xfe, !PT ;  /* 0x0000000203027212 */ /* 0x000fce00078efe04 */
.L_x_12519:
[----:B------:R-:W-:Y:S05]  /*b5b0*/  BSYNC B0 ;  /* 0x0000000000007941 */ /* 0x000fea0003800000 */
.L_x_12518:
[----:B------:R-:W0:Y:S01]  /*b5c0*/  F2I.S64.TRUNC R2, R2 ;  /* 0x0000000200027311 */ /* 0x000e22000020d900 */
[----:B------:R-:W-:Y:S05]  /*b5d0*/  BRA `(.L_x_12499) ;  /* 0x00000000009c7947 */ /* 0x000fea0003800000 */
.L_x_12511:
        /* <DEDUP_REMOVED lines=14> */
.L_x_12525:
[----:B------:R-:W-:Y:S05]  /*b6c0*/  BSYNC B0 ;  /* 0x0000000000007941 */ /* 0x000fea0003800000 */
.L_x_12524:
[----:B------:R-:W0:Y:S01]  /*b6d0*/  F2I.S64.TRUNC R2, R2 ;  /* 0x0000000200027311 */ /* 0x000e22000020d900 */
[----:B------:R-:W-:Y:S05]  /*b6e0*/  BRA `(.L_x_12499) ;  /* 0x0000000000587947 */ /* 0x000fea0003800000 */
.L_x_12498:
        /* <DEDUP_REMOVED lines=16> */
.L_x_12526:
[----:B------:R-:W-:Y:S01]  /*b7f0*/  CS2R R2, SRZ ;  /* 0x0000000000027805 */ /* 0x000fe2000001ff00 */
[----:B------:R-:W-:Y:S06]  /*b800*/  BRA `(.L_x_12499) ;  /* 0x0000000000107947 */ /* 0x000fec0003800000 */
.L_x_12523:
[----:B------:R0:W5:Y:S01]  /*b810*/  LDG.E.64 R2, desc[UR36][R4.64] ;  /* 0x0000002404027981 */ /* 0x000162000c1e1b00 */
[----:B------:R-:W-:Y:S05]  /*b820*/  BRA `(.L_x_12499) ;  /* 0x0000000000087947 */ /* 0x000fea0003800000 */
.L_x_12522:
[----:B------:R0:W5:Y:S01]  /*b830*/  LDG.E R2, desc[UR36][R4.64] ;  /* 0x0000002404027981 */ /* 0x000162000c1e1900 */
[----:B------:R-:W-:-:S07]  /*b840*/  IMAD.MOV.U32 R3, RZ, RZ, RZ ;  /* 0x000000ffff037224 */ /* 0x000fce00078e00ff */
.L_x_12499:
[----:B0-----:R-:W0:Y:S01]  /*b850*/  LDC.U8 R4, c[0x0][0x491] ;  /* 0x00012440ff047b82 */ /* 0x001e220000000000 */
[C---:B-12-45:R-:W-:Y:S02]  /*b860*/  ISETP.NE.U32.AND P0, PT, R18.reuse, RZ, PT ;  /* 0x000000ff1200720c */ /* 0x076fe40003f05070 */
[----:B------:R-:W-:Y:S02]  /*b870*/  ISETP.GT.U32.AND P1, PT, R18, RZ, PT ;  /* 0x000000ff1200720c */ /* 0x000fe40003f24070 */
[C---:B------:R-:W-:Y:S02]  /*b880*/  ISETP.NE.AND.EX P0, PT, R19.reuse, RZ, PT, P0 ;  /* 0x000000ff1300720c */ /* 0x040fe40003f05300 */
[----:B------:R-:W-:Y:S02]  /*b890*/  ISETP.GT.AND.EX P1, PT, R19, RZ, PT, P1 ;  /* 0x000000ff1300720c */ /* 0x000fe40003f24310 */
[----:B---3--:R-:W-:-:S09]  /*b8a0*/  SEL R3, R3, RZ, !P0 ;  /* 0x000000ff03037207 */ /* 0x008fd20004000000 */
        /* <DEDUP_REMOVED lines=14> */
.L_x_12530:
[----:B------:R0:W-:Y:S01]  /*b990*/  STG.E.U8 desc[UR36][R16.64], R2 ;  /* 0x0000000210007986 */ /* 0x0001e2000c101124 */
[----:B------:R-:W-:Y:S05]  /*b9a0*/  BRA `(.L_x_12532) ;  /* 0x0000000c00507947 */ /* 0x000fea0003800000 */
.L_x_12529:
        /* <DEDUP_REMOVED lines=8> */
.L_x_12534:
[----:B------:R0:W-:Y:S01]  /*ba30*/  STG.E desc[UR36][R16.64], R2 ;  /* 0x0000000210007986 */ /* 0x0001e2000c101924 */
[----:B------:R-:W-:Y:S05]  /*ba40*/  BRA `(.L_x_12532) ;  /* 0x0000000c00287947 */ /* 0x000fea0003800000 */
.L_x_12533:
[----:B------:R0:W-:Y:S01]  /*ba50*/  STG.E.U16 desc[UR36][R16.64], R2 ;  /* 0x0000000210007986 */ /* 0x0001e2000c101524 */
[----:B------:R-:W-:Y:S05]  /*ba60*/  BRA `(.L_x_12532) ;  /* 0x0000000c00207947 */ /* 0x000fea0003800000 */
.L_x_12528:
        /* <DEDUP_REMOVED lines=9> */
.L_x_12536:
[----:B------:R-:W0:Y:S02]  /*bb00*/  I2F.S64 R0, R2 ;  /* 0x0000000200007312 */ /* 0x000e240000301400 */
[----:B0-----:R-:W-:-:S05]  /*bb10*/  F2FP.F16.F32.PACK_AB R0, RZ, R0 ;  /* 0x00000000ff00723e */ /* 0x001fca00000000ff */
[----:B------:R0:W-:Y:S01]  /*bb20*/  STG.E.U16 desc[UR36][R16.64], R0 ;  /* 0x0000000010007986 */ /* 0x0001e2000c101524 */
[----:B------:R-:W-:Y:S05]  /*bb30*/  BRA `(.L_x_12532) ;  /* 0x0000000800ec7947 */ /* 0x000fea0003800000 */
.L_x_12535:
        /* <DEDUP_REMOVED lines=10> */
.L_x_12538:
[----:B------:R-:W0:Y:S02]  /*bbe0*/  I2F.S64 R2, R2 ;  /* 0x0000000200027312 */ /* 0x000e240000301400 */
[----:B0-----:R-:W-:-:S04]  /*bbf0*/  F2FP.F16.F32.PACK_AB R3, RZ, R2 ;  /* 0x00000002ff03723e */ /* 0x001fc800000000ff */
[----:B------:R-:W-:-:S05]  /*bc00*/  PRMT R3, R3, 0x5410, RZ ;  /* 0x0000541003037816 */ /* 0x000fca00000000ff */
[----:B------:R0:W-:Y:S01]  /*bc10*/  STG.E desc[UR36][R16.64], R3 ;  /* 0x0000000310007986 */ /* 0x0001e2000c101924 */
[----:B------:R-:W-:Y:S05]  /*bc20*/  BRA `(.L_x_12532) ;  /* 0x0000000800b07947 */ /* 0x000fea0003800000 */
.L_x_12537:
[----:B------:R-:W0:Y:S02]  /*bc30*/  I2F.F64.S64 R2, R2 ;  /* 0x0000000200027312 */ /* 0x000e240000301c00 */
[----:B0-----:R0:W-:Y:S01]  /*bc40*/  STG.E.64 desc[UR36][R16.64], R2 ;  /* 0x0000000210007986 */ /* 0x0011e2000c101b24 */
[----:B------:R-:W-:Y:S05]  /*bc50*/  BRA `(.L_x_12532) ;  /* 0x0000000800a47947 */ /* 0x000fea0003800000 */
.L_x_12527:
        /* <DEDUP_REMOVED lines=13> */
.L_x_12541:
[----:B------:R-:W0:Y:S01]  /*bd30*/  I2F.F64.S64 R4, R2 ;  /* 0x0000000200047312 */ /* 0x000e220000301c00 */
[----:B------:R-:W-:-:S05]  /*bd40*/  CS2R R6, SRZ ;  /* 0x0000000000067805 */ /* 0x000fca000001ff00 */
[----:B0-----:R0:W-:Y:S01]  /*bd50*/  STG.E.128 desc[UR36][R16.64], R4 ;  /* 0x0000000410007986 */ /* 0x0011e2000c101d24 */
[----:B------:R-:W-:Y:S05]  /*bd60*/  BRA `(.L_x_12532) ;  /* 0x0000000800607947 */ /* 0x000fea0003800000 */
.L_x_12540:
        /* <DEDUP_REMOVED lines=21> */
.L_x_12545:
[----:B------:R-:W-:Y:S05]  /*bec0*/  BSYNC B0 ;  /* 0x0000000000007941 */ /* 0x000fea0003800000 */
.L_x_12544:
[----:B------:R-:W-:-:S05]  /*bed0*/  LOP3.LUT R5, R0, R5, RZ, 0xfc, !PT ;  /* 0x0000000500057212 */ /* 0x000fca00078efcff */
[----:B------:R0:W-:Y:S01]  /*bee0*/  STG.E.U8 desc[UR36][R16.64], R5 ;  /* 0x0000000510007986 */ /* 0x0001e2000c101124 */
[----:B------:R-:W-:Y:S05]  /*bef0*/  BRA `(.L_x_12532) ;  /* 0x0000000400fc7947 */ /* 0x000fea0003800000 */
.L_x_12543:
        /* <DEDUP_REMOVED lines=13> */
.L_x_12547:
[----:B------:R-:W-:Y:S01]  /*bfd0*/  IMAD.MOV.U32 R0, RZ, RZ, 0x7f ;  /* 0x0000007fff007424 */ /* 0x000fe200078e00ff */
[----:B------:R-:W-:-:S04]  /*bfe0*/  ISETP.GT.U32.AND P0, PT, R4, 0x7f800000, PT ;  /* 0x7f8000000400780c */ /* 0x000fc80003f04070 */
[----:B------:R-:W-:-:S09]  /*bff0*/  SEL R0, R0, 0x7c, P0 ;  /* 0x0000007c00007807 */ /* 0x000fd20000000000 */
.L_x_12548:
[----:B------:R-:W-:Y:S05]  /*c000*/  BSYNC B0 ;  /* 0x0000000000007941 */ /* 0x000fea0003800000 */
.L_x_12546:
[----:B------:R-:W-:-:S04]  /*c010*/  LOP3.LUT R2, R3, 0x80000000, RZ, 0xc0, !PT ;  /* 0x8000000003027812 */ /* 0x000fc800078ec0ff */
[----:B------:R-:W-:-:S04]  /*c020*/  SHF.R.U32.HI R3, RZ, 0x18, R2 ;  /* 0x00000018ff037819 */ /* 0x000fc80000011602 */
[----:B------:R-:W-:-:S05]  /*c030*/  LOP3.LUT R3, R0, R3, RZ, 0xfc, !PT ;  /* 0x0000000300037212 */ /* 0x000fca00078efcff */
[----:B------:R0:W-:Y:S01]  /*c040*/  STG.E.U8 desc[UR36][R16.64], R3 ;  /* 0x0000000310007986 */ /* 0x0001e2000c101124 */
[----:B------:R-:W-:Y:S05]  /*c050*/  BRA `(.L_x_12532) ;  /* 0x0000000400a47947 */ /* 0x000fea0003800000 */
.L_x_12542:
[----:B------:R-:W0:Y:S02]  /*c060*/  I2F.S64 R0, R2 ;  /* 0x0000000200007312 */ /* 0x000e240000301400 */
[----:B0-----:R-:W-:-:S05]  /*c070*/  F2FP.BF16.F32.PACK_AB R0, RZ, R0 ;  /* 0x00000000ff00723e */ /* 0x001fca00000010ff */
[----:B------:R0:W-:Y:S01]  /*c080*/  STG.E.U16 desc[UR36][R16.64], R0 ;  /* 0x0000000010007986 */ /* 0x0001e2000c101524 */
[----:B------:R-:W-:Y:S05]  /*c090*/  BRA `(.L_x_12532) ;  /* 0x0000000400947947 */ /* 0x000fea0003800000 */
.L_x_12539:
        /* <DEDUP_REMOVED lines=10> */
.L_x_12551:
        /* <DEDUP_REMOVED lines=17> */
.L_x_12554:
[----:B------:R-:W-:-:S04]  /*c250*/  LOP3.LUT R2, R3, 0x80000000, RZ, 0xc0, !PT ;  /* 0x8000000003027812 */ /* 0x000fc800078ec0ff */
[----:B------:R-:W-:-:S04]  /*c260*/  SHF.R.U32.HI R3, RZ, 0x18, R2 ;  /* 0x00000018ff037819 */ /* 0x000fc80000011602 */
[----:B------:R-:W-:-:S04]  /*c270*/  LOP3.LUT R0, R0, R3, RZ, 0xfc, !PT ;  /* 0x0000000300007212 */ /* 0x000fc800078efcff */
[----:B------:R-:W-:-:S07]  /*c280*/  PRMT R8, R0, 0x7610, R8 ;  /* 0x0000761000087816 */ /* 0x000fce0000000008 */
.L_x_12553:
[----:B------:R-:W-:Y:S05]  /*c290*/  BSYNC B0 ;  /* 0x0000000000007941 */ /* 0x000fea0003800000 */
.L_x_12552:
[----:B------:R3:W-:Y:S01]  /*c2a0*/  STG.E.U8 desc[UR36][R16.64], R8 ;  /* 0x0000000810007986 */ /* 0x0007e2000c101124 */
[----:B------:R-:W-:Y:S05]  /*c2b0*/  BRA `(.L_x_12532) ;  /* 0x00000004000c7947 */ /* 0x000fea0003800000 */
.L_x_12550:
        /* <DEDUP_REMOVED lines=17> */
.L_x_12557:
[----:B------:R-:W-:-:S04]  /*c3d0*/  LOP3.LUT R2, R3, 0x80000000, RZ, 0xc0, !PT ;  /* 0x8000000003027812 */ /* 0x000fc800078ec0ff */
[----:B------:R-:W-:-:S04]  /*c3e0*/  SHF.R.U32.HI R3, RZ, 0x18, R2 ;  /* 0x00000018ff037819 */ /* 0x000fc80000011602 */
[----:B------:R-:W-:-:S04]  /*c3f0*/  LOP3.LUT R0, R0, R3, RZ, 0xfc, !PT ;  /* 0x0000000300007212 */ /* 0x000fc800078efcff */
[----:B------:R-:W-:-:S07]  /*c400*/  PRMT R8, R0, 0x7610, R8 ;  /* 0x0000761000087816 */ /* 0x000fce0000000008 */
.L_x_12556:
[----:B------:R-:W-:Y:S05]  /*c410*/  BSYNC B0 ;  /* 0x0000000000007941 */ /* 0x000fea0003800000 */
.L_x_12555:
[----:B------:R0:W-:Y:S01]  /*c420*/  STG.E.U8 desc[UR36][R16.64], R8 ;  /* 0x0000000810007986 */ /* 0x0001e2000c101124 */
[----:B------:R-:W-:Y:S05]  /*c430*/  BRA `(.L_x_12532) ;  /* 0x0000000000ac7947 */ /* 0x000fea0003800000 */
.L_x_12549:
        /* <DEDUP_REMOVED lines=23> */
.L_x_12531:
        /* <DEDUP_REMOVED lines=16> */
.L_x_12560:
[----:B------:R-:W-:Y:S05]  /*c6b0*/  BRA `(.L_x_12532) ;  /* 0x00000000000c7947 */ /* 0x000fea0003800000 */
.L_x_12559:
[----:B------:R1:W-:Y:S01]  /*c6c0*/  STG.E.64 desc[UR36][R16.64], R2 ;  /* 0x0000000210007986 */ /* 0x0003e2000c101b24 */
[----:B------:R-:W-:Y:S05]  /*c6d0*/  BRA `(.L_x_12532) ;  /* 0x0000000000047947 */ /* 0x000fea0003800000 */
.L_x_12558:
[----:B------:R0:W-:Y:S02]  /*c6e0*/  STG.E desc[UR36][R16.64], R2 ;  /* 0x0000000210007986 */ /* 0x0001e4000c101924 */
.L_x_12532:
[----:B------:R-:W-:-:S07]  /*c6f0*/  VIADD R23, R23, 0x80 ;  /* 0x0000008017177836 */ /* 0x000fce0000000000 */
.L_x_12459:
[----:B------:R-:W-:Y:S05]  /*c700*/  BSYNC B6 ;  /* 0x0000000000067941 */ /* 0x000fea0003800000 */
.L_x_12458:
        /* <DEDUP_REMOVED lines=357> */
.L_x_12561:
        /* <DEDUP_REMOVED lines=21> */
.L_x_12565:
[----:B------:R0:W5:Y:S01]  /*deb0*/  LDG.E.U8 R18, desc[UR36][R2.64] ;  /* 0x0000002402127981 */ /* 0x000162000c1e1100 */
[----:B------:R-:W-:Y:S01]  /*dec0*/  IMAD.MOV.U32 R19, RZ, RZ, RZ ;  /* 0x000000ffff137224 */ /* 0x000fe200078e00ff */
[----:B------:R-:W-:Y:S06]  /*ded0*/  BRA `(.L_x_12567) ;  /* 0x0000000c00487947 */ /* 0x000fec0003800000 */
.L_x_12564:
        /* <DEDUP_REMOVED lines=8> */
.L_x_12569:
[----:B------:R-:W2:Y:S02]  /*df60*/  LDG.E R18, desc[UR36][R2.64] ;  /* 0x0000002402127981 */ /* 0x000ea4000c1e1900 */
[----:B--2---:R-:W-:Y:S01]  /*df70*/  SHF.R.S32.HI R19, RZ, 0x1f, R18 ;  /* 0x0000001fff137819 */ /* 0x004fe20000011412 */
[----:B------:R-:W-:Y:S06]  /*df80*/  BRA `(.L_x_12567) ;  /* 0x0000000c001c7947 */ /* 0x000fec0003800000 */
.L_x_12568:
[----:B------:R-:W2:Y:S02]  /*df90*/  LDG.E.S16 R18, desc[UR36][R2.64] ;  /* 0x0000002402127981 */ /* 0x000ea4000c1e1700 */
[----:B--2---:R-:W-:Y:S01]  /*dfa0*/  SHF.R.S32.HI R19, RZ, 0x1f, R18 ;  /* 0x0000001fff137819 */ /* 0x004fe20000011412 */
[----:B------:R-:W-:Y:S06]  /*dfb0*/  BRA `(.L_x_12567) ;  /* 0x0000000c00107947 */ /* 0x000fec0003800000 */
.L_x_12563:
        /* <DEDUP_REMOVED lines=9> */
.L_x_12571:
[----:B------:R-:W2:Y:S02]  /*e050*/  LDG.E.U16 R2, desc[UR36][R2.64] ;  /* 0x0000002402027981 */ /* 0x000ea4000c1e1500 */
[----:B--2---:R-:W-:-:S06]  /*e060*/  HADD2.F32 R18, -RZ, R2.H0_H0 ;  /* 0x20000002ff127230 */ /* 0x004fcc0000004100 */
[----:B------:R-:W0:Y:S01]  /*e070*/  F2I.S64.TRUNC R18, R18 ;  /* 0x0000001200127311 */ /* 0x000e22000020d900 */
[----:B------:R-:W-:Y:S05]  /*e080*/  BRA `(.L_x_12567) ;  /* 0x0000000800dc7947 */ /* 0x000fea0003800000 */
.L_x_12570:
        /* <DEDUP_REMOVED lines=9> */
.L_x_12573:
[----:B------:R-:W2:Y:S02]  /*e120*/  LDG.E.U16 R2, desc[UR36][R2.64] ;  /* 0x0000002402027981 */ /* 0x000ea4000c1e1500 */
[----:B--2---:R-:W-:-:S06]  /*e130*/  HADD2.F32 R18, -RZ, R2.H0_H0 ;  /* 0x20000002ff127230 */ /* 0x004fcc0000004100 */
[----:B------:R-:W0:Y:S01]  /*e140*/  F2I.S64.TRUNC R18, R18 ;  /* 0x0000001200127311 */ /* 0x000e22000020d900 */
[----:B------:R-:W-:Y:S05]  /*e150*/  BRA `(.L_x_12567) ;  /* 0x0000000800a87947 */ /* 0x000fea0003800000 */
.L_x_12572:
[----:B------:R-:W2:Y:S02]  /*e160*/  LDG.E.64 R2, desc[UR36][R2.64] ;  /* 0x0000002402027981 */ /* 0x000ea4000c1e1b00 */
[----:B--2---:R0:W1:Y:S01]  /*e170*/  F2I.S64.F64.TRUNC R18, R2 ;  /* 0x0000000200127311 */ /* 0x004062000030d900 */
[----:B------:R-:W-:Y:S05]  /*e180*/  BRA `(.L_x_12567) ;  /* 0x00000008009c7947 */ /* 0x000fea0003800000 */
.L_x_12562:
        /* <DEDUP_REMOVED lines=13> */
.L_x_12576:
[----:B------:R-:W2:Y:S02]  /*e260*/  LDG.E.64 R2, desc[UR36][R2.64] ;  /* 0x0000002402027981 */ /* 0x000ea4000c1e1b00 */
[----:B--2---:R0:W1:Y:S01]  /*e270*/  F2I.S64.F64.TRUNC R18, R2 ;  /* 0x0000000200127311 */ /* 0x004062000030d900 */
[----:B------:R-:W-:Y:S05]  /*e280*/  BRA `(.L_x_12567) ;  /* 0x00000008005c7947 */ /* 0x000fea0003800000 */
.L_x_12575:
        /* <DEDUP_REMOVED lines=27> */
.L_x_12578:
        /* <DEDUP_REMOVED lines=14> */
.L_x_12577:
[----:B------:R-:W2:Y:S02]  /*e520*/  LDG.E.U16 R18, desc[UR36][R2.64] ;  /* 0x0000002402127981 */ /* 0x000ea4000c1e1500 */
[----:B--2---:R-:W-:-:S06]  /*e530*/  IMAD.U32 R18, R18, 0x10000, RZ ;  /* 0x0001000012127824 */ /* 0x004fcc00078e00ff */
[----:B------:R-:W4:Y:S01]  /*e540*/  F2I.S64.TRUNC R18, R18 ;  /* 0x0000001200127311 */ /* 0x000f22000020d900 */
[----:B------:R-:W-:Y:S05]  /*e550*/  BRA `(.L_x_12567) ;  /* 0x0000000400a87947 */ /* 0x000fea0003800000 */
.L_x_12574:
        /* <DEDUP_REMOVED lines=11> */
.L_x_12581:
        /* <DEDUP_REMOVED lines=21> */
.L_x_12585:
[----:B------:R-:W-:Y:S05]  /*e760*/  BSYNC B1 ;  /* 0x0000000000017941 */ /* 0x000fea0003800000 */
.L_x_12584:
[----:B------:R-:W-:Y:S01]  /*e770*/  IMAD.SHL.U32 R2, R2, 0x100000, RZ ;  /* 0x0010000002027824 */ /* 0x000fe200078e00ff */
[----:B------:R-:W-:-:S04]  /*e780*/  LEA R3, R0, 0x3b800000, 0x17 ;  /* 0x3b80000000037811 */ /* 0x000fc800078eb8ff */
[----:B------:R-:W-:-:S07]  /*e790*/  LOP3.LUT R18, R3, R2, R18, 0xfe, !PT ;  /* 0x0000000203127212 */ /* 0x000fce00078efe12 */
.L_x_12583:
[----:B------:R-:W-:Y:S05]  /*e7a0*/  BSYNC B0 ;  /* 0x0000000000007941 */ /* 0x000fea0003800000 */
.L_x_12582:
[----:B------:R-:W0:Y:S01]  /*e7b0*/  F2I.S64.TRUNC R18, R18 ;  /* 0x0000001200127311 */ /* 0x000e22000020d900 */
[----:B------:R-:W-:Y:S05]  /*e7c0*/  BRA `(.L_x_12567) ;  /* 0x00000004000c7947 */ /* 0x000fea0003800000 */
.L_x_12580:
        /* <DEDUP_REMOVED lines=21> */
.L_x_12589:
[----:B------:R-:W-:Y:S05]  /*e920*/  BSYNC B1 ;  /* 0x0000000000017941 */ /* 0x000fea0003800000 */
.L_x_12588:
[----:B------:R-:W-:Y:S01]  /*e930*/  IMAD.SHL.U32 R2, R2, 0x200000, RZ ;  /* 0x0020000002027824 */ /* 0x000fe200078e00ff */
[----:B------:R-:W-:-:S04]  /*e940*/  LEA R3, R0, 0x37800000, 0x17 ;  /* 0x3780000000037811 */ /* 0x000fc800078eb8ff */
[----:B------:R-:W-:-:S07]  /*e950*/  LOP3.LUT R18, R3, R2, R18, 0xfe, !PT ;  /* 0x0000000203127212 */ /* 0x000fce00078efe12 */
.L_x_12587:
[----:B------:R-:W-:Y:S05]  /*e960*/  BSYNC B0 ;  /* 0x0000000000007941 */ /* 0x000fea0003800000 */
.L_x_12586:
[----:B------:R-:W0:Y:S01]  /*e970*/  F2I.S64.TRUNC R18, R18 ;  /* 0x0000001200127311 */ /* 0x000e22000020d900 */
[----:B------:R-:W-:Y:S05]  /*e980*/  BRA `(.L_x_12567) ;  /* 0x00000000009c7947 */ /* 0x000fea0003800000 */
.L_x_12579:
        /* <DEDUP_REMOVED lines=14> */
.L_x_12593:
[----:B------:R-:W-:Y:S05]  /*ea70*/  BSYNC B0 ;  /* 0x0000000000007941 */ /* 0x000fea0003800000 */
.L_x_12592:
[----:B------:R-:W0:Y:S01]  /*ea80*/  F2I.S64.TRUNC R18, R18 ;  /* 0x0000001200127311 */ /* 0x000e22000020d900 */
[----:B------:R-:W-:Y:S05]  /*ea90*/  BRA `(.L_x_12567) ;  /* 0x0000000000587947 */ /* 0x000fea0003800000 */
.L_x_12566:
        /* <DEDUP_REMOVED lines=16> */
.L_x_12594:
[----:B------:R-:W-:Y:S01]  /*eba0*/  CS2R R18, SRZ ;  /* 0x0000000000127805 */ /* 0x000fe2000001ff00 */
[----:B------:R-:W-:Y:S06]  /*ebb0*/  BRA `(.L_x_12567) ;  /* 0x0000000000107947 */ /* 0x000fec0003800000 */
.L_x_12591:
[----:B------:R0:W5:Y:S01]  /*ebc0*/  LDG.E.64 R18, desc[UR36][R2.64] ;  /* 0x0000002402127981 */ /* 0x000162000c1e1b00 */
[----:B------:R-:W-:Y:S05]  /*ebd0*/  BRA `(.L_x_12567) ;  /* 0x0000000000087947 */ /* 0x000fea0003800000 */
.L_x_12590:
[----:B------:R0:W5:Y:S01]  /*ebe0*/  LDG.E R18, desc[UR36][R2.64] ;  /* 0x0000002402127981 */ /* 0x000162000c1e1900 */
[----:B------:R-:W-:-:S07]  /*ebf0*/  IMAD.MOV.U32 R19, RZ, RZ, RZ ;  /* 0x000000ffff137224 */ /* 0x000fce00078e00ff */
.L_x_12567:
[----:B0-----:R-:W0:Y:S01]  /*ec00*/  LDC.U8 R2, c[0x0][0x493] ;  /* 0x000124c0ff027b82 */ /* 0x001e220000000000 */
        /* <DEDUP_REMOVED lines=17> */
.L_x_12598:
[----:B------:R0:W5:Y:S01]  /*ed20*/  LDG.E.U8 R2, desc[UR36][R22.64] ;  /* 0x0000002416027981 */ /* 0x000162000c1e1100 */
[----:B------:R-:W-:Y:S01]  /*ed30*/  IMAD.MOV.U32 R3, RZ, RZ, RZ ;  /* 0x000000ffff037224 */ /* 0x000fe200078e00ff */
[----:B------:R-:W-:Y:S06]  /*ed40*/  BRA `(.L_x_12600) ;  /* 0x0000000c00487947 */ /* 0x000fec0003800000 */
.L_x_12597:
        /* <DEDUP_REMOVED lines=8> */
.L_x_12602:
[----:B------:R-:W2:Y:S02]  /*edd0*/  LDG.E R2, desc[UR36][R22.64] ;  /* 0x0000002416027981 */ /* 0x000ea4000c1e1900 */
[----:B--2---:R-:W-:Y:S01]  /*ede0*/  SHF.R.S32.HI R3, RZ, 0x1f, R2 ;  /* 0x0000001fff037819 */ /* 0x004fe20000011402 */
[----:B------:R-:W-:Y:S06]  /*edf0*/  BRA `(.L_x_12600) ;  /* 0x0000000c001c7947 */ /* 0x000fec0003800000 */
.L_x_12601:
[----:B------:R-:W2:Y:S02]  /*ee00*/  LDG.E.S16 R2, desc[UR36][R22.64] ;  /* 0x0000002416027981 */ /* 0x000ea4000c1e1700 */
[----:B--2---:R-:W-:Y:S01]  /*ee10*/  SHF.R.S32.HI R3, RZ, 0x1f, R2 ;  /* 0x0000001fff037819 */ /* 0x004fe20000011402 */
[----:B------:R-:W-:Y:S06]  /*ee20*/  BRA `(.L_x_12600) ;  /* 0x0000000c00107947 */ /* 0x000fec0003800000 */
.L_x_12596:
        /* <DEDUP_REMOVED lines=9> */
.L_x_12604:
[----:B------:R-:W2:Y:S02]  /*eec0*/  LDG.E.U16 R22, desc[UR36][R22.64] ;  /* 0x0000002416167981 */ /* 0x000ea4000c1e1500 */
[----:B--2---:R-:W-:-:S06]  /*eed0*/  HADD2.F32 R2, -RZ, R22.H0_H0 ;  /* 0x20000016ff027230 */ /* 0x004fcc0000004100 */
[----:B------:R-:W0:Y:S01]  /*eee0*/  F2I.S64.TRUNC R2, R2 ;  /* 0x0000000200027311 */ /* 0x000e22000020d900 */
[----:B------:R-:W-:Y:S05]  /*eef0*/  BRA `(.L_x_12600) ;  /* 0x0000000800dc7947 */ /* 0x000fea0003800000 */
.L_x_12603:
        /* <DEDUP_REMOVED lines=9> */
.L_x_12606:
[----:B------:R-:W2:Y:S02]  /*ef90*/  LDG.E.U16 R22, desc[UR36][R22.64] ;  /* 0x0000002416167981 */ /* 0x000ea4000c1e1500 */
[----:B--2---:R-:W-:-:S06]  /*efa0*/  HADD2.F32 R2, -RZ, R22.H0_H0 ;  /* 0x20000016ff027230 */ /* 0x004fcc0000004100 */
[----:B------:R-:W0:Y:S01]  /*efb0*/  F2I.S64.TRUNC R2, R2 ;  /* 0x0000000200027311 */ /* 0x000e22000020d900 */
[----:B------:R-:W-:Y:S05]  /*efc0*/  BRA `(.L_x_12600) ;  /* 0x0000000800a87947 */ /* 0x000fea0003800000 */
.L_x_12605:
[----:B------:R-:W2:Y:S02]  /*efd0*/  LDG.E.64 R2, desc[UR36][R22.64] ;  /* 0x0000002416027981 */ /* 0x000ea4000c1e1b00 */
[----:B--2---:R-:W0:Y:S01]  /*efe0*/  F2I.S64.F64.TRUNC R2, R2 ;  /* 0x0000000200027311 */ /* 0x004e22000030d900 */
[----:B------:R-:W-:Y:S05]  /*eff0*/  BRA `(.L_x_12600) ;  /* 0x00000008009c7947 */ /* 0x000fea0003800000 */
.L_x_12595:
        /* <DEDUP_REMOVED lines=13> */
.L_x_12609:
[----:B------:R-:W2:Y:S02]  /*f0d0*/  LDG.E.64 R2, desc[UR36][R22.64] ;  /* 0x0000002416027981 */ /* 0x000ea4000c1e1b00 */
[----:B--2---:R-:W0:Y:S01]  /*f0e0*/  F2I.S64.F64.TRUNC R2, R2 ;  /* 0x0000000200027311 */ /* 0x004e22000030d900 */
[----:B------:R-:W-:Y:S05]  /*f0f0*/  BRA `(.L_x_12600) ;  /* 0x00000008005c7947 */ /* 0x000fea0003800000 */
.L_x_12608:
        /* <DEDUP_REMOVED lines=27> */
.L_x_12611:
        /* <DEDUP_REMOVED lines=14> */
.L_x_12610:
[----:B------:R-:W2:Y:S02]  /*f390*/  LDG.E.U16 R2, desc[UR36][R22.64] ;  /* 0x0000002416027981 */ /* 0x000ea4000c1e1500 */
[----:B--2---:R-:W-:-:S06]  /*f3a0*/  IMAD.U32 R2, R2, 0x10000, RZ ;  /* 0x0001000002027824 */ /* 0x004fcc00078e00ff */
[----:B------:R-:W0:Y:S01]  /*f3b0*/  F2I.S64.TRUNC R2, R2 ;  /* 0x0000000200027311 */ /* 0x000e22000020d900 */
[----:B------:R-:W-:Y:S05]  /*f3c0*/  BRA `(.L_x_12600) ;  /* 0x0000000400a87947 */ /* 0x000fea0003800000 */
.L_x_12607:
        /* <DEDUP_REMOVED lines=11> */
.L_x_12614:
        /* <DEDUP_REMOVED lines=21> */
.L_x_12618:
[----:B------:R-:W-:Y:S05]  /*f5d0*/  BSYNC B1 ;  /* 0x0000000000017941 */ /* 0x000fea0003800000 */
.L_x_12617:
[----:B------:R-:W-:Y:S01]  /*f5e0*/  IMAD.SHL.U32 R2, R2, 0x100000, RZ ;  /* 0x0010000002027824 */ /* 0x000fe200078e00ff */
[----:B------:R-:W-:-:S04]  /*f5f0*/  LEA R3, R0, 0x3b800000, 0x17 ;  /* 0x3b80000000037811 */ /* 0x000fc800078eb8ff */
[----:B------:R-:W-:-:S07]  /*f600*/  LOP3.LUT R2, R3, R2, R4, 0xfe, !PT ;  /* 0x0000000203027212 */ /* 0x000fce00078efe04 */
.L_x_12616:
[----:B------:R-:W-:Y:S05]  /*f610*/  BSYNC B0 ;  /* 0x0000000000007941 */ /* 0x000fea0003800000 */
.L_x_12615:
[----:B------:R-:W0:Y:S01]  /*f620*/  F2I.S64.TRUNC R2, R2 ;  /* 0x0000000200027311 */ /* 0x000e22000020d900 */
[----:B------:R-:W-:Y:S05]  /*f630*/  BRA `(.L_x_12600) ;  /* 0x00000004000c7947 */ /* 0x000fea0003800000 */
.L_x_12613:
        /* <DEDUP_REMOVED lines=21> */
.L_x_12622:
[----:B------:R-:W-:Y:S05]  /*f790*/  BSYNC B1 ;  /* 0x0000000000017941 */ /* 0x000fea0003800000 */
.L_x_12621:
[----:B------:R-:W-:Y:S01]  /*f7a0*/  IMAD.SHL.U32 R2, R2, 0x200000, RZ ;  /* 0x0020000002027824 */ /* 0x000fe200078e00ff */
[----:B------:R-:W-:-:S04]  /*f7b0*/  LEA R3, R0, 0x37800000, 0x17 ;  /* 0x3780000000037811 */ /* 0x000fc800078eb8ff */
[----:B------:R-:W-:-:S07]  /*f7c0*/  LOP3.LUT R2, R3, R2, R4, 0xfe, !PT ;  /* 0x0000000203027212 */ /* 0x000fce00078efe04 */
.L_x_12620:
[----:B------:R-:W-:Y:S05]  /*f7d0*/  BSYNC B0 ;  /* 0x0000000000007941 */ /* 0x000fea0003800000 */
.L_x_12619:
[----:B------:R-:W0:Y:S01]  /*f7e0*/  F2I.S64.TRUNC R2, R2 ;  /* 0x0000000200027311 */ /* 0x000e22000020d900 */
[----:B------:R-:W-:Y:S05]  /*f7f0*/  BRA `(.L_x_12600) ;  /* 0x00000000009c7947 */ /* 0x000fea0003800000 */
.L_x_12612:
        /* <DEDUP_REMOVED lines=14> */
.L_x_12626:
[----:B------:R-:W-:Y:S05]  /*f8e0*/  BSYNC B0 ;  /* 0x0000000000007941 */ /* 0x000fea0003800000 */
.L_x_12625:
[----:B------:R-:W0:Y:S01]  /*f8f0*/  F2I.S64.TRUNC R2, R2 ;  /* 0x0000000200027311 */ /* 0x000e22000020d900 */
[----:B------:R-:W-:Y:S05]  /*f900*/  BRA `(.L_x_12600) ;  /* 0x0000000000587947 */ /* 0x000fea0003800000 */
.L_x_12599:
[----:B------:R-:W-:Y:S01]  /*f910*/  MOV R2, 0x0 ;  /* 0x0000000000027802 */ /* 0x000fe20000000f00 */
[----:B------:R-:W-:Y:S01]  /*f920*/  ULDC.64 UR4, c[0x4][0x188] ;  /* 0x0100620000047ab9 */ /* 0x000fe20000000a00 */
[----:B------:R-:W-:Y:S01]  /*f930*/  ULDC.64 UR6, c[0x4][0x78] ;  /* 0x01001e0000067ab9 */ /* 0x000fe20000000a00 */
[----:B--2---:R-:W-:Y:S02]  /*f940*/  IMAD.U32 R4, RZ, RZ, UR4 ;  /* 0x00000004ff047e24 */ /* 0x004fe4000f8e00ff */
        /* <DEDUP_REMOVED lines=12> */
.L_x_12627:
[----:B------:R-:W-:Y:S01]  /*fa10*/  CS2R R2, SRZ ;  /* 0x0000000000027805 */ /* 0x000fe2000001ff00 */
[----:B------:R-:W-:Y:S06]  /*fa20*/  BRA `(.L_x_12600) ;  /* 0x0000000000107947 */ /* 0x000fec0003800000 */
.L_x_12624:
[----:B------:R0:W5:Y:S01]  /*fa30*/  LDG.E.64 R2, desc[UR36][R22.64] ;  /* 0x0000002416027981 */ /* 0x000162000c1e1b00 */
[----:B------:R-:W-:Y:S05]  /*fa40*/  BRA `(.L_x_12600) ;  /* 0x0000000000087947 */ /* 0x000fea0003800000 */
.L_x_12623:
[----:B------:R0:W5:Y:S01]  /*fa50*/  LDG.E R2, desc[UR36][R22.64] ;  /* 0x0000002416027981 */ /* 0x000162000c1e1900 */
[----:B------:R-:W-:-:S07]  /*fa60*/  IMAD.MOV.U32 R3, RZ, RZ, RZ ;  /* 0x000000ffff037224 */ /* 0x000fce00078e00ff */
.L_x_12600:
[----:B--2---:R-:W2:Y:S01]  /*fa70*/  LDC.U8 R4, c[0x0][0x491] ;  /* 0x00012440ff047b82 */ /* 0x004ea20000000000 */
[C---:B-1-345:R-:W-:Y:S02]  /*fa80*/  ISETP.NE.U32.AND P0, PT, R18.reuse, RZ, PT ;  /* 0x000000ff1200720c */ /* 0x07afe40003f05070 */
[----:B------:R-:W-:Y:S02]  /*fa90*/  ISETP.GT.U32.AND P1, PT, R18, RZ, PT ;  /* 0x000000ff1200720c */ /* 0x000fe40003f24070 */
[C---:B------:R-:W-:Y:S02]  /*faa0*/  ISETP.NE.AND.EX P0, PT, R19.reuse, RZ, PT, P0 ;  /* 0x000000ff1300720c */ /* 0x040fe40003f05300 */
[----:B------:R-:W-:Y:S02]  /*fab0*/  ISETP.GT.AND.EX P1, PT, R19, RZ, PT, P1 ;  /* 0x000000ff1300720c */ /* 0x000fe40003f24310 */
[----:B0-----:R-:W-:-:S09]  /*fac0*/  SEL R3, R3, RZ, !P0 ;  /* 0x000000ff03037207 */ /* 0x001fd20004000000 */
[----:B------:R-:W-:Y:S02]  /*fad0*/  @P0 SEL R2, RZ, 0x1, !P1 ;  /* 0x00000001ff020807 */ /* 0x000fe40004800000 */
        /* <DEDUP_REMOVED lines=13> */
.L_x_12631:
[----:B------:R-:W-:Y:S01]  /*fbb0*/  STG.E.U8 desc[UR36][R16.64], R2 ;  /* 0x0000000210007986 */ /* 0x000fe2000c101124 */
[----:B------:R-:W-:Y:S05]  /*fbc0*/  EXIT ;  /* 0x000000000000794d */ /* 0x000fea0003800000 */
.L_x_12630:
[----:B------:R-:W-:-:S13]  /*fbd0*/  ISETP.NE.AND P0, PT, R0, 0x2, PT ;  /* 0x000000020000780c */ /* 0x000fda0003f05270 */
[----:B------:R-:W-:Y:S05]  /*fbe0*/  @!P0 BRA `(.L_x_12633) ;  /* 0x0000000000208947 */ /* 0x000fea0003800000 */
[----:B------:R-:W-:-:S13]  /*fbf0*/  ISETP.NE.AND P0, PT, R0, 0x3, PT ;  /* 0x000000030000780c */ /* 0x000fda0003f05270 */
[----:B------:R-:W-:Y:S05]  /*fc00*/  @!P0 BRA `(.L_x_12634) ;  /* 0x0000000000108947 */ /* 0x000fea0003800000 */
[----:B------:R-:W-:-:S13]  /*fc10*/  ISETP.NE.AND P0, PT, R0, 0x4, PT ;  /* 0x000000040000780c */ /* 0x000fda0003f05270 */
[----:B------:R-:W-:Y:S05]  /*fc20*/  @P0 BRA `(.L_x_12632) ;  /* 0x0000000800e80947 */ /* 0x000fea0003800000 */
[----:B------:R-:W-:Y:S01]  /*fc30*/  STG.E.64 desc[UR36][R16.64], R2 ;  /* 0x0000000210007986 */ /* 0x000fe2000c101b24 */
[----:B------:R-:W-:Y:S05]  /*fc40*/  EXIT ;  /* 0x000000000000794d */ /* 0x000fea0003800000 */
.L_x_12634:
[----:B------:R-:W-:Y:S01]  /*fc50*/  STG.E desc[UR36][R16.64], R2 ;  /* 0x0000000210007986 */ /* 0x000fe2000c101924 */
[----:B------:R-:W-:Y:S05]  /*fc60*/  EXIT ;  /* 0x000000000000794d */ /* 0x000fea0003800000 */
.L_x_12633:
[----:B------:R-:W-:Y:S01]  /*fc70*/  STG.E.U16 desc[UR36][R16.64], R2 ;  /* 0x0000000210007986 */ /* 0x000fe2000c101524 */
[----:B------:R-:W-:Y:S05]  /*fc80*/  EXIT ;  /* 0x000000000000794d */ /* 0x000fea0003800000 */
.L_x_12629:
[----:B------:R-:W-:-:S13]  /*fc90*/  ISETP.GT.AND P0, PT, R0, 0x6, PT ;  /* 0x000000060000780c */ /* 0x000fda0003f04270 */
[----:B------:R-:W-:Y:S05]  /*fca0*/  @P0 BRA `(.L_x_12635) ;  /* 0x00000000002c0947 */ /* 0x000fea0003800000 */
[----:B------:R-:W-:-:S13]  /*fcb0*/  ISETP.NE.AND P0, PT, R0, 0x5, PT ;  /* 0x000000050000780c */ /* 0x000fda0003f05270 */
[----:B------:R-:W-:Y:S05]  /*fcc0*/  @!P0 BRA `(.L_x_12636) ;  /* 0x0000000000148947 */ /* 0x000fea0003800000 */
[----:B------:R-:W-:-:S13]  /*fcd0*/  ISETP.NE.AND P0, PT, R0, 0x6, PT ;  /* 0x000000060000780c */ /* 0x000fda0003f05270 */
[----:B------:R-:W-:Y:S05]  /*fce0*/  @P0 BRA `(.L_x_12632) ;  /* 0x0000000800b80947 */ /* 0x000fea0003800000 */
[----:B------:R-:W0:Y:S02]  /*fcf0*/  I2F.S64 R3, R2 ;  /* 0x0000000200037312 */ /* 0x000e240000301400 */
[----:B0-----:R-:W-:Y:S01]  /*fd00*/  STG.E desc[UR36][R16.64], R3 ;  /* 0x0000000310007986 */ /* 0x001fe2000c101924 */
[----:B------:R-:W-:Y:S05]  /*fd10*/  EXIT ;  /* 0x000000000000794d */ /* 0x000fea0003800000 */
.L_x_12636:
[----:B------:R-:W0:Y:S02]  /*fd20*/  I2F.S64 R0, R2 ;  /* 0x0000000200007312 */ /* 0x000e240000301400 */
[----:B0-----:R-:W-:-:S05]  /*fd30*/  F2FP.F16.F32.PACK_AB R0, RZ, R0 ;  /* 0x00000000ff00723e */ /* 0x001fca00000000ff */
[----:B------:R-:W-:Y:S01]  /*fd40*/  STG.E.U16 desc[UR36][R16.64], R0 ;  /* 0x0000000010007986 */ /* 0x000fe2000c101524 */
[----:B------:R-:W-:Y:S05]  /*fd50*/  EXIT ;  /* 0x000000000000794d */ /* 0x000fea0003800000 */
.L_x_12635:
        /* <DEDUP_REMOVED lines=8> */
[----:B0-----:R-:W-:Y:S01]  /*fde0*/  STG.E.64 desc[UR36][R16.64], R4 ;  /* 0x0000000410007986 */ /* 0x001fe2000c101b24 */
[----:B------:R-:W-:Y:S05]  /*fdf0*/  EXIT ;  /* 0x000000000000794d */ /* 0x000fea0003800000 */
.L_x_12638:
[----:B------:R-:W0:Y:S02]  /*fe00*/  I2F.S64 R2, R2 ;  /* 0x0000000200027312 */ /* 0x000e240000301400 */
[----:B0-----:R-:W-:-:S04]  /*fe10*/  F2FP.F16.F32.PACK_AB R3, RZ, R2 ;  /* 0x00000002ff03723e */ /* 0x001fc800000000ff */
[----:B------:R-:W-:-:S05]  /*fe20*/  PRMT R3, R3, 0x5410, RZ ;  /* 0x0000541003037816 */ /* 0x000fca00000000ff */
[----:B------:R-:W-:Y:S01]  /*fe30*/  STG.E desc[UR36][R16.64], R3 ;  /* 0x0000000310007986 */ /* 0x000fe2000c101924 */
[----:B------:R-:W-:Y:S05]  /*fe40*/  EXIT ;  /* 0x000000000000794d */ /* 0x000fea0003800000 */
.L_x_12637:
[----:B------:R-:W0:Y:S02]  /*fe50*/  I2F.F64.S64 R2, R2 ;  /* 0x0000000200027312 */ /* 0x000e240000301c00 */
[----:B0-----:R-:W-:Y:S01]  /*fe60*/  STG.E.64 desc[UR36][R16.64], R2 ;  /* 0x0000000210007986 */ /* 0x001fe2000c101b24 */
[----:B------:R-:W-:Y:S05]  /*fe70*/  EXIT ;  /* 0x000000000000794d */ /* 0x000fea0003800000 */
.L_x_12628:
        /* <DEDUP_REMOVED lines=11> */
[----:B------:R-:W-:Y:S01]  /*ff30*/  STG.E.U8 desc[UR36][R16.64], R3 ;  /* 0x0000000310007986 */ /* 0x000fe2000c101124 */
[----:B------:R-:W-:Y:S05]  /*ff40*/  EXIT ;  /* 0x000000000000794d */ /* 0x000fea0003800000 */
.L_x_12641:
[----:B------:R-:W0:Y:S01]  /*ff50*/  I2F.F64.S64 R4, R2 ;  /* 0x0000000200047312 */ /* 0x000e220000301c00 */
[----:B------:R-:W-:-:S05]  /*ff60*/  CS2R R6, SRZ ;  /* 0x0000000000067805 */ /* 0x000fca000001ff00 */
[----:B0-----:R-:W-:Y:S01]  /*ff70*/  STG.E.128 desc[UR36][R16.64], R4 ;  /* 0x0000000410007986 */ /* 0x001fe2000c101d24 */
[----:B------:R-:W-:Y:S05]  /*ff80*/  EXIT ;  /* 0x000000000000794d */ /* 0x000fea0003800000 */
.L_x_12640:
        /* <DEDUP_REMOVED lines=21> */
.L_x_12645:
[----:B------:R-:W-:Y:S05]  /*100e0*/  BSYNC B0 ;  /* 0x0000000000007941 */ /* 0x000fea0003800000 */
.L_x_12644:
[----:B------:R-:W-:-:S05]  /*100f0*/  LOP3.LUT R5, R0, R5, RZ, 0xfc, !PT ;  /* 0x0000000500057212 */ /* 0x000fca00078efcff */
[----:B------:R-:W-:Y:S01]  /*10100*/  STG.E.U8 desc[UR36][R16.64], R5 ;  /* 0x0000000510007986 */ /* 0x000fe2000c101124 */
[----:B------:R-:W-:Y:S05]  /*10110*/  EXIT ;  /* 0x000000000000794d */ /* 0x000fea0003800000 */
.L_x_12643:
        /* <DEDUP_REMOVED lines=13> */
.L_x_12647:
[----:B------:R-:W-:Y:S01]  /*101f0*/  IMAD.MOV.U32 R0, RZ, RZ, 0x7f ;  /* 0x0000007fff007424 */ /* 0x000fe200078e00ff */
[----:B------:R-:W-:-:S04]  /*10200*/  ISETP.GT.U32.AND P0, PT, R4, 0x7f800000, PT ;  /* 0x7f8000000400780c */ /* 0x000fc80003f04070 */
[----:B------:R-:W-:-:S09]  /*10210*/  SEL R0, R0, 0x7c, P0 ;  /* 0x0000007c00007807 */ /* 0x000fd20000000000 */
.L_x_12648:
[----:B------:R-:W-:Y:S05]  /*10220*/  BSYNC B0 ;  /* 0x0000000000007941 */ /* 0x000fea0003800000 */
.L_x_12646:
[----:B------:R-:W-:-:S04]  /*10230*/  LOP3.LUT R2, R3, 0x80000000, RZ, 0xc0, !PT ;  /* 0x8000000003027812 */ /* 0x000fc800078ec0ff */
[----:B------:R-:W-:-:S04]  /*10240*/  SHF.R.U32.HI R3, RZ, 0x18, R2 ;  /* 0x00000018ff037819 */ /* 0x000fc80000011602 */
[----:B------:R-:W-:-:S05]  /*10250*/  LOP3.LUT R3, R0, R3, RZ, 0xfc, !PT ;  /* 0x0000000300037212 */ /* 0x000fca00078efcff */
[----:B------:R-:W-:Y:S01]  /*10260*/  STG.E.U8 desc[UR36][R16.64], R3 ;  /* 0x0000000310007986 */ /* 0x000fe2000c101124 */
[----:B------:R-:W-:Y:S05]  /*10270*/  EXIT ;  /* 0x000000000000794d */ /* 0x000fea0003800000 */
.L_x_12642:
[----:B------:R-:W0:Y:S02]  /*10280*/  I2F.S64 R0, R2 ;  /* 0x0000000200007312 */ /* 0x000e240000301400 */
[----:B0-----:R-:W-:-:S05]  /*10290*/  F2FP.BF16.F32.PACK_AB R0, RZ, R0 ;  /* 0x00000000ff00723e */ /* 0x001fca00000010ff */
[----:B------:R-:W-:Y:S01]  /*102a0*/  STG.E.U16 desc[UR36][R16.64], R0 ;  /* 0x0000000010007986 */ /* 0x000fe2000c101524 */
[----:B------:R-:W-:Y:S05]  /*102b0*/  EXIT ;  /* 0x000000000000794d */ /* 0x000fea0003800000 */
.L_x_12639:
        /* <DEDUP_REMOVED lines=10> */
.L_x_12651:
        /* <DEDUP_REMOVED lines=17> */
.L_x_12654:
[----:B------:R-:W-:-:S04]  /*10470*/  LOP3.LUT R2, R3, 0x80000000, RZ, 0xc0, !PT ;  /* 0x8000000003027812 */ /* 0x000fc800078ec0ff */
[----:B------:R-:W-:-:S04]  /*10480*/  SHF.R.U32.HI R3, RZ, 0x18, R2 ;  /* 0x00000018ff037819 */ /* 0x000fc80000011602 */
[----:B------:R-:W-:-:S04]  /*10490*/  LOP3.LUT R0, R0, R3, RZ, 0xfc, !PT ;  /* 0x0000000300007212 */ /* 0x000fc800078efcff */
[----:B------:R-:W-:-:S07]  /*104a0*/  PRMT R8, R0, 0x7610, R8 ;  /* 0x0000761000087816 */ /* 0x000fce0000000008 */
.L_x_12653:
[----:B------:R-:W-:Y:S05]  /*104b0*/  BSYNC B0 ;  /* 0x0000000000007941 */ /* 0x000fea0003800000 */
.L_x_12652:
[----:B------:R-:W-:Y:S01]  /*104c0*/  STG.E.U8 desc[UR36][R16.64], R8 ;  /* 0x0000000810007986 */ /* 0x000fe2000c101124 */
[----:B------:R-:W-:Y:S05]  /*104d0*/  EXIT ;  /* 0x000000000000794d */ /* 0x000fea0003800000 */
.L_x_12650:
        /* <DEDUP_REMOVED lines=17> */
.L_x_12657:
[----:B------:R-:W-:-:S04]  /*105f0*/  LOP3.LUT R2, R3, 0x80000000, RZ, 0xc0, !PT ;  /* 0x8000000003027812 */ /* 0x000fc800078ec0ff */
[----:B------:R-:W-:-:S04]  /*10600*/  SHF.R.U32.HI R3, RZ, 0x18, R2 ;  /* 0x00000018ff037819 */ /* 0x000fc80000011602 */
[----:B------:R-:W-:-:S04]  /*10610*/  LOP3.LUT R0, R0, R3, RZ, 0xfc, !PT ;  /* 0x0000000300007212 */ /* 0x000fc800078efcff */
[----:B------:R-:W-:-:S07]  /*10620*/  PRMT R8, R0, 0x7610, R8 ;  /* 0x0000761000087816 */ /* 0x000fce0000000008 */
.L_x_12656:
[----:B------:R-:W-:Y:S05]  /*10630*/  BSYNC B0 ;  /* 0x0000000000007941 */ /* 0x000fea0003800000 */
.L_x_12655:
[----:B------:R-:W-:Y:S01]  /*10640*/  STG.E.U8 desc[UR36][R16.64], R8 ;  /* 0x0000000810007986 */ /* 0x000fe2000c101124 */
[----:B------:R-:W-:Y:S05]  /*10650*/  EXIT ;  /* 0x000000000000794d */ /* 0x000fea0003800000 */
.L_x_12649:
        /* <DEDUP_REMOVED lines=21> */
[----:B------:R-:W-:Y:S01]  /*107b0*/  STG.E.U8 desc[UR36][R16.64], R3 ;  /* 0x0000000310007986 */ /* 0x000fe2000c101124 */
[----:B------:R-:W-:Y:S05]  /*107c0*/  EXIT ;  /* 0x000000000000794d */ /* 0x000fea0003800000 */
.L_x_12632:
        /* <DEDUP_REMOVED lines=16> */
.L_x_12660:
[----:B------:R-:W-:Y:S05]  /*108d0*/  EXIT ;  /* 0x000000000000794d */ /* 0x000fea0003800000 */
.L_x_12659:
[----:B------:R-:W-:Y:S01]  /*108e0*/  STG.E.64 desc[UR36][R16.64], R2 ;  /* 0x0000000210007986 */ /* 0x000fe2000c101b24 */
[----:B------:R-:W-:Y:S05]  /*108f0*/  EXIT ;  /* 0x000000000000794d */ /* 0x000fea0003800000 */
.L_x_12658:
[----:B------:R-:W-:Y:S01]  /*10900*/  STG.E desc[UR36][R16.64], R2 ;  /* 0x0000000210007986 */ /* 0x000fe2000c101924 */
[----:B------:R-:W-:Y:S05]  /*10910*/  EXIT ;  /* 0x000000000000794d */ /* 0x000fea0003800000 */
.L_x_12661:
        /* <DEDUP_REMOVED lines=14> */
.L_x_32141:


//--------------------- .text._ZN2at6native27unrolled_elementwise_kernelINS0_13BinaryFunctorIlllZZZNS0_21heaviside_kernel_cudaERNS_18TensorIteratorBaseEENKUlvE_clEvENKUlvE2_clEvEUlllE_EESt5arrayIPcLm3EELi4E23TrivialOffsetCalculatorILi2EjESC_ILi1EjENS0_6memory12LoadWithCastILi2EEENSF_13StoreWithCastILi1EEEEEviT_T0_T2_T3_T4_T5_ --------------------------
	.section	.text._ZN2at6native27unrolled_elementwise_kernelINS0_13BinaryFunctorIlllZZZNS0_21heaviside_kernel_cudaERNS_18TensorIteratorBaseEENKUlvE_clEvENKUlvE2_clEvEUlllE_EESt5arrayIPcLm3EELi4E23TrivialOffsetCalculatorILi2EjESC_ILi1EjENS0_6memory12LoadWithCastILi2EEENSF_13StoreWithCastILi1EEEEEviT_T0_T2_T3_T4_T5_,"ax",@progbits
	.align	128
        .global         _ZN2at6native27unrolled_elementwise_kernelINS0_13BinaryFunctorIlllZZZNS0_21heaviside_kernel_cudaERNS_18TensorIteratorBaseEENKUlvE_clEvENKUlvE2_clEvEUlllE_EESt5arrayIPcLm3EELi4E23TrivialOffsetCalculatorILi2EjESC_ILi1EjENS0_6memory12LoadWithCastILi2EEENSF_13StoreWithCastILi1EEEEEviT_T0_T2_T3_T4_T5_
        .type           _ZN2at6native27unrolled_elementwise_kernelINS0_13BinaryFunctorIlllZZZNS0_21heaviside_kernel_cudaERNS_18TensorIteratorBaseEENKUlvE_clEvENKUlvE2_clEvEUlllE_EESt5arrayIPcLm3EELi4E23TrivialOffsetCalculatorILi2EjESC_ILi1EjENS0_6memory12LoadWithCastILi2EEENSF_13StoreWithCastILi1EEEEEviT_T0_T2_T3_T4_T5_,@function
        .size           _ZN2at6native27unrolled_elementwise_kernelINS0_13BinaryFunctorIlllZZZNS0_21heaviside_kernel_cudaERNS_18TensorIteratorBaseEENKUlvE_clEvENKUlvE2_clEvEUlllE_EESt5arrayIPcLm3EELi4E23TrivialOffsetCalculatorILi2EjESC_ILi1EjENS0_6memory12LoadWithCastILi2EEENSF_13StoreWithCastILi1EEEEEviT_T0_T2_T3_T4_T5_,(.L_x_32142 - _ZN2at6native27unrolled_elementwise_kernelINS0_13BinaryFunctorIlllZZZNS0_21heaviside_kernel_cudaERNS_18TensorIteratorBaseEENKUlvE_clEvENKUlvE2_clEvEUlllE_EESt5arrayIPcLm3EELi4E23TrivialOffsetCalculatorILi2EjESC_ILi1EjENS0_6memory12LoadWithCastILi2EEENSF_13StoreWithCastILi1EEEEEviT_T0_T2_T3_T4_T5_)
        .other          _ZN2at6native27unrolled_elementwise_kernelINS0_13BinaryFunctorIlllZZZNS0_21heaviside_kernel_cudaERNS_18TensorIteratorBaseEENKUlvE_clEvENKUlvE2_clEvEUlllE_EESt5arrayIPcLm3EELi4E23TrivialOffsetCalculatorILi2EjESC_ILi1EjENS0_6memory12LoadWithCastILi2EEENSF_13StoreWithCastILi1EEEEEviT_T0_T2_T3_T4_T5_,@"STO_CUDA_ENTRY STV_DEFAULT"
_ZN2at6native27unrolled_elementwise_kernelINS0_13BinaryFunctorIlllZZZNS0_21heaviside_kernel_cudaERNS_18TensorIteratorBaseEENKUlvE_clEvENKUlvE2_clEvEUlllE_EESt5arrayIPcLm3EELi4E23TrivialOffsetCalculatorILi2EjESC_ILi1EjENS0_6memory12LoadWithCastILi2EEENSF_13StoreWithCastILi1EEEEEviT_T0_T2_T3_T4_T5_:
.text._ZN2at6native27unrolled_elementwise_kernelINS0_13BinaryFunctorIlllZZZNS0_21heaviside_kernel_cudaERNS_18TensorIteratorBaseEENKUlvE_clEvENKUlvE2_clEvEUlllE_EESt5arrayIPcLm3EELi4E23TrivialOffsetCalculatorILi2EjESC_ILi1EjENS0_6memory12LoadWithCastILi2EEENSF_13StoreWithCastILi1EEEEEviT_T0_T2_T3_T4_T5_:
        /* <DEDUP_REMOVED lines=34> */
.L_x_12667:
[----:B------:R1:W5:Y:S01]  /*0220*/  LDG.E.U8 R22, desc[UR36][R2.64] ;  /* 0x0000002402167981 */ /* 0x000362000c1e1100 */
[----:B------:R-:W-:Y:S01]  /*0230*/  IMAD.MOV.U32 R23, RZ, RZ, RZ ;  /* 0x000000ffff177224 */ /* 0x000fe200078e00ff */
[----:B------:R-:W-:Y:S06]  /*0240*/  BRA `(.L_x_12669) ;  /* 0x0000000c004c7947 */ /* 0x000fec0003800000 */
.L_x_12666:
        /* <DEDUP_REMOVED lines=8> */
.L_x_12671:
[----:B------:R-:W2:Y:S02]  /*02d0*/  LDG.E R22, desc[UR36][R2.64] ;  /* 0x0000002402167981 */ /* 0x000ea4000c1e1900 */
[----:B--2---:R-:W-:Y:S01]  /*02e0*/  SHF.R.S32.HI R23, RZ, 0x1f, R22 ;  /* 0x0000001fff177819 */ /* 0x004fe20000011416 */
[----:B------:R-:W-:Y:S06]  /*02f0*/  BRA `(.L_x_12669) ;  /* 0x0000000c00207947 */ /* 0x000fec0003800000 */
.L_x_12670:
[----:B------:R-:W2:Y:S02]  /*0300*/  LDG.E.S16 R22, desc[UR36][R2.64] ;  /* 0x0000002402167981 */ /* 0x000ea4000c1e1700 */
[----:B--2---:R-:W-:Y:S01]  /*0310*/  SHF.R.S32.HI R23, RZ, 0x1f, R22 ;  /* 0x0000001fff177819 */ /* 0x004fe20000011416 */
[----:B------:R-:W-:Y:S06]  /*0320*/  BRA `(.L_x_12669) ;  /* 0x0000000c00147947 */ /* 0x000fec0003800000 */
.L_x_12665:
        /* <DEDUP_REMOVED lines=9> */
.L_x_12673:
[----:B------:R-:W2:Y:S02]  /*03c0*/  LDG.E.U16 R2, desc[UR36][R2.64] ;  /* 0x0000002402027981 */ /* 0x000ea4000c1e1500 */
[----:B--2---:R-:W-:-:S06]  /*03d0*/  HADD2.F32 R22, -RZ, R2.H0_H0 ;  /* 0x20000002ff167230 */ /* 0x004fcc0000004100 */
[----:B------:R-:W0:Y:S01]  /*03e0*/  F2I.S64.TRUNC R22, R22 ;  /* 0x0000001600167311 */ /* 0x000e22000020d900 */
[----:B------:R-:W-:Y:S05]  /*03f0*/  BRA `(.L_x_12669) ;  /* 0x0000000800e07947 */ /* 0x000fea0003800000 */
.L_x_12672:
        /* <DEDUP_REMOVED lines=9> */
.L_x_12675:
[----:B------:R-:W2:Y:S02]  /*0490*/  LDG.E.U16 R2, desc[UR36][R2.64] ;  /* 0x0000002402027981 */ /* 0x000ea4000c1e1500 */
[----:B--2---:R-:W-:-:S06]  /*04a0*/  HADD2.F32 R22, -RZ, R2.H0_H0 ;  /* 0x20000002ff167230 */ /* 0x004fcc0000004100 */
[----:B------:R-:W4:Y:S01]  /*04b0*/  F2I.S64.TRUNC R22, R22 ;  /* 0x0000001600167311 */ /* 0x000f22000020d900 */
[----:B------:R-:W-:Y:S05]  /*04c0*/  BRA `(.L_x_12669) ;  /* 0x0000000800ac7947 */ /* 0x000fea0003800000 */
.L_x_12674:
[----:B------:R-:W2:Y:S02]  /*04d0*/  LDG.E.64 R2, desc[UR36][R2.64] ;  /* 0x0000002402027981 */ /* 0x000ea4000c1e1b00 */
[----:B--2---:R2:W3:Y:S01]  /*04e0*/  F2I.S64.F64.TRUNC R22, R2 ;  /* 0x0000000200167311 */ /* 0x0044e2000030d900 */
[----:B------:R-:W-:Y:S05]  /*04f0*/  BRA `(.L_x_12669) ;  /* 0x0000000800a07947 */ /* 0x000fea0003800000 */
.L_x_12664:
        /* <DEDUP_REMOVED lines=13> */
.L_x_12678:
[----:B------:R-:W2:Y:S02]  /*05d0*/  LDG.E.64 R2, desc[UR36][R2.64] ;  /* 0x0000002402027981 */ /* 0x000ea4000c1e1b00 */
[----:B--2---:R0:W1:Y:S01]  /*05e0*/  F2I.S64.F64.TRUNC R22, R2 ;  /* 0x0000000200167311 */ /* 0x004062000030d900 */
[----:B------:R-:W-:Y:S05]  /*05f0*/  BRA `(.L_x_12669) ;  /* 0x0000000800607947 */ /* 0x000fea0003800000 */
.L_x_12677:
        /* <DEDUP_REMOVED lines=27> */
.L_x_12680:
        /* <DEDUP_REMOVED lines=15> */
.L_x_12679:
[----:B------:R-:W2:Y:S02]  /*08a0*/  LDG.E.U16 R22, desc[UR36][R2.64] ;  /* 0x0000002402167981 */ /* 0x000ea4000c1e1500 */
[----:B--2---:R-:W-:-:S06]  /*08b0*/  IMAD.U32 R22, R22, 0x10000, RZ ;  /* 0x0001000016167824 */ /* 0x004fcc00078e00ff */
[----:B------:R-:W0:Y:S01]  /*08c0*/  F2I.S64.TRUNC R22, R22 ;  /* 0x0000001600167311 */ /* 0x000e22000020d900 */
[----:B------:R-:W-:Y:S05]  /*08d0*/  BRA `(.L_x_12669) ;  /* 0x0000000400a87947 */ /* 0x000fea0003800000 */
.L_x_12676:
        /* <DEDUP_REMOVED lines=11> */
.L_x_12683:
        /* <DEDUP_REMOVED lines=21> */
.L_x_12687:
[----:B------:R-:W-:Y:S05]  /*0ae0*/  BSYNC B1 ;  /* 0x0000000000017941 */ /* 0x000fea0003800000 */
.L_x_12686:
[----:B------:R-:W-:Y:S01]  /*0af0*/  IMAD.SHL.U32 R2, R2, 0x100000, RZ ;  /* 0x0010000002027824 */ /* 0x000fe200078e00ff */
[----:B------:R-:W-:-:S04]  /*0b00*/  LEA R3, R0, 0x3b800000, 0x17 ;  /* 0x3b80000000037811 */ /* 0x000fc800078eb8ff */
[----:B------:R-:W-:-:S07]  /*0b10*/  LOP3.LUT R22, R3, R2, R22, 0xfe, !PT ;  /* 0x0000000203167212 */ /* 0x000fce00078efe16 */
.L_x_12685:
[----:B------:R-:W-:Y:S05]  /*0b20*/  BSYNC B0 ;  /* 0x0000000000007941 */ /* 0x000fea0003800000 */
.L_x_12684:
[----:B------:R-:W0:Y:S01]  /*0b30*/  F2I.S64.TRUNC R22, R22 ;  /* 0x0000001600167311 */ /* 0x000e22000020d900 */
[----:B------:R-:W-:Y:S05]  /*0b40*/  BRA `(.L_x_12669) ;  /* 0x00000004000c7947 */ /* 0x000fea0003800000 */
.L_x_12682:
        /* <DEDUP_REMOVED lines=21> */
.L_x_12691:
[----:B------:R-:W-:Y:S05]  /*0ca0*/  BSYNC B1 ;  /* 0x0000000000017941 */ /* 0x000fea0003800000 */
.L_x_12690:
[----:B------:R-:W-:Y:S01]  /*0cb0*/  IMAD.SHL.U32 R2, R2, 0x200000, RZ ;  /* 0x0020000002027824 */ /* 0x000fe200078e00ff */
[----:B------:R-:W-:-:S04]  /*0cc0*/  LEA R3, R0, 0x37800000, 0x17 ;  /* 0x3780000000037811 */ /* 0x000fc800078eb8ff */
[----:B------:R-:W-:-:S07]  /*0cd0*/  LOP3.LUT R22, R3, R2, R22, 0xfe, !PT ;  /* 0x0000000203167212 */ /* 0x000fce00078efe16 */
.L_x_12689:
[----:B------:R-:W-:Y:S05]  /*0ce0*/  BSYNC B0 ;  /* 0x0000000000007941 */ /* 0x000fea0003800000 */
.L_x_12688:
[----:B------:R-:W0:Y:S01]  /*0cf0*/  F2I.S64.TRUNC R22, R22 ;  /* 0x0000001600167311 */ /* 0x000e22000020d900 */
[----:B------:R-:W-:Y:S05]  /*0d00*/  BRA `(.L_x_12669) ;  /* 0x00000000009c7947 */ /* 0x000fea0003800000 */
.L_x_12681:
        /* <DEDUP_REMOVED lines=14> */
.L_x_12695:
[----:B------:R-:W-:Y:S05]  /*0df0*/  BSYNC B0 ;  /* 0x0000000000007941 */ /* 0x000fea0003800000 */
.L_x_12694:
[----:B------:R-:W0:Y:S01]  /*0e00*/  F2I.S64.TRUNC R22, R22 ;  /* 0x0000001600167311 */ /* 0x000e22000020d900 */
[----:B------:R-:W-:Y:S05]  /*0e10*/  BRA `(.L_x_12669) ;  /* 0x0000000000587947 */ /* 0x000fea0003800000 */
.L_x_12668:
        /* <DEDUP_REMOVED lines=16> */
.L_x_12696:
[----:B------:R-:W-:Y:S01]  /*0f20*/  CS2R R22, SRZ ;  /* 0x0000000000167805 */ /* 0x000fe2000001ff00 */
[----:B------:R-:W-:Y:S06]  /*0f30*/  BRA `(.L_x_12669) ;  /* 0x0000000000107947 */ /* 0x000fec0003800000 */
.L_x_12693:
[----:B------:R0:W5:Y:S01]  /*0f40*/  LDG.E.64 R22, desc[UR36][R2.64] ;  /* 0x0000002402167981 */ /* 0x000162000c1e1b00 */
[----:B------:R-:W-:Y:S05]  /*0f50*/  BRA `(.L_x_12669) ;  /* 0x0000000000087947 */ /* 0x000fea0003800000 */
.L_x_12692:
[----:B------:R0:W5:Y:S01]  /*0f60*/  LDG.E R22, desc[UR36][R2.64] ;  /* 0x0000002402167981 */ /* 0x000162000c1e1900 */
[----:B------:R-:W-:-:S07]  /*0f70*/  IMAD.MOV.U32 R23, RZ, RZ, RZ ;  /* 0x000000ffff177224 */ /* 0x000fce00078e00ff */
.L_x_12669:
[----:B012---:R-:W0:Y:S01]  /*0f80*/  LDC.64 R2, c[0x0][0x228] ;  /* 0x00008a00ff027b82 */ /* 0x007e220000000a00 */
        /* <DEDUP_REMOVED lines=18> */
.L_x_12700:
[----:B------:R0:W5:Y:S01]  /*10b0*/  LDG.E.U8 R30, desc[UR36][R2.64] ;  /* 0x00000024021e7981 */ /* 0x000162000c1e1100 */
[----:B------:R-:W-:Y:S01]  /*10c0*/  IMAD.MOV.U32 R31, RZ, RZ, RZ ;  /* 0x000000ffff1f7224 */ /* 0x000fe200078e00ff */
[----:B------:R-:W-:Y:S06]  /*10d0*/  BRA `(.L_x_12702) ;  /* 0x0000000c00487947 */ /* 0x000fec0003800000 */
.L_x_12699:
        /* <DEDUP_REMOVED lines=8> */
.L_x_12704:
[----:B------:R-:W2:Y:S02]  /*1160*/  LDG.E R30, desc[UR36][R2.64] ;  /* 0x00000024021e7981 */ /* 0x000ea4000c1e1900 */
[----:B--2---:R-:W-:Y:S01]  /*1170*/  SHF.R.S32.HI R31, RZ, 0x1f, R30 ;  /* 0x0000001fff1f7819 */ /* 0x004fe2000001141e */
[----:B------:R-:W-:Y:S06]  /*1180*/  BRA `(.L_x_12702) ;  /* 0x0000000c001c7947 */ /* 0x000fec0003800000 */
.L_x_12703:
[----:B------:R-:W2:Y:S02]  /*1190*/  LDG.E.S16 R30, desc[UR36][R2.64] ;  /* 0x00000024021e7981 */ /* 0x000ea4000c1e1700 */
[----:B--2---:R-:W-:Y:S01]  /*11a0*/  SHF.R.S32.HI R31, RZ, 0x1f, R30 ;  /* 0x0000001fff1f7819 */ /* 0x004fe2000001141e */
[----:B------:R-:W-:Y:S06]  /*11b0*/  BRA `(.L_x_12702) ;  /* 0x0000000c00107947 */ /* 0x000fec0003800000 */
.L_x_12698:
        /* <DEDUP_REMOVED lines=9> */
.L_x_12706:
[----:B------:R-:W2:Y:S02]  /*1250*/  LDG.E.U16 R2, desc[UR36][R2.64] ;  /* 0x0000002402027981 */ /* 0x000ea4000c1e1500 */
[----:B--2---:R-:W-:-:S06]  /*1260*/  HADD2.F32 R30, -RZ, R2.H0_H0 ;  /* 0x20000002ff1e7230 */ /* 0x004fcc0000004100 */
[----:B------:R-:W0:Y:S01]  /*1270*/  F2I.S64.TRUNC R30, R30 ;  /* 0x0000001e001e7311 */ /* 0x000e22000020d900 */
[----:B------:R-:W-:Y:S05]  /*1280*/  BRA `(.L_x_12702) ;  /* 0x0000000800dc7947 */ /* 0x000fea0003800000 */
.L_x_12705:
[----:B------:R-:W-:-:S13]  /*1290*/  ISETP.NE.AND P0, PT, R0, 0x7, PT ;  /* 0x000000070000780c */ /* 0x000fda0003f05270 */
[----:B------:R-:W-:Y:S05]  /*12a0*/  @!P0 BRA `(.L_x_12707) ;  /* 0x00000000002c8947 */ /* 0x000fea0003800000 */
[----:B------:R-:W-:-:S13]  /*12b0*/  ISETP.NE.AND P0, PT, R0, 0x8, PT ;  /* 0x000000080000780c */ /* 0x000fda0003f05270 */
[----:B------:R-:W-:Y:S05]  /*12c0*/  @!P0 BRA `(.L_x_12708) ;  /* 0x0000000000148947 */ /* 0x000fea0003800000 */
[----:B------:R-:W-:-:S13]  /*12d0*/  ISETP.NE.AND P0, PT, R0, 0x9, PT ;  /* 0x000000090000780c */ /* 0x000fda0003f05270 */
[----:B------:R-:W-:Y:S05]  /*12e0*/  @P0 BRA `(.L_x_12701) ;  /* 0x00000008006c0947 */ /* 0x000fea0003800000 */
[----:B------:R-:W2:Y:S02]  /*12f0*/  LDG.E R2, desc[UR36][R2.64] ;  /* 0x0000002402027981 */ /* 0x000ea4000c1e1900 */
[----:B--2---:R2:W0:Y:S01]  /*1300*/  F2I.S64.TRUNC R30, R2 ;  /* 0x00000002001e7311 */ /* 0x004422000020d900 */
[----:B------:R-:W-:Y:S05]  /*1310*/  BRA `(.L_x_12702) ;  /* 0x0000000800b87947 */ /* 0x000fea0003800000 */
.L_x_12708:
[----:B------:R-:W2:Y:S02]  /*1320*/  LDG.E.U16 R2, desc[UR36][R2.64] ;  /* 0x0000002402027981 */ /* 0x000ea4000c1e1500 */
[----:B--2---:R-:W-:-:S06]  /*1330*/  HADD2.F32 R30, -RZ, R2.H0_H0 ;  /* 0x20000002ff1e7230 */ /* 0x004fcc0000004100 */
[----:B------:R-:W0:Y:S01]  /*1340*/  F2I.S64.TRUNC R30, R30 ;  /* 0x0000001e001e7311 */ /* 0x000e22000020d900 */
[----:B------:R-:W-:Y:S05]  /*1350*/  BRA `(.L_x_12702) ;  /* 0x0000000800a87947 */ /* 0x000fea0003800000 */
.L_x_12707:
[----:B------:R-:W2:Y:S02]  /*1360*/  LDG.E.64 R2, desc[UR36][R2.64] ;  /* 0x0000002402027981 */ /* 0x000ea4000c1e1b00 */
[----:B--2---:R0:W1:Y:S01]  /*1370*/  F2I.S64.F64.TRUNC R30, R2 ;  /* 0x00000002001e7311 */ /* 0x004062000030d900 */
[----:B------:R-:W-:Y:S05]  /*1380*/  BRA `(.L_x_12702) ;  /* 0x00000008009c7947 */ /* 0x000fea0003800000 */
.L_x_12697:
        /* <DEDUP_REMOVED lines=13> */
.L_x_12711:
[----:B------:R-:W2:Y:S02]  /*1460*/  LDG.E.64 R2, desc[UR36][R2.64] ;  /* 0x0000002402027981 */ /* 0x000ea4000c1e1b00 */
[----:B--2---:R0:W1:Y:S01]  /*1470*/  F2I.S64.F64.TRUNC R30, R2 ;  /* 0x00000002001e7311 */ /* 0x004062000030d900 */
[----:B------:R-:W-:Y:S05]  /*1480*/  BRA `(.L_x_12702) ;  /* 0x00000008005c7947 */ /* 0x000fea0003800000 */
.L_x_12710:
        /* <DEDUP_REMOVED lines=27> */
.L_x_12713:
        /* <DEDUP_REMOVED lines=14> */
.L_x_12712:
[----:B------:R-:W2:Y:S02]  /*1720*/  LDG.E.U16 R30, desc[UR36][R2.64] ;  /* 0x00000024021e7981 */ /* 0x000ea4000c1e1500 */
[----:B--2---:R-:W-:-:S06]  /*1730*/  IMAD.U32 R30, R30, 0x10000, RZ ;  /* 0x000100001e1e7824 */ /* 0x004fcc00078e00ff */
[----:B------:R-:W0:Y:S01]  /*1740*/  F2I.S64.TRUNC R30, R30 ;  /* 0x0000001e001e7311 */ /* 0x000e22000020d900 */
[----:B------:R-:W-:Y:S05]  /*1750*/  BRA `(.L_x_12702) ;  /* 0x0000000400a87947 */ /* 0x000fea0003800000 */
.L_x_12709:
        /* <DEDUP_REMOVED lines=11> */
.L_x_12716:
        /* <DEDUP_REMOVED lines=21> */
.L_x_12720:
[----:B------:R-:W-:Y:S05]  /*1960*/  BSYNC B1 ;  /* 0x0000000000017941 */ /* 0x000fea0003800000 */
.L_x_12719:
[----:B------:R-:W-:Y:S01]  /*1970*/  IMAD.SHL.U32 R2, R2, 0x100000, RZ ;  /* 0x0010000002027824 */ /* 0x000fe200078e00ff */
[----:B------:R-:W-:-:S04]  /*1980*/  LEA R3, R0, 0x3b800000, 0x17 ;  /* 0x3b80000000037811 */ /* 0x000fc800078eb8ff */
[----:B------:R-:W-:-:S07]  /*1990*/  LOP3.LUT R30, R3, R2, R30, 0xfe, !PT ;  /* 0x00000002031e7212 */ /* 0x000fce00078efe1e */
.L_x_12718:
[----:B------:R-:W-:Y:S05]  /*19a0*/  BSYNC B0 ;  /* 0x0000000000007941 */ /* 0x000fea0003800000 */
.L_x_12717:
[----:B------:R-:W0:Y:S01]  /*19b0*/  F2I.S64.TRUNC R30, R30 ;  /* 0x0000001e001e7311 */ /* 0x000e22000020d900 */
[----:B------:R-:W-:Y:S05]  /*19c0*/  BRA `(.L_x_12702) ;  /* 0x00000004000c7947 */ /* 0x000fea0003800000 */
.L_x_12715:
        /* <DEDUP_REMOVED lines=21> */
.L_x_12724:
[----:B------:R-:W-:Y:S05]  /*1b20*/  BSYNC B1 ;  /* 0x0000000000017941 */ /* 0x000fea0003800000 */
.L_x_12723:
[----:B------:R-:W-:Y:S01]  /*1b30*/  IMAD.SHL.U32 R2, R2, 0x200000, RZ ;  /* 0x0020000002027824 */ /* 0x000fe200078e00ff */
[----:B------:R-:W-:-:S04]  /*1b40*/  LEA R3, R0, 0x37800000, 0x17 ;  /* 0x3780000000037811 */ /* 0x000fc800078eb8ff */
[----:B------:R-:W-:-:S07]  /*1b50*/  LOP3.LUT R30, R3, R2, R30, 0xfe, !PT ;  /* 0x00000002031e7212 */ /* 0x000fce00078efe1e */
.L_x_12722:
[----:B------:R-:W-:Y:S05]  /*1b60*/  BSYNC B0 ;  /* 0x0000000000007941 */ /* 0x000fea0003800000 */
.L_x_12721:
[----:B------:R-:W0:Y:S01]  /*1b70*/  F2I.S64.TRUNC R30, R30 ;  /* 0x0000001e001e7311 */ /* 0x000e22000020d900 */
[----:B------:R-:W-:Y:S05]  /*1b80*/  BRA `(.L_x_12702) ;  /* 0x00000000009c7947 */ /* 0x000fea0003800000 */
.L_x_12714:
        /* <DEDUP_REMOVED lines=14> */
.L_x_12728:
[----:B------:R-:W-:Y:S05]  /*1c70*/  BSYNC B0 ;  /* 0x0000000000007941 */ /* 0x000fea0003800000 */
.L_x_12727:
[----:B------:R-:W0:Y:S01]  /*1c80*/  F2I.S64.TRUNC R30, R30 ;  /* 0x0000001e001e7311 */ /* 0x000e22000020d900 */
[----:B------:R-:W-:Y:S05]  /*1c90*/  BRA `(.L_x_12702) ;  /* 0x0000000000587947 */ /* 0x000fea0003800000 */
.L_x_12701:
        /* <DEDUP_REMOVED lines=16> */
.L_x_12729:
[----:B------:R-:W-:Y:S01]  /*1da0*/  CS2R R30, SRZ ;  /* 0x00000000001e7805 */ /* 0x000fe2000001ff00 */
[----:B------:R-:W-:Y:S06]  /*1db0*/  BRA `(.L_x_12702) ;  /* 0x0000000000107947 */ /* 0x000fec0003800000 */
.L_x_12726:
[----:B------:R0:W5:Y:S01]  /*1dc0*/  LDG.E.64 R30, desc[UR36][R2.64] ;  /* 0x00000024021e7981 */ /* 0x000162000c1e1b00 */
[----:B------:R-:W-:Y:S05]  /*1dd0*/  BRA `(.L_x_12702) ;  /* 0x0000000000087947 */ /* 0x000fea0003800000 */
.L_x_12725:
[----:B------:R0:W5:Y:S01]  /*1de0*/  LDG.E R30, desc[UR36][R2.64] ;  /* 0x00000024021e7981 */ /* 0x000162000c1e1900 */
[----:B------:R-:W-:-:S07]  /*1df0*/  IMAD.MOV.U32 R31, RZ, RZ, RZ ;  /* 0x000000ffff1f7224 */ /* 0x000fce00078e00ff */
.L_x_12702:
[----:B------:R-:W3:Y:S02]  /*1e00*/  S2R R34, SR_TID.X ;  /* 0x0000000000227919 */ /* 0x000ee40000002100 */
[----:B---3--:R-:W-:-:S07]  /*1e10*/  VIADD R34, R34, 0x80 ;  /* 0x0000008022227836 */ /* 0x008fce0000000000 */
.L_x_12663:
[----:B------:R-:W-:Y:S05]  /*1e20*/  BSYNC B6 ;  /* 0x0000000000067941 */ /* 0x000fea0003800000 */
.L_x_12662:
[----:B------:R-:W-:Y:S01]  /*1e30*/  ISETP.GE.AND P0, PT, R34, R17, PT ;  /* 0x000000112200720c */ /* 0x000fe20003f06270 */
[----:B------:R-:W-:Y:S01]  /*1e40*/  BSSY B6, `(.L_x_12730) ;  /* 0x00001d6000067945 */ /* 0x000fe20003800000 */
[----:B01---5:R-:W-:Y:S01]  /*1e50*/  IMAD.MOV.U32 R37, RZ, RZ, R30 ;  /* 0x000000ffff257224 */ /* 0x023fe200078e001e */
[----:B------:R-:W-:-:S10]  /*1e60*/  CS2R R28, SRZ ;  /* 0x00000000001c7805 */ /* 0x000fd4000001ff00 */
[----:B------:R-:W-:Y:S05]  /*1e70*/  @P0 BRA `(.L_x_12731) ;  /* 0x0000001c00480947 */ /* 0x000fea0003800000 */
[----:B--2---:R-:W0:Y:S01]  /*1e80*/  LDC.64 R2, c[0x0][0x220] ;  /* 0x00008800ff027b82 */ /* 0x004e220000000a00 */
        /* <DEDUP_REMOVED lines=19> */
.L_x_12735:
[----:B------:R0:W5:Y:S01]  /*1fc0*/  LDG.E.U8 R24, desc[UR36][R2.64] ;  /* 0x0000002402187981 */ /* 0x000162000c1e1100 */
[----:B------:R-:W-:Y:S01]  /*1fd0*/  IMAD.MOV.U32 R25, RZ, RZ, RZ ;  /* 0x000000ffff197224 */ /* 0x000fe200078e00ff */
[----:B------:R-:W-:Y:S06]  /*1fe0*/  BRA `(.L_x_12737) ;  /* 0x0000000c00487947 */ /* 0x000fec0003800000 */
.L_x_12734:
        /* <DEDUP_REMOVED lines=8> */
.L_x_12739:
[----:B------:R-:W2:Y:S02]  /*2070*/  LDG.E R24, desc[UR36][R2.64] ;  /* 0x0000002402187981 */ /* 0x000ea4000c1e1900 */
[----:B--2---:R-:W-:Y:S01]  /*2080*/  SHF.R.S32.HI R25, RZ, 0x1f, R24 ;  /* 0x0000001fff197819 */ /* 0x004fe20000011418 */
[----:B------:R-:W-:Y:S06]  /*2090*/  BRA `(.L_x_12737) ;  /* 0x0000000c001c7947 */ /* 0x000fec0003800000 */
.L_x_12738:
[----:B------:R-:W2:Y:S02]  /*20a0*/  LDG.E.S16 R24, desc[UR36][R2.64] ;  /* 0x0000002402187981 */ /* 0x000ea4000c1e1700 */
[----:B--2---:R-:W-:Y:S01]  /*20b0*/  SHF.R.S32.HI R25, RZ, 0x1f, R24 ;  /* 0x0000001fff197819 */ /* 0x004fe20000011418 */
[----:B------:R-:W-:Y:S06]  /*20c0*/  BRA `(.L_x_12737) ;  /* 0x0000000c00107947 */ /* 0x000fec0003800000 */
.L_x_12733:
        /* <DEDUP_REMOVED lines=9> */
.L_x_12741:
[----:B------:R-:W2:Y:S02]  /*2160*/  LDG.E.U16 R2, desc[UR36][R2.64] ;  /* 0x0000002402027981 */ /* 0x000ea4000c1e1500 */
[----:B--2---:R-:W-:-:S06]  /*2170*/  HADD2.F32 R24, -RZ, R2.H0_H0 ;  /* 0x20000002ff187230 */ /* 0x004fcc0000004100 */
[----:B------:R-:W0:Y:S01]  /*2180*/  F2I.S64.TRUNC R24, R24 ;  /* 0x0000001800187311 */ /* 0x000e22000020d900 */
[----:B------:R-:W-:Y:S05]  /*2190*/  BRA `(.L_x_12737) ;  /* 0x0000000800dc7947 */ /* 0x000fea0003800000 */
.L_x_12740:
        /* <DEDUP_REMOVED lines=9> */
.L_x_12743:
[----:B------:R-:W2:Y:S02]  /*2230*/  LDG.E.U16 R2, desc[UR36][R2.64] ;  /* 0x0000002402027981 */ /* 0x000ea4000c1e1500 */
[----:B--2---:R-:W-:-:S06]  /*2240*/  HADD2.F32 R24, -RZ, R2.H0_H0 ;  /* 0x20000002ff187230 */ /* 0x004fcc0000004100 */
[----:B------:R-:W0:Y:S01]  /*2250*/  F2I.S64.TRUNC R24, R24 ;  /* 0x0000001800187311 */ /* 0x000e22000020d900 */
[----:B------:R-:W-:Y:S05]  /*2260*/  BRA `(.L_x_12737) ;  /* 0x0000000800a87947 */ /* 0x000fea0003800000 */
.L_x_12742:
[----:B------:R-:W2:Y:S02]  /*2270*/  LDG.E.64 R2, desc[UR36][R2.64] ;  /* 0x0000002402027981 */ /* 0x000ea4000c1e1b00 */
[----:B--2---:R0:W1:Y:S01]  /*2280*/  F2I.S64.F64.TRUNC R24, R2 ;  /* 0x0000000200187311 */ /* 0x004062000030d900 */
[----:B------:R-:W-:Y:S05]  /*2290*/  BRA `(.L_x_12737) ;  /* 0x00000008009c7947 */ /* 0x000fea0003800000 */
.L_x_12732:
        /* <DEDUP_REMOVED lines=13> */
.L_x_12746:
[----:B------:R-:W2:Y:S02]  /*2370*/  LDG.E.64 R2, desc[UR36][R2.64] ;  /* 0x0000002402027981 */ /* 0x000ea4000c1e1b00 */
[----:B--2---:R0:W1:Y:S01]  /*2380*/  F2I.S64.F64.TRUNC R24, R2 ;  /* 0x0000000200187311 */ /* 0x004062000030d900 */
[----:B------:R-:W-:Y:S05]  /*2390*/  BRA `(.L_x_12737) ;  /* 0x00000008005c7947 */ /* 0x000fea0003800000 */
.L_x_12745:
        /* <DEDUP_REMOVED lines=27> */
.L_x_12748:
        /* <DEDUP_REMOVED lines=12> */
[----:B------:R3:W0:Y:S01]  /*2610*/  F2I.S64.TRUNC R24, R4 ;  /* 0x0000000400187311 */ /* 0x000622000020d900 */
[----:B------:R-:W-:Y:S05]  /*2620*/  BRA `(.L_x_12737) ;  /* 0x0000000400b87947 */ /* 0x000fea0003800000 */
.L_x_12747:
[----:B------:R-:W2:Y:S02]  /*2630*/  LDG.E.U16 R24, desc[UR36][R2.64] ;  /* 0x0000002402187981 */ /* 0x000ea4000c1e1500 */
[----:B--2---:R-:W-:-:S06]  /*2640*/  IMAD.U32 R24, R24, 0x10000, RZ ;  /* 0x0001000018187824 */ /* 0x004fcc00078e00ff */
[----:B------:R-:W2:Y:S01]  /*2650*/  F2I.S64.TRUNC R24, R24 ;  /* 0x0000001800187311 */ /* 0x000ea2000020d900 */
[----:B------:R-:W-:Y:S05]  /*2660*/  BRA `(.L_x_12737) ;  /* 0x0000000400a87947 */ /* 0x000fea0003800000 */
.L_x_12744:
        /* <DEDUP_REMOVED lines=11> */
.L_x_12751:
        /* <DEDUP_REMOVED lines=21> */
.L_x_12755:
[----:B------:R-:W-:Y:S05]  /*2870*/  BSYNC B1 ;  /* 0x0000000000017941 */ /* 0x000fea0003800000 */
.L_x_12754:
[----:B------:R-:W-:Y:S01]  /*2880*/  IMAD.SHL.U32 R2, R2, 0x100000, RZ ;  /* 0x0010000002027824 */ /* 0x000fe200078e00ff */
[----:B------:R-:W-:-:S04]  /*2890*/  LEA R3, R0, 0x3b800000, 0x17 ;  /* 0x3b80000000037811 */ /* 0x000fc800078eb8ff */
[----:B------:R-:W-:-:S07]  /*28a0*/  LOP3.LUT R24, R3, R2, R24, 0xfe, !PT ;  /* 0x0000000203187212 */ /* 0x000fce00078efe18 */
.L_x_12753:
[----:B------:R-:W-:Y:S05]  /*28b0*/  BSYNC B0 ;  /* 0x0000000000007941 */ /* 0x000fea0003800000 */
.L_x_12752:
[----:B------:R-:W0:Y:S01]  /*28c0*/  F2I.S64.TRUNC R24, R24 ;  /* 0x0000001800187311 */ /* 0x000e22000020d900 */
[----:B------:R-:W-:Y:S05]  /*28d0*/  BRA `(.L_x_12737) ;  /* 0x00000004000c7947 */ /* 0x000fea0003800000 */
.L_x_12750:
        /* <DEDUP_REMOVED lines=21> */
.L_x_12759:
[----:B------:R-:W-:Y:S05]  /*2a30*/  BSYNC B1 ;  /* 0x0000000000017941 */ /* 0x000fea0003800000 */
.L_x_12758:
[----:B------:R-:W-:Y:S01]  /*2a40*/  IMAD.SHL.U32 R2, R2, 0x200000, RZ ;  /* 0x0020000002027824 */ /* 0x000fe200078e00ff */
[----:B------:R-:W-:-:S04]  /*2a50*/  LEA R3, R0, 0x37800000, 0x17 ;  /* 0x3780000000037811 */ /* 0x000fc800078eb8ff */
[----:B------:R-:W-:-:S07]  /*2a60*/  LOP3.LUT R24, R3, R2, R24, 0xfe, !PT ;  /* 0x0000000203187212 */ /* 0x000fce00078efe18 */
.L_x_12757:
[----:B------:R-:W-:Y:S05]  /*2a70*/  BSYNC B0 ;  /* 0x0000000000007941 */ /* 0x000fea0003800000 */
.L_x_12756:
[----:B------:R-:W0:Y:S01]  /*2a80*/  F2I.S64.TRUNC R24, R24 ;  /* 0x0000001800187311 */ /* 0x000e22000020d900 */
[----:B------:R-:W-:Y:S05]  /*2a90*/  BRA `(.L_x_12737) ;  /* 0x00000000009c7947 */ /* 0x000fea0003800000 */
.L_x_12749:
        /* <DEDUP_REMOVED lines=14> */
.L_x_12763:
[----:B------:R-:W-:Y:S05]  /*2b80*/  BSYNC B0 ;  /* 0x0000000000007941 */ /* 0x000fea0003800000 */
.L_x_12762:
[----:B------:R-:W0:Y:S01]  /*2b90*/  F2I.S64.TRUNC R24, R24 ;  /* 0x0000001800187311 */ /* 0x000e22000020d900 */
[----:B------:R-:W-:Y:S05]  /*2ba0*/  BRA `(.L_x_12737) ;  /* 0x0000000000587947 */ /* 0x000fea0003800000 */
.L_x_12736:
        /* <DEDUP_REMOVED lines=15> */
[----:B0---4-:R-:W-:Y:S05]  /*2ca0*/  CALL.ABS.NOINC R2 ;  /* 0x0000000002007343 */ /* 0x011fea0003c00000 */
.L_x_12764:
[----:B------:R-:W-:Y:S01]  /*2cb0*/  CS2R R24, SRZ ;  /* 0x0000000000187805 */ /* 0x000fe2000001ff00 */
[----:B------:R-:W-:Y:S06]  /*2cc0*/  BRA `(.L_x_12737) ;  /* 0x0000000000107947 */ /* 0x000fec0003800000 */
.L_x_12761:
[----:B------:R0:W5:Y:S01]  /*2cd0*/  LDG.E.64 R24, desc[UR36][R2.64] ;  /* 0x0000002402187981 */ /* 0x000162000c1e1b00 */
[----:B------:R-:W-:Y:S05]  /*2ce0*/  BRA `(.L_x_12737) ;  /* 0x0000000000087947 */ /* 0x000fea0003800000 */
.L_x_12760:
[----:B------:R0:W5:Y:S01]  /*2cf0*/  LDG.E R24, desc[UR36][R2.64] ;  /* 0x0000002402187981 */ /* 0x000162000c1e1900 */
[----:B------:R-:W-:-:S07]  /*2d00*/  IMAD.MOV.U32 R25, RZ, RZ, RZ ;  /* 0x000000ffff197224 */ /* 0x000fce00078e00ff */
.L_x_12737:
        /* <DEDUP_REMOVED lines=19> */
.L_x_12768:
[----:B------:R0:W5:Y:S01]  /*2e40*/  LDG.E.U8 R28, desc[UR36][R2.64] ;  /* 0x00000024021c7981 */ /* 0x000162000c1e1100 */
[----:B------:R-:W-:Y:S01]  /*2e50*/  IMAD.MOV.U32 R29, RZ, RZ, RZ ;  /* 0x000000ffff1d7224 */ /* 0x000fe200078e00ff */
[----:B------:R-:W-:Y:S06]  /*2e60*/  BRA `(.L_x_12770) ;  /* 0x0000000c00487947 */ /* 0x000fec0003800000 */
.L_x_12767:
        /* <DEDUP_REMOVED lines=8> */
.L_x_12772:
[----:B------:R-:W2:Y:S02]  /*2ef0*/  LDG.E R28, desc[UR36][R2.64] ;  /* 0x00000024021c7981 */ /* 0x000ea4000c1e1900 */
[----:B--2---:R-:W-:Y:S01]  /*2f00*/  SHF.R.S32.HI R29, RZ, 0x1f, R28 ;  /* 0x0000001fff1d7819 */ /* 0x004fe2000001141c */
[----:B------:R-:W-:Y:S06]  /*2f10*/  BRA `(.L_x_12770) ;  /* 0x0000000c001c7947 */ /* 0x000fec0003800000 */
.L_x_12771:
[----:B------:R-:W2:Y:S02]  /*2f20*/  LDG.E.S16 R28, desc[UR36][R2.64] ;  /* 0x00000024021c7981 */ /* 0x000ea4000c1e1700 */
[----:B--2---:R-:W-:Y:S01]  /*2f30*/  SHF.R.S32.HI R29, RZ, 0x1f, R28 ;  /* 0x0000001fff1d7819 */ /* 0x004fe2000001141c */
[----:B------:R-:W-:Y:S06]  /*2f40*/  BRA `(.L_x_12770) ;  /* 0x0000000c00107947 */ /* 0x000fec0003800000 */
.L_x_12766:
[----:B------:R-:W-:-:S13]  /*2f50*/  ISETP.GT.AND P0, PT, R0, 0x6, PT ;  /* 0x000000060000780c */ /* 0x000fda0003f04270 */
[----:B------:R-:W-:Y:S05]  /*2f60*/  @P0 BRA `(.L_x_12773) ;  /* 0x00000000002c0947 */ /* 0x000fea0003800000 */
[----:B------:R-:W-:-:S13]  /*2f70*/  ISETP.NE.AND P0, PT, R0, 0x5, PT ;  /* 0x000000050000780c */ /* 0x000fda0003f05270 */
[----:B------:R-:W-:Y:S05]  /*2f80*/  @!P0 BRA `(.L_x_12774) ;  /* 0x0000000000148947 */ /* 0x000fea0003800000 */
[----:B------:R-:W-:-:S13]  /*2f90*/  ISETP.NE.AND P0, PT, R0, 0x6, PT ;  /* 0x000000060000780c */ /* 0x000fda0003f05270 */
[----:B------:R-:W-:Y:S05]  /*2fa0*/  @P0 BRA `(.L_x_12769) ;  /* 0x0000000800a00947 */ /* 0x000fea0003800000 */
[----:B------:R-:W2:Y:S02]  /*2fb0*/  LDG.E R2, desc[UR36][R2.64] ;  /* 0x0000002402027981 */ /* 0x000ea4000c1e1900 */
[----:B--2---:R0:W2:Y:S01]  /*2fc0*/  F2I.S64.TRUNC R28, R2 ;  /* 0x00000002001c7311 */ /* 0x0040a2000020d900 */
[----:B------:R-:W-:Y:S05]  /*2fd0*/  BRA `(.L_x_12770) ;  /* 0x0000000800ec7947 */ /* 0x000fea0003800000 */
.L_x_12774:
[----:B------:R-:W2:Y:S02]  /*2fe0*/  LDG.E.U16 R2, desc[UR36][R2.64] ;  /* 0x0000002402027981 */ /* 0x000ea4000c1e1500 */
[----:B--2---:R-:W-:-:S06]  /*2ff0*/  HADD2.F32 R28, -RZ, R2.H0_H0 ;  /* 0x20000002ff1c7230 */ /* 0x004fcc0000004100 */
[----:B------:R-:W0:Y:S01]  /*3000*/  F2I.S64.TRUNC R28, R28 ;  /* 0x0000001c001c7311 */ /* 0x000e22000020d900 */
[----:B------:R-:W-:Y:S05]  /*3010*/  BRA `(.L_x_12770) ;  /* 0x0000000800dc7947 */ /* 0x000fea0003800000 */
.L_x_12773:
[----:B------:R-:W-:-:S13]  /*3020*/  ISETP.NE.AND P0, PT, R0, 0x7, PT ;  /* 0x000000070000780c */ /* 0x000fda0003f05270 */
[----:B------:R-:W-:Y:S05]  /*3030*/  @!P0 BRA `(.L_x_12775) ;  /* 0x00000000002c8947 */ /* 0x000fea0003800000 */
[----:B------:R-:W-:-:S13]  /*3040*/  ISETP.NE.AND P0, PT, R0, 0x8, PT ;  /* 0x000000080000780c */ /* 0x000fda0003f05270 */
[----:B------:R-:W-:Y:S05]  /*3050*/  @!P0 BRA `(.L_x_12776) ;  /* 0x0000000000148947 */ /* 0x000fea0003800000 */
[----:B------:R-:W-:-:S13]  /*3060*/  ISETP.NE.AND P0, PT, R0, 0x9, PT ;  /* 0x000000090000780c */ /* 0x000fda0003f05270 */
[----:B------:R-:W-:Y:S05]  /*3070*/  @P0 BRA `(.L_x_12769) ;  /* 0x00000008006c0947 */ /* 0x000fea0003800000 */
[----:B------:R-:W2:Y:S02]  /*3080*/  LDG.E R2, desc[UR36][R2.64] ;  /* 0x0000002402027981 */ /* 0x000ea4000c1e1900 */
[----:B--2---:R0:W2:Y:S01]  /*3090*/  F2I.S64.TRUNC R28, R2 ;  /* 0x00000002001c7311 */ /* 0x0040a2000020d900 */
[----:B------:R-:W-:Y:S05]  /*30a0*/  BRA `(.L_x_12770) ;  /* 0x0000000800b87947 */ /* 0x000fea0003800000 */
.L_x_12776:
[----:B------:R-:W2:Y:S02]  /*30b0*/  LDG.E.U16 R2, desc[UR36][R2.64] ;  /* 0x0000002402027981 */ /* 0x000ea4000c1e1500 */
[----:B--2---:R-:W-:-:S06]  /*30c0*/  HADD2.F32 R28, -RZ, R2.H0_H0 ;  /* 0x20000002ff1c7230 */ /* 0x004fcc0000004100 */
[----:B------:R-:W0:Y:S01]  /*30d0*/  F2I.S64.TRUNC R28, R28 ;  /* 0x0000001c001c7311 */ /* 0x000e22000020d900 */
[----:B------:R-:W-:Y:S05]  /*30e0*/  BRA `(.L_x_12770) ;  /* 0x0000000800a87947 */ /* 0x000fea0003800000 */
.L_x_12775:
[----:B------:R-:W2:Y:S02]  /*30f0*/  LDG.E.64 R2, desc[UR36][R2.64] ;  /* 0x0000002402027981 */ /* 0x000ea4000c1e1b00 */
[----:B--2---:R0:W2:Y:S01]  /*3100*/  F2I.S64.F64.TRUNC R28, R2 ;  /* 0x00000002001c7311 */ /* 0x0040a2000030d900 */
[----:B------:R-:W-:Y:S05]  /*3110*/  BRA `(.L_x_12770) ;  /* 0x00000008009c7947 */ /* 0x000fea0003800000 */
.L_x_12765:
        /* <DEDUP_REMOVED lines=13> */
.L_x_12779:
[----:B------:R-:W2:Y:S02]  /*31f0*/  LDG.E.64 R2, desc[UR36][R2.64] ;  /* 0x0000002402027981 */ /* 0x000ea4000c1e1b00 */
[----:B--2---:R0:W2:Y:S01]  /*3200*/  F2I.S64.F64.TRUNC R28, R2 ;  /* 0x00000002001c7311 */ /* 0x0040a2000030d900 */
[----:B------:R-:W-:Y:S05]  /*3210*/  BRA `(.L_x_12770) ;  /* 0x00000008005c7947 */ /* 0x000fea0003800000 */
.L_x_12778:
        /* <DEDUP_REMOVED lines=9> */
[----:B---3--:R-:W-:-:S04]  /*32b0*/  LOP3.LUT R4, R0, 0x7f000000, RZ, 0xc0, !PT ;  /* 0x7f00000000047812 */ /* 0x008fc800078ec0ff */
        /* <DEDUP_REMOVED lines=15> */
[----:B------:R0:W2:Y:S01]  /*33b0*/  F2I.S64.TRUNC R28, R5 ;  /* 0x00000005001c7311 */ /* 0x0000a2000020d900 */
[----:B------:R-:W-:Y:S05]  /*33c0*/  BRA `(.L_x_12770) ;  /* 0x0000000400f07947 */ /* 0x000fea0003800000 */
.L_x_12781:
[----:B------:R-:W2:Y:S02]  /*33d0*/  LDG.E.U8 R2, desc[UR36][R2.64] ;  /* 0x0000002402027981 */ /* 0x000ea4000c1e1100 */
[C---:B--2---:R-:W-:Y:S02]  /*33e0*/  IMAD.SHL.U32 R0, R2.reuse, 0x2000000, RZ ;  /* 0x0200000002007824 */ /* 0x044fe400078e00ff */
[----:B------:R-:W-:-:S03]  /*33f0*/  IMAD.SHL.U32 R5, R2, 0x1000000, RZ ;  /* 0x0100000002057824 */ /* 0x000fc600078e00ff */
[----:B------:R-:W-:-:S13]  /*3400*/  ISETP.GE.U32.AND P0, PT, R0, 0x8000000, PT ;  /* 0x080000000000780c */ /* 0x000fda0003f06070 */
[C---:B------:R-:W-:Y:S02]  /*3410*/  @!P0 IMAD.SHL.U32 R0, R2.reuse, 0x100, RZ ;  /* 0x0000010002008824 */ /* 0x040fe400078e00ff */
[----:B---3--:R-:W-:-:S03]  /*3420*/  @P0 IMAD.SHL.U32 R4, R2, 0x200000, RZ ;  /* 0x0020000002040824 */ /* 0x008fc600078e00ff */
[----:B------:R-:W-:Y:S02]  /*3430*/  @!P0 LOP3.LUT R0, R0, 0x7f00, RZ, 0xc0, !PT ;  /* 0x00007f0000008812 */ /* 0x000fe400078ec0ff */
[----:B------:R-:W-:Y:S02]  /*3440*/  @P0 LOP3.LUT R4, R4, 0x70000000, RZ, 0xfc, !PT ;  /* 0x7000000004040812 */ /* 0x000fe400078efcff */
[----:B------:R-:W-:-:S03]  /*3450*/  @!P0 LOP3.LUT R0, R0, 0x3f000000, RZ, 0xfc, !PT ;  /* 0x3f00000000008812 */ /* 0x000fc600078efcff */
[----:B------:R-:W-:Y:S02]  /*3460*/  @P0 FMUL.FTZ R4, R4, 1.9259299443872358531e-34 ;  /* 0x0780000004040820 */ /* 0x000fe40000410000 */
[----:B------:R-:W-:-:S05]  /*3470*/  @!P0 FADD.FTZ R4, R0, -0.5 ;  /* 0xbf00000000048421 */ /* 0x000fca0000010000 */
[----:B------:R-:W-:-:S04]  /*3480*/  LOP3.LUT R4, R4, 0x80000000, R5, 0xf8, !PT ;  /* 0x8000000004047812 */ /* 0x000fc800078ef805 */
[----:B------:R0:W2:Y:S01]  /*3490*/  F2I.S64.TRUNC R28, R4 ;  /* 0x00000004001c7311 */ /* 0x0000a2000020d900 */
[----:B------:R-:W-:Y:S05]  /*34a0*/  BRA `(.L_x_12770) ;  /* 0x0000000400b87947 */ /* 0x000fea0003800000 */
.L_x_12780:
[----:B------:R-:W2:Y:S02]  /*34b0*/  LDG.E.U16 R28, desc[UR36][R2.64] ;  /* 0x00000024021c7981 */ /* 0x000ea4000c1e1500 */
[----:B--2---:R-:W-:-:S06]  /*34c0*/  IMAD.U32 R28, R28, 0x10000, RZ ;  /* 0x000100001c1c7824 */ /* 0x004fcc00078e00ff */
[----:B------:R-:W0:Y:S01]  /*34d0*/  F2I.S64.TRUNC R28, R28 ;  /* 0x0000001c001c7311 */ /* 0x000e22000020d900 */
[----:B------:R-:W-:Y:S05]  /*34e0*/  BRA `(.L_x_12770) ;  /* 0x0000000400a87947 */ /* 0x000fea0003800000 */
.L_x_12777:
        /* <DEDUP_REMOVED lines=11> */
.L_x_12784:
        /* <DEDUP_REMOVED lines=21> */
.L_x_12788:
[----:B------:R-:W-:Y:S05]  /*36f0*/  BSYNC B1 ;  /* 0x0000000000017941 */ /* 0x000fea0003800000 */
.L_x_12787:
[----:B------:R-:W-:Y:S01]  /*3700*/  IMAD.SHL.U32 R2, R2, 0x100000, RZ ;  /* 0x0010000002027824 */ /* 0x000fe200078e00ff */
[----:B------:R-:W-:-:S04]  /*3710*/  LEA R3, R0, 0x3b800000, 0x17 ;  /* 0x3b80000000037811 */ /* 0x000fc800078eb8ff */
[----:B------:R-:W-:-:S07]  /*3720*/  LOP3.LUT R28, R3, R2, R28, 0xfe, !PT ;  /* 0x00000002031c7212 */ /* 0x000fce00078efe1c */
.L_x_12786:
[----:B------:R-:W-:Y:S05]  /*3730*/  BSYNC B0 ;  /* 0x0000000000007941 */ /* 0x000fea0003800000 */
.L_x_12785:
[----:B------:R-:W2:Y:S01]  /*3740*/  F2I.S64.TRUNC R28, R28 ;  /* 0x0000001c001c7311 */ /* 0x000ea2000020d900 */
[----:B------:R-:W-:Y:S05]  /*3750*/  BRA `(.L_x_12770) ;  /* 0x00000004000c7947 */ /* 0x000fea0003800000 */
.L_x_12783:
        /* <DEDUP_REMOVED lines=21> */
.L_x_12792:
[----:B------:R-:W-:Y:S05]  /*38b0*/  BSYNC B1 ;  /* 0x0000000000017941 */ /* 0x000fea0003800000 */
.L_x_12791:
[----:B------:R-:W-:Y:S01]  /*38c0*/  IMAD.SHL.U32 R2, R2, 0x200000, RZ ;  /* 0x0020000002027824 */ /* 0x000fe200078e00ff */
[----:B------:R-:W-:-:S04]  /*38d0*/  LEA R3, R0, 0x37800000, 0x17 ;  /* 0x3780000000037811 */ /* 0x000fc800078eb8ff */
[----:B------:R-:W-:-:S07]  /*38e0*/  LOP3.LUT R28, R3, R2, R28, 0xfe, !PT ;  /* 0x00000002031c7212 */ /* 0x000fce00078efe1c */
.L_x_12790:
[----:B------:R-:W-:Y:S05]  /*38f0*/  BSYNC B0 ;  /* 0x0000000000007941 */ /* 0x000fea0003800000 */
.L_x_12789:
[----:B------:R-:W0:Y:S01]  /*3900*/  F2I.S64.TRUNC R28, R28 ;  /* 0x0000001c001c7311 */ /* 0x000e22000020d900 */
[----:B------:R-:W-:Y:S05]  /*3910*/  BRA `(.L_x_12770) ;  /* 0x00000000009c7947 */ /* 0x000fea0003800000 */
.L_x_12782:
        /* <DEDUP_REMOVED lines=14> */
.L_x_12796:
[----:B------:R-:W-:Y:S05]  /*3a00*/  BSYNC B0 ;  /* 0x0000000000007941 */ /* 0x000fea0003800000 */
.L_x_12795:
[----:B------:R-:W0:Y:S01]  /*3a10*/  F2I.S64.TRUNC R28, R28 ;  /* 0x0000001c001c7311 */ /* 0x000e22000020d900 */
[----:B------:R-:W-:Y:S05]  /*3a20*/  BRA `(.L_x_12770) ;  /* 0x0000000000587947 */ /* 0x000fea0003800000 */
.L_x_12769:
[----:B------:R-:W-:Y:S01]  /*3a30*/  MOV R2, 0x0 ;  /* 0x0000000000027802 */ /* 0x000fe20000000f00 */
[----:B------:R-:W-:Y:S01]  /*3a40*/  ULDC.64 UR4, c[0x4][0x188] ;  /* 0x0100620000047ab9 */ /* 0x000fe20000000a00 */
[----:B------:R-:W-:Y:S01]  /*3a50*/  ULDC.64 UR6, c[0x4][0x78] ;  /* 0x01001e0000067ab9 */ /* 0x000fe20000000a00 */
[----:B---3--:R-:W-:Y:S02]  /*3a60*/  IMAD.U32 R4, RZ, RZ, UR4 ;  /* 0x00000004ff047e24 */ /* 0x008fe4000f8e00ff */
        /* <DEDUP_REMOVED lines=12> */
.L_x_12797:
[----:B------:R-:W-:Y:S01]  /*3b30*/  CS2R R28, SRZ ;  /* 0x00000000001c7805 */ /* 0x000fe2000001ff00 */
[----:B------:R-:W-:Y:S06]  /*3b40*/  BRA `(.L_x_12770) ;  /* 0x0000000000107947 */ /* 0x000fec0003800000 */
.L_x_12794:
[----:B------:R0:W5:Y:S01]  /*3b50*/  LDG.E.64 R28, desc[UR36][R2.64] ;  /* 0x00000024021c7981 */ /* 0x000162000c1e1b00 */
[----:B------:R-:W-:Y:S05]  /*3b60*/  BRA `(.L_x_12770) ;  /* 0x0000000000087947 */ /* 0x000fea0003800000 */
.L_x_12793:
[----:B------:R0:W5:Y:S01]  /*3b70*/  LDG.E R28, desc[UR36][R2.64] ;  /* 0x00000024021c7981 */ /* 0x000162000c1e1900 */
[----:B------:R-:W-:-:S07]  /*3b80*/  IMAD.MOV.U32 R29, RZ, RZ, RZ ;  /* 0x000000ffff1d7224 */ /* 0x000fce00078e00ff */
.L_x_12770:
[----:B------:R-:W-:-:S07]  /*3b90*/  VIADD R34, R34, 0x80 ;  /* 0x0000008022227836 */ /* 0x000fce0000000000 */
.L_x_12731:
[----:B------:R-:W-:Y:S05]  /*3ba0*/  BSYNC B6 ;  /* 0x0000000000067941 */ /* 0x000fea0003800000 */
.L_x_12730:
[----:B------:R-:W-:Y:S01]  /*3bb0*/  ISETP.GE.AND P0, PT, R34, R17, PT ;  /* 0x000000112200720c */ /* 0x000fe20003f06270 */
[----:B------:R-:W-:Y:S01]  /*3bc0*/  BSSY B6, `(.L_x_12798) ;  /* 0x00001da000067945 */ /* 0x000fe20003800000 */
[----:B0-2--5:R-:W-:Y:S01]  /*3bd0*/  IMAD.MOV.U32 R36, RZ, RZ, R28 ;  /* 0x000000ffff247224 */ /* 0x025fe200078e001c */
[----:B------:R-:W-:Y:S02]  /*3be0*/  CS2R R32, SRZ ;  /* 0x0000000000207805 */ /* 0x000fe4000001ff00 */
[----:B------:R-:W-:Y:S02]  /*3bf0*/  CS2R R18, SRZ ;  /* 0x0000000000127805 */ /* 0x000fe4000001ff00 */
[----:B------:R-:W-:-:S06]  /*3c00*/  CS2R R26, SRZ ;  /* 0x00000000001a7805 */ /* 0x000fcc000001ff00 */
[----:B------:R-:W-:Y:S05]  /*3c10*/  @P0 BRA `(.L_x_12799) ;  /* 0x0000001c00500947 */ /* 0x000fea0003800000 */
[----:B------:R-:W0:Y:S01]  /*3c20*/  S2R R0, SR_CTAID.X ;  /* 0x0000000000007919 */ /* 0x000e220000002500 */
[----:B---3--:R-:W2:Y:S01]  /*3c30*/  LDC.U8 R4, c[0x0][0x234] ;  /* 0x00008d00ff047b82 */ /* 0x008ea20000000000 */
[----:B------:R-:W-:-:S07]  /*3c40*/  ULDC UR4, c[0x0][0x238] ;  /* 0x00008e0000047ab9 */ /* 0x000fce0000000800 */
[----:B------:R-:W3:Y:S01]  /*3c50*/  LDC.64 R2, c[0x0][0x220] ;  /* 0x00008800ff027b82 */ /* 0x000ee20000000a00 */
[----:B0-----:R-:W-:Y:S01]  /*3c60*/  IMAD R16, R0, 0x200, R34 ;  /* 0x0000020000107824 */ /* 0x001fe200078e0222 */
[----:B--2---:R-:W-:-:S03]  /*3c70*/  PRMT R0, R4, 0x9910, RZ ;  /* 0x0000991004007816 */ /* 0x004fc600000000ff */
[----:B------:R-:W-:Y:S01]  /*3c80*/  IMAD R5, R16, UR4, RZ ;  /* 0x0000000410057c24 */ /* 0x000fe2000f8e02ff */
[----:B------:R-:W-:-:S04]  /*3c90*/  ISETP.GT.AND P1, PT, R0, 0x9, PT ;  /* 0x000000090000780c */ /* 0x000fc80003f24270 */
[----:B---3--:R-:W-:-:S05]  /*3ca0*/  IADD3 R2, P0, R5, R2, RZ ;  /* 0x0000000205027210 */ /* 0x008fca0007f1e0ff */
        /* <DEDUP_REMOVED lines=13> */
.L_x_12803:
[----:B------:R0:W5:Y:S01]  /*3d80*/  LDG.E.U8 R18, desc[UR36][R2.64] ;  /* 0x0000002402127981 */ /* 0x000162000c1e1100 */
[----:B------:R-:W-:Y:S01]  /*3d90*/  IMAD.MOV.U32 R19, RZ, RZ, RZ ;  /* 0x000000ffff137224 */ /* 0x000fe200078e00ff */
[----:B------:R-:W-:Y:S06]  /*3da0*/  BRA `(.L_x_12805) ;  /* 0x0000000c00487947 */ /* 0x000fec0003800000 */
.L_x_12802:
        /* <DEDUP_REMOVED lines=8> */
.L_x_12807:
[----:B------:R-:W2:Y:S02]  /*3e30*/  LDG.E R18, desc[UR36][R2.64] ;  /* 0x0000002402127981 */ /* 0x000ea4000c1e1900 */
[----:B--2---:R-:W-:Y:S01]  /*3e40*/  SHF.R.S32.HI R19, RZ, 0x1f, R18 ;  /* 0x0000001fff137819 */ /* 0x004fe20000011412 */
[----:B------:R-:W-:Y:S06]  /*3e50*/  BRA `(.L_x_12805) ;  /* 0x0000000c001c7947 */ /* 0x000fec0003800000 */
.L_x_12806:
[----:B------:R-:W2:Y:S02]  /*3e60*/  LDG.E.S16 R18, desc[UR36][R2.64] ;  /* 0x0000002402127981 */ /* 0x000ea4000c1e1700 */
[----:B--2---:R-:W-:Y:S01]  /*3e70*/  SHF.R.S32.HI R19, RZ, 0x1f, R18 ;  /* 0x0000001fff137819 */ /* 0x004fe20000011412 */
[----:B------:R-:W-:Y:S06]  /*3e80*/  BRA `(.L_x_12805) ;  /* 0x0000000c00107947 */ /* 0x000fec0003800000 */
.L_x_12801:
        /* <DEDUP_REMOVED lines=9> */
.L_x_12809:
[----:B------:R-:W2:Y:S02]  /*3f20*/  LDG.E.U16 R2, desc[UR36][R2.64] ;  /* 0x0000002402027981 */ /* 0x000ea4000c1e1500 */
[----:B--2---:R-:W-:-:S06]  /*3f30*/  HADD2.F32 R18, -RZ, R2.H0_H0 ;  /* 0x20000002ff127230 */ /* 0x004fcc0000004100 */
[----:B------:R-:W0:Y:S01]  /*3f40*/  F2I.S64.TRUNC R18, R18 ;  /* 0x0000001200127311 */ /* 0x000e22000020d900 */
[----:B------:R-:W-:Y:S05]  /*3f50*/  BRA `(.L_x_12805) ;  /* 0x0000000800dc7947 */ /* 0x000fea0003800000 */
.L_x_12808:
        /* <DEDUP_REMOVED lines=9> */
.L_x_12811:
[----:B------:R-:W2:Y:S02]  /*3ff0*/  LDG.E.U16 R2, desc[UR36][R2.64] ;  /* 0x0000002402027981 */ /* 0x000ea4000c1e1500 */
[----:B--2---:R-:W-:-:S06]  /*4000*/  HADD2.F32 R18, -RZ, R2.H0_H0 ;  /* 0x20000002ff127230 */ /* 0x004fcc0000004100 */
[----:B------:R-:W0:Y:S01]  /*4010*/  F2I.S64.TRUNC R18, R18 ;  /* 0x0000001200127311 */ /* 0x000e22000020d900 */
[----:B------:R-:W-:Y:S05]  /*4020*/  BRA `(.L_x_12805) ;  /* 0x0000000800a87947 */ /* 0x000fea0003800000 */
.L_x_12810:
[----:B------:R-:W2:Y:S02]  /*4030*/  LDG.E.64 R2, desc[UR36][R2.64] ;  /* 0x0000002402027981 */ /* 0x000ea4000c1e1b00 */
[----:B--2---:R0:W2:Y:S01]  /*4040*/  F2I.S64.F64.TRUNC R18, R2 ;  /* 0x0000000200127311 */ /* 0x0040a2000030d900 */
[----:B------:R-:W-:Y:S05]  /*4050*/  BRA `(.L_x_12805) ;  /* 0x00000008009c7947 */ /* 0x000fea0003800000 */
.L_x_12800:
        /* <DEDUP_REMOVED lines=13> */
.L_x_12814:
[----:B------:R-:W2:Y:S02]  /*4130*/  LDG.E.64 R2, desc[UR36][R2.64] ;  /* 0x0000002402027981 */ /* 0x000ea4000c1e1b00 */
[----:B--2---:R0:W2:Y:S01]  /*4140*/  F2I.S64.F64.TRUNC R18, R2 ;  /* 0x0000000200127311 */ /* 0x0040a2000030d900 */
[----:B------:R-:W-:Y:S05]  /*4150*/  BRA `(.L_x_12805) ;  /* 0x00000008005c7947 */ /* 0x000fea0003800000 */
.L_x_12813:
        /* <DEDUP_REMOVED lines=27> */
.L_x_12816:
        /* <DEDUP_REMOVED lines=14> */
.L_x_12815:
[----:B------:R-:W2:Y:S02]  /*43f0*/  LDG.E.U16 R18, desc[UR36][R2.64] ;  /* 0x0000002402127981 */ /* 0x000ea4000c1e1500 */
[----:B--2---:R-:W-:-:S06]  /*4400*/  IMAD.U32 R18, R18, 0x10000, RZ ;  /* 0x0001000012127824 */ /* 0x004fcc00078e00ff */
[----:B------:R-:W3:Y:S01]  /*4410*/  F2I.S64.TRUNC R18, R18 ;  /* 0x0000001200127311 */ /* 0x000ee2000020d900 */
[----:B------:R-:W-:Y:S05]  /*4420*/  BRA `(.L_x_12805) ;  /* 0x0000000400a87947 */ /* 0x000fea0003800000 */
.L_x_12812:
        /* <DEDUP_REMOVED lines=11> */
.L_x_12819:
        /* <DEDUP_REMOVED lines=21> */
.L_x_12823:
[----:B------:R-:W-:Y:S05]  /*4630*/  BSYNC B1 ;  /* 0x0000000000017941 */ /* 0x000fea0003800000 */
.L_x_12822:
[----:B------:R-:W-:Y:S01]  /*4640*/  IMAD.SHL.U32 R2, R2, 0x100000, RZ ;  /* 0x0010000002027824 */ /* 0x000fe200078e00ff */
[----:B------:R-:W-:-:S04]  /*4650*/  LEA R3, R0, 0x3b800000, 0x17 ;  /* 0x3b80000000037811 */ /* 0x000fc800078eb8ff */
[----:B------:R-:W-:-:S07]  /*4660*/  LOP3.LUT R18, R3, R2, R18, 0xfe, !PT ;  /* 0x0000000203127212 */ /* 0x000fce00078efe12 */
.L_x_12821:
[----:B------:R-:W-:Y:S05]  /*4670*/  BSYNC B0 ;  /* 0x0000000000007941 */ /* 0x000fea0003800000 */
.L_x_12820:
[----:B------:R-:W0:Y:S01]  /*4680*/  F2I.S64.TRUNC R18, R18 ;  /* 0x0000001200127311 */ /* 0x000e22000020d900 */
[----:B------:R-:W-:Y:S05]  /*4690*/  BRA `(.L_x_12805) ;  /* 0x00000004000c7947 */ /* 0x000fea0003800000 */
.L_x_12818:
        /* <DEDUP_REMOVED lines=21> */
.L_x_12827:
[----:B------:R-:W-:Y:S05]  /*47f0*/  BSYNC B1 ;  /* 0x0000000000017941 */ /* 0x000fea0003800000 */
.L_x_12826:
[----:B------:R-:W-:Y:S01]  /*4800*/  IMAD.SHL.U32 R2, R2, 0x200000, RZ ;  /* 0x0020000002027824 */ /* 0x000fe200078e00ff */
[----:B------:R-:W-:-:S04]  /*4810*/  LEA R3, R0, 0x37800000, 0x17 ;  /* 0x3780000000037811 */ /* 0x000fc800078eb8ff */
[----:B------:R-:W-:-:S07]  /*4820*/  LOP3.LUT R18, R3, R2, R18, 0xfe, !PT ;  /* 0x0000000203127212 */ /* 0x000fce00078efe12 */
.L_x_12825:
[----:B------:R-:W-:Y:S05]  /*4830*/  BSYNC B0 ;  /* 0x0000000000007941 */ /* 0x000fea0003800000 */
.L_x_12824:
[----:B------:R-:W0:Y:S01]  /*4840*/  F2I.S64.TRUNC R18, R18 ;  /* 0x0000001200127311 */ /* 0x000e22000020d900 */
[----:B------:R-:W-:Y:S05]  /*4850*/  BRA `(.L_x_12805) ;  /* 0x00000000009c7947 */ /* 0x000fea0003800000 */
.L_x_12817:
        /* <DEDUP_REMOVED lines=14> */
.L_x_12831:
[----:B------:R-:W-:Y:S05]  /*4940*/  BSYNC B0 ;  /* 0x0000000000007941 */ /* 0x000fea0003800000 */
.L_x_12830:
[----:B------:R-:W0:Y:S01]  /*4950*/  F2I.S64.TRUNC R18, R18 ;  /* 0x0000001200127311 */ /* 0x000e22000020d900 */
[----:B------:R-:W-:Y:S05]  /*4960*/  BRA `(.L_x_12805) ;  /* 0x0000000000587947 */ /* 0x000fea0003800000 */
.L_x_12804:
        /* <DEDUP_REMOVED lines=15> */
[----:B01--4-:R-:W-:Y:S05]  /*4a60*/  CALL.ABS.NOINC R2 ;  /* 0x0000000002007343 */ /* 0x013fea0003c00000 */
.L_x_12832:
[----:B------:R-:W-:Y:S01]  /*4a70*/  CS2R R18, SRZ ;  /* 0x0000000000127805 */ /* 0x000fe2000001ff00 */
[----:B------:R-:W-:Y:S06]  /*4a80*/  BRA `(.L_x_12805) ;  /* 0x0000000000107947 */ /* 0x000fec0003800000 */
.L_x_12829:
[----:B------:R0:W5:Y:S01]  /*4a90*/  LDG.E.64 R18, desc[UR36][R2.64] ;  /* 0x0000002402127981 */ /* 0x000162000c1e1b00 */
[----:B------:R-:W-:Y:S05]  /*4aa0*/  BRA `(.L_x_12805) ;  /* 0x0000000000087947 */ /* 0x000fea0003800000 */
.L_x_12828:
[----:B------:R0:W5:Y:S01]  /*4ab0*/  LDG.E R18, desc[UR36][R2.64] ;  /* 0x0000002402127981 */ /* 0x000162000c1e1900 */
[----:B------:R-:W-:-:S07]  /*4ac0*/  IMAD.MOV.U32 R19, RZ, RZ, RZ ;  /* 0x000000ffff137224 */ /* 0x000fce00078e00ff */
.L_x_12805:
        /* <DEDUP_REMOVED lines=19> */
.L_x_12836:
[----:B------:R0:W5:Y:S01]  /*4c00*/  LDG.E.U8 R26, desc[UR36][R2.64] ;  /* 0x00000024021a7981 */ /* 0x000162000c1e1100 */
[----:B------:R-:W-:Y:S01]  /*4c10*/  IMAD.MOV.U32 R27, RZ, RZ, RZ ;  /* 0x000000ffff1b7224 */ /* 0x000fe200078e00ff */
[----:B------:R-:W-:Y:S06]  /*4c20*/  BRA `(.L_x_12838) ;  /* 0x0000000c00487947 */ /* 0x000fec0003800000 */
.L_x_12835:
        /* <DEDUP_REMOVED lines=8> */
.L_x_12840:
[----:B------:R-:W2:Y:S02]  /*4cb0*/  LDG.E R26, desc[UR36][R2.64] ;  /* 0x00000024021a7981 */ /* 0x000ea4000c1e1900 */
[----:B--2---:R-:W-:Y:S01]  /*4cc0*/  SHF.R.S32.HI R27, RZ, 0x1f, R26 ;  /* 0x0000001fff1b7819 */ /* 0x004fe2000001141a */
[----:B------:R-:W-:Y:S06]  /*4cd0*/  BRA `(.L_x_12838) ;  /* 0x0000000c001c7947 */ /* 0x000fec0003800000 */
.L_x_12839:
[----:B------:R-:W2:Y:S02]  /*4ce0*/  LDG.E.S16 R26, desc[UR36][R2.64] ;  /* 0x00000024021a7981 */ /* 0x000ea4000c1e1700 */
[----:B--2---:R-:W-:Y:S01]  /*4cf0*/  SHF.R.S32.HI R27, RZ, 0x1f, R26 ;  /* 0x0000001fff1b7819 */ /* 0x004fe2000001141a */
[----:B------:R-:W-:Y:S06]  /*4d00*/  BRA `(.L_x_12838) ;  /* 0x0000000c00107947 */ /* 0x000fec0003800000 */
.L_x_12834:
        /* <DEDUP_REMOVED lines=9> */
.L_x_12842:
[----:B------:R-:W2:Y:S02]  /*4da0*/  LDG.E.U16 R2, desc[UR36][R2.64] ;  /* 0x0000002402027981 */ /* 0x000ea4000c1e1500 */
[----:B--2---:R-:W-:-:S06]  /*4db0*/  HADD2.F32 R26, -RZ, R2.H0_H0 ;  /* 0x20000002ff1a7230 */ /* 0x004fcc0000004100 */
[----:B------:R-:W0:Y:S01]  /*4dc0*/  F2I.S64.TRUNC R26, R26 ;  /* 0x0000001a001a7311 */ /* 0x000e22000020d900 */
[----:B------:R-:W-:Y:S05]  /*4dd0*/  BRA `(.L_x_12838) ;  /* 0x0000000800dc7947 */ /* 0x000fea0003800000 */
.L_x_12841:
        /* <DEDUP_REMOVED lines=9> */
.L_x_12844:
[----:B------:R-:W2:Y:S02]  /*4e70*/  LDG.E.U16 R2, desc[UR36][R2.64] ;  /* 0x0000002402027981 */ /* 0x000ea4000c1e1500 */
[----:B--2---:R-:W-:-:S06]  /*4e80*/  HADD2.F32 R26, -RZ, R2.H0_H0 ;  /* 0x20000002ff1a7230 */ /* 0x004fcc0000004100 */
[----:B------:R-:W0:Y:S01]  /*4e90*/  F2I.S64.TRUNC R26, R26 ;  /* 0x0000001a001a7311 */ /* 0x000e22000020d900 */
[----:B------:R-:W-:Y:S05]  /*4ea0*/  BRA `(.L_x_12838) ;  /* 0x0000000800a87947 */ /* 0x000fea0003800000 */
.L_x_12843:
[----:B------:R-:W2:Y:S02]  /*4eb0*/  LDG.E.64 R2, desc[UR36][R2.64] ;  /* 0x0000002402027981 */ /* 0x000ea4000c1e1b00 */
[----:B--2---:R0:W2:Y:S01]  /*4ec0*/  F2I.S64.F64.TRUNC R26, R2 ;  /* 0x00000002001a7311 */ /* 0x0040a2000030d900 */
[----:B------:R-:W-:Y:S05]  /*4ed0*/  BRA `(.L_x_12838) ;  /* 0x00000008009c7947 */ /* 0x000fea0003800000 */
.L_x_12833:
        /* <DEDUP_REMOVED lines=13> */
.L_x_12847:
[----:B------:R-:W2:Y:S02]  /*4fb0*/  LDG.E.64 R2, desc[UR36][R2.64] ;  /* 0x0000002402027981 */ /* 0x000ea4000c1e1b00 */
[----:B--2---:R0:W2:Y:S01]  /*4fc0*/  F2I.S64.F64.TRUNC R26, R2 ;  /* 0x00000002001a7311 */ /* 0x0040a2000030d900 */
[----:B------:R-:W-:Y:S05]  /*4fd0*/  BRA `(.L_x_12838) ;  /* 0x00000008005c7947 */ /* 0x000fea0003800000 */
.L_x_12846:
        /* <DEDUP_REMOVED lines=27> */
.L_x_12849:
        /* <DEDUP_REMOVED lines=14> */
.L_x_12848:
[----:B------:R-:W2:Y:S02]  /*5270*/  LDG.E.U16 R26, desc[UR36][R2.64] ;  /* 0x00000024021a7981 */ /* 0x000ea4000c1e1500 */
[----:B--2---:R-:W-:-:S06]  /*5280*/  IMAD.U32 R26, R26, 0x10000, RZ ;  /* 0x000100001a1a7824 */ /* 0x004fcc00078e00ff */
[----:B------:R-:W0:Y:S01]  /*5290*/  F2I.S64.TRUNC R26, R26 ;  /* 0x0000001a001a7311 */ /* 0x000e22000020d900 */
[----:B------:R-:W-:Y:S05]  /*52a0*/  BRA `(.L_x_12838) ;  /* 0x0000000400a87947 */ /* 0x000fea0003800000 */
.L_x_12845:
        /* <DEDUP_REMOVED lines=11> */
.L_x_12852:
        /* <DEDUP_REMOVED lines=21> */
.L_x_12856:
[----:B------:R-:W-:Y:S05]  /*54b0*/  BSYNC B1 ;  /* 0x0000000000017941 */ /* 0x000fea0003800000 */
.L_x_12855:
[----:B------:R-:W-:Y:S01]  /*54c0*/  IMAD.SHL.U32 R2, R2, 0x100000, RZ ;  /* 0x0010000002027824 */ /* 0x000fe200078e00ff */
[----:B------:R-:W-:-:S04]  /*54d0*/  LEA R3, R0, 0x3b800000, 0x17 ;  /* 0x3b80000000037811 */ /* 0x000fc800078eb8ff */
[----:B------:R-:W-:-:S07]  /*54e0*/  LOP3.LUT R26, R3, R2, R26, 0xfe, !PT ;  /* 0x00000002031a7212 */ /* 0x000fce00078efe1a */
.L_x_12854:
[----:B------:R-:W-:Y:S05]  /*54f0*/  BSYNC B0 ;  /* 0x0000000000007941 */ /* 0x000fea0003800000 */
.L_x_12853:
[----:B------:R-:W0:Y:S01]  /*5500*/  F2I.S64.TRUNC R26, R26 ;  /* 0x0000001a001a7311 */ /* 0x000e22000020d900 */
[----:B------:R-:W-:Y:S05]  /*5510*/  BRA `(.L_x_12838) ;  /* 0x00000004000c7947 */ /* 0x000fea0003800000 */
.L_x_12851:
        /* <DEDUP_REMOVED lines=21> */
.L_x_12860:
[----:B------:R-:W-:Y:S05]  /*5670*/  BSYNC B1 ;  /* 0x0000000000017941 */ /* 0x000fea0003800000 */
.L_x_12859:
[----:B------:R-:W-:Y:S01]  /*5680*/  IMAD.SHL.U32 R2, R2, 0x200000, RZ ;  /* 0x0020000002027824 */ /* 0x000fe200078e00ff */
[----:B------:R-:W-:-:S04]  /*5690*/  LEA R3, R0, 0x37800000, 0x17 ;  /* 0x3780000000037811 */ /* 0x000fc800078eb8ff */
[----:B------:R-:W-:-:S07]  /*56a0*/  LOP3.LUT R26, R3, R2, R26, 0xfe, !PT ;  /* 0x00000002031a7212 */ /* 0x000fce00078efe1a */
.L_x_12858:
[----:B------:R-:W-:Y:S05]  /*56b0*/  BSYNC B0 ;  /* 0x0000000000007941 */ /* 0x000fea0003800000 */
.L_x_12857:
[----:B------:R-:W0:Y:S01]  /*56c0*/  F2I.S64.TRUNC R26, R26 ;  /* 0x0000001a001a7311 */ /* 0x000e22000020d900 */
[----:B------:R-:W-:Y:S05]  /*56d0*/  BRA `(.L_x_12838) ;  /* 0x00000000009c7947 */ /* 0x000fea0003800000 */
.L_x_12850:
        /* <DEDUP_REMOVED lines=14> */
.L_x_12864:
[----:B------:R-:W-:Y:S05]  /*57c0*/  BSYNC B0 ;  /* 0x0000000000007941 */ /* 0x000fea0003800000 */
.L_x_12863:
[----:B------:R-:W0:Y:S01]  /*57d0*/  F2I.S64.TRUNC R26, R26 ;  /* 0x0000001a001a7311 */ /* 0x000e22000020d900 */
[----:B------:R-:W-:Y:S05]  /*57e0*/  BRA `(.L_x_12838) ;  /* 0x0000000000587947 */ /* 0x000fea0003800000 */
.L_x_12837:
        /* <DEDUP_REMOVED lines=16> */
.L_x_12865:
[----:B------:R-:W-:Y:S01]  /*58f0*/  CS2R R26, SRZ ;  /* 0x00000000001a7805 */ /* 0x000fe2000001ff00 */
[----:B------:R-:W-:Y:S06]  /*5900*/  BRA `(.L_x_12838) ;  /* 0x0000000000107947 */ /* 0x000fec0003800000 */
.L_x_12862:
[----:B------:R0:W5:Y:S01]  /*5910*/  LDG.E.64 R26, desc[UR36][R2.64] ;  /* 0x00000024021a7981 */ /* 0x000162000c1e1b00 */
[----:B------:R-:W-:Y:S05]  /*5920*/  BRA `(.L_x_12838) ;  /* 0x0000000000087947 */ /* 0x000fea0003800000 */
.L_x_12861:
[----:B------:R0:W5:Y:S01]  /*5930*/  LDG.E R26, desc[UR36][R2.64] ;  /* 0x00000024021a7981 */ /* 0x000162000c1e1900 */
[----:B------:R-:W-:-:S07]  /*5940*/  IMAD.MOV.U32 R27, RZ, RZ, RZ ;  /* 0x000000ffff1b7224 */ /* 0x000fce00078e00ff */
.L_x_12838:
[----:B------:R-:W-:-:S07]  /*5950*/  VIADD R34, R34, 0x80 ;  /* 0x0000008022227836 */ /* 0x000fce0000000000 */
.L_x_12799:
[----:B------:R-:W-:Y:S05]  /*5960*/  BSYNC B6 ;  /* 0x0000000000067941 */ /* 0x000fea0003800000 */
.L_x_12798:
[----:B------:R-:W-:Y:S01]  /*5970*/  ISETP.GE.AND P0, PT, R34, R17, PT ;  /* 0x000000112200720c */ /* 0x000fe20003f06270 */
[----:B------:R-:W-:Y:S01]  /*5980*/  BSSY B6, `(.L_x_12866) ;  /* 0x00001d7000067945 */ /* 0x000fe20003800000 */
[----:B0-2--5:R-:W-:Y:S01]  /*5990*/  IMAD.MOV.U32 R35, RZ, RZ, R26 ;  /* 0x000000ffff237224 */ /* 0x025fe200078e001a */
[----:B------:R-:W-:-:S10]  /*59a0*/  CS2R R16, SRZ ;  /* 0x0000000000107805 */ /* 0x000fd4000001ff00 */
        /* <DEDUP_REMOVED lines=23> */
.L_x_12871:
[----:B------:R0:W5:Y:S01]  /*5b20*/  LDG.E.U8 R16, desc[UR36][R2.64] ;  /* 0x0000002402107981 */ /* 0x000162000c1e1100 */
[----:B------:R-:W-:Y:S01]  /*5b30*/  IMAD.MOV.U32 R17, RZ, RZ, RZ ;  /* 0x000000ffff117224 */ /* 0x000fe200078e00ff */
[----:B------:R-:W-:Y:S06]  /*5b40*/  BRA `(.L_x_12873) ;  /* 0x0000000c00487947 */ /* 0x000fec0003800000 */
.L_x_12870:
        /* <DEDUP_REMOVED lines=8> */
.L_x_12875:
[----:B------:R-:W2:Y:S02]  /*5bd0*/  LDG.E R16, desc[UR36][R2.64] ;  /* 0x0000002402107981 */ /* 0x000ea4000c1e1900 */
[----:B--2---:R-:W-:Y:S01]  /*5be0*/  SHF.R.S32.HI R17, RZ, 0x1f, R16 ;  /* 0x0000001fff117819 */ /* 0x004fe20000011410 */
[----:B------:R-:W-:Y:S06]  /*5bf0*/  BRA `(.L_x_12873) ;  /* 0x0000000c001c7947 */ /* 0x000fec0003800000 */
.L_x_12874:
[----:B------:R-:W2:Y:S02]  /*5c00*/  LDG.E.S16 R16, desc[UR36][R2.64] ;  /* 0x0000002402107981 */ /* 0x000ea4000c1e1700 */
[----:B--2---:R-:W-:Y:S01]  /*5c10*/  SHF.R.S32.HI R17, RZ, 0x1f, R16 ;  /* 0x0000001fff117819 */ /* 0x004fe20000011410 */
[----:B------:R-:W-:Y:S06]  /*5c20*/  BRA `(.L_x_12873) ;  /* 0x0000000c00107947 */ /* 0x000fec0003800000 */
.L_x_12869:
        /* <DEDUP_REMOVED lines=9> */
.L_x_12877:
[----:B------:R-:W2:Y:S02]  /*5cc0*/  LDG.E.U16 R2, desc[UR36][R2.64] ;  /* 0x0000002402027981 */ /* 0x000ea4000c1e1500 */
[----:B--2---:R-:W-:-:S06]  /*5cd0*/  HADD2.F32 R16, -RZ, R2.H0_H0 ;  /* 0x20000002ff107230 */ /* 0x004fcc0000004100 */
[----:B------:R-:W3:Y:S01]  /*5ce0*/  F2I.S64.TRUNC R16, R16 ;  /* 0x0000001000107311 */ /* 0x000ee2000020d900 */
[----:B------:R-:W-:Y:S05]  /*5cf0*/  BRA `(.L_x_12873) ;  /* 0x0000000800dc7947 */ /* 0x000fea0003800000 */
.L_x_12876:
        /* <DEDUP_REMOVED lines=9> */
.L_x_12879:
[----:B------:R-:W2:Y:S02]  /*5d90*/  LDG.E.U16 R2, desc[UR36][R2.64] ;  /* 0x0000002402027981 */ /* 0x000ea4000c1e1500 */
[----:B--2---:R-:W-:-:S06]  /*5da0*/  HADD2.F32 R16, -RZ, R2.H0_H0 ;  /* 0x20000002ff107230 */ /* 0x004fcc0000004100 */
[----:B------:R-:W0:Y:S01]  /*5db0*/  F2I.S64.TRUNC R16, R16 ;  /* 0x0000001000107311 */ /* 0x000e22000020d900 */
[----:B------:R-:W-:Y:S05]  /*5dc0*/  BRA `(.L_x_12873) ;  /* 0x0000000800a87947 */ /* 0x000fea0003800000 */
.L_x_12878:
[----:B------:R-:W2:Y:S02]  /*5dd0*/  LDG.E.64 R2, desc[UR36][R2.64] ;  /* 0x0000002402027981 */ /* 0x000ea4000c1e1b00 */
[----:B--2---:R0:W2:Y:S01]  /*5de0*/  F2I.S64.F64.TRUNC R16, R2 ;  /* 0x0000000200107311 */ /* 0x0040a2000030d900 */
[----:B------:R-:W-:Y:S05]  /*5df0*/  BRA `(.L_x_12873) ;  /* 0x00000008009c7947 */ /* 0x000fea0003800000 */
.L_x_12868:
        /* <DEDUP_REMOVED lines=13> */
.L_x_12882:
[----:B------:R-:W2:Y:S02]  /*5ed0*/  LDG.E.64 R2, desc[UR36][R2.64] ;  /* 0x0000002402027981 */ /* 0x000ea4000c1e1b00 */
[----:B--2---:R0:W2:Y:S01]  /*5ee0*/  F2I.S64.F64.TRUNC R16, R2 ;  /* 0x0000000200107311 */ /* 0x0040a2000030d900 */
[----:B------:R-:W-:Y:S05]  /*5ef0*/  BRA `(.L_x_12873) ;  /* 0x00000008005c7947 */ /* 0x000fea0003800000 */
.L_x_12881:
        /* <DEDUP_REMOVED lines=27> */
.L_x_12884:
        /* <DEDUP_REMOVED lines=14> */
.L_x_12883:
[----:B------:R-:W2:Y:S02]  /*6190*/  LDG.E.U16 R16, desc[UR36][R2.64] ;  /* 0x0000002402107981 */ /* 0x000ea4000c1e1500 */
[----:B--2---:R-:W-:-:S06]  /*61a0*/  IMAD.U32 R16, R16, 0x10000, RZ ;  /* 0x0001000010107824 */ /* 0x004fcc00078e00ff */
[----:B------:R-:W0:Y:S01]  /*61b0*/  F2I.S64.TRUNC R16, R16 ;  /* 0x0000001000107311 */ /* 0x000e22000020d900 */
[----:B------:R-:W-:Y:S05]  /*61c0*/  BRA `(.L_x_12873) ;  /* 0x0000000400a87947 */ /* 0x000fea0003800000 */
.L_x_12880:
        /* <DEDUP_REMOVED lines=11> */
.L_x_12887:
        /* <DEDUP_REMOVED lines=21> */
.L_x_12891:
[----:B------:R-:W-:Y:S05]  /*63d0*/  BSYNC B1 ;  /* 0x0000000000017941 */ /* 0x000fea0003800000 */
.L_x_12890:
[----:B------:R-:W-:Y:S01]  /*63e0*/  IMAD.SHL.U32 R2, R2, 0x100000, RZ ;  /* 0x0010000002027824 */ /* 0x000fe200078e00ff */
[----:B------:R-:W-:-:S04]  /*63f0*/  LEA R3, R0, 0x3b800000, 0x17 ;  /* 0x3b80000000037811 */ /* 0x000fc800078eb8ff */
[----:B------:R-:W-:-:S07]  /*6400*/  LOP3.LUT R16, R3, R2, R16, 0xfe, !PT ;  /* 0x0000000203107212 */ /* 0x000fce00078efe10 */
.L_x_12889:
[----:B------:R-:W-:Y:S05]  /*6410*/  BSYNC B0 ;  /* 0x0000000000007941 */ /* 0x000fea0003800000 */
.L_x_12888:
[----:B------:R-:W0:Y:S01]  /*6420*/  F2I.S64.TRUNC R16, R16 ;  /* 0x0000001000107311 */ /* 0x000e22000020d900 */
[----:B------:R-:W-:Y:S05]  /*6430*/  BRA `(.L_x_12873) ;  /* 0x00000004000c7947 */ /* 0x000fea0003800000 */
.L_x_12886:
        /* <DEDUP_REMOVED lines=21> */
.L_x_12895:
[----:B------:R-:W-:Y:S05]  /*6590*/  BSYNC B1 ;  /* 0x0000000000017941 */ /* 0x000fea0003800000 */
.L_x_12894:
[----:B------:R-:W-:Y:S01]  /*65a0*/  IMAD.SHL.U32 R2, R2, 0x200000, RZ ;  /* 0x0020000002027824 */ /* 0x000fe200078e00ff */
[----:B------:R-:W-:-:S04]  /*65b0*/  LEA R3, R0, 0x37800000, 0x17 ;  /* 0x3780000000037811 */ /* 0x000fc800078eb8ff */
[----:B------:R-:W-:-:S07]  /*65c0*/  LOP3.LUT R16, R3, R2, R16, 0xfe, !PT ;  /* 0x0000000203107212 */ /* 0x000fce00078efe10 */
.L_x_12893:
[----:B------:R-:W-:Y:S05]  /*65d0*/  BSYNC B0 ;  /* 0x0000000000007941 */ /* 0x000fea0003800000 */
.L_x_12892:
[----:B------:R-:W0:Y:S01]  /*65e0*/  F2I.S64.TRUNC R16, R16 ;  /* 0x0000001000107311 */ /* 0x000e22000020d900 */
[----:B------:R-:W-:Y:S05]  /*65f0*/  BRA `(.L_x_12873) ;  /* 0x00000000009c7947 */ /* 0x000fea0003800000 */
.L_x_12885:
        /* <DEDUP_REMOVED lines=14> */
.L_x_12899:
[----:B------:R-:W-:Y:S05]  /*66e0*/  BSYNC B0 ;  /* 0x0000000000007941 */ /* 0x000fea0003800000 */
.L_x_12898:
[----:B------:R-:W0:Y:S01]  /*66f0*/  F2I.S64.TRUNC R16, R16 ;  /* 0x0000001000107311 */ /* 0x000e22000020d900 */
[----:B------:R-:W-:Y:S05]  /*6700*/  BRA `(.L_x_12873) ;  /* 0x0000000000587947 */ /* 0x000fea0003800000 */
.L_x_12872:
        /* <DEDUP_REMOVED lines=16> */
.L_x_12900:
[----:B------:R-:W-:Y:S01]  /*6810*/  CS2R R16, SRZ ;  /* 0x0000000000107805 */ /* 0x000fe2000001ff00 */
[----:B------:R-:W-:Y:S06]  /*6820*/  BRA `(.L_x_12873) ;  /* 0x0000000000107947 */ /* 0x000fec0003800000 */
.L_x_12897:
[----:B------:R0:W5:Y:S01]  /*6830*/  LDG.E.64 R16, desc[UR36][R2.64] ;  /* 0x0000002402107981 */ /* 0x000162000c1e1b00 */
[----:B------:R-:W-:Y:S05]  /*6840*/  BRA `(.L_x_12873) ;  /* 0x0000000000087947 */ /* 0x000fea0003800000 */
.L_x_12896:
[----:B------:R0:W5:Y:S01]  /*6850*/  LDG.E R16, desc[UR36][R2.64] ;  /* 0x0000002402107981 */ /* 0x000162000c1e1900 */
[----:B------:R-:W-:-:S07]  /*6860*/  IMAD.MOV.U32 R17, RZ, RZ, RZ ;  /* 0x000000ffff117224 */ /* 0x000fce00078e00ff */
.L_x_12873:
[----:B0-----:R-:W0:Y:S01]  /*6870*/  LDC.U8 R4, c[0x0][0x235] ;  /* 0x00008d40ff047b82 */ /* 0x001e220000000000 */
[----:B------:R-:W-:Y:S02]  /*6880*/  ULDC UR4, c[0x0][0x23c] ;  /* 0x00008f0000047ab9 */ /* 0x000fe40000000800 */
[----:B------:R-:W-:-:S05]  /*6890*/  IMAD R5, R34, UR4, RZ ;  /* 0x0000000422057c24 */ /* 0x000fca000f8e02ff */
[----:B--2---:R-:W2:Y:S01]  /*68a0*/  LDC.64 R2, c[0x0][0x228] ;  /* 0x00008a00ff027b82 */ /* 0x004ea20000000a00 */
[----:B0-----:R-:W-:-:S04]  /*68b0*/  PRMT R0, R4, 0x9910, RZ ;  /* 0x0000991004007816 */ /* 0x001fc800000000ff */
[----:B------:R-:W-:Y:S02]  /*68c0*/  ISETP.GT.AND P1, PT, R0, 0x9, PT ;  /* 0x000000090000780c */ /* 0x000fe40003f24270 */
[----:B--2---:R-:W-:-:S05]  /*68d0*/  IADD3 R2, P0, R5, R2, RZ ;  /* 0x0000000205027210 */ /* 0x004fca0007f1e0ff */
        /* <DEDUP_REMOVED lines=13> */
.L_x_12904:
[----:B------:R0:W5:Y:S01]  /*69b0*/  LDG.E.U8 R32, desc[UR36][R2.64] ;  /* 0x0000002402207981 */ /* 0x000162000c1e1100 */
[----:B------:R-:W-:Y:S01]  /*69c0*/  IMAD.MOV.U32 R33, RZ, RZ, RZ ;  /* 0x000000ffff217224 */ /* 0x000fe200078e00ff */
[----:B------:R-:W-:Y:S06]  /*69d0*/  BRA `(.L_x_12867) ;  /* 0x0000000c00447947 */ /* 0x000fec0003800000 */
.L_x_12903:
        /* <DEDUP_REMOVED lines=8> */
.L_x_12907:
[----:B------:R-:W2:Y:S02]  /*6a60*/  LDG.E R32, desc[UR36][R2.64] ;  /* 0x0000002402207981 */ /* 0x000ea4000c1e1900 */
[----:B--2---:R-:W-:Y:S01]  /*6a70*/  SHF.R.S32.HI R33, RZ, 0x1f, R32 ;  /* 0x0000001fff217819 */ /* 0x004fe20000011420 */
[----:B------:R-:W-:Y:S06]  /*6a80*/  BRA `(.L_x_12867) ;  /* 0x0000000c00187947 */ /* 0x000fec0003800000 */
.L_x_12906:
[----:B------:R-:W2:Y:S02]  /*6a90*/  LDG.E.S16 R32, desc[UR36][R2.64] ;  /* 0x0000002402207981 */ /* 0x000ea4000c1e1700 */
[----:B--2---:R-:W-:Y:S01]  /*6aa0*/  SHF.R.S32.HI R33, RZ, 0x1f, R32 ;  /* 0x0000001fff217819 */ /* 0x004fe20000011420 */
[----:B------:R-:W-:Y:S06]  /*6ab0*/  BRA `(.L_x_12867) ;  /* 0x0000000c000c7947 */ /* 0x000fec0003800000 */
.L_x_12902:
        /* <DEDUP_REMOVED lines=9> */
.L_x_12909:
[----:B------:R-:W2:Y:S02]  /*6b50*/  LDG.E.U16 R2, desc[UR36][R2.64] ;  /* 0x0000002402027981 */ /* 0x000ea4000c1e1500 */
[----:B--2---:R-:W-:-:S06]  /*6b60*/  HADD2.F32 R32, -RZ, R2.H0_H0 ;  /* 0x20000002ff207230 */ /* 0x004fcc0000004100 */
[----:B------:R-:W0:Y:S01]  /*6b70*/  F2I.S64.TRUNC R32, R32 ;  /* 0x0000002000207311 */ /* 0x000e22000020d900 */
[----:B------:R-:W-:Y:S05]  /*6b80*/  BRA `(.L_x_12867) ;  /* 0x0000000800d87947 */ /* 0x000fea0003800000 */
.L_x_12908:
        /* <DEDUP_REMOVED lines=9> */
.L_x_12911:
[----:B------:R-:W2:Y:S02]  /*6c20*/  LDG.E.U16 R2, desc[UR36][R2.64] ;  /* 0x0000002402027981 */ /* 0x000ea4000c1e1500 */
[----:B--2---:R-:W-:-:S06]  /*6c30*/  HADD2.F32 R32, -RZ, R2.H0_H0 ;  /* 0x20000002ff207230 */ /* 0x004fcc0000004100 */
[----:B------:R-:W0:Y:S01]  /*6c40*/  F2I.S64.TRUNC R32, R32 ;  /* 0x0000002000207311 */ /* 0x000e22000020d900 */
[----:B------:R-:W-:Y:S05]  /*6c50*/  BRA `(.L_x_12867) ;  /* 0x0000000800a47947 */ /* 0x000fea0003800000 */
.L_x_12910:
[----:B------:R-:W2:Y:S02]  /*6c60*/  LDG.E.64 R2, desc[UR36][R2.64] ;  /* 0x0000002402027981 */ /* 0x000ea4000c1e1b00 */
[----:B--2---:R0:W2:Y:S01]  /*6c70*/  F2I.S64.F64.TRUNC R32, R2 ;  /* 0x0000000200207311 */ /* 0x0040a2000030d900 */
[----:B------:R-:W-:Y:S05]  /*6c80*/  BRA `(.L_x_12867) ;  /* 0x0000000800987947 */ /* 0x000fea0003800000 */
.L_x_12901:
        /* <DEDUP_REMOVED lines=13> */
.L_x_12914:
[----:B------:R-:W2:Y:S02]  /*6d60*/  LDG.E.64 R2, desc[UR36][R2.64] ;  /* 0x0000002402027981 */ /* 0x000ea4000c1e1b00 */
[----:B--2---:R0:W2:Y:S01]  /*6d70*/  F2I.S64.F64.TRUNC R32, R2 ;  /* 0x0000000200207311 */ /* 0x0040a2000030d900 */
[----:B------:R-:W-:Y:S05]  /*6d80*/  BRA `(.L_x_12867) ;  /* 0x0000000800587947 */ /* 0x000fea0003800000 */
.L_x_12913:
        /* <DEDUP_REMOVED lines=27> */
.L_x_12916:
        /* <DEDUP_REMOVED lines=14> */
.L_x_12915:
[----:B------:R-:W2:Y:S02]  /*7020*/  LDG.E.U16 R32, desc[UR36][R2.64] ;  /* 0x0000002402207981 */ /* 0x000ea4000c1e1500 */
[----:B--2---:R-:W-:-:S06]  /*7030*/  IMAD.U32 R32, R32, 0x10000, RZ ;  /* 0x0001000020207824 */ /* 0x004fcc00078e00ff */
[----:B------:R-:W0:Y:S01]  /*7040*/  F2I.S64.TRUNC R32, R32 ;  /* 0x0000002000207311 */ /* 0x000e22000020d900 */
[----:B------:R-:W-:Y:S05]  /*7050*/  BRA `(.L_x_12867) ;  /* 0x0000000400a47947 */ /* 0x000fea0003800000 */
.L_x_12912:
        /* <DEDUP_REMOVED lines=11> */
.L_x_12919:
        /* <DEDUP_REMOVED lines=21> */
.L_x_12923:
[----:B------:R-:W-:Y:S05]  /*7260*/  BSYNC B1 ;  /* 0x0000000000017941 */ /* 0x000fea0003800000 */
.L_x_12922:
[----:B------:R-:W-:Y:S01]  /*7270*/  IMAD.SHL.U32 R2, R2, 0x100000, RZ ;  /* 0x0010000002027824 */ /* 0x000fe200078e00ff */
[----:B------:R-:W-:-:S04]  /*7280*/  LEA R3, R0, 0x3b800000, 0x17 ;  /* 0x3b80000000037811 */ /* 0x000fc800078eb8ff */
[----:B------:R-:W-:-:S07]  /*7290*/  LOP3.LUT R32, R3, R2, R32, 0xfe, !PT ;  /* 0x0000000203207212 */ /* 0x000fce00078efe20 */
.L_x_12921:
[----:B------:R-:W-:Y:S05]  /*72a0*/  BSYNC B0 ;  /* 0x0000000000007941 */ /* 0x000fea0003800000 */
.L_x_12920:
[----:B------:R-:W0:Y:S01]  /*72b0*/  F2I.S64.TRUNC R32, R32 ;  /* 0x0000002000207311 */ /* 0x000e22000020d900 */
[----:B------:R-:W-:Y:S05]  /*72c0*/  BRA `(.L_x_12867) ;  /* 0x0000000400087947 */ /* 0x000fea0003800000 */
.L_x_12918:
        /* <DEDUP_REMOVED lines=21> */
.L_x_12927:
[----:B------:R-:W-:Y:S05]  /*7420*/  BSYNC B1 ;  /* 0x0000000000017941 */ /* 0x000fea0003800000 */
.L_x_12926:
[----:B------:R-:W-:Y:S01]  /*7430*/  IMAD.SHL.U32 R2, R2, 0x200000, RZ ;  /* 0x0020000002027824 */ /* 0x000fe200078e00ff */
[----:B------:R-:W-:-:S04]  /*7440*/  LEA R3, R0, 0x37800000, 0x17 ;  /* 0x3780000000037811 */ /* 0x000fc800078eb8ff */
[----:B------:R-:W-:-:S07]  /*7450*/  LOP3.LUT R32, R3, R2, R32, 0xfe, !PT ;  /* 0x0000000203207212 */ /* 0x000fce00078efe20 */
.L_x_12925:
[----:B------:R-:W-:Y:S05]  /*7460*/  BSYNC B0 ;  /* 0x0000000000007941 */ /* 0x000fea0003800000 */
.L_x_12924:
[----:B------:R-:W0:Y:S01]  /*7470*/  F2I.S64.TRUNC R32, R32 ;  /* 0x0000002000207311 */ /* 0x000e22000020d900 */
[----:B------:R-:W-:Y:S05]  /*7480*/  BRA `(.L_x_12867) ;  /* 0x0000000000987947 */ /* 0x000fea0003800000 */
.L_x_12917:
        /* <DEDUP_REMOVED lines=14> */
.L_x_12931:
[----:B------:R-:W-:Y:S05]  /*7570*/  BSYNC B0 ;  /* 0x0000000000007941 */ /* 0x000fea0003800000 */
.L_x_12930:
[----:B------:R-:W0:Y:S01]  /*7580*/  F2I.S64.TRUNC R32, R32 ;  /* 0x0000002000207311 */ /* 0x000e22000020d900 */
[----:B------:R-:W-:Y:S05]  /*7590*/  BRA `(.L_x_12867) ;  /* 0x0000000000547947 */ /* 0x000fea0003800000 */
.L_x_12905:
        /* <DEDUP_REMOVED lines=16> */
.L_x_12932:
[----:B------:R-:W-:Y:S05]  /*76a0*/  BRA `(.L_x_12867) ;  /* 0x0000000000107947 */ /* 0x000fea0003800000 */
.L_x_12929:
[----:B------:R2:W5:Y:S01]  /*76b0*/  LDG.E.64 R32, desc[UR36][R2.64] ;  /* 0x0000002402207981 */ /* 0x000562000c1e1b00 */
[----:B------:R-:W-:Y:S05]  /*76c0*/  BRA `(.L_x_12867) ;  /* 0x0000000000087947 */ /* 0x000fea0003800000 */
.L_x_12928:
[----:B------:R0:W5:Y:S01]  /*76d0*/  LDG.E R32, desc[UR36][R2.64] ;  /* 0x0000002402207981 */ /* 0x000162000c1e1900 */
[----:B------:R-:W-:-:S07]  /*76e0*/  IMAD.MOV.U32 R33, RZ, RZ, RZ ;  /* 0x000000ffff217224 */ /* 0x000fce00078e00ff */
.L_x_12867:
[----:B------:R-:W-:Y:S05]  /*76f0*/  BSYNC B6 ;  /* 0x0000000000067941 */ /* 0x000fea0003800000 */
.L_x_12866:
[----:B------:R-:W4:Y:S01]  /*7700*/  S2R R0, SR_CTAID.X ;  /* 0x0000000000007919 */ /* 0x000f220000002500 */
[----:B------:R-:W4:Y:S01]  /*7710*/  LDC R34, c[0x0][0x210] ;  /* 0x00008400ff227b82 */ /* 0x000f220000000800 */
[C---:B-1----:R-:W-:Y:S01]  /*7720*/  ISETP.NE.U32.AND P1, PT, R24.reuse, RZ, PT ;  /* 0x000000ff1800720c */ /* 0x042fe20003f25070 */
[----:B------:R-:W-:Y:S01]  /*7730*/  BSSY B6, `(.L_x_12933) ;  /* 0x0000121000067945 */ /* 0x000fe20003800000 */
[----:B0-2---:R-:W0:Y:S01]  /*7740*/  S2R R2, SR_TID.X ;  /* 0x0000000000027919 */ /* 0x005e220000002100 */
[----:B------:R-:W-:Y:S02]  /*7750*/  ISETP.GT.U32.AND P5, PT, R24, RZ, PT ;  /* 0x000000ff1800720c */ /* 0x000fe40003fa4070 */
[C---:B------:R-:W-:Y:S02]  /*7760*/  ISETP.NE.AND.EX P1, PT, R25.reuse, RZ, PT, P1 ;  /* 0x000000ff1900720c */ /* 0x040fe40003f25310 */
[----:B---3--:R-:W-:Y:S02]  /*7770*/  ISETP.NE.U32.AND P3, PT, R18, RZ, PT ;  /* 0x000000ff1200720c */ /* 0x008fe40003f65070 */
[----:B------:R-:W-:-:S02]  /*7780*/  ISETP.GT.AND.EX P5, PT, R25, RZ, PT, P5 ;  /* 0x000000ff1900720c */ /* 0x000fc40003fa4350 */
[C---:B----4-:R-:W-:Y:S01]  /*7790*/  ISETP.GT.U32.AND P0, PT, R22.reuse, RZ, PT ;  /* 0x000000ff1600720c */ /* 0x050fe20003f04070 */
[----:B------:R-:W1:Y:S01]  /*77a0*/  LDC.U8 R25, c[0x0][0x240] ;  /* 0x00009000ff197b82 */ /* 0x000e620000000000 */
[----:B------:R-:W-:Y:S02]  /*77b0*/  ISETP.NE.U32.AND P6, PT, R22, RZ, PT ;  /* 0x000000ff1600720c */ /* 0x000fe40003fc5070 */
[----:B------:R-:W-:Y:S02]  /*77c0*/  ISETP.NE.AND.EX P3, PT, R19, RZ, PT, P3 ;  /* 0x000000ff1300720c */ /* 0x000fe40003f65330 */
[----:B-----5:R-:W-:Y:S02]  /*77d0*/  ISETP.NE.U32.AND P4, PT, R16, RZ, PT ;  /* 0x000000ff1000720c */ /* 0x020fe40003f85070 */
[C---:B------:R-:W-:Y:S02]  /*77e0*/  ISETP.NE.AND.EX P6, PT, R23.reuse, RZ, PT, P6 ;  /* 0x000000ff1700720c */ /* 0x040fe40003fc5360 */
[----:B------:R-:W-:-:S02]  /*77f0*/  ISETP.GT.AND.EX P0, PT, R23, RZ, PT, P0 ;  /* 0x000000ff1700720c */ /* 0x000fc40003f04300 */
[----:B------:R-:W-:Y:S02]  /*7800*/  @P1 SEL R36, RZ, 0x1, !P5 ;  /* 0x00000001ff241807 */ /* 0x000fe40006800000 */
[----:B------:R-:W-:Y:S02]  /*7810*/  SEL R23, R29, RZ, !P1 ;  /* 0x000000ff1d177207 */ /* 0x000fe40004800000 */
[----:B------:R-:W-:Y:S01]  /*7820*/  ISETP.GT.U32.AND P2, PT, R18, RZ, PT ;  /* 0x000000ff1200720c */ /* 0x000fe20003f44070 */
[----:B------:R-:W-:Y:S01]  /*7830*/  IMAD.MOV.U32 R22, RZ, RZ, R36 ;  /* 0x000000ffff167224 */ /* 0x000fe200078e0024 */
[----:B------:R-:W-:Y:S01]  /*7840*/  ISETP.NE.AND.EX P4, PT, R17, RZ, PT, P4 ;  /* 0x000000ff1100720c */ /* 0x000fe20003f85340 */
[----:B------:R-:W-:Y:S01]  /*7850*/  IMAD R34, R0, -0x200, R34 ;  /* 0xfffffe0000227824 */ /* 0x000fe200078e0222 */
[----:B------:R-:W-:Y:S02]  /*7860*/  ISETP.GT.AND.EX P2, PT, R19, RZ, PT, P2 ;  /* 0x000000ff1300720c */ /* 0x000fe40003f44320 */
[----:B------:R-:W-:Y:S01]  /*7870*/  ISETP.GT.U32.AND P5, PT, R16, RZ, PT ;  /* 0x000000ff1000720c */ /* 0x000fe20003fa4070 */
[----:B------:R-:W-:Y:S01]  /*7880*/  IMAD.MOV.U32 R16, RZ, RZ, R32 ;  /* 0x000000ffff107224 */ /* 0x000fe200078e0020 */
[----:B0-----:R-:W-:-:S02]  /*7890*/  ISETP.GE.AND P1, PT, R2, R34, PT ;  /* 0x000000220200720c */ /* 0x001fc40003f26270 */
[----:B------:R-:W-:Y:S02]  /*78a0*/  @P3 SEL R35, RZ, 0x1, !P2 ;  /* 0x00000001ff233807 */ /* 0x000fe40005000000 */
[----:B------:R-:W-:Y:S02]  /*78b0*/  ISETP.GT.AND.EX P5, PT, R17, RZ, PT, P5 ;  /* 0x000000ff1100720c */ /* 0x000fe40003fa4350 */
[----:B------:R-:W-:Y:S01]  /*78c0*/  SEL R19, R27, RZ, !P3 ;  /* 0x000000ff1b137207 */ /* 0x000fe20005800000 */
[----:B------:R-:W-:Y:S01]  /*78d0*/  IMAD.MOV.U32 R18, RZ, RZ, R35 ;  /* 0x000000ffff127224 */ /* 0x000fe200078e0023 */
[----:B------:R-:W-:Y:S02]  /*78e0*/  SEL R17, R33, RZ, !P4 ;  /* 0x000000ff21117207 */ /* 0x000fe40006000000 */
[----:B------:R-:W-:Y:S02]  /*78f0*/  @P4 SEL R16, RZ, 0x1, !P5 ;  /* 0x00000001ff104807 */ /* 0x000fe40006800000 */
[----:B------:R-:W-:-:S02]  /*7900*/  SEL R5, R31, RZ, !P6 ;  /* 0x000000ff1f057207 */ /* 0x000fc40007000000 */
[----:B------:R-:W-:Y:S01]  /*7910*/  @P6 SEL R37, RZ, 0x1, !P0 ;  /* 0x00000001ff256807 */ /* 0x000fe20004000000 */
[----:B-1----:R-:W-:Y:S06]  /*7920*/  @P1 BRA `(.L_x_12934) ;  /* 0x0000001000041947 */ /* 0x002fec0003800000 */
[----:B------:R-:W0:Y:S01]  /*7930*/  LDC.64 R8, c[0x0][0x218] ;  /* 0x00008600ff087b82 */ /* 0x000e220000000a00 */
[----:B------:R-:W-:Y:S01]  /*7940*/  IMAD R0, R0, 0x200, R2 ;  /* 0x0000020000007824 */ /* 0x000fe200078e0202 */
[----:B------:R-:W-:Y:S01]  /*7950*/  PRMT R4, R25, 0x9910, RZ ;  /* 0x0000991019047816 */ /* 0x000fe200000000ff */
[----:B------:R-:W-:Y:S01]  /*7960*/  ULDC UR4, c[0x0][0x244] ;  /* 0x0000910000047ab9 */ /* 0x000fe20000000800 */
[----:B------:R-:W-:Y:S02]  /*7970*/  VIADD R24, R2, 0x80 ;  /* 0x0000008002187836 */ /* 0x000fe40000000000 */
[----:B------:R-:W-:Y:S02]  /*7980*/  IMAD R3, R0, UR4, RZ ;  /* 0x0000000400037c24 */ /* 0x000fe4000f8e02ff */
[----:B------:R-:W-:Y:S02]  /*7990*/  IMAD.MOV.U32 R0, RZ, RZ, R4 ;  /* 0x000000ffff007224 */ /* 0x000fe400078e0004 */
[----:B------:R-:W-:-:S03]  /*79a0*/  IMAD.MOV.U32 R4, RZ, RZ, R37 ;  /* 0x000000ffff047224 */ /* 0x000fc600078e0025 */
        /* <DEDUP_REMOVED lines=13> */
[----:B------:R-:W-:Y:S01]  /*7a80*/  IMAD.MOV.U32 R2, RZ, RZ, R24 ;  /* 0x000000ffff027224 */ /* 0x000fe200078e0018 */
[----:B------:R-:W-:Y:S06]  /*7a90*/  BRA `(.L_x_12934) ;  /* 0x0000000c00a87947 */ /* 0x000fec0003800000 */
.L_x_12938:
[----:B------:R0:W-:Y:S01]  /*7aa0*/  STG.E.U8 desc[UR36][R8.64], R37 ;  /* 0x0000002508007986 */ /* 0x0001e2000c101124 */
[----:B------:R-:W-:Y:S01]  /*7ab0*/  IMAD.MOV.U32 R2, RZ, RZ, R24 ;  /* 0x000000ffff027224 */ /* 0x000fe200078e0018 */
[----:B------:R-:W-:Y:S06]  /*7ac0*/  BRA `(.L_x_12934) ;  /* 0x0000000c009c7947 */ /* 0x000fec0003800000 */
.L_x_12937:
[----:B------:R-:W-:-:S13]  /*7ad0*/  ISETP.NE.AND P0, PT, R0, 0x2, PT ;  /* 0x000000020000780c */ /* 0x000fda0003f05270 */
[----:B------:R-:W-:Y:S05]  /*7ae0*/  @!P0 BRA `(.L_x_12940) ;  /* 0x0000000000288947 */ /* 0x000fea0003800000 */
[----:B------:R-:W-:-:S13]  /*7af0*/  ISETP.NE.AND P0, PT, R0, 0x3, PT ;  /* 0x000000030000780c */ /* 0x000fda0003f05270 */
[----:B------:R-:W-:Y:S05]  /*7b00*/  @!P0 BRA `(.L_x_12941) ;  /* 0x0000000000148947 */ /* 0x000fea0003800000 */
[----:B------:R-:W-:-:S13]  /*7b10*/  ISETP.NE.AND P0, PT, R0, 0x4, PT ;  /* 0x000000040000780c */ /* 0x000fda0003f05270 */
[----:B------:R-:W-:Y:S05]  /*7b20*/  @P0 BRA `(.L_x_12939) ;  /* 0x0000000c00280947 */ /* 0x000fea0003800000 */
[----:B------:R0:W-:Y:S01]  /*7b30*/  STG.E.64 desc[UR36][R8.64], R4 ;  /* 0x0000000408007986 */ /* 0x0001e2000c101b24 */
[----:B------:R-:W-:Y:S01]  /*7b40*/  IMAD.MOV.U32 R2, RZ, RZ, R24 ;  /* 0x000000ffff027224 */ /* 0x000fe200078e0018 */
[----:B------:R-:W-:Y:S06]  /*7b50*/  BRA `(.L_x_12934) ;  /* 0x0000000c00787947 */ /* 0x000fec0003800000 */
.L_x_12941:
[----:B------:R0:W-:Y:S01]  /*7b60*/  STG.E desc[UR36][R8.64], R37 ;  /* 0x0000002508007986 */ /* 0x0001e2000c101924 */
[----:B------:R-:W-:Y:S01]  /*7b70*/  IMAD.MOV.U32 R2, RZ, RZ, R24 ;  /* 0x000000ffff027224 */ /* 0x000fe200078e0018 */
[----:B------:R-:W-:Y:S06]  /*7b80*/  BRA `(.L_x_12934) ;  /* 0x0000000c006c7947 */ /* 0x000fec0003800000 */
.L_x_12940:
[----:B------:R0:W-:Y:S01]  /*7b90*/  STG.E.U16 desc[UR36][R8.64], R37 ;  /* 0x0000002508007986 */ /* 0x0001e2000c101524 */
[----:B------:R-:W-:Y:S01]  /*7ba0*/  IMAD.MOV.U32 R2, RZ, RZ, R24 ;  /* 0x000000ffff027224 */ /* 0x000fe200078e0018 */
[----:B------:R-:W-:Y:S06]  /*7bb0*/  BRA `(.L_x_12934) ;  /* 0x0000000c00607947 */ /* 0x000fec0003800000 */
.L_x_12936:
[----:B------:R-:W-:-:S13]  /*7bc0*/  ISETP.GT.AND P0, PT, R0, 0x6, PT ;  /* 0x000000060000780c */ /* 0x000fda0003f04270 */
[----:B------:R-:W-:Y:S05]  /*7bd0*/  @P0 BRA `(.L_x_12942) ;  /* 0x0000000000340947 */ /* 0x000fea0003800000 */
[----:B------:R-:W-:-:S13]  /*7be0*/  ISETP.NE.AND P0, PT, R0, 0x5, PT ;  /* 0x000000050000780c */ /* 0x000fda0003f05270 */
[----:B------:R-:W-:Y:S05]  /*7bf0*/  @!P0 BRA `(.L_x_12943) ;  /* 0x0000000000188947 */ /* 0x000fea0003800000 */
[----:B------:R-:W-:-:S13]  /*7c00*/  ISETP.NE.AND P0, PT, R0, 0x6, PT ;  /* 0x000000060000780c */ /* 0x000fda0003f05270 */
[----:B------:R-:W-:Y:S05]  /*7c10*/  @P0 BRA `(.L_x_12939) ;  /* 0x0000000800ec0947 */ /* 0x000fea0003800000 */
[----:B------:R-:W0:Y:S01]  /*7c20*/  I2F.S64 R5, R4 ;  /* 0x0000000400057312 */ /* 0x000e220000301400 */
[----:B------:R-:W-:Y:S01]  /*7c30*/  IMAD.MOV.U32 R2, RZ, RZ, R24 ;  /* 0x000000ffff027224 */ /* 0x000fe200078e0018 */
[----:B0-----:R1:W-:Y:S01]  /*7c40*/  STG.E desc[UR36][R8.64], R5 ;  /* 0x0000000508007986 */ /* 0x0013e2000c101924 */
[----:B------:R-:W-:Y:S05]  /*7c50*/  BRA `(.L_x_12934) ;  /* 0x0000000c00387947 */ /* 0x000fea0003800000 */
.L_x_12943:
[----:B------:R-:W0:Y:S01]  /*7c60*/  I2F.S64 R0, R4 ;  /* 0x0000000400007312 */ /* 0x000e220000301400 */
[----:B------:R-:W-:Y:S01]  /*7c70*/  IMAD.MOV.U32 R2, RZ, RZ, R24 ;  /* 0x000000ffff027224 */ /* 0x000fe200078e0018 */
[----:B0-----:R-:W-:-:S05]  /*7c80*/  F2FP.F16.F32.PACK_AB R0, RZ, R0 ;  /* 0x00000000ff00723e */ /* 0x001fca00000000ff */
[----:B------:R0:W-:Y:S01]  /*7c90*/  STG.E.U16 desc[UR36][R8.64], R0 ;  /* 0x0000000008007986 */ /* 0x0001e2000c101524 */
[----:B------:R-:W-:Y:S05]  /*7ca0*/  BRA `(.L_x_12934) ;  /* 0x0000000c00247947 */ /* 0x000fea0003800000 */
.L_x_12942:
[----:B------:R-:W-:-:S13]  /*7cb0*/  ISETP.NE.AND P0, PT, R0, 0x7, PT ;  /* 0x000000070000780c */ /* 0x000fda0003f05270 */
[----:B------:R-:W-:Y:S05]  /*7cc0*/  @!P0 BRA `(.L_x_12944) ;  /* 0x00000000003c8947 */ /* 0x000fea0003800000 */
[----:B------:R-:W-:-:S13]  /*7cd0*/  ISETP.NE.AND P0, PT, R0, 0x8, PT ;  /* 0x000000080000780c */ /* 0x000fda0003f05270 */
[----:B------:R-:W-:Y:S05]  /*7ce0*/  @!P0 BRA `(.L_x_12945) ;  /* 0x00000000001c8947 */ /* 0x000fea0003800000 */
[----:B------:R-:W-:-:S13]  /*7cf0*/  ISETP.NE.AND P0, PT, R0, 0x9, PT ;  /* 0x000000090000780c */ /* 0x000fda0003f05270 */
[----:B------:R-:W-:Y:S05]  /*7d00*/  @P0 BRA `(.L_x_12939) ;  /* 0x0000000800b00947 */ /* 0x000fea0003800000 */
[----:B------:R-:W0:Y:S01]  /*7d10*/  I2F.S64 R6, R4 ;  /* 0x0000000400067312 */ /* 0x000e220000301400 */
[----:B------:R-:W-:Y:S02]  /*7d20*/  IMAD.MOV.U32 R7, RZ, RZ, RZ ;  /* 0x000000ffff077224 */ /* 0x000fe400078e00ff */
[----:B------:R-:W-:-:S03]  /*7d30*/  IMAD.MOV.U32 R2, RZ, RZ, R24 ;  /* 0x000000ffff027224 */ /* 0x000fc600078e0018 */
[----:B0-----:R2:W-:Y:S01]  /*7d40*/  STG.E.64 desc[UR36][R8.64], R6 ;  /* 0x0000000608007986 */ /* 0x0015e2000c101b24 */
[----:B------:R-:W-:Y:S05]  /*7d50*/  BRA `(.L_x_12934) ;  /* 0x0000000800f87947 */ /* 0x000fea0003800000 */
.L_x_12945:
[----:B------:R-:W0:Y:S01]  /*7d60*/  I2F.S64 R4, R4 ;  /* 0x0000000400047312 */ /* 0x000e220000301400 */
[----:B------:R-:W-:Y:S01]  /*7d70*/  IMAD.MOV.U32 R2, RZ, RZ, R24 ;  /* 0x000000ffff027224 */ /* 0x000fe200078e0018 */
[----:B0-----:R-:W-:-:S04]  /*7d80*/  F2FP.F16.F32.PACK_AB R3, RZ, R4 ;  /* 0x00000004ff03723e */ /* 0x001fc800000000ff */
[----:B------:R-:W-:-:S05]  /*7d90*/  PRMT R3, R3, 0x5410, RZ ;  /* 0x0000541003037816 */ /* 0x000fca00000000ff */
[----:B------:R3:W-:Y:S01]  /*7da0*/  STG.E desc[UR36][R8.64], R3 ;  /* 0x0000000308007986 */ /* 0x0007e2000c101924 */
[----:B------:R-:W-:Y:S05]  /*7db0*/  BRA `(.L_x_12934) ;  /* 0x0000000800e07947 */ /* 0x000fea0003800000 */
.L_x_12944:
[----:B------:R-:W0:Y:S01]  /*7dc0*/  I2F.F64.S64 R4, R4 ;  /* 0x0000000400047312 */ /* 0x000e220000301c00 */
[----:B------:R-:W-:Y:S01]  /*7dd0*/  IMAD.MOV.U32 R2, RZ, RZ, R24 ;  /* 0x000000ffff027224 */ /* 0x000fe200078e0018 */
[----:B0-----:R4:W-:Y:S01]  /*7de0*/  STG.E.64 desc[UR36][R8.64], R4 ;  /* 0x0000000408007986 */ /* 0x0019e2000c101b24 */
[----:B------:R-:W-:Y:S05]  /*7df0*/  BRA `(.L_x_12934) ;  /* 0x0000000800d07947 */ /* 0x000fea0003800000 */
.L_x_12935:
        /* <DEDUP_REMOVED lines=8> */
[----:B------:R-:W-:Y:S01]  /*7e80*/  ISETP.NE.U32.AND P0, PT, R37, RZ, PT ;  /* 0x000000ff2500720c */ /* 0x000fe20003f05070 */
[----:B------:R-:W-:-:S03]  /*7e90*/  IMAD.MOV.U32 R2, RZ, RZ, R24 ;  /* 0x000000ffff027224 */ /* 0x000fc600078e0018 */
[----:B------:R-:W-:-:S04]  /*7ea0*/  ISETP.NE.AND.EX P0, PT, R5, RZ, PT, P0 ;  /* 0x000000ff0500720c */ /* 0x000fc80003f05300 */
[----:B------:R-:W-:-:S05]  /*7eb0*/  SEL R3, RZ, 0x1, !P0 ;  /* 0x00000001ff037807 */ /* 0x000fca0004000000 */
[----:B------:R0:W-:Y:S01]  /*7ec0*/  STG.E.U8 desc[UR36][R8.64], R3 ;  /* 0x0000000308007986 */ /* 0x0001e2000c101124 */
[----:B------:R-:W-:Y:S05]  /*7ed0*/  BRA `(.L_x_12934) ;  /* 0x0000000800987947 */ /* 0x000fea0003800000 */
.L_x_12948:
[----:B------:R-:W0:Y:S01]  /*7ee0*/  I2F.F64.S64 R4, R4 ;  /* 0x0000000400047312 */ /* 0x000e220000301c00 */
[----:B------:R-:W-:Y:S01]  /*7ef0*/  CS2R R6, SRZ ;  /* 0x0000000000067805 */ /* 0x000fe2000001ff00 */
[----:B------:R-:W-:-:S04]  /*7f00*/  IMAD.MOV.U32 R2, RZ, RZ, R24 ;  /* 0x000000ffff027224 */ /* 0x000fc800078e0018 */
[----:B0-----:R0:W-:Y:S01]  /*7f10*/  STG.E.128 desc[UR36][R8.64], R4 ;  /* 0x0000000408007986 */ /* 0x0011e2000c101d24 */
[----:B------:R-:W-:Y:S05]  /*7f20*/  BRA `(.L_x_12934) ;  /* 0x0000000800847947 */ /* 0x000fea0003800000 */
.L_x_12947:
        /* <DEDUP_REMOVED lines=21> */
.L_x_12952:
[----:B------:R-:W-:Y:S05]  /*8080*/  BSYNC B0 ;  /* 0x0000000000007941 */ /* 0x000fea0003800000 */
.L_x_12951:
[----:B------:R-:W-:Y:S01]  /*8090*/  LOP3.LUT R3, R0, R3, RZ, 0xfc, !PT ;  /* 0x0000000300037212 */ /* 0x000fe200078efcff */
[----:B------:R-:W-:-:S04]  /*80a0*/  IMAD.MOV.U32 R2, RZ, RZ, R24 ;  /* 0x000000ffff027224 */ /* 0x000fc800078e0018 */
[----:B------:R0:W-:Y:S01]  /*80b0*/  STG.E.U8 desc[UR36][R8.64], R3 ;  /* 0x0000000308007986 */ /* 0x0001e2000c101124 */
[----:B------:R-:W-:Y:S05]  /*80c0*/  BRA `(.L_x_12934) ;  /* 0x00000008001c7947 */ /* 0x000fea0003800000 */
.L_x_12950:
        /* <DEDUP_REMOVED lines=13> */
.L_x_12954:
[----:B------:R-:W-:Y:S01]  /*81a0*/  IMAD.MOV.U32 R0, RZ, RZ, 0x7f ;  /* 0x0000007fff007424 */ /* 0x000fe200078e00ff */
[----:B------:R-:W-:-:S04]  /*81b0*/  ISETP.GT.U32.AND P0, PT, R2, 0x7f800000, PT ;  /* 0x7f8000000200780c */ /* 0x000fc80003f04070 */
[----:B------:R-:W-:-:S09]  /*81c0*/  SEL R0, R0, 0x7c, P0 ;  /* 0x0000007c00007807 */ /* 0x000fd20000000000 */
.L_x_12955:
[----:B------:R-:W-:Y:S05]  /*81d0*/  BSYNC B0 ;  /* 0x0000000000007941 */ /* 0x000fea0003800000 */
.L_x_12953:
[----:B------:R-:W-:-:S04]  /*81e0*/  LOP3.LUT R2, R5, 0x80000000, RZ, 0xc0, !PT ;  /* 0x8000000005027812 */ /* 0x000fc800078ec0ff */
[----:B------:R-:W-:Y:S01]  /*81f0*/  SHF.R.U32.HI R3, RZ, 0x18, R2 ;  /* 0x00000018ff037819 */ /* 0x000fe20000011602 */
[----:B------:R-:W-:-:S03]  /*8200*/  IMAD.MOV.U32 R2, RZ, RZ, R24 ;  /* 0x000000ffff027224 */ /* 0x000fc600078e0018 */
[----:B------:R-:W-:-:S05]  /*8210*/  LOP3.LUT R3, R0, R3, RZ, 0xfc, !PT ;  /* 0x0000000300037212 */ /* 0x000fca00078efcff */
[----:B------:R0:W-:Y:S01]  /*8220*/  STG.E.U8 desc[UR36][R8.64], R3 ;  /* 0x0000000308007986 */ /* 0x0001e2000c101124 */
[----:B------:R-:W-:Y:S05]  /*8230*/  BRA `(.L_x_12934) ;  /* 0x0000000400c07947 */ /* 0x000fea0003800000 */
.L_x_12949:
[----:B------:R-:W0:Y:S01]  /*8240*/  I2F.S64 R0, R4 ;  /* 0x0000000400007312 */ /* 0x000e220000301400 */
[----:B------:R-:W-:Y:S01]  /*8250*/  IMAD.MOV.U32 R2, RZ, RZ, R24 ;  /* 0x000000ffff027224 */ /* 0x000fe200078e0018 */
[----:B0-----:R-:W-:-:S05]  /*8260*/  F2FP.BF16.F32.PACK_AB R0, RZ, R0 ;  /* 0x00000000ff00723e */ /* 0x001fca00000010ff */
[----:B------:R0:W-:Y:S01]  /*8270*/  STG.E.U16 desc[UR36][R8.64], R0 ;  /* 0x0000000008007986 */ /* 0x0001e2000c101524 */
[----:B------:R-:W-:Y:S05]  /*8280*/  BRA `(.L_x_12934) ;  /* 0x0000000400ac7947 */ /* 0x000fea0003800000 */
.L_x_12946:
        /* <DEDUP_REMOVED lines=9> */
[----:B------:R-:W-:Y:S01]  /*8320*/  IMAD.MOV.U32 R2, RZ, RZ, R24 ;  /* 0x000000ffff027224 */ /* 0x000fe200078e0018 */
[----:B------:R-:W-:Y:S06]  /*8330*/  BRA `(.L_x_12934) ;  /* 0x0000000400807947 */ /* 0x000fec0003800000 */
.L_x_12958:
        /* <DEDUP_REMOVED lines=17> */
.L_x_12961:
[----:B------:R-:W-:-:S04]  /*8450*/  LOP3.LUT R0, R5, 0x80000000, RZ, 0xc0, !PT ;  /* 0x8000000005007812 */ /* 0x000fc800078ec0ff */
[----:B------:R-:W-:-:S04]  /*8460*/  SHF.R.U32.HI R3, RZ, 0x18, R0 ;  /* 0x00000018ff037819 */ /* 0x000fc80000011600 */
[----:B------:R-:W-:-:S04]  /*8470*/  LOP3.LUT R2, R2, R3, RZ, 0xfc, !PT ;  /* 0x0000000302027212 */ /* 0x000fc800078efcff */
[----:B------:R-:W-:-:S07]  /*8480*/  PRMT R0, R2, 0x7610, R0 ;  /* 0x0000761002007816 */ /* 0x000fce0000000000 */
.L_x_12960:
[----:B------:R-:W-:Y:S05]  /*8490*/  BSYNC B0 ;  /* 0x0000000000007941 */ /* 0x000fea0003800000 */
.L_x_12959:
[----:B------:R0:W-:Y:S01]  /*84a0*/  STG.E.U8 desc[UR36][R8.64], R0 ;  /* 0x0000000008007986 */ /* 0x0001e2000c101124 */
[----:B------:R-:W-:Y:S01]  /*84b0*/  IMAD.MOV.U32 R2, RZ, RZ, R24 ;  /* 0x000000ffff027224 */ /* 0x000fe200078e0018 */
[----:B------:R-:W-:Y:S06]  /*84c0*/  BRA `(.L_x_12934) ;  /* 0x00000004001c7947 */ /* 0x000fec0003800000 */
.L_x_12957:
        /* <DEDUP_REMOVED lines=17> */
.L_x_12964:
[----:B------:R-:W-:-:S04]  /*85e0*/  LOP3.LUT R0, R5, 0x80000000, RZ, 0xc0, !PT ;  /* 0x8000000005007812 */ /* 0x000fc800078ec0ff */
[----:B------:R-:W-:-:S04]  /*85f0*/  SHF.R.U32.HI R3, RZ, 0x18, R0 ;  /* 0x00000018ff037819 */ /* 0x000fc80000011600 */
[----:B------:R-:W-:-:S04]  /*8600*/  LOP3.LUT R2, R2, R3, RZ, 0xfc, !PT ;  /* 0x0000000302027212 */ /* 0x000fc800078efcff */
[----:B------:R-:W-:-:S07]  /*8610*/  PRMT R0, R2, 0x7610, R0 ;  /* 0x0000761002007816 */ /* 0x000fce0000000000 */
.L_x_12963:
[----:B------:R-:W-:Y:S05]  /*8620*/  BSYNC B0 ;  /* 0x0000000000007941 */ /* 0x000fea0003800000 */
.L_x_12962:
[----:B------:R0:W-:Y:S01]  /*8630*/  STG.E.U8 desc[UR36][R8.64], R0 ;  /* 0x0000000008007986 */ /* 0x0001e2000c101124 */
[----:B------:R-:W-:Y:S01]  /*8640*/  IMAD.MOV.U32 R2, RZ, RZ, R24 ;  /* 0x000000ffff027224 */ /* 0x000fe200078e0018 */
[----:B------:R-:W-:Y:S06]  /*8650*/  BRA `(.L_x_12934) ;  /* 0x0000000000b87947 */ /* 0x000fec0003800000 */
.L_x_12956:
        /* <DEDUP_REMOVED lines=18> */
[----:B------:R-:W-:Y:S02]  /*8780*/  @!P0 IMAD.MOV R0, RZ, RZ, R2 ;  /* 0x000000ffff008224 */ /* 0x000fe400078e0202 */
[----:B------:R-:W-:Y:S02]  /*8790*/  IMAD.MOV.U32 R2, RZ, RZ, R24 ;  /* 0x000000ffff027224 */ /* 0x000fe400078e0018 */
[----:B------:R-:W-:-:S05]  /*87a0*/  @P2 IMAD.MOV.U32 R3, RZ, RZ, R0 ;  /* 0x000000ffff032224 */ /* 0x000fca00078e0000 */
[----:B------:R0:W-:Y:S01]  /*87b0*/  STG.E.U8 desc[UR36][R8.64], R3 ;  /* 0x0000000308007986 */ /* 0x0001e2000c101124 */
[----:B------:R-:W-:Y:S05]  /*87c0*/  BRA `(.L_x_12934) ;  /* 0x00000000005c7947 */ /* 0x000fea0003800000 */
.L_x_12939:
        /* <DEDUP_REMOVED lines=16> */
.L_x_12967:
[----:B------:R-:W-:Y:S01]  /*88d0*/  IMAD.MOV.U32 R2, RZ, RZ, R24 ;  /* 0x000000ffff027224 */ /* 0x000fe200078e0018 */
[----:B------:R-:W-:Y:S06]  /*88e0*/  BRA `(.L_x_12934) ;  /* 0x0000000000147947 */ /* 0x000fec0003800000 */
.L_x_12966:
[----:B------:R0:W-:Y:S01]  /*88f0*/  STG.E.64 desc[UR36][R8.64], R4 ;  /* 0x0000000408007986 */ /* 0x0001e2000c101b24 */
[----:B------:R-:W-:Y:S01]  /*8900*/  IMAD.MOV.U32 R2, RZ, RZ, R24 ;  /* 0x000000ffff027224 */ /* 0x000fe200078e0018 */
[----:B------:R-:W-:Y:S06]  /*8910*/  BRA `(.L_x_12934) ;  /* 0x0000000000087947 */ /* 0x000fec0003800000 */
.L_x_12965:
[----:B------:R0:W-:Y:S01]  /*8920*/  STG.E desc[UR36][R8.64], R37 ;  /* 0x0000002508007986 */ /* 0x0001e2000c101924 */
[----:B------:R-:W-:-:S07]  /*8930*/  IMAD.MOV.U32 R2, RZ, RZ, R24 ;  /* 0x000000ffff027224 */ /* 0x000fce00078e0018 */
.L_x_12934:
[----:B------:R-:W-:Y:S05]  /*8940*/  BSYNC B6 ;  /* 0x0000000000067941 */ /* 0x000fea0003800000 */
.L_x_12933:
[----:B------:R-:W-:Y:S01]  /*8950*/  ISETP.GE.AND P0, PT, R2, R34, PT ;  /* 0x000000220200720c */ /* 0x000fe20003f06270 */
[----:B------:R-:W-:-:S12]  /*8960*/  BSSY B6, `(.L_x_12968) ;  /* 0x00001d7000067945 */ /* 0x000fd80003800000 */
[----:B------:R-:W-:Y:S05]  /*8970*/  @P0 BRA `(.L_x_12969) ;  /* 0x0000001c00540947 */ /* 0x000fea0003800000 */
[----:B------:R-:W5:Y:S01]  /*8980*/  S2R R24, SR_CTAID.X ;  /* 0x0000000000187919 */ /* 0x000f620000002500 */
[----:B01234-:R-:W0:Y:S01]  /*8990*/  LDC.64 R8, c[0x0][0x218] ;  /* 0x00008600ff087b82 */ /* 0x01fe220000000a00 */
[----:B------:R-:W-:Y:S01]  /*89a0*/  PRMT R4, R25, 0x9910, RZ ;  /* 0x0000991019047816 */ /* 0x000fe200000000ff */
[----:B------:R-:W-:Y:S01]  /*89b0*/  ULDC UR4, c[0x0][0x244] ;  /* 0x0000910000047ab9 */ /* 0x000fe20000000800 */
[----:B-----5:R-:W-:-:S04]  /*89c0*/  IMAD R0, R24, 0x200, R2 ;  /* 0x0000020018007824 */ /* 0x020fc800078e0202 */
[----:B------:R-:W-:Y:S02]  /*89d0*/  IMAD R3, R0, UR4, RZ ;  /* 0x0000000400037c24 */ /* 0x000fe4000f8e02ff */
[----:B------:R-:W-:-:S03]  /*89e0*/  IMAD.MOV.U32 R0, RZ, RZ, R4 ;  /* 0x000000ffff007224 */ /* 0x000fc600078e0004 */
[----:B0-----:R-:W-:Y:S02]  /*89f0*/  IADD3 R8, P0, R3, R8, RZ ;  /* 0x0000000803087210 */ /* 0x001fe40007f1e0ff */
[----:B------:R-:W-:-:S03]  /*8a00*/  ISETP.GT.AND P1, PT, R0, 0x9, PT ;  /* 0x000000090000780c */ /* 0x000fc60003f24270 */
[----:B------:R-:W-:-:S10]  /*8a10*/  IMAD.X R9, RZ, RZ, R9, P0 ;  /* 0x000000ffff097224 */ /* 0x000fd400000e0609 */
        /* <DEDUP_REMOVED lines=11> */
.L_x_12973:
[----:B------:R0:W-:Y:S01]  /*8ad0*/  STG.E.U8 desc[UR36][R8.64], R36 ;  /* 0x0000002408007986 */ /* 0x0001e2000c101124 */
[----:B------:R-:W-:Y:S05]  /*8ae0*/  BRA `(.L_x_12975) ;  /* 0x0000000c004c7947 */ /* 0x000fea0003800000 */
.L_x_12972:
        /* <DEDUP_REMOVED lines=8> */
.L_x_12977:
[----:B------:R0:W-:Y:S01]  /*8b70*/  STG.E desc[UR36][R8.64], R36 ;  /* 0x0000002408007986 */ /* 0x0001e2000c101924 */
[----:B------:R-:W-:Y:S05]  /*8b80*/  BRA `(.L_x_12975) ;  /* 0x0000000c00247947 */ /* 0x000fea0003800000 */
.L_x_12976:
[----:B------:R0:W-:Y:S01]  /*8b90*/  STG.E.U16 desc[UR36][R8.64], R36 ;  /* 0x0000002408007986 */ /* 0x0001e2000c101524 */
[----:B------:R-:W-:Y:S05]  /*8ba0*/  BRA `(.L_x_12975) ;  /* 0x0000000c001c7947 */ /* 0x000fea0003800000 */
.L_x_12971:
        /* <DEDUP_REMOVED lines=9> */
.L_x_12979:
[----:B------:R-:W0:Y:S02]  /*8c40*/  I2F.S64 R0, R22 ;  /* 0x0000001600007312 */ /* 0x000e240000301400 */
[----:B0-----:R-:W-:-:S05]  /*8c50*/  F2FP.F16.F32.PACK_AB R0, RZ, R0 ;  /* 0x00000000ff00723e */ /* 0x001fca00000000ff */
[----:B------:R0:W-:Y:S01]  /*8c60*/  STG.E.U16 desc[UR36][R8.64], R0 ;  /* 0x0000000008007986 */ /* 0x0001e2000c101524 */
[----:B------:R-:W-:Y:S05]  /*8c70*/  BRA `(.L_x_12975) ;  /* 0x0000000800e87947 */ /* 0x000fea0003800000 */
.L_x_12978:
        /* <DEDUP_REMOVED lines=10> */
.L_x_12981:
[----:B------:R-:W0:Y:S02]  /*8d20*/  I2F.S64 R22, R22 ;  /* 0x0000001600167312 */ /* 0x000e240000301400 */
[----:B0-----:R-:W-:-:S04]  /*8d30*/  F2FP.F16.F32.PACK_AB R3, RZ, R22 ;  /* 0x00000016ff03723e */ /* 0x001fc800000000ff */
[----:B------:R-:W-:-:S05]  /*8d40*/  PRMT R3, R3, 0x5410, RZ ;  /* 0x0000541003037816 */ /* 0x000fca00000000ff */
[----:B------:R3:W-:Y:S01]  /*8d50*/  STG.E desc[UR36][R8.64], R3 ;  /* 0x0000000308007986 */ /* 0x0007e2000c101924 */
[----:B------:R-:W-:Y:S05]  /*8d60*/  BRA `(.L_x_12975) ;  /* 0x0000000800ac7947 */ /* 0x000fea0003800000 */
.L_x_12980:
[----:B------:R-:W0:Y:S02]  /*8d70*/  I2F.F64.S64 R22, R22 ;  /* 0x0000001600167312 */ /* 0x000e240000301c00 */
[----:B0-----:R4:W-:Y:S01]  /*8d80*/  STG.E.64 desc[UR36][R8.64], R22 ;  /* 0x0000001608007986 */ /* 0x0019e2000c101b24 */
[----:B------:R-:W-:Y:S05]  /*8d90*/  BRA `(.L_x_12975) ;  /* 0x0000000800a07947 */ /* 0x000fea0003800000 */
.L_x_12970:
        /* <DEDUP_REMOVED lines=13> */
.L_x_12984:
[----:B------:R-:W0:Y:S01]  /*8e70*/  I2F.F64.S64 R4, R22 ;  /* 0x0000001600047312 */ /* 0x000e220000301c00 */
[----:B------:R-:W-:-:S05]  /*8e80*/  CS2R R6, SRZ ;  /* 0x0000000000067805 */ /* 0x000fca000001ff00 */
[----:B0-----:R0:W-:Y:S01]  /*8e90*/  STG.E.128 desc[UR36][R8.64], R4 ;  /* 0x0000000408007986 */ /* 0x0011e2000c101d24 */
[----:B------:R-:W-:Y:S05]  /*8ea0*/  BRA `(.L_x_12975) ;  /* 0x00000008005c7947 */ /* 0x000fea0003800000 */
.L_x_12983:
        /* <DEDUP_REMOVED lines=21> */
.L_x_12988:
[----:B------:R-:W-:Y:S05]  /*9000*/  BSYNC B0 ;  /* 0x0000000000007941 */ /* 0x000fea0003800000 */
.L_x_12987:
[----:B------:R-:W-:-:S05]  /*9010*/  LOP3.LUT R5, R0, R5, RZ, 0xfc, !PT ;  /* 0x0000000500057212 */ /* 0x000fca00078efcff */
[----:B------:R0:W-:Y:S01]  /*9020*/  STG.E.U8 desc[UR36][R8.64], R5 ;  /* 0x0000000508007986 */ /* 0x0001e2000c101124 */
[----:B------:R-:W-:Y:S05]  /*9030*/  BRA `(.L_x_12975) ;  /* 0x0000000400f87947 */ /* 0x000fea0003800000 */
.L_x_12986:
        /* <DEDUP_REMOVED lines=13> */
.L_x_12990:
[----:B------:R-:W-:Y:S01]  /*9110*/  IMAD.MOV.U32 R0, RZ, RZ, 0x7f ;  /* 0x0000007fff007424 */ /* 0x000fe200078e00ff */
[----:B------:R-:W-:-:S04]  /*9120*/  ISETP.GT.U32.AND P0, PT, R3, 0x7f800000, PT ;  /* 0x7f8000000300780c */ /* 0x000fc80003f04070 */
[----:B------:R-:W-:-:S09]  /*9130*/  SEL R0, R0, 0x7c, P0 ;  /* 0x0000007c00007807 */ /* 0x000fd20000000000 */
.L_x_12991:
[----:B------:R-:W-:Y:S05]  /*9140*/  BSYNC B0 ;  /* 0x0000000000007941 */ /* 0x000fea0003800000 */
.L_x_12989:
[----:B------:R-:W-:-:S04]  /*9150*/  LOP3.LUT R3, R23, 0x80000000, RZ, 0xc0, !PT ;  /* 0x8000000017037812 */ /* 0x000fc800078ec0ff */
[----:B------:R-:W-:-:S04]  /*9160*/  SHF.R.U32.HI R3, RZ, 0x18, R3 ;  /* 0x00000018ff037819 */ /* 0x000fc80000011603 */
[----:B------:R-:W-:-:S05]  /*9170*/  LOP3.LUT R3, R0, R3, RZ, 0xfc, !PT ;  /* 0x0000000300037212 */ /* 0x000fca00078efcff */
[----:B------:R0:W-:Y:S01]  /*9180*/  STG.E.U8 desc[UR36][R8.64], R3 ;  /* 0x0000000308007986 */ /* 0x0001e2000c101124 */
[----:B------:R-:W-:Y:S05]  /*9190*/  BRA `(.L_x_12975) ;  /* 0x0000000400a07947 */ /* 0x000fea0003800000 */
.L_x_12985:
[----:B------:R-:W0:Y:S02]  /*91a0*/  I2F.S64 R0, R22 ;  /* 0x0000001600007312 */ /* 0x000e240000301400 */
[----:B0-----:R-:W-:-:S05]  /*91b0*/  F2FP.BF16.F32.PACK_AB R0, RZ, R0 ;  /* 0x00000000ff00723e */ /* 0x001fca00000010ff */
[----:B------:R0:W-:Y:S01]  /*91c0*/  STG.E.U16 desc[UR36][R8.64], R0 ;  /* 0x0000000008007986 */ /* 0x0001e2000c101524 */
[----:B------:R-:W-:Y:S05]  /*91d0*/  BRA `(.L_x_12975) ;  /* 0x0000000400907947 */ /* 0x000fea0003800000 */
.L_x_12982:
        /* <DEDUP_REMOVED lines=10> */
.L_x_12994:
        /* <DEDUP_REMOVED lines=17> */
.L_x_12997:
[----:B------:R-:W-:-:S04]  /*9390*/  LOP3.LUT R3, R23, 0x80000000, RZ, 0xc0, !PT ;  /* 0x8000000017037812 */ /* 0x000fc800078ec0ff */
[----:B------:R-:W-:-:S04]  /*93a0*/  SHF.R.U32.HI R3, RZ, 0x18, R3 ;  /* 0x00000018ff037819 */ /* 0x000fc80000011603 */
[----:B------:R-:W-:-:S04]  /*93b0*/  LOP3.LUT R0, R0, R3, RZ, 0xfc, !PT ;  /* 0x0000000300007212 */ /* 0x000fc800078efcff */
[----:B------:R-:W-:-:S07]  /*93c0*/  PRMT R4, R0, 0x7610, R4 ;  /* 0x0000761000047816 */ /* 0x000fce0000000004 */
.L_x_12996:
[----:B------:R-:W-:Y:S05]  /*93d0*/  BSYNC B0 ;  /* 0x0000000000007941 */ /* 0x000fea0003800000 */
.L_x_12995:
[----:B------:R0:W-:Y:S01]  /*93e0*/  STG.E.U8 desc[UR36][R8.64], R4 ;  /* 0x0000000408007986 */ /* 0x0001e2000c101124 */
[----:B------:R-:W-:Y:S05]  /*93f0*/  BRA `(.L_x_12975) ;  /* 0x0000000400087947 */ /* 0x000fea0003800000 */
.L_x_12993:
        /* <DEDUP_REMOVED lines=17> */
.L_x_13000:
[----:B------:R-:W-:-:S04]  /*9510*/  LOP3.LUT R3, R23, 0x80000000, RZ, 0xc0, !PT ;  /* 0x8000000017037812 */ /* 0x000fc800078ec0ff */
[----:B------:R-:W-:-:S04]  /*9520*/  SHF.R.U32.HI R3, RZ, 0x18, R3 ;  /* 0x00000018ff037819 */ /* 0x000fc80000011603 */
[----:B------:R-:W-:-:S04]  /*9530*/  LOP3.LUT R0, R0, R3, RZ, 0xfc, !PT ;  /* 0x0000000300007212 */ /* 0x000fc800078efcff */
[----:B------:R-:W-:-:S07]  /*9540*/  PRMT R4, R0, 0x7610, R4 ;  /* 0x0000761000047816 */ /* 0x000fce0000000004 */
.L_x_12999:
[----:B------:R-:W-:Y:S05]  /*9550*/  BSYNC B0 ;  /* 0x0000000000007941 */ /* 0x000fea0003800000 */
.L_x_12998:
[----:B------:R0:W-:Y:S01]  /*9560*/  STG.E.U8 desc[UR36][R8.64], R4 ;  /* 0x0000000408007986 */ /* 0x0001e2000c101124 */
[----:B------:R-:W-:Y:S05]  /*9570*/  BRA `(.L_x_12975) ;  /* 0x0000000000a87947 */ /* 0x000fea0003800000 */
.L_x_12992:
        /* <DEDUP_REMOVED lines=22> */
.L_x_12974:
        /* <DEDUP_REMOVED lines=16> */
.L_x_13003:
[----:B------:R-:W-:Y:S05]  /*97e0*/  BRA `(.L_x_12975) ;  /* 0x00000000000c7947 */ /* 0x000fea0003800000 */
.L_x_13002:
[----:B------:R0:W-:Y:S01]  /*97f0*/  STG.E.64 desc[UR36][R8.64], R22 ;  /* 0x0000001608007986 */ /* 0x0001e2000c101b24 */
[----:B------:R-:W-:Y:S05]  /*9800*/  BRA `(.L_x_12975) ;  /* 0x0000000000047947 */ /* 0x000fea0003800000 */
.L_x_13001:
[----:B------:R0:W-:Y:S02]  /*9810*/  STG.E desc[UR36][R8.64], R36 ;  /* 0x0000002408007986 */ /* 0x0001e4000c101924 */
.L_x_12975:
[----:B------:R-:W-:-:S05]  /*9820*/  VIADD R2, R2, 0x80 ;  /* 0x0000008002027836 */ /* 0x000fca0000000000 */
[----:B------:R-:W-:-:S13]  /*9830*/  ISETP.GE.AND P0, PT, R2, R34, PT ;  /* 0x000000220200720c */ /* 0x000fda0003f06270 */
[----:B------:R-:W-:Y:S05]  /*9840*/  @P0 BRA `(.L_x_12969) ;  /* 0x0000000c00a00947 */ /* 0x000fea0003800000 */
[----:B0-2---:R-:W0:Y:S01]  /*9850*/  LDC.64 R4, c[0x0][0x218] ;  /* 0x00008600ff047b82 */ /* 0x005e220000000a00 */
[----:B------:R-:W-:Y:S01]  /*9860*/  IMAD R0, R24, 0x200, R2 ;  /* 0x0000020018007824 */ /* 0x000fe200078e0202 */
[----:B------:R-:W-:Y:S01]  /*9870*/  PRMT R6, R25, 0x9910, RZ ;  /* 0x0000991019067816 */ /* 0x000fe200000000ff */
[----:B------:R-:W-:Y:S02]  /*9880*/  ULDC UR4, c[0x0][0x244] ;  /* 0x0000910000047ab9 */ /* 0x000fe40000000800 */
[----:B---3--:R-:W-:Y:S02]  /*9890*/  IMAD R3, R0, UR4, RZ ;  /* 0x0000000400037c24 */ /* 0x008fe4000f8e02ff */
        /* <DEDUP_REMOVED lines=15> */
.L_x_13007:
[----:B------:R0:W-:Y:S01]  /*9990*/  STG.E.U8 desc[UR36][R4.64], R35 ;  /* 0x0000002304007986 */ /* 0x0001e2000c101124 */
[----:B------:R-:W-:Y:S05]  /*99a0*/  BRA `(.L_x_13009) ;  /* 0x0000000c00447947 */ /* 0x000fea0003800000 */
.L_x_13006:
        /* <DEDUP_REMOVED lines=8> */
.L_x_13011:
[----:B------:R0:W-:Y:S01]  /*9a30*/  STG.E desc[UR36][R4.64], R35 ;  /* 0x0000002304007986 */ /* 0x0001e2000c101924 */
[----:B------:R-:W-:Y:S05]  /*9a40*/  BRA `(.L_x_13009) ;  /* 0x0000000c001c7947 */ /* 0x000fea0003800000 */
.L_x_13010:
[----:B------:R0:W-:Y:S01]  /*9a50*/  STG.E.U16 desc[UR36][R4.64], R35 ;  /* 0x0000002304007986 */ /* 0x0001e2000c101524 */
[----:B------:R-:W-:Y:S05]  /*9a60*/  BRA `(.L_x_13009) ;  /* 0x0000000c00147947 */ /* 0x000fea0003800000 */
.L_x_13005:
        /* <DEDUP_REMOVED lines=9> */
.L_x_13013:
[----:B------:R-:W0:Y:S02]  /*9b00*/  I2F.S64 R0, R18 ;  /* 0x0000001200007312 */ /* 0x000e240000301400 */
[----:B0-----:R-:W-:-:S05]  /*9b10*/  F2FP.F16.F32.PACK_AB R0, RZ, R0 ;  /* 0x00000000ff00723e */ /* 0x001fca00000000ff */
[----:B------:R0:W-:Y:S01]  /*9b20*/  STG.E.U16 desc[UR36][R4.64], R0 ;  /* 0x0000000004007986 */ /* 0x0001e2000c101524 */
[----:B------:R-:W-:Y:S05]  /*9b30*/  BRA `(.L_x_13009) ;  /* 0x0000000800e07947 */ /* 0x000fea0003800000 */
.L_x_13012:
        /* <DEDUP_REMOVED lines=10> */
.L_x_13015:
[----:B------:R-:W0:Y:S02]  /*9be0*/  I2F.S64 R18, R18 ;  /* 0x0000001200127312 */ /* 0x000e240000301400 */
[----:B0-----:R-:W-:-:S04]  /*9bf0*/  F2FP.F16.F32.PACK_AB R3, RZ, R18 ;  /* 0x00000012ff03723e */ /* 0x001fc800000000ff */
[----:B------:R-:W-:-:S05]  /*9c00*/  PRMT R3, R3, 0x5410, RZ ;  /* 0x0000541003037816 */ /* 0x000fca00000000ff */
[----:B------:R3:W-:Y:S01]  /*9c10*/  STG.E desc[UR36][R4.64], R3 ;  /* 0x0000000304007986 */ /* 0x0007e2000c101924 */
[----:B------:R-:W-:Y:S05]  /*9c20*/  BRA `(.L_x_13009) ;  /* 0x0000000800a47947 */ /* 0x000fea0003800000 */
.L_x_13014:
[----:B------:R-:W0:Y:S02]  /*9c30*/  I2F.F64.S64 R18, R18 ;  /* 0x0000001200127312 */ /* 0x000e240000301c00 */
[----:B0-----:R0:W-:Y:S01]  /*9c40*/  STG.E.64 desc[UR36][R4.64], R18 ;  /* 0x0000001204007986 */ /* 0x0011e2000c101b24 */
[----:B------:R-:W-:Y:S05]  /*9c50*/  BRA `(.L_x_13009) ;  /* 0x0000000800987947 */ /* 0x000fea0003800000 */
.L_x_13004:
        /* <DEDUP_REMOVED lines=13> */
.L_x_13018:
[----:B-1--4-:R-:W0:Y:S01]  /*9d30*/  I2F.F64.S64 R8, R18 ;  /* 0x0000001200087312 */ /* 0x012e220000301c00 */
[----:B------:R-:W-:-:S05]  /*9d40*/  CS2R R10, SRZ ;  /* 0x00000000000a7805 */ /* 0x000fca000001ff00 */
[----:B0-----:R0:W-:Y:S01]  /*9d50*/  STG.E.128 desc[UR36][R4.64], R8 ;  /* 0x0000000804007986 */ /* 0x0011e2000c101d24 */
[----:B------:R-:W-:Y:S05]  /*9d60*/  BRA `(.L_x_13009) ;  /* 0x0000000800547947 */ /* 0x000fea0003800000 */
.L_x_13017:
        /* <DEDUP_REMOVED lines=21> */
.L_x_13022:
[----:B------:R-:W-:Y:S05]  /*9ec0*/  BSYNC B0 ;  /* 0x0000000000007941 */ /* 0x000fea0003800000 */
.L_x_13021:
[----:B------:R-:W-:-:S05]  /*9ed0*/  LOP3.LUT R7, R0, R7, RZ, 0xfc, !PT ;  /* 0x0000000700077212 */ /* 0x000fca00078efcff */
[----:B------:R0:W-:Y:S01]  /*9ee0*/  STG.E.U8 desc[UR36][R4.64], R7 ;  /* 0x0000000704007986 */ /* 0x0001e2000c101124 */
[----:B------:R-:W-:Y:S05]  /*9ef0*/  BRA `(.L_x_13009) ;  /* 0x0000000400f07947 */ /* 0x000fea0003800000 */
.L_x_13020:
        /* <DEDUP_REMOVED lines=13> */
.L_x_13024:
[----:B------:R-:W-:Y:S01]  /*9fd0*/  IMAD.MOV.U32 R0, RZ, RZ, 0x7f ;  /* 0x0000007fff007424 */ /* 0x000fe200078e00ff */
[----:B------:R-:W-:-:S04]  /*9fe0*/  ISETP.GT.U32.AND P0, PT, R3, 0x7f800000, PT ;  /* 0x7f8000000300780c */ /* 0x000fc80003f04070 */
[----:B------:R-:W-:-:S09]  /*9ff0*/  SEL R0, R0, 0x7c, P0 ;  /* 0x0000007c00007807 */ /* 0x000fd20000000000 */
.L_x_13025:
[----:B------:R-:W-:Y:S05]  /*a000*/  BSYNC B0 ;  /* 0x0000000000007941 */ /* 0x000fea0003800000 */
.L_x_13023:
[----:B------:R-:W-:-:S04]  /*a010*/  LOP3.LUT R3, R19, 0x80000000, RZ, 0xc0, !PT ;  /* 0x8000000013037812 */ /* 0x000fc800078ec0ff */
[----:B------:R-:W-:-:S04]  /*a020*/  SHF.R.U32.HI R3, RZ, 0x18, R3 ;  /* 0x00000018ff037819 */ /* 0x000fc80000011603 */
[----:B------:R-:W-:-:S05]  /*a030*/  LOP3.LUT R3, R0, R3, RZ, 0xfc, !PT ;  /* 0x0000000300037212 */ /* 0x000fca00078efcff */
[----:B------:R0:W-:Y:S01]  /*a040*/  STG.E.U8 desc[UR36][R4.64], R3 ;  /* 0x0000000304007986 */ /* 0x0001e2000c101124 */
[----:B------:R-:W-:Y:S05]  /*a050*/  BRA `(.L_x_13009) ;  /* 0x0000000400987947 */ /* 0x000fea0003800000 */
.L_x_13019:
[----:B------:R-:W0:Y:S02]  /*a060*/  I2F.S64 R0, R18 ;  /* 0x0000001200007312 */ /* 0x000e240000301400 */
[----:B0-----:R-:W-:-:S05]  /*a070*/  F2FP.BF16.F32.PACK_AB R0, RZ, R0 ;  /* 0x00000000ff00723e */ /* 0x001fca00000010ff */
[----:B------:R0:W-:Y:S01]  /*a080*/  STG.E.U16 desc[UR36][R4.64], R0 ;  /* 0x0000000004007986 */ /* 0x0001e2000c101524 */
[----:B------:R-:W-:Y:S05]  /*a090*/  BRA `(.L_x_13009) ;  /* 0x0000000400887947 */ /* 0x000fea0003800000 */
.L_x_13016:
        /* <DEDUP_REMOVED lines=10> */
.L_x_13028:
        /* <DEDUP_REMOVED lines=17> */
.L_x_13031:
[----:B------:R-:W-:-:S04]  /*a250*/  LOP3.LUT R0, R19, 0x80000000, RZ, 0xc0, !PT ;  /* 0x8000000013007812 */ /* 0x000fc800078ec0ff */
[----:B------:R-:W-:-:S04]  /*a260*/  SHF.R.U32.HI R0, RZ, 0x18, R0 ;  /* 0x00000018ff007819 */ /* 0x000fc80000011600 */
[----:B------:R-:W-:-:S07]  /*a270*/  LOP3.LUT R0, R3, R0, RZ, 0xfc, !PT ;  /* 0x0000000003007212 */ /* 0x000fce00078efcff */
.L_x_13030:
[----:B------:R-:W-:Y:S05]  /*a280*/  BSYNC B0 ;  /* 0x0000000000007941 */ /* 0x000fea0003800000 */
.L_x_13029:
[----:B------:R0:W-:Y:S01]  /*a290*/  STG.E.U8 desc[UR36][R4.64], R0 ;  /* 0x0000000004007986 */ /* 0x0001e2000c101124 */
[----:B------:R-:W-:Y:S05]  /*a2a0*/  BRA `(.L_x_13009) ;  /* 0x0000000400047947 */ /* 0x000fea0003800000 */
.L_x_13027:
        /* <DEDUP_REMOVED lines=17> */
.L_x_13034:
[----:B------:R-:W-:-:S04]  /*a3c0*/  LOP3.LUT R0, R19, 0x80000000, RZ, 0xc0, !PT ;  /* 0x8000000013007812 */ /* 0x000fc800078ec0ff */
[----:B------:R-:W-:-:S04]  /*a3d0*/  SHF.R.U32.HI R0, RZ, 0x18, R0 ;  /* 0x00000018ff007819 */ /* 0x000fc80000011600 */
[----:B------:R-:W-:-:S07]  /*a3e0*/  LOP3.LUT R0, R3, R0, RZ, 0xfc, !PT ;  /* 0x0000000003007212 */ /* 0x000fce00078efcff */
.L_x_13033:
[----:B------:R-:W-:Y:S05]  /*a3f0*/  BSYNC B0 ;  /* 0x0000000000007941 */ /* 0x000fea0003800000 */
.L_x_13032:
[----:B------:R0:W-:Y:S01]  /*a400*/  STG.E.U8 desc[UR36][R4.64], R0 ;  /* 0x0000000004007986 */ /* 0x0001e2000c101124 */
[----:B------:R-:W-:Y:S05]  /*a410*/  BRA `(.L_x_13009) ;  /* 0x0000000000a87947 */ /* 0x000fea0003800000 */
.L_x_13026:
        /* <DEDUP_REMOVED lines=22> */
.L_x_13008:
        /* <DEDUP_REMOVED lines=11> */
[----:B-1--4-:R-:W-:Y:S02]  /*a630*/  IMAD.MOV.U32 R8, RZ, RZ, 0x65 ;  /* 0x00000065ff087424 */ /* 0x012fe400078e00ff */
[----:B------:R-:W-:Y:S02]  /*a640*/  IMAD.MOV.U32 R12, RZ, RZ, 0x1 ;  /* 0x00000001ff0c7424 */ /* 0x000fe400078e00ff */
[----:B------:R-:W-:-:S07]  /*a650*/  IMAD.MOV.U32 R13, RZ, RZ, RZ ;  /* 0x000000ffff0d7224 */ /* 0x000fce00078e00ff */
[----:B------:R-:W-:-:S07]  /*a660*/  LEPC R20, `(.L_x_13037) ;  /* 0x000000001014794e */ /* 0x000fce0000000000 */
[----:B0-----:R-:W-:Y:S05]  /*a670*/  CALL.ABS.NOINC R14 ;  /* 0x000000000e007343 */ /* 0x001fea0003c00000 */
.L_x_13037:
[----:B------:R-:W-:Y:S05]  /*a680*/  BRA `(.L_x_13009) ;  /* 0x00000000000c7947 */ /* 0x000fea0003800000 */
.L_x_13036:
[----:B------:R0:W-:Y:S01]  /*a690*/  STG.E.64 desc[UR36][R4.64], R18 ;  /* 0x0000001204007986 */ /* 0x0001e2000c101b24 */
[----:B------:R-:W-:Y:S05]  /*a6a0*/  BRA `(.L_x_13009) ;  /* 0x0000000000047947 */ /* 0x000fea0003800000 */
.L_x_13035:
[----:B------:R0:W-:Y:S02]  /*a6b0*/  STG.E desc[UR36][R4.64], R35 ;  /* 0x0000002304007986 */ /* 0x0001e4000c101924 */
.L_x_13009:
[----:B------:R-:W-:-:S07]  /*a6c0*/  VIADD R2, R2, 0x80 ;  /* 0x0000008002027836 */ /* 0x000fce0000000000 */
.L_x_12969:
[----:B------:R-:W-:Y:S05]  /*a6d0*/  BSYNC B6 ;  /* 0x0000000000067941 */ /* 0x000fea0003800000 */
.L_x_12968:
[----:B------:R-:W-:-:S13]  /*a6e0*/  ISETP.GE.AND P0, PT, R2, R34, PT ;  /* 0x000000220200720c */ /* 0x000fda0003f06270 */
[----:B------:R-:W-:Y:S05]  /*a6f0*/  @P0 EXIT ;  /* 0x000000000000094d */ /* 0x000fea0003800000 */
[----:B0-----:R-:W0:Y:S01]  /*a700*/  S2R R0, SR_CTAID.X ;  /* 0x0000000000007919 */ /* 0x001e220000002500 */
[----:B-1234-:R-:W1:Y:S01]  /*a710*/  LDC.64 R4, c[0x0][0x218] ;  /* 0x00008600ff047b82 */ /* 0x01ee620000000a00 */
[----:B------:R-:W-:Y:S01]  /*a720*/  ULDC UR4, c[0x0][0x244] ;  /* 0x0000910000047ab9 */ /* 0x000fe20000000800 */
[----:B0-----:R-:W-:Y:S01]  /*a730*/  IMAD R2, R0, 0x200, R2 ;  /* 0x0000020000027824 */ /* 0x001fe200078e0202 */
[----:B------:R-:W-:-:S03]  /*a740*/  PRMT R0, R25, 0x9910, RZ ;  /* 0x0000991019007816 */ /* 0x000fc600000000ff */
[----:B------:R-:W-:Y:S01]  /*a750*/  IMAD R3, R2, UR4, RZ ;  /* 0x0000000402037c24 */ /* 0x000fe2000f8e02ff */
[----:B------:R-:W-:-:S04]  /*a760*/  ISETP.GT.AND P1, PT, R0, 0x9, PT ;  /* 0x000000090000780c */ /* 0x000fc80003f24270 */
[----:B-1----:R-:W-:-:S05]  /*a770*/  IADD3 R2, P0, R3, R4, RZ ;  /* 0x0000000403027210 */ /* 0x002fca0007f1e0ff */
        /* <DEDUP_REMOVED lines=12> */
.L_x_13041:
[----:B------:R-:W-:Y:S01]  /*a840*/  STG.E.U8 desc[UR36][R2.64], R16 ;  /* 0x0000001002007986 */ /* 0x000fe2000c101124 */
[----:B------:R-:W-:Y:S05]  /*a850*/  EXIT ;  /* 0x000000000000794d */ /* 0x000fea0003800000 */
.L_x_13040:
        /* <DEDUP_REMOVED lines=8> */
.L_x_13044:
[----:B------:R-:W-:Y:S01]  /*a8e0*/  STG.E desc[UR36][R2.64], R16 ;  /* 0x0000001002007986 */ /* 0x000fe2000c101924 */
[----:B------:R-:W-:Y:S05]  /*a8f0*/  EXIT ;  /* 0x000000000000794d */ /* 0x000fea0003800000 */
.L_x_13043:
[----:B------:R-:W-:Y:S01]  /*a900*/  STG.E.U16 desc[UR36][R2.64], R16 ;  /* 0x0000001002007986 */ /* 0x000fe2000c101524 */
[----:B------:R-:W-:Y:S05]  /*a910*/  EXIT ;  /* 0x000000000000794d */ /* 0x000fea0003800000 */
.L_x_13039:
        /* <DEDUP_REMOVED lines=9> */
.L_x_13046:
[----:B------:R-:W0:Y:S02]  /*a9b0*/  I2F.S64 R0, R16 ;  /* 0x0000001000007312 */ /* 0x000e240000301400 */
[----:B0-----:R-:W-:-:S05]  /*a9c0*/  F2FP.F16.F32.PACK_AB R0, RZ, R0 ;  /* 0x00000000ff00723e */ /* 0x001fca00000000ff */
[----:B------:R-:W-:Y:S01]  /*a9d0*/  STG.E.U16 desc[UR36][R2.64], R0 ;  /* 0x0000000002007986 */ /* 0x000fe2000c101524 */
[----:B------:R-:W-:Y:S05]  /*a9e0*/  EXIT ;  /* 0x000000000000794d */ /* 0x000fea0003800000 */
.L_x_13045:
        /* <DEDUP_REMOVED lines=10> */
.L_x_13048:
[----:B------:R-:W0:Y:S02]  /*aa90*/  I2F.S64 R16, R16 ;  /* 0x0000001000107312 */ /* 0x000e240000301400 */
[----:B0-----:R-:W-:-:S04]  /*aaa0*/  F2FP.F16.F32.PACK_AB R5, RZ, R16 ;  /* 0x00000010ff05723e */ /* 0x001fc800000000ff */
[----:B------:R-:W-:-:S05]  /*aab0*/  PRMT R5, R5, 0x5410, RZ ;  /* 0x0000541005057816 */ /* 0x000fca00000000ff */
[----:B------:R-:W-:Y:S01]  /*aac0*/  STG.E desc[UR36][R2.64], R5 ;  /* 0x0000000502007986 */ /* 0x000fe2000c101924 */
[----:B------:R-:W-:Y:S05]  /*aad0*/  EXIT ;  /* 0x000000000000794d */ /* 0x000fea0003800000 */
.L_x_13047:
[----:B------:R-:W0:Y:S02]  /*aae0*/  I2F.F64.S64 R16, R16 ;  /* 0x0000001000107312 */ /* 0x000e240000301c00 */
[----:B0-----:R-:W-:Y:S01]  /*aaf0*/  STG.E.64 desc[UR36][R2.64], R16 ;  /* 0x0000001002007986 */ /* 0x001fe2000c101b24 */
[----:B------:R-:W-:Y:S05]  /*ab00*/  EXIT ;  /* 0x000000000000794d */ /* 0x000fea0003800000 */
.L_x_13038:
        /* <DEDUP_REMOVED lines=13> */
.L_x_13051:
[----:B------:R-:W0:Y:S01]  /*abe0*/  I2F.F64.S64 R16, R16 ;  /* 0x0000001000107312 */ /* 0x000e220000301c00 */
[----:B------:R-:W-:-:S05]  /*abf0*/  CS2R R18, SRZ ;  /* 0x0000000000127805 */ /* 0x000fca000001ff00 */
[----:B0-----:R-:W-:Y:S01]  /*ac00*/  STG.E.128 desc[UR36][R2.64], R16 ;  /* 0x0000001002007986 */ /* 0x001fe2000c101d24 */
[----:B------:R-:W-:Y:S05]  /*ac10*/  EXIT ;  /* 0x000000000000794d */ /* 0x000fea0003800000 */
.L_x_13050:
        /* <DEDUP_REMOVED lines=21> */
.L_x_13055:
[----:B------:R-:W-:Y:S05]  /*ad70*/  BSYNC B0 ;  /* 0x0000000000007941 */ /* 0x000fea0003800000 */
.L_x_13054:
[----:B------:R-:W-:-:S05]  /*ad80*/  LOP3.LUT R5, R0, R5, RZ, 0xfc, !PT ;  /* 0x0000000500057212 */ /* 0x000fca00078efcff */
[----:B------:R-:W-:Y:S01]  /*ad90*/  STG.E.U8 desc[UR36][R2.64], R5 ;  /* 0x0000000502007986 */ /* 0x000fe2000c101124 */
[----:B------:R-:W-:Y:S05]  /*ada0*/  EXIT ;  /* 0x000000000000794d */ /* 0x000fea0003800000 */
.L_x_13053:
        /* <DEDUP_REMOVED lines=13> */
.L_x_13057:
[----:B------:R-:W-:Y:S01]  /*ae80*/  IMAD.MOV.U32 R0, RZ, RZ, 0x7f ;  /* 0x0000007fff007424 */ /* 0x000fe200078e00ff */
[----:B------:R-:W-:-:S04]  /*ae90*/  ISETP.GT.U32.AND P0, PT, R4, 0x7f800000, PT ;  /* 0x7f8000000400780c */ /* 0x000fc80003f04070 */
[----:B------:R-:W-:-:S09]  /*aea0*/  SEL R0, R0, 0x7c, P0 ;  /* 0x0000007c00007807 */ /* 0x000fd20000000000 */
.L_x_13058:
[----:B------:R-:W-:Y:S05]  /*aeb0*/  BSYNC B0 ;  /* 0x0000000000007941 */ /* 0x000fea0003800000 */
.L_x_13056:
[----:B------:R-:W-:-:S04]  /*aec0*/  LOP3.LUT R4, R17, 0x80000000, RZ, 0xc0, !PT ;  /* 0x8000000011047812 */ /* 0x000fc800078ec0ff */
[----:B------:R-:W-:-:S04]  /*aed0*/  SHF.R.U32.HI R5, RZ, 0x18, R4 ;  /* 0x00000018ff057819 */ /* 0x000fc80000011604 */
[----:B------:R-:W-:-:S05]  /*aee0*/  LOP3.LUT R5, R0, R5, RZ, 0xfc, !PT ;  /* 0x0000000500057212 */ /* 0x000fca00078efcff */
[----:B------:R-:W-:Y:S01]  /*aef0*/  STG.E.U8 desc[UR36][R2.64], R5 ;  /* 0x0000000502007986 */ /* 0x000fe2000c101124 */
[----:B------:R-:W-:Y:S05]  /*af00*/  EXIT ;  /* 0x000000000000794d */ /* 0x000fea0003800000 */
.L_x_13052:
[----:B------:R-:W0:Y:S02]  /*af10*/  I2F.S64 R0, R16 ;  /* 0x0000001000007312 */ /* 0x000e240000301400 */
[----:B0-----:R-:W-:-:S05]  /*af20*/  F2FP.BF16.F32.PACK_AB R0, RZ, R0 ;  /* 0x00000000ff00723e */ /* 0x001fca00000010ff */
[----:B------:R-:W-:Y:S01]  /*af30*/  STG.E.U16 desc[UR36][R2.64], R0 ;  /* 0x0000000002007986 */ /* 0x000fe2000c101524 */
[----:B------:R-:W-:Y:S05]  /*af40*/  EXIT ;  /* 0x000000000000794d */ /* 0x000fea0003800000 */
.L_x_13049:
        /* <DEDUP_REMOVED lines=10> */
.L_x_13061:
        /* <DEDUP_REMOVED lines=17> */
.L_x_13064:
[----:B------:R-:W-:-:S04]  /*b100*/  LOP3.LUT R0, R17, 0x80000000, RZ, 0xc0, !PT ;  /* 0x8000000011007812 */ /* 0x000fc800078ec0ff */
[----:B------:R-:W-:-:S04]  /*b110*/  SHF.R.U32.HI R5, RZ, 0x18, R0 ;  /* 0x00000018ff057819 */ /* 0x000fc80000011600 */
[----:B------:R-:W-:-:S04]  /*b120*/  LOP3.LUT R4, R4, R5, RZ, 0xfc, !PT ;  /* 0x0000000504047212 */ /* 0x000fc800078efcff */
[----:B------:R-:W-:-:S07]  /*b130*/  PRMT R0, R4, 0x7610, R0 ;  /* 0x0000761004007816 */ /* 0x000fce0000000000 */
.L_x_13063:
[----:B------:R-:W-:Y:S05]  /*b140*/  BSYNC B0 ;  /* 0x0000000000007941 */ /* 0x000fea0003800000 */
.L_x_13062:
[----:B------:R-:W-:Y:S01]  /*b150*/  STG.E.U8 desc[UR36][R2.64], R0 ;  /* 0x0000000002007986 */ /* 0x000fe2000c101124 */
[----:B------:R-:W-:Y:S05]  /*b160*/  EXIT ;  /* 0x000000000000794d */ /* 0x000fea0003800000 */
.L_x_13060:
        /* <DEDUP_REMOVED lines=17> */
.L_x_13067:
[----:B------:R-:W-:-:S04]  /*b280*/  LOP3.LUT R0, R17, 0x80000000, RZ, 0xc0, !PT ;  /* 0x8000000011007812 */ /* 0x000fc800078ec0ff */
[----:B------:R-:W-:-:S04]  /*b290*/  SHF.R.U32.HI R5, RZ, 0x18, R0 ;  /* 0x00000018ff057819 */ /* 0x000fc80000011600 */
[----:B------:R-:W-:-:S04]  /*b2a0*/  LOP3.LUT R4, R4, R5, RZ, 0xfc, !PT ;  /* 0x0000000504047212 */ /* 0x000fc800078efcff */
[----:B------:R-:W-:-:S07]  /*b2b0*/  PRMT R0, R4, 0x7610, R0 ;  /* 0x0000761004007816 */ /* 0x000fce0000000000 */
.L_x_13066:
[----:B------:R-:W-:Y:S05]  /*b2c0*/  BSYNC B0 ;  /* 0x0000000000007941 */ /* 0x000fea0003800000 */
.L_x_13065:
[----:B------:R-:W-:Y:S01]  /*b2d0*/  STG.E.U8 desc[UR36][R2.64], R0 ;  /* 0x0000000002007986 */ /* 0x000fe2000c101124 */
[----:B------:R-:W-:Y:S05]  /*b2e0*/  EXIT ;  /* 0x000000000000794d */ /* 0x000fea0003800000 */
.L_x_13059:
        /* <DEDUP_REMOVED lines=22> */
.L_x_13042:
        /* <DEDUP_REMOVED lines=16> */
.L_x_13070:
[----:B------:R-:W-:Y:S05]  /*b550*/  EXIT ;  /* 0x000000000000794d */ /* 0x000fea0003800000 */
.L_x_13069:
[----:B------:R-:W-:Y:S01]  /*b560*/  STG.E.64 desc[UR36][R2.64], R16 ;  /* 0x0000001002007986 */ /* 0x000fe2000c101b24 */
[----:B------:R-:W-:Y:S05]  /*b570*/  EXIT ;  /* 0x000000000000794d */ /* 0x000fea0003800000 */
.L_x_13068:
[----:B------:R-:W-:Y:S01]  /*b580*/  STG.E desc[UR36][R2.64], R16 ;  /* 0x0000001002007986 */ /* 0x000fe2000c101924 */
[----:B------:R-:W-:Y:S05]  /*b590*/  EXIT ;  /* 0x000000000000794d */ /* 0x000fea0003800000 */
.L_x_13071:
        /* <DEDUP_REMOVED lines=14> */
.L_x_32142:


//--------------------- .text._ZN2at6native18elementwise_kernelILi128ELi2EZNS0_22gpu_kernel_impl_nocastINS0_13BinaryFunctorIlllZZZNS0_21heaviside_kernel_cudaERNS_18TensorIteratorBaseEENKUlvE_clEvENKUlvE2_clEvEUlllE_EEEEvS5_RKT_EUliE_EEviT1_ --------------------------
	.section	.text._ZN2at6native18elementwise_kernelILi128ELi2EZNS0_22gpu_kernel_impl_nocastINS0_13BinaryFunctorIlllZZZNS0_21heaviside_kernel_cudaERNS_18TensorIteratorBaseEENKUlvE_clEvENKUlvE2_clEvEUlllE_EEEEvS5_RKT_EUliE_EEviT1_,"ax",@progbits
	.align	128
        .global         _ZN2at6native18elementwise_kernelILi128ELi2EZNS0_22gpu_kernel_impl_nocastINS0_13BinaryFunctorIlllZZZNS0_21heaviside_kernel_cudaERNS_18TensorIteratorBaseEENKUlvE_clEvENKUlvE2_clEvEUlllE_EEEEvS5_RKT_EUliE_EEviT1_
        .type           _ZN2at6native18elementwise_kernelILi128ELi2EZNS0_22gpu_kernel_impl_nocastINS0_13BinaryFunctorIlllZZZNS0_21heaviside_kernel_cudaERNS_18TensorIteratorBaseEENKUlvE_clEvENKUlvE2_clEvEUlllE_EEEEvS5_RKT_EUliE_EEviT1_,@function
        .size           _ZN2at6native18elementwise_kernelILi128ELi2EZNS0_22gpu_kernel_impl_nocastINS0_13BinaryFunctorIlllZZZNS0_21heaviside_kernel_cudaERNS_18TensorIteratorBaseEENKUlvE_clEvENKUlvE2_clEvEUlllE_EEEEvS5_RKT_EUliE_EEviT1_,(.L_x_32143 - _ZN2at6native18elementwise_kernelILi128ELi2EZNS0_22gpu_kernel_impl_nocastINS0_13BinaryFunctorIlllZZZNS0_21heaviside_kernel_cudaERNS_18TensorIteratorBaseEENKUlvE_clEvENKUlvE2_clEvEUlllE_EEEEvS5_RKT_EUliE_EEviT1_)
        .other          _ZN2at6native18elementwise_kernelILi128ELi2EZNS0_22gpu_kernel_impl_nocastINS0_13BinaryFunctorIlllZZZNS0_21heaviside_kernel_cudaERNS_18TensorIteratorBaseEENKUlvE_clEvENKUlvE2_clEvEUlllE_EEEEvS5_RKT_EUliE_EEviT1_,@"STO_CUDA_ENTRY STV_DEFAULT"
_ZN2at6native18elementwise_kernelILi128ELi2EZNS0_22gpu_kernel_impl_nocastINS0_13BinaryFunctorIlllZZZNS0_21heaviside_kernel_cudaERNS_18TensorIteratorBaseEENKUlvE_clEvENKUlvE2_clEvEUlllE_EEEEvS5_RKT_EUliE_EEviT1_:
.text._ZN2at6native18elementwise_kernelILi128ELi2EZNS0_22gpu_kernel_impl_nocastINS0_13BinaryFunctorIlllZZZNS0_21heaviside_kernel_cudaERNS_18TensorIteratorBaseEENKUlvE_clEvENKUlvE2_clEvEUlllE_EEEEvS5_RKT_EUliE_EEviT1_:
        /* <DEDUP_REMOVED lines=363> */
.L_x_13074:
        /* <DEDUP_REMOVED lines=10> */
[----:B------:R-:W-:Y:S02]  /*1750*/  IADD3.X R9, RZ, UR9, RZ, P2, !PT ;  /* 0x00000009ff097c10 */ /* 0x000fe400097fe4ff */
[C---:B--2---:R-:W-:Y:S02]  /*1760*/  ISETP.GT.U32.AND P0, PT, R4.reuse, RZ, PT ;  /* 0x000000ff0400720c */ /* 0x044fe40003f04070 */
[----:B------:R-:W-:Y:S02]  /*1770*/  ISETP.NE.U32.AND P1, PT, R4, RZ, PT ;  /* 0x000000ff0400720c */ /* 0x000fe40003f25070 */
[C---:B------:R-:W-:Y:S02]  /*1780*/  ISETP.GT.AND.EX P0, PT, R5.reuse, RZ, PT, P0 ;  /* 0x000000ff0500720c */ /* 0x040fe40003f04300 */
[----:B------:R-:W-:Y:S02]  /*1790*/  ISETP.NE.AND.EX P1, PT, R5, RZ, PT, P1 ;  /* 0x000000ff0500720c */ /* 0x000fe40003f25310 */
[----:B------:R-:W-:-:S02]  /*17a0*/  SEL R11, RZ, 0x1, !P0 ;  /* 0x00000001ff0b7807 */ /* 0x000fc40004000000 */
[----:B---3--:R-:W-:Y:S02]  /*17b0*/  SEL R3, R7, RZ, !P1 ;  /* 0x000000ff07037207 */ /* 0x008fe40004800000 */
[----:B------:R-:W-:Y:S02]  /*17c0*/  SEL R2, R6, R11, !P1 ;  /* 0x0000000b06027207 */ /* 0x000fe40004800000 */
[----:B------:R-:W-:-:S03]  /*17d0*/  IADD3 R11, R0, 0x80, RZ ;  /* 0x00000080000b7810 */ /* 0x000fc60007ffe0ff */
[----:B------:R0:W-:Y:S04]  /*17e0*/  STG.E.64 desc[UR4][R8.64], R2 ;  /* 0x0000000208007986 */ /* 0x0001e8000c101b04 */
.L_x_13073:
[----:B------:R-:W-:Y:S05]  /*17f0*/  BSYNC B0 ;  /* 0x0000000000007941 */ /* 0x000fea0003800000 */
.L_x_13072:
[----:B------:R-:W-:-:S13]  /*1800*/  ISETP.GE.AND P0, PT, R11, UR6, PT ;  /* 0x000000060b007c0c */ /* 0x000fda000bf06270 */
[----:B------:R-:W-:Y:S05]  /*1810*/  @P0 EXIT ;  /* 0x000000000000094d */ /* 0x000fea0003800000 */
[----:B0-----:R-:W0:Y:S01]  /*1820*/  LDC R8, c[0x0][0x218] ;  /* 0x00008600ff087b82 */ /* 0x001e220000000800 */
        /* <DEDUP_REMOVED lines=352> */
.L_x_13075:
        /* <DEDUP_REMOVED lines=17> */
[----:B------:R-:W-:-:S05]  /*2f40*/  SEL R2, R6, R11, !P1 ;  /* 0x0000000b06027207 */ /* 0x000fca0004800000 */
[----:B------:R-:W-:Y:S01]  /*2f50*/  STG.E.64 desc[UR4][R8.64], R2 ;  /* 0x0000000208007986 */ /* 0x000fe2000c101b04 */
[----:B------:R-:W-:Y:S05]  /*2f60*/  EXIT ;  /* 0x000000000000794d */ /* 0x000fea0003800000 */
.L_x_13076:
        /* <DEDUP_REMOVED lines=9> */
.L_x_32143:


//--------------------- .text._ZN2at6native27unrolled_elementwise_kernelINS0_13BinaryFunctorIlllZZZNS0_21heaviside_kernel_cudaERNS_18TensorIteratorBaseEENKUlvE_clEvENKUlvE2_clEvEUlllE_EESt5arrayIPcLm3EELi4E23TrivialOffsetCalculatorILi2EjESC_ILi1EjENS0_6memory15LoadWithoutCastENSF_16StoreWithoutCastEEEviT_T0_T2_T3_T4_T5_ --------------------------
	.section	.text._ZN2at6native27unrolled_elementwise_kernelINS0_13BinaryFunctorIlllZZZNS0_21heaviside_kernel_cudaERNS_18TensorIteratorBaseEENKUlvE_clEvENKUlvE2_clEvEUlllE_EESt5arrayIPcLm3EELi4E23TrivialOffsetCalculatorILi2EjESC_ILi1EjENS0_6memory15LoadWithoutCastENSF_16StoreWithoutCastEEEviT_T0_T2_T3_T4_T5_,"ax",@progbits
	.align	128
        .global         _ZN2at6native27unrolled_elementwise_kernelINS0_13BinaryFunctorIlllZZZNS0_21heaviside_kernel_cudaERNS_18TensorIteratorBaseEENKUlvE_clEvENKUlvE2_clEvEUlllE_EESt5arrayIPcLm3EELi4E23TrivialOffsetCalculatorILi2EjESC_ILi1EjENS0_6memory15LoadWithoutCastENSF_16StoreWithoutCastEEEviT_T0_T2_T3_T4_T5_
        .type           _ZN2at6native27unrolled_elementwise_kernelINS0_13BinaryFunctorIlllZZZNS0_21heaviside_kernel_cudaERNS_18TensorIteratorBaseEENKUlvE_clEvENKUlvE2_clEvEUlllE_EESt5arrayIPcLm3EELi4E23TrivialOffsetCalculatorILi2EjESC_ILi1EjENS0_6memory15LoadWithoutCastENSF_16StoreWithoutCastEEEviT_T0_T2_T3_T4_T5_,@function
        .size           _ZN2at6native27unrolled_elementwise_kernelINS0_13BinaryFunctorIlllZZZNS0_21heaviside_kernel_cudaERNS_18TensorIteratorBaseEENKUlvE_clEvENKUlvE2_clEvEUlllE_EESt5arrayIPcLm3EELi4E23TrivialOffsetCalculatorILi2EjESC_ILi1EjENS0_6memory15LoadWithoutCastENSF_16StoreWithoutCastEEEviT_T0_T2_T3_T4_T5_,(.L_x_32144 - _ZN2at6native27unrolled_elementwise_kernelINS0_13BinaryFunctorIlllZZZNS0_21heaviside_kernel_cudaERNS_18TensorIteratorBaseEENKUlvE_clEvENKUlvE2_clEvEUlllE_EESt5arrayIPcLm3EELi4E23TrivialOffsetCalculatorILi2EjESC_ILi1EjENS0_6memory15LoadWithoutCastENSF_16StoreWithoutCastEEEviT_T0_T2_T3_T4_T5_)
        .other          _ZN2at6native27unrolled_elementwise_kernelINS0_13BinaryFunctorIlllZZZNS0_21heaviside_kernel_cudaERNS_18TensorIteratorBaseEENKUlvE_clEvENKUlvE2_clEvEUlllE_EESt5arrayIPcLm3EELi4E23TrivialOffsetCalculatorILi2EjESC_ILi1EjENS0_6memory15LoadWithoutCastENSF_16StoreWithoutCastEEEviT_T0_T2_T3_T4_T5_,@"STO_CUDA_ENTRY STV_DEFAULT"
_ZN2at6native27unrolled_elementwise_kernelINS0_13BinaryFunctorIlllZZZNS0_21heaviside_kernel_cudaERNS_18TensorIteratorBaseEENKUlvE_clEvENKUlvE2_clEvEUlllE_EESt5arrayIPcLm3EELi4E23TrivialOffsetCalculatorILi2EjESC_ILi1EjENS0_6memory15LoadWithoutCastENSF_16StoreWithoutCastEEEviT_T0_T2_T3_T4_T5_:
.text._ZN2at6native27unrolled_elementwise_kernelINS0_13BinaryFunctorIlllZZZNS0_21heaviside_kernel_cudaERNS_18TensorIteratorBaseEENKUlvE_clEvENKUlvE2_clEvEUlllE_EESt5arrayIPcLm3EELi4E23TrivialOffsetCalculatorILi2EjESC_ILi1EjENS0_6memory15LoadWithoutCastENSF_16StoreWithoutCastEEEviT_T0_T2_T3_T4_T5_:
        /* <DEDUP_REMOVED lines=20> */
[----:B------:R3:W4:Y:S10]  /*0140*/  @!P5 LDG.E.64 R20, desc[UR4][R28.64] ;  /* 0x000000041c14d981 */ /* 0x000734000c1e1b00 */
[----:B------:R-:W3:Y:S01]  /*0150*/  @!P2 LDC.64 R22, c[0x0][0x220] ;  /* 0x00008800ff16ab82 */ /* 0x000ee20000000a00 */
[----:B-1----:R-:W-:Y:S01]  /*0160*/  @!P5 IMAD.WIDE.U32 R14, R3, 0x8, R14 ;  /* 0x00000008030ed825 */ /* 0x002fe200078e000e */
[----:B------:R-:W-:-:S06]  /*0170*/  CS2R R2, SRZ ;  /* 0x0000000000027805 */ /* 0x000fcc000001ff00 */
[----:B------:R-:W1:Y:S01]  /*0180*/  @!P2 LDC.64 R8, c[0x0][0x228] ;  /* 0x00008a00ff08ab82 */ /* 0x000e620000000a00 */
[----:B------:R-:W-:Y:S01]  /*0190*/  @!P2 IMAD R25, R16, 0x200, R19 ;  /* 0x000002001019a824 */ /* 0x000fe200078e0213 */
[----:B------:R1:W4:Y:S01]  /*01a0*/  @!P5 LDG.E.64 R2, desc[UR4][R14.64] ;  /* 0x000000040e02d981 */ /* 0x000322000c1e1b00 */
[----:B------:R-:W-:Y:S02]  /*01b0*/  CS2R R4, SRZ ;  /* 0x0000000000047805 */ /* 0x000fe4000001ff00 */
[----:B------:R-:W-:Y:S01]  /*01c0*/  CS2R R6, SRZ ;  /* 0x0000000000067805 */ /* 0x000fe2000001ff00 */
[----:B--2---:R-:W-:-:S05]  /*01d0*/  @!P0 IMAD.WIDE.U32 R12, R27, 0x8, R12 ;  /* 0x000000081b0c8825 */ /* 0x004fca00078e000c */
[----:B------:R-:W2:Y:S01]  /*01e0*/  @!P0 LDG.E.64 R4, desc[UR4][R12.64] ;  /* 0x000000040c048981 */ /* 0x000ea2000c1e1b00 */
[----:B---3--:R-:W-:-:S05]  /*01f0*/  @!P2 IMAD.WIDE.U32 R22, R25, 0x8, R22 ;  /* 0x000000081916a825 */ /* 0x008fca00078e0016 */
[----:B------:R-:W3:Y:S01]  /*0200*/  @!P2 LDG.E.64 R6, desc[UR4][R22.64] ;  /* 0x000000041606a981 */ /* 0x000ee2000c1e1b00 */
[----:B0-----:R-:W-:Y:S01]  /*0210*/  @!P0 IMAD.WIDE.U32 R26, R27, 0x8, R10 ;  /* 0x000000081b1a8825 */ /* 0x001fe200078e000a */
[----:B------:R-:W-:-:S03]  /*0220*/  CS2R R10, SRZ ;  /* 0x00000000000a7805 */ /* 0x000fc6000001ff00 */
[----:B-1----:R-:W-:Y:S01]  /*0230*/  @!P2 IMAD.WIDE.U32 R28, R25, 0x8, R8 ;  /* 0x00000008191ca825 */ /* 0x002fe200078e0008 */
[----:B------:R-:W-:Y:S02]  /*0240*/  CS2R R8, SRZ ;  /* 0x0000000000087805 */ /* 0x000fe4000001ff00 */
[----:B------:R0:W3:Y:S04]  /*0250*/  @!P0 LDG.E.64 R10, desc[UR4][R26.64] ;  /* 0x000000041a0a8981 */ /* 0x0000e8000c1e1b00 */
[----:B------:R-:W3:Y:S01]  /*0260*/  @!P2 LDG.E.64 R8, desc[UR4][R28.64] ;  /* 0x000000041c08a981 */ /* 0x000ee2000c1e1b00 */
[----:B------:R-:W-:-:S05]  /*0270*/  @!P2 VIADD R19, R19, 0x80 ;  /* 0x000000801313a836 */ /* 0x000fca0000000000 */
[----:B------:R-:W-:-:S13]  /*0280*/  ISETP.GE.AND P1, PT, R19, R0, PT ;  /* 0x000000001300720c */ /* 0x000fda0003f26270 */
[----:B------:R-:W1:Y:S08]  /*0290*/  @!P1 LDC.64 R24, c[0x0][0x220] ;  /* 0x00008800ff189b82 */ /* 0x000e700000000a00 */
[----:B------:R-:W0:Y:S01]  /*02a0*/  @!P1 LDC.64 R14, c[0x0][0x228] ;  /* 0x00008a00ff0e9b82 */ /* 0x000e220000000a00 */
[----:B------:R-:W-:-:S04]  /*02b0*/  @!P1 IMAD R19, R16, 0x200, R19 ;  /* 0x0000020010139824 */ /* 0x000fc800078e0213 */
[----:B-1----:R-:W-:-:S04]  /*02c0*/  @!P1 IMAD.WIDE.U32 R24, R19, 0x8, R24 ;  /* 0x0000000813189825 */ /* 0x002fc800078e0018 */
[----:B0-----:R-:W-:Y:S02]  /*02d0*/  @!P1 IMAD.WIDE.U32 R26, R19, 0x8, R14 ;  /* 0x00000008131a9825 */ /* 0x001fe400078e000e */
[----:B------:R-:W0:Y:S02]  /*02e0*/  @!P5 LDC.64 R18, c[0x0][0x218] ;  /* 0x00008600ff12db82 */ /* 0x000e240000000a00 */
[----:B------:R-:W-:Y:S02]  /*02f0*/  VIADD R22, R17, 0x80 ;  /* 0x0000008011167836 */ /* 0x000fe40000000000 */
[--C-:B------:R-:W-:Y:S02]  /*0300*/  IMAD.MOV.U32 R23, RZ, RZ, R17.reuse ;  /* 0x000000ffff177224 */ /* 0x100fe400078e0011 */
[----:B------:R-:W-:Y:S01]  /*0310*/  @!P5 IMAD R17, R16, 0x200, R17 ;  /* 0x000002001011d824 */ /* 0x000fe200078e0211 */
[----:B------:R-:W-:Y:S02]  /*0320*/  CS2R R12, SRZ ;  /* 0x00000000000c7805 */ /* 0x000fe4000001ff00 */
[----:B------:R-:W-:Y:S01]  /*0330*/  CS2R R14, SRZ ;  /* 0x00000000000e7805 */ /* 0x000fe2000001ff00 */
[----:B------:R-:W-:-:S03]  /*0340*/  @!P5 IMAD.MOV.U32 R23, RZ, RZ, R22 ;  /* 0x000000ffff17d224 */ /* 0x000fc600078e0016 */
[----:B------:R1:W5:Y:S04]  /*0350*/  @!P1 LDG.E.64 R12, desc[UR4][R24.64] ;  /* 0x00000004180c9981 */ /* 0x000368000c1e1b00 */
[----:B------:R1:W5:Y:S01]  /*0360*/  @!P1 LDG.E.64 R14, desc[UR4][R26.64] ;  /* 0x000000041a0e9981 */ /* 0x000362000c1e1b00 */
[----:B0-----:R-:W-:Y:S01]  /*0370*/  @!P5 IMAD.WIDE.U32 R18, R17, 0x8, R18 ;  /* 0x000000081112d825 */ /* 0x001fe200078e0012 */
[----:B------:R-:W-:Y:S01]  /*0380*/  BSSY B0, `(.L_x_13077) ;  /* 0x0000023000007945 */ /* 0x000fe20003800000 */
[----:B----4-:R-:W-:-:S04]  /*0390*/  ISETP.NE.U32.AND P3, PT, R20, RZ, PT ;  /* 0x000000ff1400720c */ /* 0x010fc80003f65070 */
[----:B------:R-:W-:Y:S02]  /*03a0*/  ISETP.NE.AND.EX P3, PT, R21, RZ, PT, P3 ;  /* 0x000000ff1500720c */ /* 0x000fe40003f65330 */
[----:B------:R-:W-:-:S04]  /*03b0*/  ISETP.GT.U32.AND P2, PT, R20, RZ, PT ;  /* 0x000000ff1400720c */ /* 0x000fc80003f44070 */
[----:B------:R-:W-:Y:S02]  /*03c0*/  ISETP.GT.AND.EX P2, PT, R21, RZ, PT, P2 ;  /* 0x000000ff1500720c */ /* 0x000fe40003f44320 */
[----:B------:R-:W-:-:S05]  /*03d0*/  SEL R3, R3, RZ, !P3 ;  /* 0x000000ff03037207 */ /* 0x000fca0005800000 */
[----:B------:R-:W-:-:S05]  /*03e0*/  @P3 SEL R2, RZ, 0x1, !P2 ;  /* 0x00000001ff023807 */ /* 0x000fca0005000000 */
[----:B------:R1:W-:Y:S01]  /*03f0*/  @!P5 STG.E.64 desc[UR4][R18.64], R2 ;  /* 0x000000021200d986 */ /* 0x0003e2000c101b04 */
[----:B--2---:R-:W-:Y:S02]  /*0400*/  ISETP.NE.U32.AND P1, PT, R4, RZ, PT ;  /* 0x000000ff0400720c */ /* 0x004fe40003f25070 */
[----:B------:R-:W-:Y:S02]  /*0410*/  ISETP.GE.AND P2, PT, R23, R0, PT ;  /* 0x000000001700720c */ /* 0x000fe40003f46270 */
[----:B------:R-:W-:Y:S02]  /*0420*/  ISETP.NE.AND.EX P1, PT, R5, RZ, PT, P1 ;  /* 0x000000ff0500720c */ /* 0x000fe40003f25310 */
[----:B---3--:R-:W-:-:S04]  /*0430*/  ISETP.NE.U32.AND P4, PT, R6, RZ, PT ;  /* 0x000000ff0600720c */ /* 0x008fc80003f85070 */
[----:B------:R-:W-:Y:S02]  /*0440*/  ISETP.NE.AND.EX P4, PT, R7, RZ, PT, P4 ;  /* 0x000000ff0700720c */ /* 0x000fe40003f85340 */
[----:B------:R-:W-:Y:S02]  /*0450*/  ISETP.GT.U32.AND P0, PT, R4, RZ, PT ;  /* 0x000000ff0400720c */ /* 0x000fe40003f04070 */
[----:B------:R-:W-:Y:S02]  /*0460*/  ISETP.GT.U32.AND P6, PT, R6, RZ, PT ;  /* 0x000000ff0600720c */ /* 0x000fe40003fc4070 */
[----:B------:R-:W-:Y:S02]  /*0470*/  ISETP.GT.AND.EX P0, PT, R5, RZ, PT, P0 ;  /* 0x000000ff0500720c */ /* 0x000fe40003f04300 */
[----:B------:R-:W-:Y:S02]  /*0480*/  ISETP.GT.AND.EX P6, PT, R7, RZ, PT, P6 ;  /* 0x000000ff0700720c */ /* 0x000fe40003fc4360 */
[----:B------:R-:W-:Y:S01]  /*0490*/  SEL R5, R11, RZ, !P1 ;  /* 0x000000ff0b057207 */ /* 0x000fe20004800000 */
[----:B------:R-:W-:Y:S01]  /*04a0*/  IMAD.MOV.U32 R11, RZ, RZ, R8 ;  /* 0x000000ffff0b7224 */ /* 0x000fe200078e0008 */
[----:B------:R-:W-:-:S02]  /*04b0*/  SEL R7, R9, RZ, !P4 ;  /* 0x000000ff09077207 */ /* 0x000fc40006000000 */
[----:B------:R-:W-:Y:S02]  /*04c0*/  @P1 SEL R10, RZ, 0x1, !P0 ;  /* 0x00000001ff0a1807 */ /* 0x000fe40004000000 */
[----:B------:R-:W-:Y:S01]  /*04d0*/  @P4 SEL R11, RZ, 0x1, !P6 ;  /* 0x00000001ff0b4807 */ /* 0x000fe20007000000 */
[----:B-1----:R-:W-:Y:S06]  /*04e0*/  @P2 BRA `(.L_x_13078) ;  /* 0x0000000000302947 */ /* 0x002fec0003800000 */
[----:B------:R-:W0:Y:S01]  /*04f0*/  LDC.64 R8, c[0x0][0x218] ;  /* 0x00008600ff087b82 */ /* 0x000e220000000a00 */
[----:B------:R-:W-:Y:S02]  /*0500*/  IMAD R3, R16, 0x200, R23 ;  /* 0x0000020010037824 */ /* 0x000fe400078e0217 */
[----:B------:R-:W-:Y:S02]  /*0510*/  VIADD R23, R23, 0x80 ;  /* 0x0000008017177836 */ /* 0x000fe40000000000 */
[----:B------:R-:W-:-:S03]  /*0520*/  IMAD.MOV.U32 R4, RZ, RZ, R10 ;  /* 0x000000ffff047224 */ /* 0x000fc600078e000a */
[----:B------:R-:W-:-:S13]  /*0530*/  ISETP.GE.AND P0, PT, R23, R0, PT ;  /* 0x000000001700720c */ /* 0x000fda0003f06270 */
[----:B------:R-:W-:Y:S02]  /*0540*/  @!P0 IMAD R17, R16, 0x200, R23 ;  /* 0x0000020010118824 */ /* 0x000fe400078e0217 */
[----:B------:R-:W-:Y:S02]  /*0550*/  @!P0 IMAD.MOV.U32 R6, RZ, RZ, R11 ;  /* 0x000000ffff068224 */ /* 0x000fe400078e000b */
[----:B0-----:R-:W-:-:S04]  /*0560*/  IMAD.WIDE.U32 R2, R3, 0x8, R8 ;  /* 0x0000000803027825 */ /* 0x001fc800078e0008 */
[----:B------:R-:W-:Y:S01]  /*0570*/  @!P0 IMAD.WIDE.U32 R8, R17, 0x8, R8 ;  /* 0x0000000811088825 */ /* 0x000fe200078e0008 */
[----:B------:R0:W-:Y:S03]  /*0580*/  STG.E.64 desc[UR4][R2.64], R4 ;  /* 0x0000000402007986 */ /* 0x0001e6000c101b04 */
[----:B------:R-:W-:Y:S01]  /*0590*/  @!P0 VIADD R23, R23, 0x80 ;  /* 0x0000008017178836 */ /* 0x000fe20000000000 */
[----:B------:R0:W-:Y:S06]  /*05a0*/  @!P0 STG.E.64 desc[UR4][R8.64], R6 ;  /* 0x0000000608008986 */ /* 0x0001ec000c101b04 */
.L_x_13078:
[----:B------:R-:W-:Y:S05]  /*05b0*/  BSYNC B0 ;  /* 0x0000000000007941 */ /* 0x000fea0003800000 */
.L_x_13077:
[----:B------:R-:W-:-:S13]  /*05c0*/  ISETP.GE.AND P0, PT, R23, R0, PT ;  /* 0x000000001700720c */ /* 0x000fda0003f06270 */
[----:B------:R-:W-:Y:S05]  /*05d0*/  @P0 EXIT ;  /* 0x000000000000094d */ /* 0x000fea0003800000 */
[----:B0-----:R-:W0:Y:S01]  /*05e0*/  LDC.64 R2, c[0x0][0x218] ;  /* 0x00008600ff027b82 */ /* 0x001e220000000a00 */
[----:B-----5:R-:W-:Y:S01]  /*05f0*/  ISETP.NE.U32.AND P1, PT, R12, RZ, PT ;  /* 0x000000ff0c00720c */ /* 0x020fe20003f25070 */
[----:B------:R-:W-:Y:S01]  /*0600*/  IMAD R23, R16, 0x200, R23 ;  /* 0x0000020010177824 */ /* 0x000fe200078e0217 */
[----:B------:R-:W-:Y:S01]  /*0610*/  ISETP.GT.U32.AND P0, PT, R12, RZ, PT ;  /* 0x000000ff0c00720c */ /* 0x000fe20003f04070 */
[----:B------:R-:W-:Y:S01]  /*0620*/  IMAD.MOV.U32 R4, RZ, RZ, R14 ;  /* 0x000000ffff047224 */ /* 0x000fe200078e000e */
[C---:B------:R-:W-:Y:S02]  /*0630*/  ISETP.NE.AND.EX P1, PT, R13.reuse, RZ, PT, P1 ;  /* 0x000000ff0d00720c */ /* 0x040fe40003f25310 */
[----:B------:R-:W-:Y:S02]  /*0640*/  ISETP.GT.AND.EX P0, PT, R13, RZ, PT, P0 ;  /* 0x000000ff0d00720c */ /* 0x000fe40003f04300 */
[----:B------:R-:W-:-:S09]  /*0650*/  SEL R5, R15, RZ, !P1 ;  /* 0x000000ff0f057207 */ /* 0x000fd20004800000 */
[----:B------:R-:W-:Y:S01]  /*0660*/  @P1 SEL R4, RZ, 0x1, !P0 ;  /* 0x00000001ff041807 */ /* 0x000fe20004000000 */
[----:B0-----:R-:W-:-:S05]  /*0670*/  IMAD.WIDE.U32 R2, R23, 0x8, R2 ;  /* 0x0000000817027825 */ /* 0x001fca00078e0002 */
[----:B------:R-:W-:Y:S01]  /*0680*/  STG.E.64 desc[UR4][R2.64], R4 ;  /* 0x0000000402007986 */ /* 0x000fe2000c101b04 */
[----:B------:R-:W-:Y:S05]  /*0690*/  EXIT ;  /* 0x000000000000794d */ /* 0x000fea0003800000 */
.L_x_13079:
        /* <DEDUP_REMOVED lines=14> */
.L_x_32144:


//--------------------- .text._ZN2at6native29vectorized_elementwise_kernelILi2ENS0_13BinaryFunctorIlllZZZNS0_21heaviside_kernel_cudaERNS_18TensorIteratorBaseEENKUlvE_clEvENKUlvE2_clEvEUlllE_EESt5arrayIPcLm3EEEEviT0_T1_ --------------------------
	.section	.text._ZN2at6native29vectorized_elementwise_kernelILi2ENS0_13BinaryFunctorIlllZZZNS0_21heaviside_kernel_cudaERNS_18TensorIteratorBaseEENKUlvE_clEvENKUlvE2_clEvEUlllE_EESt5arrayIPcLm3EEEEviT0_T1_,"ax",@progbits
	.align	128
        .global         _ZN2at6native29vectorized_elementwise_kernelILi2ENS0_13BinaryFunctorIlllZZZNS0_21heaviside_kernel_cudaERNS_18TensorIteratorBaseEENKUlvE_clEvENKUlvE2_clEvEUlllE_EESt5arrayIPcLm3EEEEviT0_T1_
        .type           _ZN2at6native29vectorized_elementwise_kernelILi2ENS0_13BinaryFunctorIlllZZZNS0_21heaviside_kernel_cudaERNS_18TensorIteratorBaseEENKUlvE_clEvENKUlvE2_clEvEUlllE_EESt5arrayIPcLm3EEEEviT0_T1_,@function
        .size           _ZN2at6native29vectorized_elementwise_kernelILi2ENS0_13BinaryFunctorIlllZZZNS0_21heaviside_kernel_cudaERNS_18TensorIteratorBaseEENKUlvE_clEvENKUlvE2_clEvEUlllE_EESt5arrayIPcLm3EEEEviT0_T1_,(.L_x_32145 - _ZN2at6native29vectorized_elementwise_kernelILi2ENS0_13BinaryFunctorIlllZZZNS0_21heaviside_kernel_cudaERNS_18TensorIteratorBaseEENKUlvE_clEvENKUlvE2_clEvEUlllE_EESt5arrayIPcLm3EEEEviT0_T1_)
        .other          _ZN2at6native29vectorized_elementwise_kernelILi2ENS0_13BinaryFunctorIlllZZZNS0_21heaviside_kernel_cudaERNS_18TensorIteratorBaseEENKUlvE_clEvENKUlvE2_clEvEUlllE_EESt5arrayIPcLm3EEEEviT0_T1_,@"STO_CUDA_ENTRY STV_DEFAULT"
_ZN2at6native29vectorized_elementwise_kernelILi2ENS0_13BinaryFunctorIlllZZZNS0_21heaviside_kernel_cudaERNS_18TensorIteratorBaseEENKUlvE_clEvENKUlvE2_clEvEUlllE_EESt5arrayIPcLm3EEEEviT0_T1_:
.text._ZN2at6native29vectorized_elementwise_kernelILi2ENS0_13BinaryFunctorIlllZZZNS0_21heaviside_kernel_cudaERNS_18TensorIteratorBaseEENKUlvE_clEvENKUlvE2_clEvEUlllE_EESt5arrayIPcLm3EEEEviT0_T1_:
        /* <DEDUP_REMOVED lines=20> */
[----:B---3--:R-:W-:Y:S01]  /*0140*/  IMAD.WIDE.U32 R24, R0, 0x8, R24 ;  /* 0x0000000800187825 */ /* 0x008fe200078e0018 */
[C---:B----4-:R-:W-:Y:S02]  /*0150*/  ISETP.GT.U32.AND P6, PT, R4.reuse, RZ, PT ;  /* 0x000000ff0400720c */ /* 0x050fe40003fc4070 */
[----:B------:R-:W-:Y:S02]  /*0160*/  ISETP.NE.U32.AND P0, PT, R4, RZ, PT ;  /* 0x000000ff0400720c */ /* 0x000fe40003f05070 */
[----:B------:R-:W-:-:S02]  /*0170*/  ISETP.NE.U32.AND P1, PT, R6, RZ, PT ;  /* 0x000000ff0600720c */ /* 0x000fc40003f25070 */
[----:B------:R-:W-:Y:S02]  /*0180*/  ISETP.GT.U32.AND P2, PT, R6, RZ, PT ;  /* 0x000000ff0600720c */ /* 0x000fe40003f44070 */
[C---:B------:R-:W-:Y:S02]  /*0190*/  ISETP.GT.AND.EX P6, PT, R5.reuse, RZ, PT, P6 ;  /* 0x000000ff0500720c */ /* 0x040fe40003fc4360 */
[----:B------:R-:W-:Y:S02]  /*01a0*/  ISETP.NE.AND.EX P0, PT, R5, RZ, PT, P0 ;  /* 0x000000ff0500720c */ /* 0x000fe40003f05300 */
[C---:B------:R-:W-:Y:S02]  /*01b0*/  ISETP.NE.AND.EX P1, PT, R7.reuse, RZ, PT, P1 ;  /* 0x000000ff0700720c */ /* 0x040fe40003f25310 */
[----:B------:R-:W-:Y:S02]  /*01c0*/  ISETP.GT.AND.EX P2, PT, R7, RZ, PT, P2 ;  /* 0x000000ff0700720c */ /* 0x000fe40003f44320 */
[----:B------:R-:W3:Y:S01]  /*01d0*/  LDG.E.128 R4, desc[UR4][R30.64+0x1000] ;  /* 0x001000041e047981 */ /* 0x000ee2000c1e1d00 */
[----:B------:R-:W-:-:S02]  /*01e0*/  SEL R23, RZ, 0x1, !P6 ;  /* 0x00000001ff177807 */ /* 0x000fc40007000000 */
[----:B--2---:R-:W-:Y:S02]  /*01f0*/  ISETP.GT.U32.AND P6, PT, R10, RZ, PT ;  /* 0x000000ff0a00720c */ /* 0x004fe40003fc4070 */
[C---:B------:R-:W-:Y:S02]  /*0200*/  ISETP.NE.U32.AND P3, PT, R8.reuse, RZ, PT ;  /* 0x000000ff0800720c */ /* 0x040fe40003f65070 */
[----:B------:R-:W-:Y:S02]  /*0210*/  ISETP.GT.U32.AND P4, PT, R8, RZ, PT ;  /* 0x000000ff0800720c */ /* 0x000fe40003f84070 */
[----:B------:R-:W-:Y:S02]  /*0220*/  ISETP.NE.U32.AND P5, PT, R10, RZ, PT ;  /* 0x000000ff0a00720c */ /* 0x000fe40003fa5070 */
[----:B------:R-:W-:Y:S02]  /*0230*/  SEL R21, RZ, 0x1, !P2 ;  /* 0x00000001ff157807 */ /* 0x000fe40005000000 */
[----:B------:R-:W-:-:S02]  /*0240*/  ISETP.GT.AND.EX P6, PT, R11, RZ, PT, P6 ;  /* 0x000000ff0b00720c */ /* 0x000fc40003fc4360 */
[C---:B------:R-:W-:Y:S02]  /*0250*/  ISETP.NE.AND.EX P3, PT, R9.reuse, RZ, PT, P3 ;  /* 0x000000ff0900720c */ /* 0x040fe40003f65330 */
[----:B------:R-:W-:Y:S02]  /*0260*/  ISETP.GT.AND.EX P4, PT, R9, RZ, PT, P4 ;  /* 0x000000ff0900720c */ /* 0x000fe40003f84340 */
[----:B------:R-:W-:Y:S02]  /*0270*/  ISETP.NE.AND.EX P5, PT, R11, RZ, PT, P5 ;  /* 0x000000ff0b00720c */ /* 0x000fe40003fa5350 */
[----:B-----5:R-:W-:Y:S01]  /*0280*/  SEL R20, R18, R21, !P1 ;  /* 0x0000001512147207 */ /* 0x020fe20004800000 */
[----:B------:R0:W2:Y:S01]  /*0290*/  LDG.E.128 R8, desc[UR4][R30.64+0x1800] ;  /* 0x001800041e087981 */ /* 0x0000a2000c1e1d00 */
[----:B------:R-:W-:Y:S02]  /*02a0*/  SEL R21, R19, RZ, !P1 ;  /* 0x000000ff13157207 */ /* 0x000fe40004800000 */
[----:B------:R-:W-:-:S02]  /*02b0*/  SEL R19, RZ, 0x1, !P6 ;  /* 0x00000001ff137807 */ /* 0x000fc40007000000 */
[----:B------:R-:W-:Y:S02]  /*02c0*/  SEL R22, R16, R23, !P0 ;  /* 0x0000001710167207 */ /* 0x000fe40004000000 */
[----:B------:R-:W-:Y:S02]  /*02d0*/  SEL R23, R15, RZ, !P5 ;  /* 0x000000ff0f177207 */ /* 0x000fe40006800000 */
[----:B------:R-:W-:Y:S02]  /*02e0*/  SEL R29, R17, RZ, !P0 ;  /* 0x000000ff111d7207 */ /* 0x000fe40004000000 */
[----:B------:R-:W-:Y:S02]  /*02f0*/  SEL R26, R14, R19, !P5 ;  /* 0x000000130e1a7207 */ /* 0x000fe40006800000 */
[----:B------:R-:W-:Y:S01]  /*0300*/  SEL R15, RZ, 0x1, !P4 ;  /* 0x00000001ff0f7807 */ /* 0x000fe20006000000 */
[----:B------:R-:W4:Y:S01]  /*0310*/  LDG.E.128 R16, desc[UR4][R2.64+0x1000] ;  /* 0x0010000402107981 */ /* 0x000f22000c1e1d00 */
[----:B0-----:R-:W-:Y:S01]  /*0320*/  SEL R31, R13, RZ, !P3 ;  /* 0x000000ff0d1f7207 */ /* 0x001fe20005800000 */
[----:B------:R-:W-:Y:S01]  /*0330*/  IMAD.WIDE R24, R27, 0x10, R24 ;  /* 0x000000101b187825 */ /* 0x000fe200078e0218 */
[----:B------:R-:W-:-:S02]  /*0340*/  SEL R0, R12, R15, !P3 ;  /* 0x0000000f0c007207 */ /* 0x000fc40005800000 */
[----:B------:R4:W5:Y:S01]  /*0350*/  LDG.E.128 R12, desc[UR4][R2.64+0x1800] ;  /* 0x00180004020c7981 */ /* 0x000962000c1e1d00 */
[----:B---3--:R-:W-:Y:S02]  /*0360*/  ISETP.GT.U32.AND P0, PT, R4, RZ, PT ;  /* 0x000000ff0400720c */ /* 0x008fe40003f04070 */
[C---:B------:R-:W-:Y:S02]  /*0370*/  ISETP.NE.U32.AND P3, PT, R6.reuse, RZ, PT ;  /* 0x000000ff0600720c */ /* 0x040fe40003f65070 */
[----:B------:R-:W-:Y:S01]  /*0380*/  ISETP.GT.U32.AND P2, PT, R6, RZ, PT ;  /* 0x000000ff0600720c */ /* 0x000fe20003f44070 */
[----:B------:R-:W-:Y:S01]  /*0390*/  IMAD.MOV.U32 R6, RZ, RZ, R20 ;  /* 0x000000ffff067224 */ /* 0x000fe200078e0014 */
[----:B------:R-:W-:Y:S01]  /*03a0*/  ISETP.GT.AND.EX P0, PT, R5, RZ, PT, P0 ;  /* 0x000000ff0500720c */ /* 0x000fe20003f04300 */
[----:B------:R-:W-:Y:S01]  /*03b0*/  IMAD.MOV.U32 R20, RZ, RZ, R0 ;  /* 0x000000ffff147224 */ /* 0x000fe200078e0000 */
[----:B------:R-:W-:Y:S01]  /*03c0*/  ISETP.NE.U32.AND P4, PT, R4, RZ, PT ;  /* 0x000000ff0400720c */ /* 0x000fe20003f85070 */
[----:B------:R-:W-:Y:S01]  /*03d0*/  IMAD.MOV.U32 R4, RZ, RZ, R22 ;  /* 0x000000ffff047224 */ /* 0x000fe200078e0016 */
[C---:B------:R-:W-:Y:S01]  /*03e0*/  ISETP.NE.AND.EX P3, PT, R7.reuse, RZ, PT, P3 ;  /* 0x000000ff0700720c */ /* 0x040fe20003f65330 */
[----:B------:R-:W-:Y:S01]  /*03f0*/  IMAD.MOV.U32 R22, RZ, RZ, R26 ;  /* 0x000000ffff167224 */ /* 0x000fe200078e001a */
[----:B------:R-:W-:-:S02]  /*0400*/  ISETP.GT.AND.EX P2, PT, R7, RZ, PT, P2 ;  /* 0x000000ff0700720c */ /* 0x000fc40003f44320 */
[----:B------:R-:W-:Y:S02]  /*0410*/  SEL R7, RZ, 0x1, !P0 ;  /* 0x00000001ff077807 */ /* 0x000fe40004000000 */
[----:B------:R-:W-:Y:S02]  /*0420*/  ISETP.NE.AND.EX P4, PT, R5, RZ, PT, P4 ;  /* 0x000000ff0500720c */ /* 0x000fe40003f85340 */
[----:B------:R-:W-:Y:S02]  /*0430*/  SEL R5, RZ, 0x1, !P2 ;  /* 0x00000001ff057807 */ /* 0x000fe40005000000 */
[----:B--2---:R-:W-:Y:S02]  /*0440*/  ISETP.GT.U32.AND P6, PT, R8, RZ, PT ;  /* 0x000000ff0800720c */ /* 0x004fe40003fc4070 */
[----:B------:R-:W-:Y:S02]  /*0450*/  ISETP.GT.U32.AND P0, PT, R10, RZ, PT ;  /* 0x000000ff0a00720c */ /* 0x000fe40003f04070 */
[----:B------:R-:W-:-:S02]  /*0460*/  ISETP.NE.U32.AND P1, PT, R8, RZ, PT ;  /* 0x000000ff0800720c */ /* 0x000fc40003f25070 */
[----:B------:R-:W-:Y:S02]  /*0470*/  ISETP.NE.U32.AND P5, PT, R10, RZ, PT ;  /* 0x000000ff0a00720c */ /* 0x000fe40003fa5070 */
[----:B------:R-:W-:Y:S02]  /*0480*/  ISETP.GT.AND.EX P6, PT, R9, RZ, PT, P6 ;  /* 0x000000ff0900720c */ /* 0x000fe40003fc4360 */
[----:B------:R-:W-:Y:S02]  /*0490*/  ISETP.GT.AND.EX P0, PT, R11, RZ, PT, P0 ;  /* 0x000000ff0b00720c */ /* 0x000fe40003f04300 */
[----:B------:R-:W-:Y:S02]  /*04a0*/  ISETP.NE.AND.EX P1, PT, R9, RZ, PT, P1 ;  /* 0x000000ff0900720c */ /* 0x000fe40003f25310 */
[----:B----4-:R-:W-:Y:S02]  /*04b0*/  SEL R2, R16, R7, !P4 ;  /* 0x0000000710027207 */ /* 0x010fe40006000000 */
[----:B------:R-:W-:-:S02]  /*04c0*/  SEL R18, R18, R5, !P3 ;  /* 0x0000000512127207 */ /* 0x000fc40005800000 */
[----:B------:R-:W-:Y:S02]  /*04d0*/  ISETP.NE.AND.EX P5, PT, R11, RZ, PT, P5 ;  /* 0x000000ff0b00720c */ /* 0x000fe40003fa5350 */
[----:B------:R-:W-:Y:S02]  /*04e0*/  SEL R7, RZ, 0x1, !P6 ;  /* 0x00000001ff077807 */ /* 0x000fe40007000000 */
[----:B------:R-:W-:Y:S02]  /*04f0*/  SEL R5, RZ, 0x1, !P0 ;  /* 0x00000001ff057807 */ /* 0x000fe40004000000 */
[----:B-----5:R-:W-:Y:S01]  /*0500*/  SEL R12, R12, R7, !P1 ;  /* 0x000000070c0c7207 */ /* 0x020fe20004800000 */
[----:B------:R-:W-:Y:S01]  /*0510*/  IMAD.MOV.U32 R7, RZ, RZ, R21 ;  /* 0x000000ffff077224 */ /* 0x000fe200078e0015 */
[----:B------:R-:W-:Y:S01]  /*0520*/  SEL R14, R14, R5, !P5 ;  /* 0x000000050e0e7207 */ /* 0x000fe20006800000 */
[----:B------:R-:W-:Y:S01]  /*0530*/  IMAD.MOV.U32 R5, RZ, RZ, R29 ;  /* 0x000000ffff057224 */ /* 0x000fe200078e001d */
[----:B------:R-:W-:Y:S01]  /*0540*/  SEL R3, R17, RZ, !P4 ;  /* 0x000000ff11037207 */ /* 0x000fe20006000000 */
[----:B------:R-:W-:Y:S01]  /*0550*/  IMAD.MOV.U32 R21, RZ, RZ, R31 ;  /* 0x000000ffff157224 */ /* 0x000fe200078e001f */
[----:B------:R-:W-:-:S02]  /*0560*/  SEL R19, R19, RZ, !P3 ;  /* 0x000000ff13137207 */ /* 0x000fc40005800000 */
[----:B------:R0:W-:Y:S01]  /*0570*/  STG.E.128 desc[UR4][R24.64], R4 ;  /* 0x0000000418007986 */ /* 0x0001e2000c101d04 */
[----:B------:R-:W-:Y:S02]  /*0580*/  SEL R13, R13, RZ, !P1 ;  /* 0x000000ff0d0d7207 */ /* 0x000fe40004800000 */
[----:B------:R-:W-:Y:S01]  /*0590*/  SEL R15, R15, RZ, !P5 ;  /* 0x000000ff0f0f7207 */ /* 0x000fe20006800000 */
[----:B------:R-:W-:Y:S01]  /*05a0*/  STG.E.128 desc[UR4][R24.64+0x800], R20 ;  /* 0x0008001418007986 */ /* 0x000fe2000c101d04 */
        /* <DEDUP_REMOVED lines=11> */
.L_x_13080:
[----:B------:R-:W0:Y:S01]  /*0660*/  S2R R28, SR_TID.X ;  /* 0x00000000001c7919 */ /* 0x000e220000002100 */
[----:B------:R-:W-:Y:S02]  /*0670*/  CS2R R12, SRZ ;  /* 0x00000000000c7805 */ /* 0x000fe4000001ff00 */
[----:B0-----:R-:W-:-:S13]  /*0680*/  ISETP.GE.AND P5, PT, R28, R25, PT ;  /* 0x000000191c00720c */ /* 0x001fda0003fa6270 */
[----:B------:R-:W-:Y:S01]  /*0690*/  @!P5 IMAD.IADD R5, R0, 0x1, R28 ;  /* 0x000000010005d824 */ /* 0x000fe200078e021c */
[----:B------:R-:W0:Y:S01]  /*06a0*/  @!P5 LDC.64 R6, c[0x0][0x220] ;  /* 0x00008800ff06db82 */ /* 0x000e220000000a00 */
[----:B------:R-:W-:-:S05]  /*06b0*/  @!P5 VIADD R28, R28, 0x80 ;  /* 0x000000801c1cd836 */ /* 0x000fca0000000000 */
[----:B------:R-:W-:Y:S02]  /*06c0*/  ISETP.GE.AND P0, PT, R28, R25, PT ;  /* 0x000000191c00720c */ /* 0x000fe40003f06270 */
[----:B------:R-:W1:Y:S11]  /*06d0*/  @!P5 LDC.64 R8, c[0x0][0x228] ;  /* 0x00008a00ff08db82 */ /* 0x000e760000000a00 */
[----:B------:R-:W-:Y:S01]  /*06e0*/  @!P0 IMAD.IADD R4, R0, 0x1, R28 ;  /* 0x0000000100048824 */ /* 0x000fe200078e021c */
[----:B------:R-:W2:Y:S01]  /*06f0*/  @!P0 LDC.64 R10, c[0x0][0x220] ;  /* 0x00008800ff0a8b82 */ /* 0x000ea20000000a00 */
[----:B------:R-:W-:-:S02]  /*0700*/  @!P0 VIADD R28, R28, 0x80 ;  /* 0x000000801c1c8836 */ /* 0x000fc40000000000 */
[----:B0-----:R-:W-:-:S03]  /*0710*/  @!P5 IMAD.WIDE.U32 R6, R5, 0x8, R6 ;  /* 0x000000080506d825 */ /* 0x001fc600078e0006 */
[----:B------:R-:W-:Y:S02]  /*0720*/  ISETP.GE.AND P1, PT, R28, R25, PT ;  /* 0x000000191c00720c */ /* 0x000fe40003f26270 */
[----:B------:R0:W3:Y:S01]  /*0730*/  @!P5 LDG.E.64 R12, desc[UR4][R6.64] ;  /* 0x00000004060cd981 */ /* 0x0000e2000c1e1b00 */
[----:B------:R-:W-:Y:S02]  /*0740*/  CS2R R2, SRZ ;  /* 0x0000000000027805 */ /* 0x000fe4000001ff00 */
[----:B------:R-:W-:Y:S01]  /*0750*/  CS2R R14, SRZ ;  /* 0x00000000000e7805 */ /* 0x000fe2000001ff00 */
[----:B-1----:R-:W-:-:S07]  /*0760*/  @!P5 IMAD.WIDE.U32 R8, R5, 0x8, R8 ;  /* 0x000000080508d825 */ /* 0x002fce00078e0008 */
[----:B------:R-:W-:Y:S01]  /*0770*/  @!P1 IMAD.IADD R29, R0, 0x1, R28 ;  /* 0x00000001001d9824 */ /* 0x000fe200078e021c */
[----:B------:R-:W1:Y:S01]  /*0780*/  @!P1 LDC.64 R18, c[0x0][0x220] ;  /* 0x00008800ff129b82 */ /* 0x000e620000000a00 */
[----:B------:R-:W-:Y:S02]  /*0790*/  @!P1 VIADD R28, R28, 0x80 ;  /* 0x000000801c1c9836 */ /* 0x000fe40000000000 */
[----:B--2---:R-:W-:-:S03]  /*07a0*/  @!P0 IMAD.WIDE.U32 R16, R4, 0x8, R10 ;  /* 0x0000000804108825 */ /* 0x004fc600078e000a */
[----:B------:R-:W-:Y:S02]  /*07b0*/  ISETP.GE.AND P4, PT, R28, R25, PT ;  /* 0x000000191c00720c */ /* 0x000fe40003f86270 */
[----:B------:R-:W-:Y:S01]  /*07c0*/  CS2R R10, SRZ ;  /* 0x00000000000a7805 */ /* 0x000fe2000001ff00 */
[----:B------:R-:W2:Y:S05]  /*07d0*/  @!P0 LDG.E.64 R2, desc[UR4][R16.64] ;  /* 0x0000000410028981 */ /* 0x000eaa000c1e1b00 */
[----:B------:R4:W5:Y:S05]  /*07e0*/  @!P5 LDG.E.64 R10, desc[UR4][R8.64] ;  /* 0x00000004080ad981 */ /* 0x00096a000c1e1b00 */
[----:B0-----:R-:W0:Y:S01]  /*07f0*/  @!P4 LDC.64 R6, c[0x0][0x220] ;  /* 0x00008800ff06cb82 */ /* 0x001e220000000a00 */
[----:B-1----:R-:W-:Y:S01]  /*0800*/  @!P1 IMAD.WIDE.U32 R18, R29, 0x8, R18 ;  /* 0x000000081d129825 */ /* 0x002fe200078e0012 */
[----:B------:R-:W-:-:S02]  /*0810*/  CS2R R20, SRZ ;  /* 0x0000000000147805 */ /* 0x000fc4000001ff00 */
[----:B------:R-:W-:-:S04]  /*0820*/  CS2R R22, SRZ ;  /* 0x0000000000167805 */ /* 0x000fc8000001ff00 */
[----:B----4-:R-:W1:Y:S01]  /*0830*/  @!P1 LDC.64 R8, c[0x0][0x228] ;  /* 0x00008a00ff089b82 */ /* 0x010e620000000a00 */
[----:B------:R-:W4:Y:S01]  /*0840*/  @!P1 LDG.E.64 R14, desc[UR4][R18.64] ;  /* 0x00000004120e9981 */ /* 0x000f22000c1e1b00 */
[----:B------:R-:W-:-:S04]  /*0850*/  @!P4 IMAD.IADD R5, R0, 0x1, R28 ;  /* 0x000000010005c824 */ /* 0x000fc800078e021c */
[----:B0-----:R-:W-:Y:S02]  /*0860*/  @!P4 IMAD.WIDE.U32 R26, R5, 0x8, R6 ;  /* 0x00000008051ac825 */ /* 0x001fe400078e0006 */
[----:B------:R-:W0:Y:S03]  /*0870*/  @!P0 LDC.64 R6, c[0x0][0x228] ;  /* 0x00008a00ff068b82 */ /* 0x000e260000000a00 */
[----:B------:R1:W4:Y:S01]  /*0880*/  @!P4 LDG.E.64 R20, desc[UR4][R26.64] ;  /* 0x000000041a14c981 */ /* 0x000322000c1e1b00 */
[----:B------:R-:W-:-:S04]  /*0890*/  @!P4 VIADD R28, R28, 0x80 ;  /* 0x000000801c1cc836 */ /* 0x000fc80000000000 */
[----:B-1----:R-:W1:Y:S01]  /*08a0*/  @!P4 LDC.64 R26, c[0x0][0x228] ;  /* 0x00008a00ff1acb82 */ /* 0x002e620000000a00 */
[----:B0-----:R-:W-:-:S05]  /*08b0*/  @!P0 IMAD.WIDE.U32 R6, R4, 0x8, R6 ;  /* 0x0000000804068825 */ /* 0x001fca00078e0006 */
[----:B------:R0:W4:Y:S01]  /*08c0*/  @!P0 LDG.E.64 R22, desc[UR4][R6.64] ;  /* 0x0000000406168981 */ /* 0x000122000c1e1b00 */
[----:B------:R-:W-:Y:S01]  /*08d0*/  ISETP.GE.AND P0, PT, R28, R25, PT ;  /* 0x000000191c00720c */ /* 0x000fe20003f06270 */
[----:B------:R-:W-:Y:S01]  /*08e0*/  @!P1 IMAD.WIDE.U32 R16, R29, 0x8, R8 ;  /* 0x000000081d109825 */ /* 0x000fe200078e0008 */
[----:B------:R-:W-:-:S06]  /*08f0*/  CS2R R18, SRZ ;  /* 0x0000000000127805 */ /* 0x000fcc000001ff00 */
[----:B------:R0:W4:Y:S01]  /*0900*/  @!P1 LDG.E.64 R18, desc[UR4][R16.64] ;  /* 0x0000000410129981 */ /* 0x000122000c1e1b00 */
[----:B-1----:R-:W-:Y:S01]  /*0910*/  @!P4 IMAD.WIDE.U32 R26, R5, 0x8, R26 ;  /* 0x00000008051ac825 */ /* 0x002fe200078e001a */
[----:B------:R-:W-:Y:S02]  /*0920*/  CS2R R4, SRZ ;  /* 0x0000000000047805 */ /* 0x000fe4000001ff00 */
[----:B0-----:R-:W-:Y:S01]  /*0930*/  CS2R R6, SRZ ;  /* 0x0000000000067805 */ /* 0x001fe2000001ff00 */
[----:B------:R-:W-:Y:S01]  /*0940*/  @!P0 IMAD.IADD R33, R0, 0x1, R28 ;  /* 0x0000000100218824 */ /* 0x000fe200078e021c */
[----:B------:R-:W0:Y:S01]  /*0950*/  @!P0 LDC.64 R30, c[0x0][0x220] ;  /* 0x00008800ff1e8b82 */ /* 0x000e220000000a00 */
[----:B------:R-:W-:Y:S01]  /*0960*/  @!P0 VIADD R28, R28, 0x80 ;  /* 0x000000801c1c8836 */ /* 0x000fe20000000000 */
[----:B------:R-:W4:Y:S04]  /*0970*/  @!P4 LDG.E.64 R4, desc[UR4][R26.64] ;  /* 0x000000041a04c981 */ /* 0x000f28000c1e1b00 */
[----:B------:R-:W-:-:S02]  /*0980*/  ISETP.GE.AND P3, PT, R28, R25, PT ;  /* 0x000000191c00720c */ /* 0x000fc40003f66270 */
[----:B------:R-:W1:Y:S11]  /*0990*/  @!P0 LDC.64 R8, c[0x0][0x228] ;  /* 0x00008a00ff088b82 */ /* 0x000e760000000a00 */
[----:B------:R-:W1:Y:S01]  /*09a0*/  @!P3 LDC.64 R16, c[0x0][0x220] ;  /* 0x00008800ff10bb82 */ /* 0x000e620000000a00 */
[----:B------:R-:W-:-:S02]  /*09b0*/  @!P3 IMAD.IADD R29, R0, 0x1, R28 ;  /* 0x00000001001db824 */ /* 0x000fc400078e021c */
[----:B------:R-:W-:Y:S02]  /*09c0*/  @!P3 VIADD R28, R28, 0x80 ;  /* 0x000000801c1cb836 */ /* 0x000fe40000000000 */
[----:B0-----:R-:W-:-:S03]  /*09d0*/  @!P0 IMAD.WIDE.U32 R30, R33, 0x8, R30 ;  /* 0x00000008211e8825 */ /* 0x001fc600078e001e */
[----:B------:R-:W-:Y:S02]  /*09e0*/  ISETP.GE.AND P4, PT, R28, R25, PT ;  /* 0x000000191c00720c */ /* 0x000fe40003f86270 */
[----:B------:R0:W4:Y:S01]  /*09f0*/  @!P0 LDG.E.64 R6, desc[UR4][R30.64] ;  /* 0x000000041e068981 */ /* 0x000122000c1e1b00 */
[----:B-1----:R-:W-:Y:S01]  /*0a00*/  @!P0 IMAD.WIDE.U32 R32, R33, 0x8, R8 ;  /* 0x0000000821208825 */ /* 0x002fe200078e0008 */
[----:B------:R-:W-:-:S06]  /*0a10*/  CS2R R8, SRZ ;  /* 0x0000000000087805 */ /* 0x000fcc000001ff00 */
[----:B------:R1:W4:Y:S03]  /*0a20*/  @!P0 LDG.E.64 R8, desc[UR4][R32.64] ;  /* 0x0000000420088981 */ /* 0x000326000c1e1b00 */
[----:B0-----:R-:W0:Y:S01]  /*0a30*/  @!P4 LDC.64 R30, c[0x0][0x220] ;  /* 0x00008800ff1ecb82 */ /* 0x001e220000000a00 */
[----:B-1----:R-:W-:-:S07]  /*0a40*/  @!P3 IMAD.WIDE.U32 R32, R29, 0x8, R16 ;  /* 0x000000081d20b825 */ /* 0x002fce00078e0010 */
[----:B------:R-:W1:Y:S01]  /*0a50*/  @!P4 LDC.64 R16, c[0x0][0x228] ;  /* 0x00008a00ff10cb82 */ /* 0x000e620000000a00 */
[----:B------:R-:W-:Y:S02]  /*0a60*/  @!P4 IMAD.IADD R37, R0, 0x1, R28 ;  /* 0x000000010025c824 */ /* 0x000fe400078e021c */
[----:B------:R-:W-:Y:S01]  /*0a70*/  @!P4 VIADD R28, R28, 0x80 ;  /* 0x000000801c1cc836 */ /* 0x000fe20000000000 */
[----:B------:R-:W-:-:S06]  /*0a80*/  CS2R R26, SRZ ;  /* 0x00000000001a7805 */ /* 0x000fcc000001ff00 */
[----:B------:R-:W4:Y:S01]  /*0a90*/  @!P3 LDG.E.64 R26, desc[UR4][R32.64] ;  /* 0x00000004201ab981 */ /* 0x000f22000c1e1b00 */
[----:B0-----:R-:W-:-:S04]  /*0aa0*/  @!P4 IMAD.WIDE.U32 R30, R37, 0x8, R30 ;  /* 0x00000008251ec825 */ /* 0x001fc800078e001e */
[----:B-1----:R-:W-:Y:S01]  /*0ab0*/  @!P4 IMAD.WIDE.U32 R36, R37, 0x8, R16 ;  /* 0x000000082524c825 */ /* 0x002fe200078e0010 */
[----:B------:R-:W-:-:S06]  /*0ac0*/  CS2R R16, SRZ ;  /* 0x0000000000107805 */ /* 0x000fcc000001ff00 */
[----:B------:R-:W4:Y:S01]  /*0ad0*/  @!P4 LDG.E.64 R16, desc[UR4][R36.64] ;  /* 0x000000042410c981 */ /* 0x000f22000c1e1b00 */
[C---:B---3--:R-:W-:Y:S02]  /*0ae0*/  ISETP.GT.U32.AND P2, PT, R12.reuse, RZ, PT ;  /* 0x000000ff0c00720c */ /* 0x048fe40003f44070 */
[----:B------:R-:W-:Y:S02]  /*0af0*/  ISETP.NE.U32.AND P1, PT, R12, RZ, PT ;  /* 0x000000ff0c00720c */ /* 0x000fe40003f25070 */
[C---:B------:R-:W-:Y:S02]  /*0b00*/  ISETP.GT.AND.EX P2, PT, R13.reuse, RZ, PT, P2 ;  /* 0x000000ff0d00720c */ /* 0x040fe40003f44320 */
[----:B------:R-:W-:Y:S02]  /*0b10*/  ISETP.NE.AND.EX P1, PT, R13, RZ, PT, P1 ;  /* 0x000000ff0d00720c */ /* 0x000fe40003f25310 */
[----:B------:R-:W0:Y:S01]  /*0b20*/  @!P3 LDC.64 R12, c[0x0][0x228] ;  /* 0x00008a00ff0cbb82 */ /* 0x000e220000000a00 */
[----:B--2---:R-:W-:-:S04]  /*0b30*/  ISETP.GT.U32.AND P6, PT, R2, RZ, PT ;  /* 0x000000ff0200720c */ /* 0x004fc80003fc4070 */
[----:B------:R-:W-:Y:S02]  /*0b40*/  ISETP.GT.AND.EX P6, PT, R3, RZ, PT, P6 ;  /* 0x000000ff0300720c */ /* 0x000fe40003fc4360 */
[----:B-----5:R-:W-:-:S04]  /*0b50*/  SEL R11, R11, RZ, !P1 ;  /* 0x000000ff0b0b7207 */ /* 0x020fc80004800000 */
[----:B------:R-:W-:Y:S02]  /*0b60*/  @P1 SEL R10, RZ, 0x1, !P2 ;  /* 0x00000001ff0a1807 */ /* 0x000fe40005000000 */
[----:B------:R-:W-:Y:S02]  /*0b70*/  ISETP.NE.U32.AND P0, PT, R2, RZ, PT ;  /* 0x000000ff0200720c */ /* 0x000fe40003f05070 */
[----:B------:R-:W-:Y:S01]  /*0b80*/  P2R R2, PR, RZ, 0x40 ;  /* 0x00000040ff027803 */ /* 0x000fe20000000000 */
[----:B0-----:R-:W-:Y:S01]  /*0b90*/  @!P3 IMAD.WIDE.U32 R34, R29, 0x8, R12 ;  /* 0x000000081d22b825 */ /* 0x001fe200078e000c */
[----:B------:R-:W-:Y:S02]  /*0ba0*/  ISETP.GE.AND P6, PT, R28, R25, PT ;  /* 0x000000191c00720c */ /* 0x000fe40003fc6270 */
[----:B------:R-:W-:Y:S02]  /*0bb0*/  CS2R R12, SRZ ;  /* 0x00000000000c7805 */ /* 0x000fe4000001ff00 */
[----:B----4-:R-:W-:-:S04]  /*0bc0*/  ISETP.GT.U32.AND P1, PT, R14, RZ, PT ;  /* 0x000000ff0e00720c */ /* 0x010fc80003f24070 */
[----:B------:R-:W2:Y:S01]  /*0bd0*/  @!P3 LDG.E.64 R12, desc[UR4][R34.64] ;  /* 0x00000004220cb981 */ /* 0x000ea2000c1e1b00 */
[----:B------:R-:W-:Y:S02]  /*0be0*/  ISETP.NE.U32.AND P2, PT, R14, RZ, PT ;  /* 0x000000ff0e00720c */ /* 0x000fe40003f45070 */
[C---:B------:R-:W-:Y:S02]  /*0bf0*/  ISETP.GT.AND.EX P1, PT, R15.reuse, RZ, PT, P1 ;  /* 0x000000ff0f00720c */ /* 0x040fe40003f24310 */
[----:B------:R-:W-:Y:S02]  /*0c00*/  ISETP.NE.AND.EX P2, PT, R15, RZ, PT, P2 ;  /* 0x000000ff0f00720c */ /* 0x000fe40003f45320 */
[----:B------:R-:W-:-:S06]  /*0c10*/  CS2R R14, SRZ ;  /* 0x00000000000e7805 */ /* 0x000fcc000001ff00 */
[----:B------:R0:W3:Y:S01]  /*0c20*/  @!P4 LDG.E.64 R14, desc[UR4][R30.64] ;  /* 0x000000041e0ec981 */ /* 0x0000e2000c1e1b00 */
[C---:B------:R-:W-:Y:S02]  /*0c30*/  ISETP.GT.U32.AND P3, PT, R20.reuse, RZ, PT ;  /* 0x000000ff1400720c */ /* 0x040fe40003f64070 */
[----:B------:R-:W-:Y:S02]  /*0c40*/  ISETP.NE.U32.AND P4, PT, R20, RZ, PT ;  /* 0x000000ff1400720c */ /* 0x000fe40003f85070 */
[C---:B------:R-:W-:Y:S02]  /*0c50*/  ISETP.GT.AND.EX P3, PT, R21.reuse, RZ, PT, P3 ;  /* 0x000000ff1500720c */ /* 0x040fe40003f64330 */
[----:B------:R-:W-:Y:S02]  /*0c60*/  ISETP.NE.AND.EX P4, PT, R21, RZ, PT, P4 ;  /* 0x000000ff1500720c */ /* 0x000fe40003f85340 */
[----:B------:R-:W1:Y:S01]  /*0c70*/  @!P6 LDC.64 R20, c[0x0][0x220] ;  /* 0x00008800ff14eb82 */ /* 0x000e620000000a00 */
[----:B------:R-:W-:-:S02]  /*0c80*/  ISETP.NE.AND.EX P0, PT, R3, RZ, PT, P0 ;  /* 0x000000ff0300720c */ /* 0x000fc40003f05300 */
[----:B0-----:R-:W-:Y:S02]  /*0c90*/  CS2R R30, SRZ ;  /* 0x00000000001e7805 */ /* 0x001fe4000001ff00 */
[----:B------:R-:W-:Y:S01]  /*0ca0*/  SEL R3, R23, RZ, !P0 ;  /* 0x000000ff17037207 */ /* 0x000fe20004000000 */
[----:B------:R-:W-:-:S04]  /*0cb0*/  @!P6 IMAD.IADD R23, R0, 0x1, R28 ;  /* 0x000000010017e824 */ /* 0x000fc800078e021c */
[C---:B-1----:R-:W-:Y:S02]  /*0cc0*/  @!P6 IMAD.WIDE.U32 R32, R23.reuse, 0x8, R20 ;  /* 0x000000081720e825 */ /* 0x042fe400078e0014 */
[----:B------:R-:W0:Y:S03]  /*0cd0*/  @!P6 LDC.64 R20, c[0x0][0x228] ;  /* 0x00008a00ff14eb82 */ /* 0x000e260000000a00 */
[----:B------:R-:W4:Y:S01]  /*0ce0*/  @!P6 LDG.E.64 R30, desc[UR4][R32.64] ;  /* 0x00000004201ee981 */ /* 0x000f22000c1e1b00 */
[----:B------:R-:W-:Y:S02]  /*0cf0*/  IMAD.MOV.U32 R24, RZ, RZ, R22 ;  /* 0x000000ffff187224 */ /* 0x000fe400078e0016 */
[----:B0-----:R-:W-:Y:S01]  /*0d00*/  @!P6 IMAD.WIDE.U32 R20, R23, 0x8, R20 ;  /* 0x000000081714e825 */ /* 0x001fe200078e0014 */
[----:B------:R-:W-:-:S06]  /*0d10*/  CS2R R22, SRZ ;  /* 0x0000000000167805 */ /* 0x000fcc000001ff00 */
[----:B------:R0:W5:Y:S01]  /*0d20*/  @!P6 LDG.E.64 R22, desc[UR4][R20.64] ;  /* 0x000000041416e981 */ /* 0x000162000c1e1b00 */
[----:B------:R-:W-:-:S04]  /*0d30*/  ISETP.NE.AND P6, PT, R2, RZ, PT ;  /* 0x000000ff0200720c */ /* 0x000fc80003fc5270 */
[----:B------:R-:W-:Y:S02]  /*0d40*/  @P0 SEL R24, RZ, 0x1, !P6 ;  /* 0x00000001ff180807 */ /* 0x000fe40007000000 */
[C---:B------:R-:W-:Y:S02]  /*0d50*/  ISETP.GT.U32.AND P6, PT, R6.reuse, RZ, PT ;  /* 0x000000ff0600720c */ /* 0x040fe40003fc4070 */
[----:B------:R-:W-:Y:S01]  /*0d60*/  ISETP.NE.U32.AND P0, PT, R6, RZ, PT ;  /* 0x000000ff0600720c */ /* 0x000fe20003f05070 */
[----:B0-----:R-:W0:Y:S01]  /*0d70*/  @!P5 LDC.64 R20, c[0x0][0x218] ;  /* 0x00008600ff14db82 */ /* 0x001e220000000a00 */
[----:B------:R-:W1:Y:S02]  /*0d80*/  S2R R6, SR_TID.X ;  /* 0x0000000000067919 */ /* 0x000e640000002100 */
[----:B------:R-:W-:Y:S01]  /*0d90*/  ISETP.NE.AND.EX P0, PT, R7, RZ, PT, P0 ;  /* 0x000000ff0700720c */ /* 0x000fe20003f05300 */
[----:B------:R-:W-:Y:S01]  /*0da0*/  IMAD.MOV.U32 R29, RZ, RZ, R18 ;  /* 0x000000ffff1d7224 */ /* 0x000fe200078e0012 */
[----:B------:R-:W-:-:S02]  /*0db0*/  SEL R19, R19, RZ, !P2 ;  /* 0x000000ff13137207 */ /* 0x000fc40005000000 */
[----:B------:R-:W-:Y:S02]  /*0dc0*/  @P2 SEL R29, RZ, 0x1, !P1 ;  /* 0x00000001ff1d2807 */ /* 0x000fe40004800000 */
[----:B------:R-:W-:Y:S01]  /*0dd0*/  ISETP.GT.AND.EX P6, PT, R7, RZ, PT, P6 ;  /* 0x000000ff0700720c */ /* 0x000fe20003fc4360 */
[----:B------:R-:W-:Y:S01]  /*0de0*/  IMAD.MOV.U32 R7, RZ, RZ, R4 ;  /* 0x000000ffff077224 */ /* 0x000fe200078e0004 */
[----:B------:R-:W-:Y:S02]  /*0df0*/  SEL R5, R5, RZ, !P4 ;  /* 0x000000ff05057207 */ /* 0x000fe40006000000 */
[----:B------:R-:W-:-:S03]  /*0e00*/  @P4 SEL R7, RZ, 0x1, !P3 ;  /* 0x00000001ff074807 */ /* 0x000fc60005800000 */
[----:B------:R-:W-:Y:S02]  /*0e10*/  @P0 SEL R8, RZ, 0x1, !P6 ;  /* 0x00000001ff080807 */ /* 0x000fe40007000000 */
[C---:B------:R-:W-:Y:S02]  /*0e20*/  ISETP.GT.U32.AND P2, PT, R26.reuse, RZ, PT ;  /* 0x000000ff1a00720c */ /* 0x040fe40003f44070 */
[----:B------:R-:W-:Y:S02]  /*0e30*/  ISETP.NE.U32.AND P1, PT, R26, RZ, PT ;  /* 0x000000ff1a00720c */ /* 0x000fe40003f25070 */
[C---:B------:R-:W-:Y:S02]  /*0e40*/  ISETP.GT.AND.EX P2, PT, R27.reuse, RZ, PT, P2 ;  /* 0x000000ff1b00720c */ /* 0x040fe40003f44320 */
[----:B------:R-:W-:Y:S01]  /*0e50*/  ISETP.NE.AND.EX P1, PT, R27, RZ, PT, P1 ;  /* 0x000000ff1b00720c */ /* 0x000fe20003f25310 */
[----:B-1----:R-:W-:Y:S01]  /*0e60*/  @!P5 IMAD.IADD R27, R0, 0x1, R6 ;  /* 0x00000001001bd824 */ /* 0x002fe200078e0206 */
[----:B------:R-:W-:Y:S01]  /*0e70*/  SEL R9, R9, RZ, !P0 ;  /* 0x000000ff09097207 */ /* 0x000fe20004000000 */
[----:B------:R-:W-:Y:S04]  /*0e80*/  BSSY B0, `(.L_x_13081) ;  /* 0x0000045000007945 */ /* 0x000fe80003800000 */
[----:B------:R-:W-:Y:S01]  /*0e90*/  BSSY B1, `(.L_x_13082) ;  /* 0x000003c000017945 */ /* 0x000fe20003800000 */
[----:B---3--:R-:W-:-:S02]  /*0ea0*/  ISETP.GT.U32.AND P3, PT, R14, RZ, PT ;  /* 0x000000ff0e00720c */ /* 0x008fc40003f64070 */
[----:B------:R-:W-:Y:S02]  /*0eb0*/  ISETP.NE.U32.AND P4, PT, R14, RZ, PT ;  /* 0x000000ff0e00720c */ /* 0x000fe40003f85070 */
[C---:B------:R-:W-:Y:S02]  /*0ec0*/  ISETP.GT.AND.EX P3, PT, R15.reuse, RZ, PT, P3 ;  /* 0x000000ff0f00720c */ /* 0x040fe40003f64330 */
[----:B------:R-:W-:Y:S01]  /*0ed0*/  ISETP.NE.AND.EX P4, PT, R15, RZ, PT, P4 ;  /* 0x000000ff0f00720c */ /* 0x000fe20003f85340 */
[----:B0-----:R-:W-:-:S04]  /*0ee0*/  @!P5 IMAD.WIDE.U32 R14, R27, 0x8, R20 ;  /* 0x000000081b0ed825 */ /* 0x001fc800078e0014 */
[----:B------:R-:W-:Y:S01]  /*0ef0*/  VIADD R20, R6, 0x80 ;  /* 0x0000008006147836 */ /* 0x000fe20000000000 */
[----:B------:R0:W-:Y:S03]  /*0f00*/  @!P5 STG.E.64 desc[UR4][R14.64], R10 ;  /* 0x0000000a0e00d986 */ /* 0x0001e6000c101b04 */
[----:B------:R-:W-:Y:S01]  /*0f10*/  @!P5 IMAD.MOV.U32 R6, RZ, RZ, R20 ;  /* 0x000000ffff06d224 */ /* 0x000fe200078e0014 */
[----:B--2---:R-:W-:Y:S01]  /*0f20*/  SEL R13, R13, RZ, !P1 ;  /* 0x000000ff0d0d7207 */ /* 0x004fe20004800000 */
[----:B------:R-:W-:Y:S01]  /*0f30*/  IMAD.MOV.U32 R21, RZ, RZ, R12 ;  /* 0x000000ffff157224 */ /* 0x000fe200078e000c */
[----:B------:R-:W-:Y:S02]  /*0f40*/  @P1 SEL R21, RZ, 0x1, !P2 ;  /* 0x00000001ff151807 */ /* 0x000fe40005000000 */
[----:B----4-:R-:W-:-:S04]  /*0f50*/  ISETP.NE.U32.AND P6, PT, R30, RZ, PT ;  /* 0x000000ff1e00720c */ /* 0x010fc80003fc5070 */
[----:B------:R-:W-:Y:S02]  /*0f60*/  ISETP.NE.AND.EX P0, PT, R31, RZ, PT, P6 ;  /* 0x000000ff1f00720c */ /* 0x000fe40003f05360 */
[----:B------:R-:W-:-:S04]  /*0f70*/  ISETP.GT.U32.AND P6, PT, R30, RZ, PT ;  /* 0x000000ff1e00720c */ /* 0x000fc80003fc4070 */
[----:B------:R-:W-:Y:S02]  /*0f80*/  ISETP.GT.AND.EX P5, PT, R31, RZ, PT, P6 ;  /* 0x000000ff1f00720c */ /* 0x000fe40003fa4360 */
[----:B------:R-:W-:Y:S02]  /*0f90*/  ISETP.GE.AND P6, PT, R6, R25, PT ;  /* 0x000000190600720c */ /* 0x000fe40003fc6270 */
[----:B0-----:R-:W-:Y:S02]  /*0fa0*/  SEL R11, R17, RZ, !P4 ;  /* 0x000000ff110b7207 */ /* 0x001fe40006000000 */
[----:B------:R-:W-:Y:S02]  /*0fb0*/  @P4 SEL R16, RZ, 0x1, !P3 ;  /* 0x00000001ff104807 */ /* 0x000fe40005800000 */
[----:B-----5:R-:W-:Y:S02]  /*0fc0*/  SEL R15, R23, RZ, !P0 ;  /* 0x000000ff170f7207 */ /* 0x020fe40004000000 */
[----:B------:R-:W-:-:S05]  /*0fd0*/  @P0 SEL R22, RZ, 0x1, !P5 ;  /* 0x00000001ff160807 */ /* 0x000fca0006800000 */
[----:B------:R-:W-:Y:S05]  /*0fe0*/  @P6 BRA `(.L_x_13083) ;  /* 0x0000000000386947 */ /* 0x000fea0003800000 */
[----:B------:R-:W0:Y:S01]  /*0ff0*/  LDC.64 R26, c[0x0][0x218] ;  /* 0x00008600ff1a7b82 */ /* 0x000e220000000a00 */
[----:B------:R-:W-:Y:S02]  /*1000*/  IMAD.IADD R17, R0, 0x1, R6 ;  /* 0x0000000100117824 */ /* 0x000fe400078e0206 */
[----:B------:R-:W-:Y:S02]  /*1010*/  IMAD.MOV.U32 R2, RZ, RZ, R24 ;  /* 0x000000ffff027224 */ /* 0x000fe400078e0018 */
[----:B------:R-:W-:-:S05]  /*1020*/  VIADD R6, R6, 0x80 ;  /* 0x0000008006067836 */ /* 0x000fca0000000000 */
[----:B------:R-:W-:Y:S01]  /*1030*/  ISETP.GE.AND P0, PT, R6, R25, PT ;  /* 0x000000190600720c */ /* 0x000fe20003f06270 */
[----:B0-----:R-:W-:-:S05]  /*1040*/  IMAD.WIDE.U32 R26, R17, 0x8, R26 ;  /* 0x00000008111a7825 */ /* 0x001fca00078e001a */
[----:B------:R0:W-:Y:S07]  /*1050*/  STG.E.64 desc[UR4][R26.64], R2 ;  /* 0x000000021a007986 */ /* 0x0001ee000c101b04 */
[----:B------:R-:W-:Y:S05]  /*1060*/  @P0 BRA `(.L_x_13084) ;  /* 0x0000000000380947 */ /* 0x000fea0003800000 */
[----:B0-----:R-:W0:Y:S01]  /*1070*/  LDC.64 R2, c[0x0][0x218] ;  /* 0x00008600ff027b82 */ /* 0x001e220000000a00 */
[----:B------:R-:W-:Y:S02]  /*1080*/  IMAD.IADD R17, R0, 0x1, R6 ;  /* 0x0000000100117824 */ /* 0x000fe400078e0206 */
[----:B------:R-:W-:Y:S02]  /*1090*/  IMAD.MOV.U32 R18, RZ, RZ, R29 ;  /* 0x000000ffff127224 */ /* 0x000fe400078e001d */
[----:B------:R-:W-:Y:S02]  /*10a0*/  VIADD R6, R6, 0x80 ;  /* 0x0000008006067836 */ /* 0x000fe40000000000 */
[----:B0-----:R-:W-:-:S05]  /*10b0*/  IMAD.WIDE.U32 R2, R17, 0x8, R2 ;  /* 0x0000000811027825 */ /* 0x001fca00078e0002 */
[----:B------:R0:W-:Y:S02]  /*10c0*/  STG.E.64 desc[UR4][R2.64], R18 ;  /* 0x0000001202007986 */ /* 0x0001e4000c101b04 */
.L_x_13083:
[----:B------:R-:W-:-:S13]  /*10d0*/  ISETP.GE.AND P0, PT, R6, R25, PT ;  /* 0x000000190600720c */ /* 0x000fda0003f06270 */
[----:B------:R-:W-:Y:S05]  /*10e0*/  @P0 BRA `(.L_x_13085) ;  /* 0x0000000000340947 */ /* 0x000fea0003800000 */
[----:B0-----:R-:W0:Y:S01]  /*10f0*/  LDC.64 R2, c[0x0][0x218] ;  /* 0x00008600ff027b82 */ /* 0x001e220000000a00 */
[----:B------:R-:W-:Y:S02]  /*1100*/  IMAD.IADD R17, R0, 0x1, R6 ;  /* 0x0000000100117824 */ /* 0x000fe400078e0206 */
[----:B------:R-:W-:Y:S02]  /*1110*/  IMAD.MOV.U32 R4, RZ, RZ, R7 ;  /* 0x000000ffff047224 */ /* 0x000fe400078e0007 */
[----:B------:R-:W-:Y:S02]  /*1120*/  VIADD R6, R6, 0x80 ;  /* 0x0000008006067836 */ /* 0x000fe40000000000 */
[----:B0-----:R-:W-:-:S05]  /*1130*/  IMAD.WIDE.U32 R2, R17, 0x8, R2 ;  /* 0x0000000811027825 */ /* 0x001fca00078e0002 */
[----:B------:R1:W-:Y:S02]  /*1140*/  STG.E.64 desc[UR4][R2.64], R4 ;  /* 0x0000000402007986 */ /* 0x0003e4000c101b04 */
.L_x_13084:
[----:B------:R-:W-:-:S13]  /*1150*/  ISETP.GE.AND P0, PT, R6, R25, PT ;  /* 0x000000190600720c */ /* 0x000fda0003f06270 */
[----:B------:R-:W-:Y:S05]  /*1160*/  @P0 BRA `(.L_x_13086) ;  /* 0x0000000000380947 */ /* 0x000fea0003800000 */
[----:B01----:R-:W0:Y:S01]  /*1170*/  LDC.64 R2, c[0x0][0x218] ;  /* 0x00008600ff027b82 */ /* 0x003e220000000a00 */
[----:B------:R-:W-:Y:S02]  /*1180*/  IMAD.IADD R5, R0, 0x1, R6 ;  /* 0x0000000100057824 */ /* 0x000fe400078e0206 */
[----:B------:R-:W-:Y:S02]  /*1190*/  VIADD R6, R6, 0x80 ;  /* 0x0000008006067836 */ /* 0x000fe40000000000 */
[----:B0-----:R-:W-:-:S05]  /*11a0*/  IMAD.WIDE.U32 R2, R5, 0x8, R2 ;  /* 0x0000000805027825 */ /* 0x001fca00078e0002 */
[----:B------:R1:W-:Y:S02]  /*11b0*/  STG.E.64 desc[UR4][R2.64], R8 ;  /* 0x0000000802007986 */ /* 0x0003e4000c101b04 */
.L_x_13085:
[----:B------:R-:W-:-:S13]  /*11c0*/  ISETP.GE.AND P0, PT, R6, R25, PT ;  /* 0x000000190600720c */ /* 0x000fda0003f06270 */
[----:B------:R-:W-:Y:S05]  /*11d0*/  @P0 BREAK B1 ;  /* 0x0000000000010942 */ /* 0x000fea0003800000 */
[----:B------:R-:W-:Y:S05]  /*11e0*/  @P0 BRA `(.L_x_13087) ;  /* 0x0000000000380947 */ /* 0x000fea0003800000 */
[----:B01----:R-:W0:Y:S01]  /*11f0*/  LDC.64 R2, c[0x0][0x218] ;  /* 0x00008600ff027b82 */ /* 0x003e220000000a00 */
[----:B------:R-:W-:Y:S02]  /*1200*/  IMAD.IADD R5, R0, 0x1, R6 ;  /* 0x0000000100057824 */ /* 0x000fe400078e0206 */
[----:B------:R-:W-:Y:S02]  /*1210*/  IMAD.MOV.U32 R12, RZ, RZ, R21 ;  /* 0x000000ffff0c7224 */ /* 0x000fe400078e0015 */
[----:B------:R-:W-:Y:S02]  /*1220*/  VIADD R6, R6, 0x80 ;  /* 0x0000008006067836 */ /* 0x000fe40000000000 */
[----:B0-----:R-:W-:-:S05]  /*1230*/  IMAD.WIDE.U32 R2, R5, 0x8, R2 ;  /* 0x0000000805027825 */ /* 0x001fca00078e0002 */
[----:B------:R2:W-:Y:S02]  /*1240*/  STG.E.64 desc[UR4][R2.64], R12 ;  /* 0x0000000c02007986 */ /* 0x0005e4000c101b04 */
.L_x_13086:
[----:B------:R-:W-:Y:S05]  /*1250*/  BSYNC B1 ;  /* 0x0000000000017941 */ /* 0x000fea0003800000 */
.L_x_13082:
[----:B------:R-:W-:-:S13]  /*1260*/  ISETP.GE.AND P0, PT, R6, R25, PT ;  /* 0x000000190600720c */ /* 0x000fda0003f06270 */
[----:B012---:R-:W0:Y:S01]  /*1270*/  @!P0 LDC.64 R2, c[0x0][0x218] ;  /* 0x00008600ff028b82 */ /* 0x007e220000000a00 */
[----:B------:R-:W-:Y:S02]  /*1280*/  @!P0 IMAD.IADD R5, R0, 0x1, R6 ;  /* 0x0000000100058824 */ /* 0x000fe400078e0206 */
[----:B------:R-:W-:Y:S02]  /*1290*/  @!P0 IMAD.MOV.U32 R10, RZ, RZ, R16 ;  /* 0x000000ffff0a8224 */ /* 0x000fe400078e0010 */
[----:B------:R-:W-:Y:S02]  /*12a0*/  @!P0 VIADD R6, R6, 0x80 ;  /* 0x0000008006068836 */ /* 0x000fe40000000000 */
[----:B0-----:R-:W-:-:S05]  /*12b0*/  @!P0 IMAD.WIDE.U32 R2, R5, 0x8, R2 ;  /* 0x0000000805028825 */ /* 0x001fca00078e0002 */
[----:B------:R2:W-:Y:S02]  /*12c0*/  @!P0 STG.E.64 desc[UR4][R2.64], R10 ;  /* 0x0000000a02008986 */ /* 0x0005e4000c101b04 */
.L_x_13087:
[----:B------:R-:W-:Y:S05]  /*12d0*/  BSYNC B0 ;  /* 0x0000000000007941 */ /* 0x000fea0003800000 */
.L_x_13081:
[----:B------:R-:W-:Y:S05]  /*12e0*/  WARPSYNC.ALL ;  /* 0x0000000000007948 */ /* 0x000fea0003800000 */
[----:B------:R-:W-:-:S13]  /*12f0*/  ISETP.GE.AND P0, PT, R6, R25, PT ;  /* 0x000000190600720c */ /* 0x000fda0003f06270 */
[----:B------:R-:W-:Y:S05]  /*1300*/  @P0 EXIT ;  /* 0x000000000000094d */ /* 0x000fea0003800000 */
[----:B012---:R-:W0:Y:S01]  /*1310*/  LDC.64 R2, c[0x0][0x218] ;  /* 0x00008600ff027b82 */ /* 0x007e220000000a00 */
[----:B------:R-:W-:Y:S02]  /*1320*/  IMAD.IADD R5, R0, 0x1, R6 ;  /* 0x0000000100057824 */ /* 0x000fe400078e0206 */
[----:B------:R-:W-:Y:S02]  /*1330*/  IMAD.MOV.U32 R14, RZ, RZ, R22 ;  /* 0x000000ffff0e7224 */ /* 0x000fe400078e0016 */
[----:B0-----:R-:W-:-:S05]  /*1340*/  IMAD.WIDE.U32 R2, R5, 0x8, R2 ;  /* 0x0000000805027825 */ /* 0x001fca00078e0002 */
[----:B------:R-:W-:Y:S01]  /*1350*/  STG.E.64 desc[UR4][R2.64], R14 ;  /* 0x0000000e02007986 */ /* 0x000fe2000c101b04 */
[----:B------:R-:W-:Y:S05]  /*1360*/  EXIT ;  /* 0x000000000000794d */ /* 0x000fea0003800000 */
.L_x_13088:
        /* <DEDUP_REMOVED lines=9> */
.L_x_32145:


//--------------------- .text._ZN2at6native29vectorized_elementwise_kernelILi4ENS0_13BinaryFunctorIlllZZZNS0_21heaviside_kernel_cudaERNS_18TensorIteratorBaseEENKUlvE_clEvENKUlvE2_clEvEUlllE_EESt5arrayIPcLm3EEEEviT0_T1_ --------------------------
	.section	.text._ZN2at6native29vectorized_elementwise_kernelILi4ENS0_13BinaryFunctorIlllZZZNS0_21heaviside_kernel_cudaERNS_18TensorIteratorBaseEENKUlvE_clEvENKUlvE2_clEvEUlllE_EESt5arrayIPcLm3EEEEviT0_T1_,"ax",@progbits
	.align	128
        .global         _ZN2at6native29vectorized_elementwise_kernelILi4ENS0_13BinaryFunctorIlllZZZNS0_21heaviside_kernel_cudaERNS_18TensorIteratorBaseEENKUlvE_clEvENKUlvE2_clEvEUlllE_EESt5arrayIPcLm3EEEEviT0_T1_
        .type           _ZN2at6native29vectorized_elementwise_kernelILi4ENS0_13BinaryFunctorIlllZZZNS0_21heaviside_kernel_cudaERNS_18TensorIteratorBaseEENKUlvE_clEvENKUlvE2_clEvEUlllE_EESt5arrayIPcLm3EEEEviT0_T1_,@function
        .size           _ZN2at6native29vectorized_elementwise_kernelILi4ENS0_13BinaryFunctorIlllZZZNS0_21heaviside_kernel_cudaERNS_18TensorIteratorBaseEENKUlvE_clEvENKUlvE2_clEvEUlllE_EESt5arrayIPcLm3EEEEviT0_T1_,(.L_x_32146 - _ZN2at6native29vectorized_elementwise_kernelILi4ENS0_13BinaryFunctorIlllZZZNS0_21heaviside_kernel_cudaERNS_18TensorIteratorBaseEENKUlvE_clEvENKUlvE2_clEvEUlllE_EESt5arrayIPcLm3EEEEviT0_T1_)
        .other          _ZN2at6native29vectorized_elementwise_kernelILi4ENS0_13BinaryFunctorIlllZZZNS0_21heaviside_kernel_cudaERNS_18TensorIteratorBaseEENKUlvE_clEvENKUlvE2_clEvEUlllE_EESt5arrayIPcLm3EEEEviT0_T1_,@"STO_CUDA_ENTRY STV_DEFAULT"
_ZN2at6native29vectorized_elementwise_kernelILi4ENS0_13BinaryFunctorIlllZZZNS0_21heaviside_kernel_cudaERNS_18TensorIteratorBaseEENKUlvE_clEvENKUlvE2_clEvEUlllE_EESt5arrayIPcLm3EEEEviT0_T1_:
.text._ZN2at6native29vectorized_elementwise_kernelILi4ENS0_13BinaryFunctorIlllZZZNS0_21heaviside_kernel_cudaERNS_18TensorIteratorBaseEENKUlvE_clEvENKUlvE2_clEvEUlllE_EESt5arrayIPcLm3EEEEviT0_T1_:
        /* <DEDUP_REMOVED lines=102> */
.L_x_13089:
        /* <DEDUP_REMOVED lines=167> */
.L_x_13092:
        /* <DEDUP_REMOVED lines=8> */
.L_x_13093:
[----:B------:R-:W-:-:S13]  /*1150*/  ISETP.GE.AND P0, PT, R6, R25, PT ;  /* 0x000000190600720c */ /* 0x000fda0003f06270 */
[----:B------:R-:W-:Y:S05]  /*1160*/  @P0 BRA `(.L_x_13095) ;  /* 0x0000000000380947 */ /* 0x000fea0003800000 */
[----:B01----:R-:W0:Y:S01]  /*1170*/  LDC.64 R2, c[0x0][0x218] ;  /* 0x00008600ff027b82 */ /* 0x003e220000000a00 */
[----:B------:R-:W-:Y:S02]  /*1180*/  IMAD.IADD R5, R0, 0x1, R6 ;  /* 0x0000000100057824 */ /* 0x000fe400078e0206 */
[----:B------:R-:W-:Y:S02]  /*1190*/  VIADD R6, R6, 0x80 ;  /* 0x0000008006067836 */ /* 0x000fe40000000000 */
[----:B0-----:R-:W-:-:S05]  /*11a0*/  IMAD.WIDE.U32 R2, R5, 0x8, R2 ;  /* 0x0000000805027825 */ /* 0x001fca00078e0002 */
[----:B------:R1:W-:Y:S02]  /*11b0*/  STG.E.64 desc[UR4][R2.64], R8 ;  /* 0x0000000802007986 */ /* 0x0003e4000c101b04 */
.L_x_13094:
        /* <DEDUP_REMOVED lines=9> */
.L_x_13095:
[----:B------:R-:W-:Y:S05]  /*1250*/  BSYNC B1 ;  /* 0x0000000000017941 */ /* 0x000fea0003800000 */
.L_x_13091:
[----:B------:R-:W-:-:S13]  /*1260*/  ISETP.GE.AND P0, PT, R6, R25, PT ;  /* 0x000000190600720c */ /* 0x000fda0003f06270 */
[----:B012---:R-:W0:Y:S01]  /*1270*/  @!P0 LDC.64 R2, c[0x0][0x218] ;  /* 0x00008600ff028b82 */ /* 0x007e220000000a00 */
[----:B------:R-:W-:Y:S02]  /*1280*/  @!P0 IMAD.IADD R5, R0, 0x1, R6 ;  /* 0x0000000100058824 */ /* 0x000fe400078e0206 */
[----:B------:R-:W-:Y:S02]  /*1290*/  @!P0 IMAD.MOV.U32 R10, RZ, RZ, R16 ;  /* 0x000000ffff0a8224 */ /* 0x000fe400078e0010 */
[----:B------:R-:W-:Y:S02]  /*12a0*/  @!P0 VIADD R6, R6, 0x80 ;  /* 0x0000008006068836 */ /* 0x000fe40000000000 */
[----:B0-----:R-:W-:-:S05]  /*12b0*/  @!P0 IMAD.WIDE.U32 R2, R5, 0x8, R2 ;  /* 0x0000000805028825 */ /* 0x001fca00078e0002 */
[----:B------:R2:W-:Y:S02]  /*12c0*/  @!P0 STG.E.64 desc[UR4][R2.64], R10 ;  /* 0x0000000a02008986 */ /* 0x0005e4000c101b04 */
.L_x_13096:
[----:B------:R-:W-:Y:S05]  /*12d0*/  BSYNC B0 ;  /* 0x0000000000007941 */ /* 0x000fea0003800000 */
.L_x_13090:
        /* <DEDUP_REMOVED lines=9> */
.L_x_13097:
        /* <DEDUP_REMOVED lines=9> */
.L_x_32146:


//--------------------- .text._ZN2at6native29vectorized_elementwise_kernelILi8ENS0_13BinaryFunctorIlllZZZNS0_21heaviside_kernel_cudaERNS_18TensorIteratorBaseEENKUlvE_clEvENKUlvE2_clEvEUlllE_EESt5arrayIPcLm3EEEEviT0_T1_ --------------------------
	.section	.text._ZN2at6native29vectorized_elementwise_kernelILi8ENS0_13BinaryFunctorIlllZZZNS0_21heaviside_kernel_cudaERNS_18TensorIteratorBaseEENKUlvE_clEvENKUlvE2_clEvEUlllE_EESt5arrayIPcLm3EEEEviT0_T1_,"ax",@progbits
	.align	128
        .global         _ZN2at6native29vectorized_elementwise_kernelILi8ENS0_13BinaryFunctorIlllZZZNS0_21heaviside_kernel_cudaERNS_18TensorIteratorBaseEENKUlvE_clEvENKUlvE2_clEvEUlllE_EESt5arrayIPcLm3EEEEviT0_T1_
        .type           _ZN2at6native29vectorized_elementwise_kernelILi8ENS0_13BinaryFunctorIlllZZZNS0_21heaviside_kernel_cudaERNS_18TensorIteratorBaseEENKUlvE_clEvENKUlvE2_clEvEUlllE_EESt5arrayIPcLm3EEEEviT0_T1_,@function
        .size           _ZN2at6native29vectorized_elementwise_kernelILi8ENS0_13BinaryFunctorIlllZZZNS0_21heaviside_kernel_cudaERNS_18TensorIteratorBaseEENKUlvE_clEvENKUlvE2_clEvEUlllE_EESt5arrayIPcLm3EEEEviT0_T1_,(.L_x_32147 - _ZN2at6native29vectorized_elementwise_kernelILi8ENS0_13BinaryFunctorIlllZZZNS0_21heaviside_kernel_cudaERNS_18TensorIteratorBaseEENKUlvE_clEvENKUlvE2_clEvEUlllE_EESt5arrayIPcLm3EEEEviT0_T1_)
        .other          _ZN2at6native29vectorized_elementwise_kernelILi8ENS0_13BinaryFunctorIlllZZZNS0_21heaviside_kernel_cudaERNS_18TensorIteratorBaseEENKUlvE_clEvENKUlvE2_clEvEUlllE_EESt5arrayIPcLm3EEEEviT0_T1_,@"STO_CUDA_ENTRY STV_DEFAULT"
_ZN2at6native29vectorized_elementwise_kernelILi8ENS0_13BinaryFunctorIlllZZZNS0_21heaviside_kernel_cudaERNS_18TensorIteratorBaseEENKUlvE_clEvENKUlvE2_clEvEUlllE_EESt5arrayIPcLm3EEEEviT0_T1_:
.text._ZN2at6native29vectorized_elementwise_kernelILi8ENS0_13BinaryFunctorIlllZZZNS0_21heaviside_kernel_cudaERNS_18TensorIteratorBaseEENKUlvE_clEvENKUlvE2_clEvEUlllE_EESt5arrayIPcLm3EEEEviT0_T1_:
        /* <DEDUP_REMOVED lines=102> */
.L_x_13098:
        /* <DEDUP_REMOVED lines=167> */
.L_x_13101:
        /* <DEDUP_REMOVED lines=8> */
.L_x_13102:
[----:B------:R-:W-:-:S13]  /*1150*/  ISETP.GE.AND P0, PT, R6, R25, PT ;  /* 0x000000190600720c */ /* 0x000fda0003f06270 */
[----:B------:R-:W-:Y:S05]  /*1160*/  @P0 BRA `(.L_x_13104) ;  /* 0x0000000000380947 */ /* 0x000fea0003800000 */
[----:B01----:R-:W0:Y:S01]  /*1170*/  LDC.64 R2, c[0x0][0x218] ;  /* 0x00008600ff027b82 */ /* 0x003e220000000a00 */
[----:B------:R-:W-:Y:S02]  /*1180*/  IMAD.IADD R5, R0, 0x1, R6 ;  /* 0x0000000100057824 */ /* 0x000fe400078e0206 */
[----:B------:R-:W-:Y:S02]  /*1190*/  VIADD R6, R6, 0x80 ;  /* 0x0000008006067836 */ /* 0x000fe40000000000 */
[----:B0-----:R-:W-:-:S05]  /*11a0*/  IMAD.WIDE.U32 R2, R5, 0x8, R2 ;  /* 0x0000000805027825 */ /* 0x001fca00078e0002 */
[----:B------:R1:W-:Y:S02]  /*11b0*/  STG.E.64 desc[UR4][R2.64], R8 ;  /* 0x0000000802007986 */ /* 0x0003e4000c101b04 */
.L_x_13103:
        /* <DEDUP_REMOVED lines=9> */
.L_x_13104:
[----:B------:R-:W-:Y:S05]  /*1250*/  BSYNC B1 ;  /* 0x0000000000017941 */ /* 0x000fea0003800000 */
.L_x_13100:
[----:B------:R-:W-:-:S13]  /*1260*/  ISETP.GE.AND P0, PT, R6, R25, PT ;  /* 0x000000190600720c */ /* 0x000fda0003f06270 */
[----:B012---:R-:W0:Y:S01]  /*1270*/  @!P0 LDC.64 R2, c[0x0][0x218] ;  /* 0x00008600ff028b82 */ /* 0x007e220000000a00 */
[----:B------:R-:W-:Y:S02]  /*1280*/  @!P0 IMAD.IADD R5, R0, 0x1, R6 ;  /* 0x0000000100058824 */ /* 0x000fe400078e0206 */
[----:B------:R-:W-:Y:S02]  /*1290*/  @!P0 IMAD.MOV.U32 R10, RZ, RZ, R16 ;  /* 0x000000ffff0a8224 */ /* 0x000fe400078e0010 */
[----:B------:R-:W-:Y:S02]  /*12a0*/  @!P0 VIADD R6, R6, 0x80 ;  /* 0x0000008006068836 */ /* 0x000fe40000000000 */
[----:B0-----:R-:W-:-:S05]  /*12b0*/  @!P0 IMAD.WIDE.U32 R2, R5, 0x8, R2 ;  /* 0x0000000805028825 */ /* 0x001fca00078e0002 */
[----:B------:R2:W-:Y:S02]  /*12c0*/  @!P0 STG.E.64 desc[UR4][R2.64], R10 ;  /* 0x0000000a02008986 */ /* 0x0005e4000c101b04 */
.L_x_13105:
[----:B------:R-:W-:Y:S05]  /*12d0*/  BSYNC B0 ;  /* 0x0000000000007941 */ /* 0x000fea0003800000 */
.L_x_13099:
        /* <DEDUP_REMOVED lines=9> */
.L_x_13106:
        /* <DEDUP_REMOVED lines=9> */
.L_x_32147:


//--------------------- .text._ZN2at6native18elementwise_kernelILi128ELi4EZNS0_15gpu_kernel_implINS0_13BUnaryFunctorIlllZZZNS0_21heaviside_kernel_cudaERNS_18TensorIteratorBaseEENKUlvE_clEvENKUlvE2_clEvEUlllE_EEEEvS5_RKT_EUliE_EEviT1_ --------------------------
	.section	.text._ZN2at6native18elementwise_kernelILi128ELi4EZNS0_15gpu_kernel_implINS0_13BUnaryFunctorIlllZZZNS0_21heaviside_kernel_cudaERNS_18TensorIteratorBaseEENKUlvE_clEvENKUlvE2_clEvEUlllE_EEEEvS5_RKT_EUliE_EEviT1_,"ax",@progbits
	.align	128
        .global         _ZN2at6native18elementwise_kernelILi128ELi4EZNS0_15gpu_kernel_implINS0_13BUnaryFunctorIlllZZZNS0_21heaviside_kernel_cudaERNS_18TensorIteratorBaseEENKUlvE_clEvENKUlvE2_clEvEUlllE_EEEEvS5_RKT_EUliE_EEviT1_
        .type           _ZN2at6native18elementwise_kernelILi128ELi4EZNS0_15gpu_kernel_implINS0_13BUnaryFunctorIlllZZZNS0_21heaviside_kernel_cudaERNS_18TensorIteratorBaseEENKUlvE_clEvENKUlvE2_clEvEUlllE_EEEEvS5_RKT_EUliE_EEviT1_,@function
        .size           _ZN2at6native18elementwise_kernelILi128ELi4EZNS0_15gpu_kernel_implINS0_13BUnaryFunctorIlllZZZNS0_21heaviside_kernel_cudaERNS_18TensorIteratorBaseEENKUlvE_clEvENKUlvE2_clEvEUlllE_EEEEvS5_RKT_EUliE_EEviT1_,(.L_x_32148 - _ZN2at6native18elementwise_kernelILi128ELi4EZNS0_15gpu_kernel_implINS0_13BUnaryFunctorIlllZZZNS0_21heaviside_kernel_cudaERNS_18TensorIteratorBaseEENKUlvE_clEvENKUlvE2_clEvEUlllE_EEEEvS5_RKT_EUliE_EEviT1_)
        .other          _ZN2at6native18elementwise_kernelILi128ELi4EZNS0_15gpu_kernel_implINS0_13BUnaryFunctorIlllZZZNS0_21heaviside_kernel_cudaERNS_18TensorIteratorBaseEENKUlvE_clEvENKUlvE2_clEvEUlllE_EEEEvS5_RKT_EUliE_EEviT1_,@"STO_CUDA_ENTRY STV_DEFAULT"
_ZN2at6native18elementwise_kernelILi128ELi4EZNS0_15gpu_kernel_implINS0_13BUnaryFunctorIlllZZZNS0_21heaviside_kernel_cudaERNS_18TensorIteratorBaseEENKUlvE_clEvENKUlvE2_clEvEUlllE_EEEEvS5_RKT_EUliE_EEviT1_:
.text._ZN2at6native18elementwise_kernelILi128ELi4EZNS0_15gpu_kernel_implINS0_13BUnaryFunctorIlllZZZNS0_21heaviside_kernel_cudaERNS_18TensorIteratorBaseEENKUlvE_clEvENKUlvE2_clEvEUlllE_EEEEvS5_RKT_EUliE_EEviT1_:
        /* <DEDUP_REMOVED lines=314> */
.L_x_13109:
        /* <DEDUP_REMOVED lines=21> */
.L_x_13113:
[----:B------:R0:W5:Y:S01]  /*14f0*/  LDG.E.U8 R2, desc[UR36][R4.64] ;  /* 0x0000002404027981 */ /* 0x000162000c1e1100 */
[----:B------:R-:W-:Y:S01]  /*1500*/  IMAD.MOV.U32 R3, RZ, RZ, RZ ;  /* 0x000000ffff037224 */ /* 0x000fe200078e00ff */
[----:B------:R-:W-:Y:S06]  /*1510*/  BRA `(.L_x_13115) ;  /* 0x0000000c00487947 */ /* 0x000fec0003800000 */
.L_x_13112:
        /* <DEDUP_REMOVED lines=8> */
.L_x_13117:
[----:B------:R-:W2:Y:S02]  /*15a0*/  LDG.E R2, desc[UR36][R4.64] ;  /* 0x0000002404027981 */ /* 0x000ea4000c1e1900 */
[----:B--2---:R-:W-:Y:S01]  /*15b0*/  SHF.R.S32.HI R3, RZ, 0x1f, R2 ;  /* 0x0000001fff037819 */ /* 0x004fe20000011402 */
[----:B------:R-:W-:Y:S06]  /*15c0*/  BRA `(.L_x_13115) ;  /* 0x0000000c001c7947 */ /* 0x000fec0003800000 */
.L_x_13116:
[----:B------:R-:W2:Y:S02]  /*15d0*/  LDG.E.S16 R2, desc[UR36][R4.64] ;  /* 0x0000002404027981 */ /* 0x000ea4000c1e1700 */
[----:B--2---:R-:W-:Y:S01]  /*15e0*/  SHF.R.S32.HI R3, RZ, 0x1f, R2 ;  /* 0x0000001fff037819 */ /* 0x004fe20000011402 */
[----:B------:R-:W-:Y:S06]  /*15f0*/  BRA `(.L_x_13115) ;  /* 0x0000000c00107947 */ /* 0x000fec0003800000 */
.L_x_13111:
        /* <DEDUP_REMOVED lines=9> */
.L_x_13119:
[----:B------:R-:W2:Y:S02]  /*1690*/  LDG.E.U16 R4, desc[UR36][R4.64] ;  /* 0x0000002404047981 */ /* 0x000ea4000c1e1500 */
[----:B--2---:R-:W-:-:S06]  /*16a0*/  HADD2.F32 R2, -RZ, R4.H0_H0 ;  /* 0x20000004ff027230 */ /* 0x004fcc0000004100 */
[----:B------:R-:W0:Y:S01]  /*16b0*/  F2I.S64.TRUNC R2, R2 ;  /* 0x0000000200027311 */ /* 0x000e22000020d900 */
[----:B------:R-:W-:Y:S05]  /*16c0*/  BRA `(.L_x_13115) ;  /* 0x0000000800dc7947 */ /* 0x000fea0003800000 */
.L_x_13118:
        /* <DEDUP_REMOVED lines=9> */
.L_x_13121:
[----:B------:R-:W2:Y:S02]  /*1760*/  LDG.E.U16 R4, desc[UR36][R4.64] ;  /* 0x0000002404047981 */ /* 0x000ea4000c1e1500 */
[----:B--2---:R-:W-:-:S06]  /*1770*/  HADD2.F32 R2, -RZ, R4.H0_H0 ;  /* 0x20000004ff027230 */ /* 0x004fcc0000004100 */
[----:B------:R-:W0:Y:S01]  /*1780*/  F2I.S64.TRUNC R2, R2 ;  /* 0x0000000200027311 */ /* 0x000e22000020d900 */
[----:B------:R-:W-:Y:S05]  /*1790*/  BRA `(.L_x_13115) ;  /* 0x0000000800a87947 */ /* 0x000fea0003800000 */
.L_x_13120:
[----:B------:R-:W2:Y:S02]  /*17a0*/  LDG.E.64 R2, desc[UR36][R4.64] ;  /* 0x0000002404027981 */ /* 0x000ea4000c1e1b00 */
[----:B--2---:R-:W0:Y:S01]  /*17b0*/  F2I.S64.F64.TRUNC R2, R2 ;  /* 0x0000000200027311 */ /* 0x004e22000030d900 */
[----:B------:R-:W-:Y:S05]  /*17c0*/  BRA `(.L_x_13115) ;  /* 0x00000008009c7947 */ /* 0x000fea0003800000 */
.L_x_13110:
        /* <DEDUP_REMOVED lines=13> */
.L_x_13124:
[----:B------:R-:W2:Y:S02]  /*18a0*/  LDG.E.64 R2, desc[UR36][R4.64] ;  /* 0x0000002404027981 */ /* 0x000ea4000c1e1b00 */
[----:B--2---:R-:W0:Y:S01]  /*18b0*/  F2I.S64.F64.TRUNC R2, R2 ;  /* 0x0000000200027311 */ /* 0x004e22000030d900 */
[----:B------:R-:W-:Y:S05]  /*18c0*/  BRA `(.L_x_13115) ;  /* 0x00000008005c7947 */ /* 0x000fea0003800000 */
.L_x_13123:
        /* <DEDUP_REMOVED lines=27> */
.L_x_13126:
        /* <DEDUP_REMOVED lines=14> */
.L_x_13125:
[----:B------:R-:W2:Y:S02]  /*1b60*/  LDG.E.U16 R2, desc[UR36][R4.64] ;  /* 0x0000002404027981 */ /* 0x000ea4000c1e1500 */
[----:B--2---:R-:W-:-:S06]  /*1b70*/  IMAD.U32 R2, R2, 0x10000, RZ ;  /* 0x0001000002027824 */ /* 0x004fcc00078e00ff */
[----:B------:R-:W0:Y:S01]  /*1b80*/  F2I.S64.TRUNC R2, R2 ;  /* 0x0000000200027311 */ /* 0x000e22000020d900 */
[----:B------:R-:W-:Y:S05]  /*1b90*/  BRA `(.L_x_13115) ;  /* 0x0000000400a87947 */ /* 0x000fea0003800000 */
.L_x_13122:
        /* <DEDUP_REMOVED lines=11> */
.L_x_13129:
        /* <DEDUP_REMOVED lines=21> */
.L_x_13133:
[----:B------:R-:W-:Y:S05]  /*1da0*/  BSYNC B1 ;  /* 0x0000000000017941 */ /* 0x000fea0003800000 */
.L_x_13132:
[----:B------:R-:W-:Y:S01]  /*1db0*/  IMAD.SHL.U32 R2, R2, 0x100000, RZ ;  /* 0x0010000002027824 */ /* 0x000fe200078e00ff */
[----:B------:R-:W-:-:S04]  /*1dc0*/  LEA R3, R0, 0x3b800000, 0x17 ;  /* 0x3b80000000037811 */ /* 0x000fc800078eb8ff */
[----:B------:R-:W-:-:S07]  /*1dd0*/  LOP3.LUT R2, R3, R2, R4, 0xfe, !PT ;  /* 0x0000000203027212 */ /* 0x000fce00078efe04 */
.L_x_13131:
[----:B------:R-:W-:Y:S05]  /*1de0*/  BSYNC B0 ;  /* 0x0000000000007941 */ /* 0x000fea0003800000 */
.L_x_13130:
[----:B------:R-:W1:Y:S01]  /*1df0*/  F2I.S64.TRUNC R2, R2 ;  /* 0x0000000200027311 */ /* 0x000e62000020d900 */
[----:B------:R-:W-:Y:S05]  /*1e00*/  BRA `(.L_x_13115) ;  /* 0x00000004000c7947 */ /* 0x000fea0003800000 */
.L_x_13128:
        /* <DEDUP_REMOVED lines=21> */
.L_x_13137:
[----:B------:R-:W-:Y:S05]  /*1f60*/  BSYNC B1 ;  /* 0x0000000000017941 */ /* 0x000fea0003800000 */
.L_x_13136:
[----:B------:R-:W-:Y:S01]  /*1f70*/  IMAD.SHL.U32 R2, R2, 0x200000, RZ ;  /* 0x0020000002027824 */ /* 0x000fe200078e00ff */
[----:B------:R-:W-:-:S04]  /*1f80*/  LEA R3, R0, 0x37800000, 0x17 ;  /* 0x3780000000037811 */ /* 0x000fc800078eb8ff */
[----:B------:R-:W-:-:S07]  /*1f90*/  LOP3.LUT R2, R3, R2, R4, 0xfe, !PT ;  /* 0x0000000203027212 */ /* 0x000fce00078efe04 */
.L_x_13135:
[----:B------:R-:W-:Y:S05]  /*1fa0*/  BSYNC B0 ;  /* 0x0000000000007941 */ /* 0x000fea0003800000 */
.L_x_13134:
[----:B------:R-:W2:Y:S01]  /*1fb0*/  F2I.S64.TRUNC R2, R2 ;  /* 0x0000000200027311 */ /* 0x000ea2000020d900 */
[----:B------:R-:W-:Y:S05]  /*1fc0*/  BRA `(.L_x_13115) ;  /* 0x00000000009c7947 */ /* 0x000fea0003800000 */
.L_x_13127:
        /* <DEDUP_REMOVED lines=14> */
.L_x_13141:
[----:B------:R-:W-:Y:S05]  /*20b0*/  BSYNC B0 ;  /* 0x0000000000007941 */ /* 0x000fea0003800000 */
.L_x_13140:
[----:B------:R-:W4:Y:S01]  /*20c0*/  F2I.S64.TRUNC R2, R2 ;  /* 0x0000000200027311 */ /* 0x000f22000020d900 */
[----:B------:R-:W-:Y:S05]  /*20d0*/  BRA `(.L_x_13115) ;  /* 0x0000000000587947 */ /* 0x000fea0003800000 */
.L_x_13114:
        /* <DEDUP_REMOVED lines=16> */
.L_x_13142:
[----:B------:R-:W-:Y:S01]  /*21e0*/  CS2R R2, SRZ ;  /* 0x0000000000027805 */ /* 0x000fe2000001ff00 */
[----:B------:R-:W-:Y:S06]  /*21f0*/  BRA `(.L_x_13115) ;  /* 0x0000000000107947 */ /* 0x000fec0003800000 */
.L_x_13139:
[----:B------:R0:W5:Y:S01]  /*2200*/  LDG.E.64 R2, desc[UR36][R4.64] ;  /* 0x0000002404027981 */ /* 0x000162000c1e1b00 */
[----:B------:R-:W-:Y:S05]  /*2210*/  BRA `(.L_x_13115) ;  /* 0x0000000000087947 */ /* 0x000fea0003800000 */
.L_x_13138:
[----:B------:R3:W5:Y:S01]  /*2220*/  LDG.E R2, desc[UR36][R4.64] ;  /* 0x0000002404027981 */ /* 0x000762000c1e1900 */
[----:B------:R-:W-:-:S07]  /*2230*/  IMAD.MOV.U32 R3, RZ, RZ, RZ ;  /* 0x000000ffff037224 */ /* 0x000fce00078e00ff */
.L_x_13115:
[----:B0--3--:R-:W0:Y:S01]  /*2240*/  LDC.U8 R4, c[0x0][0x430] ;  /* 0x00010c00ff047b82 */ /* 0x009e220000000000 */
[C---:B-12-45:R-:W-:Y:S02]  /*2250*/  ISETP.NE.U32.AND P0, PT, R2.reuse, RZ, PT ;  /* 0x000000ff0200720c */ /* 0x076fe40003f05070 */
[----:B------:R-:W-:Y:S02]  /*2260*/  ISETP.GT.U32.AND P1, PT, R2, RZ, PT ;  /* 0x000000ff0200720c */ /* 0x000fe40003f24070 */
[C---:B------:R-:W-:Y:S02]  /*2270*/  ISETP.NE.AND.EX P0, PT, R3.reuse, RZ, PT, P0 ;  /* 0x000000ff0300720c */ /* 0x040fe40003f05300 */
[----:B------:R-:W-:Y:S01]  /*2280*/  ISETP.GT.AND.EX P1, PT, R3, RZ, PT, P1 ;  /* 0x000000ff0300720c */ /* 0x000fe20003f24310 */
[----:B------:R-:W1:Y:S03]  /*2290*/  LDC R2, c[0x0][0x42c] ;  /* 0x00010b00ff027b82 */ /* 0x000e660000000800 */
[----:B------:R-:W-:-:S07]  /*22a0*/  SEL R5, RZ, 0x1, !P1 ;  /* 0x00000001ff057807 */ /* 0x000fce0004800000 */
[----:B------:R-:W2:Y:S01]  /*22b0*/  @!P0 LDC R5, c[0x0][0x428] ;  /* 0x00010a00ff058b82 */ /* 0x000ea20000000800 */
[----:B0-----:R-:W-:-:S04]  /*22c0*/  PRMT R0, R4, 0x9910, RZ ;  /* 0x0000991004007816 */ /* 0x001fc800000000ff */
[----:B------:R-:W-:Y:S02]  /*22d0*/  ISETP.GT.AND P1, PT, R0, 0x9, PT ;  /* 0x000000090000780c */ /* 0x000fe40003f24270 */
[----:B-1----:R-:W-:Y:S01]  /*22e0*/  SEL R3, R2, RZ, !P0 ;  /* 0x000000ff02037207 */ /* 0x002fe20004000000 */
[----:B--2---:R-:W-:-:S10]  /*22f0*/  IMAD.MOV.U32 R2, RZ, RZ, R5 ;  /* 0x000000ffff027224 */ /* 0x004fd400078e0005 */
        /* <DEDUP_REMOVED lines=11> */
.L_x_13146:
[----:B------:R3:W-:Y:S01]  /*23b0*/  STG.E.U8 desc[UR36][R16.64], R5 ;  /* 0x0000000510007986 */ /* 0x0007e2000c101124 */
[----:B------:R-:W-:Y:S05]  /*23c0*/  BRA `(.L_x_13148) ;  /* 0x0000000c00507947 */ /* 0x000fea0003800000 */
.L_x_13145:
        /* <DEDUP_REMOVED lines=8> */
.L_x_13150:
[----:B------:R1:W-:Y:S01]  /*2450*/  STG.E desc[UR36][R16.64], R5 ;  /* 0x0000000510007986 */ /* 0x0003e2000c101924 */
[----:B------:R-:W-:Y:S05]  /*2460*/  BRA `(.L_x_13148) ;  /* 0x0000000c00287947 */ /* 0x000fea0003800000 */
.L_x_13149:
[----:B------:R2:W-:Y:S01]  /*2470*/  STG.E.U16 desc[UR36][R16.64], R5 ;  /* 0x0000000510007986 */ /* 0x0005e2000c101524 */
[----:B------:R-:W-:Y:S05]  /*2480*/  BRA `(.L_x_13148) ;  /* 0x0000000c00207947 */ /* 0x000fea0003800000 */
.L_x_13144:
        /* <DEDUP_REMOVED lines=9> */
.L_x_13152:
[----:B------:R-:W0:Y:S02]  /*2520*/  I2F.S64 R0, R2 ;  /* 0x0000000200007312 */ /* 0x000e240000301400 */
[----:B0-----:R-:W-:-:S05]  /*2530*/  F2FP.F16.F32.PACK_AB R0, RZ, R0 ;  /* 0x00000000ff00723e */ /* 0x001fca00000000ff */
[----:B------:R0:W-:Y:S01]  /*2540*/  STG.E.U16 desc[UR36][R16.64], R0 ;  /* 0x0000000010007986 */ /* 0x0001e2000c101524 */
[----:B------:R-:W-:Y:S05]  /*2550*/  BRA `(.L_x_13148) ;  /* 0x0000000800ec7947 */ /* 0x000fea0003800000 */
.L_x_13151:
        /* <DEDUP_REMOVED lines=10> */
.L_x_13154:
[----:B------:R-:W0:Y:S02]  /*2600*/  I2F.S64 R2, R2 ;  /* 0x0000000200027312 */ /* 0x000e240000301400 */
[----:B0-----:R-:W-:-:S04]  /*2610*/  F2FP.F16.F32.PACK_AB R3, RZ, R2 ;  /* 0x00000002ff03723e */ /* 0x001fc800000000ff */
[----:B------:R-:W-:-:S05]  /*2620*/  PRMT R3, R3, 0x5410, RZ ;  /* 0x0000541003037816 */ /* 0x000fca00000000ff */
[----:B------:R0:W-:Y:S01]  /*2630*/  STG.E desc[UR36][R16.64], R3 ;  /* 0x0000000310007986 */ /* 0x0001e2000c101924 */
[----:B------:R-:W-:Y:S05]  /*2640*/  BRA `(.L_x_13148) ;  /* 0x0000000800b07947 */ /* 0x000fea0003800000 */
.L_x_13153:
[----:B------:R-:W0:Y:S02]  /*2650*/  I2F.F64.S64 R2, R2 ;  /* 0x0000000200027312 */ /* 0x000e240000301c00 */
[----:B0-----:R0:W-:Y:S01]  /*2660*/  STG.E.64 desc[UR36][R16.64], R2 ;  /* 0x0000000210007986 */ /* 0x0011e2000c101b24 */
[----:B------:R-:W-:Y:S05]  /*2670*/  BRA `(.L_x_13148) ;  /* 0x0000000800a47947 */ /* 0x000fea0003800000 */
.L_x_13143:
        /* <DEDUP_REMOVED lines=13> */
.L_x_13157:
[----:B------:R-:W0:Y:S01]  /*2750*/  I2F.F64.S64 R4, R2 ;  /* 0x0000000200047312 */ /* 0x000e220000301c00 */
[----:B------:R-:W-:-:S05]  /*2760*/  CS2R R6, SRZ ;  /* 0x0000000000067805 */ /* 0x000fca000001ff00 */
[----:B0-----:R0:W-:Y:S01]  /*2770*/  STG.E.128 desc[UR36][R16.64], R4 ;  /* 0x0000000410007986 */ /* 0x0011e2000c101d24 */
[----:B------:R-:W-:Y:S05]  /*2780*/  BRA `(.L_x_13148) ;  /* 0x0000000800607947 */ /* 0x000fea0003800000 */
.L_x_13156:
        /* <DEDUP_REMOVED lines=21> */
.L_x_13161:
[----:B------:R-:W-:Y:S05]  /*28e0*/  BSYNC B0 ;  /* 0x0000000000007941 */ /* 0x000fea0003800000 */
.L_x_13160:
[----:B------:R-:W-:-:S05]  /*28f0*/  LOP3.LUT R5, R0, R5, RZ, 0xfc, !PT ;  /* 0x0000000500057212 */ /* 0x000fca00078efcff */
[----:B------:R0:W-:Y:S01]  /*2900*/  STG.E.U8 desc[UR36][R16.64], R5 ;  /* 0x0000000510007986 */ /* 0x0001e2000c101124 */
[----:B------:R-:W-:Y:S05]  /*2910*/  BRA `(.L_x_13148) ;  /* 0x0000000400fc7947 */ /* 0x000fea0003800000 */
.L_x_13159:
        /* <DEDUP_REMOVED lines=13> */
.L_x_13163:
[----:B------:R-:W-:Y:S01]  /*29f0*/  IMAD.MOV.U32 R0, RZ, RZ, 0x7f ;  /* 0x0000007fff007424 */ /* 0x000fe200078e00ff */
[----:B------:R-:W-:-:S04]  /*2a00*/  ISETP.GT.U32.AND P0, PT, R4, 0x7f800000, PT ;  /* 0x7f8000000400780c */ /* 0x000fc80003f04070 */
[----:B------:R-:W-:-:S09]  /*2a10*/  SEL R0, R0, 0x7c, P0 ;  /* 0x0000007c00007807 */ /* 0x000fd20000000000 */
.L_x_13164:
[----:B------:R-:W-:Y:S05]  /*2a20*/  BSYNC B0 ;  /* 0x0000000000007941 */ /* 0x000fea0003800000 */
.L_x_13162:
[----:B------:R-:W-:-:S04]  /*2a30*/  LOP3.LUT R2, R3, 0x80000000, RZ, 0xc0, !PT ;  /* 0x8000000003027812 */ /* 0x000fc800078ec0ff */
[----:B------:R-:W-:-:S04]  /*2a40*/  SHF.R.U32.HI R3, RZ, 0x18, R2 ;  /* 0x00000018ff037819 */ /* 0x000fc80000011602 */
[----:B------:R-:W-:-:S05]  /*2a50*/  LOP3.LUT R3, R0, R3, RZ, 0xfc, !PT ;  /* 0x0000000300037212 */ /* 0x000fca00078efcff */
[----:B------:R0:W-:Y:S01]  /*2a60*/  STG.E.U8 desc[UR36][R16.64], R3 ;  /* 0x0000000310007986 */ /* 0x0001e2000c101124 */
[----:B------:R-:W-:Y:S05]  /*2a70*/  BRA `(.L_x_13148) ;  /* 0x0000000400a47947 */ /* 0x000fea0003800000 */
.L_x_13158:
[----:B------:R-:W0:Y:S02]  /*2a80*/  I2F.S64 R0, R2 ;  /* 0x0000000200007312 */ /* 0x000e240000301400 */
[----:B0-----:R-:W-:-:S05]  /*2a90*/  F2FP.BF16.F32.PACK_AB R0, RZ, R0 ;  /* 0x00000000ff00723e */ /* 0x001fca00000010ff */
[----:B------:R0:W-:Y:S01]  /*2aa0*/  STG.E.U16 desc[UR36][R16.64], R0 ;  /* 0x0000000010007986 */ /* 0x0001e2000c101524 */
[----:B------:R-:W-:Y:S05]  /*2ab0*/  BRA `(.L_x_13148) ;  /* 0x0000000400947947 */ /* 0x000fea0003800000 */
.L_x_13155:
        /* <DEDUP_REMOVED lines=10> */
.L_x_13167:
        /* <DEDUP_REMOVED lines=17> */
.L_x_13170:
[----:B------:R-:W-:-:S04]  /*2c70*/  LOP3.LUT R2, R3, 0x80000000, RZ, 0xc0, !PT ;  /* 0x8000000003027812 */ /* 0x000fc800078ec0ff */
[----:B------:R-:W-:-:S04]  /*2c80*/  SHF.R.U32.HI R3, RZ, 0x18, R2 ;  /* 0x00000018ff037819 */ /* 0x000fc80000011602 */
[----:B------:R-:W-:-:S04]  /*2c90*/  LOP3.LUT R0, R0, R3, RZ, 0xfc, !PT ;  /* 0x0000000300007212 */ /* 0x000fc800078efcff */
[----:B------:R-:W-:-:S07]  /*2ca0*/  PRMT R8, R0, 0x7610, R8 ;  /* 0x0000761000087816 */ /* 0x000fce0000000008 */
.L_x_13169:
[----:B------:R-:W-:Y:S05]  /*2cb0*/  BSYNC B0 ;  /* 0x0000000000007941 */ /* 0x000fea0003800000 */
.L_x_13168:
[----:B------:R0:W-:Y:S01]  /*2cc0*/  STG.E.U8 desc[UR36][R16.64], R8 ;  /* 0x0000000810007986 */ /* 0x0001e2000c101124 */
[----:B------:R-:W-:Y:S05]  /*2cd0*/  BRA `(.L_x_13148) ;  /* 0x00000004000c7947 */ /* 0x000fea0003800000 */
.L_x_13166:
        /* <DEDUP_REMOVED lines=17> */
.L_x_13173:
[----:B------:R-:W-:-:S04]  /*2df0*/  LOP3.LUT R2, R3, 0x80000000, RZ, 0xc0, !PT ;  /* 0x8000000003027812 */ /* 0x000fc800078ec0ff */
[----:B------:R-:W-:-:S04]  /*2e00*/  SHF.R.U32.HI R3, RZ, 0x18, R2 ;  /* 0x00000018ff037819 */ /* 0x000fc80000011602 */
[----:B------:R-:W-:-:S04]  /*2e10*/  LOP3.LUT R0, R0, R3, RZ, 0xfc, !PT ;  /* 0x0000000300007212 */ /* 0x000fc800078efcff */
[----:B------:R-:W-:-:S07]  /*2e20*/  PRMT R8, R0, 0x7610, R8 ;  /* 0x0000761000087816 */ /* 0x000fce0000000008 */
.L_x_13172:
[----:B------:R-:W-:Y:S05]  /*2e30*/  BSYNC B0 ;  /* 0x0000000000007941 */ /* 0x000fea0003800000 */
.L_x_13171:
[----:B------:R0:W-:Y:S01]  /*2e40*/  STG.E.U8 desc[UR36][R16.64], R8 ;  /* 0x0000000810007986 */ /* 0x0001e2000c101124 */
[----:B------:R-:W-:Y:S05]  /*2e50*/  BRA `(.L_x_13148) ;  /* 0x0000000000ac7947 */ /* 0x000fea0003800000 */
.L_x_13165:
        /* <DEDUP_REMOVED lines=23> */
.L_x_13147:
        /* <DEDUP_REMOVED lines=16> */
.L_x_13176:
[----:B------:R-:W-:Y:S05]  /*30d0*/  BRA `(.L_x_13148) ;  /* 0x00000000000c7947 */ /* 0x000fea0003800000 */
.L_x_13175:
[----:B------:R0:W-:Y:S01]  /*30e0*/  STG.E.64 desc[UR36][R16.64], R2 ;  /* 0x0000000210007986 */ /* 0x0001e2000c101b24 */
[----:B------:R-:W-:Y:S05]  /*30f0*/  BRA `(.L_x_13148) ;  /* 0x0000000000047947 */ /* 0x000fea0003800000 */
.L_x_13174:
[----:B------:R0:W-:Y:S02]  /*3100*/  STG.E desc[UR36][R16.64], R5 ;  /* 0x0000000510007986 */ /* 0x0001e4000c101924 */
.L_x_13148:
[----:B------:R-:W-:-:S04]  /*3110*/  IMAD R18, R23, 0x200, R18 ;  /* 0x0000020017127824 */ /* 0x000fc800078e0212 */
[----:B------:R-:W-:-:S07]  /*3120*/  VIADD R19, R18, 0x80 ;  /* 0x0000008012137836 */ /* 0x000fce0000000000 */
.L_x_13108:
[----:B------:R-:W-:Y:S05]  /*3130*/  BSYNC B6 ;  /* 0x0000000000067941 */ /* 0x000fea0003800000 */
.L_x_13107:
        /* <DEDUP_REMOVED lines=307> */
.L_x_13179:
        /* <DEDUP_REMOVED lines=21> */
.L_x_13183:
[----:B------:R0:W5:Y:S01]  /*45c0*/  LDG.E.U8 R2, desc[UR36][R4.64] ;  /* 0x0000002404027981 */ /* 0x000162000c1e1100 */
[----:B------:R-:W-:Y:S01]  /*45d0*/  IMAD.MOV.U32 R3, RZ, RZ, RZ ;  /* 0x000000ffff037224 */ /* 0x000fe200078e00ff */
[----:B------:R-:W-:Y:S06]  /*45e0*/  BRA `(.L_x_13185) ;  /* 0x0000000c00487947 */ /* 0x000fec0003800000 */
.L_x_13182:
        /* <DEDUP_REMOVED lines=8> */
.L_x_13187:
[----:B------:R-:W2:Y:S02]  /*4670*/  LDG.E R2, desc[UR36][R4.64] ;  /* 0x0000002404027981 */ /* 0x000ea4000c1e1900 */
[----:B--2---:R-:W-:Y:S01]  /*4680*/  SHF.R.S32.HI R3, RZ, 0x1f, R2 ;  /* 0x0000001fff037819 */ /* 0x004fe20000011402 */
[----:B------:R-:W-:Y:S06]  /*4690*/  BRA `(.L_x_13185) ;  /* 0x0000000c001c7947 */ /* 0x000fec0003800000 */
.L_x_13186:
[----:B------:R-:W2:Y:S02]  /*46a0*/  LDG.E.S16 R2, desc[UR36][R4.64] ;  /* 0x0000002404027981 */ /* 0x000ea4000c1e1700 */
[----:B--2---:R-:W-:Y:S01]  /*46b0*/  SHF.R.S32.HI R3, RZ, 0x1f, R2 ;  /* 0x0000001fff037819 */ /* 0x004fe20000011402 */
[----:B------:R-:W-:Y:S06]  /*46c0*/  BRA `(.L_x_13185) ;  /* 0x0000000c00107947 */ /* 0x000fec0003800000 */
.L_x_13181:
        /* <DEDUP_REMOVED lines=9> */
.L_x_13189:
[----:B------:R-:W2:Y:S02]  /*4760*/  LDG.E.U16 R4, desc[UR36][R4.64] ;  /* 0x0000002404047981 */ /* 0x000ea4000c1e1500 */
[----:B--2---:R-:W-:-:S06]  /*4770*/  HADD2.F32 R2, -RZ, R4.H0_H0 ;  /* 0x20000004ff027230 */ /* 0x004fcc0000004100 */
[----:B------:R-:W0:Y:S01]  /*4780*/  F2I.S64.TRUNC R2, R2 ;  /* 0x0000000200027311 */ /* 0x000e22000020d900 */
[----:B------:R-:W-:Y:S05]  /*4790*/  BRA `(.L_x_13185) ;  /* 0x0000000800dc7947 */ /* 0x000fea0003800000 */
.L_x_13188:
        /* <DEDUP_REMOVED lines=9> */
.L_x_13191:
[----:B------:R-:W2:Y:S02]  /*4830*/  LDG.E.U16 R4, desc[UR36][R4.64] ;  /* 0x0000002404047981 */ /* 0x000ea4000c1e1500 */
[----:B--2---:R-:W-:-:S06]  /*4840*/  HADD2.F32 R2, -RZ, R4.H0_H0 ;  /* 0x20000004ff027230 */ /* 0x004fcc0000004100 */
[----:B------:R-:W0:Y:S01]  /*4850*/  F2I.S64.TRUNC R2, R2 ;  /* 0x0000000200027311 */ /* 0x000e22000020d900 */
[----:B------:R-:W-:Y:S05]  /*4860*/  BRA `(.L_x_13185) ;  /* 0x0000000800a87947 */ /* 0x000fea0003800000 */
.L_x_13190:
[----:B------:R-:W2:Y:S02]  /*4870*/  LDG.E.64 R2, desc[UR36][R4.64] ;  /* 0x0000002404027981 */ /* 0x000ea4000c1e1b00 */
[----:B--2---:R-:W0:Y:S01]  /*4880*/  F2I.S64.F64.TRUNC R2, R2 ;  /* 0x0000000200027311 */ /* 0x004e22000030d900 */
[----:B------:R-:W-:Y:S05]  /*4890*/  BRA `(.L_x_13185) ;  /* 0x00000008009c7947 */ /* 0x000fea0003800000 */
.L_x_13180:
        /* <DEDUP_REMOVED lines=13> */
.L_x_13194:
[----:B------:R-:W2:Y:S02]  /*4970*/  LDG.E.64 R2, desc[UR36][R4.64] ;  /* 0x0000002404027981 */ /* 0x000ea4000c1e1b00 */
[----:B--2---:R-:W0:Y:S01]  /*4980*/  F2I.S64.F64.TRUNC R2, R2 ;  /* 0x0000000200027311 */ /* 0x004e22000030d900 */
[----:B------:R-:W-:Y:S05]  /*4990*/  BRA `(.L_x_13185) ;  /* 0x00000008005c7947 */ /* 0x000fea0003800000 */
.L_x_13193:
        /* <DEDUP_REMOVED lines=27> */
.L_x_13196:
        /* <DEDUP_REMOVED lines=14> */
.L_x_13195:
[----:B------:R-:W2:Y:S02]  /*4c30*/  LDG.E.U16 R2, desc[UR36][R4.64] ;  /* 0x0000002404027981 */ /* 0x000ea4000c1e1500 */
[----:B--2---:R-:W-:-:S06]  /*4c40*/  IMAD.U32 R2, R2, 0x10000, RZ ;  /* 0x0001000002027824 */ /* 0x004fcc00078e00ff */
[----:B------:R-:W0:Y:S01]  /*4c50*/  F2I.S64.TRUNC R2, R2 ;  /* 0x0000000200027311 */ /* 0x000e22000020d900 */
[----:B------:R-:W-:Y:S05]  /*4c60*/  BRA `(.L_x_13185) ;  /* 0x0000000400a87947 */ /* 0x000fea0003800000 */
.L_x_13192:
        /* <DEDUP_REMOVED lines=11> */
.L_x_13199:
        /* <DEDUP_REMOVED lines=21> */
.L_x_13203:
[----:B------:R-:W-:Y:S05]  /*4e70*/  BSYNC B1 ;  /* 0x0000000000017941 */ /* 0x000fea0003800000 */
.L_x_13202:
[----:B------:R-:W-:Y:S01]  /*4e80*/  IMAD.SHL.U32 R2, R2, 0x100000, RZ ;  /* 0x0010000002027824 */ /* 0x000fe200078e00ff */
[----:B------:R-:W-:-:S04]  /*4e90*/  LEA R3, R0, 0x3b800000, 0x17 ;  /* 0x3b80000000037811 */ /* 0x000fc800078eb8ff */
[----:B------:R-:W-:-:S07]  /*4ea0*/  LOP3.LUT R2, R3, R2, R4, 0xfe, !PT ;  /* 0x0000000203027212 */ /* 0x000fce00078efe04 */
.L_x_13201:
[----:B------:R-:W-:Y:S05]  /*4eb0*/  BSYNC B0 ;  /* 0x0000000000007941 */ /* 0x000fea0003800000 */
.L_x_13200:
[----:B------:R-:W1:Y:S01]  /*4ec0*/  F2I.S64.TRUNC R2, R2 ;  /* 0x0000000200027311 */ /* 0x000e62000020d900 */
[----:B------:R-:W-:Y:S05]  /*4ed0*/  BRA `(.L_x_13185) ;  /* 0x00000004000c7947 */ /* 0x000fea0003800000 */
.L_x_13198:
        /* <DEDUP_REMOVED lines=21> */
.L_x_13207:
[----:B------:R-:W-:Y:S05]  /*5030*/  BSYNC B1 ;  /* 0x0000000000017941 */ /* 0x000fea0003800000 */
.L_x_13206:
[----:B------:R-:W-:Y:S01]  /*5040*/  IMAD.SHL.U32 R2, R2, 0x200000, RZ ;  /* 0x0020000002027824 */ /* 0x000fe200078e00ff */
[----:B------:R-:W-:-:S04]  /*5050*/  LEA R3, R0, 0x37800000, 0x17 ;  /* 0x3780000000037811 */ /* 0x000fc800078eb8ff */
[----:B------:R-:W-:-:S07]  /*5060*/  LOP3.LUT R2, R3, R2, R4, 0xfe, !PT ;  /* 0x0000000203027212 */ /* 0x000fce00078efe04 */
.L_x_13205:
[----:B------:R-:W-:Y:S05]  /*5070*/  BSYNC B0 ;  /* 0x0000000000007941 */ /* 0x000fea0003800000 */
.L_x_13204:
[----:B------:R-:W2:Y:S01]  /*5080*/  F2I.S64.TRUNC R2, R2 ;  /* 0x0000000200027311 */ /* 0x000ea2000020d900 */
[----:B------:R-:W-:Y:S05]  /*5090*/  BRA `(.L_x_13185) ;  /* 0x00000000009c7947 */ /* 0x000fea0003800000 */
.L_x_13197:
        /* <DEDUP_REMOVED lines=14> */
.L_x_13211:
[----:B------:R-:W-:Y:S05]  /*5180*/  BSYNC B0 ;  /* 0x0000000000007941 */ /* 0x000fea0003800000 */
.L_x_13210:
[----:B------:R-:W0:Y:S01]  /*5190*/  F2I.S64.TRUNC R2, R2 ;  /* 0x0000000200027311 */ /* 0x000e22000020d900 */
[----:B------:R-:W-:Y:S05]  /*51a0*/  BRA `(.L_x_13185) ;  /* 0x0000000000587947 */ /* 0x000fea0003800000 */
.L_x_13184:
        /* <DEDUP_REMOVED lines=16> */
.L_x_13212:
[----:B------:R-:W-:Y:S01]  /*52b0*/  CS2R R2, SRZ ;  /* 0x0000000000027805 */ /* 0x000fe2000001ff00 */
[----:B------:R-:W-:Y:S06]  /*52c0*/  BRA `(.L_x_13185) ;  /* 0x0000000000107947 */ /* 0x000fec0003800000 */
.L_x_13209:
[----:B------:R4:W5:Y:S01]  /*52d0*/  LDG.E.64 R2, desc[UR36][R4.64] ;  /* 0x0000002404027981 */ /* 0x000962000c1e1b00 */
[----:B------:R-:W-:Y:S05]  /*52e0*/  BRA `(.L_x_13185) ;  /* 0x0000000000087947 */ /* 0x000fea0003800000 */
.L_x_13208:
[----:B------:R3:W5:Y:S01]  /*52f0*/  LDG.E R2, desc[UR36][R4.64] ;  /* 0x0000002404027981 */ /* 0x000762000c1e1900 */
[----:B------:R-:W-:-:S07]  /*5300*/  IMAD.MOV.U32 R3, RZ, RZ, RZ ;  /* 0x000000ffff037224 */ /* 0x000fce00078e00ff */
.L_x_13185:
[----:B0--34-:R-:W0:Y:S01]  /*5310*/  LDC.U8 R4, c[0x0][0x430] ;  /* 0x00010c00ff047b82 */ /* 0x019e220000000000 */
[C---:B-12--5:R-:W-:Y:S02]  /*5320*/  ISETP.NE.U32.AND P0, PT, R2.reuse, RZ, PT ;  /* 0x000000ff0200720c */ /* 0x066fe40003f05070 */
        /* <DEDUP_REMOVED lines=21> */
.L_x_13216:
[----:B------:R0:W-:Y:S01]  /*5480*/  STG.E.U8 desc[UR36][R16.64], R5 ;  /* 0x0000000510007986 */ /* 0x0001e2000c101124 */
[----:B------:R-:W-:Y:S05]  /*5490*/  BRA `(.L_x_13218) ;  /* 0x0000000c00507947 */ /* 0x000fea0003800000 */
.L_x_13215:
        /* <DEDUP_REMOVED lines=8> */
.L_x_13220:
[----:B------:R0:W-:Y:S01]  /*5520*/  STG.E desc[UR36][R16.64], R5 ;  /* 0x0000000510007986 */ /* 0x0001e2000c101924 */
[----:B------:R-:W-:Y:S05]  /*5530*/  BRA `(.L_x_13218) ;  /* 0x0000000c00287947 */ /* 0x000fea0003800000 */
.L_x_13219:
[----:B------:R0:W-:Y:S01]  /*5540*/  STG.E.U16 desc[UR36][R16.64], R5 ;  /* 0x0000000510007986 */ /* 0x0001e2000c101524 */
[----:B------:R-:W-:Y:S05]  /*5550*/  BRA `(.L_x_13218) ;  /* 0x0000000c00207947 */ /* 0x000fea0003800000 */
.L_x_13214:
        /* <DEDUP_REMOVED lines=9> */
.L_x_13222:
[----:B------:R-:W0:Y:S02]  /*55f0*/  I2F.S64 R0, R2 ;  /* 0x0000000200007312 */ /* 0x000e240000301400 */
[----:B0-----:R-:W-:-:S05]  /*5600*/  F2FP.F16.F32.PACK_AB R0, RZ, R0 ;  /* 0x00000000ff00723e */ /* 0x001fca00000000ff */
[----:B------:R0:W-:Y:S01]  /*5610*/  STG.E.U16 desc[UR36][R16.64], R0 ;  /* 0x0000000010007986 */ /* 0x0001e2000c101524 */
[----:B------:R-:W-:Y:S05]  /*5620*/  BRA `(.L_x_13218) ;  /* 0x0000000800ec7947 */ /* 0x000fea0003800000 */
.L_x_13221:
        /* <DEDUP_REMOVED lines=10> */
.L_x_13224:
[----:B------:R-:W0:Y:S02]  /*56d0*/  I2F.S64 R2, R2 ;  /* 0x0000000200027312 */ /* 0x000e240000301400 */
[----:B0-----:R-:W-:-:S04]  /*56e0*/  F2FP.F16.F32.PACK_AB R3, RZ, R2 ;  /* 0x00000002ff03723e */ /* 0x001fc800000000ff */
[----:B------:R-:W-:-:S05]  /*56f0*/  PRMT R3, R3, 0x5410, RZ ;  /* 0x0000541003037816 */ /* 0x000fca00000000ff */
[----:B------:R0:W-:Y:S01]  /*5700*/  STG.E desc[UR36][R16.64], R3 ;  /* 0x0000000310007986 */ /* 0x0001e2000c101924 */
[----:B------:R-:W-:Y:S05]  /*5710*/  BRA `(.L_x_13218) ;  /* 0x0000000800b07947 */ /* 0x000fea0003800000 */
.L_x_13223:
[----:B------:R-:W0:Y:S02]  /*5720*/  I2F.F64.S64 R2, R2 ;  /* 0x0000000200027312 */ /* 0x000e240000301c00 */
[----:B0-----:R0:W-:Y:S01]  /*5730*/  STG.E.64 desc[UR36][R16.64], R2 ;  /* 0x0000000210007986 */ /* 0x0011e2000c101b24 */
[----:B------:R-:W-:Y:S05]  /*5740*/  BRA `(.L_x_13218) ;  /* 0x0000000800a47947 */ /* 0x000fea0003800000 */
.L_x_13213:
        /* <DEDUP_REMOVED lines=13> */
.L_x_13227:
[----:B------:R-:W0:Y:S01]  /*5820*/  I2F.F64.S64 R4, R2 ;  /* 0x0000000200047312 */ /* 0x000e220000301c00 */
[----:B------:R-:W-:-:S05]  /*5830*/  CS2R R6, SRZ ;  /* 0x0000000000067805 */ /* 0x000fca000001ff00 */
[----:B0-----:R0:W-:Y:S01]  /*5840*/  STG.E.128 desc[UR36][R16.64], R4 ;  /* 0x0000000410007986 */ /* 0x0011e2000c101d24 */
[----:B------:R-:W-:Y:S05]  /*5850*/  BRA `(.L_x_13218) ;  /* 0x0000000800607947 */ /* 0x000fea0003800000 */
.L_x_13226:
        /* <DEDUP_REMOVED lines=21> */
.L_x_13231:
[----:B------:R-:W-:Y:S05]  /*59b0*/  BSYNC B0 ;  /* 0x0000000000007941 */ /* 0x000fea0003800000 */
.L_x_13230:
[----:B------:R-:W-:-:S05]  /*59c0*/  LOP3.LUT R5, R0, R5, RZ, 0xfc, !PT ;  /* 0x0000000500057212 */ /* 0x000fca00078efcff */
[----:B------:R0:W-:Y:S01]  /*59d0*/  STG.E.U8 desc[UR36][R16.64], R5 ;  /* 0x0000000510007986 */ /* 0x0001e2000c101124 */
[----:B------:R-:W-:Y:S05]  /*59e0*/  BRA `(.L_x_13218) ;  /* 0x0000000400fc7947 */ /* 0x000fea0003800000 */
.L_x_13229:
        /* <DEDUP_REMOVED lines=13> */
.L_x_13233:
[----:B------:R-:W-:Y:S01]  /*5ac0*/  IMAD.MOV.U32 R0, RZ, RZ, 0x7f ;  /* 0x0000007fff007424 */ /* 0x000fe200078e00ff */
[----:B------:R-:W-:-:S04]  /*5ad0*/  ISETP.GT.U32.AND P0, PT, R4, 0x7f800000, PT ;  /* 0x7f8000000400780c */ /* 0x000fc80003f04070 */
[----:B------:R-:W-:-:S09]  /*5ae0*/  SEL R0, R0, 0x7c, P0 ;  /* 0x0000007c00007807 */ /* 0x000fd20000000000 */
.L_x_13234:
[----:B------:R-:W-:Y:S05]  /*5af0*/  BSYNC B0 ;  /* 0x0000000000007941 */ /* 0x000fea0003800000 */
.L_x_13232:
[----:B------:R-:W-:-:S04]  /*5b00*/  LOP3.LUT R2, R3, 0x80000000, RZ, 0xc0, !PT ;  /* 0x8000000003027812 */ /* 0x000fc800078ec0ff */
[----:B------:R-:W-:-:S04]  /*5b10*/  SHF.R.U32.HI R3, RZ, 0x18, R2 ;  /* 0x00000018ff037819 */ /* 0x000fc80000011602 */
[----:B------:R-:W-:-:S05]  /*5b20*/  LOP3.LUT R3, R0, R3, RZ, 0xfc, !PT ;  /* 0x0000000300037212 */ /* 0x000fca00078efcff */
[----:B------:R0:W-:Y:S01]  /*5b30*/  STG.E.U8 desc[UR36][R16.64], R3 ;  /* 0x0000000310007986 */ /* 0x0001e2000c101124 */
[----:B------:R-:W-:Y:S05]  /*5b40*/  BRA `(.L_x_13218) ;  /* 0x0000000400a47947 */ /* 0x000fea0003800000 */
.L_x_13228:
[----:B------:R-:W0:Y:S02]  /*5b50*/  I2F.S64 R0, R2 ;  /* 0x0000000200007312 */ /* 0x000e240000301400 */
[----:B0-----:R-:W-:-:S05]  /*5b60*/  F2FP.BF16.F32.PACK_AB R0, RZ, R0 ;  /* 0x00000000ff00723e */ /* 0x001fca00000010ff */
[----:B------:R0:W-:Y:S01]  /*5b70*/  STG.E.U16 desc[UR36][R16.64], R0 ;  /* 0x0000000010007986 */ /* 0x0001e2000c101524 */
[----:B------:R-:W-:Y:S05]  /*5b80*/  BRA `(.L_x_13218) ;  /* 0x0000000400947947 */ /* 0x000fea0003800000 */
.L_x_13225:
        /* <DEDUP_REMOVED lines=10> */
.L_x_13237:
        /* <DEDUP_REMOVED lines=17> */
.L_x_13240:
[----:B------:R-:W-:-:S04]  /*5d40*/  LOP3.LUT R2, R3, 0x80000000, RZ, 0xc0, !PT ;  /* 0x8000000003027812 */ /* 0x000fc800078ec0ff */
[----:B------:R-:W-:-:S04]  /*5d50*/  SHF.R.U32.HI R3, RZ, 0x18, R2 ;  /* 0x00000018ff037819 */ /* 0x000fc80000011602 */
[----:B------:R-:W-:-:S04]  /*5d60*/  LOP3.LUT R0, R0, R3, RZ, 0xfc, !PT ;  /* 0x0000000300007212 */ /* 0x000fc800078efcff */
[----:B------:R-:W-:-:S07]  /*5d70*/  PRMT R8, R0, 0x7610, R8 ;  /* 0x0000761000087816 */ /* 0x000fce0000000008 */
.L_x_13239:
[----:B------:R-:W-:Y:S05]  /*5d80*/  BSYNC B0 ;  /* 0x0000000000007941 */ /* 0x000fea0003800000 */
.L_x_13238:
[----:B------:R3:W-:Y:S01]  /*5d90*/  STG.E.U8 desc[UR36][R16.64], R8 ;  /* 0x0000000810007986 */ /* 0x0007e2000c101124 */
[----:B------:R-:W-:Y:S05]  /*5da0*/  BRA `(.L_x_13218) ;  /* 0x00000004000c7947 */ /* 0x000fea0003800000 */
.L_x_13236:
        /* <DEDUP_REMOVED lines=17> */
.L_x_13243:
[----:B------:R-:W-:-:S04]  /*5ec0*/  LOP3.LUT R2, R3, 0x80000000, RZ, 0xc0, !PT ;  /* 0x8000000003027812 */ /* 0x000fc800078ec0ff */
[----:B------:R-:W-:-:S04]  /*5ed0*/  SHF.R.U32.HI R3, RZ, 0x18, R2 ;  /* 0x00000018ff037819 */ /* 0x000fc80000011602 */
[----:B------:R-:W-:-:S04]  /*5ee0*/  LOP3.LUT R0, R0, R3, RZ, 0xfc, !PT ;  /* 0x0000000300007212 */ /* 0x000fc800078efcff */
[----:B------:R-:W-:-:S07]  /*5ef0*/  PRMT R8, R0, 0x7610, R8 ;  /* 0x0000761000087816 */ /* 0x000fce0000000008 */
.L_x_13242:
[----:B------:R-:W-:Y:S05]  /*5f00*/  BSYNC B0 ;  /* 0x0000000000007941 */ /* 0x000fea0003800000 */
.L_x_13241:
[----:B------:R0:W-:Y:S01]  /*5f10*/  STG.E.U8 desc[UR36][R16.64], R8 ;  /* 0x0000000810007986 */ /* 0x0001e2000c101124 */
[----:B------:R-:W-:Y:S05]  /*5f20*/  BRA `(.L_x_13218) ;  /* 0x0000000000ac7947 */ /* 0x000fea0003800000 */
.L_x_13235:
        /* <DEDUP_REMOVED lines=23> */
.L_x_13217:
        /* <DEDUP_REMOVED lines=16> */
.L_x_13246:
[----:B------:R-:W-:Y:S05]  /*61a0*/  BRA `(.L_x_13218) ;  /* 0x00000000000c7947 */ /* 0x000fea0003800000 */
.L_x_13245:
[----:B------:R2:W-:Y:S01]  /*61b0*/  STG.E.64 desc[UR36][R16.64], R2 ;  /* 0x0000000210007986 */ /* 0x0005e2000c101b24 */
[----:B------:R-:W-:Y:S05]  /*61c0*/  BRA `(.L_x_13218) ;  /* 0x0000000000047947 */ /* 0x000fea0003800000 */
.L_x_13244:
[----:B------:R0:W-:Y:S02]  /*61d0*/  STG.E desc[UR36][R16.64], R5 ;  /* 0x0000000510007986 */ /* 0x0001e4000c101924 */
.L_x_13218:
[----:B------:R-:W-:-:S07]  /*61e0*/  VIADD R19, R19, 0x80 ;  /* 0x0000008013137836 */ /* 0x000fce0000000000 */
.L_x_13178:
[----:B------:R-:W-:Y:S05]  /*61f0*/  BSYNC B6 ;  /* 0x0000000000067941 */ /* 0x000fea0003800000 */
.L_x_13177:
        /* <DEDUP_REMOVED lines=307> */
.L_x_13249:
        /* <DEDUP_REMOVED lines=21> */
.L_x_13253:
[----:B------:R0:W5:Y:S01]  /*7680*/  LDG.E.U8 R2, desc[UR36][R4.64] ;  /* 0x0000002404027981 */ /* 0x000162000c1e1100 */
[----:B------:R-:W-:Y:S01]  /*7690*/  IMAD.MOV.U32 R3, RZ, RZ, RZ ;  /* 0x000000ffff037224 */ /* 0x000fe200078e00ff */
[----:B------:R-:W-:Y:S06]  /*76a0*/  BRA `(.L_x_13255) ;  /* 0x0000000c00487947 */ /* 0x000fec0003800000 */
.L_x_13252:
        /* <DEDUP_REMOVED lines=8> */
.L_x_13257:
[----:B------:R-:W2:Y:S02]  /*7730*/  LDG.E R2, desc[UR36][R4.64] ;  /* 0x0000002404027981 */ /* 0x000ea4000c1e1900 */
[----:B--2---:R-:W-:Y:S01]  /*7740*/  SHF.R.S32.HI R3, RZ, 0x1f, R2 ;  /* 0x0000001fff037819 */ /* 0x004fe20000011402 */
[----:B------:R-:W-:Y:S06]  /*7750*/  BRA `(.L_x_13255) ;  /* 0x0000000c001c7947 */ /* 0x000fec0003800000 */
.L_x_13256:
[----:B------:R-:W2:Y:S02]  /*7760*/  LDG.E.S16 R2, desc[UR36][R4.64] ;  /* 0x0000002404027981 */ /* 0x000ea4000c1e1700 */
[----:B--2---:R-:W-:Y:S01]  /*7770*/  SHF.R.S32.HI R3, RZ, 0x1f, R2 ;  /* 0x0000001fff037819 */ /* 0x004fe20000011402 */
[----:B------:R-:W-:Y:S06]  /*7780*/  BRA `(.L_x_13255) ;  /* 0x0000000c00107947 */ /* 0x000fec0003800000 */
.L_x_13251:
        /* <DEDUP_REMOVED lines=9> */
.L_x_13259:
[----:B------:R-:W2:Y:S02]  /*7820*/  LDG.E.U16 R4, desc[UR36][R4.64] ;  /* 0x0000002404047981 */ /* 0x000ea4000c1e1500 */
[----:B--2---:R-:W-:-:S06]  /*7830*/  HADD2.F32 R2, -RZ, R4.H0_H0 ;  /* 0x20000004ff027230 */ /* 0x004fcc0000004100 */
[----:B------:R-:W0:Y:S01]  /*7840*/  F2I.S64.TRUNC R2, R2 ;  /* 0x0000000200027311 */ /* 0x000e22000020d900 */
[----:B------:R-:W-:Y:S05]  /*7850*/  BRA `(.L_x_13255) ;  /* 0x0000000800dc7947 */ /* 0x000fea0003800000 */
.L_x_13258:
        /* <DEDUP_REMOVED lines=9> */
.L_x_13261:
[----:B------:R-:W2:Y:S02]  /*78f0*/  LDG.E.U16 R4, desc[UR36][R4.64] ;  /* 0x0000002404047981 */ /* 0x000ea4000c1e1500 */
[----:B--2---:R-:W-:-:S06]  /*7900*/  HADD2.F32 R2, -RZ, R4.H0_H0 ;  /* 0x20000004ff027230 */ /* 0x004fcc0000004100 */
[----:B------:R-:W0:Y:S01]  /*7910*/  F2I.S64.TRUNC R2, R2 ;  /* 0x0000000200027311 */ /* 0x000e22000020d900 */
[----:B------:R-:W-:Y:S05]  /*7920*/  BRA `(.L_x_13255) ;  /* 0x0000000800a87947 */ /* 0x000fea0003800000 */
.L_x_13260:
[----:B------:R-:W2:Y:S02]  /*7930*/  LDG.E.64 R2, desc[UR36][R4.64] ;  /* 0x0000002404027981 */ /* 0x000ea4000c1e1b00 */
[----:B--2---:R-:W0:Y:S01]  /*7940*/  F2I.S64.F64.TRUNC R2, R2 ;  /* 0x0000000200027311 */ /* 0x004e22000030d900 */
[----:B------:R-:W-:Y:S05]  /*7950*/  BRA `(.L_x_13255) ;  /* 0x00000008009c7947 */ /* 0x000fea0003800000 */
.L_x_13250:
        /* <DEDUP_REMOVED lines=13> */
.L_x_13264:
[----:B------:R-:W2:Y:S02]  /*7a30*/  LDG.E.64 R2, desc[UR36][R4.64] ;  /* 0x0000002404027981 */ /* 0x000ea4000c1e1b00 */
[----:B--2---:R-:W0:Y:S01]  /*7a40*/  F2I.S64.F64.TRUNC R2, R2 ;  /* 0x0000000200027311 */ /* 0x004e22000030d900 */
[----:B------:R-:W-:Y:S05]  /*7a50*/  BRA `(.L_x_13255) ;  /* 0x00000008005c7947 */ /* 0x000fea0003800000 */
.L_x_13263:
        /* <DEDUP_REMOVED lines=27> */
.L_x_13266:
        /* <DEDUP_REMOVED lines=14> */
.L_x_13265:
[----:B------:R-:W2:Y:S02]  /*7cf0*/  LDG.E.U16 R2, desc[UR36][R4.64] ;  /* 0x0000002404027981 */ /* 0x000ea4000c1e1500 */
[----:B--2---:R-:W-:-:S06]  /*7d00*/  IMAD.U32 R2, R2, 0x10000, RZ ;  /* 0x0001000002027824 */ /* 0x004fcc00078e00ff */
[----:B------:R-:W0:Y:S01]  /*7d10*/  F2I.S64.TRUNC R2, R2 ;  /* 0x0000000200027311 */ /* 0x000e22000020d900 */
[----:B------:R-:W-:Y:S05]  /*7d20*/  BRA `(.L_x_13255) ;  /* 0x0000000400a87947 */ /* 0x000fea0003800000 */
.L_x_13262:
        /* <DEDUP_REMOVED lines=11> */
.L_x_13269:
        /* <DEDUP_REMOVED lines=21> */
.L_x_13273:
[----:B------:R-:W-:Y:S05]  /*7f30*/  BSYNC B1 ;  /* 0x0000000000017941 */ /* 0x000fea0003800000 */
.L_x_13272:
[----:B------:R-:W-:Y:S01]  /*7f40*/  IMAD.SHL.U32 R2, R2, 0x100000, RZ ;  /* 0x0010000002027824 */ /* 0x000fe200078e00ff */
[----:B------:R-:W-:-:S04]  /*7f50*/  LEA R3, R0, 0x3b800000, 0x17 ;  /* 0x3b80000000037811 */ /* 0x000fc800078eb8ff */
[----:B------:R-:W-:-:S07]  /*7f60*/  LOP3.LUT R2, R3, R2, R4, 0xfe, !PT ;  /* 0x0000000203027212 */ /* 0x000fce00078efe04 */
.L_x_13271:
[----:B------:R-:W-:Y:S05]  /*7f70*/  BSYNC B0 ;  /* 0x0000000000007941 */ /* 0x000fea0003800000 */
.L_x_13270:
[----:B------:R-:W1:Y:S01]  /*7f80*/  F2I.S64.TRUNC R2, R2 ;  /* 0x0000000200027311 */ /* 0x000e62000020d900 */
[----:B------:R-:W-:Y:S05]  /*7f90*/  BRA `(.L_x_13255) ;  /* 0x00000004000c7947 */ /* 0x000fea0003800000 */
.L_x_13268:
        /* <DEDUP_REMOVED lines=21> */
.L_x_13277:
[----:B------:R-:W-:Y:S05]  /*80f0*/  BSYNC B1 ;  /* 0x0000000000017941 */ /* 0x000fea0003800000 */
.L_x_13276:
[----:B------:R-:W-:Y:S01]  /*8100*/  IMAD.SHL.U32 R2, R2, 0x200000, RZ ;  /* 0x0020000002027824 */ /* 0x000fe200078e00ff */
[----:B------:R-:W-:-:S04]  /*8110*/  LEA R3, R0, 0x37800000, 0x17 ;  /* 0x3780000000037811 */ /* 0x000fc800078eb8ff */
[----:B------:R-:W-:-:S07]  /*8120*/  LOP3.LUT R2, R3, R2, R4, 0xfe, !PT ;  /* 0x0000000203027212 */ /* 0x000fce00078efe04 */
.L_x_13275:
[----:B------:R-:W-:Y:S05]  /*8130*/  BSYNC B0 ;  /* 0x0000000000007941 */ /* 0x000fea0003800000 */
.L_x_13274:
[----:B------:R-:W2:Y:S01]  /*8140*/  F2I.S64.TRUNC R2, R2 ;  /* 0x0000000200027311 */ /* 0x000ea2000020d900 */
[----:B------:R-:W-:Y:S05]  /*8150*/  BRA `(.L_x_13255) ;  /* 0x00000000009c7947 */ /* 0x000fea0003800000 */
.L_x_13267:
        /* <DEDUP_REMOVED lines=14> */
.L_x_13281:
[----:B------:R-:W-:Y:S05]  /*8240*/  BSYNC B0 ;  /* 0x0000000000007941 */ /* 0x000fea0003800000 */
.L_x_13280:
[----:B------:R-:W4:Y:S01]  /*8250*/  F2I.S64.TRUNC R2, R2 ;  /* 0x0000000200027311 */ /* 0x000f22000020d900 */
[----:B------:R-:W-:Y:S05]  /*8260*/  BRA `(.L_x_13255) ;  /* 0x0000000000587947 */ /* 0x000fea0003800000 */
.L_x_13254:
        /* <DEDUP_REMOVED lines=16> */
.L_x_13282:
[----:B------:R-:W-:Y:S01]  /*8370*/  CS2R R2, SRZ ;  /* 0x0000000000027805 */ /* 0x000fe2000001ff00 */
[----:B------:R-:W-:Y:S06]  /*8380*/  BRA `(.L_x_13255) ;  /* 0x0000000000107947 */ /* 0x000fec0003800000 */
.L_x_13279:
[----:B------:R3:W5:Y:S01]  /*8390*/  LDG.E.64 R2, desc[UR36][R4.64] ;  /* 0x0000002404027981 */ /* 0x000762000c1e1b00 */
[----:B------:R-:W-:Y:S05]  /*83a0*/  BRA `(.L_x_13255) ;  /* 0x0000000000087947 */ /* 0x000fea0003800000 */
.L_x_13278:
[----:B------:R0:W5:Y:S01]  /*83b0*/  LDG.E R2, desc[UR36][R4.64] ;  /* 0x0000002404027981 */ /* 0x000162000c1e1900 */
[----:B------:R-:W-:-:S07]  /*83c0*/  IMAD.MOV.U32 R3, RZ, RZ, RZ ;  /* 0x000000ffff037224 */ /* 0x000fce00078e00ff */
.L_x_13255:
        /* <DEDUP_REMOVED lines=23> */
.L_x_13286:
[----:B------:R3:W-:Y:S01]  /*8540*/  STG.E.U8 desc[UR36][R16.64], R5 ;  /* 0x0000000510007986 */ /* 0x0007e2000c101124 */
[----:B------:R-:W-:Y:S05]  /*8550*/  BRA `(.L_x_13288) ;  /* 0x0000000c00507947 */ /* 0x000fea0003800000 */
.L_x_13285:
        /* <DEDUP_REMOVED lines=8> */
.L_x_13290:
[----:B------:R2:W-:Y:S01]  /*85e0*/  STG.E desc[UR36][R16.64], R5 ;  /* 0x0000000510007986 */ /* 0x0005e2000c101924 */
[----:B------:R-:W-:Y:S05]  /*85f0*/  BRA `(.L_x_13288) ;  /* 0x0000000c00287947 */ /* 0x000fea0003800000 */
.L_x_13289:
[----:B------:R0:W-:Y:S01]  /*8600*/  STG.E.U16 desc[UR36][R16.64], R5 ;  /* 0x0000000510007986 */ /* 0x0001e2000c101524 */
[----:B------:R-:W-:Y:S05]  /*8610*/  BRA `(.L_x_13288) ;  /* 0x0000000c00207947 */ /* 0x000fea0003800000 */
.L_x_13284:
        /* <DEDUP_REMOVED lines=9> */
.L_x_13292:
[----:B------:R-:W0:Y:S02]  /*86b0*/  I2F.S64 R0, R2 ;  /* 0x0000000200007312 */ /* 0x000e240000301400 */
[----:B0-----:R-:W-:-:S05]  /*86c0*/  F2FP.F16.F32.PACK_AB R0, RZ, R0 ;  /* 0x00000000ff00723e */ /* 0x001fca00000000ff */
[----:B------:R0:W-:Y:S01]  /*86d0*/  STG.E.U16 desc[UR36][R16.64], R0 ;  /* 0x0000000010007986 */ /* 0x0001e2000c101524 */
[----:B------:R-:W-:Y:S05]  /*86e0*/  BRA `(.L_x_13288) ;  /* 0x0000000800ec7947 */ /* 0x000fea0003800000 */
.L_x_13291:
        /* <DEDUP_REMOVED lines=10> */
.L_x_13294:
[----:B------:R-:W0:Y:S02]  /*8790*/  I2F.S64 R2, R2 ;  /* 0x0000000200027312 */ /* 0x000e240000301400 */
[----:B0-----:R-:W-:-:S04]  /*87a0*/  F2FP.F16.F32.PACK_AB R3, RZ, R2 ;  /* 0x00000002ff03723e */ /* 0x001fc800000000ff */
[----:B------:R-:W-:-:S05]  /*87b0*/  PRMT R3, R3, 0x5410, RZ ;  /* 0x0000541003037816 */ /* 0x000fca00000000ff */
[----:B------:R0:W-:Y:S01]  /*87c0*/  STG.E desc[UR36][R16.64], R3 ;  /* 0x0000000310007986 */ /* 0x0001e2000c101924 */
[----:B------:R-:W-:Y:S05]  /*87d0*/  BRA `(.L_x_13288) ;  /* 0x0000000800b07947 */ /* 0x000fea0003800000 */
.L_x_13293:
[----:B------:R-:W0:Y:S02]  /*87e0*/  I2F.F64.S64 R2, R2 ;  /* 0x0000000200027312 */ /* 0x000e240000301c00 */
[----:B0-----:R0:W-:Y:S01]  /*87f0*/  STG.E.64 desc[UR36][R16.64], R2 ;  /* 0x0000000210007986 */ /* 0x0011e2000c101b24 */
[----:B------:R-:W-:Y:S05]  /*8800*/  BRA `(.L_x_13288) ;  /* 0x0000000800a47947 */ /* 0x000fea0003800000 */
.L_x_13283:
        /* <DEDUP_REMOVED lines=13> */
.L_x_13297:
[----:B------:R-:W0:Y:S01]  /*88e0*/  I2F.F64.S64 R4, R2 ;  /* 0x0000000200047312 */ /* 0x000e220000301c00 */
[----:B------:R-:W-:-:S05]  /*88f0*/  CS2R R6, SRZ ;  /* 0x0000000000067805 */ /* 0x000fca000001ff00 */
[----:B0-----:R0:W-:Y:S01]  /*8900*/  STG.E.128 desc[UR36][R16.64], R4 ;  /* 0x0000000410007986 */ /* 0x0011e2000c101d24 */
[----:B------:R-:W-:Y:S05]  /*8910*/  BRA `(.L_x_13288) ;  /* 0x0000000800607947 */ /* 0x000fea0003800000 */
.L_x_13296:
        /* <DEDUP_REMOVED lines=21> */
.L_x_13301:
[----:B------:R-:W-:Y:S05]  /*8a70*/  BSYNC B0 ;  /* 0x0000000000007941 */ /* 0x000fea0003800000 */
.L_x_13300:
[----:B------:R-:W-:-:S05]  /*8a80*/  LOP3.LUT R5, R0, R5, RZ, 0xfc, !PT ;  /* 0x0000000500057212 */ /* 0x000fca00078efcff */
[----:B------:R0:W-:Y:S01]  /*8a90*/  STG.E.U8 desc[UR36][R16.64], R5 ;  /* 0x0000000510007986 */ /* 0x0001e2000c101124 */
[----:B------:R-:W-:Y:S05]  /*8aa0*/  BRA `(.L_x_13288) ;  /* 0x0000000400fc7947 */ /* 0x000fea0003800000 */
.L_x_13299:
        /* <DEDUP_REMOVED lines=13> */
.L_x_13303:
[----:B------:R-:W-:Y:S01]  /*8b80*/  IMAD.MOV.U32 R0, RZ, RZ, 0x7f ;  /* 0x0000007fff007424 */ /* 0x000fe200078e00ff */
[----:B------:R-:W-:-:S04]  /*8b90*/  ISETP.GT.U32.AND P0, PT, R4, 0x7f800000, PT ;  /* 0x7f8000000400780c */ /* 0x000fc80003f04070 */
[----:B------:R-:W-:-:S09]  /*8ba0*/  SEL R0, R0, 0x7c, P0 ;  /* 0x0000007c00007807 */ /* 0x000fd20000000000 */
.L_x_13304:
[----:B------:R-:W-:Y:S05]  /*8bb0*/  BSYNC B0 ;  /* 0x0000000000007941 */ /* 0x000fea0003800000 */
.L_x_13302:
[----:B------:R-:W-:-:S04]  /*8bc0*/  LOP3.LUT R2, R3, 0x80000000, RZ, 0xc0, !PT ;  /* 0x8000000003027812 */ /* 0x000fc800078ec0ff */
[----:B------:R-:W-:-:S04]  /*8bd0*/  SHF.R.U32.HI R3, RZ, 0x18, R2 ;  /* 0x00000018ff037819 */ /* 0x000fc80000011602 */
[----:B------:R-:W-:-:S05]  /*8be0*/  LOP3.LUT R3, R0, R3, RZ, 0xfc, !PT ;  /* 0x0000000300037212 */ /* 0x000fca00078efcff */
[----:B------:R0:W-:Y:S01]  /*8bf0*/  STG.E.U8 desc[UR36][R16.64], R3 ;  /* 0x0000000310007986 */ /* 0x0001e2000c101124 */
[----:B------:R-:W-:Y:S05]  /*8c00*/  BRA `(.L_x_13288) ;  /* 0x0000000400a47947 */ /* 0x000fea0003800000 */
.L_x_13298:
[----:B------:R-:W0:Y:S02]  /*8c10*/  I2F.S64 R0, R2 ;  /* 0x0000000200007312 */ /* 0x000e240000301400 */
[----:B0-----:R-:W-:-:S05]  /*8c20*/  F2FP.BF16.F32.PACK_AB R0, RZ, R0 ;  /* 0x00000000ff00723e */ /* 0x001fca00000010ff */
[----:B------:R0:W-:Y:S01]  /*8c30*/  STG.E.U16 desc[UR36][R16.64], R0 ;  /* 0x0000000010007986 */ /* 0x0001e2000c101524 */
[----:B------:R-:W-:Y:S05]  /*8c40*/  BRA `(.L_x_13288) ;  /* 0x0000000400947947 */ /* 0x000fea0003800000 */
.L_x_13295:
        /* <DEDUP_REMOVED lines=10> */
.L_x_13307:
        /* <DEDUP_REMOVED lines=17> */
.L_x_13310:
[----:B------:R-:W-:-:S04]  /*8e00*/  LOP3.LUT R2, R3, 0x80000000, RZ, 0xc0, !PT ;  /* 0x8000000003027812 */ /* 0x000fc800078ec0ff */
[----:B------:R-:W-:-:S04]  /*8e10*/  SHF.R.U32.HI R3, RZ, 0x18, R2 ;  /* 0x00000018ff037819 */ /* 0x000fc80000011602 */
[----:B------:R-:W-:-:S04]  /*8e20*/  LOP3.LUT R0, R0, R3, RZ, 0xfc, !PT ;  /* 0x0000000300007212 */ /* 0x000fc800078efcff */
[----:B------:R-:W-:-:S07]  /*8e30*/  PRMT R8, R0, 0x7610, R8 ;  /* 0x0000761000087816 */ /* 0x000fce0000000008 */
.L_x_13309:
[----:B------:R-:W-:Y:S05]  /*8e40*/  BSYNC B0 ;  /* 0x0000000000007941 */ /* 0x000fea0003800000 */
.L_x_13308:
[----:B------:R0:W-:Y:S01]  /*8e50*/  STG.E.U8 desc[UR36][R16.64], R8 ;  /* 0x0000000810007986 */ /* 0x0001e2000c101124 */
[----:B------:R-:W-:Y:S05]  /*8e60*/  BRA `(.L_x_13288) ;  /* 0x00000004000c7947 */ /* 0x000fea0003800000 */
.L_x_13306:
        /* <DEDUP_REMOVED lines=17> */
.L_x_13313:
[----:B------:R-:W-:-:S04]  /*8f80*/  LOP3.LUT R2, R3, 0x80000000, RZ, 0xc0, !PT ;  /* 0x8000000003027812 */ /* 0x000fc800078ec0ff */
[----:B------:R-:W-:-:S04]  /*8f90*/  SHF.R.U32.HI R3, RZ, 0x18, R2 ;  /* 0x00000018ff037819 */ /* 0x000fc80000011602 */
[----:B------:R-:W-:-:S04]  /*8fa0*/  LOP3.LUT R0, R0, R3, RZ, 0xfc, !PT ;  /* 0x0000000300007212 */ /* 0x000fc800078efcff */
[----:B------:R-:W-:-:S07]  /*8fb0*/  PRMT R8, R0, 0x7610, R8 ;  /* 0x0000761000087816 */ /* 0x000fce0000000008 */
.L_x_13312:
[----:B------:R-:W-:Y:S05]  /*8fc0*/  BSYNC B0 ;  /* 0x0000000000007941 */ /* 0x000fea0003800000 */
.L_x_13311:
[----:B------:R0:W-:Y:S01]  /*8fd0*/  STG.E.U8 desc[UR36][R16.64], R8 ;  /* 0x0000000810007986 */ /* 0x0001e2000c101124 */
[----:B------:R-:W-:Y:S05]  /*8fe0*/  BRA `(.L_x_13288) ;  /* 0x0000000000ac7947 */ /* 0x000fea0003800000 */
.L_x_13305:
        /* <DEDUP_REMOVED lines=23> */
.L_x_13287:
        /* <DEDUP_REMOVED lines=16> */
.L_x_13316:
[----:B------:R-:W-:Y:S05]  /*9260*/  BRA `(.L_x_13288) ;  /* 0x00000000000c7947 */ /* 0x000fea0003800000 */
.L_x_13315:
[----:B------:R0:W-:Y:S01]  /*9270*/  STG.E.64 desc[UR36][R16.64], R2 ;  /* 0x0000000210007986 */ /* 0x0001e2000c101b24 */
[----:B------:R-:W-:Y:S05]  /*9280*/  BRA `(.L_x_13288) ;  /* 0x0000000000047947 */ /* 0x000fea0003800000 */
.L_x_13314:
[----:B------:R0:W-:Y:S02]  /*9290*/  STG.E desc[UR36][R16.64], R5 ;  /* 0x0000000510007986 */ /* 0x0001e4000c101924 */
.L_x_13288:
[----:B------:R-:W-:-:S07]  /*92a0*/  VIADD R19, R19, 0x80 ;  /* 0x0000008013137836 */ /* 0x000fce0000000000 */
.L_x_13248:
[----:B------:R-:W-:Y:S05]  /*92b0*/  BSYNC B6 ;  /* 0x0000000000067941 */ /* 0x000fea0003800000 */
.L_x_13247:
        /* <DEDUP_REMOVED lines=306> */
.L_x_13317:
        /* <DEDUP_REMOVED lines=21> */
.L_x_13321:
[----:B------:R1:W5:Y:S01]  /*a730*/  LDG.E.U8 R2, desc[UR36][R4.64] ;  /* 0x0000002404027981 */ /* 0x000362000c1e1100 */
[----:B------:R-:W-:Y:S01]  /*a740*/  IMAD.MOV.U32 R3, RZ, RZ, RZ ;  /* 0x000000ffff037224 */ /* 0x000fe200078e00ff */
[----:B------:R-:W-:Y:S06]  /*a750*/  BRA `(.L_x_13323) ;  /* 0x0000000c00487947 */ /* 0x000fec0003800000 */
.L_x_13320:
        /* <DEDUP_REMOVED lines=8> */
.L_x_13325:
[----:B------:R-:W2:Y:S02]  /*a7e0*/  LDG.E R2, desc[UR36][R4.64] ;  /* 0x0000002404027981 */ /* 0x000ea4000c1e1900 */
[----:B--2---:R-:W-:Y:S01]  /*a7f0*/  SHF.R.S32.HI R3, RZ, 0x1f, R2 ;  /* 0x0000001fff037819 */ /* 0x004fe20000011402 */
[----:B------:R-:W-:Y:S06]  /*a800*/  BRA `(.L_x_13323) ;  /* 0x0000000c001c7947 */ /* 0x000fec0003800000 */
.L_x_13324:
[----:B------:R-:W2:Y:S02]  /*a810*/  LDG.E.S16 R2, desc[UR36][R4.64] ;  /* 0x0000002404027981 */ /* 0x000ea4000c1e1700 */
[----:B--2---:R-:W-:Y:S01]  /*a820*/  SHF.R.S32.HI R3, RZ, 0x1f, R2 ;  /* 0x0000001fff037819 */ /* 0x004fe20000011402 */
[----:B------:R-:W-:Y:S06]  /*a830*/  BRA `(.L_x_13323) ;  /* 0x0000000c00107947 */ /* 0x000fec0003800000 */
.L_x_13319:
        /* <DEDUP_REMOVED lines=9> */
.L_x_13327:
[----:B------:R-:W2:Y:S02]  /*a8d0*/  LDG.E.U16 R4, desc[UR36][R4.64] ;  /* 0x0000002404047981 */ /* 0x000ea4000c1e1500 */
[----:B--2---:R-:W-:-:S06]  /*a8e0*/  HADD2.F32 R2, -RZ, R4.H0_H0 ;  /* 0x20000004ff027230 */ /* 0x004fcc0000004100 */
[----:B------:R-:W0:Y:S01]  /*a8f0*/  F2I.S64.TRUNC R2, R2 ;  /* 0x0000000200027311 */ /* 0x000e22000020d900 */
[----:B------:R-:W-:Y:S05]  /*a900*/  BRA `(.L_x_13323) ;  /* 0x0000000800dc7947 */ /* 0x000fea0003800000 */
.L_x_13326:
[----:B------:R-:W-:-:S13]  /*a910*/  ISETP.NE.AND P0, PT, R2, 0x7, PT ;  /* 0x000000070200780c */ /* 0x000fda0003f05270 */
[----:B------:R-:W-:Y:S05]  /*a920*/  @!P0 BRA `(.L_x_13328) ;  /* 0x00000000002c8947 */ /* 0x000fea0003800000 */
[----:B------:R-:W-:-:S13]  /*a930*/  ISETP.NE.AND P0, PT, R2, 0x8, PT ;  /* 0x000000080200780c */ /* 0x000fda0003f05270 */
[----:B------:R-:W-:Y:S05]  /*a940*/  @!P0 BRA `(.L_x_13329) ;  /* 0x0000000000148947 */ /* 0x000fea0003800000 */
[----:B------:R-:W-:-:S13]  /*a950*/  ISETP.NE.AND P0, PT, R2, 0x9, PT ;  /* 0x000000090200780c */ /* 0x000fda0003f05270 */
[----:B------:R-:W-:Y:S05]  /*a960*/  @P0 BRA `(.L_x_13322) ;  /* 0x00000008006c0947 */ /* 0x000fea0003800000 */
[----:B------:R-:W2:Y:S02]  /*a970*/  LDG.E R2, desc[UR36][R4.64] ;  /* 0x0000002404027981 */ /* 0x000ea4000c1e1900 */
[----:B--2---:R-:W3:Y:S01]  /*a980*/  F2I.S64.TRUNC R2, R2 ;  /* 0x0000000200027311 */ /* 0x004ee2000020d900 */
[----:B------:R-:W-:Y:S05]  /*a990*/  BRA `(.L_x_13323) ;  /* 0x0000000800b87947 */ /* 0x000fea0003800000 */
.L_x_13329:
[----:B------:R-:W2:Y:S02]  /*a9a0*/  LDG.E.U16 R4, desc[UR36][R4.64] ;  /* 0x0000002404047981 */ /* 0x000ea4000c1e1500 */
[----:B--2---:R-:W-:-:S06]  /*a9b0*/  HADD2.F32 R2, -RZ, R4.H0_H0 ;  /* 0x20000004ff027230 */ /* 0x004fcc0000004100 */
[----:B------:R-:W4:Y:S01]  /*a9c0*/  F2I.S64.TRUNC R2, R2 ;  /* 0x0000000200027311 */ /* 0x000f22000020d900 */
[----:B------:R-:W-:Y:S05]  /*a9d0*/  BRA `(.L_x_13323) ;  /* 0x0000000800a87947 */ /* 0x000fea0003800000 */
.L_x_13328:
[----:B------:R-:W2:Y:S02]  /*a9e0*/  LDG.E.64 R2, desc[UR36][R4.64] ;  /* 0x0000002404027981 */ /* 0x000ea4000c1e1b00 */
[----:B--2---:R-:W2:Y:S01]  /*a9f0*/  F2I.S64.F64.TRUNC R2, R2 ;  /* 0x0000000200027311 */ /* 0x004ea2000030d900 */
[----:B------:R-:W-:Y:S05]  /*aa00*/  BRA `(.L_x_13323) ;  /* 0x00000008009c7947 */ /* 0x000fea0003800000 */
.L_x_13318:
        /* <DEDUP_REMOVED lines=13> */
.L_x_13332:
[----:B------:R-:W2:Y:S02]  /*aae0*/  LDG.E.64 R2, desc[UR36][R4.64] ;  /* 0x0000002404027981 */ /* 0x000ea4000c1e1b00 */
[----:B--2---:R-:W0:Y:S01]  /*aaf0*/  F2I.S64.F64.TRUNC R2, R2 ;  /* 0x0000000200027311 */ /* 0x004e22000030d900 */
[----:B------:R-:W-:Y:S05]  /*ab00*/  BRA `(.L_x_13323) ;  /* 0x00000008005c7947 */ /* 0x000fea0003800000 */
.L_x_13331:
        /* <DEDUP_REMOVED lines=27> */
.L_x_13334:
        /* <DEDUP_REMOVED lines=14> */
.L_x_13333:
[----:B------:R-:W2:Y:S02]  /*ada0*/  LDG.E.U16 R2, desc[UR36][R4.64] ;  /* 0x0000002404027981 */ /* 0x000ea4000c1e1500 */
[----:B--2---:R-:W-:-:S06]  /*adb0*/  IMAD.U32 R2, R2, 0x10000, RZ ;  /* 0x0001000002027824 */ /* 0x004fcc00078e00ff */
[----:B------:R-:W0:Y:S01]  /*adc0*/  F2I.S64.TRUNC R2, R2 ;  /* 0x0000000200027311 */ /* 0x000e22000020d900 */
[----:B------:R-:W-:Y:S05]  /*add0*/  BRA `(.L_x_13323) ;  /* 0x0000000400a87947 */ /* 0x000fea0003800000 */
.L_x_13330:
        /* <DEDUP_REMOVED lines=11> */
.L_x_13337:
        /* <DEDUP_REMOVED lines=21> */
.L_x_13341:
[----:B------:R-:W-:Y:S05]  /*afe0*/  BSYNC B1 ;  /* 0x0000000000017941 */ /* 0x000fea0003800000 */
.L_x_13340:
[----:B------:R-:W-:Y:S01]  /*aff0*/  IMAD.SHL.U32 R2, R2, 0x100000, RZ ;  /* 0x0010000002027824 */ /* 0x000fe200078e00ff */
[----:B------:R-:W-:-:S04]  /*b000*/  LEA R3, R0, 0x3b800000, 0x17 ;  /* 0x3b80000000037811 */ /* 0x000fc800078eb8ff */
[----:B------:R-:W-:-:S07]  /*b010*/  LOP3.LUT R2, R3, R2, R4, 0xfe, !PT ;  /* 0x0000000203027212 */ /* 0x000fce00078efe04 */
.L_x_13339:
[----:B------:R-:W-:Y:S05]  /*b020*/  BSYNC B0 ;  /* 0x0000000000007941 */ /* 0x000fea0003800000 */
.L_x_13338:
[----:B------:R-:W0:Y:S01]  /*b030*/  F2I.S64.TRUNC R2, R2 ;  /* 0x0000000200027311 */ /* 0x000e22000020d900 */
[----:B------:R-:W-:Y:S05]  /*b040*/  BRA `(.L_x_13323) ;  /* 0x00000004000c7947 */ /* 0x000fea0003800000 */
.L_x_13336:
        /* <DEDUP_REMOVED lines=21> */
.L_x_13345:
[----:B------:R-:W-:Y:S05]  /*b1a0*/  BSYNC B1 ;  /* 0x0000000000017941 */ /* 0x000fea0003800000 */
.L_x_13344:
[----:B------:R-:W-:Y:S01]  /*b1b0*/  IMAD.SHL.U32 R2, R2, 0x200000, RZ ;  /* 0x0020000002027824 */ /* 0x000fe200078e00ff */
[----:B------:R-:W-:-:S04]  /*b1c0*/  LEA R3, R0, 0x37800000, 0x17 ;  /* 0x3780000000037811 */ /* 0x000fc800078eb8ff */
[----:B------:R-:W-:-:S07]  /*b1d0*/  LOP3.LUT R2, R3, R2, R4, 0xfe, !PT ;  /* 0x0000000203027212 */ /* 0x000fce00078efe04 */
.L_x_13343:
[----:B------:R-:W-:Y:S05]  /*b1e0*/  BSYNC B0 ;  /* 0x0000000000007941 */ /* 0x000fea0003800000 */
.L_x_13342:
[----:B------:R-:W0:Y:S01]  /*b1f0*/  F2I.S64.TRUNC R2, R2 ;  /* 0x0000000200027311 */ /* 0x000e22000020d900 */
[----:B------:R-:W-:Y:S05]  /*b200*/  BRA `(.L_x_13323) ;  /* 0x00000000009c7947 */ /* 0x000fea0003800000 */
.L_x_13335:
        /* <DEDUP_REMOVED lines=14> */
.L_x_13349:
[----:B------:R-:W-:Y:S05]  /*b2f0*/  BSYNC B0 ;  /* 0x0000000000007941 */ /* 0x000fea0003800000 */
.L_x_13348:
[----:B------:R-:W0:Y:S01]  /*b300*/  F2I.S64.TRUNC R2, R2 ;  /* 0x0000000200027311 */ /* 0x000e22000020d900 */
[----:B------:R-:W-:Y:S05]  /*b310*/  BRA `(.L_x_13323) ;  /* 0x0000000000587947 */ /* 0x000fea0003800000 */
.L_x_13322:
        /* <DEDUP_REMOVED lines=16> */
.L_x_13350:
[----:B------:R-:W-:Y:S01]  /*b420*/  CS2R R2, SRZ ;  /* 0x0000000000027805 */ /* 0x000fe2000001ff00 */
[----:B------:R-:W-:Y:S06]  /*b430*/  BRA `(.L_x_13323) ;  /* 0x0000000000107947 */ /* 0x000fec0003800000 */
.L_x_13347:
[----:B------:R0:W5:Y:S01]  /*b440*/  LDG.E.64 R2, desc[UR36][R4.64] ;  /* 0x0000002404027981 */ /* 0x000162000c1e1b00 */
[----:B------:R-:W-:Y:S05]  /*b450*/  BRA `(.L_x_13323) ;  /* 0x0000000000087947 */ /* 0x000fea0003800000 */
.L_x_13346:
[----:B------:R0:W5:Y:S01]  /*b460*/  LDG.E R2, desc[UR36][R4.64] ;  /* 0x0000002404027981 */ /* 0x000162000c1e1900 */
[----:B------:R-:W-:-:S07]  /*b470*/  IMAD.MOV.U32 R3, RZ, RZ, RZ ;  /* 0x000000ffff037224 */ /* 0x000fce00078e00ff */
.L_x_13323:
[----:B01----:R-:W0:Y:S01]  /*b480*/  LDC.U8 R4, c[0x0][0x430] ;  /* 0x00010c00ff047b82 */ /* 0x003e220000000000 */
[C---:B--2345:R-:W-:Y:S02]  /*b490*/  ISETP.NE.U32.AND P0, PT, R2.reuse, RZ, PT ;  /* 0x000000ff0200720c */ /* 0x07cfe40003f05070 */
        /* <DEDUP_REMOVED lines=21> */
.L_x_13354:
[----:B------:R-:W-:Y:S01]  /*b5f0*/  STG.E.U8 desc[UR36][R16.64], R5 ;  /* 0x0000000510007986 */ /* 0x000fe2000c101124 */
[----:B------:R-:W-:Y:S05]  /*b600*/  EXIT ;  /* 0x000000000000794d */ /* 0x000fea0003800000 */
.L_x_13353:
        /* <DEDUP_REMOVED lines=8> */
.L_x_13357:
[----:B------:R-:W-:Y:S01]  /*b690*/  STG.E desc[UR36][R16.64], R5 ;  /* 0x0000000510007986 */ /* 0x000fe2000c101924 */
[----:B------:R-:W-:Y:S05]  /*b6a0*/  EXIT ;  /* 0x000000000000794d */ /* 0x000fea0003800000 */
.L_x_13356:
[----:B------:R-:W-:Y:S01]  /*b6b0*/  STG.E.U16 desc[UR36][R16.64], R5 ;  /* 0x0000000510007986 */ /* 0x000fe2000c101524 */
[----:B------:R-:W-:Y:S05]  /*b6c0*/  EXIT ;  /* 0x000000000000794d */ /* 0x000fea0003800000 */
.L_x_13352:
        /* <DEDUP_REMOVED lines=9> */
.L_x_13359:
[----:B------:R-:W0:Y:S02]  /*b760*/  I2F.S64 R0, R2 ;  /* 0x0000000200007312 */ /* 0x000e240000301400 */
[----:B0-----:R-:W-:-:S05]  /*b770*/  F2FP.F16.F32.PACK_AB R0, RZ, R0 ;  /* 0x00000000ff00723e */ /* 0x001fca00000000ff */
[----:B------:R-:W-:Y:S01]  /*b780*/  STG.E.U16 desc[UR36][R16.64], R0 ;  /* 0x0000000010007986 */ /* 0x000fe2000c101524 */
[----:B------:R-:W-:Y:S05]  /*b790*/  EXIT ;  /* 0x000000000000794d */ /* 0x000fea0003800000 */
.L_x_13358:
        /* <DEDUP_REMOVED lines=10> */
.L_x_13361:
[----:B------:R-:W0:Y:S02]  /*b840*/  I2F.S64 R2, R2 ;  /* 0x0000000200027312 */ /* 0x000e240000301400 */
[----:B0-----:R-:W-:-:S04]  /*b850*/  F2FP.F16.F32.PACK_AB R3, RZ, R2 ;  /* 0x00000002ff03723e */ /* 0x001fc800000000ff */
[----:B------:R-:W-:-:S05]  /*b860*/  PRMT R3, R3, 0x5410, RZ ;  /* 0x0000541003037816 */ /* 0x000fca00000000ff */
[----:B------:R-:W-:Y:S01]  /*b870*/  STG.E desc[UR36][R16.64], R3 ;  /* 0x0000000310007986 */ /* 0x000fe2000c101924 */
[----:B------:R-:W-:Y:S05]  /*b880*/  EXIT ;  /* 0x000000000000794d */ /* 0x000fea0003800000 */
.L_x_13360:
[----:B------:R-:W0:Y:S02]  /*b890*/  I2F.F64.S64 R2, R2 ;  /* 0x0000000200027312 */ /* 0x000e240000301c00 */
[----:B0-----:R-:W-:Y:S01]  /*b8a0*/  STG.E.64 desc[UR36][R16.64], R2 ;  /* 0x0000000210007986 */ /* 0x001fe2000c101b24 */
[----:B------:R-:W-:Y:S05]  /*b8b0*/  EXIT ;  /* 0x000000000000794d */ /* 0x000fea0003800000 */
.L_x_13351:
        /* <DEDUP_REMOVED lines=13> */
.L_x_13364:
[----:B------:R-:W0:Y:S01]  /*b990*/  I2F.F64.S64 R4, R2 ;  /* 0x0000000200047312 */ /* 0x000e220000301c00 */
[----:B------:R-:W-:-:S05]  /*b9a0*/  CS2R R6, SRZ ;  /* 0x0000000000067805 */ /* 0x000fca000001ff00 */
[----:B0-----:R-:W-:Y:S01]  /*b9b0*/  STG.E.128 desc[UR36][R16.64], R4 ;  /* 0x0000000410007986 */ /* 0x001fe2000c101d24 */
[----:B------:R-:W-:Y:S05]  /*b9c0*/  EXIT ;  /* 0x000000000000794d */ /* 0x000fea0003800000 */
.L_x_13363:
        /* <DEDUP_REMOVED lines=21> */
.L_x_13368:
[----:B------:R-:W-:Y:S05]  /*bb20*/  BSYNC B0 ;  /* 0x0000000000007941 */ /* 0x000fea0003800000 */
.L_x_13367:
[----:B------:R-:W-:-:S05]  /*bb30*/  LOP3.LUT R5, R0, R5, RZ, 0xfc, !PT ;  /* 0x0000000500057212 */ /* 0x000fca00078efcff */
[----:B------:R-:W-:Y:S01]  /*bb40*/  STG.E.U8 desc[UR36][R16.64], R5 ;  /* 0x0000000510007986 */ /* 0x000fe2000c101124 */
[----:B------:R-:W-:Y:S05]  /*bb50*/  EXIT ;  /* 0x000000000000794d */ /* 0x000fea0003800000 */
.L_x_13366:
        /* <DEDUP_REMOVED lines=13> */
.L_x_13370:
[----:B------:R-:W-:Y:S01]  /*bc30*/  IMAD.MOV.U32 R0, RZ, RZ, 0x7f ;  /* 0x0000007fff007424 */ /* 0x000fe200078e00ff */
[----:B------:R-:W-:-:S04]  /*bc40*/  ISETP.GT.U32.AND P0, PT, R4, 0x7f800000, PT ;  /* 0x7f8000000400780c */ /* 0x000fc80003f04070 */
[----:B------:R-:W-:-:S09]  /*bc50*/  SEL R0, R0, 0x7c, P0 ;  /* 0x0000007c00007807 */ /* 0x000fd20000000000 */
.L_x_13371:
[----:B------:R-:W-:Y:S05]  /*bc60*/  BSYNC B0 ;  /* 0x0000000000007941 */ /* 0x000fea0003800000 */
.L_x_13369:
[----:B------:R-:W-:-:S04]  /*bc70*/  LOP3.LUT R2, R3, 0x80000000, RZ, 0xc0, !PT ;  /* 0x8000000003027812 */ /* 0x000fc800078ec0ff */
[----:B------:R-:W-:-:S04]  /*bc80*/  SHF.R.U32.HI R3, RZ, 0x18, R2 ;  /* 0x00000018ff037819 */ /* 0x000fc80000011602 */
[----:B------:R-:W-:-:S05]  /*bc90*/  LOP3.LUT R3, R0, R3, RZ, 0xfc, !PT ;  /* 0x0000000300037212 */ /* 0x000fca00078efcff */
[----:B------:R-:W-:Y:S01]  /*bca0*/  STG.E.U8 desc[UR36][R16.64], R3 ;  /* 0x0000000310007986 */ /* 0x000fe2000c101124 */
[----:B------:R-:W-:Y:S05]  /*bcb0*/  EXIT ;  /* 0x000000000000794d */ /* 0x000fea0003800000 */
.L_x_13365:
[----:B------:R-:W0:Y:S02]  /*bcc0*/  I2F.S64 R0, R2 ;  /* 0x0000000200007312 */ /* 0x000e240000301400 */
[----:B0-----:R-:W-:-:S05]  /*bcd0*/  F2FP.BF16.F32.PACK_AB R0, RZ, R0 ;  /* 0x00000000ff00723e */ /* 0x001fca00000010ff */
[----:B------:R-:W-:Y:S01]  /*bce0*/  STG.E.U16 desc[UR36][R16.64], R0 ;  /* 0x0000000010007986 */ /* 0x000fe2000c101524 */
[----:B------:R-:W-:Y:S05]  /*bcf0*/  EXIT ;  /* 0x000000000000794d */ /* 0x000fea0003800000 */
.L_x_13362:
        /* <DEDUP_REMOVED lines=10> */
.L_x_13374:
        /* <DEDUP_REMOVED lines=17> */
.L_x_13377:
[----:B------:R-:W-:-:S04]  /*beb0*/  LOP3.LUT R2, R3, 0x80000000, RZ, 0xc0, !PT ;  /* 0x8000000003027812 */ /* 0x000fc800078ec0ff */
[----:B------:R-:W-:-:S04]  /*bec0*/  SHF.R.U32.HI R3, RZ, 0x18, R2 ;  /* 0x00000018ff037819 */ /* 0x000fc80000011602 */
[----:B------:R-:W-:-:S04]  /*bed0*/  LOP3.LUT R0, R0, R3, RZ, 0xfc, !PT ;  /* 0x0000000300007212 */ /* 0x000fc800078efcff */
[----:B------:R-:W-:-:S07]  /*bee0*/  PRMT R8, R0, 0x7610, R8 ;  /* 0x0000761000087816 */ /* 0x000fce0000000008 */
.L_x_13376:
[----:B------:R-:W-:Y:S05]  /*bef0*/  BSYNC B0 ;  /* 0x0000000000007941 */ /* 0x000fea0003800000 */
.L_x_13375:
[----:B------:R-:W-:Y:S01]  /*bf00*/  STG.E.U8 desc[UR36][R16.64], R8 ;  /* 0x0000000810007986 */ /* 0x000fe2000c101124 */
[----:B------:R-:W-:Y:S05]  /*bf10*/  EXIT ;  /* 0x000000000000794d */ /* 0x000fea0003800000 */
.L_x_13373:
        /* <DEDUP_REMOVED lines=17> */
.L_x_13380:
[----:B------:R-:W-:-:S04]  /*c030*/  LOP3.LUT R2, R3, 0x80000000, RZ, 0xc0, !PT ;  /* 0x8000000003027812 */ /* 0x000fc800078ec0ff */
[----:B------:R-:W-:-:S04]  /*c040*/  SHF.R.U32.HI R3, RZ, 0x18, R2 ;  /* 0x00000018ff037819 */ /* 0x000fc80000011602 */
[----:B------:R-:W-:-:S04]  /*c050*/  LOP3.LUT R0, R0, R3, RZ, 0xfc, !PT ;  /* 0x0000000300007212 */ /* 0x000fc800078efcff */
[----:B------:R-:W-:-:S07]  /*c060*/  PRMT R8, R0, 0x7610, R8 ;  /* 0x0000761000087816 */ /* 0x000fce0000000008 */
.L_x_13379:
[----:B------:R-:W-:Y:S05]  /*c070*/  BSYNC B0 ;  /* 0x0000000000007941 */ /* 0x000fea0003800000 */
.L_x_13378:
[----:B------:R-:W-:Y:S01]  /*c080*/  STG.E.U8 desc[UR36][R16.64], R8 ;  /* 0x0000000810007986 */ /* 0x000fe2000c101124 */
[----:B------:R-:W-:Y:S05]  /*c090*/  EXIT ;  /* 0x000000000000794d */ /* 0x000fea0003800000 */
.L_x_13372:
        /* <DEDUP_REMOVED lines=23> */
.L_x_13355:
        /* <DEDUP_REMOVED lines=16> */
.L_x_13383:
[----:B------:R-:W-:Y:S05]  /*c310*/  EXIT ;  /* 0x000000000000794d */ /* 0x000fea0003800000 */
.L_x_13382:
[----:B------:R-:W-:Y:S01]  /*c320*/  STG.E.64 desc[UR36][R16.64], R2 ;  /* 0x0000000210007986 */ /* 0x000fe2000c101b24 */
[----:B------:R-:W-:Y:S05]  /*c330*/  EXIT ;  /* 0x000000000000794d */ /* 0x000fea0003800000 */
.L_x_13381:
[----:B------:R-:W-:Y:S01]  /*c340*/  STG.E desc[UR36][R16.64], R5 ;  /* 0x0000000510007986 */ /* 0x000fe2000c101924 */
[----:B------:R-:W-:Y:S05]  /*c350*/  EXIT ;  /* 0x000000000000794d */ /* 0x000fea0003800000 */
.L_x_13384:
        /* <DEDUP_REMOVED lines=10> */
.L_x_32148:


//--------------------- .text._ZN2at6native27unrolled_elementwise_kernelINS0_13BUnaryFunctorIlllZZZNS0_21heaviside_kernel_cudaERNS_18TensorIteratorBaseEENKUlvE_clEvENKUlvE2_clEvEUlllE_EESt5arrayIPcLm2EELi4E23TrivialOffsetCalculatorILi1EjESD_NS0_6memory12LoadWithCastILi1EEENSE_13StoreWithCastILi1EEEEEviT_T0_T2_T3_T4_T5_ --------------------------
	.section	.text._ZN2at6native27unrolled_elementwise_kernelINS0_13BUnaryFunctorIlllZZZNS0_21heaviside_kernel_cudaERNS_18TensorIteratorBaseEENKUlvE_clEvENKUlvE2_clEvEUlllE_EESt5arrayIPcLm2EELi4E23TrivialOffsetCalculatorILi1EjESD_NS0_6memory12LoadWithCastILi1EEENSE_13StoreWithCastILi1EEEEEviT_T0_T2_T3_T4_T5_,"ax",@progbits
	.align	128
        .global         _ZN2at6native27unrolled_elementwise_kernelINS0_13BUnaryFunctorIlllZZZNS0_21heaviside_kernel_cudaERNS_18TensorIteratorBaseEENKUlvE_clEvENKUlvE2_clEvEUlllE_EESt5arrayIPcLm2EELi4E23TrivialOffsetCalculatorILi1EjESD_NS0_6memory12LoadWithCastILi1EEENSE_13StoreWithCastILi1EEEEEviT_T0_T2_T3_T4_T5_
        .type           _ZN2at6native27unrolled_elementwise_kernelINS0_13BUnaryFunctorIlllZZZNS0_21heaviside_kernel_cudaERNS_18TensorIteratorBaseEENKUlvE_clEvENKUlvE2_clEvEUlllE_EESt5arrayIPcLm2EELi4E23TrivialOffsetCalculatorILi1EjESD_NS0_6memory12LoadWithCastILi1EEENSE_13StoreWithCastILi1EEEEEviT_T0_T2_T3_T4_T5_,@function
        .size           _ZN2at6native27unrolled_elementwise_kernelINS0_13BUnaryFunctorIlllZZZNS0_21heaviside_kernel_cudaERNS_18TensorIteratorBaseEENKUlvE_clEvENKUlvE2_clEvEUlllE_EESt5arrayIPcLm2EELi4E23TrivialOffsetCalculatorILi1EjESD_NS0_6memory12LoadWithCastILi1EEENSE_13StoreWithCastILi1EEEEEviT_T0_T2_T3_T4_T5_,(.L_x_32149 - _ZN2at6native27unrolled_elementwise_kernelINS0_13BUnaryFunctorIlllZZZNS0_21heaviside_kernel_cudaERNS_18TensorIteratorBaseEENKUlvE_clEvENKUlvE2_clEvEUlllE_EESt5arrayIPcLm2EELi4E23TrivialOffsetCalculatorILi1EjESD_NS0_6memory12LoadWithCastILi1EEENSE_13StoreWithCastILi1EEEEEviT_T0_T2_T3_T4_T5_)
        .other          _ZN2at6native27unrolled_elementwise_kernelINS0_13BUnaryFunctorIlllZZZNS0_21heaviside_kernel_cudaERNS_18TensorIteratorBaseEENKUlvE_clEvENKUlvE2_clEvEUlllE_EESt5arrayIPcLm2EELi4E23TrivialOffsetCalculatorILi1EjESD_NS0_6memory12LoadWithCastILi1EEENSE_13StoreWithCastILi1EEEEEviT_T0_T2_T3_T4_T5_,@"STO_CUDA_ENTRY STV_DEFAULT"
_ZN2at6native27unrolled_elementwise_kernelINS0_13BUnaryFunctorIlllZZZNS0_21heaviside_kernel_cudaERNS_18TensorIteratorBaseEENKUlvE_clEvENKUlvE2_clEvEUlllE_EESt5arrayIPcLm2EELi4E23TrivialOffsetCalculatorILi1EjESD_NS0_6memory12LoadWithCastILi1EEENSE_13StoreWithCastILi1EEEEEviT_T0_T2_T3_T4_T5_:
.text._ZN2at6native27unrolled_elementwise_kernelINS0_13BUnaryFunctorIlllZZZNS0_21heaviside_kernel_cudaERNS_18TensorIteratorBaseEENKUlvE_clEvENKUlvE2_clEvEUlllE_EESt5arrayIPcLm2EELi4E23TrivialOffsetCalculatorILi1EjESD_NS0_6memory12LoadWithCastILi1EEENSE_13StoreWithCastILi1EEEEEviT_T0_T2_T3_T4_T5_:
        /* <DEDUP_REMOVED lines=32> */
.L_x_13390:
[----:B------:R1:W5:Y:S01]  /*0200*/  LDG.E.U8 R18, desc[UR36][R2.64] ;  /* 0x0000002402127981 */ /* 0x000362000c1e1100 */
[----:B------:R-:W-:Y:S01]  /*0210*/  IMAD.MOV.U32 R19, RZ, RZ, RZ ;  /* 0x000000ffff137224 */ /* 0x000fe200078e00ff */
[----:B------:R-:W-:Y:S06]  /*0220*/  BRA `(.L_x_13392) ;  /* 0x0000000c004c7947 */ /* 0x000fec0003800000 */
.L_x_13389:
        /* <DEDUP_REMOVED lines=8> */
.L_x_13394:
[----:B------:R-:W2:Y:S02]  /*02b0*/  LDG.E R18, desc[UR36][R2.64] ;  /* 0x0000002402127981 */ /* 0x000ea4000c1e1900 */
[----:B--2---:R-:W-:Y:S01]  /*02c0*/  SHF.R.S32.HI R19, RZ, 0x1f, R18 ;  /* 0x0000001fff137819 */ /* 0x004fe20000011412 */
[----:B------:R-:W-:Y:S06]  /*02d0*/  BRA `(.L_x_13392) ;  /* 0x0000000c00207947 */ /* 0x000fec0003800000 */
.L_x_13393:
[----:B------:R-:W2:Y:S02]  /*02e0*/  LDG.E.S16 R18, desc[UR36][R2.64] ;  /* 0x0000002402127981 */ /* 0x000ea4000c1e1700 */
[----:B--2---:R-:W-:Y:S01]  /*02f0*/  SHF.R.S32.HI R19, RZ, 0x1f, R18 ;  /* 0x0000001fff137819 */ /* 0x004fe20000011412 */
[----:B------:R-:W-:Y:S06]  /*0300*/  BRA `(.L_x_13392) ;  /* 0x0000000c00147947 */ /* 0x000fec0003800000 */
.L_x_13388:
        /* <DEDUP_REMOVED lines=9> */
.L_x_13396:
[----:B------:R-:W2:Y:S02]  /*03a0*/  LDG.E.U16 R2, desc[UR36][R2.64] ;  /* 0x0000002402027981 */ /* 0x000ea4000c1e1500 */
[----:B--2---:R-:W-:-:S06]  /*03b0*/  HADD2.F32 R18, -RZ, R2.H0_H0 ;  /* 0x20000002ff127230 */ /* 0x004fcc0000004100 */
[----:B------:R-:W0:Y:S01]  /*03c0*/  F2I.S64.TRUNC R18, R18 ;  /* 0x0000001200127311 */ /* 0x000e22000020d900 */
[----:B------:R-:W-:Y:S05]  /*03d0*/  BRA `(.L_x_13392) ;  /* 0x0000000800e07947 */ /* 0x000fea0003800000 */
.L_x_13395:
        /* <DEDUP_REMOVED lines=9> */
.L_x_13398:
[----:B------:R-:W2:Y:S02]  /*0470*/  LDG.E.U16 R2, desc[UR36][R2.64] ;  /* 0x0000002402027981 */ /* 0x000ea4000c1e1500 */
[----:B--2---:R-:W-:-:S06]  /*0480*/  HADD2.F32 R18, -RZ, R2.H0_H0 ;  /* 0x20000002ff127230 */ /* 0x004fcc0000004100 */
[----:B------:R-:W4:Y:S01]  /*0490*/  F2I.S64.TRUNC R18, R18 ;  /* 0x0000001200127311 */ /* 0x000f22000020d900 */
[----:B------:R-:W-:Y:S05]  /*04a0*/  BRA `(.L_x_13392) ;  /* 0x0000000800ac7947 */ /* 0x000fea0003800000 */
.L_x_13397:
[----:B------:R-:W2:Y:S02]  /*04b0*/  LDG.E.64 R2, desc[UR36][R2.64] ;  /* 0x0000002402027981 */ /* 0x000ea4000c1e1b00 */
[----:B--2---:R2:W3:Y:S01]  /*04c0*/  F2I.S64.F64.TRUNC R18, R2 ;  /* 0x0000000200127311 */ /* 0x0044e2000030d900 */
[----:B------:R-:W-:Y:S05]  /*04d0*/  BRA `(.L_x_13392) ;  /* 0x0000000800a07947 */ /* 0x000fea0003800000 */
.L_x_13387:
        /* <DEDUP_REMOVED lines=13> */
.L_x_13401:
[----:B------:R-:W2:Y:S02]  /*05b0*/  LDG.E.64 R2, desc[UR36][R2.64] ;  /* 0x0000002402027981 */ /* 0x000ea4000c1e1b00 */
[----:B--2---:R0:W1:Y:S01]  /*05c0*/  F2I.S64.F64.TRUNC R18, R2 ;  /* 0x0000000200127311 */ /* 0x004062000030d900 */
[----:B------:R-:W-:Y:S05]  /*05d0*/  BRA `(.L_x_13392) ;  /* 0x0000000800607947 */ /* 0x000fea0003800000 */
.L_x_13400:
        /* <DEDUP_REMOVED lines=27> */
.L_x_13403:
        /* <DEDUP_REMOVED lines=15> */
.L_x_13402:
[----:B------:R-:W2:Y:S02]  /*0880*/  LDG.E.U16 R18, desc[UR36][R2.64] ;  /* 0x0000002402127981 */ /* 0x000ea4000c1e1500 */
[----:B--2---:R-:W-:-:S06]  /*0890*/  IMAD.U32 R18, R18, 0x10000, RZ ;  /* 0x0001000012127824 */ /* 0x004fcc00078e00ff */
[----:B------:R-:W0:Y:S01]  /*08a0*/  F2I.S64.TRUNC R18, R18 ;  /* 0x0000001200127311 */ /* 0x000e22000020d900 */
[----:B------:R-:W-:Y:S05]  /*08b0*/  BRA `(.L_x_13392) ;  /* 0x0000000400a87947 */ /* 0x000fea0003800000 */
.L_x_13399:
        /* <DEDUP_REMOVED lines=11> */
.L_x_13406:
        /* <DEDUP_REMOVED lines=21> */
.L_x_13410:
[----:B------:R-:W-:Y:S05]  /*0ac0*/  BSYNC B1 ;  /* 0x0000000000017941 */ /* 0x000fea0003800000 */
.L_x_13409:
[----:B------:R-:W-:Y:S01]  /*0ad0*/  IMAD.SHL.U32 R2, R2, 0x100000, RZ ;  /* 0x0010000002027824 */ /* 0x000fe200078e00ff */
[----:B------:R-:W-:-:S04]  /*0ae0*/  LEA R3, R0, 0x3b800000, 0x17 ;  /* 0x3b80000000037811 */ /* 0x000fc800078eb8ff */
[----:B------:R-:W-:-:S07]  /*0af0*/  LOP3.LUT R18, R3, R2, R18, 0xfe, !PT ;  /* 0x0000000203127212 */ /* 0x000fce00078efe12 */
.L_x_13408:
[----:B------:R-:W-:Y:S05]  /*0b00*/  BSYNC B0 ;  /* 0x0000000000007941 */ /* 0x000fea0003800000 */
.L_x_13407:
[----:B------:R-:W0:Y:S01]  /*0b10*/  F2I.S64.TRUNC R18, R18 ;  /* 0x0000001200127311 */ /* 0x000e22000020d900 */
[----:B------:R-:W-:Y:S05]  /*0b20*/  BRA `(.L_x_13392) ;  /* 0x00000004000c7947 */ /* 0x000fea0003800000 */
.L_x_13405:
        /* <DEDUP_REMOVED lines=21> */
.L_x_13414:
[----:B------:R-:W-:Y:S05]  /*0c80*/  BSYNC B1 ;  /* 0x0000000000017941 */ /* 0x000fea0003800000 */
.L_x_13413:
[----:B------:R-:W-:Y:S01]  /*0c90*/  IMAD.SHL.U32 R2, R2, 0x200000, RZ ;  /* 0x0020000002027824 */ /* 0x000fe200078e00ff */
[----:B------:R-:W-:-:S04]  /*0ca0*/  LEA R3, R0, 0x37800000, 0x17 ;  /* 0x3780000000037811 */ /* 0x000fc800078eb8ff */
[----:B------:R-:W-:-:S07]  /*0cb0*/  LOP3.LUT R18, R3, R2, R18, 0xfe, !PT ;  /* 0x0000000203127212 */ /* 0x000fce00078efe12 */
.L_x_13412:
[----:B------:R-:W-:Y:S05]  /*0cc0*/  BSYNC B0 ;  /* 0x0000000000007941 */ /* 0x000fea0003800000 */
.L_x_13411:
[----:B------:R-:W0:Y:S01]  /*0cd0*/  F2I.S64.TRUNC R18, R18 ;  /* 0x0000001200127311 */ /* 0x000e22000020d900 */
[----:B------:R-:W-:Y:S05]  /*0ce0*/  BRA `(.L_x_13392) ;  /* 0x00000000009c7947 */ /* 0x000fea0003800000 */
.L_x_13404:
        /* <DEDUP_REMOVED lines=14> */
.L_x_13418:
[----:B------:R-:W-:Y:S05]  /*0dd0*/  BSYNC B0 ;  /* 0x0000000000007941 */ /* 0x000fea0003800000 */
.L_x_13417:
[----:B------:R-:W0:Y:S01]  /*0de0*/  F2I.S64.TRUNC R18, R18 ;  /* 0x0000001200127311 */ /* 0x000e22000020d900 */
[----:B------:R-:W-:Y:S05]  /*0df0*/  BRA `(.L_x_13392) ;  /* 0x0000000000587947 */ /* 0x000fea0003800000 */
.L_x_13391:
        /* <DEDUP_REMOVED lines=16> */
.L_x_13419:
[----:B------:R-:W-:Y:S01]  /*0f00*/  CS2R R18, SRZ ;  /* 0x0000000000127805 */ /* 0x000fe2000001ff00 */
[----:B------:R-:W-:Y:S06]  /*0f10*/  BRA `(.L_x_13392) ;  /* 0x0000000000107947 */ /* 0x000fec0003800000 */
.L_x_13416:
[----:B------:R0:W5:Y:S01]  /*0f20*/  LDG.E.64 R18, desc[UR36][R2.64] ;  /* 0x0000002402127981 */ /* 0x000162000c1e1b00 */
[----:B------:R-:W-:Y:S05]  /*0f30*/  BRA `(.L_x_13392) ;  /* 0x0000000000087947 */ /* 0x000fea0003800000 */
.L_x_13415:
[----:B------:R0:W5:Y:S01]  /*0f40*/  LDG.E R18, desc[UR36][R2.64] ;  /* 0x0000002402127981 */ /* 0x000162000c1e1900 */
[----:B------:R-:W-:-:S07]  /*0f50*/  IMAD.MOV.U32 R19, RZ, RZ, RZ ;  /* 0x000000ffff137224 */ /* 0x000fce00078e00ff */
.L_x_13392:
[----:B------:R-:W2:Y:S02]  /*0f60*/  S2R R26, SR_TID.X ;  /* 0x00000000001a7919 */ /* 0x000ea40000002100 */
[----:B--2---:R-:W-:-:S07]  /*0f70*/  VIADD R26, R26, 0x80 ;  /* 0x000000801a1a7836 */ /* 0x004fce0000000000 */
.L_x_13386:
[----:B------:R-:W-:Y:S05]  /*0f80*/  BSYNC B6 ;  /* 0x0000000000067941 */ /* 0x000fea0003800000 */
.L_x_13385:
        /* <DEDUP_REMOVED lines=24> */
.L_x_13425:
[----:B------:R0:W5:Y:S01]  /*1110*/  LDG.E.U8 R22, desc[UR36][R2.64] ;  /* 0x0000002402167981 */ /* 0x000162000c1e1100 */
[----:B------:R-:W-:Y:S01]  /*1120*/  IMAD.MOV.U32 R23, RZ, RZ, RZ ;  /* 0x000000ffff177224 */ /* 0x000fe200078e00ff */
[----:B------:R-:W-:Y:S06]  /*1130*/  BRA `(.L_x_13427) ;  /* 0x0000000c00487947 */ /* 0x000fec0003800000 */
.L_x_13424:
        /* <DEDUP_REMOVED lines=8> */
.L_x_13429:
[----:B------:R-:W2:Y:S02]  /*11c0*/  LDG.E R22, desc[UR36][R2.64] ;  /* 0x0000002402167981 */ /* 0x000ea4000c1e1900 */
[----:B--2---:R-:W-:Y:S01]  /*11d0*/  SHF.R.S32.HI R23, RZ, 0x1f, R22 ;  /* 0x0000001fff177819 */ /* 0x004fe20000011416 */
[----:B------:R-:W-:Y:S06]  /*11e0*/  BRA `(.L_x_13427) ;  /* 0x0000000c001c7947 */ /* 0x000fec0003800000 */
.L_x_13428:
[----:B------:R-:W2:Y:S02]  /*11f0*/  LDG.E.S16 R22, desc[UR36][R2.64] ;  /* 0x0000002402167981 */ /* 0x000ea4000c1e1700 */
[----:B--2---:R-:W-:Y:S01]  /*1200*/  SHF.R.S32.HI R23, RZ, 0x1f, R22 ;  /* 0x0000001fff177819 */ /* 0x004fe20000011416 */
[----:B------:R-:W-:Y:S06]  /*1210*/  BRA `(.L_x_13427) ;  /* 0x0000000c00107947 */ /* 0x000fec0003800000 */
.L_x_13423:
        /* <DEDUP_REMOVED lines=9> */
.L_x_13431:
[----:B------:R-:W2:Y:S02]  /*12b0*/  LDG.E.U16 R2, desc[UR36][R2.64] ;  /* 0x0000002402027981 */ /* 0x000ea4000c1e1500 */
[----:B--2---:R-:W-:-:S06]  /*12c0*/  HADD2.F32 R22, -RZ, R2.H0_H0 ;  /* 0x20000002ff167230 */ /* 0x004fcc0000004100 */
[----:B------:R-:W0:Y:S01]  /*12d0*/  F2I.S64.TRUNC R22, R22 ;  /* 0x0000001600167311 */ /* 0x000e22000020d900 */
[----:B------:R-:W-:Y:S05]  /*12e0*/  BRA `(.L_x_13427) ;  /* 0x0000000800dc7947 */ /* 0x000fea0003800000 */
.L_x_13430:
        /* <DEDUP_REMOVED lines=9> */
.L_x_13433:
[----:B------:R-:W2:Y:S02]  /*1380*/  LDG.E.U16 R2, desc[UR36][R2.64] ;  /* 0x0000002402027981 */ /* 0x000ea4000c1e1500 */
[----:B--2---:R-:W-:-:S06]  /*1390*/  HADD2.F32 R22, -RZ, R2.H0_H0 ;  /* 0x20000002ff167230 */ /* 0x004fcc0000004100 */
[----:B------:R-:W0:Y:S01]  /*13a0*/  F2I.S64.TRUNC R22, R22 ;  /* 0x0000001600167311 */ /* 0x000e22000020d900 */
[----:B------:R-:W-:Y:S05]  /*13b0*/  BRA `(.L_x_13427) ;  /* 0x0000000800a87947 */ /* 0x000fea0003800000 */
.L_x_13432:
[----:B------:R-:W2:Y:S02]  /*13c0*/  LDG.E.64 R2, desc[UR36][R2.64] ;  /* 0x0000002402027981 */ /* 0x000ea4000c1e1b00 */
[----:B--2---:R0:W1:Y:S01]  /*13d0*/  F2I.S64.F64.TRUNC R22, R2 ;  /* 0x0000000200167311 */ /* 0x004062000030d900 */
[----:B------:R-:W-:Y:S05]  /*13e0*/  BRA `(.L_x_13427) ;  /* 0x00000008009c7947 */ /* 0x000fea0003800000 */
.L_x_13422:
        /* <DEDUP_REMOVED lines=13> */
.L_x_13436:
[----:B------:R-:W2:Y:S02]  /*14c0*/  LDG.E.64 R2, desc[UR36][R2.64] ;  /* 0x0000002402027981 */ /* 0x000ea4000c1e1b00 */
[----:B--2---:R0:W1:Y:S01]  /*14d0*/  F2I.S64.F64.TRUNC R22, R2 ;  /* 0x0000000200167311 */ /* 0x004062000030d900 */
[----:B------:R-:W-:Y:S05]  /*14e0*/  BRA `(.L_x_13427) ;  /* 0x00000008005c7947 */ /* 0x000fea0003800000 */
.L_x_13435:
        /* <DEDUP_REMOVED lines=27> */
.L_x_13438:
        /* <DEDUP_REMOVED lines=14> */
.L_x_13437:
[----:B------:R-:W2:Y:S02]  /*1780*/  LDG.E.U16 R22, desc[UR36][R2.64] ;  /* 0x0000002402167981 */ /* 0x000ea4000c1e1500 */
[----:B--2---:R-:W-:-:S06]  /*1790*/  IMAD.U32 R22, R22, 0x10000, RZ ;  /* 0x0001000016167824 */ /* 0x004fcc00078e00ff */
[----:B------:R-:W0:Y:S01]  /*17a0*/  F2I.S64.TRUNC R22, R22 ;  /* 0x0000001600167311 */ /* 0x000e22000020d900 */
[----:B------:R-:W-:Y:S05]  /*17b0*/  BRA `(.L_x_13427) ;  /* 0x0000000400a87947 */ /* 0x000fea0003800000 */
.L_x_13434:
        /* <DEDUP_REMOVED lines=11> */
.L_x_13441:
        /* <DEDUP_REMOVED lines=21> */
.L_x_13445:
[----:B------:R-:W-:Y:S05]  /*19c0*/  BSYNC B1 ;  /* 0x0000000000017941 */ /* 0x000fea0003800000 */
.L_x_13444:
[----:B------:R-:W-:Y:S01]  /*19d0*/  IMAD.SHL.U32 R2, R2, 0x100000, RZ ;  /* 0x0010000002027824 */ /* 0x000fe200078e00ff */
[----:B------:R-:W-:-:S04]  /*19e0*/  LEA R3, R0, 0x3b800000, 0x17 ;  /* 0x3b80000000037811 */ /* 0x000fc800078eb8ff */
[----:B------:R-:W-:-:S07]  /*19f0*/  LOP3.LUT R22, R3, R2, R22, 0xfe, !PT ;  /* 0x0000000203167212 */ /* 0x000fce00078efe16 */
.L_x_13443:
[----:B------:R-:W-:Y:S05]  /*1a00*/  BSYNC B0 ;  /* 0x0000000000007941 */ /* 0x000fea0003800000 */
.L_x_13442:
[----:B------:R-:W0:Y:S01]  /*1a10*/  F2I.S64.TRUNC R22, R22 ;  /* 0x0000001600167311 */ /* 0x000e22000020d900 */
[----:B------:R-:W-:Y:S05]  /*1a20*/  BRA `(.L_x_13427) ;  /* 0x00000004000c7947 */ /* 0x000fea0003800000 */
.L_x_13440:
        /* <DEDUP_REMOVED lines=21> */
.L_x_13449:
[----:B------:R-:W-:Y:S05]  /*1b80*/  BSYNC B1 ;  /* 0x0000000000017941 */ /* 0x000fea0003800000 */
.L_x_13448:
[----:B------:R-:W-:Y:S01]  /*1b90*/  IMAD.SHL.U32 R2, R2, 0x200000, RZ ;  /* 0x0020000002027824 */ /* 0x000fe200078e00ff */
[----:B------:R-:W-:-:S04]  /*1ba0*/  LEA R3, R0, 0x37800000, 0x17 ;  /* 0x3780000000037811 */ /* 0x000fc800078eb8ff */
[----:B------:R-:W-:-:S07]  /*1bb0*/  LOP3.LUT R22, R3, R2, R22, 0xfe, !PT ;  /* 0x0000000203167212 */ /* 0x000fce00078efe16 */
.L_x_13447:
[----:B------:R-:W-:Y:S05]  /*1bc0*/  BSYNC B0 ;  /* 0x0000000000007941 */ /* 0x000fea0003800000 */
.L_x_13446:
[----:B------:R-:W0:Y:S01]  /*1bd0*/  F2I.S64.TRUNC R22, R22 ;  /* 0x0000001600167311 */ /* 0x000e22000020d900 */
[----:B------:R-:W-:Y:S05]  /*1be0*/  BRA `(.L_x_13427) ;  /* 0x00000000009c7947 */ /* 0x000fea0003800000 */
.L_x_13439:
        /* <DEDUP_REMOVED lines=14> */
.L_x_13453:
[----:B------:R-:W-:Y:S05]  /*1cd0*/  BSYNC B0 ;  /* 0x0000000000007941 */ /* 0x000fea0003800000 */
.L_x_13452:
[----:B------:R-:W0:Y:S01]  /*1ce0*/  F2I.S64.TRUNC R22, R22 ;  /* 0x0000001600167311 */ /* 0x000e22000020d900 */
[----:B------:R-:W-:Y:S05]  /*1cf0*/  BRA `(.L_x_13427) ;  /* 0x0000000000587947 */ /* 0x000fea0003800000 */
.L_x_13426:
        /* <DEDUP_REMOVED lines=16> */
.L_x_13454:
[----:B------:R-:W-:Y:S01]  /*1e00*/  CS2R R22, SRZ ;  /* 0x0000000000167805 */ /* 0x000fe2000001ff00 */
[----:B------:R-:W-:Y:S06]  /*1e10*/  BRA `(.L_x_13427) ;  /* 0x0000000000107947 */ /* 0x000fec0003800000 */
.L_x_13451:
[----:B------:R0:W5:Y:S01]  /*1e20*/  LDG.E.64 R22, desc[UR36][R2.64] ;  /* 0x0000002402167981 */ /* 0x000162000c1e1b00 */
[----:B------:R-:W-:Y:S05]  /*1e30*/  BRA `(.L_x_13427) ;  /* 0x0000000000087947 */ /* 0x000fea0003800000 */
.L_x_13450:
[----:B------:R0:W5:Y:S01]  /*1e40*/  LDG.E R22, desc[UR36][R2.64] ;  /* 0x0000002402167981 */ /* 0x000162000c1e1900 */
[----:B------:R-:W-:-:S07]  /*1e50*/  IMAD.MOV.U32 R23, RZ, RZ, RZ ;  /* 0x000000ffff177224 */ /* 0x000fce00078e00ff */
.L_x_13427:
[----:B------:R-:W-:-:S07]  /*1e60*/  VIADD R26, R26, 0x80 ;  /* 0x000000801a1a7836 */ /* 0x000fce0000000000 */
.L_x_13421:
[----:B------:R-:W-:Y:S05]  /*1e70*/  BSYNC B6 ;  /* 0x0000000000067941 */ /* 0x000fea0003800000 */
.L_x_13420:
[----:B------:R-:W-:Y:S01]  /*1e80*/  ISETP.GE.AND P0, PT, R26, R28, PT ;  /* 0x0000001c1a00720c */ /* 0x000fe20003f06270 */
[----:B------:R-:W-:Y:S01]  /*1e90*/  BSSY B6, `(.L_x_13455) ;  /* 0x00000ef000067945 */ /* 0x000fe20003800000 */
[----:B------:R-:W-:Y:S02]  /*1ea0*/  CS2R R24, SRZ ;  /* 0x0000000000187805 */ /* 0x000fe4000001ff00 */
[----:B------:R-:W-:-:S09]  /*1eb0*/  CS2R R16, SRZ ;  /* 0x0000000000107805 */ /* 0x000fd2000001ff00 */
[----:B------:R-:W-:Y:S05]  /*1ec0*/  @P0 BRA `(.L_x_13456) ;  /* 0x0000000c00ac0947 */ /* 0x000fea0003800000 */
[----:B01----:R-:W0:Y:S01]  /*1ed0*/  LDC.64 R2, c[0x0][0x230] ;  /* 0x00008c00ff027b82 */ /* 0x003e220000000a00 */
        /* <DEDUP_REMOVED lines=20> */
.L_x_13460:
[----:B------:R0:W5:Y:S01]  /*2020*/  LDG.E.U8 R16, desc[UR36][R2.64] ;  /* 0x0000002402107981 */ /* 0x000162000c1e1100 */
[----:B------:R-:W-:Y:S01]  /*2030*/  IMAD.MOV.U32 R17, RZ, RZ, RZ ;  /* 0x000000ffff117224 */ /* 0x000fe200078e00ff */
[----:B------:R-:W-:Y:S06]  /*2040*/  BRA `(.L_x_13462) ;  /* 0x0000000c00487947 */ /* 0x000fec0003800000 */
.L_x_13459:
        /* <DEDUP_REMOVED lines=8> */
.L_x_13464:
[----:B------:R-:W2:Y:S02]  /*20d0*/  LDG.E R16, desc[UR36][R2.64] ;  /* 0x0000002402107981 */ /* 0x000ea4000c1e1900 */
[----:B--2---:R-:W-:Y:S01]  /*20e0*/  SHF.R.S32.HI R17, RZ, 0x1f, R16 ;  /* 0x0000001fff117819 */ /* 0x004fe20000011410 */
[----:B------:R-:W-:Y:S06]  /*20f0*/  BRA `(.L_x_13462) ;  /* 0x0000000c001c7947 */ /* 0x000fec0003800000 */
.L_x_13463:
[----:B------:R-:W2:Y:S02]  /*2100*/  LDG.E.S16 R16, desc[UR36][R2.64] ;  /* 0x0000002402107981 */ /* 0x000ea4000c1e1700 */
[----:B--2---:R-:W-:Y:S01]  /*2110*/  SHF.R.S32.HI R17, RZ, 0x1f, R16 ;  /* 0x0000001fff117819 */ /* 0x004fe20000011410 */
[----:B------:R-:W-:Y:S06]  /*2120*/  BRA `(.L_x_13462) ;  /* 0x0000000c00107947 */ /* 0x000fec0003800000 */
.L_x_13458:
        /* <DEDUP_REMOVED lines=9> */
.L_x_13466:
[----:B------:R-:W2:Y:S02]  /*21c0*/  LDG.E.U16 R2, desc[UR36][R2.64] ;  /* 0x0000002402027981 */ /* 0x000ea4000c1e1500 */
[----:B--2---:R-:W-:-:S06]  /*21d0*/  HADD2.F32 R16, -RZ, R2.H0_H0 ;  /* 0x20000002ff107230 */ /* 0x004fcc0000004100 */
[----:B------:R-:W0:Y:S01]  /*21e0*/  F2I.S64.TRUNC R16, R16 ;  /* 0x0000001000107311 */ /* 0x000e22000020d900 */
[----:B------:R-:W-:Y:S05]  /*21f0*/  BRA `(.L_x_13462) ;  /* 0x0000000800dc7947 */ /* 0x000fea0003800000 */
.L_x_13465:
        /* <DEDUP_REMOVED lines=9> */
.L_x_13468:
[----:B------:R-:W2:Y:S02]  /*2290*/  LDG.E.U16 R2, desc[UR36][R2.64] ;  /* 0x0000002402027981 */ /* 0x000ea4000c1e1500 */
[----:B--2---:R-:W-:-:S06]  /*22a0*/  HADD2.F32 R16, -RZ, R2.H0_H0 ;  /* 0x20000002ff107230 */ /* 0x004fcc0000004100 */
[----:B------:R-:W0:Y:S01]  /*22b0*/  F2I.S64.TRUNC R16, R16 ;  /* 0x0000001000107311 */ /* 0x000e22000020d900 */
[----:B------:R-:W-:Y:S05]  /*22c0*/  BRA `(.L_x_13462) ;  /* 0x0000000800a87947 */ /* 0x000fea0003800000 */
.L_x_13467:
[----:B------:R-:W2:Y:S02]  /*22d0*/  LDG.E.64 R2, desc[UR36][R2.64] ;  /* 0x0000002402027981 */ /* 0x000ea4000c1e1b00 */
[----:B--2---:R0:W1:Y:S01]  /*22e0*/  F2I.S64.F64.TRUNC R16, R2 ;  /* 0x0000000200107311 */ /* 0x004062000030d900 */
[----:B------:R-:W-:Y:S05]  /*22f0*/  BRA `(.L_x_13462) ;  /* 0x00000008009c7947 */ /* 0x000fea0003800000 */
.L_x_13457:
        /* <DEDUP_REMOVED lines=13> */
.L_x_13471:
[----:B------:R-:W2:Y:S02]  /*23d0*/  LDG.E.64 R2, desc[UR36][R2.64] ;  /* 0x0000002402027981 */ /* 0x000ea4000c1e1b00 */
[----:B--2---:R0:W1:Y:S01]  /*23e0*/  F2I.S64.F64.TRUNC R16, R2 ;  /* 0x0000000200107311 */ /* 0x004062000030d900 */
[----:B------:R-:W-:Y:S05]  /*23f0*/  BRA `(.L_x_13462) ;  /* 0x00000008005c7947 */ /* 0x000fea0003800000 */
.L_x_13470:
        /* <DEDUP_REMOVED lines=27> */
.L_x_13473:
        /* <DEDUP_REMOVED lines=14> */
.L_x_13472:
[----:B------:R-:W2:Y:S02]  /*2690*/  LDG.E.U16 R16, desc[UR36][R2.64] ;  /* 0x0000002402107981 */ /* 0x000ea4000c1e1500 */
[----:B--2---:R-:W-:-:S06]  /*26a0*/  IMAD.U32 R16, R16, 0x10000, RZ ;  /* 0x0001000010107824 */ /* 0x004fcc00078e00ff */
[----:B------:R-:W0:Y:S01]  /*26b0*/  F2I.S64.TRUNC R16, R16 ;  /* 0x0000001000107311 */ /* 0x000e22000020d900 */
[----:B------:R-:W-:Y:S05]  /*26c0*/  BRA `(.L_x_13462) ;  /* 0x0000000400a87947 */ /* 0x000fea0003800000 */
.L_x_13469:
        /* <DEDUP_REMOVED lines=11> */
.L_x_13476:
        /* <DEDUP_REMOVED lines=21> */
.L_x_13480:
[----:B------:R-:W-:Y:S05]  /*28d0*/  BSYNC B1 ;  /* 0x0000000000017941 */ /* 0x000fea0003800000 */
.L_x_13479:
[----:B------:R-:W-:Y:S01]  /*28e0*/  IMAD.SHL.U32 R2, R2, 0x100000, RZ ;  /* 0x0010000002027824 */ /* 0x000fe200078e00ff */
[----:B------:R-:W-:-:S04]  /*28f0*/  LEA R3, R0, 0x3b800000, 0x17 ;  /* 0x3b80000000037811 */ /* 0x000fc800078eb8ff */
[----:B------:R-:W-:-:S07]  /*2900*/  LOP3.LUT R16, R3, R2, R16, 0xfe, !PT ;  /* 0x0000000203107212 */ /* 0x000fce00078efe10 */
.L_x_13478:
[----:B------:R-:W-:Y:S05]  /*2910*/  BSYNC B0 ;  /* 0x0000000000007941 */ /* 0x000fea0003800000 */
.L_x_13477:
[----:B------:R-:W1:Y:S01]  /*2920*/  F2I.S64.TRUNC R16, R16 ;  /* 0x0000001000107311 */ /* 0x000e62000020d900 */
[----:B------:R-:W-:Y:S05]  /*2930*/  BRA `(.L_x_13462) ;  /* 0x00000004000c7947 */ /* 0x000fea0003800000 */
.L_x_13475:
        /* <DEDUP_REMOVED lines=21> */
.L_x_13484:
[----:B------:R-:W-:Y:S05]  /*2a90*/  BSYNC B1 ;  /* 0x0000000000017941 */ /* 0x000fea0003800000 */
.L_x_13483:
[----:B------:R-:W-:Y:S01]  /*2aa0*/  IMAD.SHL.U32 R2, R2, 0x200000, RZ ;  /* 0x0020000002027824 */ /* 0x000fe200078e00ff */
[----:B------:R-:W-:-:S04]  /*2ab0*/  LEA R3, R0, 0x37800000, 0x17 ;  /* 0x3780000000037811 */ /* 0x000fc800078eb8ff */
[----:B------:R-:W-:-:S07]  /*2ac0*/  LOP3.LUT R16, R3, R2, R16, 0xfe, !PT ;  /* 0x0000000203107212 */ /* 0x000fce00078efe10 */
.L_x_13482:
[----:B------:R-:W-:Y:S05]  /*2ad0*/  BSYNC B0 ;  /* 0x0000000000007941 */ /* 0x000fea0003800000 */
.L_x_13481:
[----:B------:R-:W2:Y:S01]  /*2ae0*/  F2I.S64.TRUNC R16, R16 ;  /* 0x0000001000107311 */ /* 0x000ea2000020d900 */
[----:B------:R-:W-:Y:S05]  /*2af0*/  BRA `(.L_x_13462) ;  /* 0x00000000009c7947 */ /* 0x000fea0003800000 */
.L_x_13474:
        /* <DEDUP_REMOVED lines=14> */
.L_x_13488:
[----:B------:R-:W-:Y:S05]  /*2be0*/  BSYNC B0 ;  /* 0x0000000000007941 */ /* 0x000fea0003800000 */
.L_x_13487:
[----:B------:R-:W0:Y:S01]  /*2bf0*/  F2I.S64.TRUNC R16, R16 ;  /* 0x0000001000107311 */ /* 0x000e22000020d900 */
[----:B------:R-:W-:Y:S05]  /*2c00*/  BRA `(.L_x_13462) ;  /* 0x0000000000587947 */ /* 0x000fea0003800000 */
.L_x_13461:
        /* <DEDUP_REMOVED lines=16> */
.L_x_13489:
[----:B------:R-:W-:Y:S01]  /*2d10*/  CS2R R16, SRZ ;  /* 0x0000000000107805 */ /* 0x000fe2000001ff00 */
[----:B------:R-:W-:Y:S06]  /*2d20*/  BRA `(.L_x_13462) ;  /* 0x0000000000107947 */ /* 0x000fec0003800000 */
.L_x_13486:
[----:B------:R0:W5:Y:S01]  /*2d30*/  LDG.E.64 R16, desc[UR36][R2.64] ;  /* 0x0000002402107981 */ /* 0x000162000c1e1b00 */
[----:B------:R-:W-:Y:S05]  /*2d40*/  BRA `(.L_x_13462) ;  /* 0x0000000000087947 */ /* 0x000fea0003800000 */
.L_x_13485:
[----:B------:R0:W5:Y:S01]  /*2d50*/  LDG.E R16, desc[UR36][R2.64] ;  /* 0x0000002402107981 */ /* 0x000162000c1e1900 */
[----:B------:R-:W-:-:S07]  /*2d60*/  IMAD.MOV.U32 R17, RZ, RZ, RZ ;  /* 0x000000ffff117224 */ /* 0x000fce00078e00ff */
.L_x_13462:
[----:B------:R-:W-:-:S07]  /*2d70*/  VIADD R26, R26, 0x80 ;  /* 0x000000801a1a7836 */ /* 0x000fce0000000000 */
.L_x_13456:
[----:B------:R-:W-:Y:S05]  /*2d80*/  BSYNC B6 ;  /* 0x0000000000067941 */ /* 0x000fea0003800000 */
.L_x_13455:
        /* <DEDUP_REMOVED lines=23> */
.L_x_13495:
[----:B------:R0:W5:Y:S01]  /*2f00*/  LDG.E.U8 R24, desc[UR36][R2.64] ;  /* 0x0000002402187981 */ /* 0x000162000c1e1100 */
[----:B------:R-:W-:Y:S01]  /*2f10*/  IMAD.MOV.U32 R25, RZ, RZ, RZ ;  /* 0x000000ffff197224 */ /* 0x000fe200078e00ff */
[----:B------:R-:W-:Y:S06]  /*2f20*/  BRA `(.L_x_13491) ;  /* 0x0000000c00447947 */ /* 0x000fec0003800000 */
.L_x_13494:
        /* <DEDUP_REMOVED lines=8> */
.L_x_13498:
[----:B------:R-:W2:Y:S02]  /*2fb0*/  LDG.E R24, desc[UR36][R2.64] ;  /* 0x0000002402187981 */ /* 0x000ea4000c1e1900 */
[----:B--2---:R-:W-:Y:S01]  /*2fc0*/  SHF.R.S32.HI R25, RZ, 0x1f, R24 ;  /* 0x0000001fff197819 */ /* 0x004fe20000011418 */
[----:B------:R-:W-:Y:S06]  /*2fd0*/  BRA `(.L_x_13491) ;  /* 0x0000000c00187947 */ /* 0x000fec0003800000 */
.L_x_13497:
[----:B------:R-:W2:Y:S02]  /*2fe0*/  LDG.E.S16 R24, desc[UR36][R2.64] ;  /* 0x0000002402187981 */ /* 0x000ea4000c1e1700 */
[----:B--2---:R-:W-:Y:S01]  /*2ff0*/  SHF.R.S32.HI R25, RZ, 0x1f, R24 ;  /* 0x0000001fff197819 */ /* 0x004fe20000011418 */
[----:B------:R-:W-:Y:S06]  /*3000*/  BRA `(.L_x_13491) ;  /* 0x0000000c000c7947 */ /* 0x000fec0003800000 */
.L_x_13493:
        /* <DEDUP_REMOVED lines=9> */
.L_x_13500:
[----:B------:R-:W2:Y:S02]  /*30a0*/  LDG.E.U16 R2, desc[UR36][R2.64] ;  /* 0x0000002402027981 */ /* 0x000ea4000c1e1500 */
[----:B--2---:R-:W-:-:S06]  /*30b0*/  HADD2.F32 R24, -RZ, R2.H0_H0 ;  /* 0x20000002ff187230 */ /* 0x004fcc0000004100 */
[----:B------:R-:W0:Y:S01]  /*30c0*/  F2I.S64.TRUNC R24, R24 ;  /* 0x0000001800187311 */ /* 0x000e22000020d900 */
[----:B------:R-:W-:Y:S05]  /*30d0*/  BRA `(.L_x_13491) ;  /* 0x0000000800d87947 */ /* 0x000fea0003800000 */
.L_x_13499:
        /* <DEDUP_REMOVED lines=9> */
.L_x_13502:
[----:B------:R-:W2:Y:S02]  /*3170*/  LDG.E.U16 R2, desc[UR36][R2.64] ;  /* 0x0000002402027981 */ /* 0x000ea4000c1e1500 */
[----:B--2---:R-:W-:-:S06]  /*3180*/  HADD2.F32 R24, -RZ, R2.H0_H0 ;  /* 0x20000002ff187230 */ /* 0x004fcc0000004100 */
[----:B------:R-:W0:Y:S01]  /*3190*/  F2I.S64.TRUNC R24, R24 ;  /* 0x0000001800187311 */ /* 0x000e22000020d900 */
[----:B------:R-:W-:Y:S05]  /*31a0*/  BRA `(.L_x_13491) ;  /* 0x0000000800a47947 */ /* 0x000fea0003800000 */
.L_x_13501:
[----:B------:R-:W2:Y:S02]  /*31b0*/  LDG.E.64 R2, desc[UR36][R2.64] ;  /* 0x0000002402027981 */ /* 0x000ea4000c1e1b00 */
[----:B--2---:R0:W1:Y:S01]  /*31c0*/  F2I.S64.F64.TRUNC R24, R2 ;  /* 0x0000000200187311 */ /* 0x004062000030d900 */
[----:B------:R-:W-:Y:S05]  /*31d0*/  BRA `(.L_x_13491) ;  /* 0x0000000800987947 */ /* 0x000fea0003800000 */
.L_x_13492:
        /* <DEDUP_REMOVED lines=13> */
.L_x_13505:
[----:B------:R-:W2:Y:S02]  /*32b0*/  LDG.E.64 R2, desc[UR36][R2.64] ;  /* 0x0000002402027981 */ /* 0x000ea4000c1e1b00 */
[----:B--2---:R0:W1:Y:S01]  /*32c0*/  F2I.S64.F64.TRUNC R24, R2 ;  /* 0x0000000200187311 */ /* 0x004062000030d900 */
[----:B------:R-:W-:Y:S05]  /*32d0*/  BRA `(.L_x_13491) ;  /* 0x0000000800587947 */ /* 0x000fea0003800000 */
.L_x_13504:
        /* <DEDUP_REMOVED lines=27> */
.L_x_13507:
        /* <DEDUP_REMOVED lines=14> */
.L_x_13506:
[----:B------:R-:W2:Y:S02]  /*3570*/  LDG.E.U16 R24, desc[UR36][R2.64] ;  /* 0x0000002402187981 */ /* 0x000ea4000c1e1500 */
[----:B--2---:R-:W-:-:S06]  /*3580*/  IMAD.U32 R24, R24, 0x10000, RZ ;  /* 0x0001000018187824 */ /* 0x004fcc00078e00ff */
[----:B------:R-:W0:Y:S01]  /*3590*/  F2I.S64.TRUNC R24, R24 ;  /* 0x0000001800187311 */ /* 0x000e22000020d900 */
[----:B------:R-:W-:Y:S05]  /*35a0*/  BRA `(.L_x_13491) ;  /* 0x0000000400a47947 */ /* 0x000fea0003800000 */
.L_x_13503:
        /* <DEDUP_REMOVED lines=11> */
.L_x_13510:
        /* <DEDUP_REMOVED lines=21> */
.L_x_13514:
[----:B------:R-:W-:Y:S05]  /*37b0*/  BSYNC B1 ;  /* 0x0000000000017941 */ /* 0x000fea0003800000 */
.L_x_13513:
[----:B------:R-:W-:Y:S01]  /*37c0*/  IMAD.SHL.U32 R2, R2, 0x100000, RZ ;  /* 0x0010000002027824 */ /* 0x000fe200078e00ff */
[----:B------:R-:W-:-:S04]  /*37d0*/  LEA R3, R0, 0x3b800000, 0x17 ;  /* 0x3b80000000037811 */ /* 0x000fc800078eb8ff */
[----:B------:R-:W-:-:S07]  /*37e0*/  LOP3.LUT R24, R3, R2, R24, 0xfe, !PT ;  /* 0x0000000203187212 */ /* 0x000fce00078efe18 */
.L_x_13512:
[----:B------:R-:W-:Y:S05]  /*37f0*/  BSYNC B0 ;  /* 0x0000000000007941 */ /* 0x000fea0003800000 */
.L_x_13511:
[----:B------:R-:W0:Y:S01]  /*3800*/  F2I.S64.TRUNC R24, R24 ;  /* 0x0000001800187311 */ /* 0x000e22000020d900 */
[----:B------:R-:W-:Y:S05]  /*3810*/  BRA `(.L_x_13491) ;  /* 0x0000000400087947 */ /* 0x000fea0003800000 */
.L_x_13509:
        /* <DEDUP_REMOVED lines=21> */
.L_x_13518:
[----:B------:R-:W-:Y:S05]  /*3970*/  BSYNC B1 ;  /* 0x0000000000017941 */ /* 0x000fea0003800000 */
.L_x_13517:
[----:B------:R-:W-:Y:S01]  /*3980*/  IMAD.SHL.U32 R2, R2, 0x200000, RZ ;  /* 0x0020000002027824 */ /* 0x000fe200078e00ff */
[----:B------:R-:W-:-:S04]  /*3990*/  LEA R3, R0, 0x37800000, 0x17 ;  /* 0x3780000000037811 */ /* 0x000fc800078eb8ff */
[----:B------:R-:W-:-:S07]  /*39a0*/  LOP3.LUT R24, R3, R2, R24, 0xfe, !PT ;  /* 0x0000000203187212 */ /* 0x000fce00078efe18 */
.L_x_13516:
[----:B------:R-:W-:Y:S05]  /*39b0*/  BSYNC B0 ;  /* 0x0000000000007941 */ /* 0x000fea0003800000 */
.L_x_13515:
[----:B------:R-:W0:Y:S01]  /*39c0*/  F2I.S64.TRUNC R24, R24 ;  /* 0x0000001800187311 */ /* 0x000e22000020d900 */
[----:B------:R-:W-:Y:S05]  /*39d0*/  BRA `(.L_x_13491) ;  /* 0x0000000000987947 */ /* 0x000fea0003800000 */
.L_x_13508:
        /* <DEDUP_REMOVED lines=14> */
.L_x_13522:
[----:B------:R-:W-:Y:S05]  /*3ac0*/  BSYNC B0 ;  /* 0x0000000000007941 */ /* 0x000fea0003800000 */
.L_x_13521:
[----:B------:R-:W0:Y:S01]  /*3ad0*/  F2I.S64.TRUNC R24, R24 ;  /* 0x0000001800187311 */ /* 0x000e22000020d900 */
[----:B------:R-:W-:Y:S05]  /*3ae0*/  BRA `(.L_x_13491) ;  /* 0x0000000000547947 */ /* 0x000fea0003800000 */
.L_x_13496:
        /* <DEDUP_REMOVED lines=16> */
.L_x_13523:
[----:B------:R-:W-:Y:S05]  /*3bf0*/  BRA `(.L_x_13491) ;  /* 0x0000000000107947 */ /* 0x000fea0003800000 */
.L_x_13520:
[----:B------:R0:W5:Y:S01]  /*3c00*/  LDG.E.64 R24, desc[UR36][R2.64] ;  /* 0x0000002402187981 */ /* 0x000162000c1e1b00 */
[----:B------:R-:W-:Y:S05]  /*3c10*/  BRA `(.L_x_13491) ;  /* 0x0000000000087947 */ /* 0x000fea0003800000 */
.L_x_13519:
[----:B------:R0:W5:Y:S01]  /*3c20*/  LDG.E R24, desc[UR36][R2.64] ;  /* 0x0000002402187981 */ /* 0x000162000c1e1900 */
[----:B------:R-:W-:-:S07]  /*3c30*/  IMAD.MOV.U32 R25, RZ, RZ, RZ ;  /* 0x000000ffff197224 */ /* 0x000fce00078e00ff */
.L_x_13491:
[----:B------:R-:W-:Y:S05]  /*3c40*/  BSYNC B6 ;  /* 0x0000000000067941 */ /* 0x000fea0003800000 */
.L_x_13490:
[----:B01----:R-:W0:Y:S01]  /*3c50*/  S2R R2, SR_TID.X ;  /* 0x0000000000027919 */ /* 0x003e220000002100 */
[----:B------:R-:W1:Y:S01]  /*3c60*/  LDC.64 R26, c[0x0][0x220] ;  /* 0x00008800ff1a7b82 */ /* 0x000e620000000a00 */
[----:B-----5:R-:W-:Y:S01]  /*3c70*/  ISETP.GT.U32.AND P1, PT, R22, RZ, PT ;  /* 0x000000ff1600720c */ /* 0x020fe20003f24070 */
[----:B------:R-:W-:Y:S01]  /*3c80*/  BSSY B6, `(.L_x_13524) ;  /* 0x0000120000067945 */ /* 0x000fe20003800000 */
[----:B---34-:R-:W-:Y:S02]  /*3c90*/  ISETP.GT.U32.AND P3, PT, R18, RZ, PT ;  /* 0x000000ff1200720c */ /* 0x018fe40003f64070 */
[----:B------:R-:W-:Y:S02]  /*3ca0*/  ISETP.NE.U32.AND P2, PT, R24, RZ, PT ;  /* 0x000000ff1800720c */ /* 0x000fe40003f45070 */
[----:B------:R-:W-:Y:S01]  /*3cb0*/  ISETP.GT.AND.EX P1, PT, R23, RZ, PT, P1 ;  /* 0x000000ff1700720c */ /* 0x000fe20003f24310 */
[----:B------:R-:W3:Y:S01]  /*3cc0*/  LDC.U8 R6, c[0x0][0x244] ;  /* 0x00009100ff067b82 */ /* 0x000ee20000000000 */
[----:B------:R-:W-:-:S02]  /*3cd0*/  ISETP.GT.AND.EX P3, PT, R19, RZ, PT, P3 ;  /* 0x000000ff1300720c */ /* 0x000fc40003f64330 */
[----:B--2---:R-:W-:Y:S02]  /*3ce0*/  ISETP.GT.U32.AND P6, PT, R16, RZ, PT ;  /* 0x000000ff1000720c */ /* 0x004fe40003fc4070 */
[----:B------:R-:W-:Y:S02]  /*3cf0*/  ISETP.NE.AND.EX P2, PT, R25, RZ, PT, P2 ;  /* 0x000000ff1900720c */ /* 0x000fe40003f45320 */
[----:B------:R-:W-:Y:S02]  /*3d00*/  SEL R5, RZ, 0x1, !P1 ;  /* 0x00000001ff057807 */ /* 0x000fe40004800000 */
[----:B------:R-:W-:Y:S02]  /*3d10*/  ISETP.NE.U32.AND P0, PT, R18, RZ, PT ;  /* 0x000000ff1200720c */ /* 0x000fe40003f05070 */
[----:B------:R-:W-:Y:S02]  /*3d20*/  ISETP.NE.U32.AND P4, PT, R22, RZ, PT ;  /* 0x000000ff1600720c */ /* 0x000fe40003f85070 */
[----:B------:R-:W-:-:S02]  /*3d30*/  ISETP.NE.U32.AND P5, PT, R16, RZ, PT ;  /* 0x000000ff1000720c */ /* 0x000fc40003fa5070 */
[----:B------:R-:W-:Y:S02]  /*3d40*/  SEL R7, RZ, 0x1, !P3 ;  /* 0x00000001ff077807 */ /* 0x000fe40005800000 */
[----:B------:R-:W-:Y:S02]  /*3d50*/  ISETP.GT.AND.EX P6, PT, R17, RZ, PT, P6 ;  /* 0x000000ff1100720c */ /* 0x000fe40003fc4360 */
[----:B------:R-:W-:Y:S02]  /*3d60*/  ISETP.GT.U32.AND P3, PT, R24, RZ, PT ;  /* 0x000000ff1800720c */ /* 0x000fe40003f64070 */
[----:B------:R-:W-:Y:S02]  /*3d70*/  ISETP.NE.AND.EX P0, PT, R19, RZ, PT, P0 ;  /* 0x000000ff1300720c */ /* 0x000fe40003f05300 */
[----:B0-----:R-:W-:Y:S02]  /*3d80*/  ISETP.GE.AND P1, PT, R2, R28, PT ;  /* 0x0000001c0200720c */ /* 0x001fe40003f26270 */
[----:B------:R-:W-:-:S02]  /*3d90*/  ISETP.NE.AND.EX P4, PT, R23, RZ, PT, P4 ;  /* 0x000000ff1700720c */ /* 0x000fc40003f85340 */
[----:B------:R-:W-:Y:S02]  /*3da0*/  ISETP.NE.AND.EX P5, PT, R17, RZ, PT, P5 ;  /* 0x000000ff1100720c */ /* 0x000fe40003fa5350 */
[----:B------:R-:W-:Y:S02]  /*3db0*/  SEL R3, RZ, 0x1, !P6 ;  /* 0x00000001ff037807 */ /* 0x000fe40007000000 */
[----:B------:R-:W-:Y:S02]  /*3dc0*/  ISETP.GT.AND.EX P3, PT, R25, RZ, PT, P3 ;  /* 0x000000ff1900720c */ /* 0x000fe40003f64330 */
[-C--:B-1----:R-:W-:Y:S02]  /*3dd0*/  SEL R7, R7, R26.reuse, P0 ;  /* 0x0000001a07077207 */ /* 0x082fe40000000000 */
[-C--:B------:R-:W-:Y:S02]  /*3de0*/  SEL R18, R5, R26.reuse, P4 ;  /* 0x0000001a05127207 */ /* 0x080fe40002000000 */
[----:B------:R-:W-:-:S02]  /*3df0*/  SEL R22, R3, R26, P5 ;  /* 0x0000001a03167207 */ /* 0x000fc40002800000 */
[----:B------:R-:W-:Y:S02]  /*3e00*/  @P2 SEL R26, RZ, 0x1, !P3 ;  /* 0x00000001ff1a2807 */ /* 0x000fe40005800000 */
[C---:B------:R-:W-:Y:S02]  /*3e10*/  SEL R19, R27.reuse, RZ, !P4 ;  /* 0x000000ff1b137207 */ /* 0x040fe40006000000 */
[C---:B------:R-:W-:Y:S01]  /*3e20*/  SEL R23, R27.reuse, RZ, !P5 ;  /* 0x000000ff1b177207 */ /* 0x040fe20006800000 */
[----:B------:R-:W-:Y:S01]  /*3e30*/  IMAD.MOV.U32 R16, RZ, RZ, R26 ;  /* 0x000000ffff107224 */ /* 0x000fe200078e001a */
[C---:B------:R-:W-:Y:S02]  /*3e40*/  SEL R17, R27.reuse, RZ, !P2 ;  /* 0x000000ff1b117207 */ /* 0x040fe40005000000 */
[----:B------:R-:W-:Y:S01]  /*3e50*/  SEL R5, R27, RZ, !P0 ;  /* 0x000000ff1b057207 */ /* 0x000fe20004000000 */
[----:B---3--:R-:W-:Y:S06]  /*3e60*/  @P1 BRA `(.L_x_13525) ;  /* 0x0000001000041947 */ /* 0x008fec0003800000 */
        /* <DEDUP_REMOVED lines=23> */
.L_x_13529:
[----:B------:R0:W-:Y:S01]  /*3fe0*/  STG.E.U8 desc[UR36][R8.64], R7 ;  /* 0x0000000708007986 */ /* 0x0001e2000c101124 */
[----:B------:R-:W-:Y:S01]  /*3ff0*/  IMAD.MOV.U32 R2, RZ, RZ, R24 ;  /* 0x000000ffff027224 */ /* 0x000fe200078e0018 */
[----:B------:R-:W-:Y:S06]  /*4000*/  BRA `(.L_x_13525) ;  /* 0x0000000c009c7947 */ /* 0x000fec0003800000 */
.L_x_13528:
        /* <DEDUP_REMOVED lines=9> */
.L_x_13532:
[----:B------:R0:W-:Y:S01]  /*40a0*/  STG.E desc[UR36][R8.64], R7 ;  /* 0x0000000708007986 */ /* 0x0001e2000c101924 */
[----:B------:R-:W-:Y:S01]  /*40b0*/  IMAD.MOV.U32 R2, RZ, RZ, R24 ;  /* 0x000000ffff027224 */ /* 0x000fe200078e0018 */
[----:B------:R-:W-:Y:S06]  /*40c0*/  BRA `(.L_x_13525) ;  /* 0x0000000c006c7947 */ /* 0x000fec0003800000 */
.L_x_13531:
[----:B------:R0:W-:Y:S01]  /*40d0*/  STG.E.U16 desc[UR36][R8.64], R7 ;  /* 0x0000000708007986 */ /* 0x0001e2000c101524 */
[----:B------:R-:W-:Y:S01]  /*40e0*/  IMAD.MOV.U32 R2, RZ, RZ, R24 ;  /* 0x000000ffff027224 */ /* 0x000fe200078e0018 */
[----:B------:R-:W-:Y:S06]  /*40f0*/  BRA `(.L_x_13525) ;  /* 0x0000000c00607947 */ /* 0x000fec0003800000 */
.L_x_13527:
        /* <DEDUP_REMOVED lines=10> */
.L_x_13534:
[----:B------:R-:W0:Y:S01]  /*41a0*/  I2F.S64 R0, R4 ;  /* 0x0000000400007312 */ /* 0x000e220000301400 */
[----:B------:R-:W-:Y:S01]  /*41b0*/  IMAD.MOV.U32 R2, RZ, RZ, R24 ;  /* 0x000000ffff027224 */ /* 0x000fe200078e0018 */
[----:B0-----:R-:W-:-:S05]  /*41c0*/  F2FP.F16.F32.PACK_AB R0, RZ, R0 ;  /* 0x00000000ff00723e */ /* 0x001fca00000000ff */
[----:B------:R0:W-:Y:S01]  /*41d0*/  STG.E.U16 desc[UR36][R8.64], R0 ;  /* 0x0000000008007986 */ /* 0x0001e2000c101524 */
[----:B------:R-:W-:Y:S05]  /*41e0*/  BRA `(.L_x_13525) ;  /* 0x0000000c00247947 */ /* 0x000fea0003800000 */
.L_x_13533:
        /* <DEDUP_REMOVED lines=11> */
.L_x_13536:
[----:B------:R-:W0:Y:S01]  /*42a0*/  I2F.S64 R4, R4 ;  /* 0x0000000400047312 */ /* 0x000e220000301400 */
[----:B------:R-:W-:Y:S01]  /*42b0*/  IMAD.MOV.U32 R2, RZ, RZ, R24 ;  /* 0x000000ffff027224 */ /* 0x000fe200078e0018 */
[----:B0-----:R-:W-:-:S04]  /*42c0*/  F2FP.F16.F32.PACK_AB R3, RZ, R4 ;  /* 0x00000004ff03723e */ /* 0x001fc800000000ff */
[----:B------:R-:W-:-:S05]  /*42d0*/  PRMT R3, R3, 0x5410, RZ ;  /* 0x0000541003037816 */ /* 0x000fca00000000ff */
[----:B------:R0:W-:Y:S01]  /*42e0*/  STG.E desc[UR36][R8.64], R3 ;  /* 0x0000000308007986 */ /* 0x0001e2000c101924 */
[----:B------:R-:W-:Y:S05]  /*42f0*/  BRA `(.L_x_13525) ;  /* 0x0000000800e07947 */ /* 0x000fea0003800000 */
.L_x_13535:
[----:B------:R-:W0:Y:S01]  /*4300*/  I2F.F64.S64 R4, R4 ;  /* 0x0000000400047312 */ /* 0x000e220000301c00 */
[----:B------:R-:W-:Y:S01]  /*4310*/  IMAD.MOV.U32 R2, RZ, RZ, R24 ;  /* 0x000000ffff027224 */ /* 0x000fe200078e0018 */
[----:B0-----:R0:W-:Y:S01]  /*4320*/  STG.E.64 desc[UR36][R8.64], R4 ;  /* 0x0000000408007986 */ /* 0x0011e2000c101b24 */
[----:B------:R-:W-:Y:S05]  /*4330*/  BRA `(.L_x_13525) ;  /* 0x0000000800d07947 */ /* 0x000fea0003800000 */
.L_x_13526:
        /* <DEDUP_REMOVED lines=14> */
.L_x_13539:
[----:B------:R-:W0:Y:S01]  /*4420*/  I2F.F64.S64 R4, R4 ;  /* 0x0000000400047312 */ /* 0x000e220000301c00 */
[----:B------:R-:W-:Y:S01]  /*4430*/  CS2R R6, SRZ ;  /* 0x0000000000067805 */ /* 0x000fe2000001ff00 */
[----:B------:R-:W-:-:S04]  /*4440*/  IMAD.MOV.U32 R2, RZ, RZ, R24 ;  /* 0x000000ffff027224 */ /* 0x000fc800078e0018 */
[----:B0-----:R0:W-:Y:S01]  /*4450*/  STG.E.128 desc[UR36][R8.64], R4 ;  /* 0x0000000408007986 */ /* 0x0011e2000c101d24 */
[----:B------:R-:W-:Y:S05]  /*4460*/  BRA `(.L_x_13525) ;  /* 0x0000000800847947 */ /* 0x000fea0003800000 */
.L_x_13538:
        /* <DEDUP_REMOVED lines=21> */
.L_x_13543:
[----:B------:R-:W-:Y:S05]  /*45c0*/  BSYNC B0 ;  /* 0x0000000000007941 */ /* 0x000fea0003800000 */
.L_x_13542:
[----:B------:R-:W-:Y:S01]  /*45d0*/  LOP3.LUT R3, R0, R3, RZ, 0xfc, !PT ;  /* 0x0000000300037212 */ /* 0x000fe200078efcff */
[----:B------:R-:W-:-:S04]  /*45e0*/  IMAD.MOV.U32 R2, RZ, RZ, R24 ;  /* 0x000000ffff027224 */ /* 0x000fc800078e0018 */
[----:B------:R0:W-:Y:S01]  /*45f0*/  STG.E.U8 desc[UR36][R8.64], R3 ;  /* 0x0000000308007986 */ /* 0x0001e2000c101124 */
[----:B------:R-:W-:Y:S05]  /*4600*/  BRA `(.L_x_13525) ;  /* 0x00000008001c7947 */ /* 0x000fea0003800000 */
.L_x_13541:
        /* <DEDUP_REMOVED lines=13> */
.L_x_13545:
[----:B------:R-:W-:Y:S01]  /*46e0*/  IMAD.MOV.U32 R0, RZ, RZ, 0x7f ;  /* 0x0000007fff007424 */ /* 0x000fe200078e00ff */
[----:B------:R-:W-:-:S04]  /*46f0*/  ISETP.GT.U32.AND P0, PT, R2, 0x7f800000, PT ;  /* 0x7f8000000200780c */ /* 0x000fc80003f04070 */
[----:B------:R-:W-:-:S09]  /*4700*/  SEL R0, R0, 0x7c, P0 ;  /* 0x0000007c00007807 */ /* 0x000fd20000000000 */
.L_x_13546:
[----:B------:R-:W-:Y:S05]  /*4710*/  BSYNC B0 ;  /* 0x0000000000007941 */ /* 0x000fea0003800000 */
.L_x_13544:
[----:B------:R-:W-:-:S04]  /*4720*/  LOP3.LUT R2, R5, 0x80000000, RZ, 0xc0, !PT ;  /* 0x8000000005027812 */ /* 0x000fc800078ec0ff */
[----:B------:R-:W-:Y:S01]  /*4730*/  SHF.R.U32.HI R3, RZ, 0x18, R2 ;  /* 0x00000018ff037819 */ /* 0x000fe20000011602 */
[----:B------:R-:W-:-:S03]  /*4740*/  IMAD.MOV.U32 R2, RZ, RZ, R24 ;  /* 0x000000ffff027224 */ /* 0x000fc600078e0018 */
[----:B------:R-:W-:-:S05]  /*4750*/  LOP3.LUT R3, R0, R3, RZ, 0xfc, !PT ;  /* 0x0000000300037212 */ /* 0x000fca00078efcff */
[----:B------:R0:W-:Y:S01]  /*4760*/  STG.E.U8 desc[UR36][R8.64], R3 ;  /* 0x0000000308007986 */ /* 0x0001e2000c101124 */
[----:B------:R-:W-:Y:S05]  /*4770*/  BRA `(.L_x_13525) ;  /* 0x0000000400c07947 */ /* 0x000fea0003800000 */
.L_x_13540:
[----:B------:R-:W0:Y:S01]  /*4780*/  I2F.S64 R0, R4 ;  /* 0x0000000400007312 */ /* 0x000e220000301400 */
[----:B------:R-:W-:Y:S01]  /*4790*/  IMAD.MOV.U32 R2, RZ, RZ, R24 ;  /* 0x000000ffff027224 */ /* 0x000fe200078e0018 */
[----:B0-----:R-:W-:-:S05]  /*47a0*/  F2FP.BF16.F32.PACK_AB R0, RZ, R0 ;  /* 0x00000000ff00723e */ /* 0x001fca00000010ff */
[----:B------:R0:W-:Y:S01]  /*47b0*/  STG.E.U16 desc[UR36][R8.64], R0 ;  /* 0x0000000008007986 */ /* 0x0001e2000c101524 */
[----:B------:R-:W-:Y:S05]  /*47c0*/  BRA `(.L_x_13525) ;  /* 0x0000000400ac7947 */ /* 0x000fea0003800000 */
.L_x_13537:
        /* <DEDUP_REMOVED lines=11> */
.L_x_13549:
        /* <DEDUP_REMOVED lines=17> */
.L_x_13552:
[----:B------:R-:W-:-:S04]  /*4990*/  LOP3.LUT R0, R5, 0x80000000, RZ, 0xc0, !PT ;  /* 0x8000000005007812 */ /* 0x000fc800078ec0ff */
[----:B------:R-:W-:-:S04]  /*49a0*/  SHF.R.U32.HI R3, RZ, 0x18, R0 ;  /* 0x00000018ff037819 */ /* 0x000fc80000011600 */
[----:B------:R-:W-:-:S04]  /*49b0*/  LOP3.LUT R2, R2, R3, RZ, 0xfc, !PT ;  /* 0x0000000302027212 */ /* 0x000fc800078efcff */
[----:B------:R-:W-:-:S07]  /*49c0*/  PRMT R0, R2, 0x7610, R0 ;  /* 0x0000761002007816 */ /* 0x000fce0000000000 */
.L_x_13551:
[----:B------:R-:W-:Y:S05]  /*49d0*/  BSYNC B0 ;  /* 0x0000000000007941 */ /* 0x000fea0003800000 */
.L_x_13550:
[----:B------:R3:W-:Y:S01]  /*49e0*/  STG.E.U8 desc[UR36][R8.64], R0 ;  /* 0x0000000008007986 */ /* 0x0007e2000c101124 */
[----:B------:R-:W-:Y:S01]  /*49f0*/  IMAD.MOV.U32 R2, RZ, RZ, R24 ;  /* 0x000000ffff027224 */ /* 0x000fe200078e0018 */
[----:B------:R-:W-:Y:S06]  /*4a00*/  BRA `(.L_x_13525) ;  /* 0x00000004001c7947 */ /* 0x000fec0003800000 */
.L_x_13548:
        /* <DEDUP_REMOVED lines=17> */
.L_x_13555:
[----:B------:R-:W-:-:S04]  /*4b20*/  LOP3.LUT R0, R5, 0x80000000, RZ, 0xc0, !PT ;  /* 0x8000000005007812 */ /* 0x000fc800078ec0ff */
[----:B------:R-:W-:-:S04]  /*4b30*/  SHF.R.U32.HI R3, RZ, 0x18, R0 ;  /* 0x00000018ff037819 */ /* 0x000fc80000011600 */
[----:B------:R-:W-:-:S04]  /*4b40*/  LOP3.LUT R2, R2, R3, RZ, 0xfc, !PT ;  /* 0x0000000302027212 */ /* 0x000fc800078efcff */
[----:B------:R-:W-:-:S07]  /*4b50*/  PRMT R0, R2, 0x7610, R0 ;  /* 0x0000761002007816 */ /* 0x000fce0000000000 */
.L_x_13554:
[----:B------:R-:W-:Y:S05]  /*4b60*/  BSYNC B0 ;  /* 0x0000000000007941 */ /* 0x000fea0003800000 */
.L_x_13553:
[----:B------:R0:W-:Y:S01]  /*4b70*/  STG.E.U8 desc[UR36][R8.64], R0 ;  /* 0x0000000008007986 */ /* 0x0001e2000c101124 */
[----:B------:R-:W-:Y:S01]  /*4b80*/  IMAD.MOV.U32 R2, RZ, RZ, R24 ;  /* 0x000000ffff027224 */ /* 0x000fe200078e0018 */
[----:B------:R-:W-:Y:S06]  /*4b90*/  BRA `(.L_x_13525) ;  /* 0x0000000000b87947 */ /* 0x000fec0003800000 */
.L_x_13547:
        /* <DEDUP_REMOVED lines=23> */
.L_x_13530:
        /* <DEDUP_REMOVED lines=16> */
.L_x_13558:
[----:B------:R-:W-:Y:S01]  /*4e10*/  IMAD.MOV.U32 R2, RZ, RZ, R24 ;  /* 0x000000ffff027224 */ /* 0x000fe200078e0018 */
[----:B------:R-:W-:Y:S06]  /*4e20*/  BRA `(.L_x_13525) ;  /* 0x0000000000147947 */ /* 0x000fec0003800000 */
.L_x_13557:
[----:B------:R2:W-:Y:S01]  /*4e30*/  STG.E.64 desc[UR36][R8.64], R4 ;  /* 0x0000000408007986 */ /* 0x0005e2000c101b24 */
[----:B------:R-:W-:Y:S01]  /*4e40*/  IMAD.MOV.U32 R2, RZ, RZ, R24 ;  /* 0x000000ffff027224 */ /* 0x000fe200078e0018 */
[----:B------:R-:W-:Y:S06]  /*4e50*/  BRA `(.L_x_13525) ;  /* 0x0000000000087947 */ /* 0x000fec0003800000 */
.L_x_13556:
[----:B------:R0:W-:Y:S01]  /*4e60*/  STG.E desc[UR36][R8.64], R7 ;  /* 0x0000000708007986 */ /* 0x0001e2000c101924 */
[----:B------:R-:W-:-:S07]  /*4e70*/  IMAD.MOV.U32 R2, RZ, RZ, R24 ;  /* 0x000000ffff027224 */ /* 0x000fce00078e0018 */
.L_x_13525:
[----:B------:R-:W-:Y:S05]  /*4e80*/  BSYNC B6 ;  /* 0x0000000000067941 */ /* 0x000fea0003800000 */
.L_x_13524:
[----:B------:R-:W-:Y:S01]  /*4e90*/  ISETP.GE.AND P0, PT, R2, R28, PT ;  /* 0x0000001c0200720c */ /* 0x000fe20003f06270 */
[----:B------:R-:W-:-:S12]  /*4ea0*/  BSSY B6, `(.L_x_13559) ;  /* 0x00001d9000067945 */ /* 0x000fd80003800000 */
[----:B------:R-:W-:Y:S05]  /*4eb0*/  @P0 BRA `(.L_x_13560) ;  /* 0x0000001c005c0947 */ /* 0x000fea0003800000 */
[----:B------:R-:W5:Y:S01]  /*4ec0*/  LDC.U8 R24, c[0x0][0x244] ;  /* 0x00009100ff187b82 */ /* 0x000f620000000000 */
[----:B0--3--:R-:W-:Y:S01]  /*4ed0*/  IMAD R0, R29, 0x200, R2 ;  /* 0x000002001d007824 */ /* 0x009fe200078e0202 */
[----:B------:R-:W-:-:S03]  /*4ee0*/  ULDC UR4, c[0x0][0x248] ;  /* 0x0000920000047ab9 */ /* 0x000fc60000000800 */
[----:B-1----:R-:W-:-:S03]  /*4ef0*/  IMAD R3, R0, UR4, RZ ;  /* 0x0000000400037c24 */ /* 0x002fc6000f8e02ff */
[----:B--2-4-:R-:W0:Y:S01]  /*4f00*/  LDC.64 R8, c[0x0][0x228] ;  /* 0x00008a00ff087b82 */ /* 0x014e220000000a00 */
[----:B-----5:R-:W-:-:S05]  /*4f10*/  PRMT R4, R24, 0x9910, RZ ;  /* 0x0000991018047816 */ /* 0x020fca00000000ff */
[----:B------:R-:W-:Y:S01]  /*4f20*/  IMAD.MOV.U32 R0, RZ, RZ, R4 ;  /* 0x000000ffff007224 */ /* 0x000fe200078e0004 */
[----:B0-----:R-:W-:-:S04]  /*4f30*/  IADD3 R8, P0, R3, R8, RZ ;  /* 0x0000000803087210 */ /* 0x001fc80007f1e0ff */
[----:B------:R-:W-:Y:S01]  /*4f40*/  ISETP.GT.AND P1, PT, R0, 0x9, PT ;  /* 0x000000090000780c */ /* 0x000fe20003f24270 */
[----:B------:R-:W-:-:S12]  /*4f50*/  IMAD.X R9, RZ, RZ, R9, P0 ;  /* 0x000000ffff097224 */ /* 0x000fd800000e0609 */
        /* <DEDUP_REMOVED lines=11> */
.L_x_13564:
[----:B------:R0:W-:Y:S01]  /*5010*/  STG.E.U8 desc[UR36][R8.64], R18 ;  /* 0x0000001208007986 */ /* 0x0001e2000c101124 */
[----:B------:R-:W-:Y:S05]  /*5020*/  BRA `(.L_x_13566) ;  /* 0x0000000c004c7947 */ /* 0x000fea0003800000 */
.L_x_13563:
        /* <DEDUP_REMOVED lines=8> */
.L_x_13568:
[----:B------:R0:W-:Y:S01]  /*50b0*/  STG.E desc[UR36][R8.64], R18 ;  /* 0x0000001208007986 */ /* 0x0001e2000c101924 */
[----:B------:R-:W-:Y:S05]  /*50c0*/  BRA `(.L_x_13566) ;  /* 0x0000000c00247947 */ /* 0x000fea0003800000 */
.L_x_13567:
[----:B------:R0:W-:Y:S01]  /*50d0*/  STG.E.U16 desc[UR36][R8.64], R18 ;  /* 0x0000001208007986 */ /* 0x0001e2000c101524 */
[----:B------:R-:W-:Y:S05]  /*50e0*/  BRA `(.L_x_13566) ;  /* 0x0000000c001c7947 */ /* 0x000fea0003800000 */
.L_x_13562:
        /* <DEDUP_REMOVED lines=9> */
.L_x_13570:
[----:B------:R-:W0:Y:S02]  /*5180*/  I2F.S64 R0, R18 ;  /* 0x0000001200007312 */ /* 0x000e240000301400 */
[----:B0-----:R-:W-:-:S05]  /*5190*/  F2FP.F16.F32.PACK_AB R0, RZ, R0 ;  /* 0x00000000ff00723e */ /* 0x001fca00000000ff */
[----:B------:R0:W-:Y:S01]  /*51a0*/  STG.E.U16 desc[UR36][R8.64], R0 ;  /* 0x0000000008007986 */ /* 0x0001e2000c101524 */
[----:B------:R-:W-:Y:S05]  /*51b0*/  BRA `(.L_x_13566) ;  /* 0x0000000800e87947 */ /* 0x000fea0003800000 */
.L_x_13569:
        /* <DEDUP_REMOVED lines=10> */
.L_x_13572:
[----:B------:R-:W0:Y:S02]  /*5260*/  I2F.S64 R18, R18 ;  /* 0x0000001200127312 */ /* 0x000e240000301400 */
[----:B0-----:R-:W-:-:S04]  /*5270*/  F2FP.F16.F32.PACK_AB R3, RZ, R18 ;  /* 0x00000012ff03723e */ /* 0x001fc800000000ff */
[----:B------:R-:W-:-:S05]  /*5280*/  PRMT R3, R3, 0x5410, RZ ;  /* 0x0000541003037816 */ /* 0x000fca00000000ff */
[----:B------:R0:W-:Y:S01]  /*5290*/  STG.E desc[UR36][R8.64], R3 ;  /* 0x0000000308007986 */ /* 0x0001e2000c101924 */
[----:B------:R-:W-:Y:S05]  /*52a0*/  BRA `(.L_x_13566) ;  /* 0x0000000800ac7947 */ /* 0x000fea0003800000 */
.L_x_13571:
[----:B------:R-:W0:Y:S02]  /*52b0*/  I2F.F64.S64 R18, R18 ;  /* 0x0000001200127312 */ /* 0x000e240000301c00 */
[----:B0-----:R0:W-:Y:S01]  /*52c0*/  STG.E.64 desc[UR36][R8.64], R18 ;  /* 0x0000001208007986 */ /* 0x0011e2000c101b24 */
[----:B------:R-:W-:Y:S05]  /*52d0*/  BRA `(.L_x_13566) ;  /* 0x0000000800a07947 */ /* 0x000fea0003800000 */
.L_x_13561:
        /* <DEDUP_REMOVED lines=13> */
.L_x_13575:
[----:B------:R-:W0:Y:S01]  /*53b0*/  I2F.F64.S64 R4, R18 ;  /* 0x0000001200047312 */ /* 0x000e220000301c00 */
[----:B------:R-:W-:-:S05]  /*53c0*/  CS2R R6, SRZ ;  /* 0x0000000000067805 */ /* 0x000fca000001ff00 */
[----:B0-----:R0:W-:Y:S01]  /*53d0*/  STG.E.128 desc[UR36][R8.64], R4 ;  /* 0x0000000408007986 */ /* 0x0011e2000c101d24 */
[----:B------:R-:W-:Y:S05]  /*53e0*/  BRA `(.L_x_13566) ;  /* 0x00000008005c7947 */ /* 0x000fea0003800000 */
.L_x_13574:
        /* <DEDUP_REMOVED lines=21> */
.L_x_13579:
[----:B------:R-:W-:Y:S05]  /*5540*/  BSYNC B0 ;  /* 0x0000000000007941 */ /* 0x000fea0003800000 */
.L_x_13578:
[----:B------:R-:W-:-:S05]  /*5550*/  LOP3.LUT R5, R0, R5, RZ, 0xfc, !PT ;  /* 0x0000000500057212 */ /* 0x000fca00078efcff */
[----:B------:R0:W-:Y:S01]  /*5560*/  STG.E.U8 desc[UR36][R8.64], R5 ;  /* 0x0000000508007986 */ /* 0x0001e2000c101124 */
[----:B------:R-:W-:Y:S05]  /*5570*/  BRA `(.L_x_13566) ;  /* 0x0000000400f87947 */ /* 0x000fea0003800000 */
.L_x_13577:
        /* <DEDUP_REMOVED lines=13> */
.L_x_13581:
[----:B------:R-:W-:Y:S01]  /*5650*/  IMAD.MOV.U32 R0, RZ, RZ, 0x7f ;  /* 0x0000007fff007424 */ /* 0x000fe200078e00ff */
[----:B------:R-:W-:-:S04]  /*5660*/  ISETP.GT.U32.AND P0, PT, R3, 0x7f800000, PT ;  /* 0x7f8000000300780c */ /* 0x000fc80003f04070 */
[----:B------:R-:W-:-:S09]  /*5670*/  SEL R0, R0, 0x7c, P0 ;  /* 0x0000007c00007807 */ /* 0x000fd20000000000 */
.L_x_13582:
[----:B------:R-:W-:Y:S05]  /*5680*/  BSYNC B0 ;  /* 0x0000000000007941 */ /* 0x000fea0003800000 */
.L_x_13580:
[----:B------:R-:W-:-:S04]  /*5690*/  LOP3.LUT R3, R19, 0x80000000, RZ, 0xc0, !PT ;  /* 0x8000000013037812 */ /* 0x000fc800078ec0ff */
[----:B------:R-:W-:-:S04]  /*56a0*/  SHF.R.U32.HI R3, RZ, 0x18, R3 ;  /* 0x00000018ff037819 */ /* 0x000fc80000011603 */
[----:B------:R-:W-:-:S05]  /*56b0*/  LOP3.LUT R3, R0, R3, RZ, 0xfc, !PT ;  /* 0x0000000300037212 */ /* 0x000fca00078efcff */
[----:B------:R0:W-:Y:S01]  /*56c0*/  STG.E.U8 desc[UR36][R8.64], R3 ;  /* 0x0000000308007986 */ /* 0x0001e2000c101124 */
[----:B------:R-:W-:Y:S05]  /*56d0*/  BRA `(.L_x_13566) ;  /* 0x0000000400a07947 */ /* 0x000fea0003800000 */
.L_x_13576:
[----:B------:R-:W0:Y:S02]  /*56e0*/  I2F.S64 R0, R18 ;  /* 0x0000001200007312 */ /* 0x000e240000301400 */
[----:B0-----:R-:W-:-:S05]  /*56f0*/  F2FP.BF16.F32.PACK_AB R0, RZ, R0 ;  /* 0x00000000ff00723e */ /* 0x001fca00000010ff */
[----:B------:R0:W-:Y:S01]  /*5700*/  STG.E.U16 desc[UR36][R8.64], R0 ;  /* 0x0000000008007986 */ /* 0x0001e2000c101524 */
[----:B------:R-:W-:Y:S05]  /*5710*/  BRA `(.L_x_13566) ;  /* 0x0000000400907947 */ /* 0x000fea0003800000 */
.L_x_13573:
        /* <DEDUP_REMOVED lines=10> */
.L_x_13585:
        /* <DEDUP_REMOVED lines=17> */
.L_x_13588:
[----:B------:R-:W-:-:S04]  /*58d0*/  LOP3.LUT R3, R19, 0x80000000, RZ, 0xc0, !PT ;  /* 0x8000000013037812 */ /* 0x000fc800078ec0ff */
[----:B------:R-:W-:-:S04]  /*58e0*/  SHF.R.U32.HI R3, RZ, 0x18, R3 ;  /* 0x00000018ff037819 */ /* 0x000fc80000011603 */
[----:B------:R-:W-:-:S04]  /*58f0*/  LOP3.LUT R0, R0, R3, RZ, 0xfc, !PT ;  /* 0x0000000300007212 */ /* 0x000fc800078efcff */
[----:B------:R-:W-:-:S07]  /*5900*/  PRMT R4, R0, 0x7610, R4 ;  /* 0x0000761000047816 */ /* 0x000fce0000000004 */
.L_x_13587:
[----:B------:R-:W-:Y:S05]  /*5910*/  BSYNC B0 ;  /* 0x0000000000007941 */ /* 0x000fea0003800000 */
.L_x_13586:
[----:B------:R3:W-:Y:S01]  /*5920*/  STG.E.U8 desc[UR36][R8.64], R4 ;  /* 0x0000000408007986 */ /* 0x0007e2000c101124 */
[----:B------:R-:W-:Y:S05]  /*5930*/  BRA `(.L_x_13566) ;  /* 0x0000000400087947 */ /* 0x000fea0003800000 */
.L_x_13584:
        /* <DEDUP_REMOVED lines=17> */
.L_x_13591:
[----:B------:R-:W-:-:S04]  /*5a50*/  LOP3.LUT R3, R19, 0x80000000, RZ, 0xc0, !PT ;  /* 0x8000000013037812 */ /* 0x000fc800078ec0ff */
[----:B------:R-:W-:-:S04]  /*5a60*/  SHF.R.U32.HI R3, RZ, 0x18, R3 ;  /* 0x00000018ff037819 */ /* 0x000fc80000011603 */
[----:B------:R-:W-:-:S04]  /*5a70*/  LOP3.LUT R0, R0, R3, RZ, 0xfc, !PT ;  /* 0x0000000300007212 */ /* 0x000fc800078efcff */
[----:B------:R-:W-:-:S07]  /*5a80*/  PRMT R4, R0, 0x7610, R4 ;  /* 0x0000761000047816 */ /* 0x000fce0000000004 */
.L_x_13590:
[----:B------:R-:W-:Y:S05]  /*5a90*/  BSYNC B0 ;  /* 0x0000000000007941 */ /* 0x000fea0003800000 */
.L_x_13589:
[----:B------:R0:W-:Y:S01]  /*5aa0*/  STG.E.U8 desc[UR36][R8.64], R4 ;  /* 0x0000000408007986 */ /* 0x0001e2000c101124 */
[----:B------:R-:W-:Y:S05]  /*5ab0*/  BRA `(.L_x_13566) ;  /* 0x0000000000a87947 */ /* 0x000fea0003800000 */
.L_x_13583:
        /* <DEDUP_REMOVED lines=22> */
.L_x_13565:
        /* <DEDUP_REMOVED lines=16> */
.L_x_13594:
[----:B------:R-:W-:Y:S05]  /*5d20*/  BRA `(.L_x_13566) ;  /* 0x00000000000c7947 */ /* 0x000fea0003800000 */
.L_x_13593:
[----:B------:R2:W-:Y:S01]  /*5d30*/  STG.E.64 desc[UR36][R8.64], R18 ;  /* 0x0000001208007986 */ /* 0x0005e2000c101b24 */
[----:B------:R-:W-:Y:S05]  /*5d40*/  BRA `(.L_x_13566) ;  /* 0x0000000000047947 */ /* 0x000fea0003800000 */
.L_x_13592:
[----:B------:R0:W-:Y:S02]  /*5d50*/  STG.E desc[UR36][R8.64], R18 ;  /* 0x0000001208007986 */ /* 0x0001e4000c101924 */
.L_x_13566:
        /* <DEDUP_REMOVED lines=23> */
.L_x_13598:
[----:B------:R3:W-:Y:S01]  /*5ed0*/  STG.E.U8 desc[UR36][R8.64], R22 ;  /* 0x0000001608007986 */ /* 0x0007e2000c101124 */
[----:B------:R-:W-:Y:S05]  /*5ee0*/  BRA `(.L_x_13600) ;  /* 0x0000000c004c7947 */ /* 0x000fea0003800000 */
.L_x_13597:
        /* <DEDUP_REMOVED lines=8> */
.L_x_13602:
[----:B------:R2:W-:Y:S01]  /*5f70*/  STG.E desc[UR36][R8.64], R22 ;  /* 0x0000001608007986 */ /* 0x0005e2000c101924 */
[----:B------:R-:W-:Y:S05]  /*5f80*/  BRA `(.L_x_13600) ;  /* 0x0000000c00247947 */ /* 0x000fea0003800000 */
.L_x_13601:
[----:B------:R0:W-:Y:S01]  /*5f90*/  STG.E.U16 desc[UR36][R8.64], R22 ;  /* 0x0000001608007986 */ /* 0x0001e2000c101524 */
[----:B------:R-:W-:Y:S05]  /*5fa0*/  BRA `(.L_x_13600) ;  /* 0x0000000c001c7947 */ /* 0x000fea0003800000 */
.L_x_13596:
        /* <DEDUP_REMOVED lines=9> */
.L_x_13604:
[----:B------:R-:W0:Y:S02]  /*6040*/  I2F.S64 R0, R22 ;  /* 0x0000001600007312 */ /* 0x000e240000301400 */
[----:B0-----:R-:W-:-:S05]  /*6050*/  F2FP.F16.F32.PACK_AB R0, RZ, R0 ;  /* 0x00000000ff00723e */ /* 0x001fca00000000ff */
[----:B------:R0:W-:Y:S01]  /*6060*/  STG.E.U16 desc[UR36][R8.64], R0 ;  /* 0x0000000008007986 */ /* 0x0001e2000c101524 */
[----:B------:R-:W-:Y:S05]  /*6070*/  BRA `(.L_x_13600) ;  /* 0x0000000800e87947 */ /* 0x000fea0003800000 */
.L_x_13603:
        /* <DEDUP_REMOVED lines=10> */
.L_x_13606:
[----:B------:R-:W0:Y:S02]  /*6120*/  I2F.S64 R22, R22 ;  /* 0x0000001600167312 */ /* 0x000e240000301400 */
[----:B0-----:R-:W-:-:S04]  /*6130*/  F2FP.F16.F32.PACK_AB R3, RZ, R22 ;  /* 0x00000016ff03723e */ /* 0x001fc800000000ff */
[----:B------:R-:W-:-:S05]  /*6140*/  PRMT R3, R3, 0x5410, RZ ;  /* 0x0000541003037816 */ /* 0x000fca00000000ff */
[----:B------:R0:W-:Y:S01]  /*6150*/  STG.E desc[UR36][R8.64], R3 ;  /* 0x0000000308007986 */ /* 0x0001e2000c101924 */
[----:B------:R-:W-:Y:S05]  /*6160*/  BRA `(.L_x_13600) ;  /* 0x0000000800ac7947 */ /* 0x000fea0003800000 */
.L_x_13605:
[----:B------:R-:W0:Y:S02]  /*6170*/  I2F.F64.S64 R22, R22 ;  /* 0x0000001600167312 */ /* 0x000e240000301c00 */
[----:B0-----:R0:W-:Y:S01]  /*6180*/  STG.E.64 desc[UR36][R8.64], R22 ;  /* 0x0000001608007986 */ /* 0x0011e2000c101b24 */
[----:B------:R-:W-:Y:S05]  /*6190*/  BRA `(.L_x_13600) ;  /* 0x0000000800a07947 */ /* 0x000fea0003800000 */
.L_x_13595:
        /* <DEDUP_REMOVED lines=13> */
.L_x_13609:
[----:B------:R-:W0:Y:S01]  /*6270*/  I2F.F64.S64 R4, R22 ;  /* 0x0000001600047312 */ /* 0x000e220000301c00 */
[----:B------:R-:W-:-:S05]  /*6280*/  CS2R R6, SRZ ;  /* 0x0000000000067805 */ /* 0x000fca000001ff00 */
[----:B0-----:R0:W-:Y:S01]  /*6290*/  STG.E.128 desc[UR36][R8.64], R4 ;  /* 0x0000000408007986 */ /* 0x0011e2000c101d24 */
[----:B------:R-:W-:Y:S05]  /*62a0*/  BRA `(.L_x_13600) ;  /* 0x00000008005c7947 */ /* 0x000fea0003800000 */
.L_x_13608:
        /* <DEDUP_REMOVED lines=21> */
.L_x_13613:
[----:B------:R-:W-:Y:S05]  /*6400*/  BSYNC B0 ;  /* 0x0000000000007941 */ /* 0x000fea0003800000 */
.L_x_13612:
[----:B------:R-:W-:-:S05]  /*6410*/  LOP3.LUT R5, R0, R5, RZ, 0xfc, !PT ;  /* 0x0000000500057212 */ /* 0x000fca00078efcff */
[----:B------:R0:W-:Y:S01]  /*6420*/  STG.E.U8 desc[UR36][R8.64], R5 ;  /* 0x0000000508007986 */ /* 0x0001e2000c101124 */
[----:B------:R-:W-:Y:S05]  /*6430*/  BRA `(.L_x_13600) ;  /* 0x0000000400f87947 */ /* 0x000fea0003800000 */
.L_x_13611:
        /* <DEDUP_REMOVED lines=13> */
.L_x_13615:
[----:B------:R-:W-:Y:S01]  /*6510*/  IMAD.MOV.U32 R0, RZ, RZ, 0x7f ;  /* 0x0000007fff007424 */ /* 0x000fe200078e00ff */
[----:B------:R-:W-:-:S04]  /*6520*/  ISETP.GT.U32.AND P0, PT, R3, 0x7f800000, PT ;  /* 0x7f8000000300780c */ /* 0x000fc80003f04070 */
[----:B------:R-:W-:-:S09]  /*6530*/  SEL R0, R0, 0x7c, P0 ;  /* 0x0000007c00007807 */ /* 0x000fd20000000000 */
.L_x_13616:
[----:B------:R-:W-:Y:S05]  /*6540*/  BSYNC B0 ;  /* 0x0000000000007941 */ /* 0x000fea0003800000 */
.L_x_13614:
[----:B------:R-:W-:-:S04]  /*6550*/  LOP3.LUT R3, R23, 0x80000000, RZ, 0xc0, !PT ;  /* 0x8000000017037812 */ /* 0x000fc800078ec0ff */
[----:B------:R-:W-:-:S04]  /*6560*/  SHF.R.U32.HI R3, RZ, 0x18, R3 ;  /* 0x00000018ff037819 */ /* 0x000fc80000011603 */
[----:B------:R-:W-:-:S05]  /*6570*/  LOP3.LUT R3, R0, R3, RZ, 0xfc, !PT ;  /* 0x0000000300037212 */ /* 0x000fca00078efcff */
[----:B------:R0:W-:Y:S01]  /*6580*/  STG.E.U8 desc[UR36][R8.64], R3 ;  /* 0x0000000308007986 */ /* 0x0001e2000c101124 */
[----:B------:R-:W-:Y:S05]  /*6590*/  BRA `(.L_x_13600) ;  /* 0x0000000400a07947 */ /* 0x000fea0003800000 */
.L_x_13610:
[----:B------:R-:W0:Y:S02]  /*65a0*/  I2F.S64 R0, R22 ;  /* 0x0000001600007312 */ /* 0x000e240000301400 */
[----:B0-----:R-:W-:-:S05]  /*65b0*/  F2FP.BF16.F32.PACK_AB R0, RZ, R0 ;  /* 0x00000000ff00723e */ /* 0x001fca00000010ff */
[----:B------:R0:W-:Y:S01]  /*65c0*/  STG.E.U16 desc[UR36][R8.64], R0 ;  /* 0x0000000008007986 */ /* 0x0001e2000c101524 */
[----:B------:R-:W-:Y:S05]  /*65d0*/  BRA `(.L_x_13600) ;  /* 0x0000000400907947 */ /* 0x000fea0003800000 */
.L_x_13607:
        /* <DEDUP_REMOVED lines=10> */
.L_x_13619:
        /* <DEDUP_REMOVED lines=17> */
.L_x_13622:
[----:B------:R-:W-:-:S04]  /*6790*/  LOP3.LUT R3, R23, 0x80000000, RZ, 0xc0, !PT ;  /* 0x8000000017037812 */ /* 0x000fc800078ec0ff */
[----:B------:R-:W-:-:S04]  /*67a0*/  SHF.R.U32.HI R3, RZ, 0x18, R3 ;  /* 0x00000018ff037819 */ /* 0x000fc80000011603 */
[----:B------:R-:W-:-:S04]  /*67b0*/  LOP3.LUT R0, R0, R3, RZ, 0xfc, !PT ;  /* 0x0000000300007212 */ /* 0x000fc800078efcff */
[----:B------:R-:W-:-:S07]  /*67c0*/  PRMT R4, R0, 0x7610, R4 ;  /* 0x0000761000047816 */ /* 0x000fce0000000004 */
.L_x_13621:
[----:B------:R-:W-:Y:S05]  /*67d0*/  BSYNC B0 ;  /* 0x0000000000007941 */ /* 0x000fea0003800000 */
.L_x_13620:
[----:B------:R0:W-:Y:S01]  /*67e0*/  STG.E.U8 desc[UR36][R8.64], R4 ;  /* 0x0000000408007986 */ /* 0x0001e2000c101124 */
[----:B------:R-:W-:Y:S05]  /*67f0*/  BRA `(.L_x_13600) ;  /* 0x0000000400087947 */ /* 0x000fea0003800000 */
.L_x_13618:
        /* <DEDUP_REMOVED lines=17> */
.L_x_13625:
[----:B------:R-:W-:-:S04]  /*6910*/  LOP3.LUT R3, R23, 0x80000000, RZ, 0xc0, !PT ;  /* 0x8000000017037812 */ /* 0x000fc800078ec0ff */
[----:B------:R-:W-:-:S04]  /*6920*/  SHF.R.U32.HI R3, RZ, 0x18, R3 ;  /* 0x00000018ff037819 */ /* 0x000fc80000011603 */
[----:B------:R-:W-:-:S04]  /*6930*/  LOP3.LUT R0, R0, R3, RZ, 0xfc, !PT ;  /* 0x0000000300007212 */ /* 0x000fc800078efcff */
[----:B------:R-:W-:-:S07]  /*6940*/  PRMT R4, R0, 0x7610, R4 ;  /* 0x0000761000047816 */ /* 0x000fce0000000004 */
.L_x_13624:
[----:B------:R-:W-:Y:S05]  /*6950*/  BSYNC B0 ;  /* 0x0000000000007941 */ /* 0x000fea0003800000 */
.L_x_13623:
[----:B------:R0:W-:Y:S01]  /*6960*/  STG.E.U8 desc[UR36][R8.64], R4 ;  /* 0x0000000408007986 */ /* 0x0001e2000c101124 */
[----:B------:R-:W-:Y:S05]  /*6970*/  BRA `(.L_x_13600) ;  /* 0x0000000000a87947 */ /* 0x000fea0003800000 */
.L_x_13617:
        /* <DEDUP_REMOVED lines=22> */
.L_x_13599:
        /* <DEDUP_REMOVED lines=16> */
.L_x_13628:
[----:B------:R-:W-:Y:S05]  /*6be0*/  BRA `(.L_x_13600) ;  /* 0x00000000000c7947 */ /* 0x000fea0003800000 */
.L_x_13627:
[----:B------:R0:W-:Y:S01]  /*6bf0*/  STG.E.64 desc[UR36][R8.64], R22 ;  /* 0x0000001608007986 */ /* 0x0001e2000c101b24 */
[----:B------:R-:W-:Y:S05]  /*6c00*/  BRA `(.L_x_13600) ;  /* 0x0000000000047947 */ /* 0x000fea0003800000 */
.L_x_13626:
[----:B------:R0:W-:Y:S02]  /*6c10*/  STG.E desc[UR36][R8.64], R22 ;  /* 0x0000001608007986 */ /* 0x0001e4000c101924 */
.L_x_13600:
[----:B------:R-:W-:-:S07]  /*6c20*/  VIADD R2, R2, 0x80 ;  /* 0x0000008002027836 */ /* 0x000fce0000000000 */
.L_x_13560:
[----:B------:R-:W-:Y:S05]  /*6c30*/  BSYNC B6 ;  /* 0x0000000000067941 */ /* 0x000fea0003800000 */
.L_x_13559:
[----:B------:R-:W-:-:S13]  /*6c40*/  ISETP.GE.AND P0, PT, R2, R28, PT ;  /* 0x0000001c0200720c */ /* 0x000fda0003f06270 */
[----:B------:R-:W-:Y:S05]  /*6c50*/  @P0 EXIT ;  /* 0x000000000000094d */ /* 0x000fea0003800000 */
[----:B0-----:R-:W0:Y:S01]  /*6c60*/  LDC.U8 R6, c[0x0][0x244] ;  /* 0x00009100ff067b82 */ /* 0x001e220000000000 */
[----:B------:R-:W-:Y:S01]  /*6c70*/  IMAD R2, R29, 0x200, R2 ;  /* 0x000002001d027824 */ /* 0x000fe200078e0202 */
[----:B------:R-:W-:-:S03]  /*6c80*/  ULDC UR4, c[0x0][0x248] ;  /* 0x0000920000047ab9 */ /* 0x000fc60000000800 */
[----:B-1----:R-:W-:-:S03]  /*6c90*/  IMAD R3, R2, UR4, RZ ;  /* 0x0000000402037c24 */ /* 0x002fc6000f8e02ff */
[----:B--23--:R-:W1:Y:S01]  /*6ca0*/  LDC.64 R4, c[0x0][0x228] ;  /* 0x00008a00ff047b82 */ /* 0x00ce620000000a00 */
        /* <DEDUP_REMOVED lines=15> */
.L_x_13632:
[----:B------:R-:W-:Y:S01]  /*6da0*/  STG.E.U8 desc[UR36][R2.64], R26 ;  /* 0x0000001a02007986 */ /* 0x000fe2000c101124 */
[----:B------:R-:W-:Y:S05]  /*6db0*/  EXIT ;  /* 0x000000000000794d */ /* 0x000fea0003800000 */
.L_x_13631:
        /* <DEDUP_REMOVED lines=8> */
.L_x_13635:
[----:B------:R-:W-:Y:S01]  /*6e40*/  STG.E desc[UR36][R2.64], R26 ;  /* 0x0000001a02007986 */ /* 0x000fe2000c101924 */
[----:B------:R-:W-:Y:S05]  /*6e50*/  EXIT ;  /* 0x000000000000794d */ /* 0x000fea0003800000 */
.L_x_13634:
[----:B------:R-:W-:Y:S01]  /*6e60*/  STG.E.U16 desc[UR36][R2.64], R26 ;  /* 0x0000001a02007986 */ /* 0x000fe2000c101524 */
[----:B------:R-:W-:Y:S05]  /*6e70*/  EXIT ;  /* 0x000000000000794d */ /* 0x000fea0003800000 */
.L_x_13630:
        /* <DEDUP_REMOVED lines=9> */
.L_x_13637:
[----:B------:R-:W0:Y:S02]  /*6f10*/  I2F.S64 R0, R16 ;  /* 0x0000001000007312 */ /* 0x000e240000301400 */
[----:B0-----:R-:W-:-:S05]  /*6f20*/  F2FP.F16.F32.PACK_AB R0, RZ, R0 ;  /* 0x00000000ff00723e */ /* 0x001fca00000000ff */
[----:B------:R-:W-:Y:S01]  /*6f30*/  STG.E.U16 desc[UR36][R2.64], R0 ;  /* 0x0000000002007986 */ /* 0x000fe2000c101524 */
[----:B------:R-:W-:Y:S05]  /*6f40*/  EXIT ;  /* 0x000000000000794d */ /* 0x000fea0003800000 */
.L_x_13636:
        /* <DEDUP_REMOVED lines=10> */
.L_x_13639:
[----:B------:R-:W0:Y:S02]  /*6ff0*/  I2F.S64 R16, R16 ;  /* 0x0000001000107312 */ /* 0x000e240000301400 */
[----:B0-----:R-:W-:-:S04]  /*7000*/  F2FP.F16.F32.PACK_AB R5, RZ, R16 ;  /* 0x00000010ff05723e */ /* 0x001fc800000000ff */
[----:B------:R-:W-:-:S05]  /*7010*/  PRMT R5, R5, 0x5410, RZ ;  /* 0x0000541005057816 */ /* 0x000fca00000000ff */
[----:B------:R-:W-:Y:S01]  /*7020*/  STG.E desc[UR36][R2.64], R5 ;  /* 0x0000000502007986 */ /* 0x000fe2000c101924 */
[----:B------:R-:W-:Y:S05]  /*7030*/  EXIT ;  /* 0x000000000000794d */ /* 0x000fea0003800000 */
.L_x_13638:
[----:B------:R-:W0:Y:S02]  /*7040*/  I2F.F64.S64 R16, R16 ;  /* 0x0000001000107312 */ /* 0x000e240000301c00 */
[----:B0-----:R-:W-:Y:S01]  /*7050*/  STG.E.64 desc[UR36][R2.64], R16 ;  /* 0x0000001002007986 */ /* 0x001fe2000c101b24 */
[----:B------:R-:W-:Y:S05]  /*7060*/  EXIT ;  /* 0x000000000000794d */ /* 0x000fea0003800000 */
.L_x_13629:
        /* <DEDUP_REMOVED lines=13> */
.L_x_13642:
[----:B------:R-:W0:Y:S01]  /*7140*/  I2F.F64.S64 R16, R16 ;  /* 0x0000001000107312 */ /* 0x000e220000301c00 */
[----:B----4-:R-:W-:-:S05]  /*7150*/  CS2R R18, SRZ ;  /* 0x0000000000127805 */ /* 0x010fca000001ff00 */
[----:B0-----:R-:W-:Y:S01]  /*7160*/  STG.E.128 desc[UR36][R2.64], R16 ;  /* 0x0000001002007986 */ /* 0x001fe2000c101d24 */
[----:B------:R-:W-:Y:S05]  /*7170*/  EXIT ;  /* 0x000000000000794d */ /* 0x000fea0003800000 */
.L_x_13641:
        /* <DEDUP_REMOVED lines=21> */
.L_x_13646:
[----:B------:R-:W-:Y:S05]  /*72d0*/  BSYNC B0 ;  /* 0x0000000000007941 */ /* 0x000fea0003800000 */
.L_x_13645:
[----:B------:R-:W-:-:S05]  /*72e0*/  LOP3.LUT R5, R0, R5, RZ, 0xfc, !PT ;  /* 0x0000000500057212 */ /* 0x000fca00078efcff */
[----:B------:R-:W-:Y:S01]  /*72f0*/  STG.E.U8 desc[UR36][R2.64], R5 ;  /* 0x0000000502007986 */ /* 0x000fe2000c101124 */
[----:B------:R-:W-:Y:S05]  /*7300*/  EXIT ;  /* 0x000000000000794d */ /* 0x000fea0003800000 */
.L_x_13644:
        /* <DEDUP_REMOVED lines=13> */
.L_x_13648:
[----:B------:R-:W-:Y:S01]  /*73e0*/  IMAD.MOV.U32 R0, RZ, RZ, 0x7f ;  /* 0x0000007fff007424 */ /* 0x000fe200078e00ff */
[----:B------:R-:W-:-:S04]  /*73f0*/  ISETP.GT.U32.AND P0, PT, R4, 0x7f800000, PT ;  /* 0x7f8000000400780c */ /* 0x000fc80003f04070 */
[----:B------:R-:W-:-:S09]  /*7400*/  SEL R0, R0, 0x7c, P0 ;  /* 0x0000007c00007807 */ /* 0x000fd20000000000 */
.L_x_13649:
[----:B------:R-:W-:Y:S05]  /*7410*/  BSYNC B0 ;  /* 0x0000000000007941 */ /* 0x000fea0003800000 */
.L_x_13647:
[----:B------:R-:W-:-:S04]  /*7420*/  LOP3.LUT R4, R17, 0x80000000, RZ, 0xc0, !PT ;  /* 0x8000000011047812 */ /* 0x000fc800078ec0ff */
[----:B------:R-:W-:-:S04]  /*7430*/  SHF.R.U32.HI R5, RZ, 0x18, R4 ;  /* 0x00000018ff057819 */ /* 0x000fc80000011604 */
[----:B------:R-:W-:-:S05]  /*7440*/  LOP3.LUT R5, R0, R5, RZ, 0xfc, !PT ;  /* 0x0000000500057212 */ /* 0x000fca00078efcff */
[----:B------:R-:W-:Y:S01]  /*7450*/  STG.E.U8 desc[UR36][R2.64], R5 ;  /* 0x0000000502007986 */ /* 0x000fe2000c101124 */
[----:B------:R-:W-:Y:S05]  /*7460*/  EXIT ;  /* 0x000000000000794d */ /* 0x000fea0003800000 */
.L_x_13643:
[----:B------:R-:W0:Y:S02]  /*7470*/  I2F.S64 R0, R16 ;  /* 0x0000001000007312 */ /* 0x000e240000301400 */
[----:B0-----:R-:W-:-:S05]  /*7480*/  F2FP.BF16.F32.PACK_AB R0, RZ, R0 ;  /* 0x00000000ff00723e */ /* 0x001fca00000010ff */
[----:B------:R-:W-:Y:S01]  /*7490*/  STG.E.U16 desc[UR36][R2.64], R0 ;  /* 0x0000000002007986 */ /* 0x000fe2000c101524 */
[----:B------:R-:W-:Y:S05]  /*74a0*/  EXIT ;  /* 0x000000000000794d */ /* 0x000fea0003800000 */
.L_x_13640:
        /* <DEDUP_REMOVED lines=10> */
.L_x_13652:
        /* <DEDUP_REMOVED lines=17> */
.L_x_13655:
[----:B------:R-:W-:-:S04]  /*7660*/  LOP3.LUT R0, R17, 0x80000000, RZ, 0xc0, !PT ;  /* 0x8000000011007812 */ /* 0x000fc800078ec0ff */
[----:B------:R-:W-:-:S04]  /*7670*/  SHF.R.U32.HI R5, RZ, 0x18, R0 ;  /* 0x00000018ff057819 */ /* 0x000fc80000011600 */
[----:B------:R-:W-:-:S04]  /*7680*/  LOP3.LUT R4, R4, R5, RZ, 0xfc, !PT ;  /* 0x0000000504047212 */ /* 0x000fc800078efcff */
[----:B------:R-:W-:-:S07]  /*7690*/  PRMT R0, R4, 0x7610, R0 ;  /* 0x0000761004007816 */ /* 0x000fce0000000000 */
.L_x_13654:
[----:B------:R-:W-:Y:S05]  /*76a0*/  BSYNC B0 ;  /* 0x0000000000007941 */ /* 0x000fea0003800000 */
.L_x_13653:
[----:B------:R-:W-:Y:S01]  /*76b0*/  STG.E.U8 desc[UR36][R2.64], R0 ;  /* 0x0000000002007986 */ /* 0x000fe2000c101124 */
[----:B------:R-:W-:Y:S05]  /*76c0*/  EXIT ;  /* 0x000000000000794d */ /* 0x000fea0003800000 */
.L_x_13651:
        /* <DEDUP_REMOVED lines=17> */
.L_x_13658:
[----:B------:R-:W-:-:S04]  /*77e0*/  LOP3.LUT R0, R17, 0x80000000, RZ, 0xc0, !PT ;  /* 0x8000000011007812 */ /* 0x000fc800078ec0ff */
[----:B------:R-:W-:-:S04]  /*77f0*/  SHF.R.U32.HI R5, RZ, 0x18, R0 ;  /* 0x00000018ff057819 */ /* 0x000fc80000011600 */
[----:B------:R-:W-:-:S04]  /*7800*/  LOP3.LUT R4, R4, R5, RZ, 0xfc, !PT ;  /* 0x0000000504047212 */ /* 0x000fc800078efcff */
[----:B------:R-:W-:-:S07]  /*7810*/  PRMT R0, R4, 0x7610, R0 ;  /* 0x0000761004007816 */ /* 0x000fce0000000000 */
.L_x_13657:
[----:B------:R-:W-:Y:S05]  /*7820*/  BSYNC B0 ;  /* 0x0000000000007941 */ /* 0x000fea0003800000 */
.L_x_13656:
[----:B------:R-:W-:Y:S01]  /*7830*/  STG.E.U8 desc[UR36][R2.64], R0 ;  /* 0x0000000002007986 */ /* 0x000fe2000c101124 */
[----:B------:R-:W-:Y:S05]  /*7840*/  EXIT ;  /* 0x000000000000794d */ /* 0x000fea0003800000 */
.L_x_13650:
        /* <DEDUP_REMOVED lines=22> */
.L_x_13633:
        /* <DEDUP_REMOVED lines=9> */
[----:B----4-:R-:W-:-:S02]  /*7a40*/  IMAD.U32 R7, RZ, RZ, UR5 ;  /* 0x00000005ff077e24 */ /* 0x010fc4000f8e00ff */
[----:B------:R-:W-:Y:S02]  /*7a50*/  IMAD.U32 R11, RZ, RZ, UR7 ;  /* 0x00000007ff0b7e24 */ /* 0x000fe4000f8e00ff */
[----:B------:R-:W-:Y:S02]  /*7a60*/  IMAD.MOV.U32 R8, RZ, RZ, 0x65 ;  /* 0x00000065ff087424 */ /* 0x000fe400078e00ff */
[----:B------:R-:W-:Y:S02]  /*7a70*/  IMAD.MOV.U32 R12, RZ, RZ, 0x1 ;  /* 0x00000001ff0c7424 */ /* 0x000fe400078e00ff */
[----:B0-----:R-:W-:-:S07]  /*7a80*/  IMAD.MOV.U32 R13, RZ, RZ, RZ ;  /* 0x000000ffff0d7224 */ /* 0x001fce00078e00ff */
[----:B------:R-:W-:-:S07]  /*7a90*/  LEPC R20, `(.L_x_13661) ;  /* 0x000000001014794e */ /* 0x000fce0000000000 */
[----:B-1----:R-:W-:Y:S05]  /*7aa0*/  CALL.ABS.NOINC R2 ;  /* 0x0000000002007343 */ /* 0x002fea0003c00000 */
.L_x_13661:
[----:B------:R-:W-:Y:S05]  /*7ab0*/  EXIT ;  /* 0x000000000000794d */ /* 0x000fea0003800000 */
.L_x_13660:
[----:B------:R-:W-:Y:S01]  /*7ac0*/  STG.E.64 desc[UR36][R2.64], R16 ;  /* 0x0000001002007986 */ /* 0x000fe2000c101b24 */
[----:B------:R-:W-:Y:S05]  /*7ad0*/  EXIT ;  /* 0x000000000000794d */ /* 0x000fea0003800000 */
.L_x_13659:
[----:B------:R-:W-:Y:S01]  /*7ae0*/  STG.E desc[UR36][R2.64], R26 ;  /* 0x0000001a02007986 */ /* 0x000fe2000c101924 */
[----:B------:R-:W-:Y:S05]  /*7af0*/  EXIT ;  /* 0x000000000000794d */ /* 0x000fea0003800000 */
.L_x_13662:
        /* <DEDUP_REMOVED lines=16> */
.L_x_32149:


//--------------------- .text._ZN2at6native18elementwise_kernelILi128ELi2EZNS0_22gpu_kernel_impl_nocastINS0_13BUnaryFunctorIlllZZZNS0_21heaviside_kernel_cudaERNS_18TensorIteratorBaseEENKUlvE_clEvENKUlvE2_clEvEUlllE_EEEEvS5_RKT_EUliE_EEviT1_ --------------------------
	.section	.text._ZN2at6native18elementwise_kernelILi128ELi2EZNS0_22gpu_kernel_impl_nocastINS0_13BUnaryFunctorIlllZZZNS0_21heaviside_kernel_cudaERNS_18TensorIteratorBaseEENKUlvE_clEvENKUlvE2_clEvEUlllE_EEEEvS5_RKT_EUliE_EEviT1_,"ax",@progbits
	.align	128
        .global         _ZN2at6native18elementwise_kernelILi128ELi2EZNS0_22gpu_kernel_impl_nocastINS0_13BUnaryFunctorIlllZZZNS0_21heaviside_kernel_cudaERNS_18TensorIteratorBaseEENKUlvE_clEvENKUlvE2_clEvEUlllE_EEEEvS5_RKT_EUliE_EEviT1_
        .type           _ZN2at6native18elementwise_kernelILi128ELi2EZNS0_22gpu_kernel_impl_nocastINS0_13BUnaryFunctorIlllZZZNS0_21heaviside_kernel_cudaERNS_18TensorIteratorBaseEENKUlvE_clEvENKUlvE2_clEvEUlllE_EEEEvS5_RKT_EUliE_EEviT1_,@function
        .size           _ZN2at6native18elementwise_kernelILi128ELi2EZNS0_22gpu_kernel_impl_nocastINS0_13BUnaryFunctorIlllZZZNS0_21heaviside_kernel_cudaERNS_18TensorIteratorBaseEENKUlvE_clEvENKUlvE2_clEvEUlllE_EEEEvS5_RKT_EUliE_EEviT1_,(.L_x_32150 - _ZN2at6native18elementwise_kernelILi128ELi2EZNS0_22gpu_kernel_impl_nocastINS0_13BUnaryFunctorIlllZZZNS0_21heaviside_kernel_cudaERNS_18TensorIteratorBaseEENKUlvE_clEvENKUlvE2_clEvEUlllE_EEEEvS5_RKT_EUliE_EEviT1_)
        .other          _ZN2at6native18elementwise_kernelILi128ELi2EZNS0_22gpu_kernel_impl_nocastINS0_13BUnaryFunctorIlllZZZNS0_21heaviside_kernel_cudaERNS_18TensorIteratorBaseEENKUlvE_clEvENKUlvE2_clEvEUlllE_EEEEvS5_RKT_EUliE_EEviT1_,@"STO_CUDA_ENTRY STV_DEFAULT"
_ZN2at6native18elementwise_kernelILi128ELi2EZNS0_22gpu_kernel_impl_nocastINS0_13BUnaryFunctorIlllZZZNS0_21heaviside_kernel_cudaERNS_18TensorIteratorBaseEENKUlvE_clEvENKUlvE2_clEvEUlllE_EEEEvS5_RKT_EUliE_EEviT1_:
.text._ZN2at6native18elementwise_kernelILi128ELi2EZNS0_22gpu_kernel_impl_nocastINS0_13BUnaryFunctorIlllZZZNS0_21heaviside_kernel_cudaERNS_18TensorIteratorBaseEENKUlvE_clEvENKUlvE2_clEvEUlllE_EEEEvS5_RKT_EUliE_EEviT1_:
        /* <DEDUP_REMOVED lines=312> */
.L_x_13665:
[----:B------:R-:W-:Y:S01]  /*1380*/  ULDC.64 UR8, c[0x0][0x418] ;  /* 0x0001060000087ab9 */ /* 0x000fe20000000a00 */
[----:B------:R-:W0:Y:S01]  /*1390*/  LDC R8, c[0x0][0x42c] ;  /* 0x00010b00ff087b82 */ /* 0x000e220000000800 */
[----:B------:R-:W-:-:S04]  /*13a0*/  IADD3 R4, P0, R2, UR8, RZ ;  /* 0x0000000802047c10 */ /* 0x000fc8000ff1e0ff */
[----:B------:R-:W-:Y:S01]  /*13b0*/  IADD3.X R5, RZ, UR9, RZ, P0, !PT ;  /* 0x00000009ff057c10 */ /* 0x000fe200087fe4ff */
[----:B------:R-:W-:-:S05]  /*13c0*/  ULDC.64 UR8, c[0x0][0x410] ;  /* 0x0001040000087ab9 */ /* 0x000fca0000000a00 */
[----:B------:R-:W2:Y:S01]  /*13d0*/  LDG.E.64 R4, desc[UR4][R4.64] ;  /* 0x0000000404047981 */ /* 0x000ea2000c1e1b00 */
[----:B------:R-:W-:Y:S01]  /*13e0*/  VIADD R9, R0, 0x80 ;  /* 0x0000008000097836 */ /* 0x000fe20000000000 */
[C---:B--2---:R-:W-:Y:S02]  /*13f0*/  ISETP.NE.U32.AND P0, PT, R4.reuse, RZ, PT ;  /* 0x000000ff0400720c */ /* 0x044fe40003f05070 */
[----:B------:R-:W-:Y:S02]  /*1400*/  ISETP.GT.U32.AND P1, PT, R4, RZ, PT ;  /* 0x000000ff0400720c */ /* 0x000fe40003f24070 */
[C---:B------:R-:W-:Y:S02]  /*1410*/  ISETP.NE.AND.EX P0, PT, R5.reuse, RZ, PT, P0 ;  /* 0x000000ff0500720c */ /* 0x040fe40003f05300 */
[----:B------:R-:W-:-:S04]  /*1420*/  ISETP.GT.AND.EX P1, PT, R5, RZ, PT, P1 ;  /* 0x000000ff0500720c */ /* 0x000fc80003f24310 */
[----:B------:R-:W-:Y:S02]  /*1430*/  SEL R2, RZ, 0x1, !P1 ;  /* 0x00000001ff027807 */ /* 0x000fe40004800000 */
[----:B------:R-:W-:Y:S02]  /*1440*/  IADD3 R6, P1, R3, UR8, RZ ;  /* 0x0000000803067c10 */ /* 0x000fe4000ff3e0ff */
[----:B0-----:R-:W-:Y:S02]  /*1450*/  SEL R3, R8, RZ, !P0 ;  /* 0x000000ff08037207 */ /* 0x001fe40004000000 */
[----:B------:R-:W-:Y:S01]  /*1460*/  IADD3.X R7, RZ, UR9, RZ, P1, !PT ;  /* 0x00000009ff077c10 */ /* 0x000fe20008ffe4ff */
[----:B------:R-:W0:Y:S04]  /*1470*/  @!P0 LDC R2, c[0x0][0x428] ;  /* 0x00010a00ff028b82 */ /* 0x000e280000000800 */
[----:B0-----:R0:W-:Y:S04]  /*1480*/  STG.E.64 desc[UR4][R6.64], R2 ;  /* 0x0000000206007986 */ /* 0x0011e8000c101b04 */
.L_x_13664:
[----:B------:R-:W-:Y:S05]  /*1490*/  BSYNC B0 ;  /* 0x0000000000007941 */ /* 0x000fea0003800000 */
.L_x_13663:
        /* <DEDUP_REMOVED lines=305> */
.L_x_13666:
[----:B------:R-:W-:Y:S02]  /*27b0*/  ULDC.64 UR6, c[0x0][0x418] ;  /* 0x0001060000067ab9 */ /* 0x000fe40000000a00 */
[----:B------:R-:W-:Y:S02]  /*27c0*/  IADD3 R4, P0, R0, UR6, RZ ;  /* 0x0000000600047c10 */ /* 0x000fe4000ff1e0ff */
[----:B------:R-:W0:Y:S02]  /*27d0*/  LDC R0, c[0x0][0x42c] ;  /* 0x00010b00ff007b82 */ /* 0x000e240000000800 */
[----:B------:R-:W-:Y:S01]  /*27e0*/  IADD3.X R5, RZ, UR7, RZ, P0, !PT ;  /* 0x00000007ff057c10 */ /* 0x000fe200087fe4ff */
[----:B------:R-:W-:-:S05]  /*27f0*/  ULDC.64 UR6, c[0x0][0x410] ;  /* 0x0001040000067ab9 */ /* 0x000fca0000000a00 */
[----:B------:R-:W2:Y:S02]  /*2800*/  LDG.E.64 R4, desc[UR4][R4.64] ;  /* 0x0000000404047981 */ /* 0x000ea4000c1e1b00 */
        /* <DEDUP_REMOVED lines=9> */
[----:B0-----:R-:W-:Y:S01]  /*28a0*/  STG.E.64 desc[UR4][R6.64], R2 ;  /* 0x0000000206007986 */ /* 0x001fe2000c101b04 */
[----:B------:R-:W-:Y:S05]  /*28b0*/  EXIT ;  /* 0x000000000000794d */ /* 0x000fea0003800000 */
.L_x_13667:
        /* <DEDUP_REMOVED lines=12> */
.L_x_32150:


//--------------------- .text._ZN2at6native27unrolled_elementwise_kernelINS0_13BUnaryFunctorIlllZZZNS0_21heaviside_kernel_cudaERNS_18TensorIteratorBaseEENKUlvE_clEvENKUlvE2_clEvEUlllE_EESt5arrayIPcLm2EELi4E23TrivialOffsetCalculatorILi1EjESD_NS0_6memory15LoadWithoutCastENSE_16StoreWithoutCastEEEviT_T0_T2_T3_T4_T5_ --------------------------
	.section	.text._ZN2at6native27unrolled_elementwise_kernelINS0_13BUnaryFunctorIlllZZZNS0_21heaviside_kernel_cudaERNS_18TensorIteratorBaseEENKUlvE_clEvENKUlvE2_clEvEUlllE_EESt5arrayIPcLm2EELi4E23TrivialOffsetCalculatorILi1EjESD_NS0_6memory15LoadWithoutCastENSE_16StoreWithoutCastEEEviT_T0_T2_T3_T4_T5_,"ax",@progbits
	.align	128
        .global         _ZN2at6native27unrolled_elementwise_kernelINS0_13BUnaryFunctorIlllZZZNS0_21heaviside_kernel_cudaERNS_18TensorIteratorBaseEENKUlvE_clEvENKUlvE2_clEvEUlllE_EESt5arrayIPcLm2EELi4E23TrivialOffsetCalculatorILi1EjESD_NS0_6memory15LoadWithoutCastENSE_16StoreWithoutCastEEEviT_T0_T2_T3_T4_T5_
        .type           _ZN2at6native27unrolled_elementwise_kernelINS0_13BUnaryFunctorIlllZZZNS0_21heaviside_kernel_cudaERNS_18TensorIteratorBaseEENKUlvE_clEvENKUlvE2_clEvEUlllE_EESt5arrayIPcLm2EELi4E23TrivialOffsetCalculatorILi1EjESD_NS0_6memory15LoadWithoutCastENSE_16StoreWithoutCastEEEviT_T0_T2_T3_T4_T5_,@function
        .size           _ZN2at6native27unrolled_elementwise_kernelINS0_13BUnaryFunctorIlllZZZNS0_21heaviside_kernel_cudaERNS_18TensorIteratorBaseEENKUlvE_clEvENKUlvE2_clEvEUlllE_EESt5arrayIPcLm2EELi4E23TrivialOffsetCalculatorILi1EjESD_NS0_6memory15LoadWithoutCastENSE_16StoreWithoutCastEEEviT_T0_T2_T3_T4_T5_,(.L_x_32151 - _ZN2at6native27unrolled_elementwise_kernelINS0_13BUnaryFunctorIlllZZZNS0_21heaviside_kernel_cudaERNS_18TensorIteratorBaseEENKUlvE_clEvENKUlvE2_clEvEUlllE_EESt5arrayIPcLm2EELi4E23TrivialOffsetCalculatorILi1EjESD_NS0_6memory15LoadWithoutCastENSE_16StoreWithoutCastEEEviT_T0_T2_T3_T4_T5_)
        .other          _ZN2at6native27unrolled_elementwise_kernelINS0_13BUnaryFunctorIlllZZZNS0_21heaviside_kernel_cudaERNS_18TensorIteratorBaseEENKUlvE_clEvENKUlvE2_clEvEUlllE_EESt5arrayIPcLm2EELi4E23TrivialOffsetCalculatorILi1EjESD_NS0_6memory15LoadWithoutCastENSE_16StoreWithoutCastEEEviT_T0_T2_T3_T4_T5_,@"STO_CUDA_ENTRY STV_DEFAULT"
_ZN2at6native27unrolled_elementwise_kernelINS0_13BUnaryFunctorIlllZZZNS0_21heaviside_kernel_cudaERNS_18TensorIteratorBaseEENKUlvE_clEvENKUlvE2_clEvEUlllE_EESt5arrayIPcLm2EELi4E23TrivialOffsetCalculatorILi1EjESD_NS0_6memory15LoadWithoutCastENSE_16StoreWithoutCastEEEviT_T0_T2_T3_T4_T5_:
.text._ZN2at6native27unrolled_elementwise_kernelINS0_13BUnaryFunctorIlllZZZNS0_21heaviside_kernel_cudaERNS_18TensorIteratorBaseEENKUlvE_clEvENKUlvE2_clEvEUlllE_EESt5arrayIPcLm2EELi4E23TrivialOffsetCalculatorILi1EjESD_NS0_6memory15LoadWithoutCastENSE_16StoreWithoutCastEEEviT_T0_T2_T3_T4_T5_:
        /* <DEDUP_REMOVED lines=13> */
[C---:B------:R-:W-:Y:S01]  /*00d0*/  @!P0 IMAD R13, R0.reuse, 0x200, R17 ;  /* 0x00000200000d8824 */ /* 0x040fe200078e0211 */
[----:B------:R-:W1:Y:S01]  /*00e0*/  @!P0 LDC.64 R6, c[0x0][0x230] ;  /* 0x00008c00ff068b82 */ /* 0x000e620000000a00 */
[----:B------:R-:W-:Y:S02]  /*00f0*/  @!P0 VIADD R17, R17, 0x80 ;  /* 0x0000008011118836 */ /* 0x000fe40000000000 */
[----:B0-----:R-:W-:Y:S01]  /*0100*/  @!P4 IMAD.WIDE.U32 R2, R9, 0x8, R2 ;  /* 0x000000080902c825 */ /* 0x001fe200078e0002 */
[----:B------:R-:W-:Y:S02]  /*0110*/  CS2R R8, SRZ ;  /* 0x0000000000087805 */ /* 0x000fe4000001ff00 */
[----:B------:R-:W-:Y:S02]  /*0120*/  ISETP.GE.AND P1, PT, R17, R4, PT ;  /* 0x000000041100720c */ /* 0x000fe40003f26270 */
[----:B------:R0:W2:Y:S11]  /*0130*/  @!P4 LDG.E.64 R18, desc[UR4][R2.64] ;  /* 0x000000040212c981 */ /* 0x0000b6000c1e1b00 */
[----:B------:R-:W3:Y:S01]  /*0140*/  @!P1 LDC.64 R10, c[0x0][0x230] ;  /* 0x00008c00ff0a9b82 */ /* 0x000ee20000000a00 */
[----:B------:R-:W-:-:S02]  /*0150*/  @!P1 IMAD R21, R0, 0x200, R17 ;  /* 0x0000020000159824 */ /* 0x000fc400078e0211 */
[----:B-1----:R-:W-:-:S05]  /*0160*/  @!P0 IMAD.WIDE.U32 R12, R13, 0x8, R6 ;  /* 0x000000080d0c8825 */ /* 0x002fca00078e0006 */
[----:B0-----:R-:W0:Y:S01]  /*0170*/  LDC.64 R2, c[0x0][0x220] ;  /* 0x00008800ff027b82 */ /* 0x001e220000000a00 */
[----:B------:R1:W4:Y:S01]  /*0180*/  @!P0 LDG.E.64 R8, desc[UR4][R12.64] ;  /* 0x000000040c088981 */ /* 0x000322000c1e1b00 */
[----:B---3--:R-:W-:Y:S01]  /*0190*/  @!P1 IMAD.WIDE.U32 R20, R21, 0x8, R10 ;  /* 0x0000000815149825 */ /* 0x008fe200078e000a */
[----:B------:R-:W-:-:S06]  /*01a0*/  CS2R R10, SRZ ;  /* 0x00000000000a7805 */ /* 0x000fcc000001ff00 */
[----:B------:R-:W3:Y:S01]  /*01b0*/  @!P1 LDG.E.64 R10, desc[UR4][R20.64] ;  /* 0x00000004140a9981 */ /* 0x000ee2000c1e1b00 */
[----:B------:R-:W-:-:S05]  /*01c0*/  @!P1 VIADD R17, R17, 0x80 ;  /* 0x0000008011119836 */ /* 0x000fca0000000000 */
[----:B------:R-:W-:-:S13]  /*01d0*/  ISETP.GE.AND P0, PT, R17, R4, PT ;  /* 0x000000041100720c */ /* 0x000fda0003f06270 */
[----:B------:R-:W0:Y:S01]  /*01e0*/  @!P0 LDC.64 R14, c[0x0][0x230] ;  /* 0x00008c00ff0e8b82 */ /* 0x000e220000000a00 */
[----:B------:R-:W-:-:S07]  /*01f0*/  @!P0 IMAD R7, R0, 0x200, R17 ;  /* 0x0000020000078824 */ /* 0x000fce00078e0211 */
[----:B------:R-:W4:Y:S01]  /*0200*/  @!P4 LDC.64 R16, c[0x0][0x228] ;  /* 0x00008a00ff10cb82 */ /* 0x000f220000000a00 */
[----:B-1----:R-:W-:Y:S02]  /*0210*/  VIADD R12, R5, 0x80 ;  /* 0x00000080050c7836 */ /* 0x002fe40000000000 */
[----:B0-----:R-:W-:Y:S01]  /*0220*/  @!P0 IMAD.WIDE.U32 R14, R7, 0x8, R14 ;  /* 0x00000008070e8825 */ /* 0x001fe200078e000e */
[----:B------:R-:W-:-:S06]  /*0230*/  CS2R R6, SRZ ;  /* 0x0000000000067805 */ /* 0x000fcc000001ff00 */
[----:B------:R0:W5:Y:S01]  /*0240*/  @!P0 LDG.E.64 R6, desc[UR4][R14.64] ;  /* 0x000000040e068981 */ /* 0x000162000c1e1b00 */
[----:B------:R-:W-:Y:S02]  /*0250*/  IMAD.MOV.U32 R13, RZ, RZ, R5 ;  /* 0x000000ffff0d7224 */ /* 0x000fe400078e0005 */
[----:B------:R-:W-:Y:S01]  /*0260*/  @!P4 IMAD.MOV.U32 R13, RZ, RZ, R12 ;  /* 0x000000ffff0dc224 */ /* 0x000fe200078e000c */
[----:B------:R-:W-:Y:S01]  /*0270*/  BSSY B0, `(.L_x_13668) ;  /* 0x0000025000007945 */ /* 0x000fe20003800000 */
[C---:B--2---:R-:W-:Y:S02]  /*0280*/  ISETP.GT.U32.AND P0, PT, R18.reuse, RZ, PT ;  /* 0x000000ff1200720c */ /* 0x044fe40003f04070 */
[----:B------:R-:W-:Y:S02]  /*0290*/  ISETP.NE.U32.AND P1, PT, R18, RZ, PT ;  /* 0x000000ff1200720c */ /* 0x000fe40003f25070 */
[C---:B------:R-:W-:Y:S02]  /*02a0*/  ISETP.GT.AND.EX P0, PT, R19.reuse, RZ, PT, P0 ;  /* 0x000000ff1300720c */ /* 0x040fe40003f04300 */
[----:B------:R-:W-:-:S04]  /*02b0*/  ISETP.NE.AND.EX P1, PT, R19, RZ, PT, P1 ;  /* 0x000000ff1300720c */ /* 0x000fc80003f25310 */
[----:B0-----:R-:W-:Y:S02]  /*02c0*/  SEL R15, R3, RZ, !P1 ;  /* 0x000000ff030f7207 */ /* 0x001fe40004800000 */
[C---:B----4-:R-:W-:Y:S02]  /*02d0*/  ISETP.GT.U32.AND P2, PT, R8.reuse, RZ, PT ;  /* 0x000000ff0800720c */ /* 0x050fe40003f44070 */
[----:B------:R-:W-:Y:S02]  /*02e0*/  ISETP.NE.U32.AND P3, PT, R8, RZ, PT ;  /* 0x000000ff0800720c */ /* 0x000fe40003f65070 */
[C---:B------:R-:W-:Y:S02]  /*02f0*/  ISETP.GT.AND.EX P2, PT, R9.reuse, RZ, PT, P2 ;  /* 0x000000ff0900720c */ /* 0x040fe40003f44320 */
[----:B------:R-:W-:Y:S01]  /*0300*/  ISETP.NE.AND.EX P3, PT, R9, RZ, PT, P3 ;  /* 0x000000ff0900720c */ /* 0x000fe20003f65330 */
[----:B------:R-:W-:Y:S01]  /*0310*/  @!P4 IMAD R9, R0, 0x200, R5 ;  /* 0x000002000009c824 */ /* 0x000fe200078e0205 */
[----:B------:R-:W-:-:S03]  /*0320*/  SEL R5, RZ, 0x1, !P0 ;  /* 0x00000001ff057807 */ /* 0x000fc60004000000 */
[----:B------:R-:W-:Y:S01]  /*0330*/  @!P4 IMAD.WIDE.U32 R8, R9, 0x8, R16 ;  /* 0x000000080908c825 */ /* 0x000fe200078e0010 */
[----:B------:R-:W-:-:S05]  /*0340*/  SEL R14, R5, R2, P1 ;  /* 0x00000002050e7207 */ /* 0x000fca0000800000 */
[----:B------:R0:W-:Y:S01]  /*0350*/  @!P4 STG.E.64 desc[UR4][R8.64], R14 ;  /* 0x0000000e0800c986 */ /* 0x0001e2000c101b04 */
[----:B---3--:R-:W-:-:S04]  /*0360*/  ISETP.GT.U32.AND P5, PT, R10, RZ, PT ;  /* 0x000000ff0a00720c */ /* 0x008fc80003fa4070 */
[----:B------:R-:W-:Y:S02]  /*0370*/  ISETP.GT.AND.EX P1, PT, R11, RZ, PT, P5 ;  /* 0x000000ff0b00720c */ /* 0x000fe40003f24350 */
[----:B------:R-:W-:Y:S02]  /*0380*/  ISETP.GE.AND P5, PT, R13, R4, PT ;  /* 0x000000040d00720c */ /* 0x000fe40003fa6270 */
[----:B------:R-:W-:Y:S02]  /*0390*/  ISETP.NE.U32.AND P0, PT, R10, RZ, PT ;  /* 0x000000ff0a00720c */ /* 0x000fe40003f05070 */
[----:B------:R-:W-:Y:S02]  /*03a0*/  SEL R17, RZ, 0x1, !P2 ;  /* 0x00000001ff117807 */ /* 0x000fe40005000000 */
[----:B------:R-:W-:Y:S02]  /*03b0*/  ISETP.NE.AND.EX P0, PT, R11, RZ, PT, P0 ;  /* 0x000000ff0b00720c */ /* 0x000fe40003f05300 */
[----:B------:R-:W-:-:S02]  /*03c0*/  SEL R5, RZ, 0x1, !P1 ;  /* 0x00000001ff057807 */ /* 0x000fc40004800000 */
[-C--:B------:R-:W-:Y:S02]  /*03d0*/  SEL R10, R17, R2.reuse, P3 ;  /* 0x00000002110a7207 */ /* 0x080fe40001800000 */
[C---:B------:R-:W-:Y:S02]  /*03e0*/  SEL R11, R3.reuse, RZ, !P3 ;  /* 0x000000ff030b7207 */ /* 0x040fe40005800000 */
[----:B------:R-:W-:Y:S02]  /*03f0*/  SEL R17, R3, RZ, !P0 ;  /* 0x000000ff03117207 */ /* 0x000fe40004000000 */
[----:B------:R-:W-:Y:S01]  /*0400*/  SEL R16, R5, R2, P0 ;  /* 0x0000000205107207 */ /* 0x000fe20000000000 */
        /* <DEDUP_REMOVED lines=9> */
[----:B------:R0:W-:Y:S04]  /*04a0*/  STG.E.64 desc[UR4][R8.64], R10 ;  /* 0x0000000a08007986 */ /* 0x0001e8000c101b04 */
[----:B------:R0:W-:Y:S02]  /*04b0*/  @!P0 STG.E.64 desc[UR4][R14.64], R16 ;  /* 0x000000100e008986 */ /* 0x0001e4000c101b04 */
.L_x_13669:
[----:B------:R-:W-:Y:S05]  /*04c0*/  BSYNC B0 ;  /* 0x0000000000007941 */ /* 0x000fea0003800000 */
.L_x_13668:
[----:B------:R-:W-:-:S13]  /*04d0*/  ISETP.GE.AND P0, PT, R13, R4, PT ;  /* 0x000000040d00720c */ /* 0x000fda0003f06270 */
[----:B------:R-:W-:Y:S05]  /*04e0*/  @P0 EXIT ;  /* 0x000000000000094d */ /* 0x000fea0003800000 */
[----:B------:R-:W1:Y:S01]  /*04f0*/  LDC.64 R4, c[0x0][0x228] ;  /* 0x00008a00ff047b82 */ /* 0x000e620000000a00 */
[----:B-----5:R-:W-:Y:S01]  /*0500*/  ISETP.NE.U32.AND P1, PT, R6, RZ, PT ;  /* 0x000000ff0600720c */ /* 0x020fe20003f25070 */
[----:B------:R-:W-:Y:S01]  /*0510*/  IMAD R13, R0, 0x200, R13 ;  /* 0x00000200000d7824 */ /* 0x000fe200078e020d */
[----:B------:R-:W-:Y:S02]  /*0520*/  ISETP.GT.U32.AND P0, PT, R6, RZ, PT ;  /* 0x000000ff0600720c */ /* 0x000fe40003f04070 */
[C---:B------:R-:W-:Y:S02]  /*0530*/  ISETP.NE.AND.EX P1, PT, R7.reuse, RZ, PT, P1 ;  /* 0x000000ff0700720c */ /* 0x040fe40003f25310 */
[----:B------:R-:W-:Y:S02]  /*0540*/  ISETP.GT.AND.EX P0, PT, R7, RZ, PT, P0 ;  /* 0x000000ff0700720c */ /* 0x000fe40003f04300 */
[----:B------:R-:W-:-:S09]  /*0550*/  SEL R3, R3, RZ, !P1 ;  /* 0x000000ff03037207 */ /* 0x000fd20004800000 */
[----:B------:R-:W-:Y:S01]  /*0560*/  @P1 SEL R2, RZ, 0x1, !P0 ;  /* 0x00000001ff021807 */ /* 0x000fe20004000000 */
[----:B-1----:R-:W-:-:S05]  /*0570*/  IMAD.WIDE.U32 R4, R13, 0x8, R4 ;  /* 0x000000080d047825 */ /* 0x002fca00078e0004 */
[----:B------:R-:W-:Y:S01]  /*0580*/  STG.E.64 desc[UR4][R4.64], R2 ;  /* 0x0000000204007986 */ /* 0x000fe2000c101b04 */
[----:B------:R-:W-:Y:S05]  /*0590*/  EXIT ;  /* 0x000000000000794d */ /* 0x000fea0003800000 */
.L_x_13670:
        /* <DEDUP_REMOVED lines=14> */
.L_x_32151:


//--------------------- .text._ZN2at6native29vectorized_elementwise_kernelILi2ENS0_13BUnaryFunctorIlllZZZNS0_21heaviside_kernel_cudaERNS_18TensorIteratorBaseEENKUlvE_clEvENKUlvE2_clEvEUlllE_EESt5arrayIPcLm2EEEEviT0_T1_ --------------------------
	.section	.text._ZN2at6native29vectorized_elementwise_kernelILi2ENS0_13BUnaryFunctorIlllZZZNS0_21heaviside_kernel_cudaERNS_18TensorIteratorBaseEENKUlvE_clEvENKUlvE2_clEvEUlllE_EESt5arrayIPcLm2EEEEviT0_T1_,"ax",@progbits
	.align	128
        .global         _ZN2at6native29vectorized_elementwise_kernelILi2ENS0_13BUnaryFunctorIlllZZZNS0_21heaviside_kernel_cudaERNS_18TensorIteratorBaseEENKUlvE_clEvENKUlvE2_clEvEUlllE_EESt5arrayIPcLm2EEEEviT0_T1_
        .type           _ZN2at6native29vectorized_elementwise_kernelILi2ENS0_13BUnaryFunctorIlllZZZNS0_21heaviside_kernel_cudaERNS_18TensorIteratorBaseEENKUlvE_clEvENKUlvE2_clEvEUlllE_EESt5arrayIPcLm2EEEEviT0_T1_,@function
        .size           _ZN2at6native29vectorized_elementwise_kernelILi2ENS0_13BUnaryFunctorIlllZZZNS0_21heaviside_kernel_cudaERNS_18TensorIteratorBaseEENKUlvE_clEvENKUlvE2_clEvEUlllE_EESt5arrayIPcLm2EEEEviT0_T1_,(.L_x_32152 - _ZN2at6native29vectorized_elementwise_kernelILi2ENS0_13BUnaryFunctorIlllZZZNS0_21heaviside_kernel_cudaERNS_18TensorIteratorBaseEENKUlvE_clEvENKUlvE2_clEvEUlllE_EESt5arrayIPcLm2EEEEviT0_T1_)
        .other          _ZN2at6native29vectorized_elementwise_kernelILi2ENS0_13BUnaryFunctorIlllZZZNS0_21heaviside_kernel_cudaERNS_18TensorIteratorBaseEENKUlvE_clEvENKUlvE2_clEvEUlllE_EESt5arrayIPcLm2EEEEviT0_T1_,@"STO_CUDA_ENTRY STV_DEFAULT"
_ZN2at6native29vectorized_elementwise_kernelILi2ENS0_13BUnaryFunctorIlllZZZNS0_21heaviside_kernel_cudaERNS_18TensorIteratorBaseEENKUlvE_clEvENKUlvE2_clEvEUlllE_EESt5arrayIPcLm2EEEEviT0_T1_:
.text._ZN2at6native29vectorized_elementwise_kernelILi2ENS0_13BUnaryFunctorIlllZZZNS0_21heaviside_kernel_cudaERNS_18TensorIteratorBaseEENKUlvE_clEvENKUlvE2_clEvEUlllE_EESt5arrayIPcLm2EEEEviT0_T1_:
        /* <DEDUP_REMOVED lines=17> */
[----:B------:R1:W5:Y:S01]  /*0110*/  LDG.E.128 R8, desc[UR4][R22.64+0x1800] ;  /* 0x0018000416087981 */ /* 0x000362000c1e1d00 */
[----:B---3--:R-:W-:-:S02]  /*0120*/  ISETP.GT.U32.AND P5, PT, R16, RZ, PT ;  /* 0x000000ff1000720c */ /* 0x008fc40003fa4070 */
[----:B------:R-:W-:Y:S02]  /*0130*/  ISETP.NE.U32.AND P4, PT, R16, RZ, PT ;  /* 0x000000ff1000720c */ /* 0x000fe40003f85070 */
[C---:B------:R-:W-:Y:S02]  /*0140*/  ISETP.GT.AND.EX P5, PT, R17.reuse, RZ, PT, P5 ;  /* 0x000000ff1100720c */ /* 0x040fe40003fa4350 */
[C---:B------:R-:W-:Y:S02]  /*0150*/  ISETP.GT.U32.AND P3, PT, R18.reuse, RZ, PT ;  /* 0x000000ff1200720c */ /* 0x040fe40003f64070 */
[----:B------:R-:W-:Y:S02]  /*0160*/  ISETP.NE.U32.AND P2, PT, R18, RZ, PT ;  /* 0x000000ff1200720c */ /* 0x000fe40003f45070 */
[----:B------:R-:W-:Y:S01]  /*0170*/  ISETP.NE.AND.EX P4, PT, R17, RZ, PT, P4 ;  /* 0x000000ff1100720c */ /* 0x000fe20003f85340 */
[----:B--2---:R-:W-:Y:S01]  /*0180*/  IMAD.WIDE.U32 R16, R0, 0x8, R24 ;  /* 0x0000000800107825 */ /* 0x004fe200078e0018 */
[----:B----4-:R-:W-:-:S02]  /*0190*/  ISETP.GT.U32.AND P6, PT, R12, RZ, PT ;  /* 0x000000ff0c00720c */ /* 0x010fc40003fc4070 */
[----:B-1----:R-:W-:Y:S02]  /*01a0*/  SEL R23, RZ, 0x1, !P5 ;  /* 0x00000001ff177807 */ /* 0x002fe40006800000 */
[C---:B------:R-:W-:Y:S02]  /*01b0*/  ISETP.GT.AND.EX P3, PT, R19.reuse, RZ, PT, P3 ;  /* 0x000000ff1300720c */ /* 0x040fe40003f64330 */
[----:B------:R-:W-:Y:S02]  /*01c0*/  ISETP.GT.U32.AND P5, PT, R14, RZ, PT ;  /* 0x000000ff0e00720c */ /* 0x000fe40003fa4070 */
[----:B------:R-:W-:Y:S02]  /*01d0*/  ISETP.NE.U32.AND P0, PT, R12, RZ, PT ;  /* 0x000000ff0c00720c */ /* 0x000fe40003f05070 */
[----:B------:R-:W-:Y:S02]  /*01e0*/  ISETP.NE.AND.EX P2, PT, R19, RZ, PT, P2 ;  /* 0x000000ff1300720c */ /* 0x000fe40003f45320 */
[----:B------:R-:W-:-:S02]  /*01f0*/  ISETP.NE.U32.AND P1, PT, R14, RZ, PT ;  /* 0x000000ff0e00720c */ /* 0x000fc40003f25070 */
[----:B------:R-:W-:Y:S02]  /*0200*/  ISETP.GT.AND.EX P6, PT, R13, RZ, PT, P6 ;  /* 0x000000ff0d00720c */ /* 0x000fe40003fc4360 */
[----:B------:R-:W-:Y:S02]  /*0210*/  ISETP.GT.AND.EX P5, PT, R15, RZ, PT, P5 ;  /* 0x000000ff0f00720c */ /* 0x000fe40003fa4350 */
[----:B------:R-:W-:Y:S02]  /*0220*/  SEL R19, RZ, 0x1, !P3 ;  /* 0x00000001ff137807 */ /* 0x000fe40005800000 */
[----:B------:R-:W-:Y:S01]  /*0230*/  ISETP.NE.AND.EX P0, PT, R13, RZ, PT, P0 ;  /* 0x000000ff0d00720c */ /* 0x000fe20003f05300 */
[----:B------:R-:W-:Y:S01]  /*0240*/  IMAD.WIDE R12, R20, 0x10, R16 ;  /* 0x00000010140c7825 */ /* 0x000fe200078e0210 */
[----:B------:R-:W-:Y:S02]  /*0250*/  ISETP.NE.AND.EX P1, PT, R15, RZ, PT, P1 ;  /* 0x000000ff0f00720c */ /* 0x000fe40003f25310 */
[----:B------:R-:W-:-:S02]  /*0260*/  SEL R17, RZ, 0x1, !P6 ;  /* 0x00000001ff117807 */ /* 0x000fc40007000000 */
[C---:B-----5:R-:W-:Y:S02]  /*0270*/  ISETP.NE.U32.AND P3, PT, R4.reuse, RZ, PT ;  /* 0x000000ff0400720c */ /* 0x060fe40003f65070 */
[----:B------:R-:W-:Y:S02]  /*0280*/  ISETP.GT.U32.AND P6, PT, R4, RZ, PT ;  /* 0x000000ff0400720c */ /* 0x000fe40003fc4070 */
[----:B------:R-:W-:Y:S02]  /*0290*/  SEL R15, RZ, 0x1, !P5 ;  /* 0x00000001ff0f7807 */ /* 0x000fe40006800000 */
[----:B0-----:R-:W-:Y:S02]  /*02a0*/  SEL R16, R19, R2, P2 ;  /* 0x0000000213107207 */ /* 0x001fe40001000000 */
[----:B------:R-:W-:Y:S02]  /*02b0*/  SEL R21, R3, RZ, !P2 ;  /* 0x000000ff03157207 */ /* 0x000fe40005000000 */
[----:B------:R-:W-:-:S02]  /*02c0*/  ISETP.NE.U32.AND P5, PT, R6, RZ, PT ;  /* 0x000000ff0600720c */ /* 0x000fc40003fa5070 */
[----:B------:R-:W-:Y:S01]  /*02d0*/  ISETP.GT.U32.AND P2, PT, R6, RZ, PT ;  /* 0x000000ff0600720c */ /* 0x000fe20003f44070 */
[----:B------:R-:W-:Y:S01]  /*02e0*/  IMAD.MOV.U32 R6, RZ, RZ, R16 ;  /* 0x000000ffff067224 */ /* 0x000fe200078e0010 */
[C---:B------:R-:W-:Y:S02]  /*02f0*/  ISETP.NE.AND.EX P3, PT, R5.reuse, RZ, PT, P3 ;  /* 0x000000ff0500720c */ /* 0x040fe40003f65330 */
[----:B------:R-:W-:Y:S02]  /*0300*/  ISETP.GT.AND.EX P6, PT, R5, RZ, PT, P6 ;  /* 0x000000ff0500720c */ /* 0x000fe40003fc4360 */
[C---:B------:R-:W-:Y:S02]  /*0310*/  ISETP.NE.AND.EX P5, PT, R7.reuse, RZ, PT, P5 ;  /* 0x000000ff0700720c */ /* 0x040fe40003fa5350 */
[----:B------:R-:W-:Y:S01]  /*0320*/  ISETP.GT.AND.EX P2, PT, R7, RZ, PT, P2 ;  /* 0x000000ff0700720c */ /* 0x000fe20003f44320 */
[----:B------:R-:W-:Y:S01]  /*0330*/  IMAD.MOV.U32 R7, RZ, RZ, R21 ;  /* 0x000000ffff077224 */ /* 0x000fe200078e0015 */
[----:B------:R-:W-:-:S02]  /*0340*/  SEL R4, R23, R2, P4 ;  /* 0x0000000217047207 */ /* 0x000fc40002000000 */
[C---:B------:R-:W-:Y:S02]  /*0350*/  SEL R5, R3.reuse, RZ, !P4 ;  /* 0x000000ff03057207 */ /* 0x040fe40006000000 */
[----:B------:R-:W-:Y:S02]  /*0360*/  ISETP.NE.U32.AND P4, PT, R8, RZ, PT ;  /* 0x000000ff0800720c */ /* 0x000fe40003f85070 */
[----:B------:R-:W-:Y:S01]  /*0370*/  SEL R19, R3, RZ, !P1 ;  /* 0x000000ff03137207 */ /* 0x000fe20004800000 */
[----:B------:R0:W-:Y:S01]  /*0380*/  STG.E.128 desc[UR4][R12.64], R4 ;  /* 0x000000040c007986 */ /* 0x0001e2000c101d04 */
[-C--:B------:R-:W-:Y:S02]  /*0390*/  SEL R14, R15, R2.reuse, P1 ;  /* 0x000000020f0e7207 */ /* 0x080fe40000800000 */
[----:B------:R-:W-:Y:S02]  /*03a0*/  SEL R15, RZ, 0x1, !P6 ;  /* 0x00000001ff0f7807 */ /* 0x000fe40007000000 */
[----:B------:R-:W-:-:S02]  /*03b0*/  SEL R0, R17, R2, P0 ;  /* 0x0000000211007207 */ /* 0x000fc40000000000 */
[C---:B------:R-:W-:Y:S02]  /*03c0*/  ISETP.GT.U32.AND P6, PT, R10.reuse, RZ, PT ;  /* 0x000000ff0a00720c */ /* 0x040fe40003fc4070 */
[----:B------:R-:W-:Y:S02]  /*03d0*/  ISETP.NE.AND.EX P4, PT, R9, RZ, PT, P4 ;  /* 0x000000ff0900720c */ /* 0x000fe40003f85340 */
[----:B------:R-:W-:Y:S02]  /*03e0*/  SEL R17, R3, RZ, !P0 ;  /* 0x000000ff03117207 */ /* 0x000fe40004000000 */
[----:B------:R-:W-:Y:S02]  /*03f0*/  ISETP.NE.U32.AND P0, PT, R10, RZ, PT ;  /* 0x000000ff0a00720c */ /* 0x000fe40003f05070 */
[C---:B------:R-:W-:Y:S02]  /*0400*/  ISETP.GT.AND.EX P6, PT, R11.reuse, RZ, PT, P6 ;  /* 0x000000ff0b00720c */ /* 0x040fe40003fc4360 */
[----:B------:R-:W-:Y:S01]  /*0410*/  ISETP.GT.U32.AND P1, PT, R8, RZ, PT ;  /* 0x000000ff0800720c */ /* 0x000fe20003f24070 */
[----:B0-----:R-:W-:Y:S01]  /*0420*/  IMAD.MOV.U32 R7, RZ, RZ, R19 ;  /* 0x000000ffff077224 */ /* 0x001fe200078e0013 */
[----:B------:R-:W-:Y:S01]  /*0430*/  SEL R19, RZ, 0x1, !P2 ;  /* 0x00000001ff137807 */ /* 0x000fe20005000000 */
[----:B------:R-:W-:Y:S01]  /*0440*/  IMAD.MOV.U32 R4, RZ, RZ, R0 ;  /* 0x000000ffff047224 */ /* 0x000fe200078e0000 */
[----:B------:R-:W-:Y:S01]  /*0450*/  ISETP.NE.AND.EX P0, PT, R11, RZ, PT, P0 ;  /* 0x000000ff0b00720c */ /* 0x000fe20003f05300 */
[----:B------:R-:W-:Y:S01]  /*0460*/  IMAD.MOV.U32 R5, RZ, RZ, R17 ;  /* 0x000000ffff057224 */ /* 0x000fe200078e0011 */
[C---:B------:R-:W-:Y:S01]  /*0470*/  SEL R8, R3.reuse, RZ, !P3 ;  /* 0x000000ff03087207 */ /* 0x040fe20005800000 */
[----:B------:R-:W-:Y:S01]  /*0480*/  IMAD.MOV.U32 R6, RZ, RZ, R14 ;  /* 0x000000ffff067224 */ /* 0x000fe200078e000e */
[----:B------:R-:W-:-:S02]  /*0490*/  SEL R11, R3, RZ, !P5 ;  /* 0x000000ff030b7207 */ /* 0x000fc40006800000 */
[-C--:B------:R-:W-:Y:S02]  /*04a0*/  SEL R15, R15, R2.reuse, P3 ;  /* 0x000000020f0f7207 */ /* 0x080fe40001800000 */
[-C--:B------:R-:W-:Y:S01]  /*04b0*/  SEL R10, R19, R2.reuse, P5 ;  /* 0x00000002130a7207 */ /* 0x080fe20002800000 */
[----:B------:R0:W-:Y:S01]  /*04c0*/  STG.E.128 desc[UR4][R12.64+0x800], R4 ;  /* 0x000800040c007986 */ /* 0x0001e2000c101d04 */
[----:B------:R-:W-:Y:S02]  /*04d0*/  SEL R17, RZ, 0x1, !P6 ;  /* 0x00000001ff117807 */ /* 0x000fe40007000000 */
[----:B------:R-:W-:Y:S02]  /*04e0*/  ISETP.GT.AND.EX P1, PT, R9, RZ, PT, P1 ;  /* 0x000000ff0900720c */ /* 0x000fe40003f24310 */
[----:B------:R-:W-:Y:S02]  /*04f0*/  SEL R9, R3, RZ, !P0 ;  /* 0x000000ff03097207 */ /* 0x000fe40004000000 */
[----:B------:R-:W-:-:S02]  /*0500*/  SEL R0, R17, R2, P0 ;  /* 0x0000000211007207 */ /* 0x000fc40000000000 */
[----:B------:R-:W-:Y:S02]  /*0510*/  SEL R3, R3, RZ, !P4 ;  /* 0x000000ff03037207 */ /* 0x000fe40006000000 */
[----:B------:R-:W-:Y:S01]  /*0520*/  @P4 SEL R2, RZ, 0x1, !P1 ;  /* 0x00000001ff024807 */ /* 0x000fe20004800000 */
        /* <DEDUP_REMOVED lines=11> */
.L_x_13671:
[----:B------:R-:W0:Y:S02]  /*05e0*/  S2R R21, SR_TID.X ;  /* 0x0000000000157919 */ /* 0x000e240000002100 */
[C---:B0-----:R-:W-:Y:S01]  /*05f0*/  ISETP.GE.AND P4, PT, R21.reuse, R20, PT ;  /* 0x000000141500720c */ /* 0x041fe20003f86270 */
[----:B------:R-:W-:Y:S02]  /*0600*/  VIADD R22, R21, 0x80 ;  /* 0x0000008015167836 */ /* 0x000fe40000000000 */
[----:B------:R-:W-:-:S10]  /*0610*/  IMAD.MOV.U32 R25, RZ, RZ, R21 ;  /* 0x000000ffff197224 */ /* 0x000fd400078e0015 */
[----:B------:R-:W-:Y:S01]  /*0620*/  @!P4 IMAD.MOV.U32 R25, RZ, RZ, R22 ;  /* 0x000000ffff19c224 */ /* 0x000fe200078e0016 */
[----:B------:R-:W0:Y:S01]  /*0630*/  @!P4 LDC.64 R16, c[0x0][0x230] ;  /* 0x00008c00ff10cb82 */ /* 0x000e220000000a00 */
[----:B------:R-:W-:-:S03]  /*0640*/  @!P4 IMAD.IADD R5, R0, 0x1, R21 ;  /* 0x000000010005c824 */ /* 0x000fc600078e0215 */
[----:B------:R-:W-:-:S13]  /*0650*/  ISETP.GE.AND P6, PT, R25, R20, PT ;  /* 0x000000141900720c */ /* 0x000fda0003fc6270 */
[----:B------:R-:W-:Y:S01]  /*0660*/  @!P6 IMAD.IADD R7, R0, 0x1, R25 ;  /* 0x000000010007e824 */ /* 0x000fe200078e0219 */
[----:B------:R-:W1:Y:S01]  /*0670*/  @!P6 LDC.64 R2, c[0x0][0x230] ;  /* 0x00008c00ff02eb82 */ /* 0x000e620000000a00 */
[----:B------:R-:W-:-:S05]  /*0680*/  @!P6 VIADD R25, R25, 0x80 ;  /* 0x000000801919e836 */ /* 0x000fca0000000000 */
[----:B------:R-:W-:Y:S01]  /*0690*/  ISETP.GE.AND P5, PT, R25, R20, PT ;  /* 0x000000141900720c */ /* 0x000fe20003fa6270 */
[----:B0-----:R-:W-:Y:S01]  /*06a0*/  @!P4 IMAD.WIDE.U32 R16, R5, 0x8, R16 ;  /* 0x000000080510c825 */ /* 0x001fe200078e0010 */
[----:B------:R-:W-:-:S06]  /*06b0*/  CS2R R4, SRZ ;  /* 0x0000000000047805 */ /* 0x000fcc000001ff00 */
[----:B------:R0:W2:Y:S05]  /*06c0*/  @!P4 LDG.E.64 R4, desc[UR4][R16.64] ;  /* 0x000000041004c981 */ /* 0x0000aa000c1e1b00 */
[----:B------:R-:W-:Y:S01]  /*06d0*/  @!P5 IMAD.IADD R9, R0, 0x1, R25 ;  /* 0x000000010009d824 */ /* 0x000fe200078e0219 */
[----:B------:R-:W3:Y:S01]  /*06e0*/  @!P5 LDC.64 R14, c[0x0][0x230] ;  /* 0x00008c00ff0edb82 */ /* 0x000ee20000000a00 */
[----:B------:R-:W-:Y:S02]  /*06f0*/  @!P5 VIADD R25, R25, 0x80 ;  /* 0x000000801919d836 */ /* 0x000fe40000000000 */
[----:B-1----:R-:W-:Y:S01]  /*0700*/  @!P6 IMAD.WIDE.U32 R2, R7, 0x8, R2 ;  /* 0x000000080702e825 */ /* 0x002fe200078e0002 */
[----:B------:R-:W-:-:S02]  /*0710*/  CS2R R6, SRZ ;  /* 0x0000000000067805 */ /* 0x000fc4000001ff00 */
[----:B------:R-:W-:-:S04]  /*0720*/  ISETP.GE.AND P3, PT, R25, R20, PT ;  /* 0x000000141900720c */ /* 0x000fc80003f66270 */
[----:B------:R1:W4:Y:S09]  /*0730*/  @!P6 LDG.E.64 R6, desc[UR4][R2.64] ;  /* 0x000000040206e981 */ /* 0x000332000c1e1b00 */
[----:B------:R-:W-:Y:S01]  /*0740*/  @!P3 IMAD.IADD R13, R0, 0x1, R25 ;  /* 0x00000001000db824 */ /* 0x000fe200078e0219 */
[----:B------:R-:W5:Y:S01]  /*0750*/  @!P3 LDC.64 R26, c[0x0][0x230] ;  /* 0x00008c00ff1abb82 */ /* 0x000f620000000a00 */
[----:B------:R-:W-:-:S02]  /*0760*/  @!P3 VIADD R25, R25, 0x80 ;  /* 0x000000801919b836 */ /* 0x000fc40000000000 */
[----:B---3--:R-:W-:Y:S01]  /*0770*/  @!P5 IMAD.WIDE.U32 R14, R9, 0x8, R14 ;  /* 0x00000008090ed825 */ /* 0x008fe200078e000e */
[----:B------:R-:W-:Y:S02]  /*0780*/  CS2R R8, SRZ ;  /* 0x0000000000087805 */ /* 0x000fe4000001ff00 */
[----:B------:R-:W-:-:S04]  /*0790*/  ISETP.GE.AND P2, PT, R25, R20, PT ;  /* 0x000000141900720c */ /* 0x000fc80003f46270 */
[----:B------:R3:W4:Y:S09]  /*07a0*/  @!P5 LDG.E.64 R8, desc[UR4][R14.64] ;  /* 0x000000040e08d981 */ /* 0x000732000c1e1b00 */
[----:B------:R-:W-:Y:S01]  /*07b0*/  @!P2 IMAD.IADD R11, R0, 0x1, R25 ;  /* 0x00000001000ba824 */ /* 0x000fe200078e0219 */
[----:B------:R-:W5:Y:S01]  /*07c0*/  @!P2 LDC.64 R28, c[0x0][0x230] ;  /* 0x00008c00ff1cab82 */ /* 0x000f620000000a00 */
[----:B------:R-:W-:-:S05]  /*07d0*/  @!P2 VIADD R25, R25, 0x80 ;  /* 0x000000801919a836 */ /* 0x000fca0000000000 */
[----:B------:R-:W-:-:S13]  /*07e0*/  ISETP.GE.AND P1, PT, R25, R20, PT ;  /* 0x000000141900720c */ /* 0x000fda0003f26270 */
[----:B------:R-:W-:Y:S01]  /*07f0*/  @!P1 IMAD.IADD R19, R0, 0x1, R25 ;  /* 0x0000000100139824 */ /* 0x000fe200078e0219 */
[----:B0-----:R-:W0:Y:S01]  /*0800*/  @!P1 LDC.64 R16, c[0x0][0x230] ;  /* 0x00008c00ff109b82 */ /* 0x001e220000000a00 */
[----:B------:R-:W-:-:S05]  /*0810*/  @!P1 VIADD R25, R25, 0x80 ;  /* 0x0000008019199836 */ /* 0x000fca0000000000 */
[----:B------:R-:W-:-:S13]  /*0820*/  ISETP.GE.AND P0, PT, R25, R20, PT ;  /* 0x000000141900720c */ /* 0x000fda0003f06270 */
[----:B------:R-:W-:Y:S01]  /*0830*/  @!P0 IMAD.IADD R23, R0, 0x1, R25 ;  /* 0x0000000100178824 */ /* 0x000fe200078e0219 */
[----:B-1----:R-:W1:Y:S01]  /*0840*/  @!P0 LDC.64 R2, c[0x0][0x230] ;  /* 0x00008c00ff028b82 */ /* 0x002e620000000a00 */
[----:B------:R-:W-:-:S05]  /*0850*/  @!P0 VIADD R25, R25, 0x80 ;  /* 0x0000008019198836 */ /* 0x000fca0000000000 */
[----:B------:R-:W-:-:S13]  /*0860*/  ISETP.GE.AND P6, PT, R25, R20, PT ;  /* 0x000000141900720c */ /* 0x000fda0003fc6270 */
[----:B---3--:R-:W3:Y:S01]  /*0870*/  @!P6 LDC.64 R14, c[0x0][0x230] ;  /* 0x00008c00ff0eeb82 */ /* 0x008ee20000000a00 */
[----:B-----5:R-:W-:Y:S01]  /*0880*/  @!P2 IMAD.WIDE.U32 R28, R11, 0x8, R28 ;  /* 0x000000080b1ca825 */ /* 0x020fe200078e001c */
[----:B------:R-:W-:-:S03]  /*0890*/  CS2R R10, SRZ ;  /* 0x00000000000a7805 */ /* 0x000fc6000001ff00 */
[----:B------:R-:W-:Y:S01]  /*08a0*/  @!P3 IMAD.WIDE.U32 R26, R13, 0x8, R26 ;  /* 0x000000080d1ab825 */ /* 0x000fe200078e001a */
[----:B------:R-:W-:-:S03]  /*08b0*/  CS2R R12, SRZ ;  /* 0x00000000000c7805 */ /* 0x000fc6000001ff00 */
[----:B0-----:R-:W-:Y:S01]  /*08c0*/  @!P1 IMAD.WIDE.U32 R16, R19, 0x8, R16 ;  /* 0x0000000813109825 */ /* 0x001fe200078e0010 */
[----:B------:R-:W-:Y:S01]  /*08d0*/  CS2R R18, SRZ ;  /* 0x0000000000127805 */ /* 0x000fe2000001ff00 */
[----:B------:R0:W5:Y:S02]  /*08e0*/  @!P3 LDG.E.64 R10, desc[UR4][R26.64] ;  /* 0x000000041a0ab981 */ /* 0x000164000c1e1b00 */
[----:B------:R-:W-:Y:S02]  /*08f0*/  @!P6 IMAD.IADD R25, R0, 0x1, R25 ;  /* 0x000000010019e824 */ /* 0x000fe400078e0219 */
[----:B------:R-:W5:Y:S04]  /*0900*/  @!P2 LDG.E.64 R12, desc[UR4][R28.64] ;  /* 0x000000041c0ca981 */ /* 0x000f68000c1e1b00 */
[----:B------:R1:W5:Y:S01]  /*0910*/  @!P1 LDG.E.64 R18, desc[UR4][R16.64] ;  /* 0x0000000410129981 */ /* 0x000362000c1e1b00 */
[----:B0-----:R-:W0:Y:S01]  /*0920*/  LDC.64 R26, c[0x0][0x220] ;  /* 0x00008800ff1a7b82 */ /* 0x001e220000000a00 */
[----:B---3--:R-:W-:Y:S01]  /*0930*/  @!P6 IMAD.WIDE.U32 R24, R25, 0x8, R14 ;  /* 0x000000081918e825 */ /* 0x008fe200078e000e */
[----:B------:R-:W-:-:S03]  /*0940*/  CS2R R14, SRZ ;  /* 0x00000000000e7805 */ /* 0x000fc6000001ff00 */
[----:B-1----:R-:W-:Y:S01]  /*0950*/  @!P0 IMAD.WIDE.U32 R16, R23, 0x8, R2 ;  /* 0x0000000817108825 */ /* 0x002fe200078e0002 */
[----:B------:R-:W-:-:S04]  /*0960*/  CS2R R2, SRZ ;  /* 0x0000000000027805 */ /* 0x000fc8000001ff00 */
[----:B------:R-:W3:Y:S04]  /*0970*/  @!P0 LDG.E.64 R14, desc[UR4][R16.64] ;  /* 0x00000004100e8981 */ /* 0x000ee8000c1e1b00 */
[----:B------:R1:W3:Y:S02]  /*0980*/  @!P6 LDG.E.64 R2, desc[UR4][R24.64] ;  /* 0x000000041802e981 */ /* 0x0002e4000c1e1b00 */
[----:B-1----:R-:W1:Y:S01]  /*0990*/  @!P4 LDC.64 R24, c[0x0][0x228] ;  /* 0x00008a00ff18cb82 */ /* 0x002e620000000a00 */
[--C-:B------:R-:W-:Y:S02]  /*09a0*/  IMAD.MOV.U32 R23, RZ, RZ, R21.reuse ;  /* 0x000000ffff177224 */ /* 0x100fe400078e0015 */
[----:B------:R-:W-:Y:S02]  /*09b0*/  @!P4 IMAD.IADD R21, R0, 0x1, R21 ;  /* 0x000000010015c824 */ /* 0x000fe400078e0215 */
[----:B------:R-:W-:-:S02]  /*09c0*/  @!P4 IMAD.MOV.U32 R23, RZ, RZ, R22 ;  /* 0x000000ffff17c224 */ /* 0x000fc400078e0016 */
[----:B-1----:R-:W-:Y:S01]  /*09d0*/  @!P4 IMAD.WIDE.U32 R24, R21, 0x8, R24 ;  /* 0x000000081518c825 */ /* 0x002fe200078e0018 */
[----:B------:R-:W-:Y:S04]  /*09e0*/  BSSY B0, `(.L_x_13672) ;  /* 0x0000065000007945 */ /* 0x000fe80003800000 */
[----:B------:R-:W-:Y:S01]  /*09f0*/  BSSY B1, `(.L_x_13673) ;  /* 0x000005d000017945 */ /* 0x000fe20003800000 */
[C---:B--2---:R-:W-:Y:S02]  /*0a00*/  ISETP.GT.U32.AND P0, PT, R4.reuse, RZ, PT ;  /* 0x000000ff0400720c */ /* 0x044fe40003f04070 */
[----:B------:R-:W-:Y:S02]  /*0a10*/  ISETP.NE.U32.AND P1, PT, R4, RZ, PT ;  /* 0x000000ff0400720c */ /* 0x000fe40003f25070 */
[----:B------:R-:W-:-:S02]  /*0a20*/  ISETP.GT.AND.EX P0, PT, R5, RZ, PT, P0 ;  /* 0x000000ff0500720c */ /* 0x000fc40003f04300 */
[----:B------:R-:W-:Y:S02]  /*0a30*/  ISETP.NE.AND.EX P1, PT, R5, RZ, PT, P1 ;  /* 0x000000ff0500720c */ /* 0x000fe40003f25310 */
[----:B------:R-:W-:Y:S02]  /*0a40*/  SEL R17, RZ, 0x1, !P0 ;  /* 0x00000001ff117807 */ /* 0x000fe40004000000 */
[----:B0-----:R-:W-:Y:S02]  /*0a50*/  SEL R5, R27, RZ, !P1 ;  /* 0x000000ff1b057207 */ /* 0x001fe40004800000 */
[----:B------:R-:W-:Y:S02]  /*0a60*/  SEL R4, R17, R26, P1 ;  /* 0x0000001a11047207 */ /* 0x000fe40000800000 */
[C---:B----4-:R-:W-:Y:S02]  /*0a70*/  ISETP.GT.U32.AND P2, PT, R6.reuse, RZ, PT ;  /* 0x000000ff0600720c */ /* 0x050fe40003f44070 */
[----:B------:R-:W-:-:S02]  /*0a80*/  ISETP.NE.U32.AND P0, PT, R6, RZ, PT ;  /* 0x000000ff0600720c */ /* 0x000fc40003f05070 */
[C---:B------:R-:W-:Y:S02]  /*0a90*/  ISETP.GT.AND.EX P2, PT, R7.reuse, RZ, PT, P2 ;  /* 0x000000ff0700720c */ /* 0x040fe40003f44320 */
[----:B------:R-:W-:Y:S01]  /*0aa0*/  ISETP.NE.AND.EX P0, PT, R7, RZ, PT, P0 ;  /* 0x000000ff0700720c */ /* 0x000fe20003f05300 */
[----:B------:R0:W-:Y:S01]  /*0ab0*/  @!P4 STG.E.64 desc[UR4][R24.64], R4 ;  /* 0x000000041800c986 */ /* 0x0001e2000c101b04 */
[C---:B------:R-:W-:Y:S02]  /*0ac0*/  ISETP.GT.U32.AND P3, PT, R8.reuse, RZ, PT ;  /* 0x000000ff0800720c */ /* 0x040fe40003f64070 */
[----:B------:R-:W-:Y:S02]  /*0ad0*/  ISETP.NE.U32.AND P1, PT, R8, RZ, PT ;  /* 0x000000ff0800720c */ /* 0x000fe40003f25070 */
[C---:B------:R-:W-:Y:S02]  /*0ae0*/  ISETP.GT.AND.EX P3, PT, R9.reuse, RZ, PT, P3 ;  /* 0x000000ff0900720c */ /* 0x040fe40003f64330 */
[----:B------:R-:W-:-:S02]  /*0af0*/  ISETP.NE.AND.EX P1, PT, R9, RZ, PT, P1 ;  /* 0x000000ff0900720c */ /* 0x000fc40003f25310 */
[----:B------:R-:W-:Y:S02]  /*0b00*/  SEL R7, RZ, 0x1, !P3 ;  /* 0x00000001ff077807 */ /* 0x000fe40005800000 */
[----:B------:R-:W-:Y:S02]  /*0b10*/  SEL R9, RZ, 0x1, !P2 ;  /* 0x00000001ff097807 */ /* 0x000fe40005000000 */
[----:B0-----:R-:W-:Y:S02]  /*0b20*/  SEL R5, R27, RZ, !P1 ;  /* 0x000000ff1b057207 */ /* 0x001fe40004800000 */
[----:B------:R-:W-:Y:S02]  /*0b30*/  SEL R4, R7, R26, P1 ;  /* 0x0000001a07047207 */ /* 0x000fe40000800000 */
[C---:B-----5:R-:W-:Y:S02]  /*0b40*/  ISETP.GT.U32.AND P3, PT, R10.reuse, RZ, PT ;  /* 0x000000ff0a00720c */ /* 0x060fe40003f64070 */
[----:B------:R-:W-:-:S02]  /*0b50*/  ISETP.NE.U32.AND P2, PT, R10, RZ, PT ;  /* 0x000000ff0a00720c */ /* 0x000fc40003f45070 */
[C---:B------:R-:W-:Y:S02]  /*0b60*/  ISETP.GT.U32.AND P5, PT, R12.reuse, RZ, PT ;  /* 0x000000ff0c00720c */ /* 0x040fe40003fa4070 */
[----:B------:R-:W-:Y:S02]  /*0b70*/  ISETP.NE.U32.AND P4, PT, R12, RZ, PT ;  /* 0x000000ff0c00720c */ /* 0x000fe40003f85070 */
[----:B------:R-:W-:Y:S02]  /*0b80*/  ISETP.GT.AND.EX P3, PT, R11, RZ, PT, P3 ;  /* 0x000000ff0b00720c */ /* 0x000fe40003f64330 */
[----:B------:R-:W-:Y:S02]  /*0b90*/  ISETP.GT.AND.EX P5, PT, R13, RZ, PT, P5 ;  /* 0x000000ff0d00720c */ /* 0x000fe40003fa4350 */
[----:B------:R-:W-:Y:S02]  /*0ba0*/  ISETP.NE.AND.EX P2, PT, R11, RZ, PT, P2 ;  /* 0x000000ff0b00720c */ /* 0x000fe40003f45320 */
[----:B------:R-:W-:-:S02]  /*0bb0*/  SEL R11, R27, RZ, !P0 ;  /* 0x000000ff1b0b7207 */ /* 0x000fc40004000000 */
[----:B------:R-:W-:Y:S02]  /*0bc0*/  SEL R10, R9, R26, P0 ;  /* 0x0000001a090a7207 */ /* 0x000fe40000000000 */
[----:B------:R-:W-:Y:S02]  /*0bd0*/  ISETP.NE.AND.EX P4, PT, R13, RZ, PT, P4 ;  /* 0x000000ff0d00720c */ /* 0x000fe40003f85340 */
[----:B------:R-:W-:Y:S02]  /*0be0*/  SEL R9, RZ, 0x1, !P3 ;  /* 0x00000001ff097807 */ /* 0x000fe40005800000 */
[C---:B------:R-:W-:Y:S02]  /*0bf0*/  ISETP.GT.U32.AND P0, PT, R18.reuse, RZ, PT ;  /* 0x000000ff1200720c */ /* 0x040fe40003f04070 */
[----:B------:R-:W-:Y:S02]  /*0c00*/  SEL R13, RZ, 0x1, !P5 ;  /* 0x00000001ff0d7807 */ /* 0x000fe40006800000 */
[----:B------:R-:W-:-:S02]  /*0c10*/  ISETP.NE.U32.AND P5, PT, R18, RZ, PT ;  /* 0x000000ff1200720c */ /* 0x000fc40003fa5070 */
[C---:B---3--:R-:W-:Y:S02]  /*0c20*/  ISETP.GT.U32.AND P6, PT, R14.reuse, RZ, PT ;  /* 0x000000ff0e00720c */ /* 0x048fe40003fc4070 */
[----:B------:R-:W-:Y:S02]  /*0c30*/  ISETP.NE.U32.AND P1, PT, R14, RZ, PT ;  /* 0x000000ff0e00720c */ /* 0x000fe40003f25070 */
[-C--:B------:R-:W-:Y:S02]  /*0c40*/  SEL R6, R9, R26.reuse, P2 ;  /* 0x0000001a09067207 */ /* 0x080fe40001000000 */
[----:B------:R-:W-:Y:S02]  /*0c50*/  ISETP.GT.AND.EX P0, PT, R19, RZ, PT, P0 ;  /* 0x000000ff1300720c */ /* 0x000fe40003f04300 */
[----:B------:R-:W-:Y:S02]  /*0c60*/  SEL R9, R27, RZ, !P4 ;  /* 0x000000ff1b097207 */ /* 0x000fe40006000000 */
[----:B------:R-:W-:-:S02]  /*0c70*/  SEL R8, R13, R26, P4 ;  /* 0x0000001a0d087207 */ /* 0x000fc40002000000 */
[----:B------:R-:W-:Y:S02]  /*0c80*/  ISETP.NE.AND.EX P4, PT, R19, RZ, PT, P5 ;  /* 0x000000ff1300720c */ /* 0x000fe40003f85350 */
[----:B------:R-:W-:Y:S02]  /*0c90*/  ISETP.NE.U32.AND P3, PT, R2, RZ, PT ;  /* 0x000000ff0200720c */ /* 0x000fe40003f65070 */
[C---:B------:R-:W-:Y:S02]  /*0ca0*/  ISETP.GT.AND.EX P5, PT, R15.reuse, RZ, PT, P6 ;  /* 0x000000ff0f00720c */ /* 0x040fe40003fa4360 */
[----:B------:R-:W-:Y:S02]  /*0cb0*/  ISETP.NE.AND.EX P1, PT, R15, RZ, PT, P1 ;  /* 0x000000ff0f00720c */ /* 0x000fe40003f25310 */
[----:B------:R-:W-:Y:S02]  /*0cc0*/  SEL R15, RZ, 0x1, !P0 ;  /* 0x00000001ff0f7807 */ /* 0x000fe40004000000 */
[----:B------:R-:W-:-:S02]  /*0cd0*/  ISETP.GE.AND P0, PT, R23, R20, PT ;  /* 0x000000141700720c */ /* 0x000fc40003f06270 */
[----:B------:R-:W-:Y:S02]  /*0ce0*/  ISETP.NE.AND.EX P3, PT, R3, RZ, PT, P3 ;  /* 0x000000ff0300720c */ /* 0x000fe40003f65330 */
[----:B------:R-:W-:Y:S02]  /*0cf0*/  SEL R7, R27, RZ, !P2 ;  /* 0x000000ff1b077207 */ /* 0x000fe40005000000 */
[----:B------:R-:W-:-:S04]  /*0d00*/  ISETP.GT.U32.AND P2, PT, R2, RZ, PT ;  /* 0x000000ff0200720c */ /* 0x000fc80003f44070 */
[----:B------:R-:W-:Y:S02]  /*0d10*/  ISETP.GT.AND.EX P2, PT, R3, RZ, PT, P2 ;  /* 0x000000ff0300720c */ /* 0x000fe40003f44320 */
[----:B------:R-:W-:Y:S02]  /*0d20*/  SEL R3, RZ, 0x1, !P5 ;  /* 0x00000001ff037807 */ /* 0x000fe40006800000 */
[-C--:B------:R-:W-:Y:S02]  /*0d30*/  SEL R12, R15, R26.reuse, P4 ;  /* 0x0000001a0f0c7207 */ /* 0x080fe40002000000 */
[----:B------:R-:W-:Y:S02]  /*0d40*/  SEL R14, R3, R26, P1 ;  /* 0x0000001a030e7207 */ /* 0x000fe40000800000 */
[C---:B------:R-:W-:Y:S02]  /*0d50*/  SEL R13, R27.reuse, RZ, !P4 ;  /* 0x000000ff1b0d7207 */ /* 0x040fe40006000000 */
[----:B------:R-:W-:-:S02]  /*0d60*/  SEL R15, R27, RZ, !P1 ;  /* 0x000000ff1b0f7207 */ /* 0x000fc40004800000 */
[----:B------:R-:W-:Y:S02]  /*0d70*/  SEL R3, R27, RZ, !P3 ;  /* 0x000000ff1b037207 */ /* 0x000fe40005800000 */
[----:B------:R-:W-:Y:S01]  /*0d80*/  @P3 SEL R26, RZ, 0x1, !P2 ;  /* 0x00000001ff1a3807 */ /* 0x000fe20005000000 */
        /* <DEDUP_REMOVED lines=13> */
.L_x_13674:
[----:B------:R-:W-:-:S13]  /*0e60*/  ISETP.GE.AND P0, PT, R23, R20, PT ;  /* 0x000000141700720c */ /* 0x000fda0003f06270 */
[----:B------:R-:W-:Y:S05]  /*0e70*/  @P0 BRA `(.L_x_13676) ;  /* 0x0000000000300947 */ /* 0x000fea0003800000 */
[----:B0-----:R-:W0:Y:S01]  /*0e80*/  LDC.64 R4, c[0x0][0x228] ;  /* 0x00008a00ff047b82 */ /* 0x001e220000000a00 */
[----:B------:R-:W-:Y:S02]  /*0e90*/  IMAD.IADD R11, R0, 0x1, R23 ;  /* 0x00000001000b7824 */ /* 0x000fe400078e0217 */
[----:B------:R-:W-:Y:S02]  /*0ea0*/  VIADD R23, R23, 0x80 ;  /* 0x0000008017177836 */ /* 0x000fe40000000000 */
[----:B0-----:R-:W-:-:S05]  /*0eb0*/  IMAD.WIDE.U32 R4, R11, 0x8, R4 ;  /* 0x000000080b047825 */ /* 0x001fca00078e0004 */
[----:B------:R1:W-:Y:S02]  /*0ec0*/  STG.E.64 desc[UR4][R4.64], R6 ;  /* 0x0000000604007986 */ /* 0x0003e4000c101b04 */
.L_x_13675:
[----:B------:R-:W-:-:S13]  /*0ed0*/  ISETP.GE.AND P0, PT, R23, R20, PT ;  /* 0x000000141700720c */ /* 0x000fda0003f06270 */
[----:B------:R-:W-:Y:S05]  /*0ee0*/  @P0 BRA `(.L_x_13677) ;  /* 0x0000000000340947 */ /* 0x000fea0003800000 */
[----:B-1----:R-:W1:Y:S01]  /*0ef0*/  LDC.64 R4, c[0x0][0x228] ;  /* 0x00008a00ff047b82 */ /* 0x002e620000000a00 */
[----:B------:R-:W-:Y:S02]  /*0f00*/  IMAD.IADD R7, R0, 0x1, R23 ;  /* 0x0000000100077824 */ /* 0x000fe400078e0217 */
[----:B------:R-:W-:Y:S02]  /*0f10*/  VIADD R23, R23, 0x80 ;  /* 0x0000008017177836 */ /* 0x000fe40000000000 */
[----:B-1----:R-:W-:-:S05]  /*0f20*/  IMAD.WIDE.U32 R4, R7, 0x8, R4 ;  /* 0x0000000807047825 */ /* 0x002fca00078e0004 */
[----:B------:R1:W-:Y:S02]  /*0f30*/  STG.E.64 desc[UR4][R4.64], R8 ;  /* 0x0000000804007986 */ /* 0x0003e4000c101b04 */
.L_x_13676:
        /* <DEDUP_REMOVED lines=8> */
.L_x_13677:
[----:B------:R-:W-:Y:S05]  /*0fc0*/  BSYNC B1 ;  /* 0x0000000000017941 */ /* 0x000fea0003800000 */
.L_x_13673:
[----:B------:R-:W-:-:S13]  /*0fd0*/  ISETP.GE.AND P0, PT, R23, R20, PT ;  /* 0x000000141700720c */ /* 0x000fda0003f06270 */
[----:B-12---:R-:W1:Y:S01]  /*0fe0*/  @!P0 LDC.64 R4, c[0x0][0x228] ;  /* 0x00008a00ff048b82 */ /* 0x006e620000000a00 */
[----:B------:R-:W-:Y:S02]  /*0ff0*/  @!P0 IMAD.IADD R7, R0, 0x1, R23 ;  /* 0x0000000100078824 */ /* 0x000fe400078e0217 */
[----:B------:R-:W-:Y:S02]  /*1000*/  @!P0 VIADD R23, R23, 0x80 ;  /* 0x0000008017178836 */ /* 0x000fe40000000000 */
[----:B-1----:R-:W-:-:S05]  /*1010*/  @!P0 IMAD.WIDE.U32 R4, R7, 0x8, R4 ;  /* 0x0000000807048825 */ /* 0x002fca00078e0004 */
[----:B------:R2:W-:Y:S02]  /*1020*/  @!P0 STG.E.64 desc[UR4][R4.64], R14 ;  /* 0x0000000e04008986 */ /* 0x0005e4000c101b04 */
.L_x_13678:
[----:B------:R-:W-:Y:S05]  /*1030*/  BSYNC B0 ;  /* 0x0000000000007941 */ /* 0x000fea0003800000 */
.L_x_13672:
        /* <DEDUP_REMOVED lines=9> */
.L_x_13679:
        /* <DEDUP_REMOVED lines=11> */
.L_x_32152:


//--------------------- .text._ZN2at6native29vectorized_elementwise_kernelILi4ENS0_13BUnaryFunctorIlllZZZNS0_21heaviside_kernel_cudaERNS_18TensorIteratorBaseEENKUlvE_clEvENKUlvE2_clEvEUlllE_EESt5arrayIPcLm2EEEEviT0_T1_ --------------------------
	.section	.text._ZN2at6native29vectorized_elementwise_kernelILi4ENS0_13BUnaryFunctorIlllZZZNS0_21heaviside_kernel_cudaERNS_18TensorIteratorBaseEENKUlvE_clEvENKUlvE2_clEvEUlllE_EESt5arrayIPcLm2EEEEviT0_T1_,"ax",@progbits
	.align	128
        .global         _ZN2at6native29vectorized_elementwise_kernelILi4ENS0_13BUnaryFunctorIlllZZZNS0_21heaviside_kernel_cudaERNS_18TensorIteratorBaseEENKUlvE_clEvENKUlvE2_clEvEUlllE_EESt5arrayIPcLm2EEEEviT0_T1_
        .type           _ZN2at6native29vectorized_elementwise_kernelILi4ENS0_13BUnaryFunctorIlllZZZNS0_21heaviside_kernel_cudaERNS_18TensorIteratorBaseEENKUlvE_clEvENKUlvE2_clEvEUlllE_EESt5arrayIPcLm2EEEEviT0_T1_,@function
        .size           _ZN2at6native29vectorized_elementwise_kernelILi4ENS0_13BUnaryFunctorIlllZZZNS0_21heaviside_kernel_cudaERNS_18TensorIteratorBaseEENKUlvE_clEvENKUlvE2_clEvEUlllE_EESt5arrayIPcLm2EEEEviT0_T1_,(.L_x_32153 - _ZN2at6native29vectorized_elementwise_kernelILi4ENS0_13BUnaryFunctorIlllZZZNS0_21heaviside_kernel_cudaERNS_18TensorIteratorBaseEENKUlvE_clEvENKUlvE2_clEvEUlllE_EESt5arrayIPcLm2EEEEviT0_T1_)
        .other          _ZN2at6native29vectorized_elementwise_kernelILi4ENS0_13BUnaryFunctorIlllZZZNS0_21heaviside_kernel_cudaERNS_18TensorIteratorBaseEENKUlvE_clEvENKUlvE2_clEvEUlllE_EESt5arrayIPcLm2EEEEviT0_T1_,@"STO_CUDA_ENTRY STV_DEFAULT"
_ZN2at6native29vectorized_elementwise_kernelILi4ENS0_13BUnaryFunctorIlllZZZNS0_21heaviside_kernel_cudaERNS_18TensorIteratorBaseEENKUlvE_clEvENKUlvE2_clEvEUlllE_EESt5arrayIPcLm2EEEEviT0_T1_:
.text._ZN2at6native29vectorized_elementwise_kernelILi4ENS0_13BUnaryFunctorIlllZZZNS0_21heaviside_kernel_cudaERNS_18TensorIteratorBaseEENKUlvE_clEvENKUlvE2_clEvEUlllE_EESt5arrayIPcLm2EEEEviT0_T1_:
        /* <DEDUP_REMOVED lines=94> */
.L_x_13680:
        /* <DEDUP_REMOVED lines=136> */
.L_x_13683:
[----:B------:R-:W-:-:S13]  /*0e60*/  ISETP.GE.AND P0, PT, R23, R20, PT ;  /* 0x000000141700720c */ /* 0x000fda0003f06270 */
[----:B------:R-:W-:Y:S05]  /*0e70*/  @P0 BRA `(.L_x_13685) ;  /* 0x0000000000300947 */ /* 0x000fea0003800000 */
[----:B0-----:R-:W0:Y:S01]  /*0e80*/  LDC.64 R4, c[0x0][0x228] ;  /* 0x00008a00ff047b82 */ /* 0x001e220000000a00 */
[----:B------:R-:W-:Y:S02]  /*0e90*/  IMAD.IADD R11, R0, 0x1, R23 ;  /* 0x00000001000b7824 */ /* 0x000fe400078e0217 */
[----:B------:R-:W-:Y:S02]  /*0ea0*/  VIADD R23, R23, 0x80 ;  /* 0x0000008017177836 */ /* 0x000fe40000000000 */
[----:B0-----:R-:W-:-:S05]  /*0eb0*/  IMAD.WIDE.U32 R4, R11, 0x8, R4 ;  /* 0x000000080b047825 */ /* 0x001fca00078e0004 */
[----:B------:R1:W-:Y:S02]  /*0ec0*/  STG.E.64 desc[UR4][R4.64], R6 ;  /* 0x0000000604007986 */ /* 0x0003e4000c101b04 */
.L_x_13684:
[----:B------:R-:W-:-:S13]  /*0ed0*/  ISETP.GE.AND P0, PT, R23, R20, PT ;  /* 0x000000141700720c */ /* 0x000fda0003f06270 */
[----:B------:R-:W-:Y:S05]  /*0ee0*/  @P0 BRA `(.L_x_13686) ;  /* 0x0000000000340947 */ /* 0x000fea0003800000 */
[----:B-1----:R-:W1:Y:S01]  /*0ef0*/  LDC.64 R4, c[0x0][0x228] ;  /* 0x00008a00ff047b82 */ /* 0x002e620000000a00 */
[----:B------:R-:W-:Y:S02]  /*0f00*/  IMAD.IADD R7, R0, 0x1, R23 ;  /* 0x0000000100077824 */ /* 0x000fe400078e0217 */
[----:B------:R-:W-:Y:S02]  /*0f10*/  VIADD R23, R23, 0x80 ;  /* 0x0000008017177836 */ /* 0x000fe40000000000 */
[----:B-1----:R-:W-:-:S05]  /*0f20*/  IMAD.WIDE.U32 R4, R7, 0x8, R4 ;  /* 0x0000000807047825 */ /* 0x002fca00078e0004 */
[----:B------:R1:W-:Y:S02]  /*0f30*/  STG.E.64 desc[UR4][R4.64], R8 ;  /* 0x0000000804007986 */ /* 0x0003e4000c101b04 */
.L_x_13685:
        /* <DEDUP_REMOVED lines=8> */
.L_x_13686:
[----:B------:R-:W-:Y:S05]  /*0fc0*/  BSYNC B1 ;  /* 0x0000000000017941 */ /* 0x000fea0003800000 */
.L_x_13682:
[----:B------:R-:W-:-:S13]  /*0fd0*/  ISETP.GE.AND P0, PT, R23, R20, PT ;  /* 0x000000141700720c */ /* 0x000fda0003f06270 */
[----:B-12---:R-:W1:Y:S01]  /*0fe0*/  @!P0 LDC.64 R4, c[0x0][0x228] ;  /* 0x00008a00ff048b82 */ /* 0x006e620000000a00 */
[----:B------:R-:W-:Y:S02]  /*0ff0*/  @!P0 IMAD.IADD R7, R0, 0x1, R23 ;  /* 0x0000000100078824 */ /* 0x000fe400078e0217 */
[----:B------:R-:W-:Y:S02]  /*1000*/  @!P0 VIADD R23, R23, 0x80 ;  /* 0x0000008017178836 */ /* 0x000fe40000000000 */
[----:B-1----:R-:W-:-:S05]  /*1010*/  @!P0 IMAD.WIDE.U32 R4, R7, 0x8, R4 ;  /* 0x0000000807048825 */ /* 0x002fca00078e0004 */
[----:B------:R2:W-:Y:S02]  /*1020*/  @!P0 STG.E.64 desc[UR4][R4.64], R14 ;  /* 0x0000000e04008986 */ /* 0x0005e4000c101b04 */
.L_x_13687:
[----:B------:R-:W-:Y:S05]  /*1030*/  BSYNC B0 ;  /* 0x0000000000007941 */ /* 0x000fea0003800000 */
.L_x_13681:
        /* <DEDUP_REMOVED lines=9> */
.L_x_13688:
        /* <DEDUP_REMOVED lines=11> */
.L_x_32153:


//--------------------- .text._ZN2at6native29vectorized_elementwise_kernelILi8ENS0_13BUnaryFunctorIlllZZZNS0_21heaviside_kernel_cudaERNS_18TensorIteratorBaseEENKUlvE_clEvENKUlvE2_clEvEUlllE_EESt5arrayIPcLm2EEEEviT0_T1_ --------------------------
	.section	.text._ZN2at6native29vectorized_elementwise_kernelILi8ENS0_13BUnaryFunctorIlllZZZNS0_21heaviside_kernel_cudaERNS_18TensorIteratorBaseEENKUlvE_clEvENKUlvE2_clEvEUlllE_EESt5arrayIPcLm2EEEEviT0_T1_,"ax",@progbits
	.align	128
        .global         _ZN2at6native29vectorized_elementwise_kernelILi8ENS0_13BUnaryFunctorIlllZZZNS0_21heaviside_kernel_cudaERNS_18TensorIteratorBaseEENKUlvE_clEvENKUlvE2_clEvEUlllE_EESt5arrayIPcLm2EEEEviT0_T1_
        .type           _ZN2at6native29vectorized_elementwise_kernelILi8ENS0_13BUnaryFunctorIlllZZZNS0_21heaviside_kernel_cudaERNS_18TensorIteratorBaseEENKUlvE_clEvENKUlvE2_clEvEUlllE_EESt5arrayIPcLm2EEEEviT0_T1_,@function
        .size           _ZN2at6native29vectorized_elementwise_kernelILi8ENS0_13BUnaryFunctorIlllZZZNS0_21heaviside_kernel_cudaERNS_18TensorIteratorBaseEENKUlvE_clEvENKUlvE2_clEvEUlllE_EESt5arrayIPcLm2EEEEviT0_T1_,(.L_x_32154 - _ZN2at6native29vectorized_elementwise_kernelILi8ENS0_13BUnaryFunctorIlllZZZNS0_21heaviside_kernel_cudaERNS_18TensorIteratorBaseEENKUlvE_clEvENKUlvE2_clEvEUlllE_EESt5arrayIPcLm2EEEEviT0_T1_)
        .other          _ZN2at6native29vectorized_elementwise_kernelILi8ENS0_13BUnaryFunctorIlllZZZNS0_21heaviside_kernel_cudaERNS_18TensorIteratorBaseEENKUlvE_clEvENKUlvE2_clEvEUlllE_EESt5arrayIPcLm2EEEEviT0_T1_,@"STO_CUDA_ENTRY STV_DEFAULT"
_ZN2at6native29vectorized_elementwise_kernelILi8ENS0_13BUnaryFunctorIlllZZZNS0_21heaviside_kernel_cudaERNS_18TensorIteratorBaseEENKUlvE_clEvENKUlvE2_clEvEUlllE_EESt5arrayIPcLm2EEEEviT0_T1_:
.text._ZN2at6native29vectorized_elementwise_kernelILi8ENS0_13BUnaryFunctorIlllZZZNS0_21heaviside_kernel_cudaERNS_18TensorIteratorBaseEENKUlvE_clEvENKUlvE2_clEvEUlllE_EESt5arrayIPcLm2EEEEviT0_T1_:
        /* <DEDUP_REMOVED lines=94> */
.L_x_13689:
        /* <DEDUP_REMOVED lines=136> */
.L_x_13692:
[----:B------:R-:W-:-:S13]  /*0e60*/  ISETP.GE.AND P0, PT, R23, R20, PT ;  /* 0x000000141700720c */ /* 0x000fda0003f06270 */
[----:B------:R-:W-:Y:S05]  /*0e70*/  @P0 BRA `(.L_x_13694) ;  /* 0x0000000000300947 */ /* 0x000fea0003800000 */
[----:B0-----:R-:W0:Y:S01]  /*0e80*/  LDC.64 R4, c[0x0][0x228] ;  /* 0x00008a00ff047b82 */ /* 0x001e220000000a00 */
[----:B------:R-:W-:Y:S02]  /*0e90*/  IMAD.IADD R11, R0, 0x1, R23 ;  /* 0x00000001000b7824 */ /* 0x000fe400078e0217 */
[----:B------:R-:W-:Y:S02]  /*0ea0*/  VIADD R23, R23, 0x80 ;  /* 0x0000008017177836 */ /* 0x000fe40000000000 */
[----:B0-----:R-:W-:-:S05]  /*0eb0*/  IMAD.WIDE.U32 R4, R11, 0x8, R4 ;  /* 0x000000080b047825 */ /* 0x001fca00078e0004 */
[----:B------:R1:W-:Y:S02]  /*0ec0*/  STG.E.64 desc[UR4][R4.64], R6 ;  /* 0x0000000604007986 */ /* 0x0003e4000c101b04 */
.L_x_13693:
[----:B------:R-:W-:-:S13]  /*0ed0*/  ISETP.GE.AND P0, PT, R23, R20, PT ;  /* 0x000000141700720c */ /* 0x000fda0003f06270 */
[----:B------:R-:W-:Y:S05]  /*0ee0*/  @P0 BRA `(.L_x_13695) ;  /* 0x0000000000340947 */ /* 0x000fea0003800000 */
[----:B-1----:R-:W1:Y:S01]  /*0ef0*/  LDC.64 R4, c[0x0][0x228] ;  /* 0x00008a00ff047b82 */ /* 0x002e620000000a00 */
[----:B------:R-:W-:Y:S02]  /*0f00*/  IMAD.IADD R7, R0, 0x1, R23 ;  /* 0x0000000100077824 */ /* 0x000fe400078e0217 */
[----:B------:R-:W-:Y:S02]  /*0f10*/  VIADD R23, R23, 0x80 ;  /* 0x0000008017177836 */ /* 0x000fe40000000000 */
[----:B-1----:R-:W-:-:S05]  /*0f20*/  IMAD.WIDE.U32 R4, R7, 0x8, R4 ;  /* 0x0000000807047825 */ /* 0x002fca00078e0004 */
[----:B------:R1:W-:Y:S02]  /*0f30*/  STG.E.64 desc[UR4][R4.64], R8 ;  /* 0x0000000804007986 */ /* 0x0003e4000c101b04 */
.L_x_13694:
        /* <DEDUP_REMOVED lines=8> */
.L_x_13695:
[----:B------:R-:W-:Y:S05]  /*0fc0*/  BSYNC B1 ;  /* 0x0000000000017941 */ /* 0x000fea0003800000 */
.L_x_13691:
[----:B------:R-:W-:-:S13]  /*0fd0*/  ISETP.GE.AND P0, PT, R23, R20, PT ;  /* 0x000000141700720c */ /* 0x000fda0003f06270 */
[----:B-12---:R-:W1:Y:S01]  /*0fe0*/  @!P0 LDC.64 R4, c[0x0][0x228] ;  /* 0x00008a00ff048b82 */ /* 0x006e620000000a00 */
[----:B------:R-:W-:Y:S02]  /*0ff0*/  @!P0 IMAD.IADD R7, R0, 0x1, R23 ;  /* 0x0000000100078824 */ /* 0x000fe400078e0217 */
[----:B------:R-:W-:Y:S02]  /*1000*/  @!P0 VIADD R23, R23, 0x80 ;  /* 0x0000008017178836 */ /* 0x000fe40000000000 */
[----:B-1----:R-:W-:-:S05]  /*1010*/  @!P0 IMAD.WIDE.U32 R4, R7, 0x8, R4 ;  /* 0x0000000807048825 */ /* 0x002fca00078e0004 */
[----:B------:R2:W-:Y:S02]  /*1020*/  @!P0 STG.E.64 desc[UR4][R4.64], R14 ;  /* 0x0000000e04008986 */ /* 0x0005e4000c101b04 */
.L_x_13696:
[----:B------:R-:W-:Y:S05]  /*1030*/  BSYNC B0 ;  /* 0x0000000000007941 */ /* 0x000fea0003800000 */
.L_x_13690:
        /* <DEDUP_REMOVED lines=9> */
.L_x_13697:
        /* <DEDUP_REMOVED lines=11> */
.L_x_32154:


//--------------------- .text._ZN2at6native18elementwise_kernelILi128ELi4EZNS0_15gpu_kernel_implINS0_13AUnaryFunctorIlllZZZNS0_21heaviside_kernel_cudaERNS_18TensorIteratorBaseEENKUlvE_clEvENKUlvE2_clEvEUlllE_EEEEvS5_RKT_EUliE_EEviT1_ --------------------------
	.section	.text._ZN2at6native18elementwise_kernelILi128ELi4EZNS0_15gpu_kernel_implINS0_13AUnaryFunctorIlllZZZNS0_21heaviside_kernel_cudaERNS_18TensorIteratorBaseEENKUlvE_clEvENKUlvE2_clEvEUlllE_EEEEvS5_RKT_EUliE_EEviT1_,"ax",@progbits
	.align	128
        .global         _ZN2at6native18elementwise_kernelILi128ELi4EZNS0_15gpu_kernel_implINS0_13AUnaryFunctorIlllZZZNS0_21heaviside_kernel_cudaERNS_18TensorIteratorBaseEENKUlvE_clEvENKUlvE2_clEvEUlllE_EEEEvS5_RKT_EUliE_EEviT1_
        .type           _ZN2at6native18elementwise_kernelILi128ELi4EZNS0_15gpu_kernel_implINS0_13AUnaryFunctorIlllZZZNS0_21heaviside_kernel_cudaERNS_18TensorIteratorBaseEENKUlvE_clEvENKUlvE2_clEvEUlllE_EEEEvS5_RKT_EUliE_EEviT1_,@function
        .size           _ZN2at6native18elementwise_kernelILi128ELi4EZNS0_15gpu_kernel_implINS0_13AUnaryFunctorIlllZZZNS0_21heaviside_kernel_cudaERNS_18TensorIteratorBaseEENKUlvE_clEvENKUlvE2_clEvEUlllE_EEEEvS5_RKT_EUliE_EEviT1_,(.L_x_32155 - _ZN2at6native18elementwise_kernelILi128ELi4EZNS0_15gpu_kernel_implINS0_13AUnaryFunctorIlllZZZNS0_21heaviside_kernel_cudaERNS_18TensorIteratorBaseEENKUlvE_clEvENKUlvE2_clEvEUlllE_EEEEvS5_RKT_EUliE_EEviT1_)
        .other          _ZN2at6native18elementwise_kernelILi128ELi4EZNS0_15gpu_kernel_implINS0_13AUnaryFunctorIlllZZZNS0_21heaviside_kernel_cudaERNS_18TensorIteratorBaseEENKUlvE_clEvENKUlvE2_clEvEUlllE_EEEEvS5_RKT_EUliE_EEviT1_,@"STO_CUDA_ENTRY STV_DEFAULT"
_ZN2at6native18elementwise_kernelILi128ELi4EZNS0_15gpu_kernel_implINS0_13AUnaryFunctorIlllZZZNS0_21heaviside_kernel_cudaERNS_18TensorIteratorBaseEENKUlvE_clEvENKUlvE2_clEvEUlllE_EEEEvS5_RKT_EUliE_EEviT1_:
.text._ZN2at6native18elementwise_kernelILi128ELi4EZNS0_15gpu_kernel_implINS0_13AUnaryFunctorIlllZZZNS0_21heaviside_kernel_cudaERNS_18TensorIteratorBaseEENKUlvE_clEvENKUlvE2_clEvEUlllE_EEEEvS5_RKT_EUliE_EEviT1_:
        /* <DEDUP_REMOVED lines=314> */
.L_x_13700:
        /* <DEDUP_REMOVED lines=21> */
.L_x_13704:
[----:B------:R0:W5:Y:S01]  /*14f0*/  LDG.E.U8 R2, desc[UR36][R4.64] ;  /* 0x0000002404027981 */ /* 0x000162000c1e1100 */
[----:B------:R-:W-:Y:S01]  /*1500*/  IMAD.MOV.U32 R3, RZ, RZ, RZ ;  /* 0x000000ffff037224 */ /* 0x000fe200078e00ff */
[----:B------:R-:W-:Y:S06]  /*1510*/  BRA `(.L_x_13706) ;  /* 0x0000000c00487947 */ /* 0x000fec0003800000 */
.L_x_13703:
        /* <DEDUP_REMOVED lines=8> */
.L_x_13708:
[----:B------:R-:W2:Y:S02]  /*15a0*/  LDG.E R2, desc[UR36][R4.64] ;  /* 0x0000002404027981 */ /* 0x000ea4000c1e1900 */
[----:B--2---:R-:W-:Y:S01]  /*15b0*/  SHF.R.S32.HI R3, RZ, 0x1f, R2 ;  /* 0x0000001fff037819 */ /* 0x004fe20000011402 */
[----:B------:R-:W-:Y:S06]  /*15c0*/  BRA `(.L_x_13706) ;  /* 0x0000000c001c7947 */ /* 0x000fec0003800000 */
.L_x_13707:
[----:B------:R-:W2:Y:S02]  /*15d0*/  LDG.E.S16 R2, desc[UR36][R4.64] ;  /* 0x0000002404027981 */ /* 0x000ea4000c1e1700 */
[----:B--2---:R-:W-:Y:S01]  /*15e0*/  SHF.R.S32.HI R3, RZ, 0x1f, R2 ;  /* 0x0000001fff037819 */ /* 0x004fe20000011402 */
[----:B------:R-:W-:Y:S06]  /*15f0*/  BRA `(.L_x_13706) ;  /* 0x0000000c00107947 */ /* 0x000fec0003800000 */
.L_x_13702:
        /* <DEDUP_REMOVED lines=9> */
.L_x_13710:
[----:B------:R-:W2:Y:S02]  /*1690*/  LDG.E.U16 R4, desc[UR36][R4.64] ;  /* 0x0000002404047981 */ /* 0x000ea4000c1e1500 */
[----:B--2---:R-:W-:-:S06]  /*16a0*/  HADD2.F32 R2, -RZ, R4.H0_H0 ;  /* 0x20000004ff027230 */ /* 0x004fcc0000004100 */
[----:B------:R-:W0:Y:S01]  /*16b0*/  F2I.S64.TRUNC R2, R2 ;  /* 0x0000000200027311 */ /* 0x000e22000020d900 */
[----:B------:R-:W-:Y:S05]  /*16c0*/  BRA `(.L_x_13706) ;  /* 0x0000000800dc7947 */ /* 0x000fea0003800000 */
.L_x_13709:
        /* <DEDUP_REMOVED lines=9> */
.L_x_13712:
[----:B------:R-:W2:Y:S02]  /*1760*/  LDG.E.U16 R4, desc[UR36][R4.64] ;  /* 0x0000002404047981 */ /* 0x000ea4000c1e1500 */
[----:B--2---:R-:W-:-:S06]  /*1770*/  HADD2.F32 R2, -RZ, R4.H0_H0 ;  /* 0x20000004ff027230 */ /* 0x004fcc0000004100 */
[----:B------:R-:W0:Y:S01]  /*1780*/  F2I.S64.TRUNC R2, R2 ;  /* 0x0000000200027311 */ /* 0x000e22000020d900 */
[----:B------:R-:W-:Y:S05]  /*1790*/  BRA `(.L_x_13706) ;  /* 0x0000000800a87947 */ /* 0x000fea0003800000 */
.L_x_13711:
[----:B------:R-:W2:Y:S02]  /*17a0*/  LDG.E.64 R2, desc[UR36][R4.64] ;  /* 0x0000002404027981 */ /* 0x000ea4000c1e1b00 */
[----:B--2---:R-:W0:Y:S01]  /*17b0*/  F2I.S64.F64.TRUNC R2, R2 ;  /* 0x0000000200027311 */ /* 0x004e22000030d900 */
[----:B------:R-:W-:Y:S05]  /*17c0*/  BRA `(.L_x_13706) ;  /* 0x00000008009c7947 */ /* 0x000fea0003800000 */
.L_x_13701:
        /* <DEDUP_REMOVED lines=13> */
.L_x_13715:
[----:B------:R-:W2:Y:S02]  /*18a0*/  LDG.E.64 R2, desc[UR36][R4.64] ;  /* 0x0000002404027981 */ /* 0x000ea4000c1e1b00 */
[----:B--2---:R-:W0:Y:S01]  /*18b0*/  F2I.S64.F64.TRUNC R2, R2 ;  /* 0x0000000200027311 */ /* 0x004e22000030d900 */
[----:B------:R-:W-:Y:S05]  /*18c0*/  BRA `(.L_x_13706) ;  /* 0x00000008005c7947 */ /* 0x000fea0003800000 */
.L_x_13714:
        /* <DEDUP_REMOVED lines=27> */
.L_x_13717:
        /* <DEDUP_REMOVED lines=14> */
.L_x_13716:
[----:B------:R-:W2:Y:S02]  /*1b60*/  LDG.E.U16 R2, desc[UR36][R4.64] ;  /* 0x0000002404027981 */ /* 0x000ea4000c1e1500 */
[----:B--2---:R-:W-:-:S06]  /*1b70*/  IMAD.U32 R2, R2, 0x10000, RZ ;  /* 0x0001000002027824 */ /* 0x004fcc00078e00ff */
[----:B------:R-:W0:Y:S01]  /*1b80*/  F2I.S64.TRUNC R2, R2 ;  /* 0x0000000200027311 */ /* 0x000e22000020d900 */
[----:B------:R-:W-:Y:S05]  /*1b90*/  BRA `(.L_x_13706) ;  /* 0x0000000400a87947 */ /* 0x000fea0003800000 */
.L_x_13713:
        /* <DEDUP_REMOVED lines=11> */
.L_x_13720:
        /* <DEDUP_REMOVED lines=21> */
.L_x_13724:
[----:B------:R-:W-:Y:S05]  /*1da0*/  BSYNC B1 ;  /* 0x0000000000017941 */ /* 0x000fea0003800000 */
.L_x_13723:
[----:B------:R-:W-:Y:S01]  /*1db0*/  IMAD.SHL.U32 R2, R2, 0x100000, RZ ;  /* 0x0010000002027824 */ /* 0x000fe200078e00ff */
[----:B------:R-:W-:-:S04]  /*1dc0*/  LEA R3, R0, 0x3b800000, 0x17 ;  /* 0x3b80000000037811 */ /* 0x000fc800078eb8ff */
[----:B------:R-:W-:-:S07]  /*1dd0*/  LOP3.LUT R2, R3, R2, R4, 0xfe, !PT ;  /* 0x0000000203027212 */ /* 0x000fce00078efe04 */
.L_x_13722:
[----:B------:R-:W-:Y:S05]  /*1de0*/  BSYNC B0 ;  /* 0x0000000000007941 */ /* 0x000fea0003800000 */
.L_x_13721:
[----:B------:R-:W1:Y:S01]  /*1df0*/  F2I.S64.TRUNC R2, R2 ;  /* 0x0000000200027311 */ /* 0x000e62000020d900 */
[----:B------:R-:W-:Y:S05]  /*1e00*/  BRA `(.L_x_13706) ;  /* 0x00000004000c7947 */ /* 0x000fea0003800000 */
.L_x_13719:
        /* <DEDUP_REMOVED lines=21> */
.L_x_13728:
[----:B------:R-:W-:Y:S05]  /*1f60*/  BSYNC B1 ;  /* 0x0000000000017941 */ /* 0x000fea0003800000 */
.L_x_13727:
[----:B------:R-:W-:Y:S01]  /*1f70*/  IMAD.SHL.U32 R2, R2, 0x200000, RZ ;  /* 0x0020000002027824 */ /* 0x000fe200078e00ff */
[----:B------:R-:W-:-:S04]  /*1f80*/  LEA R3, R0, 0x37800000, 0x17 ;  /* 0x3780000000037811 */ /* 0x000fc800078eb8ff */
[----:B------:R-:W-:-:S07]  /*1f90*/  LOP3.LUT R2, R3, R2, R4, 0xfe, !PT ;  /* 0x0000000203027212 */ /* 0x000fce00078efe04 */
.L_x_13726:
[----:B------:R-:W-:Y:S05]  /*1fa0*/  BSYNC B0 ;  /* 0x0000000000007941 */ /* 0x000fea0003800000 */
.L_x_13725:
[----:B------:R-:W2:Y:S01]  /*1fb0*/  F2I.S64.TRUNC R2, R2 ;  /* 0x0000000200027311 */ /* 0x000ea2000020d900 */
[----:B------:R-:W-:Y:S05]  /*1fc0*/  BRA `(.L_x_13706) ;  /* 0x00000000009c7947 */ /* 0x000fea0003800000 */
.L_x_13718:
        /* <DEDUP_REMOVED lines=14> */
.L_x_13732:
[----:B------:R-:W-:Y:S05]  /*20b0*/  BSYNC B0 ;  /* 0x0000000000007941 */ /* 0x000fea0003800000 */
.L_x_13731:
[----:B------:R-:W4:Y:S01]  /*20c0*/  F2I.S64.TRUNC R2, R2 ;  /* 0x0000000200027311 */ /* 0x000f22000020d900 */
[----:B------:R-:W-:Y:S05]  /*20d0*/  BRA `(.L_x_13706) ;  /* 0x0000000000587947 */ /* 0x000fea0003800000 */
.L_x_13705:
        /* <DEDUP_REMOVED lines=16> */
.L_x_13733:
[----:B------:R-:W-:Y:S01]  /*21e0*/  CS2R R2, SRZ ;  /* 0x0000000000027805 */ /* 0x000fe2000001ff00 */
[----:B------:R-:W-:Y:S06]  /*21f0*/  BRA `(.L_x_13706) ;  /* 0x0000000000107947 */ /* 0x000fec0003800000 */
.L_x_13730:
[----:B------:R0:W5:Y:S01]  /*2200*/  LDG.E.64 R2, desc[UR36][R4.64] ;  /* 0x0000002404027981 */ /* 0x000162000c1e1b00 */
[----:B------:R-:W-:Y:S05]  /*2210*/  BRA `(.L_x_13706) ;  /* 0x0000000000087947 */ /* 0x000fea0003800000 */
.L_x_13729:
[----:B------:R3:W5:Y:S01]  /*2220*/  LDG.E R2, desc[UR36][R4.64] ;  /* 0x0000002404027981 */ /* 0x000762000c1e1900 */
[----:B------:R-:W-:-:S07]  /*2230*/  IMAD.MOV.U32 R3, RZ, RZ, RZ ;  /* 0x000000ffff037224 */ /* 0x000fce00078e00ff */
.L_x_13706:
[----:B0--3--:R-:W0:Y:S01]  /*2240*/  LDC.U8 R4, c[0x0][0x430] ;  /* 0x00010c00ff047b82 */ /* 0x009e220000000000 */
[----:B------:R-:W-:Y:S02]  /*2250*/  ULDC.64 UR4, c[0x0][0x428] ;  /* 0x00010a0000047ab9 */ /* 0x000fe40000000a00 */
[----:B------:R-:W-:Y:S01]  /*2260*/  ISETP.NE.U32.AND P0, PT, RZ, UR4, PT ;  /* 0x00000004ff007c0c */ /* 0x000fe2000bf05070 */
[----:B------:R-:W-:Y:S01]  /*2270*/  IMAD.U32 R5, RZ, RZ, UR5 ;  /* 0x00000005ff057e24 */ /* 0x000fe2000f8e00ff */
[----:B------:R-:W-:Y:S02]  /*2280*/  ISETP.LT.U32.AND P1, PT, RZ, UR4, PT ;  /* 0x00000004ff007c0c */ /* 0x000fe4000bf21070 */
[----:B------:R-:W-:Y:S02]  /*2290*/  ISETP.NE.AND.EX P0, PT, RZ, UR5, PT, P0 ;  /* 0x00000005ff007c0c */ /* 0x000fe4000bf05300 */
[----:B------:R-:W-:Y:S02]  /*22a0*/  ISETP.GT.AND.EX P1, PT, R5, RZ, PT, P1 ;  /* 0x000000ff0500720c */ /* 0x000fe40003f24310 */
[----:B-12-45:R-:W-:-:S09]  /*22b0*/  SEL R3, R3, RZ, !P0 ;  /* 0x000000ff03037207 */ /* 0x036fd20004000000 */
        /* <DEDUP_REMOVED lines=14> */
.L_x_13737:
[----:B------:R3:W-:Y:S01]  /*23a0*/  STG.E.U8 desc[UR36][R16.64], R2 ;  /* 0x0000000210007986 */ /* 0x0007e2000c101124 */
[----:B------:R-:W-:Y:S05]  /*23b0*/  BRA `(.L_x_13739) ;  /* 0x0000000c00507947 */ /* 0x000fea0003800000 */
.L_x_13736:
        /* <DEDUP_REMOVED lines=8> */
.L_x_13741:
[----:B------:R1:W-:Y:S01]  /*2440*/  STG.E desc[UR36][R16.64], R2 ;  /* 0x0000000210007986 */ /* 0x0003e2000c101924 */
[----:B------:R-:W-:Y:S05]  /*2450*/  BRA `(.L_x_13739) ;  /* 0x0000000c00287947 */ /* 0x000fea0003800000 */
.L_x_13740:
[----:B------:R2:W-:Y:S01]  /*2460*/  STG.E.U16 desc[UR36][R16.64], R2 ;  /* 0x0000000210007986 */ /* 0x0005e2000c101524 */
[----:B------:R-:W-:Y:S05]  /*2470*/  BRA `(.L_x_13739) ;  /* 0x0000000c00207947 */ /* 0x000fea0003800000 */
.L_x_13735:
        /* <DEDUP_REMOVED lines=9> */
.L_x_13743:
[----:B------:R-:W0:Y:S02]  /*2510*/  I2F.S64 R0, R2 ;  /* 0x0000000200007312 */ /* 0x000e240000301400 */
[----:B0-----:R-:W-:-:S05]  /*2520*/  F2FP.F16.F32.PACK_AB R0, RZ, R0 ;  /* 0x00000000ff00723e */ /* 0x001fca00000000ff */
[----:B------:R0:W-:Y:S01]  /*2530*/  STG.E.U16 desc[UR36][R16.64], R0 ;  /* 0x0000000010007986 */ /* 0x0001e2000c101524 */
[----:B------:R-:W-:Y:S05]  /*2540*/  BRA `(.L_x_13739) ;  /* 0x0000000800ec7947 */ /* 0x000fea0003800000 */
.L_x_13742:
        /* <DEDUP_REMOVED lines=10> */
.L_x_13745:
[----:B------:R-:W0:Y:S02]  /*25f0*/  I2F.S64 R2, R2 ;  /* 0x0000000200027312 */ /* 0x000e240000301400 */
[----:B0-----:R-:W-:-:S04]  /*2600*/  F2FP.F16.F32.PACK_AB R3, RZ, R2 ;  /* 0x00000002ff03723e */ /* 0x001fc800000000ff */
[----:B------:R-:W-:-:S05]  /*2610*/  PRMT R3, R3, 0x5410, RZ ;  /* 0x0000541003037816 */ /* 0x000fca00000000ff */
[----:B------:R0:W-:Y:S01]  /*2620*/  STG.E desc[UR36][R16.64], R3 ;  /* 0x0000000310007986 */ /* 0x0001e2000c101924 */
[----:B------:R-:W-:Y:S05]  /*2630*/  BRA `(.L_x_13739) ;  /* 0x0000000800b07947 */ /* 0x000fea0003800000 */
.L_x_13744:
[----:B------:R-:W0:Y:S02]  /*2640*/  I2F.F64.S64 R2, R2 ;  /* 0x0000000200027312 */ /* 0x000e240000301c00 */
[----:B0-----:R0:W-:Y:S01]  /*2650*/  STG.E.64 desc[UR36][R16.64], R2 ;  /* 0x0000000210007986 */ /* 0x0011e2000c101b24 */
[----:B------:R-:W-:Y:S05]  /*2660*/  BRA `(.L_x_13739) ;  /* 0x0000000800a47947 */ /* 0x000fea0003800000 */
.L_x_13734:
        /* <DEDUP_REMOVED lines=13> */
.L_x_13748:
[----:B------:R-:W0:Y:S01]  /*2740*/  I2F.F64.S64 R4, R2 ;  /* 0x0000000200047312 */ /* 0x000e220000301c00 */
[----:B------:R-:W-:-:S05]  /*2750*/  CS2R R6, SRZ ;  /* 0x0000000000067805 */ /* 0x000fca000001ff00 */
[----:B0-----:R0:W-:Y:S01]  /*2760*/  STG.E.128 desc[UR36][R16.64], R4 ;  /* 0x0000000410007986 */ /* 0x0011e2000c101d24 */
[----:B------:R-:W-:Y:S05]  /*2770*/  BRA `(.L_x_13739) ;  /* 0x0000000800607947 */ /* 0x000fea0003800000 */
.L_x_13747:
        /* <DEDUP_REMOVED lines=21> */
.L_x_13752:
[----:B------:R-:W-:Y:S05]  /*28d0*/  BSYNC B0 ;  /* 0x0000000000007941 */ /* 0x000fea0003800000 */
.L_x_13751:
[----:B------:R-:W-:-:S05]  /*28e0*/  LOP3.LUT R5, R0, R5, RZ, 0xfc, !PT ;  /* 0x0000000500057212 */ /* 0x000fca00078efcff */
[----:B------:R0:W-:Y:S01]  /*28f0*/  STG.E.U8 desc[UR36][R16.64], R5 ;  /* 0x0000000510007986 */ /* 0x0001e2000c101124 */
[----:B------:R-:W-:Y:S05]  /*2900*/  BRA `(.L_x_13739) ;  /* 0x0000000400fc7947 */ /* 0x000fea0003800000 */
.L_x_13750:
        /* <DEDUP_REMOVED lines=13> */
.L_x_13754:
[----:B------:R-:W-:Y:S01]  /*29e0*/  IMAD.MOV.U32 R0, RZ, RZ, 0x7f ;  /* 0x0000007fff007424 */ /* 0x000fe200078e00ff */
[----:B------:R-:W-:-:S04]  /*29f0*/  ISETP.GT.U32.AND P0, PT, R4, 0x7f800000, PT ;  /* 0x7f8000000400780c */ /* 0x000fc80003f04070 */
[----:B------:R-:W-:-:S09]  /*2a00*/  SEL R0, R0, 0x7c, P0 ;  /* 0x0000007c00007807 */ /* 0x000fd20000000000 */
.L_x_13755:
[----:B------:R-:W-:Y:S05]  /*2a10*/  BSYNC B0 ;  /* 0x0000000000007941 */ /* 0x000fea0003800000 */
.L_x_13753:
[----:B------:R-:W-:-:S04]  /*2a20*/  LOP3.LUT R2, R3, 0x80000000, RZ, 0xc0, !PT ;  /* 0x8000000003027812 */ /* 0x000fc800078ec0ff */
[----:B------:R-:W-:-:S04]  /*2a30*/  SHF.R.U32.HI R3, RZ, 0x18, R2 ;  /* 0x00000018ff037819 */ /* 0x000fc80000011602 */
[----:B------:R-:W-:-:S05]  /*2a40*/  LOP3.LUT R3, R0, R3, RZ, 0xfc, !PT ;  /* 0x0000000300037212 */ /* 0x000fca00078efcff */
[----:B------:R0:W-:Y:S01]  /*2a50*/  STG.E.U8 desc[UR36][R16.64], R3 ;  /* 0x0000000310007986 */ /* 0x0001e2000c101124 */
[----:B------:R-:W-:Y:S05]  /*2a60*/  BRA `(.L_x_13739) ;  /* 0x0000000400a47947 */ /* 0x000fea0003800000 */
.L_x_13749:
[----:B------:R-:W0:Y:S02]  /*2a70*/  I2F.S64 R0, R2 ;  /* 0x0000000200007312 */ /* 0x000e240000301400 */
[----:B0-----:R-:W-:-:S05]  /*2a80*/  F2FP.BF16.F32.PACK_AB R0, RZ, R0 ;  /* 0x00000000ff00723e */ /* 0x001fca00000010ff */
[----:B------:R0:W-:Y:S01]  /*2a90*/  STG.E.U16 desc[UR36][R16.64], R0 ;  /* 0x0000000010007986 */ /* 0x0001e2000c101524 */
[----:B------:R-:W-:Y:S05]  /*2aa0*/  BRA `(.L_x_13739) ;  /* 0x0000000400947947 */ /* 0x000fea0003800000 */
.L_x_13746:
        /* <DEDUP_REMOVED lines=10> */
.L_x_13758:
        /* <DEDUP_REMOVED lines=17> */
.L_x_13761:
[----:B------:R-:W-:-:S04]  /*2c60*/  LOP3.LUT R2, R3, 0x80000000, RZ, 0xc0, !PT ;  /* 0x8000000003027812 */ /* 0x000fc800078ec0ff */
[----:B------:R-:W-:-:S04]  /*2c70*/  SHF.R.U32.HI R3, RZ, 0x18, R2 ;  /* 0x00000018ff037819 */ /* 0x000fc80000011602 */
[----:B------:R-:W-:-:S04]  /*2c80*/  LOP3.LUT R0, R0, R3, RZ, 0xfc, !PT ;  /* 0x0000000300007212 */ /* 0x000fc800078efcff */
[----:B------:R-:W-:-:S07]  /*2c90*/  PRMT R8, R0, 0x7610, R8 ;  /* 0x0000761000087816 */ /* 0x000fce0000000008 */
.L_x_13760:
[----:B------:R-:W-:Y:S05]  /*2ca0*/  BSYNC B0 ;  /* 0x0000000000007941 */ /* 0x000fea0003800000 */
.L_x_13759:
[----:B------:R0:W-:Y:S01]  /*2cb0*/  STG.E.U8 desc[UR36][R16.64], R8 ;  /* 0x0000000810007986 */ /* 0x0001e2000c101124 */
[----:B------:R-:W-:Y:S05]  /*2cc0*/  BRA `(.L_x_13739) ;  /* 0x00000004000c7947 */ /* 0x000fea0003800000 */
.L_x_13757:
        /* <DEDUP_REMOVED lines=17> */
.L_x_13764:
[----:B------:R-:W-:-:S04]  /*2de0*/  LOP3.LUT R2, R3, 0x80000000, RZ, 0xc0, !PT ;  /* 0x8000000003027812 */ /* 0x000fc800078ec0ff */
[----:B------:R-:W-:-:S04]  /*2df0*/  SHF.R.U32.HI R3, RZ, 0x18, R2 ;  /* 0x00000018ff037819 */ /* 0x000fc80000011602 */
[----:B------:R-:W-:-:S04]  /*2e00*/  LOP3.LUT R0, R0, R3, RZ, 0xfc, !PT ;  /* 0x0000000300007212 */ /* 0x000fc800078efcff */
[----:B------:R-:W-:-:S07]  /*2e10*/  PRMT R8, R0, 0x7610, R8 ;  /* 0x0000761000087816 */ /* 0x000fce0000000008 */
.L_x_13763:
[----:B------:R-:W-:Y:S05]  /*2e20*/  BSYNC B0 ;  /* 0x0000000000007941 */ /* 0x000fea0003800000 */
.L_x_13762:
[----:B------:R0:W-:Y:S01]  /*2e30*/  STG.E.U8 desc[UR36][R16.64], R8 ;  /* 0x0000000810007986 */ /* 0x0001e2000c101124 */
[----:B------:R-:W-:Y:S05]  /*2e40*/  BRA `(.L_x_13739) ;  /* 0x0000000000ac7947 */ /* 0x000fea0003800000 */
.L_x_13756:
        /* <DEDUP_REMOVED lines=23> */
.L_x_13738:
        /* <DEDUP_REMOVED lines=16> */
.L_x_13767:
[----:B------:R-:W-:Y:S05]  /*30c0*/  BRA `(.L_x_13739) ;  /* 0x00000000000c7947 */ /* 0x000fea0003800000 */
.L_x_13766:
[----:B------:R0:W-:Y:S01]  /*30d0*/  STG.E.64 desc[UR36][R16.64], R2 ;  /* 0x0000000210007986 */ /* 0x0001e2000c101b24 */
[----:B------:R-:W-:Y:S05]  /*30e0*/  BRA `(.L_x_13739) ;  /* 0x0000000000047947 */ /* 0x000fea0003800000 */
.L_x_13765:
[----:B------:R0:W-:Y:S02]  /*30f0*/  STG.E desc[UR36][R16.64], R2 ;  /* 0x0000000210007986 */ /* 0x0001e4000c101924 */
.L_x_13739:
[----:B------:R-:W-:-:S04]  /*3100*/  IMAD R18, R23, 0x200, R18 ;  /* 0x0000020017127824 */ /* 0x000fc800078e0212 */
[----:B------:R-:W-:-:S07]  /*3110*/  VIADD R19, R18, 0x80 ;  /* 0x0000008012137836 */ /* 0x000fce0000000000 */
.L_x_13699:
[----:B------:R-:W-:Y:S05]  /*3120*/  BSYNC B6 ;  /* 0x0000000000067941 */ /* 0x000fea0003800000 */
.L_x_13698:
        /* <DEDUP_REMOVED lines=307> */
.L_x_13770:
        /* <DEDUP_REMOVED lines=21> */
.L_x_13774:
[----:B------:R0:W5:Y:S01]  /*45b0*/  LDG.E.U8 R2, desc[UR36][R4.64] ;  /* 0x0000002404027981 */ /* 0x000162000c1e1100 */
[----:B------:R-:W-:Y:S01]  /*45c0*/  IMAD.MOV.U32 R3, RZ, RZ, RZ ;  /* 0x000000ffff037224 */ /* 0x000fe200078e00ff */
[----:B------:R-:W-:Y:S06]  /*45d0*/  BRA `(.L_x_13776) ;  /* 0x0000000c00487947 */ /* 0x000fec0003800000 */
.L_x_13773:
        /* <DEDUP_REMOVED lines=8> */
.L_x_13778:
[----:B------:R-:W2:Y:S02]  /*4660*/  LDG.E R2, desc[UR36][R4.64] ;  /* 0x0000002404027981 */ /* 0x000ea4000c1e1900 */
[----:B--2---:R-:W-:Y:S01]  /*4670*/  SHF.R.S32.HI R3, RZ, 0x1f, R2 ;  /* 0x0000001fff037819 */ /* 0x004fe20000011402 */
[----:B------:R-:W-:Y:S06]  /*4680*/  BRA `(.L_x_13776) ;  /* 0x0000000c001c7947 */ /* 0x000fec0003800000 */
.L_x_13777:
[----:B------:R-:W2:Y:S02]  /*4690*/  LDG.E.S16 R2, desc[UR36][R4.64] ;  /* 0x0000002404027981 */ /* 0x000ea4000c1e1700 */
[----:B--2---:R-:W-:Y:S01]  /*46a0*/  SHF.R.S32.HI R3, RZ, 0x1f, R2 ;  /* 0x0000001fff037819 */ /* 0x004fe20000011402 */
[----:B------:R-:W-:Y:S06]  /*46b0*/  BRA `(.L_x_13776) ;  /* 0x0000000c00107947 */ /* 0x000fec0003800000 */
.L_x_13772:
        /* <DEDUP_REMOVED lines=9> */
.L_x_13780:
[----:B------:R-:W2:Y:S02]  /*4750*/  LDG.E.U16 R4, desc[UR36][R4.64] ;  /* 0x0000002404047981 */ /* 0x000ea4000c1e1500 */
[----:B--2---:R-:W-:-:S06]  /*4760*/  HADD2.F32 R2, -RZ, R4.H0_H0 ;  /* 0x20000004ff027230 */ /* 0x004fcc0000004100 */
[----:B------:R-:W0:Y:S01]  /*4770*/  F2I.S64.TRUNC R2, R2 ;  /* 0x0000000200027311 */ /* 0x000e22000020d900 */
[----:B------:R-:W-:Y:S05]  /*4780*/  BRA `(.L_x_13776) ;  /* 0x0000000800dc7947 */ /* 0x000fea0003800000 */
.L_x_13779:
        /* <DEDUP_REMOVED lines=9> */
.L_x_13782:
[----:B------:R-:W2:Y:S02]  /*4820*/  LDG.E.U16 R4, desc[UR36][R4.64] ;  /* 0x0000002404047981 */ /* 0x000ea4000c1e1500 */
[----:B--2---:R-:W-:-:S06]  /*4830*/  HADD2.F32 R2, -RZ, R4.H0_H0 ;  /* 0x20000004ff027230 */ /* 0x004fcc0000004100 */
[----:B------:R-:W0:Y:S01]  /*4840*/  F2I.S64.TRUNC R2, R2 ;  /* 0x0000000200027311 */ /* 0x000e22000020d900 */
[----:B------:R-:W-:Y:S05]  /*4850*/  BRA `(.L_x_13776) ;  /* 0x0000000800a87947 */ /* 0x000fea0003800000 */
.L_x_13781:
[----:B------:R-:W2:Y:S02]  /*4860*/  LDG.E.64 R2, desc[UR36][R4.64] ;  /* 0x0000002404027981 */ /* 0x000ea4000c1e1b00 */
[----:B--2---:R-:W0:Y:S01]  /*4870*/  F2I.S64.F64.TRUNC R2, R2 ;  /* 0x0000000200027311 */ /* 0x004e22000030d900 */
[----:B------:R-:W-:Y:S05]  /*4880*/  BRA `(.L_x_13776) ;  /* 0x00000008009c7947 */ /* 0x000fea0003800000 */
.L_x_13771:
        /* <DEDUP_REMOVED lines=13> */
.L_x_13785:
[----:B------:R-:W2:Y:S02]  /*4960*/  LDG.E.64 R2, desc[UR36][R4.64] ;  /* 0x0000002404027981 */ /* 0x000ea4000c1e1b00 */
[----:B--2---:R-:W0:Y:S01]  /*4970*/  F2I.S64.F64.TRUNC R2, R2 ;  /* 0x0000000200027311 */ /* 0x004e22000030d900 */
[----:B------:R-:W-:Y:S05]  /*4980*/  BRA `(.L_x_13776) ;  /* 0x00000008005c7947 */ /* 0x000fea0003800000 */
.L_x_13784:
        /* <DEDUP_REMOVED lines=27> */
.L_x_13787:
        /* <DEDUP_REMOVED lines=14> */
.L_x_13786:
[----:B------:R-:W2:Y:S02]  /*4c20*/  LDG.E.U16 R2, desc[UR36][R4.64] ;  /* 0x0000002404027981 */ /* 0x000ea4000c1e1500 */
[----:B--2---:R-:W-:-:S06]  /*4c30*/  IMAD.U32 R2, R2, 0x10000, RZ ;  /* 0x0001000002027824 */ /* 0x004fcc00078e00ff */
[----:B------:R-:W0:Y:S01]  /*4c40*/  F2I.S64.TRUNC R2, R2 ;  /* 0x0000000200027311 */ /* 0x000e22000020d900 */
[----:B------:R-:W-:Y:S05]  /*4c50*/  BRA `(.L_x_13776) ;  /* 0x0000000400a87947 */ /* 0x000fea0003800000 */
.L_x_13783:
        /* <DEDUP_REMOVED lines=11> */
.L_x_13790:
        /* <DEDUP_REMOVED lines=21> */
.L_x_13794:
[----:B------:R-:W-:Y:S05]  /*4e60*/  BSYNC B1 ;  /* 0x0000000000017941 */ /* 0x000fea0003800000 */
.L_x_13793:
[----:B------:R-:W-:Y:S01]  /*4e70*/  IMAD.SHL.U32 R2, R2, 0x100000, RZ ;  /* 0x0010000002027824 */ /* 0x000fe200078e00ff */
[----:B------:R-:W-:-:S04]  /*4e80*/  LEA R3, R0, 0x3b800000, 0x17 ;  /* 0x3b80000000037811 */ /* 0x000fc800078eb8ff */
[----:B------:R-:W-:-:S07]  /*4e90*/  LOP3.LUT R2, R3, R2, R4, 0xfe, !PT ;  /* 0x0000000203027212 */ /* 0x000fce00078efe04 */
.L_x_13792:
[----:B------:R-:W-:Y:S05]  /*4ea0*/  BSYNC B0 ;  /* 0x0000000000007941 */ /* 0x000fea0003800000 */
.L_x_13791:
[----:B------:R-:W1:Y:S01]  /*4eb0*/  F2I.S64.TRUNC R2, R2 ;  /* 0x0000000200027311 */ /* 0x000e62000020d900 */
[----:B------:R-:W-:Y:S05]  /*4ec0*/  BRA `(.L_x_13776) ;  /* 0x00000004000c7947 */ /* 0x000fea0003800000 */
.L_x_13789:
        /* <DEDUP_REMOVED lines=21> */
.L_x_13798:
[----:B------:R-:W-:Y:S05]  /*5020*/  BSYNC B1 ;  /* 0x0000000000017941 */ /* 0x000fea0003800000 */
.L_x_13797:
[----:B------:R-:W-:Y:S01]  /*5030*/  IMAD.SHL.U32 R2, R2, 0x200000, RZ ;  /* 0x0020000002027824 */ /* 0x000fe200078e00ff */
[----:B------:R-:W-:-:S04]  /*5040*/  LEA R3, R0, 0x37800000, 0x17 ;  /* 0x3780000000037811 */ /* 0x000fc800078eb8ff */
[----:B------:R-:W-:-:S07]  /*5050*/  LOP3.LUT R2, R3, R2, R4, 0xfe, !PT ;  /* 0x0000000203027212 */ /* 0x000fce00078efe04 */
.L_x_13796:
[----:B------:R-:W-:Y:S05]  /*5060*/  BSYNC B0 ;  /* 0x0000000000007941 */ /* 0x000fea0003800000 */
.L_x_13795:
[----:B------:R-:W2:Y:S01]  /*5070*/  F2I.S64.TRUNC R2, R2 ;  /* 0x0000000200027311 */ /* 0x000ea2000020d900 */
[----:B------:R-:W-:Y:S05]  /*5080*/  BRA `(.L_x_13776) ;  /* 0x00000000009c7947 */ /* 0x000fea0003800000 */
.L_x_13788:
        /* <DEDUP_REMOVED lines=14> */
.L_x_13802:
[----:B------:R-:W-:Y:S05]  /*5170*/  BSYNC B0 ;  /* 0x0000000000007941 */ /* 0x000fea0003800000 */
.L_x_13801:
[----:B------:R-:W0:Y:S01]  /*5180*/  F2I.S64.TRUNC R2, R2 ;  /* 0x0000000200027311 */ /* 0x000e22000020d900 */
[----:B------:R-:W-:Y:S05]  /*5190*/  BRA `(.L_x_13776) ;  /* 0x0000000000587947 */ /* 0x000fea0003800000 */
.L_x_13775:
        /* <DEDUP_REMOVED lines=16> */
.L_x_13803:
[----:B------:R-:W-:Y:S01]  /*52a0*/  CS2R R2, SRZ ;  /* 0x0000000000027805 */ /* 0x000fe2000001ff00 */
[----:B------:R-:W-:Y:S06]  /*52b0*/  BRA `(.L_x_13776) ;  /* 0x0000000000107947 */ /* 0x000fec0003800000 */
.L_x_13800:
[----:B------:R4:W5:Y:S01]  /*52c0*/  LDG.E.64 R2, desc[UR36][R4.64] ;  /* 0x0000002404027981 */ /* 0x000962000c1e1b00 */
[----:B------:R-:W-:Y:S05]  /*52d0*/  BRA `(.L_x_13776) ;  /* 0x0000000000087947 */ /* 0x000fea0003800000 */
.L_x_13799:
[----:B------:R3:W5:Y:S01]  /*52e0*/  LDG.E R2, desc[UR36][R4.64] ;  /* 0x0000002404027981 */ /* 0x000762000c1e1900 */
[----:B------:R-:W-:-:S07]  /*52f0*/  IMAD.MOV.U32 R3, RZ, RZ, RZ ;  /* 0x000000ffff037224 */ /* 0x000fce00078e00ff */
.L_x_13776:
[----:B0--34-:R-:W0:Y:S01]  /*5300*/  LDC.U8 R4, c[0x0][0x430] ;  /* 0x00010c00ff047b82 */ /* 0x019e220000000000 */
[----:B------:R-:W-:Y:S02]  /*5310*/  ULDC.64 UR4, c[0x0][0x428] ;  /* 0x00010a0000047ab9 */ /* 0x000fe40000000a00 */
[----:B------:R-:W-:Y:S01]  /*5320*/  ISETP.NE.U32.AND P0, PT, RZ, UR4, PT ;  /* 0x00000004ff007c0c */ /* 0x000fe2000bf05070 */
[----:B------:R-:W-:Y:S01]  /*5330*/  IMAD.U32 R5, RZ, RZ, UR5 ;  /* 0x00000005ff057e24 */ /* 0x000fe2000f8e00ff */
[----:B------:R-:W-:Y:S02]  /*5340*/  ISETP.LT.U32.AND P1, PT, RZ, UR4, PT ;  /* 0x00000004ff007c0c */ /* 0x000fe4000bf21070 */
[----:B------:R-:W-:Y:S02]  /*5350*/  ISETP.NE.AND.EX P0, PT, RZ, UR5, PT, P0 ;  /* 0x00000005ff007c0c */ /* 0x000fe4000bf05300 */
[----:B------:R-:W-:Y:S02]  /*5360*/  ISETP.GT.AND.EX P1, PT, R5, RZ, PT, P1 ;  /* 0x000000ff0500720c */ /* 0x000fe40003f24310 */
[----:B-12--5:R-:W-:-:S09]  /*5370*/  SEL R3, R3, RZ, !P0 ;  /* 0x000000ff03037207 */ /* 0x026fd20004000000 */
        /* <DEDUP_REMOVED lines=14> */
.L_x_13807:
[----:B------:R0:W-:Y:S01]  /*5460*/  STG.E.U8 desc[UR36][R16.64], R2 ;  /* 0x0000000210007986 */ /* 0x0001e2000c101124 */
[----:B------:R-:W-:Y:S05]  /*5470*/  BRA `(.L_x_13809) ;  /* 0x0000000c00507947 */ /* 0x000fea0003800000 */
.L_x_13806:
        /* <DEDUP_REMOVED lines=8> */
.L_x_13811:
[----:B------:R0:W-:Y:S01]  /*5500*/  STG.E desc[UR36][R16.64], R2 ;  /* 0x0000000210007986 */ /* 0x0001e2000c101924 */
[----:B------:R-:W-:Y:S05]  /*5510*/  BRA `(.L_x_13809) ;  /* 0x0000000c00287947 */ /* 0x000fea0003800000 */
.L_x_13810:
[----:B------:R0:W-:Y:S01]  /*5520*/  STG.E.U16 desc[UR36][R16.64], R2 ;  /* 0x0000000210007986 */ /* 0x0001e2000c101524 */
[----:B------:R-:W-:Y:S05]  /*5530*/  BRA `(.L_x_13809) ;  /* 0x0000000c00207947 */ /* 0x000fea0003800000 */
.L_x_13805:
        /* <DEDUP_REMOVED lines=9> */
.L_x_13813:
[----:B------:R-:W0:Y:S02]  /*55d0*/  I2F.S64 R0, R2 ;  /* 0x0000000200007312 */ /* 0x000e240000301400 */
[----:B0-----:R-:W-:-:S05]  /*55e0*/  F2FP.F16.F32.PACK_AB R0, RZ, R0 ;  /* 0x00000000ff00723e */ /* 0x001fca00000000ff */
[----:B------:R0:W-:Y:S01]  /*55f0*/  STG.E.U16 desc[UR36][R16.64], R0 ;  /* 0x0000000010007986 */ /* 0x0001e2000c101524 */
[----:B------:R-:W-:Y:S05]  /*5600*/  BRA `(.L_x_13809) ;  /* 0x0000000800ec7947 */ /* 0x000fea0003800000 */
.L_x_13812:
        /* <DEDUP_REMOVED lines=10> */
.L_x_13815:
[----:B------:R-:W0:Y:S02]  /*56b0*/  I2F.S64 R2, R2 ;  /* 0x0000000200027312 */ /* 0x000e240000301400 */
[----:B0-----:R-:W-:-:S04]  /*56c0*/  F2FP.F16.F32.PACK_AB R3, RZ, R2 ;  /* 0x00000002ff03723e */ /* 0x001fc800000000ff */
[----:B------:R-:W-:-:S05]  /*56d0*/  PRMT R3, R3, 0x5410, RZ ;  /* 0x0000541003037816 */ /* 0x000fca00000000ff */
[----:B------:R0:W-:Y:S01]  /*56e0*/  STG.E desc[UR36][R16.64], R3 ;  /* 0x0000000310007986 */ /* 0x0001e2000c101924 */
[----:B------:R-:W-:Y:S05]  /*56f0*/  BRA `(.L_x_13809) ;  /* 0x0000000800b07947 */ /* 0x000fea0003800000 */
.L_x_13814:
[----:B------:R-:W0:Y:S02]  /*5700*/  I2F.F64.S64 R2, R2 ;  /* 0x0000000200027312 */ /* 0x000e240000301c00 */
[----:B0-----:R0:W-:Y:S01]  /*5710*/  STG.E.64 desc[UR36][R16.64], R2 ;  /* 0x0000000210007986 */ /* 0x0011e2000c101b24 */
[----:B------:R-:W-:Y:S05]  /*5720*/  BRA `(.L_x_13809) ;  /* 0x0000000800a47947 */ /* 0x000fea0003800000 */
.L_x_13804:
        /* <DEDUP_REMOVED lines=13> */
.L_x_13818:
[----:B------:R-:W0:Y:S01]  /*5800*/  I2F.F64.S64 R4, R2 ;  /* 0x0000000200047312 */ /* 0x000e220000301c00 */
[----:B------:R-:W-:-:S05]  /*5810*/  CS2R R6, SRZ ;  /* 0x0000000000067805 */ /* 0x000fca000001ff00 */
[----:B0-----:R0:W-:Y:S01]  /*5820*/  STG.E.128 desc[UR36][R16.64], R4 ;  /* 0x0000000410007986 */ /* 0x0011e2000c101d24 */
[----:B------:R-:W-:Y:S05]  /*5830*/  BRA `(.L_x_13809) ;  /* 0x0000000800607947 */ /* 0x000fea0003800000 */
.L_x_13817:
        /* <DEDUP_REMOVED lines=21> */
.L_x_13822:
[----:B------:R-:W-:Y:S05]  /*5990*/  BSYNC B0 ;  /* 0x0000000000007941 */ /* 0x000fea0003800000 */
.L_x_13821:
[----:B------:R-:W-:-:S05]  /*59a0*/  LOP3.LUT R5, R0, R5, RZ, 0xfc, !PT ;  /* 0x0000000500057212 */ /* 0x000fca00078efcff */
[----:B------:R0:W-:Y:S01]  /*59b0*/  STG.E.U8 desc[UR36][R16.64], R5 ;  /* 0x0000000510007986 */ /* 0x0001e2000c101124 */
[----:B------:R-:W-:Y:S05]  /*59c0*/  BRA `(.L_x_13809) ;  /* 0x0000000400fc7947 */ /* 0x000fea0003800000 */
.L_x_13820:
        /* <DEDUP_REMOVED lines=13> */
.L_x_13824:
[----:B------:R-:W-:Y:S01]  /*5aa0*/  IMAD.MOV.U32 R0, RZ, RZ, 0x7f ;  /* 0x0000007fff007424 */ /* 0x000fe200078e00ff */
[----:B------:R-:W-:-:S04]  /*5ab0*/  ISETP.GT.U32.AND P0, PT, R4, 0x7f800000, PT ;  /* 0x7f8000000400780c */ /* 0x000fc80003f04070 */
[----:B------:R-:W-:-:S09]  /*5ac0*/  SEL R0, R0, 0x7c, P0 ;  /* 0x0000007c00007807 */ /* 0x000fd20000000000 */
.L_x_13825:
[----:B------:R-:W-:Y:S05]  /*5ad0*/  BSYNC B0 ;  /* 0x0000000000007941 */ /* 0x000fea0003800000 */
.L_x_13823:
[----:B------:R-:W-:-:S04]  /*5ae0*/  LOP3.LUT R2, R3, 0x80000000, RZ, 0xc0, !PT ;  /* 0x8000000003027812 */ /* 0x000fc800078ec0ff */
[----:B------:R-:W-:-:S04]  /*5af0*/  SHF.R.U32.HI R3, RZ, 0x18, R2 ;  /* 0x00000018ff037819 */ /* 0x000fc80000011602 */
[----:B------:R-:W-:-:S05]  /*5b00*/  LOP3.LUT R3, R0, R3, RZ, 0xfc, !PT ;  /* 0x0000000300037212 */ /* 0x000fca00078efcff */
[----:B------:R0:W-:Y:S01]  /*5b10*/  STG.E.U8 desc[UR36][R16.64], R3 ;  /* 0x0000000310007986 */ /* 0x0001e2000c101124 */
[----:B------:R-:W-:Y:S05]  /*5b20*/  BRA `(.L_x_13809) ;  /* 0x0000000400a47947 */ /* 0x000fea0003800000 */
.L_x_13819:
[----:B------:R-:W0:Y:S02]  /*5b30*/  I2F.S64 R0, R2 ;  /* 0x0000000200007312 */ /* 0x000e240000301400 */
[----:B0-----:R-:W-:-:S05]  /*5b40*/  F2FP.BF16.F32.PACK_AB R0, RZ, R0 ;  /* 0x00000000ff00723e */ /* 0x001fca00000010ff */
[----:B------:R0:W-:Y:S01]  /*5b50*/  STG.E.U16 desc[UR36][R16.64], R0 ;  /* 0x0000000010007986 */ /* 0x0001e2000c101524 */
[----:B------:R-:W-:Y:S05]  /*5b60*/  BRA `(.L_x_13809) ;  /* 0x0000000400947947 */ /* 0x000fea0003800000 */
.L_x_13816:
        /* <DEDUP_REMOVED lines=10> */
.L_x_13828:
        /* <DEDUP_REMOVED lines=17> */
.L_x_13831:
[----:B------:R-:W-:-:S04]  /*5d20*/  LOP3.LUT R2, R3, 0x80000000, RZ, 0xc0, !PT ;  /* 0x8000000003027812 */ /* 0x000fc800078ec0ff */
[----:B------:R-:W-:-:S04]  /*5d30*/  SHF.R.U32.HI R3, RZ, 0x18, R2 ;  /* 0x00000018ff037819 */ /* 0x000fc80000011602 */
[----:B------:R-:W-:-:S04]  /*5d40*/  LOP3.LUT R0, R0, R3, RZ, 0xfc, !PT ;  /* 0x0000000300007212 */ /* 0x000fc800078efcff */
[----:B------:R-:W-:-:S07]  /*5d50*/  PRMT R8, R0, 0x7610, R8 ;  /* 0x0000761000087816 */ /* 0x000fce0000000008 */
.L_x_13830:
[----:B------:R-:W-:Y:S05]  /*5d60*/  BSYNC B0 ;  /* 0x0000000000007941 */ /* 0x000fea0003800000 */
.L_x_13829:
[----:B------:R3:W-:Y:S01]  /*5d70*/  STG.E.U8 desc[UR36][R16.64], R8 ;  /* 0x0000000810007986 */ /* 0x0007e2000c101124 */
[----:B------:R-:W-:Y:S05]  /*5d80*/  BRA `(.L_x_13809) ;  /* 0x00000004000c7947 */ /* 0x000fea0003800000 */
.L_x_13827:
        /* <DEDUP_REMOVED lines=17> */
.L_x_13834:
[----:B------:R-:W-:-:S04]  /*5ea0*/  LOP3.LUT R2, R3, 0x80000000, RZ, 0xc0, !PT ;  /* 0x8000000003027812 */ /* 0x000fc800078ec0ff */
[----:B------:R-:W-:-:S04]  /*5eb0*/  SHF.R.U32.HI R3, RZ, 0x18, R2 ;  /* 0x00000018ff037819 */ /* 0x000fc80000011602 */
[----:B------:R-:W-:-:S04]  /*5ec0*/  LOP3.LUT R0, R0, R3, RZ, 0xfc, !PT ;  /* 0x0000000300007212 */ /* 0x000fc800078efcff */
[----:B------:R-:W-:-:S07]  /*5ed0*/  PRMT R8, R0, 0x7610, R8 ;  /* 0x0000761000087816 */ /* 0x000fce0000000008 */
.L_x_13833:
[----:B------:R-:W-:Y:S05]  /*5ee0*/  BSYNC B0 ;  /* 0x0000000000007941 */ /* 0x000fea0003800000 */
.L_x_13832:
[----:B------:R0:W-:Y:S01]  /*5ef0*/  STG.E.U8 desc[UR36][R16.64], R8 ;  /* 0x0000000810007986 */ /* 0x0001e2000c101124 */
[----:B------:R-:W-:Y:S05]  /*5f00*/  BRA `(.L_x_13809) ;  /* 0x0000000000ac7947 */ /* 0x000fea0003800000 */
.L_x_13826:
        /* <DEDUP_REMOVED lines=23> */
.L_x_13808:
        /* <DEDUP_REMOVED lines=16> */
.L_x_13837:
[----:B------:R-:W-:Y:S05]  /*6180*/  BRA `(.L_x_13809) ;  /* 0x00000000000c7947 */ /* 0x000fea0003800000 */
.L_x_13836:
[----:B------:R2:W-:Y:S01]  /*6190*/  STG.E.64 desc[UR36][R16.64], R2 ;  /* 0x0000000210007986 */ /* 0x0005e2000c101b24 */
[----:B------:R-:W-:Y:S05]  /*61a0*/  BRA `(.L_x_13809) ;  /* 0x0000000000047947 */ /* 0x000fea0003800000 */
.L_x_13835:
[----:B------:R0:W-:Y:S02]  /*61b0*/  STG.E desc[UR36][R16.64], R2 ;  /* 0x0000000210007986 */ /* 0x0001e4000c101924 */
.L_x_13809:
[----:B------:R-:W-:-:S07]  /*61c0*/  VIADD R19, R19, 0x80 ;  /* 0x0000008013137836 */ /* 0x000fce0000000000 */
.L_x_13769:
[----:B------:R-:W-:Y:S05]  /*61d0*/  BSYNC B6 ;  /* 0x0000000000067941 */ /* 0x000fea0003800000 */
.L_x_13768:
        /* <DEDUP_REMOVED lines=307> */
.L_x_13840:
        /* <DEDUP_REMOVED lines=21> */
.L_x_13844:
[----:B------:R0:W5:Y:S01]  /*7660*/  LDG.E.U8 R2, desc[UR36][R4.64] ;  /* 0x0000002404027981 */ /* 0x000162000c1e1100 */
[----:B------:R-:W-:Y:S01]  /*7670*/  IMAD.MOV.U32 R3, RZ, RZ, RZ ;  /* 0x000000ffff037224 */ /* 0x000fe200078e00ff */
[----:B------:R-:W-:Y:S06]  /*7680*/  BRA `(.L_x_13846) ;  /* 0x0000000c00487947 */ /* 0x000fec0003800000 */
.L_x_13843:
        /* <DEDUP_REMOVED lines=8> */
.L_x_13848:
[----:B------:R-:W2:Y:S02]  /*7710*/  LDG.E R2, desc[UR36][R4.64] ;  /* 0x0000002404027981 */ /* 0x000ea4000c1e1900 */
[----:B--2---:R-:W-:Y:S01]  /*7720*/  SHF.R.S32.HI R3, RZ, 0x1f, R2 ;  /* 0x0000001fff037819 */ /* 0x004fe20000011402 */
[----:B------:R-:W-:Y:S06]  /*7730*/  BRA `(.L_x_13846) ;  /* 0x0000000c001c7947 */ /* 0x000fec0003800000 */
.L_x_13847:
[----:B------:R-:W2:Y:S02]  /*7740*/  LDG.E.S16 R2, desc[UR36][R4.64] ;  /* 0x0000002404027981 */ /* 0x000ea4000c1e1700 */
[----:B--2---:R-:W-:Y:S01]  /*7750*/  SHF.R.S32.HI R3, RZ, 0x1f, R2 ;  /* 0x0000001fff037819 */ /* 0x004fe20000011402 */
[----:B------:R-:W-:Y:S06]  /*7760*/  BRA `(.L_x_13846) ;  /* 0x0000000c00107947 */ /* 0x000fec0003800000 */
.L_x_13842:
        /* <DEDUP_REMOVED lines=9> */
.L_x_13850:
[----:B------:R-:W2:Y:S02]  /*7800*/  LDG.E.U16 R4, desc[UR36][R4.64] ;  /* 0x0000002404047981 */ /* 0x000ea4000c1e1500 */
[----:B--2---:R-:W-:-:S06]  /*7810*/  HADD2.F32 R2, -RZ, R4.H0_H0 ;  /* 0x20000004ff027230 */ /* 0x004fcc0000004100 */
[----:B------:R-:W0:Y:S01]  /*7820*/  F2I.S64.TRUNC R2, R2 ;  /* 0x0000000200027311 */ /* 0x000e22000020d900 */
[----:B------:R-:W-:Y:S05]  /*7830*/  BRA `(.L_x_13846) ;  /* 0x0000000800dc7947 */ /* 0x000fea0003800000 */
.L_x_13849:
        /* <DEDUP_REMOVED lines=9> */
.L_x_13852:
[----:B------:R-:W2:Y:S02]  /*78d0*/  LDG.E.U16 R4, desc[UR36][R4.64] ;  /* 0x0000002404047981 */ /* 0x000ea4000c1e1500 */
[----:B--2---:R-:W-:-:S06]  /*78e0*/  HADD2.F32 R2, -RZ, R4.H0_H0 ;  /* 0x20000004ff027230 */ /* 0x004fcc0000004100 */
[----:B------:R-:W0:Y:S01]  /*78f0*/  F2I.S64.TRUNC R2, R2 ;  /* 0x0000000200027311 */ /* 0x000e22000020d900 */
[----:B------:R-:W-:Y:S05]  /*7900*/  BRA `(.L_x_13846) ;  /* 0x0000000800a87947 */ /* 0x000fea0003800000 */
.L_x_13851:
[----:B------:R-:W2:Y:S02]  /*7910*/  LDG.E.64 R2, desc[UR36][R4.64] ;  /* 0x0000002404027981 */ /* 0x000ea4000c1e1b00 */
[----:B--2---:R-:W0:Y:S01]  /*7920*/  F2I.S64.F64.TRUNC R2, R2 ;  /* 0x0000000200027311 */ /* 0x004e22000030d900 */
[----:B------:R-:W-:Y:S05]  /*7930*/  BRA `(.L_x_13846) ;  /* 0x00000008009c7947 */ /* 0x000fea0003800000 */
.L_x_13841:
        /* <DEDUP_REMOVED lines=13> */
.L_x_13855:
[----:B------:R-:W2:Y:S02]  /*7a10*/  LDG.E.64 R2, desc[UR36][R4.64] ;  /* 0x0000002404027981 */ /* 0x000ea4000c1e1b00 */
[----:B--2---:R-:W0:Y:S01]  /*7a20*/  F2I.S64.F64.TRUNC R2, R2 ;  /* 0x0000000200027311 */ /* 0x004e22000030d900 */
[----:B------:R-:W-:Y:S05]  /*7a30*/  BRA `(.L_x_13846) ;  /* 0x00000008005c7947 */ /* 0x000fea0003800000 */
.L_x_13854:
        /* <DEDUP_REMOVED lines=27> */
.L_x_13857:
        /* <DEDUP_REMOVED lines=14> */
.L_x_13856:
[----:B------:R-:W2:Y:S02]  /*7cd0*/  LDG.E.U16 R2, desc[UR36][R4.64] ;  /* 0x0000002404027981 */ /* 0x000ea4000c1e1500 */
[----:B--2---:R-:W-:-:S06]  /*7ce0*/  IMAD.U32 R2, R2, 0x10000, RZ ;  /* 0x0001000002027824 */ /* 0x004fcc00078e00ff */
[----:B------:R-:W0:Y:S01]  /*7cf0*/  F2I.S64.TRUNC R2, R2 ;  /* 0x0000000200027311 */ /* 0x000e22000020d900 */
[----:B------:R-:W-:Y:S05]  /*7d00*/  BRA `(.L_x_13846) ;  /* 0x0000000400a87947 */ /* 0x000fea0003800000 */
.L_x_13853:
        /* <DEDUP_REMOVED lines=11> */
.L_x_13860:
        /* <DEDUP_REMOVED lines=21> */
.L_x_13864:
[----:B------:R-:W-:Y:S05]  /*7f10*/  BSYNC B1 ;  /* 0x0000000000017941 */ /* 0x000fea0003800000 */
.L_x_13863:
[----:B------:R-:W-:Y:S01]  /*7f20*/  IMAD.SHL.U32 R2, R2, 0x100000, RZ ;  /* 0x0010000002027824 */ /* 0x000fe200078e00ff */
[----:B------:R-:W-:-:S04]  /*7f30*/  LEA R3, R0, 0x3b800000, 0x17 ;  /* 0x3b80000000037811 */ /* 0x000fc800078eb8ff */
[----:B------:R-:W-:-:S07]  /*7f40*/  LOP3.LUT R2, R3, R2, R4, 0xfe, !PT ;  /* 0x0000000203027212 */ /* 0x000fce00078efe04 */
.L_x_13862:
[----:B------:R-:W-:Y:S05]  /*7f50*/  BSYNC B0 ;  /* 0x0000000000007941 */ /* 0x000fea0003800000 */
.L_x_13861:
[----:B------:R-:W1:Y:S01]  /*7f60*/  F2I.S64.TRUNC R2, R2 ;  /* 0x0000000200027311 */ /* 0x000e62000020d900 */
[----:B------:R-:W-:Y:S05]  /*7f70*/  BRA `(.L_x_13846) ;  /* 0x00000004000c7947 */ /* 0x000fea0003800000 */
.L_x_13859:
        /* <DEDUP_REMOVED lines=21> */
.L_x_13868:
[----:B------:R-:W-:Y:S05]  /*80d0*/  BSYNC B1 ;  /* 0x0000000000017941 */ /* 0x000fea0003800000 */
.L_x_13867:
[----:B------:R-:W-:Y:S01]  /*80e0*/  IMAD.SHL.U32 R2, R2, 0x200000, RZ ;  /* 0x0020000002027824 */ /* 0x000fe200078e00ff */
[----:B------:R-:W-:-:S04]  /*80f0*/  LEA R3, R0, 0x37800000, 0x17 ;  /* 0x3780000000037811 */ /* 0x000fc800078eb8ff */
[----:B------:R-:W-:-:S07]  /*8100*/  LOP3.LUT R2, R3, R2, R4, 0xfe, !PT ;  /* 0x0000000203027212 */ /* 0x000fce00078efe04 */
.L_x_13866:
[----:B------:R-:W-:Y:S05]  /*8110*/  BSYNC B0 ;  /* 0x0000000000007941 */ /* 0x000fea0003800000 */
.L_x_13865:
[----:B------:R-:W2:Y:S01]  /*8120*/  F2I.S64.TRUNC R2, R2 ;  /* 0x0000000200027311 */ /* 0x000ea2000020d900 */
[----:B------:R-:W-:Y:S05]  /*8130*/  BRA `(.L_x_13846) ;  /* 0x00000000009c7947 */ /* 0x000fea0003800000 */
.L_x_13858:
        /* <DEDUP_REMOVED lines=14> */
.L_x_13872:
[----:B------:R-:W-:Y:S05]  /*8220*/  BSYNC B0 ;  /* 0x0000000000007941 */ /* 0x000fea0003800000 */
.L_x_13871:
[----:B------:R-:W4:Y:S01]  /*8230*/  F2I.S64.TRUNC R2, R2 ;  /* 0x0000000200027311 */ /* 0x000f22000020d900 */
[----:B------:R-:W-:Y:S05]  /*8240*/  BRA `(.L_x_13846) ;  /* 0x0000000000587947 */ /* 0x000fea0003800000 */
.L_x_13845:
        /* <DEDUP_REMOVED lines=16> */
.L_x_13873:
[----:B------:R-:W-:Y:S01]  /*8350*/  CS2R R2, SRZ ;  /* 0x0000000000027805 */ /* 0x000fe2000001ff00 */
[----:B------:R-:W-:Y:S06]  /*8360*/  BRA `(.L_x_13846) ;  /* 0x0000000000107947 */ /* 0x000fec0003800000 */
.L_x_13870:
[----:B------:R3:W5:Y:S01]  /*8370*/  LDG.E.64 R2, desc[UR36][R4.64] ;  /* 0x0000002404027981 */ /* 0x000762000c1e1b00 */
[----:B------:R-:W-:Y:S05]  /*8380*/  BRA `(.L_x_13846) ;  /* 0x0000000000087947 */ /* 0x000fea0003800000 */
.L_x_13869:
[----:B------:R0:W5:Y:S01]  /*8390*/  LDG.E R2, desc[UR36][R4.64] ;  /* 0x0000002404027981 */ /* 0x000162000c1e1900 */
[----:B------:R-:W-:-:S07]  /*83a0*/  IMAD.MOV.U32 R3, RZ, RZ, RZ ;  /* 0x000000ffff037224 */ /* 0x000fce00078e00ff */
.L_x_13846:
        /* <DEDUP_REMOVED lines=22> */
.L_x_13877:
[----:B------:R3:W-:Y:S01]  /*8510*/  STG.E.U8 desc[UR36][R16.64], R2 ;  /* 0x0000000210007986 */ /* 0x0007e2000c101124 */
[----:B------:R-:W-:Y:S05]  /*8520*/  BRA `(.L_x_13879) ;  /* 0x0000000c00507947 */ /* 0x000fea0003800000 */
.L_x_13876:
        /* <DEDUP_REMOVED lines=8> */
.L_x_13881:
[----:B------:R2:W-:Y:S01]  /*85b0*/  STG.E desc[UR36][R16.64], R2 ;  /* 0x0000000210007986 */ /* 0x0005e2000c101924 */
[----:B------:R-:W-:Y:S05]  /*85c0*/  BRA `(.L_x_13879) ;  /* 0x0000000c00287947 */ /* 0x000fea0003800000 */
.L_x_13880:
[----:B------:R0:W-:Y:S01]  /*85d0*/  STG.E.U16 desc[UR36][R16.64], R2 ;  /* 0x0000000210007986 */ /* 0x0001e2000c101524 */
[----:B------:R-:W-:Y:S05]  /*85e0*/  BRA `(.L_x_13879) ;  /* 0x0000000c00207947 */ /* 0x000fea0003800000 */
.L_x_13875:
        /* <DEDUP_REMOVED lines=9> */
.L_x_13883:
[----:B------:R-:W0:Y:S02]  /*8680*/  I2F.S64 R0, R2 ;  /* 0x0000000200007312 */ /* 0x000e240000301400 */
[----:B0-----:R-:W-:-:S05]  /*8690*/  F2FP.F16.F32.PACK_AB R0, RZ, R0 ;  /* 0x00000000ff00723e */ /* 0x001fca00000000ff */
[----:B------:R0:W-:Y:S01]  /*86a0*/  STG.E.U16 desc[UR36][R16.64], R0 ;  /* 0x0000000010007986 */ /* 0x0001e2000c101524 */
[----:B------:R-:W-:Y:S05]  /*86b0*/  BRA `(.L_x_13879) ;  /* 0x0000000800ec7947 */ /* 0x000fea0003800000 */
.L_x_13882:
        /* <DEDUP_REMOVED lines=10> */
.L_x_13885:
[----:B------:R-:W0:Y:S02]  /*8760*/  I2F.S64 R2, R2 ;  /* 0x0000000200027312 */ /* 0x000e240000301400 */
[----:B0-----:R-:W-:-:S04]  /*8770*/  F2FP.F16.F32.PACK_AB R3, RZ, R2 ;  /* 0x00000002ff03723e */ /* 0x001fc800000000ff */
[----:B------:R-:W-:-:S05]  /*8780*/  PRMT R3, R3, 0x5410, RZ ;  /* 0x0000541003037816 */ /* 0x000fca00000000ff */
[----:B------:R0:W-:Y:S01]  /*8790*/  STG.E desc[UR36][R16.64], R3 ;  /* 0x0000000310007986 */ /* 0x0001e2000c101924 */
[----:B------:R-:W-:Y:S05]  /*87a0*/  BRA `(.L_x_13879) ;  /* 0x0000000800b07947 */ /* 0x000fea0003800000 */
.L_x_13884:
[----:B------:R-:W0:Y:S02]  /*87b0*/  I2F.F64.S64 R2, R2 ;  /* 0x0000000200027312 */ /* 0x000e240000301c00 */
[----:B0-----:R0:W-:Y:S01]  /*87c0*/  STG.E.64 desc[UR36][R16.64], R2 ;  /* 0x0000000210007986 */ /* 0x0011e2000c101b24 */
[----:B------:R-:W-:Y:S05]  /*87d0*/  BRA `(.L_x_13879) ;  /* 0x0000000800a47947 */ /* 0x000fea0003800000 */
.L_x_13874:
        /* <DEDUP_REMOVED lines=13> */
.L_x_13888:
[----:B------:R-:W0:Y:S01]  /*88b0*/  I2F.F64.S64 R4, R2 ;  /* 0x0000000200047312 */ /* 0x000e220000301c00 */
[----:B------:R-:W-:-:S05]  /*88c0*/  CS2R R6, SRZ ;  /* 0x0000000000067805 */ /* 0x000fca000001ff00 */
[----:B0-----:R0:W-:Y:S01]  /*88d0*/  STG.E.128 desc[UR36][R16.64], R4 ;  /* 0x0000000410007986 */ /* 0x0011e2000c101d24 */
[----:B------:R-:W-:Y:S05]  /*88e0*/  BRA `(.L_x_13879) ;  /* 0x0000000800607947 */ /* 0x000fea0003800000 */
.L_x_13887:
        /* <DEDUP_REMOVED lines=21> */
.L_x_13892:
[----:B------:R-:W-:Y:S05]  /*8a40*/  BSYNC B0 ;  /* 0x0000000000007941 */ /* 0x000fea0003800000 */
.L_x_13891:
[----:B------:R-:W-:-:S05]  /*8a50*/  LOP3.LUT R5, R0, R5, RZ, 0xfc, !PT ;  /* 0x0000000500057212 */ /* 0x000fca00078efcff */
[----:B------:R0:W-:Y:S01]  /*8a60*/  STG.E.U8 desc[UR36][R16.64], R5 ;  /* 0x0000000510007986 */ /* 0x0001e2000c101124 */
[----:B------:R-:W-:Y:S05]  /*8a70*/  BRA `(.L_x_13879) ;  /* 0x0000000400fc7947 */ /* 0x000fea0003800000 */
.L_x_13890:
        /* <DEDUP_REMOVED lines=13> */
.L_x_13894:
[----:B------:R-:W-:Y:S01]  /*8b50*/  IMAD.MOV.U32 R0, RZ, RZ, 0x7f ;  /* 0x0000007fff007424 */ /* 0x000fe200078e00ff */
[----:B------:R-:W-:-:S04]  /*8b60*/  ISETP.GT.U32.AND P0, PT, R4, 0x7f800000, PT ;  /* 0x7f8000000400780c */ /* 0x000fc80003f04070 */
[----:B------:R-:W-:-:S09]  /*8b70*/  SEL R0, R0, 0x7c, P0 ;  /* 0x0000007c00007807 */ /* 0x000fd20000000000 */
.L_x_13895:
[----:B------:R-:W-:Y:S05]  /*8b80*/  BSYNC B0 ;  /* 0x0000000000007941 */ /* 0x000fea0003800000 */
.L_x_13893:
[----:B------:R-:W-:-:S04]  /*8b90*/  LOP3.LUT R2, R3, 0x80000000, RZ, 0xc0, !PT ;  /* 0x8000000003027812 */ /* 0x000fc800078ec0ff */
[----:B------:R-:W-:-:S04]  /*8ba0*/  SHF.R.U32.HI R3, RZ, 0x18, R2 ;  /* 0x00000018ff037819 */ /* 0x000fc80000011602 */
[----:B------:R-:W-:-:S05]  /*8bb0*/  LOP3.LUT R3, R0, R3, RZ, 0xfc, !PT ;  /* 0x0000000300037212 */ /* 0x000fca00078efcff */
[----:B------:R0:W-:Y:S01]  /*8bc0*/  STG.E.U8 desc[UR36][R16.64], R3 ;  /* 0x0000000310007986 */ /* 0x0001e2000c101124 */
[----:B------:R-:W-:Y:S05]  /*8bd0*/  BRA `(.L_x_13879) ;  /* 0x0000000400a47947 */ /* 0x000fea0003800000 */
.L_x_13889:
[----:B------:R-:W0:Y:S02]  /*8be0*/  I2F.S64 R0, R2 ;  /* 0x0000000200007312 */ /* 0x000e240000301400 */
[----:B0-----:R-:W-:-:S05]  /*8bf0*/  F2FP.BF16.F32.PACK_AB R0, RZ, R0 ;  /* 0x00000000ff00723e */ /* 0x001fca00000010ff */
[----:B------:R0:W-:Y:S01]  /*8c00*/  STG.E.U16 desc[UR36][R16.64], R0 ;  /* 0x0000000010007986 */ /* 0x0001e2000c101524 */
[----:B------:R-:W-:Y:S05]  /*8c10*/  BRA `(.L_x_13879) ;  /* 0x0000000400947947 */ /* 0x000fea0003800000 */
.L_x_13886:
        /* <DEDUP_REMOVED lines=10> */
.L_x_13898:
        /* <DEDUP_REMOVED lines=17> */
.L_x_13901:
[----:B------:R-:W-:-:S04]  /*8dd0*/  LOP3.LUT R2, R3, 0x80000000, RZ, 0xc0, !PT ;  /* 0x8000000003027812 */ /* 0x000fc800078ec0ff */
[----:B------:R-:W-:-:S04]  /*8de0*/  SHF.R.U32.HI R3, RZ, 0x18, R2 ;  /* 0x00000018ff037819 */ /* 0x000fc80000011602 */
[----:B------:R-:W-:-:S04]  /*8df0*/  LOP3.LUT R0, R0, R3, RZ, 0xfc, !PT ;  /* 0x0000000300007212 */ /* 0x000fc800078efcff */
[----:B------:R-:W-:-:S07]  /*8e00*/  PRMT R8, R0, 0x7610, R8 ;  /* 0x0000761000087816 */ /* 0x000fce0000000008 */
.L_x_13900:
[----:B------:R-:W-:Y:S05]  /*8e10*/  BSYNC B0 ;  /* 0x0000000000007941 */ /* 0x000fea0003800000 */
.L_x_13899:
[----:B------:R0:W-:Y:S01]  /*8e20*/  STG.E.U8 desc[UR36][R16.64], R8 ;  /* 0x0000000810007986 */ /* 0x0001e2000c101124 */
[----:B------:R-:W-:Y:S05]  /*8e30*/  BRA `(.L_x_13879) ;  /* 0x00000004000c7947 */ /* 0x000fea0003800000 */
.L_x_13897:
        /* <DEDUP_REMOVED lines=17> */
.L_x_13904:
[----:B------:R-:W-:-:S04]  /*8f50*/  LOP3.LUT R2, R3, 0x80000000, RZ, 0xc0, !PT ;  /* 0x8000000003027812 */ /* 0x000fc800078ec0ff */
[----:B------:R-:W-:-:S04]  /*8f60*/  SHF.R.U32.HI R3, RZ, 0x18, R2 ;  /* 0x00000018ff037819 */ /* 0x000fc80000011602 */
[----:B------:R-:W-:-:S04]  /*8f70*/  LOP3.LUT R0, R0, R3, RZ, 0xfc, !PT ;  /* 0x0000000300007212 */ /* 0x000fc800078efcff */
[----:B------:R-:W-:-:S07]  /*8f80*/  PRMT R8, R0, 0x7610, R8 ;  /* 0x0000761000087816 */ /* 0x000fce0000000008 */
.L_x_13903:
[----:B------:R-:W-:Y:S05]  /*8f90*/  BSYNC B0 ;  /* 0x0000000000007941 */ /* 0x000fea0003800000 */
.L_x_13902:
[----:B------:R0:W-:Y:S01]  /*8fa0*/  STG.E.U8 desc[UR36][R16.64], R8 ;  /* 0x0000000810007986 */ /* 0x0001e2000c101124 */
[----:B------:R-:W-:Y:S05]  /*8fb0*/  BRA `(.L_x_13879) ;  /* 0x0000000000ac7947 */ /* 0x000fea0003800000 */
.L_x_13896:
        /* <DEDUP_REMOVED lines=23> */
.L_x_13878:
        /* <DEDUP_REMOVED lines=16> */
.L_x_13907:
[----:B------:R-:W-:Y:S05]  /*9230*/  BRA `(.L_x_13879) ;  /* 0x00000000000c7947 */ /* 0x000fea0003800000 */
.L_x_13906:
[----:B------:R0:W-:Y:S01]  /*9240*/  STG.E.64 desc[UR36][R16.64], R2 ;  /* 0x0000000210007986 */ /* 0x0001e2000c101b24 */
[----:B------:R-:W-:Y:S05]  /*9250*/  BRA `(.L_x_13879) ;  /* 0x0000000000047947 */ /* 0x000fea0003800000 */
.L_x_13905:
[----:B------:R0:W-:Y:S02]  /*9260*/  STG.E desc[UR36][R16.64], R2 ;  /* 0x0000000210007986 */ /* 0x0001e4000c101924 */
.L_x_13879:
[----:B------:R-:W-:-:S07]  /*9270*/  VIADD R19, R19, 0x80 ;  /* 0x0000008013137836 */ /* 0x000fce0000000000 */
.L_x_13839:
[----:B------:R-:W-:Y:S05]  /*9280*/  BSYNC B6 ;  /* 0x0000000000067941 */ /* 0x000fea0003800000 */
.L_x_13838:
        /* <DEDUP_REMOVED lines=306> */
.L_x_13908:
        /* <DEDUP_REMOVED lines=21> */
.L_x_13912:
[----:B------:R1:W5:Y:S01]  /*a700*/  LDG.E.U8 R2, desc[UR36][R4.64] ;  /* 0x0000002404027981 */ /* 0x000362000c1e1100 */
[----:B------:R-:W-:Y:S01]  /*a710*/  IMAD.MOV.U32 R3, RZ, RZ, RZ ;  /* 0x000000ffff037224 */ /* 0x000fe200078e00ff */
[----:B------:R-:W-:Y:S06]  /*a720*/  BRA `(.L_x_13914) ;  /* 0x0000000c00487947 */ /* 0x000fec0003800000 */
.L_x_13911:
        /* <DEDUP_REMOVED lines=8> */
.L_x_13916:
[----:B------:R-:W2:Y:S02]  /*a7b0*/  LDG.E R2, desc[UR36][R4.64] ;  /* 0x0000002404027981 */ /* 0x000ea4000c1e1900 */
[----:B--2---:R-:W-:Y:S01]  /*a7c0*/  SHF.R.S32.HI R3, RZ, 0x1f, R2 ;  /* 0x0000001fff037819 */ /* 0x004fe20000011402 */
[----:B------:R-:W-:Y:S06]  /*a7d0*/  BRA `(.L_x_13914) ;  /* 0x0000000c001c7947 */ /* 0x000fec0003800000 */
.L_x_13915:
[----:B------:R-:W2:Y:S02]  /*a7e0*/  LDG.E.S16 R2, desc[UR36][R4.64] ;  /* 0x0000002404027981 */ /* 0x000ea4000c1e1700 */
[----:B--2---:R-:W-:Y:S01]  /*a7f0*/  SHF.R.S32.HI R3, RZ, 0x1f, R2 ;  /* 0x0000001fff037819 */ /* 0x004fe20000011402 */
[----:B------:R-:W-:Y:S06]  /*a800*/  BRA `(.L_x_13914) ;  /* 0x0000000c00107947 */ /* 0x000fec0003800000 */
.L_x_13910:
        /* <DEDUP_REMOVED lines=9> */
.L_x_13918:
[----:B------:R-:W2:Y:S02]  /*a8a0*/  LDG.E.U16 R4, desc[UR36][R4.64] ;  /* 0x0000002404047981 */ /* 0x000ea4000c1e1500 */
[----:B--2---:R-:W-:-:S06]  /*a8b0*/  HADD2.F32 R2, -RZ, R4.H0_H0 ;  /* 0x20000004ff027230 */ /* 0x004fcc0000004100 */
[----:B------:R-:W0:Y:S01]  /*a8c0*/  F2I.S64.TRUNC R2, R2 ;  /* 0x0000000200027311 */ /* 0x000e22000020d900 */
[----:B------:R-:W-:Y:S05]  /*a8d0*/  BRA `(.L_x_13914) ;  /* 0x0000000800dc7947 */ /* 0x000fea0003800000 */
.L_x_13917:
        /* <DEDUP_REMOVED lines=9> */
.L_x_13920:
[----:B------:R-:W2:Y:S02]  /*a970*/  LDG.E.U16 R4, desc[UR36][R4.64] ;  /* 0x0000002404047981 */ /* 0x000ea4000c1e1500 */
[----:B--2---:R-:W-:-:S06]  /*a980*/  HADD2.F32 R2, -RZ, R4.H0_H0 ;  /* 0x20000004ff027230 */ /* 0x004fcc0000004100 */
[----:B------:R-:W4:Y:S01]  /*a990*/  F2I.S64.TRUNC R2, R2 ;  /* 0x0000000200027311 */ /* 0x000f22000020d900 */
[----:B------:R-:W-:Y:S05]  /*a9a0*/  BRA `(.L_x_13914) ;  /* 0x0000000800a87947 */ /* 0x000fea0003800000 */
.L_x_13919:
[----:B------:R-:W2:Y:S02]  /*a9b0*/  LDG.E.64 R2, desc[UR36][R4.64] ;  /* 0x0000002404027981 */ /* 0x000ea4000c1e1b00 */
[----:B--2---:R-:W2:Y:S01]  /*a9c0*/  F2I.S64.F64.TRUNC R2, R2 ;  /* 0x0000000200027311 */ /* 0x004ea2000030d900 */
[----:B------:R-:W-:Y:S05]  /*a9d0*/  BRA `(.L_x_13914) ;  /* 0x00000008009c7947 */ /* 0x000fea0003800000 */
.L_x_13909:
        /* <DEDUP_REMOVED lines=13> */
.L_x_13923:
[----:B------:R-:W2:Y:S02]  /*aab0*/  LDG.E.64 R2, desc[UR36][R4.64] ;  /* 0x0000002404027981 */ /* 0x000ea4000c1e1b00 */
[----:B--2---:R-:W0:Y:S01]  /*aac0*/  F2I.S64.F64.TRUNC R2, R2 ;  /* 0x0000000200027311 */ /* 0x004e22000030d900 */
[----:B------:R-:W-:Y:S05]  /*aad0*/  BRA `(.L_x_13914) ;  /* 0x00000008005c7947 */ /* 0x000fea0003800000 */
.L_x_13922:
        /* <DEDUP_REMOVED lines=27> */
.L_x_13925:
        /* <DEDUP_REMOVED lines=14> */
.L_x_13924:
[----:B------:R-:W2:Y:S02]  /*ad70*/  LDG.E.U16 R2, desc[UR36][R4.64] ;  /* 0x0000002404027981 */ /* 0x000ea4000c1e1500 */
[----:B--2---:R-:W-:-:S06]  /*ad80*/  IMAD.U32 R2, R2, 0x10000, RZ ;  /* 0x0001000002027824 */ /* 0x004fcc00078e00ff */
[----:B------:R-:W0:Y:S01]  /*ad90*/  F2I.S64.TRUNC R2, R2 ;  /* 0x0000000200027311 */ /* 0x000e22000020d900 */
[----:B------:R-:W-:Y:S05]  /*ada0*/  BRA `(.L_x_13914) ;  /* 0x0000000400a87947 */ /* 0x000fea0003800000 */
.L_x_13921:
        /* <DEDUP_REMOVED lines=11> */
.L_x_13928:
        /* <DEDUP_REMOVED lines=21> */
.L_x_13932:
[----:B------:R-:W-:Y:S05]  /*afb0*/  BSYNC B1 ;  /* 0x0000000000017941 */ /* 0x000fea0003800000 */
.L_x_13931:
[----:B------:R-:W-:Y:S01]  /*afc0*/  IMAD.SHL.U32 R2, R2, 0x100000, RZ ;  /* 0x0010000002027824 */ /* 0x000fe200078e00ff */
[----:B------:R-:W-:-:S04]  /*afd0*/  LEA R3, R0, 0x3b800000, 0x17 ;  /* 0x3b80000000037811 */ /* 0x000fc800078eb8ff */
[----:B------:R-:W-:-:S07]  /*afe0*/  LOP3.LUT R2, R3, R2, R4, 0xfe, !PT ;  /* 0x0000000203027212 */ /* 0x000fce00078efe04 */
.L_x_13930:
[----:B------:R-:W-:Y:S05]  /*aff0*/  BSYNC B0 ;  /* 0x0000000000007941 */ /* 0x000fea0003800000 */
.L_x_13929:
[----:B------:R-:W0:Y:S01]  /*b000*/  F2I.S64.TRUNC R2, R2 ;  /* 0x0000000200027311 */ /* 0x000e22000020d900 */
[----:B------:R-:W-:Y:S05]  /*b010*/  BRA `(.L_x_13914) ;  /* 0x00000004000c7947 */ /* 0x000fea0003800000 */
.L_x_13927:
        /* <DEDUP_REMOVED lines=21> */
.L_x_13936:
[----:B------:R-:W-:Y:S05]  /*b170*/  BSYNC B1 ;  /* 0x0000000000017941 */ /* 0x000fea0003800000 */
.L_x_13935:
[----:B------:R-:W-:Y:S01]  /*b180*/  IMAD.SHL.U32 R2, R2, 0x200000, RZ ;  /* 0x0020000002027824 */ /* 0x000fe200078e00ff */
[----:B------:R-:W-:-:S04]  /*b190*/  LEA R3, R0, 0x37800000, 0x17 ;  /* 0x3780000000037811 */ /* 0x000fc800078eb8ff */
[----:B------:R-:W-:-:S07]  /*b1a0*/  LOP3.LUT R2, R3, R2, R4, 0xfe, !PT ;  /* 0x0000000203027212 */ /* 0x000fce00078efe04 */
.L_x_13934:
[----:B------:R-:W-:Y:S05]  /*b1b0*/  BSYNC B0 ;  /* 0x0000000000007941 */ /* 0x000fea0003800000 */
.L_x_13933:
[----:B------:R-:W0:Y:S01]  /*b1c0*/  F2I.S64.TRUNC R2, R2 ;  /* 0x0000000200027311 */ /* 0x000e22000020d900 */
[----:B------:R-:W-:Y:S05]  /*b1d0*/  BRA `(.L_x_13914) ;  /* 0x00000000009c7947 */ /* 0x000fea0003800000 */
.L_x_13926:
        /* <DEDUP_REMOVED lines=14> */
.L_x_13940:
[----:B------:R-:W-:Y:S05]  /*b2c0*/  BSYNC B0 ;  /* 0x0000000000007941 */ /* 0x000fea0003800000 */
.L_x_13939:
[----:B------:R-:W0:Y:S01]  /*b2d0*/  F2I.S64.TRUNC R2, R2 ;  /* 0x0000000200027311 */ /* 0x000e22000020d900 */
[----:B------:R-:W-:Y:S05]  /*b2e0*/  BRA `(.L_x_13914) ;  /* 0x0000000000587947 */ /* 0x000fea0003800000 */
.L_x_13913:
        /* <DEDUP_REMOVED lines=16> */
.L_x_13941:
[----:B------:R-:W-:Y:S01]  /*b3f0*/  CS2R R2, SRZ ;  /* 0x0000000000027805 */ /* 0x000fe2000001ff00 */
[----:B------:R-:W-:Y:S06]  /*b400*/  BRA `(.L_x_13914) ;  /* 0x0000000000107947 */ /* 0x000fec0003800000 */
.L_x_13938:
[----:B------:R0:W5:Y:S01]  /*b410*/  LDG.E.64 R2, desc[UR36][R4.64] ;  /* 0x0000002404027981 */ /* 0x000162000c1e1b00 */
[----:B------:R-:W-:Y:S05]  /*b420*/  BRA `(.L_x_13914) ;  /* 0x0000000000087947 */ /* 0x000fea0003800000 */
.L_x_13937:
[----:B------:R0:W5:Y:S01]  /*b430*/  LDG.E R2, desc[UR36][R4.64] ;  /* 0x0000002404027981 */ /* 0x000162000c1e1900 */
[----:B------:R-:W-:-:S07]  /*b440*/  IMAD.MOV.U32 R3, RZ, RZ, RZ ;  /* 0x000000ffff037224 */ /* 0x000fce00078e00ff */
.L_x_13914:
[----:B01----:R-:W0:Y:S01]  /*b450*/  LDC.U8 R4, c[0x0][0x430] ;  /* 0x00010c00ff047b82 */ /* 0x003e220000000000 */
[----:B------:R-:W-:Y:S02]  /*b460*/  ULDC.64 UR4, c[0x0][0x428] ;  /* 0x00010a0000047ab9 */ /* 0x000fe40000000a00 */
[----:B------:R-:W-:Y:S01]  /*b470*/  ISETP.NE.U32.AND P0, PT, RZ, UR4, PT ;  /* 0x00000004ff007c0c */ /* 0x000fe2000bf05070 */
[----:B------:R-:W-:Y:S01]  /*b480*/  IMAD.U32 R5, RZ, RZ, UR5 ;  /* 0x00000005ff057e24 */ /* 0x000fe2000f8e00ff */
[----:B------:R-:W-:Y:S02]  /*b490*/  ISETP.LT.U32.AND P1, PT, RZ, UR4, PT ;  /* 0x00000004ff007c0c */ /* 0x000fe4000bf21070 */
[----:B------:R-:W-:Y:S02]  /*b4a0*/  ISETP.NE.AND.EX P0, PT, RZ, UR5, PT, P0 ;  /* 0x00000005ff007c0c */ /* 0x000fe4000bf05300 */
[----:B------:R-:W-:Y:S02]  /*b4b0*/  ISETP.GT.AND.EX P1, PT, R5, RZ, PT, P1 ;  /* 0x000000ff0500720c */ /* 0x000fe40003f24310 */
[----:B--2345:R-:W-:-:S09]  /*b4c0*/  SEL R3, R3, RZ, !P0 ;  /* 0x000000ff03037207 */ /* 0x03cfd20004000000 */
        /* <DEDUP_REMOVED lines=14> */
.L_x_13945:
[----:B------:R-:W-:Y:S01]  /*b5b0*/  STG.E.U8 desc[UR36][R16.64], R2 ;  /* 0x0000000210007986 */ /* 0x000fe2000c101124 */
[----:B------:R-:W-:Y:S05]  /*b5c0*/  EXIT ;  /* 0x000000000000794d */ /* 0x000fea0003800000 */
.L_x_13944:
        /* <DEDUP_REMOVED lines=8> */
.L_x_13948:
[----:B------:R-:W-:Y:S01]  /*b650*/  STG.E desc[UR36][R16.64], R2 ;  /* 0x0000000210007986 */ /* 0x000fe2000c101924 */
[----:B------:R-:W-:Y:S05]  /*b660*/  EXIT ;  /* 0x000000000000794d */ /* 0x000fea0003800000 */
.L_x_13947:
[----:B------:R-:W-:Y:S01]  /*b670*/  STG.E.U16 desc[UR36][R16.64], R2 ;  /* 0x0000000210007986 */ /* 0x000fe2000c101524 */
[----:B------:R-:W-:Y:S05]  /*b680*/  EXIT ;  /* 0x000000000000794d */ /* 0x000fea0003800000 */
.L_x_13943:
        /* <DEDUP_REMOVED lines=9> */
.L_x_13950:
[----:B------:R-:W0:Y:S02]  /*b720*/  I2F.S64 R0, R2 ;  /* 0x0000000200007312 */ /* 0x000e240000301400 */
[----:B0-----:R-:W-:-:S05]  /*b730*/  F2FP.F16.F32.PACK_AB R0, RZ, R0 ;  /* 0x00000000ff00723e */ /* 0x001fca00000000ff */
[----:B------:R-:W-:Y:S01]  /*b740*/  STG.E.U16 desc[UR36][R16.64], R0 ;  /* 0x0000000010007986 */ /* 0x000fe2000c101524 */
[----:B------:R-:W-:Y:S05]  /*b750*/  EXIT ;  /* 0x000000000000794d */ /* 0x000fea0003800000 */
.L_x_13949:
        /* <DEDUP_REMOVED lines=10> */
.L_x_13952:
[----:B------:R-:W0:Y:S02]  /*b800*/  I2F.S64 R2, R2 ;  /* 0x0000000200027312 */ /* 0x000e240000301400 */
[----:B0-----:R-:W-:-:S04]  /*b810*/  F2FP.F16.F32.PACK_AB R3, RZ, R2 ;  /* 0x00000002ff03723e */ /* 0x001fc800000000ff */
[----:B------:R-:W-:-:S05]  /*b820*/  PRMT R3, R3, 0x5410, RZ ;  /* 0x0000541003037816 */ /* 0x000fca00000000ff */
[----:B------:R-:W-:Y:S01]  /*b830*/  STG.E desc[UR36][R16.64], R3 ;  /* 0x0000000310007986 */ /* 0x000fe2000c101924 */
[----:B------:R-:W-:Y:S05]  /*b840*/  EXIT ;  /* 0x000000000000794d */ /* 0x000fea0003800000 */
.L_x_13951:
[----:B------:R-:W0:Y:S02]  /*b850*/  I2F.F64.S64 R2, R2 ;  /* 0x0000000200027312 */ /* 0x000e240000301c00 */
[----:B0-----:R-:W-:Y:S01]  /*b860*/  STG.E.64 desc[UR36][R16.64], R2 ;  /* 0x0000000210007986 */ /* 0x001fe2000c101b24 */
[----:B------:R-:W-:Y:S05]  /*b870*/  EXIT ;  /* 0x000000000000794d */ /* 0x000fea0003800000 */
.L_x_13942:
        /* <DEDUP_REMOVED lines=13> */
.L_x_13955:
[----:B------:R-:W0:Y:S01]  /*b950*/  I2F.F64.S64 R4, R2 ;  /* 0x0000000200047312 */ /* 0x000e220000301c00 */
[----:B------:R-:W-:-:S05]  /*b960*/  CS2R R6, SRZ ;  /* 0x0000000000067805 */ /* 0x000fca000001ff00 */
[----:B0-----:R-:W-:Y:S01]  /*b970*/  STG.E.128 desc[UR36][R16.64], R4 ;  /* 0x0000000410007986 */ /* 0x001fe2000c101d24 */
[----:B------:R-:W-:Y:S05]  /*b980*/  EXIT ;  /* 0x000000000000794d */ /* 0x000fea0003800000 */
.L_x_13954:
        /* <DEDUP_REMOVED lines=21> */
.L_x_13959:
[----:B------:R-:W-:Y:S05]  /*bae0*/  BSYNC B0 ;  /* 0x0000000000007941 */ /* 0x000fea0003800000 */
.L_x_13958:
[----:B------:R-:W-:-:S05]  /*baf0*/  LOP3.LUT R5, R0, R5, RZ, 0xfc, !PT ;  /* 0x0000000500057212 */ /* 0x000fca00078efcff */
[----:B------:R-:W-:Y:S01]  /*bb00*/  STG.E.U8 desc[UR36][R16.64], R5 ;  /* 0x0000000510007986 */ /* 0x000fe2000c101124 */
[----:B------:R-:W-:Y:S05]  /*bb10*/  EXIT ;  /* 0x000000000000794d */ /* 0x000fea0003800000 */
.L_x_13957:
        /* <DEDUP_REMOVED lines=13> */
.L_x_13961:
[----:B------:R-:W-:Y:S01]  /*bbf0*/  IMAD.MOV.U32 R0, RZ, RZ, 0x7f ;  /* 0x0000007fff007424 */ /* 0x000fe200078e00ff */
[----:B------:R-:W-:-:S04]  /*bc00*/  ISETP.GT.U32.AND P0, PT, R4, 0x7f800000, PT ;  /* 0x7f8000000400780c */ /* 0x000fc80003f04070 */
[----:B------:R-:W-:-:S09]  /*bc10*/  SEL R0, R0, 0x7c, P0 ;  /* 0x0000007c00007807 */ /* 0x000fd20000000000 */
.L_x_13962:
[----:B------:R-:W-:Y:S05]  /*bc20*/  BSYNC B0 ;  /* 0x0000000000007941 */ /* 0x000fea0003800000 */
.L_x_13960:
[----:B------:R-:W-:-:S04]  /*bc30*/  LOP3.LUT R2, R3, 0x80000000, RZ, 0xc0, !PT ;  /* 0x8000000003027812 */ /* 0x000fc800078ec0ff */
[----:B------:R-:W-:-:S04]  /*bc40*/  SHF.R.U32.HI R3, RZ, 0x18, R2 ;  /* 0x00000018ff037819 */ /* 0x000fc80000011602 */
[----:B------:R-:W-:-:S05]  /*bc50*/  LOP3.LUT R3, R0, R3, RZ, 0xfc, !PT ;  /* 0x0000000300037212 */ /* 0x000fca00078efcff */
[----:B------:R-:W-:Y:S01]  /*bc60*/  STG.E.U8 desc[UR36][R16.64], R3 ;  /* 0x0000000310007986 */ /* 0x000fe2000c101124 */
[----:B------:R-:W-:Y:S05]  /*bc70*/  EXIT ;  /* 0x000000000000794d */ /* 0x000fea0003800000 */
.L_x_13956:
[----:B------:R-:W0:Y:S02]  /*bc80*/  I2F.S64 R0, R2 ;  /* 0x0000000200007312 */ /* 0x000e240000301400 */
[----:B0-----:R-:W-:-:S05]  /*bc90*/  F2FP.BF16.F32.PACK_AB R0, RZ, R0 ;  /* 0x00000000ff00723e */ /* 0x001fca00000010ff */
[----:B------:R-:W-:Y:S01]  /*bca0*/  STG.E.U16 desc[UR36][R16.64], R0 ;  /* 0x0000000010007986 */ /* 0x000fe2000c101524 */
[----:B------:R-:W-:Y:S05]  /*bcb0*/  EXIT ;  /* 0x000000000000794d */ /* 0x000fea0003800000 */
.L_x_13953:
        /* <DEDUP_REMOVED lines=10> */
.L_x_13965:
        /* <DEDUP_REMOVED lines=17> */
.L_x_13968:
[----:B------:R-:W-:-:S04]  /*be70*/  LOP3.LUT R2, R3, 0x80000000, RZ, 0xc0, !PT ;  /* 0x8000000003027812 */ /* 0x000fc800078ec0ff */
[----:B------:R-:W-:-:S04]  /*be80*/  SHF.R.U32.HI R3, RZ, 0x18, R2 ;  /* 0x00000018ff037819 */ /* 0x000fc80000011602 */
[----:B------:R-:W-:-:S04]  /*be90*/  LOP3.LUT R0, R0, R3, RZ, 0xfc, !PT ;  /* 0x0000000300007212 */ /* 0x000fc800078efcff */
[----:B------:R-:W-:-:S07]  /*bea0*/  PRMT R8, R0, 0x7610, R8 ;  /* 0x0000761000087816 */ /* 0x000fce0000000008 */
.L_x_13967:
[----:B------:R-:W-:Y:S05]  /*beb0*/  BSYNC B0 ;  /* 0x0000000000007941 */ /* 0x000fea0003800000 */
.L_x_13966:
[----:B------:R-:W-:Y:S01]  /*bec0*/  STG.E.U8 desc[UR36][R16.64], R8 ;  /* 0x0000000810007986 */ /* 0x000fe2000c101124 */
[----:B------:R-:W-:Y:S05]  /*bed0*/  EXIT ;  /* 0x000000000000794d */ /* 0x000fea0003800000 */
.L_x_13964:
        /* <DEDUP_REMOVED lines=17> */
.L_x_13971:
[----:B------:R-:W-:-:S04]  /*bff0*/  LOP3.LUT R2, R3, 0x80000000, RZ, 0xc0, !PT ;  /* 0x8000000003027812 */ /* 0x000fc800078ec0ff */
[----:B------:R-:W-:-:S04]  /*c000*/  SHF.R.U32.HI R3, RZ, 0x18, R2 ;  /* 0x00000018ff037819 */ /* 0x000fc80000011602 */
[----:B------:R-:W-:-:S04]  /*c010*/  LOP3.LUT R0, R0, R3, RZ, 0xfc, !PT ;  /* 0x0000000300007212 */ /* 0x000fc800078efcff */
[----:B------:R-:W-:-:S07]  /*c020*/  PRMT R8, R0, 0x7610, R8 ;  /* 0x0000761000087816 */ /* 0x000fce0000000008 */
.L_x_13970:
[----:B------:R-:W-:Y:S05]  /*c030*/  BSYNC B0 ;  /* 0x0000000000007941 */ /* 0x000fea0003800000 */
.L_x_13969:
[----:B------:R-:W-:Y:S01]  /*c040*/  STG.E.U8 desc[UR36][R16.64], R8 ;  /* 0x0000000810007986 */ /* 0x000fe2000c101124 */
[----:B------:R-:W-:Y:S05]  /*c050*/  EXIT ;  /* 0x000000000000794d */ /* 0x000fea0003800000 */
.L_x_13963:
        /* <DEDUP_REMOVED lines=23> */
.L_x_13946:
        /* <DEDUP_REMOVED lines=16> */
.L_x_13974:
[----:B------:R-:W-:Y:S05]  /*c2d0*/  EXIT ;  /* 0x000000000000794d */ /* 0x000fea0003800000 */
.L_x_13973:
[----:B------:R-:W-:Y:S01]  /*c2e0*/  STG.E.64 desc[UR36][R16.64], R2 ;  /* 0x0000000210007986 */ /* 0x000fe2000c101b24 */
[----:B------:R-:W-:Y:S05]  /*c2f0*/  EXIT ;  /* 0x000000000000794d */ /* 0x000fea0003800000 */
.L_x_13972:
[----:B------:R-:W-:Y:S01]  /*c300*/  STG.E desc[UR36][R16.64], R2 ;  /* 0x0000000210007986 */ /* 0x000fe2000c101924 */
[----:B------:R-:W-:Y:S05]  /*c310*/  EXIT ;  /* 0x000000000000794d */ /* 0x000fea0003800000 */
.L_x_13975:
        /* <DEDUP_REMOVED lines=14> */
.L_x_32155:


//--------------------- .text._ZN2at6native27unrolled_elementwise_kernelINS0_13AUnaryFunctorIlllZZZNS0_21heaviside_kernel_cudaERNS_18TensorIteratorBaseEENKUlvE_clEvENKUlvE2_clEvEUlllE_EESt5arrayIPcLm2EELi4E23TrivialOffsetCalculatorILi1EjESD_NS0_6memory12LoadWithCastILi1EEENSE_13StoreWithCastILi1EEEEEviT_T0_T2_T3_T4_T5_ --------------------------
	.section	.text._ZN2at6native27unrolled_elementwise_kernelINS0_13AUnaryFunctorIlllZZZNS0_21heaviside_kernel_cudaERNS_18TensorIteratorBaseEENKUlvE_clEvENKUlvE2_clEvEUlllE_EESt5arrayIPcLm2EELi4E23TrivialOffsetCalculatorILi1EjESD_NS0_6memory12LoadWithCastILi1EEENSE_13StoreWithCastILi1EEEEEviT_T0_T2_T3_T4_T5_,"ax",@progbits
	.align	128
        .global         _ZN2at6native27unrolled_elementwise_kernelINS0_13AUnaryFunctorIlllZZZNS0_21heaviside_kernel_cudaERNS_18TensorIteratorBaseEENKUlvE_clEvENKUlvE2_clEvEUlllE_EESt5arrayIPcLm2EELi4E23TrivialOffsetCalculatorILi1EjESD_NS0_6memory12LoadWithCastILi1EEENSE_13StoreWithCastILi1EEEEEviT_T0_T2_T3_T4_T5_
        .type           _ZN2at6native27unrolled_elementwise_kernelINS0_13AUnaryFunctorIlllZZZNS0_21heaviside_kernel_cudaERNS_18TensorIteratorBaseEENKUlvE_clEvENKUlvE2_clEvEUlllE_EESt5arrayIPcLm2EELi4E23TrivialOffsetCalculatorILi1EjESD_NS0_6memory12LoadWithCastILi1EEENSE_13StoreWithCastILi1EEEEEviT_T0_T2_T3_T4_T5_,@function
        .size           _ZN2at6native27unrolled_elementwise_kernelINS0_13AUnaryFunctorIlllZZZNS0_21heaviside_kernel_cudaERNS_18TensorIteratorBaseEENKUlvE_clEvENKUlvE2_clEvEUlllE_EESt5arrayIPcLm2EELi4E23TrivialOffsetCalculatorILi1EjESD_NS0_6memory12LoadWithCastILi1EEENSE_13StoreWithCastILi1EEEEEviT_T0_T2_T3_T4_T5_,(.L_x_32156 - _ZN2at6native27unrolled_elementwise_kernelINS0_13AUnaryFunctorIlllZZZNS0_21heaviside_kernel_cudaERNS_18TensorIteratorBaseEENKUlvE_clEvENKUlvE2_clEvEUlllE_EESt5arrayIPcLm2EELi4E23TrivialOffsetCalculatorILi1EjESD_NS0_6memory12LoadWithCastILi1EEENSE_13StoreWithCastILi1EEEEEviT_T0_T2_T3_T4_T5_)
        .other          _ZN2at6native27unrolled_elementwise_kernelINS0_13AUnaryFunctorIlllZZZNS0_21heaviside_kernel_cudaERNS_18TensorIteratorBaseEENKUlvE_clEvENKUlvE2_clEvEUlllE_EESt5arrayIPcLm2EELi4E23TrivialOffsetCalculatorILi1EjESD_NS0_6memory12LoadWithCastILi1EEENSE_13StoreWithCastILi1EEEEEviT_T0_T2_T3_T4_T5_,@"STO_CUDA_ENTRY STV_DEFAULT"
_ZN2at6native27unrolled_elementwise_kernelINS0_13AUnaryFunctorIlllZZZNS0_21heaviside_kernel_cudaERNS_18TensorIteratorBaseEENKUlvE_clEvENKUlvE2_clEvEUlllE_EESt5arrayIPcLm2EELi4E23TrivialOffsetCalculatorILi1EjESD_NS0_6memory12LoadWithCastILi1EEENSE_13StoreWithCastILi1EEEEEviT_T0_T2_T3_T4_T5_:
.text._ZN2at6native27unrolled_elementwise_kernelINS0_13AUnaryFunctorIlllZZZNS0_21heaviside_kernel_cudaERNS_18TensorIteratorBaseEENKUlvE_clEvENKUlvE2_clEvEUlllE_EESt5arrayIPcLm2EELi4E23TrivialOffsetCalculatorILi1EjESD_NS0_6memory12LoadWithCastILi1EEENSE_13StoreWithCastILi1EEEEEviT_T0_T2_T3_T4_T5_:
        /* <DEDUP_REMOVED lines=32> */
.L_x_13981:
[----:B------:R1:W5:Y:S01]  /*0200*/  LDG.E.U8 R26, desc[UR36][R4.64] ;  /* 0x00000024041a7981 */ /* 0x000362000c1e1100 */
[----:B------:R-:W-:Y:S01]  /*0210*/  IMAD.MOV.U32 R27, RZ, RZ, RZ ;  /* 0x000000ffff1b7224 */ /* 0x000fe200078e00ff */
[----:B------:R-:W-:Y:S06]  /*0220*/  BRA `(.L_x_13983) ;  /* 0x0000000c004c7947 */ /* 0x000fec0003800000 */
.L_x_13980:
        /* <DEDUP_REMOVED lines=8> */
.L_x_13985:
[----:B------:R-:W2:Y:S02]  /*02b0*/  LDG.E R26, desc[UR36][R4.64] ;  /* 0x00000024041a7981 */ /* 0x000ea4000c1e1900 */
[----:B--2---:R-:W-:Y:S01]  /*02c0*/  SHF.R.S32.HI R27, RZ, 0x1f, R26 ;  /* 0x0000001fff1b7819 */ /* 0x004fe2000001141a */
[----:B------:R-:W-:Y:S06]  /*02d0*/  BRA `(.L_x_13983) ;  /* 0x0000000c00207947 */ /* 0x000fec0003800000 */
.L_x_13984:
[----:B------:R-:W2:Y:S02]  /*02e0*/  LDG.E.S16 R26, desc[UR36][R4.64] ;  /* 0x00000024041a7981 */ /* 0x000ea4000c1e1700 */
[----:B--2---:R-:W-:Y:S01]  /*02f0*/  SHF.R.S32.HI R27, RZ, 0x1f, R26 ;  /* 0x0000001fff1b7819 */ /* 0x004fe2000001141a */
[----:B------:R-:W-:Y:S06]  /*0300*/  BRA `(.L_x_13983) ;  /* 0x0000000c00147947 */ /* 0x000fec0003800000 */
.L_x_13979:
        /* <DEDUP_REMOVED lines=9> */
.L_x_13987:
[----:B------:R-:W2:Y:S02]  /*03a0*/  LDG.E.U16 R4, desc[UR36][R4.64] ;  /* 0x0000002404047981 */ /* 0x000ea4000c1e1500 */
[----:B--2---:R-:W-:-:S06]  /*03b0*/  HADD2.F32 R26, -RZ, R4.H0_H0 ;  /* 0x20000004ff1a7230 */ /* 0x004fcc0000004100 */
[----:B------:R-:W0:Y:S01]  /*03c0*/  F2I.S64.TRUNC R26, R26 ;  /* 0x0000001a001a7311 */ /* 0x000e22000020d900 */
[----:B------:R-:W-:Y:S05]  /*03d0*/  BRA `(.L_x_13983) ;  /* 0x0000000800e07947 */ /* 0x000fea0003800000 */
.L_x_13986:
        /* <DEDUP_REMOVED lines=9> */
.L_x_13989:
[----:B------:R-:W2:Y:S02]  /*0470*/  LDG.E.U16 R4, desc[UR36][R4.64] ;  /* 0x0000002404047981 */ /* 0x000ea4000c1e1500 */
[----:B--2---:R-:W-:-:S06]  /*0480*/  HADD2.F32 R26, -RZ, R4.H0_H0 ;  /* 0x20000004ff1a7230 */ /* 0x004fcc0000004100 */
[----:B------:R-:W4:Y:S01]  /*0490*/  F2I.S64.TRUNC R26, R26 ;  /* 0x0000001a001a7311 */ /* 0x000f22000020d900 */
[----:B------:R-:W-:Y:S05]  /*04a0*/  BRA `(.L_x_13983) ;  /* 0x0000000800ac7947 */ /* 0x000fea0003800000 */
.L_x_13988:
[----:B------:R-:W2:Y:S02]  /*04b0*/  LDG.E.64 R4, desc[UR36][R4.64] ;  /* 0x0000002404047981 */ /* 0x000ea4000c1e1b00 */
[----:B--2---:R2:W3:Y:S01]  /*04c0*/  F2I.S64.F64.TRUNC R26, R4 ;  /* 0x00000004001a7311 */ /* 0x0044e2000030d900 */
[----:B------:R-:W-:Y:S05]  /*04d0*/  BRA `(.L_x_13983) ;  /* 0x0000000800a07947 */ /* 0x000fea0003800000 */
.L_x_13978:
        /* <DEDUP_REMOVED lines=13> */
.L_x_13992:
[----:B------:R-:W2:Y:S02]  /*05b0*/  LDG.E.64 R4, desc[UR36][R4.64] ;  /* 0x0000002404047981 */ /* 0x000ea4000c1e1b00 */
[----:B--2---:R0:W1:Y:S01]  /*05c0*/  F2I.S64.F64.TRUNC R26, R4 ;  /* 0x00000004001a7311 */ /* 0x004062000030d900 */
[----:B------:R-:W-:Y:S05]  /*05d0*/  BRA `(.L_x_13983) ;  /* 0x0000000800607947 */ /* 0x000fea0003800000 */
.L_x_13991:
        /* <DEDUP_REMOVED lines=27> */
.L_x_13994:
        /* <DEDUP_REMOVED lines=13> */
[----:B------:R0:W1:Y:S01]  /*0860*/  F2I.S64.TRUNC R26, R0 ;  /* 0x00000000001a7311 */ /* 0x000062000020d900 */
[----:B------:R-:W-:Y:S05]  /*0870*/  BRA `(.L_x_13983) ;  /* 0x0000000400b87947 */ /* 0x000fea0003800000 */
.L_x_13993:
[----:B------:R-:W2:Y:S02]  /*0880*/  LDG.E.U16 R26, desc[UR36][R4.64] ;  /* 0x00000024041a7981 */ /* 0x000ea4000c1e1500 */
[----:B--2---:R-:W-:-:S06]  /*0890*/  IMAD.U32 R26, R26, 0x10000, RZ ;  /* 0x000100001a1a7824 */ /* 0x004fcc00078e00ff */
[----:B------:R-:W0:Y:S01]  /*08a0*/  F2I.S64.TRUNC R26, R26 ;  /* 0x0000001a001a7311 */ /* 0x000e22000020d900 */
[----:B------:R-:W-:Y:S05]  /*08b0*/  BRA `(.L_x_13983) ;  /* 0x0000000400a87947 */ /* 0x000fea0003800000 */
.L_x_13990:
        /* <DEDUP_REMOVED lines=11> */
.L_x_13997:
        /* <DEDUP_REMOVED lines=21> */
.L_x_14001:
[----:B------:R-:W-:Y:S05]  /*0ac0*/  BSYNC B1 ;  /* 0x0000000000017941 */ /* 0x000fea0003800000 */
.L_x_14000:
[----:B------:R-:W-:Y:S01]  /*0ad0*/  IMAD.SHL.U32 R3, R3, 0x100000, RZ ;  /* 0x0010000003037824 */ /* 0x000fe200078e00ff */
[----:B------:R-:W-:-:S04]  /*0ae0*/  LEA R5, R0, 0x3b800000, 0x17 ;  /* 0x3b80000000057811 */ /* 0x000fc800078eb8ff */
[----:B------:R-:W-:-:S07]  /*0af0*/  LOP3.LUT R26, R5, R3, R26, 0xfe, !PT ;  /* 0x00000003051a7212 */ /* 0x000fce00078efe1a */
.L_x_13999:
[----:B------:R-:W-:Y:S05]  /*0b00*/  BSYNC B0 ;  /* 0x0000000000007941 */ /* 0x000fea0003800000 */
.L_x_13998:
[----:B------:R-:W0:Y:S01]  /*0b10*/  F2I.S64.TRUNC R26, R26 ;  /* 0x0000001a001a7311 */ /* 0x000e22000020d900 */
[----:B------:R-:W-:Y:S05]  /*0b20*/  BRA `(.L_x_13983) ;  /* 0x00000004000c7947 */ /* 0x000fea0003800000 */
.L_x_13996:
        /* <DEDUP_REMOVED lines=21> */
.L_x_14005:
[----:B------:R-:W-:Y:S05]  /*0c80*/  BSYNC B1 ;  /* 0x0000000000017941 */ /* 0x000fea0003800000 */
.L_x_14004:
[----:B------:R-:W-:Y:S01]  /*0c90*/  IMAD.SHL.U32 R3, R3, 0x200000, RZ ;  /* 0x0020000003037824 */ /* 0x000fe200078e00ff */
[----:B------:R-:W-:-:S04]  /*0ca0*/  LEA R5, R0, 0x37800000, 0x17 ;  /* 0x3780000000057811 */ /* 0x000fc800078eb8ff */
[----:B------:R-:W-:-:S07]  /*0cb0*/  LOP3.LUT R26, R5, R3, R26, 0xfe, !PT ;  /* 0x00000003051a7212 */ /* 0x000fce00078efe1a */
.L_x_14003:
[----:B------:R-:W-:Y:S05]  /*0cc0*/  BSYNC B0 ;  /* 0x0000000000007941 */ /* 0x000fea0003800000 */
.L_x_14002:
[----:B------:R-:W0:Y:S01]  /*0cd0*/  F2I.S64.TRUNC R26, R26 ;  /* 0x0000001a001a7311 */ /* 0x000e22000020d900 */
[----:B------:R-:W-:Y:S05]  /*0ce0*/  BRA `(.L_x_13983) ;  /* 0x00000000009c7947 */ /* 0x000fea0003800000 */
.L_x_13995:
        /* <DEDUP_REMOVED lines=14> */
.L_x_14009:
[----:B------:R-:W-:Y:S05]  /*0dd0*/  BSYNC B0 ;  /* 0x0000000000007941 */ /* 0x000fea0003800000 */
.L_x_14008:
[----:B------:R-:W0:Y:S01]  /*0de0*/  F2I.S64.TRUNC R26, R26 ;  /* 0x0000001a001a7311 */ /* 0x000e22000020d900 */
[----:B------:R-:W-:Y:S05]  /*0df0*/  BRA `(.L_x_13983) ;  /* 0x0000000000587947 */ /* 0x000fea0003800000 */
.L_x_13982:
        /* <DEDUP_REMOVED lines=16> */
.L_x_14010:
[----:B------:R-:W-:Y:S01]  /*0f00*/  CS2R R26, SRZ ;  /* 0x00000000001a7805 */ /* 0x000fe2000001ff00 */
[----:B------:R-:W-:Y:S06]  /*0f10*/  BRA `(.L_x_13983) ;  /* 0x0000000000107947 */ /* 0x000fec0003800000 */
.L_x_14007:
[----:B------:R0:W5:Y:S01]  /*0f20*/  LDG.E.64 R26, desc[UR36][R4.64] ;  /* 0x00000024041a7981 */ /* 0x000162000c1e1b00 */
[----:B------:R-:W-:Y:S05]  /*0f30*/  BRA `(.L_x_13983) ;  /* 0x0000000000087947 */ /* 0x000fea0003800000 */
.L_x_14006:
[----:B------:R0:W5:Y:S01]  /*0f40*/  LDG.E R26, desc[UR36][R4.64] ;  /* 0x00000024041a7981 */ /* 0x000162000c1e1900 */
[----:B------:R-:W-:-:S07]  /*0f50*/  IMAD.MOV.U32 R27, RZ, RZ, RZ ;  /* 0x000000ffff1b7224 */ /* 0x000fce00078e00ff */
.L_x_13983:
[----:B------:R-:W2:Y:S02]  /*0f60*/  S2R R23, SR_TID.X ;  /* 0x0000000000177919 */ /* 0x000ea40000002100 */
[----:B--2---:R-:W-:-:S07]  /*0f70*/  VIADD R23, R23, 0x80 ;  /* 0x0000008017177836 */ /* 0x004fce0000000000 */
.L_x_13977:
[----:B------:R-:W-:Y:S05]  /*0f80*/  BSYNC B6 ;  /* 0x0000000000067941 */ /* 0x000fea0003800000 */
.L_x_13976:
        /* <DEDUP_REMOVED lines=24> */
.L_x_14016:
[----:B------:R0:W5:Y:S01]  /*1110*/  LDG.E.U8 R28, desc[UR36][R4.64] ;  /* 0x00000024041c7981 */ /* 0x000162000c1e1100 */
[----:B------:R-:W-:Y:S01]  /*1120*/  IMAD.MOV.U32 R29, RZ, RZ, RZ ;  /* 0x000000ffff1d7224 */ /* 0x000fe200078e00ff */
[----:B------:R-:W-:Y:S06]  /*1130*/  BRA `(.L_x_14018) ;  /* 0x0000000c00487947 */ /* 0x000fec0003800000 */
.L_x_14015:
        /* <DEDUP_REMOVED lines=8> */
.L_x_14020:
[----:B------:R-:W2:Y:S02]  /*11c0*/  LDG.E R28, desc[UR36][R4.64] ;  /* 0x00000024041c7981 */ /* 0x000ea4000c1e1900 */
[----:B--2---:R-:W-:Y:S01]  /*11d0*/  SHF.R.S32.HI R29, RZ, 0x1f, R28 ;  /* 0x0000001fff1d7819 */ /* 0x004fe2000001141c */
[----:B------:R-:W-:Y:S06]  /*11e0*/  BRA `(.L_x_14018) ;  /* 0x0000000c001c7947 */ /* 0x000fec0003800000 */
.L_x_14019:
[----:B------:R-:W2:Y:S02]  /*11f0*/  LDG.E.S16 R28, desc[UR36][R4.64] ;  /* 0x00000024041c7981 */ /* 0x000ea4000c1e1700 */
[----:B--2---:R-:W-:Y:S01]  /*1200*/  SHF.R.S32.HI R29, RZ, 0x1f, R28 ;  /* 0x0000001fff1d7819 */ /* 0x004fe2000001141c */
[----:B------:R-:W-:Y:S06]  /*1210*/  BRA `(.L_x_14018) ;  /* 0x0000000c00107947 */ /* 0x000fec0003800000 */
.L_x_14014:
        /* <DEDUP_REMOVED lines=9> */
.L_x_14022:
[----:B------:R-:W2:Y:S02]  /*12b0*/  LDG.E.U16 R4, desc[UR36][R4.64] ;  /* 0x0000002404047981 */ /* 0x000ea4000c1e1500 */
[----:B--2---:R-:W-:-:S06]  /*12c0*/  HADD2.F32 R28, -RZ, R4.H0_H0 ;  /* 0x20000004ff1c7230 */ /* 0x004fcc0000004100 */
[----:B------:R-:W0:Y:S01]  /*12d0*/  F2I.S64.TRUNC R28, R28 ;  /* 0x0000001c001c7311 */ /* 0x000e22000020d900 */
[----:B------:R-:W-:Y:S05]  /*12e0*/  BRA `(.L_x_14018) ;  /* 0x0000000800dc7947 */ /* 0x000fea0003800000 */
.L_x_14021:
        /* <DEDUP_REMOVED lines=9> */
.L_x_14024:
[----:B------:R-:W2:Y:S02]  /*1380*/  LDG.E.U16 R4, desc[UR36][R4.64] ;  /* 0x0000002404047981 */ /* 0x000ea4000c1e1500 */
[----:B--2---:R-:W-:-:S06]  /*1390*/  HADD2.F32 R28, -RZ, R4.H0_H0 ;  /* 0x20000004ff1c7230 */ /* 0x004fcc0000004100 */
[----:B------:R-:W0:Y:S01]  /*13a0*/  F2I.S64.TRUNC R28, R28 ;  /* 0x0000001c001c7311 */ /* 0x000e22000020d900 */
[----:B------:R-:W-:Y:S05]  /*13b0*/  BRA `(.L_x_14018) ;  /* 0x0000000800a87947 */ /* 0x000fea0003800000 */
.L_x_14023:
[----:B------:R-:W2:Y:S02]  /*13c0*/  LDG.E.64 R4, desc[UR36][R4.64] ;  /* 0x0000002404047981 */ /* 0x000ea4000c1e1b00 */
[----:B--2---:R0:W1:Y:S01]  /*13d0*/  F2I.S64.F64.TRUNC R28, R4 ;  /* 0x00000004001c7311 */ /* 0x004062000030d900 */
[----:B------:R-:W-:Y:S05]  /*13e0*/  BRA `(.L_x_14018) ;  /* 0x00000008009c7947 */ /* 0x000fea0003800000 */
.L_x_14013:
        /* <DEDUP_REMOVED lines=13> */
.L_x_14027:
[----:B------:R-:W2:Y:S02]  /*14c0*/  LDG.E.64 R4, desc[UR36][R4.64] ;  /* 0x0000002404047981 */ /* 0x000ea4000c1e1b00 */
[----:B--2---:R0:W1:Y:S01]  /*14d0*/  F2I.S64.F64.TRUNC R28, R4 ;  /* 0x00000004001c7311 */ /* 0x004062000030d900 */
[----:B------:R-:W-:Y:S05]  /*14e0*/  BRA `(.L_x_14018) ;  /* 0x00000008005c7947 */ /* 0x000fea0003800000 */
.L_x_14026:
        /* <DEDUP_REMOVED lines=27> */
.L_x_14029:
        /* <DEDUP_REMOVED lines=12> */
[----:B------:R2:W0:Y:S01]  /*1760*/  F2I.S64.TRUNC R28, R0 ;  /* 0x00000000001c7311 */ /* 0x000422000020d900 */
[----:B------:R-:W-:Y:S05]  /*1770*/  BRA `(.L_x_14018) ;  /* 0x0000000400b87947 */ /* 0x000fea0003800000 */
.L_x_14028:
[----:B------:R-:W2:Y:S02]  /*1780*/  LDG.E.U16 R28, desc[UR36][R4.64] ;  /* 0x00000024041c7981 */ /* 0x000ea4000c1e1500 */
[----:B--2---:R-:W-:-:S06]  /*1790*/  IMAD.U32 R28, R28, 0x10000, RZ ;  /* 0x000100001c1c7824 */ /* 0x004fcc00078e00ff */
[----:B------:R-:W0:Y:S01]  /*17a0*/  F2I.S64.TRUNC R28, R28 ;  /* 0x0000001c001c7311 */ /* 0x000e22000020d900 */
[----:B------:R-:W-:Y:S05]  /*17b0*/  BRA `(.L_x_14018) ;  /* 0x0000000400a87947 */ /* 0x000fea0003800000 */
.L_x_14025:
        /* <DEDUP_REMOVED lines=11> */
.L_x_14032:
        /* <DEDUP_REMOVED lines=21> */
.L_x_14036:
[----:B------:R-:W-:Y:S05]  /*19c0*/  BSYNC B1 ;  /* 0x0000000000017941 */ /* 0x000fea0003800000 */
.L_x_14035:
[----:B------:R-:W-:Y:S01]  /*19d0*/  IMAD.SHL.U32 R3, R3, 0x100000, RZ ;  /* 0x0010000003037824 */ /* 0x000fe200078e00ff */
[----:B------:R-:W-:-:S04]  /*19e0*/  LEA R5, R0, 0x3b800000, 0x17 ;  /* 0x3b80000000057811 */ /* 0x000fc800078eb8ff */
[----:B------:R-:W-:-:S07]  /*19f0*/  LOP3.LUT R28, R5, R3, R28, 0xfe, !PT ;  /* 0x00000003051c7212 */ /* 0x000fce00078efe1c */
.L_x_14034:
[----:B------:R-:W-:Y:S05]  /*1a00*/  BSYNC B0 ;  /* 0x0000000000007941 */ /* 0x000fea0003800000 */
.L_x_14033:
[----:B------:R-:W0:Y:S01]  /*1a10*/  F2I.S64.TRUNC R28, R28 ;  /* 0x0000001c001c7311 */ /* 0x000e22000020d900 */
[----:B------:R-:W-:Y:S05]  /*1a20*/  BRA `(.L_x_14018) ;  /* 0x00000004000c7947 */ /* 0x000fea0003800000 */
.L_x_14031:
        /* <DEDUP_REMOVED lines=21> */
.L_x_14040:
[----:B------:R-:W-:Y:S05]  /*1b80*/  BSYNC B1 ;  /* 0x0000000000017941 */ /* 0x000fea0003800000 */
.L_x_14039:
[----:B------:R-:W-:Y:S01]  /*1b90*/  IMAD.SHL.U32 R3, R3, 0x200000, RZ ;  /* 0x0020000003037824 */ /* 0x000fe200078e00ff */
[----:B------:R-:W-:-:S04]  /*1ba0*/  LEA R5, R0, 0x37800000, 0x17 ;  /* 0x3780000000057811 */ /* 0x000fc800078eb8ff */
[----:B------:R-:W-:-:S07]  /*1bb0*/  LOP3.LUT R28, R5, R3, R28, 0xfe, !PT ;  /* 0x00000003051c7212 */ /* 0x000fce00078efe1c */
.L_x_14038:
[----:B------:R-:W-:Y:S05]  /*1bc0*/  BSYNC B0 ;  /* 0x0000000000007941 */ /* 0x000fea0003800000 */
.L_x_14037:
[----:B------:R-:W0:Y:S01]  /*1bd0*/  F2I.S64.TRUNC R28, R28 ;  /* 0x0000001c001c7311 */ /* 0x000e22000020d900 */
[----:B------:R-:W-:Y:S05]  /*1be0*/  BRA `(.L_x_14018) ;  /* 0x00000000009c7947 */ /* 0x000fea0003800000 */
.L_x_14030:
        /* <DEDUP_REMOVED lines=14> */
.L_x_14044:
[----:B------:R-:W-:Y:S05]  /*1cd0*/  BSYNC B0 ;  /* 0x0000000000007941 */ /* 0x000fea0003800000 */
.L_x_14043:
[----:B------:R-:W0:Y:S01]  /*1ce0*/  F2I.S64.TRUNC R28, R28 ;  /* 0x0000001c001c7311 */ /* 0x000e22000020d900 */
[----:B------:R-:W-:Y:S05]  /*1cf0*/  BRA `(.L_x_14018) ;  /* 0x0000000000587947 */ /* 0x000fea0003800000 */
.L_x_14017:
        /* <DEDUP_REMOVED lines=16> */
.L_x_14045:
[----:B------:R-:W-:Y:S01]  /*1e00*/  CS2R R28, SRZ ;  /* 0x00000000001c7805 */ /* 0x000fe2000001ff00 */
[----:B------:R-:W-:Y:S06]  /*1e10*/  BRA `(.L_x_14018) ;  /* 0x0000000000107947 */ /* 0x000fec0003800000 */
.L_x_14042:
[----:B------:R0:W5:Y:S01]  /*1e20*/  LDG.E.64 R28, desc[UR36][R4.64] ;  /* 0x00000024041c7981 */ /* 0x000162000c1e1b00 */
[----:B------:R-:W-:Y:S05]  /*1e30*/  BRA `(.L_x_14018) ;  /* 0x0000000000087947 */ /* 0x000fea0003800000 */
.L_x_14041:
[----:B------:R0:W5:Y:S01]  /*1e40*/  LDG.E R28, desc[UR36][R4.64] ;  /* 0x00000024041c7981 */ /* 0x000162000c1e1900 */
[----:B------:R-:W-:-:S07]  /*1e50*/  IMAD.MOV.U32 R29, RZ, RZ, RZ ;  /* 0x000000ffff1d7224 */ /* 0x000fce00078e00ff */
.L_x_14018:
[----:B------:R-:W-:-:S07]  /*1e60*/  VIADD R23, R23, 0x80 ;  /* 0x0000008017177836 */ /* 0x000fce0000000000 */
.L_x_14012:
[----:B------:R-:W-:Y:S05]  /*1e70*/  BSYNC B6 ;  /* 0x0000000000067941 */ /* 0x000fea0003800000 */
.L_x_14011:
[----:B------:R-:W-:Y:S01]  /*1e80*/  ISETP.GE.AND P0, PT, R23, R18, PT ;  /* 0x000000121700720c */ /* 0x000fe20003f06270 */
[----:B------:R-:W-:Y:S01]  /*1e90*/  BSSY B6, `(.L_x_14046) ;  /* 0x00000ef000067945 */ /* 0x000fe20003800000 */
[----:B------:R-:W-:Y:S02]  /*1ea0*/  CS2R R24, SRZ ;  /* 0x0000000000187805 */ /* 0x000fe4000001ff00 */
[----:B------:R-:W-:-:S09]  /*1eb0*/  CS2R R16, SRZ ;  /* 0x0000000000107805 */ /* 0x000fd2000001ff00 */
[----:B------:R-:W-:Y:S05]  /*1ec0*/  @P0 BRA `(.L_x_14047) ;  /* 0x0000000c00ac0947 */ /* 0x000fea0003800000 */
[----:B01----:R-:W0:Y:S01]  /*1ed0*/  LDC.64 R4, c[0x0][0x230] ;  /* 0x00008c00ff047b82 */ /* 0x003e220000000a00 */
[----:B--2---:R-:W-:Y:S01]  /*1ee0*/  IMAD R0, R2, 0x200, R23 ;  /* 0x0000020002007824 */ /* 0x004fe200078e0217 */
        /* <DEDUP_REMOVED lines=19> */
.L_x_14051:
[----:B------:R0:W5:Y:S01]  /*2020*/  LDG.E.U8 R16, desc[UR36][R4.64] ;  /* 0x0000002404107981 */ /* 0x000162000c1e1100 */
[----:B------:R-:W-:Y:S01]  /*2030*/  IMAD.MOV.U32 R17, RZ, RZ, RZ ;  /* 0x000000ffff117224 */ /* 0x000fe200078e00ff */
[----:B------:R-:W-:Y:S06]  /*2040*/  BRA `(.L_x_14053) ;  /* 0x0000000c00487947 */ /* 0x000fec0003800000 */
.L_x_14050:
        /* <DEDUP_REMOVED lines=8> */
.L_x_14055:
[----:B------:R-:W2:Y:S02]  /*20d0*/  LDG.E R16, desc[UR36][R4.64] ;  /* 0x0000002404107981 */ /* 0x000ea4000c1e1900 */
[----:B--2---:R-:W-:Y:S01]  /*20e0*/  SHF.R.S32.HI R17, RZ, 0x1f, R16 ;  /* 0x0000001fff117819 */ /* 0x004fe20000011410 */
[----:B------:R-:W-:Y:S06]  /*20f0*/  BRA `(.L_x_14053) ;  /* 0x0000000c001c7947 */ /* 0x000fec0003800000 */
.L_x_14054:
[----:B------:R-:W2:Y:S02]  /*2100*/  LDG.E.S16 R16, desc[UR36][R4.64] ;  /* 0x0000002404107981 */ /* 0x000ea4000c1e1700 */
[----:B--2---:R-:W-:Y:S01]  /*2110*/  SHF.R.S32.HI R17, RZ, 0x1f, R16 ;  /* 0x0000001fff117819 */ /* 0x004fe20000011410 */
[----:B------:R-:W-:Y:S06]  /*2120*/  BRA `(.L_x_14053) ;  /* 0x0000000c00107947 */ /* 0x000fec0003800000 */
.L_x_14049:
        /* <DEDUP_REMOVED lines=9> */
.L_x_14057:
[----:B------:R-:W2:Y:S02]  /*21c0*/  LDG.E.U16 R4, desc[UR36][R4.64] ;  /* 0x0000002404047981 */ /* 0x000ea4000c1e1500 */
[----:B--2---:R-:W-:-:S06]  /*21d0*/  HADD2.F32 R16, -RZ, R4.H0_H0 ;  /* 0x20000004ff107230 */ /* 0x004fcc0000004100 */
[----:B------:R-:W0:Y:S01]  /*21e0*/  F2I.S64.TRUNC R16, R16 ;  /* 0x0000001000107311 */ /* 0x000e22000020d900 */
[----:B------:R-:W-:Y:S05]  /*21f0*/  BRA `(.L_x_14053) ;  /* 0x0000000800dc7947 */ /* 0x000fea0003800000 */
.L_x_14056:
        /* <DEDUP_REMOVED lines=9> */
.L_x_14059:
[----:B------:R-:W2:Y:S02]  /*2290*/  LDG.E.U16 R4, desc[UR36][R4.64] ;  /* 0x0000002404047981 */ /* 0x000ea4000c1e1500 */
[----:B--2---:R-:W-:-:S06]  /*22a0*/  HADD2.F32 R16, -RZ, R4.H0_H0 ;  /* 0x20000004ff107230 */ /* 0x004fcc0000004100 */
[----:B------:R-:W0:Y:S01]  /*22b0*/  F2I.S64.TRUNC R16, R16 ;  /* 0x0000001000107311 */ /* 0x000e22000020d900 */
[----:B------:R-:W-:Y:S05]  /*22c0*/  BRA `(.L_x_14053) ;  /* 0x0000000800a87947 */ /* 0x000fea0003800000 */
.L_x_14058:
[----:B------:R-:W2:Y:S02]  /*22d0*/  LDG.E.64 R4, desc[UR36][R4.64] ;  /* 0x0000002404047981 */ /* 0x000ea4000c1e1b00 */
[----:B--2---:R0:W1:Y:S01]  /*22e0*/  F2I.S64.F64.TRUNC R16, R4 ;  /* 0x0000000400107311 */ /* 0x004062000030d900 */
[----:B------:R-:W-:Y:S05]  /*22f0*/  BRA `(.L_x_14053) ;  /* 0x00000008009c7947 */ /* 0x000fea0003800000 */
.L_x_14048:
        /* <DEDUP_REMOVED lines=13> */
.L_x_14062:
[----:B------:R-:W2:Y:S02]  /*23d0*/  LDG.E.64 R4, desc[UR36][R4.64] ;  /* 0x0000002404047981 */ /* 0x000ea4000c1e1b00 */
[----:B--2---:R0:W1:Y:S01]  /*23e0*/  F2I.S64.F64.TRUNC R16, R4 ;  /* 0x0000000400107311 */ /* 0x004062000030d900 */
[----:B------:R-:W-:Y:S05]  /*23f0*/  BRA `(.L_x_14053) ;  /* 0x00000008005c7947 */ /* 0x000fea0003800000 */
.L_x_14061:
        /* <DEDUP_REMOVED lines=27> */
.L_x_14064:
        /* <DEDUP_REMOVED lines=14> */
.L_x_14063:
[----:B------:R-:W2:Y:S02]  /*2690*/  LDG.E.U16 R16, desc[UR36][R4.64] ;  /* 0x0000002404107981 */ /* 0x000ea4000c1e1500 */
[----:B--2---:R-:W-:-:S06]  /*26a0*/  IMAD.U32 R16, R16, 0x10000, RZ ;  /* 0x0001000010107824 */ /* 0x004fcc00078e00ff */
[----:B------:R-:W0:Y:S01]  /*26b0*/  F2I.S64.TRUNC R16, R16 ;  /* 0x0000001000107311 */ /* 0x000e22000020d900 */
[----:B------:R-:W-:Y:S05]  /*26c0*/  BRA `(.L_x_14053) ;  /* 0x0000000400a87947 */ /* 0x000fea0003800000 */
.L_x_14060:
        /* <DEDUP_REMOVED lines=11> */
.L_x_14067:
        /* <DEDUP_REMOVED lines=21> */
.L_x_14071:
[----:B------:R-:W-:Y:S05]  /*28d0*/  BSYNC B1 ;  /* 0x0000000000017941 */ /* 0x000fea0003800000 */
.L_x_14070:
[----:B------:R-:W-:Y:S01]  /*28e0*/  IMAD.SHL.U32 R3, R3, 0x100000, RZ ;  /* 0x0010000003037824 */ /* 0x000fe200078e00ff */
[----:B------:R-:W-:-:S04]  /*28f0*/  LEA R5, R0, 0x3b800000, 0x17 ;  /* 0x3b80000000057811 */ /* 0x000fc800078eb8ff */
[----:B------:R-:W-:-:S07]  /*2900*/  LOP3.LUT R16, R5, R3, R16, 0xfe, !PT ;  /* 0x0000000305107212 */ /* 0x000fce00078efe10 */
.L_x_14069:
[----:B------:R-:W-:Y:S05]  /*2910*/  BSYNC B0 ;  /* 0x0000000000007941 */ /* 0x000fea0003800000 */
.L_x_14068:
[----:B------:R-:W1:Y:S01]  /*2920*/  F2I.S64.TRUNC R16, R16 ;  /* 0x0000001000107311 */ /* 0x000e62000020d900 */
[----:B------:R-:W-:Y:S05]  /*2930*/  BRA `(.L_x_14053) ;  /* 0x00000004000c7947 */ /* 0x000fea0003800000 */
.L_x_14066:
        /* <DEDUP_REMOVED lines=21> */
.L_x_14075:
[----:B------:R-:W-:Y:S05]  /*2a90*/  BSYNC B1 ;  /* 0x0000000000017941 */ /* 0x000fea0003800000 */
.L_x_14074:
[----:B------:R-:W-:Y:S01]  /*2aa0*/  IMAD.SHL.U32 R3, R3, 0x200000, RZ ;  /* 0x0020000003037824 */ /* 0x000fe200078e00ff */
[----:B------:R-:W-:-:S04]  /*2ab0*/  LEA R5, R0, 0x37800000, 0x17 ;  /* 0x3780000000057811 */ /* 0x000fc800078eb8ff */
[----:B------:R-:W-:-:S07]  /*2ac0*/  LOP3.LUT R16, R5, R3, R16, 0xfe, !PT ;  /* 0x0000000305107212 */ /* 0x000fce00078efe10 */
.L_x_14073:
[----:B------:R-:W-:Y:S05]  /*2ad0*/  BSYNC B0 ;  /* 0x0000000000007941 */ /* 0x000fea0003800000 */
.L_x_14072:
[----:B------:R-:W2:Y:S01]  /*2ae0*/  F2I.S64.TRUNC R16, R16 ;  /* 0x0000001000107311 */ /* 0x000ea2000020d900 */
[----:B------:R-:W-:Y:S05]  /*2af0*/  BRA `(.L_x_14053) ;  /* 0x00000000009c7947 */ /* 0x000fea0003800000 */
.L_x_14065:
        /* <DEDUP_REMOVED lines=14> */
.L_x_14079:
[----:B------:R-:W-:Y:S05]  /*2be0*/  BSYNC B0 ;  /* 0x0000000000007941 */ /* 0x000fea0003800000 */
.L_x_14078:
[----:B------:R-:W0:Y:S01]  /*2bf0*/  F2I.S64.TRUNC R16, R16 ;  /* 0x0000001000107311 */ /* 0x000e22000020d900 */
[----:B------:R-:W-:Y:S05]  /*2c00*/  BRA `(.L_x_14053) ;  /* 0x0000000000587947 */ /* 0x000fea0003800000 */
.L_x_14052:
        /* <DEDUP_REMOVED lines=16> */
.L_x_14080:
[----:B------:R-:W-:Y:S01]  /*2d10*/  CS2R R16, SRZ ;  /* 0x0000000000107805 */ /* 0x000fe2000001ff00 */
[----:B------:R-:W-:Y:S06]  /*2d20*/  BRA `(.L_x_14053) ;  /* 0x0000000000107947 */ /* 0x000fec0003800000 */
.L_x_14077:
[----:B------:R0:W5:Y:S01]  /*2d30*/  LDG.E.64 R16, desc[UR36][R4.64] ;  /* 0x0000002404107981 */ /* 0x000162000c1e1b00 */
[----:B------:R-:W-:Y:S05]  /*2d40*/  BRA `(.L_x_14053) ;  /* 0x0000000000087947 */ /* 0x000fea0003800000 */
.L_x_14076:
[----:B------:R0:W5:Y:S01]  /*2d50*/  LDG.E R16, desc[UR36][R4.64] ;  /* 0x0000002404107981 */ /* 0x000162000c1e1900 */
[----:B------:R-:W-:-:S07]  /*2d60*/  IMAD.MOV.U32 R17, RZ, RZ, RZ ;  /* 0x000000ffff117224 */ /* 0x000fce00078e00ff */
.L_x_14053:
[----:B------:R-:W-:-:S07]  /*2d70*/  VIADD R23, R23, 0x80 ;  /* 0x0000008017177836 */ /* 0x000fce0000000000 */
.L_x_14047:
[----:B------:R-:W-:Y:S05]  /*2d80*/  BSYNC B6 ;  /* 0x0000000000067941 */ /* 0x000fea0003800000 */
.L_x_14046:
[----:B------:R-:W-:Y:S01]  /*2d90*/  ISETP.GE.AND P0, PT, R23, R18, PT ;  /* 0x000000121700720c */ /* 0x000fe20003f06270 */
[----:B------:R-:W-:-:S12]  /*2da0*/  BSSY B6, `(.L_x_14081) ;  /* 0x00000ea000067945 */ /* 0x000fd80003800000 */
[----:B------:R-:W-:Y:S05]  /*2db0*/  @P0 BRA `(.L_x_14082) ;  /* 0x0000000c00a00947 */ /* 0x000fea0003800000 */
[----:B01----:R-:W0:Y:S01]  /*2dc0*/  LDC.64 R4, c[0x0][0x230] ;  /* 0x00008c00ff047b82 */ /* 0x003e220000000a00 */
[----:B--2---:R-:W-:Y:S01]  /*2dd0*/  PRMT R0, R19, 0x9910, RZ ;  /* 0x0000991013007816 */ /* 0x004fe200000000ff */
        /* <DEDUP_REMOVED lines=18> */
.L_x_14086:
[----:B------:R0:W5:Y:S01]  /*2f00*/  LDG.E.U8 R24, desc[UR36][R4.64] ;  /* 0x0000002404187981 */ /* 0x000162000c1e1100 */
[----:B------:R-:W-:Y:S01]  /*2f10*/  IMAD.MOV.U32 R25, RZ, RZ, RZ ;  /* 0x000000ffff197224 */ /* 0x000fe200078e00ff */
[----:B------:R-:W-:Y:S06]  /*2f20*/  BRA `(.L_x_14082) ;  /* 0x0000000c00447947 */ /* 0x000fec0003800000 */
.L_x_14085:
        /* <DEDUP_REMOVED lines=8> */
.L_x_14089:
[----:B------:R-:W2:Y:S02]  /*2fb0*/  LDG.E R24, desc[UR36][R4.64] ;  /* 0x0000002404187981 */ /* 0x000ea4000c1e1900 */
[----:B--2---:R-:W-:Y:S01]  /*2fc0*/  SHF.R.S32.HI R25, RZ, 0x1f, R24 ;  /* 0x0000001fff197819 */ /* 0x004fe20000011418 */
[----:B------:R-:W-:Y:S06]  /*2fd0*/  BRA `(.L_x_14082) ;  /* 0x0000000c00187947 */ /* 0x000fec0003800000 */
.L_x_14088:
[----:B------:R-:W2:Y:S02]  /*2fe0*/  LDG.E.S16 R24, desc[UR36][R4.64] ;  /* 0x0000002404187981 */ /* 0x000ea4000c1e1700 */
[----:B--2---:R-:W-:Y:S01]  /*2ff0*/  SHF.R.S32.HI R25, RZ, 0x1f, R24 ;  /* 0x0000001fff197819 */ /* 0x004fe20000011418 */
[----:B------:R-:W-:Y:S06]  /*3000*/  BRA `(.L_x_14082) ;  /* 0x0000000c000c7947 */ /* 0x000fec0003800000 */
.L_x_14084:
        /* <DEDUP_REMOVED lines=9> */
.L_x_14091:
[----:B------:R-:W2:Y:S02]  /*30a0*/  LDG.E.U16 R4, desc[UR36][R4.64] ;  /* 0x0000002404047981 */ /* 0x000ea4000c1e1500 */
[----:B--2---:R-:W-:-:S06]  /*30b0*/  HADD2.F32 R24, -RZ, R4.H0_H0 ;  /* 0x20000004ff187230 */ /* 0x004fcc0000004100 */
[----:B------:R-:W0:Y:S01]  /*30c0*/  F2I.S64.TRUNC R24, R24 ;  /* 0x0000001800187311 */ /* 0x000e22000020d900 */
[----:B------:R-:W-:Y:S05]  /*30d0*/  BRA `(.L_x_14082) ;  /* 0x0000000800d87947 */ /* 0x000fea0003800000 */
.L_x_14090:
        /* <DEDUP_REMOVED lines=9> */
.L_x_14093:
[----:B------:R-:W2:Y:S02]  /*3170*/  LDG.E.U16 R4, desc[UR36][R4.64] ;  /* 0x0000002404047981 */ /* 0x000ea4000c1e1500 */
[----:B--2---:R-:W-:-:S06]  /*3180*/  HADD2.F32 R24, -RZ, R4.H0_H0 ;  /* 0x20000004ff187230 */ /* 0x004fcc0000004100 */
[----:B------:R-:W0:Y:S01]  /*3190*/  F2I.S64.TRUNC R24, R24 ;  /* 0x0000001800187311 */ /* 0x000e22000020d900 */
[----:B------:R-:W-:Y:S05]  /*31a0*/  BRA `(.L_x_14082) ;  /* 0x0000000800a47947 */ /* 0x000fea0003800000 */
.L_x_14092:
[----:B------:R-:W2:Y:S02]  /*31b0*/  LDG.E.64 R4, desc[UR36][R4.64] ;  /* 0x0000002404047981 */ /* 0x000ea4000c1e1b00 */
[----:B--2---:R0:W1:Y:S01]  /*31c0*/  F2I.S64.F64.TRUNC R24, R4 ;  /* 0x0000000400187311 */ /* 0x004062000030d900 */
[----:B------:R-:W-:Y:S05]  /*31d0*/  BRA `(.L_x_14082) ;  /* 0x0000000800987947 */ /* 0x000fea0003800000 */
.L_x_14083:
        /* <DEDUP_REMOVED lines=13> */
.L_x_14096:
[----:B------:R-:W2:Y:S02]  /*32b0*/  LDG.E.64 R4, desc[UR36][R4.64] ;  /* 0x0000002404047981 */ /* 0x000ea4000c1e1b00 */
[----:B--2---:R0:W1:Y:S01]  /*32c0*/  F2I.S64.F64.TRUNC R24, R4 ;  /* 0x0000000400187311 */ /* 0x004062000030d900 */
[----:B------:R-:W-:Y:S05]  /*32d0*/  BRA `(.L_x_14082) ;  /* 0x0000000800587947 */ /* 0x000fea0003800000 */
.L_x_14095:
        /* <DEDUP_REMOVED lines=27> */
.L_x_14098:
        /* <DEDUP_REMOVED lines=14> */
.L_x_14097:
[----:B------:R-:W2:Y:S02]  /*3570*/  LDG.E.U16 R24, desc[UR36][R4.64] ;  /* 0x0000002404187981 */ /* 0x000ea4000c1e1500 */
[----:B--2---:R-:W-:-:S06]  /*3580*/  IMAD.U32 R24, R24, 0x10000, RZ ;  /* 0x0001000018187824 */ /* 0x004fcc00078e00ff */
[----:B------:R-:W0:Y:S01]  /*3590*/  F2I.S64.TRUNC R24, R24 ;  /* 0x0000001800187311 */ /* 0x000e22000020d900 */
[----:B------:R-:W-:Y:S05]  /*35a0*/  BRA `(.L_x_14082) ;  /* 0x0000000400a47947 */ /* 0x000fea0003800000 */
.L_x_14094:
        /* <DEDUP_REMOVED lines=11> */
.L_x_14101:
        /* <DEDUP_REMOVED lines=21> */
.L_x_14105:
[----:B------:R-:W-:Y:S05]  /*37b0*/  BSYNC B1 ;  /* 0x0000000000017941 */ /* 0x000fea0003800000 */
.L_x_14104:
[----:B------:R-:W-:Y:S01]  /*37c0*/  IMAD.SHL.U32 R3, R3, 0x100000, RZ ;  /* 0x0010000003037824 */ /* 0x000fe200078e00ff */
[----:B------:R-:W-:-:S04]  /*37d0*/  LEA R5, R0, 0x3b800000, 0x17 ;  /* 0x3b80000000057811 */ /* 0x000fc800078eb8ff */
[----:B------:R-:W-:-:S07]  /*37e0*/  LOP3.LUT R24, R5, R3, R24, 0xfe, !PT ;  /* 0x0000000305187212 */ /* 0x000fce00078efe18 */
.L_x_14103:
[----:B------:R-:W-:Y:S05]  /*37f0*/  BSYNC B0 ;  /* 0x0000000000007941 */ /* 0x000fea0003800000 */
.L_x_14102:
[----:B------:R-:W0:Y:S01]  /*3800*/  F2I.S64.TRUNC R24, R24 ;  /* 0x0000001800187311 */ /* 0x000e22000020d900 */
[----:B------:R-:W-:Y:S05]  /*3810*/  BRA `(.L_x_14082) ;  /* 0x0000000400087947 */ /* 0x000fea0003800000 */
.L_x_14100:
        /* <DEDUP_REMOVED lines=21> */
.L_x_14109:
[----:B------:R-:W-:Y:S05]  /*3970*/  BSYNC B1 ;  /* 0x0000000000017941 */ /* 0x000fea0003800000 */
.L_x_14108:
[----:B------:R-:W-:Y:S01]  /*3980*/  IMAD.SHL.U32 R3, R3, 0x200000, RZ ;  /* 0x0020000003037824 */ /* 0x000fe200078e00ff */
[----:B------:R-:W-:-:S04]  /*3990*/  LEA R5, R0, 0x37800000, 0x17 ;  /* 0x3780000000057811 */ /* 0x000fc800078eb8ff */
[----:B------:R-:W-:-:S07]  /*39a0*/  LOP3.LUT R24, R5, R3, R24, 0xfe, !PT ;  /* 0x0000000305187212 */ /* 0x000fce00078efe18 */
.L_x_14107:
[----:B------:R-:W-:Y:S05]  /*39b0*/  BSYNC B0 ;  /* 0x0000000000007941 */ /* 0x000fea0003800000 */
.L_x_14106:
[----:B------:R-:W0:Y:S01]  /*39c0*/  F2I.S64.TRUNC R24, R24 ;  /* 0x0000001800187311 */ /* 0x000e22000020d900 */
[----:B------:R-:W-:Y:S05]  /*39d0*/  BRA `(.L_x_14082) ;  /* 0x0000000000987947 */ /* 0x000fea0003800000 */
.L_x_14099:
        /* <DEDUP_REMOVED lines=14> */
.L_x_14113:
[----:B------:R-:W-:Y:S05]  /*3ac0*/  BSYNC B0 ;  /* 0x0000000000007941 */ /* 0x000fea0003800000 */
.L_x_14112:
[----:B------:R-:W0:Y:S01]  /*3ad0*/  F2I.S64.TRUNC R24, R24 ;  /* 0x0000001800187311 */ /* 0x000e22000020d900 */
[----:B------:R-:W-:Y:S05]  /*3ae0*/  BRA `(.L_x_14082) ;  /* 0x0000000000547947 */ /* 0x000fea0003800000 */
.L_x_14087:
        /* <DEDUP_REMOVED lines=16> */
.L_x_14114:
[----:B------:R-:W-:Y:S05]  /*3bf0*/  BRA `(.L_x_14082) ;  /* 0x0000000000107947 */ /* 0x000fea0003800000 */
.L_x_14111:
[----:B------:R0:W5:Y:S01]  /*3c00*/  LDG.E.64 R24, desc[UR36][R4.64] ;  /* 0x0000002404187981 */ /* 0x000162000c1e1b00 */
[----:B------:R-:W-:Y:S05]  /*3c10*/  BRA `(.L_x_14082) ;  /* 0x0000000000087947 */ /* 0x000fea0003800000 */
.L_x_14110:
[----:B------:R0:W5:Y:S01]  /*3c20*/  LDG.E R24, desc[UR36][R4.64] ;  /* 0x0000002404187981 */ /* 0x000162000c1e1900 */
[----:B------:R-:W-:-:S07]  /*3c30*/  IMAD.MOV.U32 R25, RZ, RZ, RZ ;  /* 0x000000ffff197224 */ /* 0x000fce00078e00ff */
.L_x_14082:
[----:B------:R-:W-:Y:S05]  /*3c40*/  BSYNC B6 ;  /* 0x0000000000067941 */ /* 0x000fea0003800000 */
.L_x_14081:
[----:B------:R-:W3:Y:S01]  /*3c50*/  S2R R23, SR_TID.X ;  /* 0x0000000000177919 */ /* 0x000ee20000002100 */
[----:B------:R-:W-:Y:S01]  /*3c60*/  ULDC.64 UR4, c[0x0][0x220] ;  /* 0x0000880000047ab9 */ /* 0x000fe20000000a00 */
[----:B------:R-:W4:Y:S01]  /*3c70*/  LDC.U8 R19, c[0x0][0x244] ;  /* 0x00009100ff137b82 */ /* 0x000f220000000000 */
[----:B------:R-:W-:Y:S01]  /*3c80*/  ISETP.NE.U32.AND P0, PT, RZ, UR4, PT ;  /* 0x00000004ff007c0c */ /* 0x000fe2000bf05070 */
[----:B------:R-:W-:Y:S01]  /*3c90*/  UISETP.GT.U32.AND UP0, UPT, UR4, URZ, UPT ;  /* 0x0000003f0400728c */ /* 0x000fe2000bf04070 */
[----:B------:R-:W-:Y:S01]  /*3ca0*/  IMAD.MOV.U32 R9, RZ, RZ, RZ ;  /* 0x000000ffff097224 */ /* 0x000fe200078e00ff */
[----:B------:R-:W-:Y:S01]  /*3cb0*/  BSSY B6, `(.L_x_14115) ;  /* 0x0000103000067945 */ /* 0x000fe20003800000 */
[----:B------:R-:W-:Y:S01]  /*3cc0*/  ISETP.NE.AND.EX P0, PT, RZ, UR5, PT, P0 ;  /* 0x00000005ff007c0c */ /* 0x000fe2000bf05300 */
[----:B------:R-:W-:Y:S01]  /*3cd0*/  UISETP.GT.AND.EX UP0, UPT, UR5, URZ, UPT, UP0 ;  /* 0x0000003f0500728c */ /* 0x000fe2000bf04300 */
[----:B0-----:R-:W-:Y:S02]  /*3ce0*/  IMAD.MOV.U32 R7, RZ, RZ, RZ ;  /* 0x000000ffff077224 */ /* 0x001fe400078e00ff */
[----:B------:R-:W-:Y:S01]  /*3cf0*/  IMAD.MOV.U32 R3, RZ, RZ, RZ ;  /* 0x000000ffff037224 */ /* 0x000fe200078e00ff */
[----:B------:R-:W-:Y:S01]  /*3d00*/  USEL UR4, URZ, 0x1, !UP0 ;  /* 0x000000013f047887 */ /* 0x000fe2000c000000 */
[----:B-1----:R-:W-:-:S05]  /*3d10*/  IMAD.MOV.U32 R5, RZ, RZ, RZ ;  /* 0x000000ffff057224 */ /* 0x002fca00078e00ff */
[----:B------:R-:W-:Y:S02]  /*3d20*/  IMAD.U32 R8, RZ, RZ, UR4 ;  /* 0x00000004ff087e24 */ /* 0x000fe4000f8e00ff */
[----:B------:R-:W-:Y:S02]  /*3d30*/  IMAD.U32 R6, RZ, RZ, UR4 ;  /* 0x00000004ff067e24 */ /* 0x000fe4000f8e00ff */
[----:B--2---:R-:W-:Y:S02]  /*3d40*/  IMAD.U32 R0, RZ, RZ, UR4 ;  /* 0x00000004ff007e24 */ /* 0x004fe4000f8e00ff */
[----:B-----5:R-:W-:Y:S02]  /*3d50*/  @!P0 IMAD.MOV.U32 R9, RZ, RZ, R25 ;  /* 0x000000ffff098224 */ /* 0x020fe400078e0019 */
[----:B------:R-:W-:Y:S02]  /*3d60*/  @!P0 IMAD.MOV.U32 R8, RZ, RZ, R24 ;  /* 0x000000ffff088224 */ /* 0x000fe400078e0018 */
[----:B------:R-:W-:-:S02]  /*3d70*/  @!P0 IMAD.MOV.U32 R7, RZ, RZ, R17 ;  /* 0x000000ffff078224 */ /* 0x000fc400078e0011 */
[----:B------:R-:W-:Y:S01]  /*3d80*/  @!P0 IMAD.MOV.U32 R6, RZ, RZ, R16 ;  /* 0x000000ffff068224 */ /* 0x000fe200078e0010 */
[----:B---3--:R-:W-:Y:S01]  /*3d90*/  ISETP.GE.AND P1, PT, R23, R18, PT ;  /* 0x000000121700720c */ /* 0x008fe20003f26270 */
[----:B------:R-:W-:Y:S02]  /*3da0*/  @!P0 IMAD.MOV.U32 R3, RZ, RZ, R29 ;  /* 0x000000ffff038224 */ /* 0x000fe400078e001d */
[----:B------:R-:W-:Y:S02]  /*3db0*/  @!P0 IMAD.MOV.U32 R0, RZ, RZ, R28 ;  /* 0x000000ffff008224 */ /* 0x000fe400078e001c */
[----:B------:R-:W-:Y:S02]  /*3dc0*/  IMAD.U32 R4, RZ, RZ, UR4 ;  /* 0x00000004ff047e24 */ /* 0x000fe4000f8e00ff */
[----:B----4-:R-:W-:Y:S02]  /*3dd0*/  @!P0 IMAD.MOV.U32 R5, RZ, RZ, R27 ;  /* 0x000000ffff058224 */ /* 0x010fe400078e001b */
[----:B------:R-:W-:-:S02]  /*3de0*/  @!P0 IMAD.MOV.U32 R4, RZ, RZ, R26 ;  /* 0x000000ffff048224 */ /* 0x000fc400078e001a */
[----:B------:R-:W-:Y:S02]  /*3df0*/  IMAD.MOV.U32 R24, RZ, RZ, R8 ;  /* 0x000000ffff187224 */ /* 0x000fe400078e0008 */
[----:B------:R-:W-:Y:S02]  /*3e00*/  IMAD.MOV.U32 R25, RZ, RZ, R9 ;  /* 0x000000ffff197224 */ /* 0x000fe400078e0009 */
[----:B------:R-:W-:Y:S02]  /*3e10*/  IMAD.MOV.U32 R16, RZ, RZ, R6 ;  /* 0x000000ffff107224 */ /* 0x000fe400078e0006 */
[----:B------:R-:W-:Y:S02]  /*3e20*/  IMAD.MOV.U32 R17, RZ, RZ, R7 ;  /* 0x000000ffff117224 */ /* 0x000fe400078e0007 */
[----:B------:R-:W-:Y:S02]  /*3e30*/  IMAD.MOV.U32 R26, RZ, RZ, R0 ;  /* 0x000000ffff1a7224 */ /* 0x000fe400078e0000 */
[----:B------:R-:W-:Y:S01]  /*3e40*/  IMAD.MOV.U32 R27, RZ, RZ, R3 ;  /* 0x000000ffff1b7224 */ /* 0x000fe200078e0003 */
        /* <DEDUP_REMOVED lines=21> */
.L_x_14120:
[----:B------:R0:W-:Y:S01]  /*3fa0*/  STG.E.U8 desc[UR36][R8.64], R4 ;  /* 0x0000000408007986 */ /* 0x0001e2000c101124 */
[----:B------:R-:W-:Y:S05]  /*3fb0*/  BRA `(.L_x_14122) ;  /* 0x0000000c00447947 */ /* 0x000fea0003800000 */
.L_x_14119:
        /* <DEDUP_REMOVED lines=8> */
.L_x_14124:
[----:B------:R0:W-:Y:S01]  /*4040*/  STG.E desc[UR36][R8.64], R4 ;  /* 0x0000000408007986 */ /* 0x0001e2000c101924 */
[----:B------:R-:W-:Y:S05]  /*4050*/  BRA `(.L_x_14122) ;  /* 0x0000000c001c7947 */ /* 0x000fea0003800000 */
.L_x_14123:
[----:B------:R0:W-:Y:S01]  /*4060*/  STG.E.U16 desc[UR36][R8.64], R4 ;  /* 0x0000000408007986 */ /* 0x0001e2000c101524 */
[----:B------:R-:W-:Y:S05]  /*4070*/  BRA `(.L_x_14122) ;  /* 0x0000000c00147947 */ /* 0x000fea0003800000 */
.L_x_14118:
        /* <DEDUP_REMOVED lines=9> */
.L_x_14126:
[----:B------:R-:W0:Y:S02]  /*4110*/  I2F.S64 R0, R4 ;  /* 0x0000000400007312 */ /* 0x000e240000301400 */
[----:B0-----:R-:W-:-:S05]  /*4120*/  F2FP.F16.F32.PACK_AB R0, RZ, R0 ;  /* 0x00000000ff00723e */ /* 0x001fca00000000ff */
[----:B------:R0:W-:Y:S01]  /*4130*/  STG.E.U16 desc[UR36][R8.64], R0 ;  /* 0x0000000008007986 */ /* 0x0001e2000c101524 */
[----:B------:R-:W-:Y:S05]  /*4140*/  BRA `(.L_x_14122) ;  /* 0x0000000800e07947 */ /* 0x000fea0003800000 */
.L_x_14125:
        /* <DEDUP_REMOVED lines=10> */
.L_x_14128:
[----:B------:R-:W0:Y:S02]  /*41f0*/  I2F.S64 R4, R4 ;  /* 0x0000000400047312 */ /* 0x000e240000301400 */
[----:B0-----:R-:W-:-:S04]  /*4200*/  F2FP.F16.F32.PACK_AB R3, RZ, R4 ;  /* 0x00000004ff03723e */ /* 0x001fc800000000ff */
[----:B------:R-:W-:-:S05]  /*4210*/  PRMT R3, R3, 0x5410, RZ ;  /* 0x0000541003037816 */ /* 0x000fca00000000ff */
[----:B------:R0:W-:Y:S01]  /*4220*/  STG.E desc[UR36][R8.64], R3 ;  /* 0x0000000308007986 */ /* 0x0001e2000c101924 */
[----:B------:R-:W-:Y:S05]  /*4230*/  BRA `(.L_x_14122) ;  /* 0x0000000800a47947 */ /* 0x000fea0003800000 */
.L_x_14127:
[----:B------:R-:W0:Y:S02]  /*4240*/  I2F.F64.S64 R4, R4 ;  /* 0x0000000400047312 */ /* 0x000e240000301c00 */
[----:B0-----:R0:W-:Y:S01]  /*4250*/  STG.E.64 desc[UR36][R8.64], R4 ;  /* 0x0000000408007986 */ /* 0x0011e2000c101b24 */
[----:B------:R-:W-:Y:S05]  /*4260*/  BRA `(.L_x_14122) ;  /* 0x0000000800987947 */ /* 0x000fea0003800000 */
.L_x_14117:
        /* <DEDUP_REMOVED lines=13> */
.L_x_14131:
[----:B------:R-:W0:Y:S01]  /*4340*/  I2F.F64.S64 R4, R4 ;  /* 0x0000000400047312 */ /* 0x000e220000301c00 */
[----:B------:R-:W-:-:S05]  /*4350*/  CS2R R6, SRZ ;  /* 0x0000000000067805 */ /* 0x000fca000001ff00 */
[----:B0-----:R0:W-:Y:S01]  /*4360*/  STG.E.128 desc[UR36][R8.64], R4 ;  /* 0x0000000408007986 */ /* 0x0011e2000c101d24 */
[----:B------:R-:W-:Y:S05]  /*4370*/  BRA `(.L_x_14122) ;  /* 0x0000000800547947 */ /* 0x000fea0003800000 */
.L_x_14130:
        /* <DEDUP_REMOVED lines=21> */
.L_x_14135:
[----:B------:R-:W-:Y:S05]  /*44d0*/  BSYNC B0 ;  /* 0x0000000000007941 */ /* 0x000fea0003800000 */
.L_x_14134:
[----:B------:R-:W-:-:S05]  /*44e0*/  LOP3.LUT R7, R0, R7, RZ, 0xfc, !PT ;  /* 0x0000000700077212 */ /* 0x000fca00078efcff */
[----:B------:R0:W-:Y:S01]  /*44f0*/  STG.E.U8 desc[UR36][R8.64], R7 ;  /* 0x0000000708007986 */ /* 0x0001e2000c101124 */
[----:B------:R-:W-:Y:S05]  /*4500*/  BRA `(.L_x_14122) ;  /* 0x0000000400f07947 */ /* 0x000fea0003800000 */
.L_x_14133:
        /* <DEDUP_REMOVED lines=13> */
.L_x_14137:
[----:B------:R-:W-:Y:S01]  /*45e0*/  IMAD.MOV.U32 R0, RZ, RZ, 0x7f ;  /* 0x0000007fff007424 */ /* 0x000fe200078e00ff */
[----:B------:R-:W-:-:S04]  /*45f0*/  ISETP.GT.U32.AND P0, PT, R3, 0x7f800000, PT ;  /* 0x7f8000000300780c */ /* 0x000fc80003f04070 */
[----:B------:R-:W-:-:S09]  /*4600*/  SEL R0, R0, 0x7c, P0 ;  /* 0x0000007c00007807 */ /* 0x000fd20000000000 */
.L_x_14138:
[----:B------:R-:W-:Y:S05]  /*4610*/  BSYNC B0 ;  /* 0x0000000000007941 */ /* 0x000fea0003800000 */
.L_x_14136:
[----:B------:R-:W-:-:S04]  /*4620*/  LOP3.LUT R3, R5, 0x80000000, RZ, 0xc0, !PT ;  /* 0x8000000005037812 */ /* 0x000fc800078ec0ff */
[----:B------:R-:W-:-:S04]  /*4630*/  SHF.R.U32.HI R3, RZ, 0x18, R3 ;  /* 0x00000018ff037819 */ /* 0x000fc80000011603 */
[----:B------:R-:W-:-:S05]  /*4640*/  LOP3.LUT R3, R0, R3, RZ, 0xfc, !PT ;  /* 0x0000000300037212 */ /* 0x000fca00078efcff */
[----:B------:R0:W-:Y:S01]  /*4650*/  STG.E.U8 desc[UR36][R8.64], R3 ;  /* 0x0000000308007986 */ /* 0x0001e2000c101124 */
[----:B------:R-:W-:Y:S05]  /*4660*/  BRA `(.L_x_14122) ;  /* 0x0000000400987947 */ /* 0x000fea0003800000 */
.L_x_14132:
[----:B------:R-:W0:Y:S02]  /*4670*/  I2F.S64 R0, R4 ;  /* 0x0000000400007312 */ /* 0x000e240000301400 */
[----:B0-----:R-:W-:-:S05]  /*4680*/  F2FP.BF16.F32.PACK_AB R0, RZ, R0 ;  /* 0x00000000ff00723e */ /* 0x001fca00000010ff */
[----:B------:R0:W-:Y:S01]  /*4690*/  STG.E.U16 desc[UR36][R8.64], R0 ;  /* 0x0000000008007986 */ /* 0x0001e2000c101524 */
[----:B------:R-:W-:Y:S05]  /*46a0*/  BRA `(.L_x_14122) ;  /* 0x0000000400887947 */ /* 0x000fea0003800000 */
.L_x_14129:
        /* <DEDUP_REMOVED lines=10> */
.L_x_14141:
        /* <DEDUP_REMOVED lines=17> */
.L_x_14144:
[----:B------:R-:W-:-:S04]  /*4860*/  LOP3.LUT R0, R5, 0x80000000, RZ, 0xc0, !PT ;  /* 0x8000000005007812 */ /* 0x000fc800078ec0ff */
[----:B------:R-:W-:-:S04]  /*4870*/  SHF.R.U32.HI R0, RZ, 0x18, R0 ;  /* 0x00000018ff007819 */ /* 0x000fc80000011600 */
[----:B------:R-:W-:-:S07]  /*4880*/  LOP3.LUT R0, R3, R0, RZ, 0xfc, !PT ;  /* 0x0000000003007212 */ /* 0x000fce00078efcff */
.L_x_14143:
[----:B------:R-:W-:Y:S05]  /*4890*/  BSYNC B0 ;  /* 0x0000000000007941 */ /* 0x000fea0003800000 */
.L_x_14142:
[----:B------:R3:W-:Y:S01]  /*48a0*/  STG.E.U8 desc[UR36][R8.64], R0 ;  /* 0x0000000008007986 */ /* 0x0007e2000c101124 */
[----:B------:R-:W-:Y:S05]  /*48b0*/  BRA `(.L_x_14122) ;  /* 0x0000000400047947 */ /* 0x000fea0003800000 */
.L_x_14140:
        /* <DEDUP_REMOVED lines=17> */
.L_x_14147:
[----:B------:R-:W-:-:S04]  /*49d0*/  LOP3.LUT R0, R5, 0x80000000, RZ, 0xc0, !PT ;  /* 0x8000000005007812 */ /* 0x000fc800078ec0ff */
[----:B------:R-:W-:-:S04]  /*49e0*/  SHF.R.U32.HI R0, RZ, 0x18, R0 ;  /* 0x00000018ff007819 */ /* 0x000fc80000011600 */
[----:B------:R-:W-:-:S07]  /*49f0*/  LOP3.LUT R0, R3, R0, RZ, 0xfc, !PT ;  /* 0x0000000003007212 */ /* 0x000fce00078efcff */
.L_x_14146:
[----:B------:R-:W-:Y:S05]  /*4a00*/  BSYNC B0 ;  /* 0x0000000000007941 */ /* 0x000fea0003800000 */
.L_x_14145:
[----:B------:R0:W-:Y:S01]  /*4a10*/  STG.E.U8 desc[UR36][R8.64], R0 ;  /* 0x0000000008007986 */ /* 0x0001e2000c101124 */
[----:B------:R-:W-:Y:S05]  /*4a20*/  BRA `(.L_x_14122) ;  /* 0x0000000000a87947 */ /* 0x000fea0003800000 */
.L_x_14139:
        /* <DEDUP_REMOVED lines=22> */
.L_x_14121:
        /* <DEDUP_REMOVED lines=16> */
.L_x_14150:
[----:B------:R-:W-:Y:S05]  /*4c90*/  BRA `(.L_x_14122) ;  /* 0x00000000000c7947 */ /* 0x000fea0003800000 */
.L_x_14149:
[----:B------:R2:W-:Y:S01]  /*4ca0*/  STG.E.64 desc[UR36][R8.64], R4 ;  /* 0x0000000408007986 */ /* 0x0005e2000c101b24 */
[----:B------:R-:W-:Y:S05]  /*4cb0*/  BRA `(.L_x_14122) ;  /* 0x0000000000047947 */ /* 0x000fea0003800000 */
.L_x_14148:
[----:B------:R0:W-:Y:S02]  /*4cc0*/  STG.E desc[UR36][R8.64], R4 ;  /* 0x0000000408007986 */ /* 0x0001e4000c101924 */
.L_x_14122:
[----:B------:R-:W-:-:S07]  /*4cd0*/  VIADD R23, R23, 0x80 ;  /* 0x0000008017177836 */ /* 0x000fce0000000000 */
.L_x_14116:
[----:B------:R-:W-:Y:S05]  /*4ce0*/  BSYNC B6 ;  /* 0x0000000000067941 */ /* 0x000fea0003800000 */
.L_x_14115:
        /* <DEDUP_REMOVED lines=23> */
.L_x_14156:
[----:B------:R0:W-:Y:S01]  /*4e60*/  STG.E.U8 desc[UR36][R8.64], R26 ;  /* 0x0000001a08007986 */ /* 0x0001e2000c101124 */
[----:B------:R-:W-:Y:S05]  /*4e70*/  BRA `(.L_x_14158) ;  /* 0x0000000c004c7947 */ /* 0x000fea0003800000 */
.L_x_14155:
        /* <DEDUP_REMOVED lines=8> */
.L_x_14160:
[----:B------:R0:W-:Y:S01]  /*4f00*/  STG.E desc[UR36][R8.64], R26 ;  /* 0x0000001a08007986 */ /* 0x0001e2000c101924 */
[----:B------:R-:W-:Y:S05]  /*4f10*/  BRA `(.L_x_14158) ;  /* 0x0000000c00247947 */ /* 0x000fea0003800000 */
.L_x_14159:
[----:B------:R0:W-:Y:S01]  /*4f20*/  STG.E.U16 desc[UR36][R8.64], R26 ;  /* 0x0000001a08007986 */ /* 0x0001e2000c101524 */
[----:B------:R-:W-:Y:S05]  /*4f30*/  BRA `(.L_x_14158) ;  /* 0x0000000c001c7947 */ /* 0x000fea0003800000 */
.L_x_14154:
        /* <DEDUP_REMOVED lines=9> */
.L_x_14162:
[----:B------:R-:W0:Y:S02]  /*4fd0*/  I2F.S64 R0, R26 ;  /* 0x0000001a00007312 */ /* 0x000e240000301400 */
[----:B0-----:R-:W-:-:S05]  /*4fe0*/  F2FP.F16.F32.PACK_AB R0, RZ, R0 ;  /* 0x00000000ff00723e */ /* 0x001fca00000000ff */
[----:B------:R0:W-:Y:S01]  /*4ff0*/  STG.E.U16 desc[UR36][R8.64], R0 ;  /* 0x0000000008007986 */ /* 0x0001e2000c101524 */
[----:B------:R-:W-:Y:S05]  /*5000*/  BRA `(.L_x_14158) ;  /* 0x0000000800e87947 */ /* 0x000fea0003800000 */
.L_x_14161:
        /* <DEDUP_REMOVED lines=10> */
.L_x_14164:
[----:B------:R-:W0:Y:S02]  /*50b0*/  I2F.S64 R26, R26 ;  /* 0x0000001a001a7312 */ /* 0x000e240000301400 */
[----:B0-----:R-:W-:-:S04]  /*50c0*/  F2FP.F16.F32.PACK_AB R3, RZ, R26 ;  /* 0x0000001aff03723e */ /* 0x001fc800000000ff */
[----:B------:R-:W-:-:S05]  /*50d0*/  PRMT R3, R3, 0x5410, RZ ;  /* 0x0000541003037816 */ /* 0x000fca00000000ff */
[----:B------:R0:W-:Y:S01]  /*50e0*/  STG.E desc[UR36][R8.64], R3 ;  /* 0x0000000308007986 */ /* 0x0001e2000c101924 */
[----:B------:R-:W-:Y:S05]  /*50f0*/  BRA `(.L_x_14158) ;  /* 0x0000000800ac7947 */ /* 0x000fea0003800000 */
.L_x_14163:
[----:B------:R-:W0:Y:S02]  /*5100*/  I2F.F64.S64 R26, R26 ;  /* 0x0000001a001a7312 */ /* 0x000e240000301c00 */
[----:B0-----:R0:W-:Y:S01]  /*5110*/  STG.E.64 desc[UR36][R8.64], R26 ;  /* 0x0000001a08007986 */ /* 0x0011e2000c101b24 */
[----:B------:R-:W-:Y:S05]  /*5120*/  BRA `(.L_x_14158) ;  /* 0x0000000800a07947 */ /* 0x000fea0003800000 */
.L_x_14153:
        /* <DEDUP_REMOVED lines=13> */
.L_x_14167:
[----:B------:R-:W0:Y:S01]  /*5200*/  I2F.F64.S64 R4, R26 ;  /* 0x0000001a00047312 */ /* 0x000e220000301c00 */
[----:B------:R-:W-:-:S05]  /*5210*/  CS2R R6, SRZ ;  /* 0x0000000000067805 */ /* 0x000fca000001ff00 */
[----:B0-----:R0:W-:Y:S01]  /*5220*/  STG.E.128 desc[UR36][R8.64], R4 ;  /* 0x0000000408007986 */ /* 0x0011e2000c101d24 */
[----:B------:R-:W-:Y:S05]  /*5230*/  BRA `(.L_x_14158) ;  /* 0x00000008005c7947 */ /* 0x000fea0003800000 */
.L_x_14166:
        /* <DEDUP_REMOVED lines=21> */
.L_x_14171:
[----:B------:R-:W-:Y:S05]  /*5390*/  BSYNC B0 ;  /* 0x0000000000007941 */ /* 0x000fea0003800000 */
.L_x_14170:
[----:B------:R-:W-:-:S05]  /*53a0*/  LOP3.LUT R5, R0, R5, RZ, 0xfc, !PT ;  /* 0x0000000500057212 */ /* 0x000fca00078efcff */
[----:B------:R0:W-:Y:S01]  /*53b0*/  STG.E.U8 desc[UR36][R8.64], R5 ;  /* 0x0000000508007986 */ /* 0x0001e2000c101124 */
[----:B------:R-:W-:Y:S05]  /*53c0*/  BRA `(.L_x_14158) ;  /* 0x0000000400f87947 */ /* 0x000fea0003800000 */
.L_x_14169:
        /* <DEDUP_REMOVED lines=13> */
.L_x_14173:
[----:B------:R-:W-:Y:S01]  /*54a0*/  IMAD.MOV.U32 R0, RZ, RZ, 0x7f ;  /* 0x0000007fff007424 */ /* 0x000fe200078e00ff */
[----:B------:R-:W-:-:S04]  /*54b0*/  ISETP.GT.U32.AND P0, PT, R3, 0x7f800000, PT ;  /* 0x7f8000000300780c */ /* 0x000fc80003f04070 */
[----:B------:R-:W-:-:S09]  /*54c0*/  SEL R0, R0, 0x7c, P0 ;  /* 0x0000007c00007807 */ /* 0x000fd20000000000 */
.L_x_14174:
[----:B------:R-:W-:Y:S05]  /*54d0*/  BSYNC B0 ;  /* 0x0000000000007941 */ /* 0x000fea0003800000 */
.L_x_14172:
[----:B------:R-:W-:-:S04]  /*54e0*/  LOP3.LUT R3, R27, 0x80000000, RZ, 0xc0, !PT ;  /* 0x800000001b037812 */ /* 0x000fc800078ec0ff */
[----:B------:R-:W-:-:S04]  /*54f0*/  SHF.R.U32.HI R3, RZ, 0x18, R3 ;  /* 0x00000018ff037819 */ /* 0x000fc80000011603 */
[----:B------:R-:W-:-:S05]  /*5500*/  LOP3.LUT R3, R0, R3, RZ, 0xfc, !PT ;  /* 0x0000000300037212 */ /* 0x000fca00078efcff */
[----:B------:R0:W-:Y:S01]  /*5510*/  STG.E.U8 desc[UR36][R8.64], R3 ;  /* 0x0000000308007986 */ /* 0x0001e2000c101124 */
[----:B------:R-:W-:Y:S05]  /*5520*/  BRA `(.L_x_14158) ;  /* 0x0000000400a07947 */ /* 0x000fea0003800000 */
.L_x_14168:
[----:B------:R-:W0:Y:S02]  /*5530*/  I2F.S64 R0, R26 ;  /* 0x0000001a00007312 */ /* 0x000e240000301400 */
[----:B0-----:R-:W-:-:S05]  /*5540*/  F2FP.BF16.F32.PACK_AB R0, RZ, R0 ;  /* 0x00000000ff00723e */ /* 0x001fca00000010ff */
[----:B------:R0:W-:Y:S01]  /*5550*/  STG.E.U16 desc[UR36][R8.64], R0 ;  /* 0x0000000008007986 */ /* 0x0001e2000c101524 */
[----:B------:R-:W-:Y:S05]  /*5560*/  BRA `(.L_x_14158) ;  /* 0x0000000400907947 */ /* 0x000fea0003800000 */
.L_x_14165:
        /* <DEDUP_REMOVED lines=10> */
.L_x_14177:
        /* <DEDUP_REMOVED lines=17> */
.L_x_14180:
[----:B------:R-:W-:-:S04]  /*5720*/  LOP3.LUT R3, R27, 0x80000000, RZ, 0xc0, !PT ;  /* 0x800000001b037812 */ /* 0x000fc800078ec0ff */
[----:B------:R-:W-:-:S04]  /*5730*/  SHF.R.U32.HI R3, RZ, 0x18, R3 ;  /* 0x00000018ff037819 */ /* 0x000fc80000011603 */
[----:B------:R-:W-:-:S04]  /*5740*/  LOP3.LUT R0, R0, R3, RZ, 0xfc, !PT ;  /* 0x0000000300007212 */ /* 0x000fc800078efcff */
[----:B------:R-:W-:-:S07]  /*5750*/  PRMT R4, R0, 0x7610, R4 ;  /* 0x0000761000047816 */ /* 0x000fce0000000004 */
.L_x_14179:
[----:B------:R-:W-:Y:S05]  /*5760*/  BSYNC B0 ;  /* 0x0000000000007941 */ /* 0x000fea0003800000 */
.L_x_14178:
[----:B------:R3:W-:Y:S01]  /*5770*/  STG.E.U8 desc[UR36][R8.64], R4 ;  /* 0x0000000408007986 */ /* 0x0007e2000c101124 */
[----:B------:R-:W-:Y:S05]  /*5780*/  BRA `(.L_x_14158) ;  /* 0x0000000400087947 */ /* 0x000fea0003800000 */
.L_x_14176:
        /* <DEDUP_REMOVED lines=17> */
.L_x_14183:
[----:B------:R-:W-:-:S04]  /*58a0*/  LOP3.LUT R3, R27, 0x80000000, RZ, 0xc0, !PT ;  /* 0x800000001b037812 */ /* 0x000fc800078ec0ff */
[----:B------:R-:W-:-:S04]  /*58b0*/  SHF.R.U32.HI R3, RZ, 0x18, R3 ;  /* 0x00000018ff037819 */ /* 0x000fc80000011603 */
[----:B------:R-:W-:-:S04]  /*58c0*/  LOP3.LUT R0, R0, R3, RZ, 0xfc, !PT ;  /* 0x0000000300007212 */ /* 0x000fc800078efcff */
[----:B------:R-:W-:-:S07]  /*58d0*/  PRMT R4, R0, 0x7610, R4 ;  /* 0x0000761000047816 */ /* 0x000fce0000000004 */
.L_x_14182:
[----:B------:R-:W-:Y:S05]  /*58e0*/  BSYNC B0 ;  /* 0x0000000000007941 */ /* 0x000fea0003800000 */
.L_x_14181:
[----:B------:R0:W-:Y:S01]  /*58f0*/  STG.E.U8 desc[UR36][R8.64], R4 ;  /* 0x0000000408007986 */ /* 0x0001e2000c101124 */
[----:B------:R-:W-:Y:S05]  /*5900*/  BRA `(.L_x_14158) ;  /* 0x0000000000a87947 */ /* 0x000fea0003800000 */
.L_x_14175:
        /* <DEDUP_REMOVED lines=22> */
.L_x_14157:
        /* <DEDUP_REMOVED lines=16> */
.L_x_14186:
[----:B------:R-:W-:Y:S05]  /*5b70*/  BRA `(.L_x_14158) ;  /* 0x00000000000c7947 */ /* 0x000fea0003800000 */
.L_x_14185:
[----:B------:R1:W-:Y:S01]  /*5b80*/  STG.E.64 desc[UR36][R8.64], R26 ;  /* 0x0000001a08007986 */ /* 0x0003e2000c101b24 */
[----:B------:R-:W-:Y:S05]  /*5b90*/  BRA `(.L_x_14158) ;  /* 0x0000000000047947 */ /* 0x000fea0003800000 */
.L_x_14184:
[----:B------:R0:W-:Y:S02]  /*5ba0*/  STG.E desc[UR36][R8.64], R26 ;  /* 0x0000001a08007986 */ /* 0x0001e4000c101924 */
.L_x_14158:
        /* <DEDUP_REMOVED lines=23> */
.L_x_14190:
[----:B------:R0:W-:Y:S01]  /*5d20*/  STG.E.U8 desc[UR36][R8.64], R16 ;  /* 0x0000001008007986 */ /* 0x0001e2000c101124 */
[----:B------:R-:W-:Y:S05]  /*5d30*/  BRA `(.L_x_14192) ;  /* 0x0000000c004c7947 */ /* 0x000fea0003800000 */
.L_x_14189:
        /* <DEDUP_REMOVED lines=8> */
.L_x_14194:
[----:B------:R0:W-:Y:S01]  /*5dc0*/  STG.E desc[UR36][R8.64], R16 ;  /* 0x0000001008007986 */ /* 0x0001e2000c101924 */
[----:B------:R-:W-:Y:S05]  /*5dd0*/  BRA `(.L_x_14192) ;  /* 0x0000000c00247947 */ /* 0x000fea0003800000 */
.L_x_14193:
[----:B------:R0:W-:Y:S01]  /*5de0*/  STG.E.U16 desc[UR36][R8.64], R16 ;  /* 0x0000001008007986 */ /* 0x0001e2000c101524 */
[----:B------:R-:W-:Y:S05]  /*5df0*/  BRA `(.L_x_14192) ;  /* 0x0000000c001c7947 */ /* 0x000fea0003800000 */
.L_x_14188:
        /* <DEDUP_REMOVED lines=9> */
.L_x_14196:
[----:B------:R-:W0:Y:S02]  /*5e90*/  I2F.S64 R0, R16 ;  /* 0x0000001000007312 */ /* 0x000e240000301400 */
[----:B0-----:R-:W-:-:S05]  /*5ea0*/  F2FP.F16.F32.PACK_AB R0, RZ, R0 ;  /* 0x00000000ff00723e */ /* 0x001fca00000000ff */
[----:B------:R0:W-:Y:S01]  /*5eb0*/  STG.E.U16 desc[UR36][R8.64], R0 ;  /* 0x0000000008007986 */ /* 0x0001e2000c101524 */
[----:B------:R-:W-:Y:S05]  /*5ec0*/  BRA `(.L_x_14192) ;  /* 0x0000000800e87947 */ /* 0x000fea0003800000 */
.L_x_14195:
        /* <DEDUP_REMOVED lines=10> */
.L_x_14198:
[----:B------:R-:W0:Y:S02]  /*5f70*/  I2F.S64 R16, R16 ;  /* 0x0000001000107312 */ /* 0x000e240000301400 */
[----:B0-----:R-:W-:-:S04]  /*5f80*/  F2FP.F16.F32.PACK_AB R3, RZ, R16 ;  /* 0x00000010ff03723e */ /* 0x001fc800000000ff */
[----:B------:R-:W-:-:S05]  /*5f90*/  PRMT R3, R3, 0x5410, RZ ;  /* 0x0000541003037816 */ /* 0x000fca00000000ff */
[----:B------:R0:W-:Y:S01]  /*5fa0*/  STG.E desc[UR36][R8.64], R3 ;  /* 0x0000000308007986 */ /* 0x0001e2000c101924 */
[----:B------:R-:W-:Y:S05]  /*5fb0*/  BRA `(.L_x_14192) ;  /* 0x0000000800ac7947 */ /* 0x000fea0003800000 */
.L_x_14197:
[----:B------:R-:W0:Y:S02]  /*5fc0*/  I2F.F64.S64 R16, R16 ;  /* 0x0000001000107312 */ /* 0x000e240000301c00 */
[----:B0-----:R0:W-:Y:S01]  /*5fd0*/  STG.E.64 desc[UR36][R8.64], R16 ;  /* 0x0000001008007986 */ /* 0x0011e2000c101b24 */
[----:B------:R-:W-:Y:S05]  /*5fe0*/  BRA `(.L_x_14192) ;  /* 0x0000000800a07947 */ /* 0x000fea0003800000 */
.L_x_14187:
        /* <DEDUP_REMOVED lines=13> */
.L_x_14201:
[----:B------:R-:W0:Y:S01]  /*60c0*/  I2F.F64.S64 R4, R16 ;  /* 0x0000001000047312 */ /* 0x000e220000301c00 */
[----:B------:R-:W-:-:S05]  /*60d0*/  CS2R R6, SRZ ;  /* 0x0000000000067805 */ /* 0x000fca000001ff00 */
[----:B0-----:R0:W-:Y:S01]  /*60e0*/  STG.E.128 desc[UR36][R8.64], R4 ;  /* 0x0000000408007986 */ /* 0x0011e2000c101d24 */
[----:B------:R-:W-:Y:S05]  /*60f0*/  BRA `(.L_x_14192) ;  /* 0x00000008005c7947 */ /* 0x000fea0003800000 */
.L_x_14200:
        /* <DEDUP_REMOVED lines=21> */
.L_x_14205:
[----:B------:R-:W-:Y:S05]  /*6250*/  BSYNC B0 ;  /* 0x0000000000007941 */ /* 0x000fea0003800000 */
.L_x_14204:
[----:B------:R-:W-:-:S05]  /*6260*/  LOP3.LUT R5, R0, R5, RZ, 0xfc, !PT ;  /* 0x0000000500057212 */ /* 0x000fca00078efcff */
[----:B------:R0:W-:Y:S01]  /*6270*/  STG.E.U8 desc[UR36][R8.64], R5 ;  /* 0x0000000508007986 */ /* 0x0001e2000c101124 */
[----:B------:R-:W-:Y:S05]  /*6280*/  BRA `(.L_x_14192) ;  /* 0x0000000400f87947 */ /* 0x000fea0003800000 */
.L_x_14203:
        /* <DEDUP_REMOVED lines=13> */
.L_x_14207:
[----:B------:R-:W-:Y:S01]  /*6360*/  IMAD.MOV.U32 R0, RZ, RZ, 0x7f ;  /* 0x0000007fff007424 */ /* 0x000fe200078e00ff */
[----:B------:R-:W-:-:S04]  /*6370*/  ISETP.GT.U32.AND P0, PT, R3, 0x7f800000, PT ;  /* 0x7f8000000300780c */ /* 0x000fc80003f04070 */
[----:B------:R-:W-:-:S09]  /*6380*/  SEL R0, R0, 0x7c, P0 ;  /* 0x0000007c00007807 */ /* 0x000fd20000000000 */
.L_x_14208:
[----:B------:R-:W-:Y:S05]  /*6390*/  BSYNC B0 ;  /* 0x0000000000007941 */ /* 0x000fea0003800000 */
.L_x_14206:
[----:B------:R-:W-:-:S04]  /*63a0*/  LOP3.LUT R3, R17, 0x80000000, RZ, 0xc0, !PT ;  /* 0x8000000011037812 */ /* 0x000fc800078ec0ff */
[----:B------:R-:W-:-:S04]  /*63b0*/  SHF.R.U32.HI R3, RZ, 0x18, R3 ;  /* 0x00000018ff037819 */ /* 0x000fc80000011603 */
[----:B------:R-:W-:-:S05]  /*63c0*/  LOP3.LUT R3, R0, R3, RZ, 0xfc, !PT ;  /* 0x0000000300037212 */ /* 0x000fca00078efcff */
[----:B------:R0:W-:Y:S01]  /*63d0*/  STG.E.U8 desc[UR36][R8.64], R3 ;  /* 0x0000000308007986 */ /* 0x0001e2000c101124 */
[----:B------:R-:W-:Y:S05]  /*63e0*/  BRA `(.L_x_14192) ;  /* 0x0000000400a07947 */ /* 0x000fea0003800000 */
.L_x_14202:
[----:B------:R-:W0:Y:S02]  /*63f0*/  I2F.S64 R0, R16 ;  /* 0x0000001000007312 */ /* 0x000e240000301400 */
[----:B0-----:R-:W-:-:S05]  /*6400*/  F2FP.BF16.F32.PACK_AB R0, RZ, R0 ;  /* 0x00000000ff00723e */ /* 0x001fca00000010ff */
[----:B------:R0:W-:Y:S01]  /*6410*/  STG.E.U16 desc[UR36][R8.64], R0 ;  /* 0x0000000008007986 */ /* 0x0001e2000c101524 */
[----:B------:R-:W-:Y:S05]  /*6420*/  BRA `(.L_x_14192) ;  /* 0x0000000400907947 */ /* 0x000fea0003800000 */
.L_x_14199:
        /* <DEDUP_REMOVED lines=10> */
.L_x_14211:
        /* <DEDUP_REMOVED lines=17> */
.L_x_14214:
[----:B------:R-:W-:-:S04]  /*65e0*/  LOP3.LUT R3, R17, 0x80000000, RZ, 0xc0, !PT ;  /* 0x8000000011037812 */ /* 0x000fc800078ec0ff */
[----:B------:R-:W-:-:S04]  /*65f0*/  SHF.R.U32.HI R3, RZ, 0x18, R3 ;  /* 0x00000018ff037819 */ /* 0x000fc80000011603 */
[----:B------:R-:W-:-:S04]  /*6600*/  LOP3.LUT R0, R0, R3, RZ, 0xfc, !PT ;  /* 0x0000000300007212 */ /* 0x000fc800078efcff */
[----:B------:R-:W-:-:S07]  /*6610*/  PRMT R4, R0, 0x7610, R4 ;  /* 0x0000761000047816 */ /* 0x000fce0000000004 */
.L_x_14213:
[----:B------:R-:W-:Y:S05]  /*6620*/  BSYNC B0 ;  /* 0x0000000000007941 */ /* 0x000fea0003800000 */
.L_x_14212:
[----:B------:R3:W-:Y:S01]  /*6630*/  STG.E.U8 desc[UR36][R8.64], R4 ;  /* 0x0000000408007986 */ /* 0x0007e2000c101124 */
[----:B------:R-:W-:Y:S05]  /*6640*/  BRA `(.L_x_14192) ;  /* 0x0000000400087947 */ /* 0x000fea0003800000 */
.L_x_14210:
        /* <DEDUP_REMOVED lines=17> */
.L_x_14217:
[----:B------:R-:W-:-:S04]  /*6760*/  LOP3.LUT R3, R17, 0x80000000, RZ, 0xc0, !PT ;  /* 0x8000000011037812 */ /* 0x000fc800078ec0ff */
[----:B------:R-:W-:-:S04]  /*6770*/  SHF.R.U32.HI R3, RZ, 0x18, R3 ;  /* 0x00000018ff037819 */ /* 0x000fc80000011603 */
[----:B------:R-:W-:-:S04]  /*6780*/  LOP3.LUT R0, R0, R3, RZ, 0xfc, !PT ;  /* 0x0000000300007212 */ /* 0x000fc800078efcff */
[----:B------:R-:W-:-:S07]  /*6790*/  PRMT R4, R0, 0x7610, R4 ;  /* 0x0000761000047816 */ /* 0x000fce0000000004 */
.L_x_14216:
[----:B------:R-:W-:Y:S05]  /*67a0*/  BSYNC B0 ;  /* 0x0000000000007941 */ /* 0x000fea0003800000 */
.L_x_14215:
[----:B------:R0:W-:Y:S01]  /*67b0*/  STG.E.U8 desc[UR36][R8.64], R4 ;  /* 0x0000000408007986 */ /* 0x0001e2000c101124 */
[----:B------:R-:W-:Y:S05]  /*67c0*/  BRA `(.L_x_14192) ;  /* 0x0000000000a87947 */ /* 0x000fea0003800000 */
.L_x_14209:
        /* <DEDUP_REMOVED lines=22> */
.L_x_14191:
        /* <DEDUP_REMOVED lines=16> */
.L_x_14220:
[----:B------:R-:W-:Y:S05]  /*6a30*/  BRA `(.L_x_14192) ;  /* 0x00000000000c7947 */ /* 0x000fea0003800000 */
.L_x_14219:
[----:B------:R2:W-:Y:S01]  /*6a40*/  STG.E.64 desc[UR36][R8.64], R16 ;  /* 0x0000001008007986 */ /* 0x0005e2000c101b24 */
[----:B------:R-:W-:Y:S05]  /*6a50*/  BRA `(.L_x_14192) ;  /* 0x0000000000047947 */ /* 0x000fea0003800000 */
.L_x_14218:
[----:B------:R0:W-:Y:S02]  /*6a60*/  STG.E desc[UR36][R8.64], R16 ;  /* 0x0000001008007986 */ /* 0x0001e4000c101924 */
.L_x_14192:
[----:B------:R-:W-:-:S07]  /*6a70*/  VIADD R23, R23, 0x80 ;  /* 0x0000008017177836 */ /* 0x000fce0000000000 */
.L_x_14152:
[----:B------:R-:W-:Y:S05]  /*6a80*/  BSYNC B6 ;  /* 0x0000000000067941 */ /* 0x000fea0003800000 */
.L_x_14151:
[----:B------:R-:W-:-:S13]  /*6a90*/  ISETP.GE.AND P0, PT, R23, R18, PT ;  /* 0x000000121700720c */ /* 0x000fda0003f06270 */
[----:B------:R-:W-:Y:S05]  /*6aa0*/  @P0 EXIT ;  /* 0x000000000000094d */ /* 0x000fea0003800000 */
[----:B0-234-:R-:W0:Y:S01]  /*6ab0*/  LDC.64 R4, c[0x0][0x228] ;  /* 0x00008a00ff047b82 */ /* 0x01de220000000a00 */
[----:B------:R-:W-:Y:S01]  /*6ac0*/  PRMT R0, R19, 0x9910, RZ ;  /* 0x0000991013007816 */ /* 0x000fe200000000ff */
[----:B------:R-:W-:Y:S01]  /*6ad0*/  IMAD R2, R2, 0x200, R23 ;  /* 0x0000020002027824 */ /* 0x000fe200078e0217 */
[----:B------:R-:W-:Y:S02]  /*6ae0*/  ULDC UR4, c[0x0][0x248] ;  /* 0x0000920000047ab9 */ /* 0x000fe40000000800 */
[----:B------:R-:W-:Y:S01]  /*6af0*/  ISETP.GT.AND P1, PT, R0, 0x9, PT ;  /* 0x000000090000780c */ /* 0x000fe20003f24270 */
[----:B-1----:R-:W-:-:S05]  /*6b00*/  IMAD R3, R2, UR4, RZ ;  /* 0x0000000402037c24 */ /* 0x002fca000f8e02ff */
        /* <DEDUP_REMOVED lines=13> */
.L_x_14224:
[----:B------:R-:W-:Y:S01]  /*6be0*/  STG.E.U8 desc[UR36][R2.64], R24 ;  /* 0x0000001802007986 */ /* 0x000fe2000c101124 */
[----:B------:R-:W-:Y:S05]  /*6bf0*/  EXIT ;  /* 0x000000000000794d */ /* 0x000fea0003800000 */
.L_x_14223:
        /* <DEDUP_REMOVED lines=8> */
.L_x_14227:
[----:B------:R-:W-:Y:S01]  /*6c80*/  STG.E desc[UR36][R2.64], R24 ;  /* 0x0000001802007986 */ /* 0x000fe2000c101924 */
[----:B------:R-:W-:Y:S05]  /*6c90*/  EXIT ;  /* 0x000000000000794d */ /* 0x000fea0003800000 */
.L_x_14226:
[----:B------:R-:W-:Y:S01]  /*6ca0*/  STG.E.U16 desc[UR36][R2.64], R24 ;  /* 0x0000001802007986 */ /* 0x000fe2000c101524 */
[----:B------:R-:W-:Y:S05]  /*6cb0*/  EXIT ;  /* 0x000000000000794d */ /* 0x000fea0003800000 */
.L_x_14222:
        /* <DEDUP_REMOVED lines=9> */
.L_x_14229:
[----:B------:R-:W0:Y:S02]  /*6d50*/  I2F.S64 R0, R24 ;  /* 0x0000001800007312 */ /* 0x000e240000301400 */
[----:B0-----:R-:W-:-:S05]  /*6d60*/  F2FP.F16.F32.PACK_AB R0, RZ, R0 ;  /* 0x00000000ff00723e */ /* 0x001fca00000000ff */
[----:B------:R-:W-:Y:S01]  /*6d70*/  STG.E.U16 desc[UR36][R2.64], R0 ;  /* 0x0000000002007986 */ /* 0x000fe2000c101524 */
[----:B------:R-:W-:Y:S05]  /*6d80*/  EXIT ;  /* 0x000000000000794d */ /* 0x000fea0003800000 */
.L_x_14228:
        /* <DEDUP_REMOVED lines=10> */
.L_x_14231:
[----:B------:R-:W0:Y:S02]  /*6e30*/  I2F.S64 R24, R24 ;  /* 0x0000001800187312 */ /* 0x000e240000301400 */
[----:B0-----:R-:W-:-:S04]  /*6e40*/  F2FP.F16.F32.PACK_AB R5, RZ, R24 ;  /* 0x00000018ff05723e */ /* 0x001fc800000000ff */
[----:B------:R-:W-:-:S05]  /*6e50*/  PRMT R5, R5, 0x5410, RZ ;  /* 0x0000541005057816 */ /* 0x000fca00000000ff */
[----:B------:R-:W-:Y:S01]  /*6e60*/  STG.E desc[UR36][R2.64], R5 ;  /* 0x0000000502007986 */ /* 0x000fe2000c101924 */
[----:B------:R-:W-:Y:S05]  /*6e70*/  EXIT ;  /* 0x000000000000794d */ /* 0x000fea0003800000 */
.L_x_14230:
[----:B------:R-:W0:Y:S02]  /*6e80*/  I2F.F64.S64 R24, R24 ;  /* 0x0000001800187312 */ /* 0x000e240000301c00 */
[----:B0-----:R-:W-:Y:S01]  /*6e90*/  STG.E.64 desc[UR36][R2.64], R24 ;  /* 0x0000001802007986 */ /* 0x001fe2000c101b24 */
[----:B------:R-:W-:Y:S05]  /*6ea0*/  EXIT ;  /* 0x000000000000794d */ /* 0x000fea0003800000 */
.L_x_14221:
        /* <DEDUP_REMOVED lines=13> */
.L_x_14234:
[----:B------:R-:W0:Y:S01]  /*6f80*/  I2F.F64.S64 R24, R24 ;  /* 0x0000001800187312 */ /* 0x000e220000301c00 */
[----:B------:R-:W-:-:S05]  /*6f90*/  CS2R R26, SRZ ;  /* 0x00000000001a7805 */ /* 0x000fca000001ff00 */
[----:B0-----:R-:W-:Y:S01]  /*6fa0*/  STG.E.128 desc[UR36][R2.64], R24 ;  /* 0x0000001802007986 */ /* 0x001fe2000c101d24 */
[----:B------:R-:W-:Y:S05]  /*6fb0*/  EXIT ;  /* 0x000000000000794d */ /* 0x000fea0003800000 */
.L_x_14233:
        /* <DEDUP_REMOVED lines=21> */
.L_x_14238:
[----:B------:R-:W-:Y:S05]  /*7110*/  BSYNC B0 ;  /* 0x0000000000007941 */ /* 0x000fea0003800000 */
.L_x_14237:
[----:B------:R-:W-:-:S05]  /*7120*/  LOP3.LUT R5, R0, R5, RZ, 0xfc, !PT ;  /* 0x0000000500057212 */ /* 0x000fca00078efcff */
[----:B------:R-:W-:Y:S01]  /*7130*/  STG.E.U8 desc[UR36][R2.64], R5 ;  /* 0x0000000502007986 */ /* 0x000fe2000c101124 */
[----:B------:R-:W-:Y:S05]  /*7140*/  EXIT ;  /* 0x000000000000794d */ /* 0x000fea0003800000 */
.L_x_14236:
        /* <DEDUP_REMOVED lines=13> */
.L_x_14240:
[----:B------:R-:W-:Y:S01]  /*7220*/  IMAD.MOV.U32 R0, RZ, RZ, 0x7f ;  /* 0x0000007fff007424 */ /* 0x000fe200078e00ff */
[----:B------:R-:W-:-:S04]  /*7230*/  ISETP.GT.U32.AND P0, PT, R4, 0x7f800000, PT ;  /* 0x7f8000000400780c */ /* 0x000fc80003f04070 */
[----:B------:R-:W-:-:S09]  /*7240*/  SEL R0, R0, 0x7c, P0 ;  /* 0x0000007c00007807 */ /* 0x000fd20000000000 */
.L_x_14241:
[----:B------:R-:W-:Y:S05]  /*7250*/  BSYNC B0 ;  /* 0x0000000000007941 */ /* 0x000fea0003800000 */
.L_x_14239:
[----:B------:R-:W-:-:S04]  /*7260*/  LOP3.LUT R4, R25, 0x80000000, RZ, 0xc0, !PT ;  /* 0x8000000019047812 */ /* 0x000fc800078ec0ff */
[----:B------:R-:W-:-:S04]  /*7270*/  SHF.R.U32.HI R5, RZ, 0x18, R4 ;  /* 0x00000018ff057819 */ /* 0x000fc80000011604 */
[----:B------:R-:W-:-:S05]  /*7280*/  LOP3.LUT R5, R0, R5, RZ, 0xfc, !PT ;  /* 0x0000000500057212 */ /* 0x000fca00078efcff */
[----:B------:R-:W-:Y:S01]  /*7290*/  STG.E.U8 desc[UR36][R2.64], R5 ;  /* 0x0000000502007986 */ /* 0x000fe2000c101124 */
[----:B------:R-:W-:Y:S05]  /*72a0*/  EXIT ;  /* 0x000000000000794d */ /* 0x000fea0003800000 */
.L_x_14235:
[----:B------:R-:W0:Y:S02]  /*72b0*/  I2F.S64 R0, R24 ;  /* 0x0000001800007312 */ /* 0x000e240000301400 */
[----:B0-----:R-:W-:-:S05]  /*72c0*/  F2FP.BF16.F32.PACK_AB R0, RZ, R0 ;  /* 0x00000000ff00723e */ /* 0x001fca00000010ff */
[----:B------:R-:W-:Y:S01]  /*72d0*/  STG.E.U16 desc[UR36][R2.64], R0 ;  /* 0x0000000002007986 */ /* 0x000fe2000c101524 */
[----:B------:R-:W-:Y:S05]  /*72e0*/  EXIT ;  /* 0x000000000000794d */ /* 0x000fea0003800000 */
.L_x_14232:
        /* <DEDUP_REMOVED lines=10> */
.L_x_14244:
        /* <DEDUP_REMOVED lines=17> */
.L_x_14247:
[----:B------:R-:W-:-:S04]  /*74a0*/  LOP3.LUT R0, R25, 0x80000000, RZ, 0xc0, !PT ;  /* 0x8000000019007812 */ /* 0x000fc800078ec0ff */
[----:B------:R-:W-:-:S04]  /*74b0*/  SHF.R.U32.HI R5, RZ, 0x18, R0 ;  /* 0x00000018ff057819 */ /* 0x000fc80000011600 */
[----:B------:R-:W-:-:S04]  /*74c0*/  LOP3.LUT R4, R4, R5, RZ, 0xfc, !PT ;  /* 0x0000000504047212 */ /* 0x000fc800078efcff */
[----:B------:R-:W-:-:S07]  /*74d0*/  PRMT R0, R4, 0x7610, R0 ;  /* 0x0000761004007816 */ /* 0x000fce0000000000 */
.L_x_14246:
[----:B------:R-:W-:Y:S05]  /*74e0*/  BSYNC B0 ;  /* 0x0000000000007941 */ /* 0x000fea0003800000 */
.L_x_14245:
[----:B------:R-:W-:Y:S01]  /*74f0*/  STG.E.U8 desc[UR36][R2.64], R0 ;  /* 0x0000000002007986 */ /* 0x000fe2000c101124 */
[----:B------:R-:W-:Y:S05]  /*7500*/  EXIT ;  /* 0x000000000000794d */ /* 0x000fea0003800000 */
.L_x_14243:
        /* <DEDUP_REMOVED lines=17> */
.L_x_14250:
[----:B------:R-:W-:-:S04]  /*7620*/  LOP3.LUT R0, R25, 0x80000000, RZ, 0xc0, !PT ;  /* 0x8000000019007812 */ /* 0x000fc800078ec0ff */
[----:B------:R-:W-:-:S04]  /*7630*/  SHF.R.U32.HI R5, RZ, 0x18, R0 ;  /* 0x00000018ff057819 */ /* 0x000fc80000011600 */
[----:B------:R-:W-:-:S04]  /*7640*/  LOP3.LUT R4, R4, R5, RZ, 0xfc, !PT ;  /* 0x0000000504047212 */ /* 0x000fc800078efcff */
[----:B------:R-:W-:-:S07]  /*7650*/  PRMT R0, R4, 0x7610, R0 ;  /* 0x0000761004007816 */ /* 0x000fce0000000000 */
.L_x_14249:
[----:B------:R-:W-:Y:S05]  /*7660*/  BSYNC B0 ;  /* 0x0000000000007941 */ /* 0x000fea0003800000 */
.L_x_14248:
[----:B------:R-:W-:Y:S01]  /*7670*/  STG.E.U8 desc[UR36][R2.64], R0 ;  /* 0x0000000002007986 */ /* 0x000fe2000c101124 */
[----:B------:R-:W-:Y:S05]  /*7680*/  EXIT ;  /* 0x000000000000794d */ /* 0x000fea0003800000 */
.L_x_14242:
        /* <DEDUP_REMOVED lines=22> */
.L_x_14225:
        /* <DEDUP_REMOVED lines=16> */
.L_x_14253:
[----:B------:R-:W-:Y:S05]  /*78f0*/  EXIT ;  /* 0x000000000000794d */ /* 0x000fea0003800000 */
.L_x_14252:
[----:B------:R-:W-:Y:S01]  /*7900*/  STG.E.64 desc[UR36][R2.64], R24 ;  /* 0x0000001802007986 */ /* 0x000fe2000c101b24 */
[----:B------:R-:W-:Y:S05]  /*7910*/  EXIT ;  /* 0x000000000000794d */ /* 0x000fea0003800000 */
.L_x_14251:
[----:B------:R-:W-:Y:S01]  /*7920*/  STG.E desc[UR36][R2.64], R24 ;  /* 0x0000001802007986 */ /* 0x000fe2000c101924 */
[----:B------:R-:W-:Y:S05]  /*7930*/  EXIT ;  /* 0x000000000000794d */ /* 0x000fea0003800000 */
.L_x_14254:
        /* <DEDUP_REMOVED lines=12> */
.L_x_32156:


//--------------------- .text._ZN2at6native18elementwise_kernelILi128ELi2EZNS0_22gpu_kernel_impl_nocastINS0_13AUnaryFunctorIlllZZZNS0_21heaviside_kernel_cudaERNS_18TensorIteratorBaseEENKUlvE_clEvENKUlvE2_clEvEUlllE_EEEEvS5_RKT_EUliE_EEviT1_ --------------------------
	.section	.text._ZN2at6native18elementwise_kernelILi128ELi2EZNS0_22gpu_kernel_impl_nocastINS0_13AUnaryFunctorIlllZZZNS0_21heaviside_kernel_cudaERNS_18TensorIteratorBaseEENKUlvE_clEvENKUlvE2_clEvEUlllE_EEEEvS5_RKT_EUliE_EEviT1_,"ax",@progbits
	.align	128
        .global         _ZN2at6native18elementwise_kernelILi128ELi2EZNS0_22gpu_kernel_impl_nocastINS0_13AUnaryFunctorIlllZZZNS0_21heaviside_kernel_cudaERNS_18TensorIteratorBaseEENKUlvE_clEvENKUlvE2_clEvEUlllE_EEEEvS5_RKT_EUliE_EEviT1_
        .type           _ZN2at6native18elementwise_kernelILi128ELi2EZNS0_22gpu_kernel_impl_nocastINS0_13AUnaryFunctorIlllZZZNS0_21heaviside_kernel_cudaERNS_18TensorIteratorBaseEENKUlvE_clEvENKUlvE2_clEvEUlllE_EEEEvS5_RKT_EUliE_EEviT1_,@function
        .size           _ZN2at6native18elementwise_kernelILi128ELi2EZNS0_22gpu_kernel_impl_nocastINS0_13AUnaryFunctorIlllZZZNS0_21heaviside_kernel_cudaERNS_18TensorIteratorBaseEENKUlvE_clEvENKUlvE2_clEvEUlllE_EEEEvS5_RKT_EUliE_EEviT1_,(.L_x_32157 - _ZN2at6native18elementwise_kernelILi128ELi2EZNS0_22gpu_kernel_impl_nocastINS0_13AUnaryFunctorIlllZZZNS0_21heaviside_kernel_cudaERNS_18TensorIteratorBaseEENKUlvE_clEvENKUlvE2_clEvEUlllE_EEEEvS5_RKT_EUliE_EEviT1_)
        .other          _ZN2at6native18elementwise_kernelILi128ELi2EZNS0_22gpu_kernel_impl_nocastINS0_13AUnaryFunctorIlllZZZNS0_21heaviside_kernel_cudaERNS_18TensorIteratorBaseEENKUlvE_clEvENKUlvE2_clEvEUlllE_EEEEvS5_RKT_EUliE_EEviT1_,@"STO_CUDA_ENTRY STV_DEFAULT"
_ZN2at6native18elementwise_kernelILi128ELi2EZNS0_22gpu_kernel_impl_nocastINS0_13AUnaryFunctorIlllZZZNS0_21heaviside_kernel_cudaERNS_18TensorIteratorBaseEENKUlvE_clEvENKUlvE2_clEvEUlllE_EEEEvS5_RKT_EUliE_EEviT1_:
.text._ZN2at6native18elementwise_kernelILi128ELi2EZNS0_22gpu_kernel_impl_nocastINS0_13AUnaryFunctorIlllZZZNS0_21heaviside_kernel_cudaERNS_18TensorIteratorBaseEENKUlvE_clEvENKUlvE2_clEvEUlllE_EEEEvS5_RKT_EUliE_EEviT1_:
        /* <DEDUP_REMOVED lines=312> */
.L_x_14257:
[----:B------:R-:W-:Y:S01]  /*1380*/  ULDC.64 UR8, c[0x0][0x418] ;  /* 0x0001060000087ab9 */ /* 0x000fe20000000a00 */
[----:B------:R-:W-:Y:S01]  /*1390*/  ULDC.64 UR10, c[0x0][0x428] ;  /* 0x00010a00000a7ab9 */ /* 0x000fe20000000a00 */
[----:B------:R-:W-:-:S04]  /*13a0*/  IADD3 R4, P0, R2, UR8, RZ ;  /* 0x0000000802047c10 */ /* 0x000fc8000ff1e0ff */
[----:B------:R-:W-:Y:S01]  /*13b0*/  IADD3.X R5, RZ, UR9, RZ, P0, !PT ;  /* 0x00000009ff057c10 */ /* 0x000fe200087fe4ff */
[----:B------:R-:W-:Y:S01]  /*13c0*/  UISETP.GT.U32.AND UP0, UPT, UR10, URZ, UPT ;  /* 0x0000003f0a00728c */ /* 0x000fe2000bf04070 */
[----:B------:R-:W-:-:S04]  /*13d0*/  ULDC.64 UR8, c[0x0][0x410] ;  /* 0x0001040000087ab9 */ /* 0x000fc80000000a00 */
[----:B------:R-:W2:Y:S01]  /*13e0*/  LDG.E.64 R4, desc[UR4][R4.64] ;  /* 0x0000000404047981 */ /* 0x000ea2000c1e1b00 */
[----:B------:R-:W-:Y:S01]  /*13f0*/  UISETP.GT.AND.EX UP0, UPT, UR11, URZ, UPT, UP0 ;  /* 0x0000003f0b00728c */ /* 0x000fe2000bf04300 */
[----:B------:R-:W-:Y:S01]  /*1400*/  ISETP.NE.U32.AND P0, PT, RZ, UR10, PT ;  /* 0x0000000aff007c0c */ /* 0x000fe2000bf05070 */
[----:B------:R-:W-:Y:S01]  /*1410*/  VIADD R9, R0, 0x80 ;  /* 0x0000008000097836 */ /* 0x000fe20000000000 */
[----:B------:R-:W-:Y:S01]  /*1420*/  IADD3 R6, P1, R3, UR8, RZ ;  /* 0x0000000803067c10 */ /* 0x000fe2000ff3e0ff */
[----:B------:R-:W-:Y:S01]  /*1430*/  USEL UR7, URZ, 0x1, !UP0 ;  /* 0x000000013f077887 */ /* 0x000fe2000c000000 */
[----:B------:R-:W-:Y:S02]  /*1440*/  ISETP.NE.AND.EX P0, PT, RZ, UR11, PT, P0 ;  /* 0x0000000bff007c0c */ /* 0x000fe4000bf05300 */
[----:B------:R-:W-:-:S03]  /*1450*/  IADD3.X R7, RZ, UR9, RZ, P1, !PT ;  /* 0x00000009ff077c10 */ /* 0x000fc60008ffe4ff */
[----:B--2---:R-:W-:Y:S02]  /*1460*/  SEL R2, R4, UR7, !P0 ;  /* 0x0000000704027c07 */ /* 0x004fe4000c000000 */
[----:B------:R-:W-:-:S05]  /*1470*/  SEL R3, R5, RZ, !P0 ;  /* 0x000000ff05037207 */ /* 0x000fca0004000000 */
[----:B------:R0:W-:Y:S02]  /*1480*/  STG.E.64 desc[UR4][R6.64], R2 ;  /* 0x0000000206007986 */ /* 0x0001e4000c101b04 */
.L_x_14256:
[----:B------:R-:W-:Y:S05]  /*1490*/  BSYNC B0 ;  /* 0x0000000000007941 */ /* 0x000fea0003800000 */
.L_x_14255:
        /* <DEDUP_REMOVED lines=305> */
.L_x_14258:
        /* <DEDUP_REMOVED lines=8> */
[----:B------:R-:W-:Y:S02]  /*2830*/  ISETP.NE.U32.AND P0, PT, RZ, UR8, PT ;  /* 0x00000008ff007c0c */ /* 0x000fe4000bf05070 */
[----:B------:R-:W-:Y:S01]  /*2840*/  IADD3 R6, P1, R3, UR6, RZ ;  /* 0x0000000603067c10 */ /* 0x000fe2000ff3e0ff */
[----:B------:R-:W-:Y:S01]  /*2850*/  USEL UR8, URZ, 0x1, !UP0 ;  /* 0x000000013f087887 */ /* 0x000fe2000c000000 */
[----:B------:R-:W-:Y:S02]  /*2860*/  ISETP.NE.AND.EX P0, PT, RZ, UR9, PT, P0 ;  /* 0x00000009ff007c0c */ /* 0x000fe4000bf05300 */
[----:B------:R-:W-:-:S03]  /*2870*/  IADD3.X R7, RZ, UR7, RZ, P1, !PT ;  /* 0x00000007ff077c10 */ /* 0x000fc60008ffe4ff */
[----:B--2---:R-:W-:Y:S02]  /*2880*/  SEL R2, R4, UR8, !P0 ;  /* 0x0000000804027c07 */ /* 0x004fe4000c000000 */
[----:B------:R-:W-:-:S05]  /*2890*/  SEL R3, R5, RZ, !P0 ;  /* 0x000000ff05037207 */ /* 0x000fca0004000000 */
[----:B------:R-:W-:Y:S01]  /*28a0*/  STG.E.64 desc[UR4][R6.64], R2 ;  /* 0x0000000206007986 */ /* 0x000fe2000c101b04 */
[----:B------:R-:W-:Y:S05]  /*28b0*/  EXIT ;  /* 0x000000000000794d */ /* 0x000fea0003800000 */
.L_x_14259:
        /* <DEDUP_REMOVED lines=12> */
.L_x_32157:


//--------------------- .text._ZN2at6native27unrolled_elementwise_kernelINS0_13AUnaryFunctorIlllZZZNS0_21heaviside_kernel_cudaERNS_18TensorIteratorBaseEENKUlvE_clEvENKUlvE2_clEvEUlllE_EESt5arrayIPcLm2EELi4E23TrivialOffsetCalculatorILi1EjESD_NS0_6memory15LoadWithoutCastENSE_16StoreWithoutCastEEEviT_T0_T2_T3_T4_T5_ --------------------------
	.section	.text._ZN2at6native27unrolled_elementwise_kernelINS0_13AUnaryFunctorIlllZZZNS0_21heaviside_kernel_cudaERNS_18TensorIteratorBaseEENKUlvE_clEvENKUlvE2_clEvEUlllE_EESt5arrayIPcLm2EELi4E23TrivialOffsetCalculatorILi1EjESD_NS0_6memory15LoadWithoutCastENSE_16StoreWithoutCastEEEviT_T0_T2_T3_T4_T5_,"ax",@progbits
	.align	128
        .global         _ZN2at6native27unrolled_elementwise_kernelINS0_13AUnaryFunctorIlllZZZNS0_21heaviside_kernel_cudaERNS_18TensorIteratorBaseEENKUlvE_clEvENKUlvE2_clEvEUlllE_EESt5arrayIPcLm2EELi4E23TrivialOffsetCalculatorILi1EjESD_NS0_6memory15LoadWithoutCastENSE_16StoreWithoutCastEEEviT_T0_T2_T3_T4_T5_
        .type           _ZN2at6native27unrolled_elementwise_kernelINS0_13AUnaryFunctorIlllZZZNS0_21heaviside_kernel_cudaERNS_18TensorIteratorBaseEENKUlvE_clEvENKUlvE2_clEvEUlllE_EESt5arrayIPcLm2EELi4E23TrivialOffsetCalculatorILi1EjESD_NS0_6memory15LoadWithoutCastENSE_16StoreWithoutCastEEEviT_T0_T2_T3_T4_T5_,@function
        .size           _ZN2at6native27unrolled_elementwise_kernelINS0_13AUnaryFunctorIlllZZZNS0_21heaviside_kernel_cudaERNS_18TensorIteratorBaseEENKUlvE_clEvENKUlvE2_clEvEUlllE_EESt5arrayIPcLm2EELi4E23TrivialOffsetCalculatorILi1EjESD_NS0_6memory15LoadWithoutCastENSE_16StoreWithoutCastEEEviT_T0_T2_T3_T4_T5_,(.L_x_32158 - _ZN2at6native27unrolled_elementwise_kernelINS0_13AUnaryFunctorIlllZZZNS0_21heaviside_kernel_cudaERNS_18TensorIteratorBaseEENKUlvE_clEvENKUlvE2_clEvEUlllE_EESt5arrayIPcLm2EELi4E23TrivialOffsetCalculatorILi1EjESD_NS0_6memory15LoadWithoutCastENSE_16StoreWithoutCastEEEviT_T0_T2_T3_T4_T5_)
        .other          _ZN2at6native27unrolled_elementwise_kernelINS0_13AUnaryFunctorIlllZZZNS0_21heaviside_kernel_cudaERNS_18TensorIteratorBaseEENKUlvE_clEvENKUlvE2_clEvEUlllE_EESt5arrayIPcLm2EELi4E23TrivialOffsetCalculatorILi1EjESD_NS0_6memory15LoadWithoutCastENSE_16StoreWithoutCastEEEviT_T0_T2_T3_T4_T5_,@"STO_CUDA_ENTRY STV_DEFAULT"
_ZN2at6native27unrolled_elementwise_kernelINS0_13AUnaryFunctorIlllZZZNS0_21heaviside_kernel_cudaERNS_18TensorIteratorBaseEENKUlvE_clEvENKUlvE2_clEvEUlllE_EESt5arrayIPcLm2EELi4E23TrivialOffsetCalculatorILi1EjESD_NS0_6memory15LoadWithoutCastENSE_16StoreWithoutCastEEEviT_T0_T2_T3_T4_T5_:
.text._ZN2at6native27unrolled_elementwise_kernelINS0_13AUnaryFunctorIlllZZZNS0_21heaviside_kernel_cudaERNS_18TensorIteratorBaseEENKUlvE_clEvENKUlvE2_clEvEUlllE_EESt5arrayIPcLm2EELi4E23TrivialOffsetCalculatorILi1EjESD_NS0_6memory15LoadWithoutCastENSE_16StoreWithoutCastEEEviT_T0_T2_T3_T4_T5_:
        /* <DEDUP_REMOVED lines=13> */
[----:B------:R-:W-:-:S13]  /*00d0*/  ISETP.GE.AND P0, PT, R15, R2, PT ;  /* 0x000000020f00720c */ /* 0x000fda0003f06270 */
[----:B------:R-:W-:Y:S01]  /*00e0*/  @!P0 LEA R13, R0, R15, 0x9 ;  /* 0x0000000f000d8211 */ /* 0x000fe200078e48ff */
[----:B------:R-:W-:Y:S01]  /*00f0*/  @!P0 VIADD R15, R15, 0x80 ;  /* 0x000000800f0f8836 */ /* 0x000fe20000000000 */
[----:B------:R-:W1:Y:S04]  /*0100*/  @!P0 LDC.64 R10, c[0x0][0x230] ;  /* 0x00008c00ff0a8b82 */ /* 0x000e680000000a00 */
[----:B------:R-:W-:Y:S01]  /*0110*/  ISETP.GE.AND P2, PT, R15, R2, PT ;  /* 0x000000020f00720c */ /* 0x000fe20003f46270 */
[----:B0-----:R-:W-:-:S12]  /*0120*/  @!P1 IMAD.WIDE.U32 R4, R7, 0x8, R4 ;  /* 0x0000000807049825 */ /* 0x001fd800078e0004 */
[----:B------:R-:W0:Y:S01]  /*0130*/  @!P2 LDC.64 R8, c[0x0][0x230] ;  /* 0x00008c00ff08ab82 */ /* 0x000e220000000a00 */
[----:B------:R-:W-:Y:S01]  /*0140*/  @!P2 IMAD R19, R0, 0x200, R15 ;  /* 0x000002000013a824 */ /* 0x000fe200078e020f */
[----:B------:R-:W-:Y:S01]  /*0150*/  CS2R R6, SRZ ;  /* 0x0000000000067805 */ /* 0x000fe2000001ff00 */
[----:B------:R2:W3:Y:S01]  /*0160*/  @!P1 LDG.E.64 R16, desc[UR4][R4.64] ;  /* 0x0000000404109981 */ /* 0x0004e2000c1e1b00 */
[----:B-1----:R-:W-:-:S05]  /*0170*/  @!P0 IMAD.WIDE.U32 R10, R13, 0x8, R10 ;  /* 0x000000080d0a8825 */ /* 0x002fca00078e000a */
[----:B------:R1:W4:Y:S01]  /*0180*/  @!P0 LDG.E.64 R6, desc[UR4][R10.64] ;  /* 0x000000040a068981 */ /* 0x000322000c1e1b00 */
[----:B0-----:R-:W-:Y:S01]  /*0190*/  @!P2 IMAD.WIDE.U32 R18, R19, 0x8, R8 ;  /* 0x000000081312a825 */ /* 0x001fe200078e0008 */
[----:B------:R-:W-:-:S06]  /*01a0*/  CS2R R8, SRZ ;  /* 0x0000000000087805 */ /* 0x000fcc000001ff00 */
[----:B------:R0:W4:Y:S01]  /*01b0*/  @!P2 LDG.E.64 R8, desc[UR4][R18.64] ;  /* 0x000000041208a981 */ /* 0x000122000c1e1b00 */
[----:B------:R-:W-:-:S04]  /*01c0*/  @!P2 IADD3 R15, R15, 0x80, RZ ;  /* 0x000000800f0fa810 */ /* 0x000fc80007ffe0ff */
[----:B------:R-:W-:-:S13]  /*01d0*/  ISETP.GE.AND P0, PT, R15, R2, PT ;  /* 0x000000020f00720c */ /* 0x000fda0003f06270 */
[----:B------:R-:W0:Y:S01]  /*01e0*/  @!P0 LDC.64 R12, c[0x0][0x230] ;  /* 0x00008c00ff0c8b82 */ /* 0x000e220000000a00 */
[C---:B------:R-:W-:Y:S01]  /*01f0*/  @!P0 IMAD R15, R0.reuse, 0x200, R15 ;  /* 0x00000200000f8824 */ /* 0x040fe200078e020f */
[----:B--2---:R-:W-:Y:S01]  /*0200*/  CS2R R4, SRZ ;  /* 0x0000000000047805 */ /* 0x004fe2000001ff00 */
[----:B------:R-:W-:Y:S01]  /*0210*/  UISETP.GT.U32.AND UP0, UPT, UR6, URZ, UPT ;  /* 0x0000003f0600728c */ /* 0x000fe2000bf04070 */
[----:B-1----:R-:W-:Y:S01]  /*0220*/  @!P1 LEA R11, R0, R3, 0x9 ;  /* 0x00000003000b9211 */ /* 0x002fe200078e48ff */
[----:B------:R-:W-:Y:S02]  /*0230*/  @!P1 VIADD R3, R3, 0x80 ;  /* 0x0000008003039836 */ /* 0x000fe40000000000 */
[----:B------:R-:W-:Y:S01]  /*0240*/  UISETP.GT.AND.EX UP0, UPT, UR7, URZ, UPT, UP0 ;  /* 0x0000003f0700728c */ /* 0x000fe2000bf04300 */
[----:B0-----:R-:W-:Y:S02]  /*0250*/  @!P0 IMAD.WIDE.U32 R12, R15, 0x8, R12 ;  /* 0x000000080f0c8825 */ /* 0x001fe400078e000c */
[----:B------:R-:W0:Y:S03]  /*0260*/  @!P1 LDC.64 R14, c[0x0][0x228] ;  /* 0x00008a00ff0e9b82 */ /* 0x000e260000000a00 */
[----:B------:R1:W5:Y:S01]  /*0270*/  @!P0 LDG.E.64 R4, desc[UR4][R12.64] ;  /* 0x000000040c048981 */ /* 0x000362000c1e1b00 */
[----:B------:R-:W-:-:S04]  /*0280*/  ISETP.NE.U32.AND P0, PT, RZ, UR6, PT ;  /* 0x00000006ff007c0c */ /* 0x000fc8000bf05070 */
[----:B------:R-:W-:Y:S01]  /*0290*/  ISETP.NE.AND.EX P0, PT, RZ, UR7, PT, P0 ;  /* 0x00000007ff007c0c */ /* 0x000fe2000bf05300 */
[----:B------:R-:W-:Y:S01]  /*02a0*/  USEL UR6, URZ, 0x1, !UP0 ;  /* 0x000000013f067887 */ /* 0x000fe2000c000000 */
[----:B------:R-:W-:Y:S01]  /*02b0*/  HFMA2.MMA R19, -RZ, RZ, 0, 0 ;  /* 0x00000000ff137435 */ /* 0x000fe200000001ff */
[----:B------:R-:W-:-:S04]  /*02c0*/  ISETP.GE.AND P2, PT, R3, R2, PT ;  /* 0x000000020300720c */ /* 0x000fc80003f46270 */
[----:B------:R-:W-:Y:S01]  /*02d0*/  IMAD.U32 R18, RZ, RZ, UR6 ;  /* 0x00000006ff127e24 */ /* 0x000fe2000f8e00ff */
[----:B-1----:R-:W-:Y:S01]  /*02e0*/  MOV R13, RZ ;  /* 0x000000ff000d7202 */ /* 0x002fe20000000f00 */
[----:B------:R-:W-:Y:S02]  /*02f0*/  IMAD.U32 R12, RZ, RZ, UR6 ;  /* 0x00000006ff0c7e24 */ /* 0x000fe4000f8e00ff */
[----:B0-----:R-:W-:Y:S01]  /*0300*/  @!P1 IMAD.WIDE.U32 R10, R11, 0x8, R14 ;  /* 0x000000080b0a9825 */ /* 0x001fe200078e000e */
[----:B------:R-:W-:-:S03]  /*0310*/  HFMA2.MMA R15, -RZ, RZ, 0, 0 ;  /* 0x00000000ff0f7435 */ /* 0x000fc600000001ff */
[----:B------:R-:W-:Y:S01]  /*0320*/  IMAD.U32 R14, RZ, RZ, UR6 ;  /* 0x00000006ff0e7e24 */ /* 0x000fe2000f8e00ff */
[----:B------:R-:W-:Y:S01]  /*0330*/  BSSY B0, `(.L_x_14260) ;  /* 0x000001a000007945 */ /* 0x000fe20003800000 */
[----:B---3--:R-:W-:Y:S01]  /*0340*/  @!P0 MOV R18, R16 ;  /* 0x0000001000128202 */ /* 0x008fe20000000f00 */
[----:B------:R-:W-:Y:S01]  /*0350*/  @!P0 IMAD.MOV.U32 R19, RZ, RZ, R17 ;  /* 0x000000ffff138224 */ /* 0x000fe200078e0011 */
[----:B------:R-:W-:Y:S02]  /*0360*/  MOV R16, UR6 ;  /* 0x0000000600107c02 */ /* 0x000fe40008000f00 */
[----:B----4-:R-:W-:Y:S01]  /*0370*/  @!P0 MOV R12, R6 ;  /* 0x00000006000c8202 */ /* 0x010fe20000000f00 */
[----:B------:R-:W-:Y:S01]  /*0380*/  @!P0 IMAD.MOV.U32 R13, RZ, RZ, R7 ;  /* 0x000000ffff0d8224 */ /* 0x000fe200078e0007 */
[----:B------:R-:W-:Y:S01]  /*0390*/  MOV R6, R18 ;  /* 0x0000001200067202 */ /* 0x000fe20000000f00 */
[----:B------:R-:W-:-:S05]  /*03a0*/  IMAD.MOV.U32 R7, RZ, RZ, R19 ;  /* 0x000000ffff077224 */ /* 0x000fca00078e0013 */
[----:B------:R0:W-:Y:S01]  /*03b0*/  @!P1 STG.E.64 desc[UR4][R10.64], R6 ;  /* 0x000000060a009986 */ /* 0x0001e2000c101b04 */
[----:B------:R-:W-:Y:S01]  /*03c0*/  @!P0 MOV R14, R8 ;  /* 0x00000008000e8202 */ /* 0x000fe20000000f00 */
[----:B------:R-:W-:Y:S02]  /*03d0*/  @!P0 IMAD.MOV.U32 R15, RZ, RZ, R9 ;  /* 0x000000ffff0f8224 */ /* 0x000fe400078e0009 */
[----:B0-----:R-:W-:Y:S01]  /*03e0*/  IMAD.MOV.U32 R10, RZ, RZ, R12 ;  /* 0x000000ffff0a7224 */ /* 0x001fe200078e000c */
[----:B------:R-:W-:Y:S01]  /*03f0*/  MOV R11, R13 ;  /* 0x0000000d000b7202 */ /* 0x000fe20000000f00 */
[----:B------:R-:W-:Y:S01]  /*0400*/  IMAD.MOV.U32 R8, RZ, RZ, R14 ;  /* 0x000000ffff087224 */ /* 0x000fe200078e000e */
[----:B------:R-:W-:Y:S01]  /*0410*/  MOV R9, R15 ;  /* 0x0000000f00097202 */ /* 0x000fe20000000f00 */
[----:B------:R-:W-:Y:S06]  /*0420*/  @P2 BRA `(.L_x_14261) ;  /* 0x0000000000282947 */ /* 0x000fec0003800000 */
[----:B------:R-:W0:Y:S01]  /*0430*/  LDC.64 R12, c[0x0][0x228] ;  /* 0x00008a00ff0c7b82 */ /* 0x000e220000000a00 */
[----:B------:R-:W-:Y:S01]  /*0440*/  IMAD R7, R0, 0x200, R3 ;  /* 0x0000020000077824 */ /* 0x000fe200078e0203 */
[----:B------:R-:W-:-:S04]  /*0450*/  IADD3 R3, R3, 0x80, RZ ;  /* 0x0000008003037810 */ /* 0x000fc80007ffe0ff */
[----:B------:R-:W-:-:S13]  /*0460*/  ISETP.GE.AND P1, PT, R3, R2, PT ;  /* 0x000000020300720c */ /* 0x000fda0003f26270 */
[----:B------:R-:W-:Y:S01]  /*0470*/  @!P1 IMAD R15, R0, 0x200, R3 ;  /* 0x00000200000f9824 */ /* 0x000fe200078e0203 */
[----:B------:R-:W-:Y:S01]  /*0480*/  @!P1 IADD3 R3, R3, 0x80, RZ ;  /* 0x0000008003039810 */ /* 0x000fe20007ffe0ff */
[----:B0-----:R-:W-:-:S04]  /*0490*/  IMAD.WIDE.U32 R6, R7, 0x8, R12 ;  /* 0x0000000807067825 */ /* 0x001fc800078e000c */
[----:B------:R-:W-:Y:S01]  /*04a0*/  @!P1 IMAD.WIDE.U32 R12, R15, 0x8, R12 ;  /* 0x000000080f0c9825 */ /* 0x000fe200078e000c */
[----:B------:R0:W-:Y:S04]  /*04b0*/  STG.E.64 desc[UR4][R6.64], R10 ;  /* 0x0000000a06007986 */ /* 0x0001e8000c101b04 */
[----:B------:R0:W-:Y:S02]  /*04c0*/  @!P1 STG.E.64 desc[UR4][R12.64], R8 ;  /* 0x000000080c009986 */ /* 0x0001e4000c101b04 */
.L_x_14261:
[----:B------:R-:W-:Y:S05]  /*04d0*/  BSYNC B0 ;  /* 0x0000000000007941 */ /* 0x000fea0003800000 */
.L_x_14260:
[----:B------:R-:W-:-:S13]  /*04e0*/  ISETP.GE.AND P1, PT, R3, R2, PT ;  /* 0x000000020300720c */ /* 0x000fda0003f26270 */
[----:B------:R-:W-:Y:S05]  /*04f0*/  @P1 EXIT ;  /* 0x000000000000194d */ /* 0x000fea0003800000 */
[----:B0-----:R-:W0:Y:S01]  /*0500*/  LDC.64 R6, c[0x0][0x228] ;  /* 0x00008a00ff067b82 */ /* 0x001e220000000a00 */
[----:B------:R-:W-:Y:S01]  /*0510*/  IMAD.MOV.U32 R17, RZ, RZ, RZ ;  /* 0x000000ffff117224 */ /* 0x000fe200078e00ff */
[----:B------:R-:W-:Y:S01]  /*0520*/  LEA R3, R0, R3, 0x9 ;  /* 0x0000000300037211 */ /* 0x000fe200078e48ff */
[----:B-----5:R-:W-:Y:S01]  /*0530*/  @!P0 IMAD.MOV.U32 R16, RZ, RZ, R4 ;  /* 0x000000ffff108224 */ /* 0x020fe200078e0004 */
[----:B------:R-:W-:-:S03]  /*0540*/  @!P0 MOV R17, R5 ;  /* 0x0000000500118202 */ /* 0x000fc60000000f00 */
[----:B------:R-:W-:Y:S01]  /*0550*/  IMAD.MOV.U32 R4, RZ, RZ, R16 ;  /* 0x000000ffff047224 */ /* 0x000fe200078e0010 */
[----:B------:R-:W-:Y:S01]  /*0560*/  MOV R5, R17 ;  /* 0x0000001100057202 */ /* 0x000fe20000000f00 */
[----:B0-----:R-:W-:-:S05]  /*0570*/  IMAD.WIDE.U32 R2, R3, 0x8, R6 ;  /* 0x0000000803027825 */ /* 0x001fca00078e0006 */
[----:B------:R-:W-:Y:S01]  /*0580*/  STG.E.64 desc[UR4][R2.64], R4 ;  /* 0x0000000402007986 */ /* 0x000fe2000c101b04 */
[----:B------:R-:W-:Y:S05]  /*0590*/  EXIT ;  /* 0x000000000000794d */ /* 0x000fea0003800000 */
.L_x_14262:
        /* <DEDUP_REMOVED lines=14> */
.L_x_32158:


//--------------------- .text._ZN2at6native29vectorized_elementwise_kernelILi2ENS0_13AUnaryFunctorIlllZZZNS0_21heaviside_kernel_cudaERNS_18TensorIteratorBaseEENKUlvE_clEvENKUlvE2_clEvEUlllE_EESt5arrayIPcLm2EEEEviT0_T1_ --------------------------
	.section	.text._ZN2at6native29vectorized_elementwise_kernelILi2ENS0_13AUnaryFunctorIlllZZZNS0_21heaviside_kernel_cudaERNS_18TensorIteratorBaseEENKUlvE_clEvENKUlvE2_clEvEUlllE_EESt5arrayIPcLm2EEEEviT0_T1_,"ax",@progbits
	.align	128
        .global         _ZN2at6native29vectorized_elementwise_kernelILi2ENS0_13AUnaryFunctorIlllZZZNS0_21heaviside_kernel_cudaERNS_18TensorIteratorBaseEENKUlvE_clEvENKUlvE2_clEvEUlllE_EESt5arrayIPcLm2EEEEviT0_T1_
        .type           _ZN2at6native29vectorized_elementwise_kernelILi2ENS0_13AUnaryFunctorIlllZZZNS0_21heaviside_kernel_cudaERNS_18TensorIteratorBaseEENKUlvE_clEvENKUlvE2_clEvEUlllE_EESt5arrayIPcLm2EEEEviT0_T1_,@function
        .size           _ZN2at6native29vectorized_elementwise_kernelILi2ENS0_13AUnaryFunctorIlllZZZNS0_21heaviside_kernel_cudaERNS_18TensorIteratorBaseEENKUlvE_clEvENKUlvE2_clEvEUlllE_EESt5arrayIPcLm2EEEEviT0_T1_,(.L_x_32159 - _ZN2at6native29vectorized_elementwise_kernelILi2ENS0_13AUnaryFunctorIlllZZZNS0_21heaviside_kernel_cudaERNS_18TensorIteratorBaseEENKUlvE_clEvENKUlvE2_clEvEUlllE_EESt5arrayIPcLm2EEEEviT0_T1_)
        .other          _ZN2at6native29vectorized_elementwise_kernelILi2ENS0_13AUnaryFunctorIlllZZZNS0_21heaviside_kernel_cudaERNS_18TensorIteratorBaseEENKUlvE_clEvENKUlvE2_clEvEUlllE_EESt5arrayIPcLm2EEEEviT0_T1_,@"STO_CUDA_ENTRY STV_DEFAULT"
_ZN2at6native29vectorized_elementwise_kernelILi2ENS0_13AUnaryFunctorIlllZZZNS0_21heaviside_kernel_cudaERNS_18TensorIteratorBaseEENKUlvE_clEvENKUlvE2_clEvEUlllE_EESt5arrayIPcLm2EEEEviT0_T1_:
.text._ZN2at6native29vectorized_elementwise_kernelILi2ENS0_13AUnaryFunctorIlllZZZNS0_21heaviside_kernel_cudaERNS_18TensorIteratorBaseEENKUlvE_clEvENKUlvE2_clEvEUlllE_EESt5arrayIPcLm2EEEEviT0_T1_:
        /* <DEDUP_REMOVED lines=8> */
[----:B------:R-:W0:Y:S01]  /*0080*/  LDC.64 R4, c[0x0][0x220] ;  /* 0x00008800ff047b82 */ /* 0x000e220000000a00 */
[----:B------:R-:W1:Y:S01]  /*0090*/  S2R R2, SR_TID.X ;  /* 0x0000000000027919 */ /* 0x000e620000002100 */
[----:B------:R-:W-:Y:S01]  /*00a0*/  HFMA2.MMA R17, -RZ, RZ, 0, 0 ;  /* 0x00000000ff117435 */ /* 0x000fe200000001ff */
[----:B------:R-:W-:Y:S01]  /*00b0*/  IMAD.MOV.U32 R19, RZ, RZ, RZ ;  /* 0x000000ffff137224 */ /* 0x000fe200078e00ff */
[----:B------:R-:W-:Y:S01]  /*00c0*/  MOV R11, RZ ;  /* 0x000000ff000b7202 */ /* 0x000fe20000000f00 */
[----:B------:R-:W-:Y:S02]  /*00d0*/  IMAD.MOV.U32 R15, RZ, RZ, RZ ;  /* 0x000000ffff0f7224 */ /* 0x000fe400078e00ff */
[----:B------:R-:W-:Y:S01]  /*00e0*/  IMAD.MOV.U32 R13, RZ, RZ, RZ ;  /* 0x000000ffff0d7224 */ /* 0x000fe200078e00ff */
[----:B------:R-:W2:Y:S01]  /*00f0*/  LDC.64 R22, c[0x0][0x228] ;  /* 0x00008a00ff167b82 */ /* 0x000ea20000000a00 */
[----:B------:R-:W-:Y:S02]  /*0100*/  IMAD.MOV.U32 R9, RZ, RZ, RZ ;  /* 0x000000ffff097224 */ /* 0x000fe400078e00ff */
[----:B------:R-:W-:Y:S01]  /*0110*/  IMAD.MOV.U32 R7, RZ, RZ, RZ ;  /* 0x000000ffff077224 */ /* 0x000fe200078e00ff */
[----:B0-----:R-:W-:-:S02]  /*0120*/  ISETP.NE.U32.AND P1, PT, R4, RZ, PT ;  /* 0x000000ff0400720c */ /* 0x001fc40003f25070 */
[----:B------:R-:W-:Y:S02]  /*0130*/  ISETP.GT.U32.AND P0, PT, R4, RZ, PT ;  /* 0x000000ff0400720c */ /* 0x000fe40003f04070 */
[C---:B------:R-:W-:Y:S02]  /*0140*/  ISETP.NE.AND.EX P1, PT, R5.reuse, RZ, PT, P1 ;  /* 0x000000ff0500720c */ /* 0x040fe40003f25310 */
[----:B------:R-:W-:-:S04]  /*0150*/  ISETP.GT.AND.EX P0, PT, R5, RZ, PT, P0 ;  /* 0x000000ff0500720c */ /* 0x000fc80003f04300 */
[----:B------:R-:W-:-:S07]  /*0160*/  SEL R16, RZ, 0x1, !P0 ;  /* 0x00000001ff107807 */ /* 0x000fce0004000000 */
[----:B------:R-:W0:Y:S01]  /*0170*/  @!P1 LDC.64 R20, c[0x0][0x230] ;  /* 0x00008c00ff149b82 */ /* 0x000e220000000a00 */
[-C--:B------:R-:W-:Y:S01]  /*0180*/  MOV R6, R16.reuse ;  /* 0x0000001000067202 */ /* 0x080fe20000000f00 */
[--C-:B------:R-:W-:Y:S01]  /*0190*/  IMAD.MOV.U32 R4, RZ, RZ, R16.reuse ;  /* 0x000000ffff047224 */ /* 0x100fe200078e0010 */
[-C--:B------:R-:W-:Y:S01]  /*01a0*/  MOV R14, R16.reuse ;  /* 0x00000010000e7202 */ /* 0x080fe20000000f00 */
[--C-:B------:R-:W-:Y:S01]  /*01b0*/  IMAD.MOV.U32 R18, RZ, RZ, R16.reuse ;  /* 0x000000ffff127224 */ /* 0x100fe200078e0010 */
[----:B------:R-:W-:Y:S01]  /*01c0*/  MOV R8, R16 ;  /* 0x0000001000087202 */ /* 0x000fe20000000f00 */
[--C-:B------:R-:W-:Y:S02]  /*01d0*/  IMAD.MOV.U32 R12, RZ, RZ, R16.reuse ;  /* 0x000000ffff0c7224 */ /* 0x100fe400078e0010 */
[----:B------:R-:W-:Y:S02]  /*01e0*/  IMAD.MOV.U32 R10, RZ, RZ, R16 ;  /* 0x000000ffff0a7224 */ /* 0x000fe400078e0010 */
[----:B------:R-:W-:-:S02]  /*01f0*/  IMAD.MOV.U32 R5, RZ, RZ, RZ ;  /* 0x000000ffff057224 */ /* 0x000fc400078e00ff */
[----:B0-----:R-:W-:-:S04]  /*0200*/  @!P1 IMAD.WIDE R20, R0, 0x8, R20 ;  /* 0x0000000800149825 */ /* 0x001fc800078e0214 */
[----:B-1----:R-:W-:-:S05]  /*0210*/  @!P1 IMAD.WIDE.U32 R20, R2, 0x10, R20 ;  /* 0x0000001002149825 */ /* 0x002fca00078e0014 */
[----:B------:R-:W3:Y:S04]  /*0220*/  @!P1 LDG.E.128 R16, desc[UR4][R20.64] ;  /* 0x0000000414109981 */ /* 0x000ee8000c1e1d00 */
[----:B------:R-:W4:Y:S04]  /*0230*/  @!P1 LDG.E.128 R12, desc[UR4][R20.64+0x800] ;  /* 0x00080004140c9981 */ /* 0x000f28000c1e1d00 */
[----:B------:R-:W5:Y:S04]  /*0240*/  @!P1 LDG.E.128 R8, desc[UR4][R20.64+0x1000] ;  /* 0x0010000414089981 */ /* 0x000f68000c1e1d00 */
[----:B------:R-:W5:Y:S01]  /*0250*/  @!P1 LDG.E.128 R4, desc[UR4][R20.64+0x1800] ;  /* 0x0018000414049981 */ /* 0x000f62000c1e1d00 */
[----:B--2---:R-:W-:-:S04]  /*0260*/  IMAD.WIDE.U32 R22, R0, 0x8, R22 ;  /* 0x0000000800167825 */ /* 0x004fc800078e0016 */
[----:B------:R-:W-:-:S05]  /*0270*/  IMAD.WIDE R2, R2, 0x10, R22 ;  /* 0x0000001002027825 */ /* 0x000fca00078e0216 */
[----:B---3--:R-:W-:Y:S04]  /*0280*/  STG.E.128 desc[UR4][R2.64], R16 ;  /* 0x0000001002007986 */ /* 0x008fe8000c101d04 */
[----:B----4-:R-:W-:Y:S04]  /*0290*/  STG.E.128 desc[UR4][R2.64+0x800], R12 ;  /* 0x0008000c02007986 */ /* 0x010fe8000c101d04 */
[----:B-----5:R-:W-:Y:S04]  /*02a0*/  STG.E.128 desc[UR4][R2.64+0x1000], R8 ;  /* 0x0010000802007986 */ /* 0x020fe8000c101d04 */
[----:B------:R-:W-:Y:S01]  /*02b0*/  STG.E.128 desc[UR4][R2.64+0x1800], R4 ;  /* 0x0018000402007986 */ /* 0x000fe2000c101d04 */
[----:B------:R-:W-:Y:S05]  /*02c0*/  EXIT ;  /* 0x000000000000794d */ /* 0x000fea0003800000 */
.L_x_14263:
        /* <DEDUP_REMOVED lines=9> */
[----:B------:R-:W1:Y:S01]  /*0360*/  @!P6 LDC.64 R14, c[0x0][0x230] ;  /* 0x00008c00ff0eeb82 */ /* 0x000e620000000a00 */
[----:B------:R-:W-:-:S05]  /*0370*/  @!P6 VIADD R11, R11, 0x80 ;  /* 0x000000800b0be836 */ /* 0x000fca0000000000 */
[----:B------:R-:W-:-:S13]  /*0380*/  ISETP.GE.AND P5, PT, R11, R10, PT ;  /* 0x0000000a0b00720c */ /* 0x000fda0003fa6270 */
[----:B------:R-:W-:Y:S01]  /*0390*/  @!P5 IADD3 R5, R0, R11, RZ ;  /* 0x0000000b0005d210 */ /* 0x000fe20007ffe0ff */
[----:B------:R-:W-:Y:S01]  /*03a0*/  @!P5 VIADD R11, R11, 0x80 ;  /* 0x000000800b0bd836 */ /* 0x000fe20000000000 */
[----:B------:R-:W2:Y:S01]  /*03b0*/  @!P5 LDC.64 R12, c[0x0][0x230] ;  /* 0x00008c00ff0cdb82 */ /* 0x000ea20000000a00 */
[----:B-1----:R-:W-:-:S03]  /*03c0*/  @!P6 IMAD.WIDE.U32 R14, R3, 0x8, R14 ;  /* 0x00000008030ee825 */ /* 0x002fc600078e000e */
[CC--:B------:R-:W-:Y:S02]  /*03d0*/  ISETP.GE.AND P4, PT, R11.reuse, R10.reuse, PT ;  /* 0x0000000a0b00720c */ /* 0x0c0fe40003f86270 */
[----:B------:R1:W3:Y:S11]  /*03e0*/  @!P6 LDG.E.64 R20, desc[UR4][R14.64] ;  /* 0x000000040e14e981 */ /* 0x0002f6000c1e1b00 */
[----:B------:R-:W-:Y:S01]  /*03f0*/  @!P4 IMAD.IADD R29, R0, 0x1, R11 ;  /* 0x00000001001dc824 */ /* 0x000fe200078e020b */
[----:B------:R-:W-:Y:S01]  /*0400*/  @!P4 IADD3 R11, R11, 0x80, RZ ;  /* 0x000000800b0bc810 */ /* 0x000fe20007ffe0ff */
[----:B------:R-:W4:Y:S03]  /*0410*/  @!P4 LDC.64 R2, c[0x0][0x230] ;  /* 0x00008c00ff02cb82 */ /* 0x000f260000000a00 */
[----:B------:R-:W-:-:S13]  /*0420*/  ISETP.GE.AND P3, PT, R11, R10, PT ;  /* 0x0000000a0b00720c */ /* 0x000fda0003f66270 */
[----:B------:R-:W-:Y:S01]  /*0430*/  @!P3 IMAD.IADD R7, R0, 0x1, R11 ;  /* 0x000000010007b824 */ /* 0x000fe200078e020b */
[----:B------:R-:W5:Y:S01]  /*0440*/  @!P3 LDC.64 R18, c[0x0][0x230] ;  /* 0x00008c00ff12bb82 */ /* 0x000f620000000a00 */
[----:B------:R-:W-:-:S05]  /*0450*/  @!P3 VIADD R11, R11, 0x80 ;  /* 0x000000800b0bb836 */ /* 0x000fca0000000000 */
[----:B------:R-:W-:-:S13]  /*0460*/  ISETP.GE.AND P2, PT, R11, R10, PT ;  /* 0x0000000a0b00720c */ /* 0x000fda0003f46270 */
[C---:B------:R-:W-:Y:S01]  /*0470*/  @!P2 IADD3 R25, R0.reuse, R11, RZ ;  /* 0x0000000b0019a210 */ /* 0x040fe20007ffe0ff */
[----:B------:R-:W-:Y:S01]  /*0480*/  @!P2 VIADD R11, R11, 0x80 ;  /* 0x000000800b0ba836 */ /* 0x000fe20000000000 */
[----:B------:R-:W-:Y:S01]  /*0490*/  @!P1 IADD3 R9, R0, R9, RZ ;  /* 0x0000000900099210 */ /* 0x000fe20007ffe0ff */
[----:B--2---:R-:W-:Y:S01]  /*04a0*/  @!P5 IMAD.WIDE.U32 R12, R5, 0x8, R12 ;  /* 0x00000008050cd825 */ /* 0x004fe200078e000c */
[----:B-1----:R-:W1:Y:S02]  /*04b0*/  @!P2 LDC.64 R14, c[0x0][0x230] ;  /* 0x00008c00ff0eab82 */ /* 0x002e640000000a00 */
[----:B------:R-:W-:Y:S02]  /*04c0*/  ISETP.GE.AND P0, PT, R11, R10, PT ;  /* 0x0000000a0b00720c */ /* 0x000fe40003f06270 */
[----:B------:R-:W-:Y:S01]  /*04d0*/  CS2R R4, SRZ ;  /* 0x0000000000047805 */ /* 0x000fe2000001ff00 */
[----:B0-----:R-:W-:-:S10]  /*04e0*/  @!P1 IMAD.WIDE.U32 R26, R9, 0x8, R26 ;  /* 0x00000008091a9825 */ /* 0x001fd400078e001a */
[----:B------:R-:W-:Y:S01]  /*04f0*/  @!P0 IADD3 R23, R0, R11, RZ ;  /* 0x0000000b00178210 */ /* 0x000fe20007ffe0ff */
[----:B------:R-:W-:Y:S01]  /*0500*/  @!P0 VIADD R11, R11, 0x80 ;  /* 0x000000800b0b8836 */ /* 0x000fe20000000000 */
[----:B------:R-:W0:Y:S01]  /*0510*/  @!P0 LDC.64 R16, c[0x0][0x230] ;  /* 0x00008c00ff108b82 */ /* 0x000e220000000a00 */
[----:B------:R2:W3:Y:S03]  /*0520*/  @!P5 LDG.E.64 R4, desc[UR4][R12.64] ;  /* 0x000000040c04d981 */ /* 0x0004e6000c1e1b00 */
[----:B------:R-:W-:Y:S02]  /*0530*/  ISETP.GE.AND P6, PT, R11, R10, PT ;  /* 0x0000000a0b00720c */ /* 0x000fe40003fc6270 */
[----:B------:R-:W-:Y:S01]  /*0540*/  CS2R R8, SRZ ;  /* 0x0000000000087805 */ /* 0x000fe2000001ff00 */
[----:B----4-:R-:W-:Y:S01]  /*0550*/  @!P4 IMAD.WIDE.U32 R28, R29, 0x8, R2 ;  /* 0x000000081d1cc825 */ /* 0x010fe200078e0002 */
[----:B------:R-:W-:-:S04]  /*0560*/  CS2R R2, SRZ ;  /* 0x0000000000027805 */ /* 0x000fc8000001ff00 */
[----:B------:R-:W4:Y:S01]  /*0570*/  @!P1 LDG.E.64 R8, desc[UR4][R26.64] ;  /* 0x000000041a089981 */ /* 0x000f22000c1e1b00 */
[----:B-----5:R-:W-:-:S03]  /*0580*/  @!P3 IMAD.WIDE.U32 R18, R7, 0x8, R18 ;  /* 0x000000080712b825 */ /* 0x020fc600078e0012 */
[----:B------:R-:W5:Y:S01]  /*0590*/  @!P4 LDG.E.64 R2, desc[UR4][R28.64] ;  /* 0x000000041c02c981 */ /* 0x000f62000c1e1b00 */
[----:B--2---:R-:W2:Y:S01]  /*05a0*/  @!P6 LDC.64 R12, c[0x0][0x230] ;  /* 0x00008c00ff0ceb82 */ /* 0x004ea20000000a00 */
[----:B------:R-:W-:Y:S01]  /*05b0*/  CS2R R6, SRZ ;  /* 0x0000000000067805 */ /* 0x000fe2000001ff00 */
[----:B------:R-:W-:-:S05]  /*05c0*/  @!P6 IMAD.IADD R11, R0, 0x1, R11 ;  /* 0x00000001000be824 */ /* 0x000fca00078e020b */
[----:B------:R0:W5:Y:S01]  /*05d0*/  @!P3 LDG.E.64 R6, desc[UR4][R18.64] ;  /* 0x000000041206b981 */ /* 0x000162000c1e1b00 */
[----:B-1----:R-:W-:Y:S01]  /*05e0*/  @!P2 IMAD.WIDE.U32 R24, R25, 0x8, R14 ;  /* 0x000000081918a825 */ /* 0x002fe200078e000e */
[----:B------:R-:W-:-:S06]  /*05f0*/  CS2R R14, SRZ ;  /* 0x00000000000e7805 */ /* 0x000fcc000001ff00 */
[----:B------:R-:W5:Y:S01]  /*0600*/  @!P2 LDG.E.64 R14, desc[UR4][R24.64] ;  /* 0x00000004180ea981 */ /* 0x000f62000c1e1b00 */
[----:B0-----:R-:W-:Y:S01]  /*0610*/  @!P0 IMAD.WIDE.U32 R18, R23, 0x8, R16 ;  /* 0x0000000817128825 */ /* 0x001fe200078e0010 */
[----:B------:R-:W-:Y:S02]  /*0620*/  CS2R R16, SRZ ;  /* 0x0000000000107805 */ /* 0x000fe4000001ff00 */
[----:B------:R-:W-:Y:S01]  /*0630*/  CS2R R22, SRZ ;  /* 0x0000000000167805 */ /* 0x000fe2000001ff00 */
[----:B--2---:R-:W-:-:S03]  /*0640*/  @!P6 IMAD.WIDE.U32 R12, R11, 0x8, R12 ;  /* 0x000000080b0ce825 */ /* 0x004fc600078e000c */
[----:B------:R-:W2:Y:S04]  /*0650*/  @!P0 LDG.E.64 R16, desc[UR4][R18.64] ;  /* 0x0000000412108981 */ /* 0x000ea8000c1e1b00 */
[----:B------:R0:W2:Y:S01]  /*0660*/  @!P6 LDG.E.64 R22, desc[UR4][R12.64] ;  /* 0x000000040c16e981 */ /* 0x0000a2000c1e1b00 */
[----:B------:R-:W1:Y:S01]  /*0670*/  S2R R27, SR_TID.X ;  /* 0x00000000001b7919 */ /* 0x000e620000002100 */
[----:B------:R-:W-:Y:S01]  /*0680*/  ISETP.NE.U32.AND P0, PT, RZ, UR6, PT ;  /* 0x00000006ff007c0c */ /* 0x000fe2000bf05070 */
[----:B------:R-:W-:Y:S01]  /*0690*/  UISETP.GT.U32.AND UP0, UPT, UR6, URZ, UPT ;  /* 0x0000003f0600728c */ /* 0x000fe2000bf04070 */
[----:B0-----:R-:W0:Y:S02]  /*06a0*/  @!P1 LDC.64 R12, c[0x0][0x228] ;  /* 0x00008a00ff0c9b82 */ /* 0x001e240000000a00 */
[----:B------:R-:W-:Y:S01]  /*06b0*/  ISETP.NE.AND.EX P0, PT, RZ, UR7, PT, P0 ;  /* 0x00000007ff007c0c */ /* 0x000fe2000bf05300 */
[----:B------:R-:W-:-:S04]  /*06c0*/  UISETP.GT.AND.EX UP0, UPT, UR7, URZ, UPT, UP0 ;  /* 0x0000003f0700728c */ /* 0x000fc8000bf04300 */
[----:B------:R-:W-:Y:S01]  /*06d0*/  USEL UR6, URZ, 0x1, !UP0 ;  /* 0x000000013f067887 */ /* 0x000fe2000c000000 */
[----:B------:R-:W-:-:S05]  /*06e0*/  IMAD.MOV.U32 R19, RZ, RZ, RZ ;  /* 0x000000ffff137224 */ /* 0x000fca00078e00ff */
[----:B------:R-:W-:Y:S01]  /*06f0*/  MOV R18, UR6 ;  /* 0x0000000600127c02 */ /* 0x000fe20008000f00 */
[----:B------:R-:W-:Y:S01]  /*0700*/  IMAD.MOV.U32 R11, RZ, RZ, RZ ;  /* 0x000000ffff0b7224 */ /* 0x000fe200078e00ff */
[----:B-1----:R-:W-:-:S05]  /*0710*/  @!P1 IADD3 R25, R0, R27, RZ ;  /* 0x0000001b00199210 */ /* 0x002fca0007ffe0ff */
[----:B0-----:R-:W-:Y:S01]  /*0720*/  @!P1 IMAD.WIDE.U32 R12, R25, 0x8, R12 ;  /* 0x00000008190c9825 */ /* 0x001fe200078e000c */
[----:B------:R-:W-:Y:S01]  /*0730*/  MOV R24, UR6 ;  /* 0x0000000600187c02 */ /* 0x000fe20008000f00 */
[----:B------:R-:W-:Y:S04]  /*0740*/  BSSY B0, `(.L_x_14264) ;  /* 0x0000051000007945 */ /* 0x000fe80003800000 */
[----:B------:R-:W-:Y:S01]  /*0750*/  BSSY B1, `(.L_x_14265) ;  /* 0x0000049000017945 */ /* 0x000fe20003800000 */
[----:B------:R-:W-:Y:S02]  /*0760*/  IMAD.U32 R26, RZ, RZ, UR6 ;  /* 0x00000006ff1a7e24 */ /* 0x000fe4000f8e00ff */
[----:B---3--:R-:W-:Y:S02]  /*0770*/  @!P0 IMAD.MOV.U32 R19, RZ, RZ, R21 ;  /* 0x000000ffff138224 */ /* 0x008fe400078e0015 */
[----:B------:R-:W-:Y:S01]  /*0780*/  IMAD.MOV.U32 R21, RZ, RZ, RZ ;  /* 0x000000ffff157224 */ /* 0x000fe200078e00ff */
[----:B------:R-:W-:Y:S01]  /*0790*/  @!P0 MOV R24, R20 ;  /* 0x0000001400188202 */ /* 0x000fe20000000f00 */
[----:B------:R-:W-:-:S02]  /*07a0*/  IMAD.U32 R20, RZ, RZ, UR6 ;  /* 0x00000006ff147e24 */ /* 0x000fc4000f8e00ff */
[----:B------:R-:W-:Y:S01]  /*07b0*/  IMAD.MOV.U32 R25, RZ, RZ, R19 ;  /* 0x000000ffff197224 */ /* 0x000fe200078e0013 */
[----:B------:R-:W-:Y:S02]  /*07c0*/  @!P0 MOV R18, R4 ;  /* 0x0000000400128202 */ /* 0x000fe40000000f00 */
[----:B------:R-:W-:Y:S01]  /*07d0*/  MOV R4, UR6 ;  /* 0x0000000600047c02 */ /* 0x000fe20008000f00 */
[----:B------:R-:W-:Y:S02]  /*07e0*/  @!P0 IMAD.MOV.U32 R11, RZ, RZ, R5 ;  /* 0x000000ffff0b8224 */ /* 0x000fe400078e0005 */
[----:B------:R-:W-:Y:S02]  /*07f0*/  IMAD.MOV.U32 R5, RZ, RZ, R27 ;  /* 0x000000ffff057224 */ /* 0x000fe400078e001b */
[----:B----4-:R-:W-:Y:S01]  /*0800*/  @!P0 IMAD.MOV.U32 R4, RZ, RZ, R8 ;  /* 0x000000ffff048224 */ /* 0x010fe200078e0008 */
[----:B------:R-:W-:Y:S01]  /*0810*/  @!P0 MOV R21, R9 ;  /* 0x0000000900158202 */ /* 0x000fe20000000f00 */
[----:B------:R-:W-:Y:S01]  /*0820*/  IMAD.MOV.U32 R9, RZ, RZ, RZ ;  /* 0x000000ffff097224 */ /* 0x000fe200078e00ff */
[----:B------:R-:W-:Y:S01]  /*0830*/  MOV R8, UR6 ;  /* 0x0000000600087c02 */ /* 0x000fe20008000f00 */
[----:B-----5:R-:W-:Y:S01]  /*0840*/  @!P0 IMAD.MOV.U32 R8, RZ, RZ, R2 ;  /* 0x000000ffff088224 */ /* 0x020fe200078e0002 */
[----:B------:R-:W-:Y:S01]  /*0850*/  @!P0 MOV R9, R3 ;  /* 0x0000000300098202 */ /* 0x000fe20000000f00 */
[----:B------:R-:W-:Y:S01]  /*0860*/  IMAD.MOV.U32 R2, RZ, RZ, R4 ;  /* 0x000000ffff027224 */ /* 0x000fe200078e0004 */
[----:B------:R-:W-:-:S02]  /*0870*/  MOV R3, R21 ;  /* 0x0000001500037202 */ /* 0x000fc40000000f00 */
[----:B------:R-:W-:-:S03]  /*0880*/  @!P1 IADD3 R5, R27, 0x80, RZ ;  /* 0x000000801b059810 */ /* 0x000fc60007ffe0ff */
[----:B------:R0:W-:Y:S01]  /*0890*/  @!P1 STG.E.64 desc[UR4][R12.64], R2 ;  /* 0x000000020c009986 */ /* 0x0001e2000c101b04 */
[----:B------:R-:W-:Y:S01]  /*08a0*/  ISETP.GE.AND P1, PT, R5, R10, PT ;  /* 0x0000000a0500720c */ /* 0x000fe20003f26270 */
[----:B------:R-:W-:Y:S01]  /*08b0*/  HFMA2.MMA R21, -RZ, RZ, 0, 0 ;  /* 0x00000000ff157435 */ /* 0x000fe200000001ff */
[----:B------:R-:W-:-:S05]  /*08c0*/  IMAD.U32 R4, RZ, RZ, UR6 ;  /* 0x00000006ff047e24 */ /* 0x000fca000f8e00ff */
[----:B------:R-:W-:Y:S01]  /*08d0*/  @!P0 MOV R21, R7 ;  /* 0x0000000700158202 */ /* 0x000fe20000000f00 */
[----:B------:R-:W-:Y:S01]  /*08e0*/  HFMA2.MMA R7, -RZ, RZ, 0, 0 ;  /* 0x00000000ff077435 */ /* 0x000fe200000001ff */
[----:B------:R-:W-:Y:S01]  /*08f0*/  MOV R27, RZ ;  /* 0x000000ff001b7202 */ /* 0x000fe20000000f00 */
[----:B------:R-:W-:Y:S01]  /*0900*/  @!P0 IMAD.MOV.U32 R20, RZ, RZ, R6 ;  /* 0x000000ffff148224 */ /* 0x000fe200078e0006 */
[----:B0-----:R-:W-:Y:S01]  /*0910*/  MOV R2, UR6 ;  /* 0x0000000600027c02 */ /* 0x001fe20008000f00 */
[----:B------:R-:W-:Y:S02]  /*0920*/  IMAD.MOV.U32 R3, RZ, RZ, RZ ;  /* 0x000000ffff037224 */ /* 0x000fe400078e00ff */
[----:B--2---:R-:W-:Y:S01]  /*0930*/  @!P0 IMAD.MOV.U32 R4, RZ, RZ, R16 ;  /* 0x000000ffff048224 */ /* 0x004fe200078e0010 */
[----:B------:R-:W-:Y:S01]  /*0940*/  @!P0 MOV R27, R15 ;  /* 0x0000000f001b8202 */ /* 0x000fe20000000f00 */
[----:B------:R-:W-:Y:S01]  /*0950*/  @!P0 IMAD.MOV.U32 R26, RZ, RZ, R14 ;  /* 0x000000ffff1a8224 */ /* 0x000fe200078e000e */
[----:B------:R-:W-:Y:S01]  /*0960*/  @!P0 MOV R7, R17 ;  /* 0x0000001100078202 */ /* 0x000fe20000000f00 */
[----:B------:R-:W-:Y:S01]  /*0970*/  @!P0 IMAD.MOV.U32 R2, RZ, RZ, R22 ;  /* 0x000000ffff028224 */ /* 0x000fe200078e0016 */
[----:B------:R-:W-:Y:S01]  /*0980*/  @!P0 MOV R3, R23 ;  /* 0x0000001700038202 */ /* 0x000fe20000000f00 */
[----:B------:R-:W-:Y:S01]  /*0990*/  IMAD.MOV.U32 R6, RZ, RZ, R4 ;  /* 0x000000ffff067224 */ /* 0x000fe200078e0004 */
[----:B------:R-:W-:Y:S01]  /*09a0*/  MOV R19, R11 ;  /* 0x0000000b00137202 */ /* 0x000fe20000000f00 */
[----:B------:R-:W-:Y:S06]  /*09b0*/  @P1 BRA `(.L_x_14266) ;  /* 0x0000000000301947 */ /* 0x000fec0003800000 */
        /* <DEDUP_REMOVED lines=12> */
.L_x_14266:
[----:B------:R-:W-:-:S13]  /*0a80*/  ISETP.GE.AND P0, PT, R5, R10, PT ;  /* 0x0000000a0500720c */ /* 0x000fda0003f06270 */
[----:B------:R-:W-:Y:S05]  /*0a90*/  @P0 BRA `(.L_x_14268) ;  /* 0x0000000000300947 */ /* 0x000fea0003800000 */
[----:B0-----:R-:W0:Y:S01]  /*0aa0*/  LDC.64 R12, c[0x0][0x228] ;  /* 0x00008a00ff0c7b82 */ /* 0x001e220000000a00 */
[----:B------:R-:W-:Y:S01]  /*0ab0*/  IADD3 R11, R0, R5, RZ ;  /* 0x00000005000b7210 */ /* 0x000fe20007ffe0ff */
[----:B------:R-:W-:-:S04]  /*0ac0*/  VIADD R5, R5, 0x80 ;  /* 0x0000008005057836 */ /* 0x000fc80000000000 */
[----:B0-----:R-:W-:-:S05]  /*0ad0*/  IMAD.WIDE.U32 R12, R11, 0x8, R12 ;  /* 0x000000080b0c7825 */ /* 0x001fca00078e000c */
[----:B------:R1:W-:Y:S02]  /*0ae0*/  STG.E.64 desc[UR4][R12.64], R8 ;  /* 0x000000080c007986 */ /* 0x0003e4000c101b04 */
.L_x_14267:
[----:B------:R-:W-:-:S13]  /*0af0*/  ISETP.GE.AND P0, PT, R5, R10, PT ;  /* 0x0000000a0500720c */ /* 0x000fda0003f06270 */
[----:B------:R-:W-:Y:S05]  /*0b00*/  @P0 BRA `(.L_x_14269) ;  /* 0x0000000000340947 */ /* 0x000fea0003800000 */
[----:B-1----:R-:W1:Y:S01]  /*0b10*/  LDC.64 R8, c[0x0][0x228] ;  /* 0x00008a00ff087b82 */ /* 0x002e620000000a00 */
[----:B------:R-:W-:Y:S01]  /*0b20*/  IADD3 R11, R0, R5, RZ ;  /* 0x00000005000b7210 */ /* 0x000fe20007ffe0ff */
[----:B------:R-:W-:-:S04]  /*0b30*/  VIADD R5, R5, 0x80 ;  /* 0x0000008005057836 */ /* 0x000fc80000000000 */
[----:B-1----:R-:W-:-:S05]  /*0b40*/  IMAD.WIDE.U32 R8, R11, 0x8, R8 ;  /* 0x000000080b087825 */ /* 0x002fca00078e0008 */
[----:B------:R1:W-:Y:S02]  /*0b50*/  STG.E.64 desc[UR4][R8.64], R20 ;  /* 0x0000001408007986 */ /* 0x0003e4000c101b04 */
.L_x_14268:
[----:B------:R-:W-:-:S13]  /*0b60*/  ISETP.GE.AND P0, PT, R5, R10, PT ;  /* 0x0000000a0500720c */ /* 0x000fda0003f06270 */
[----:B------:R-:W-:Y:S05]  /*0b70*/  @P0 BREAK B1 ;  /* 0x0000000000010942 */ /* 0x000fea0003800000 */
[----:B------:R-:W-:Y:S05]  /*0b80*/  @P0 BRA `(.L_x_14270) ;  /* 0x0000000000300947 */ /* 0x000fea0003800000 */
[----:B-1----:R-:W1:Y:S01]  /*0b90*/  LDC.64 R8, c[0x0][0x228] ;  /* 0x00008a00ff087b82 */ /* 0x002e620000000a00 */
[----:B------:R-:W-:Y:S01]  /*0ba0*/  IADD3 R11, R0, R5, RZ ;  /* 0x00000005000b7210 */ /* 0x000fe20007ffe0ff */
[----:B------:R-:W-:-:S04]  /*0bb0*/  VIADD R5, R5, 0x80 ;  /* 0x0000008005057836 */ /* 0x000fc80000000000 */
[----:B-1----:R-:W-:-:S05]  /*0bc0*/  IMAD.WIDE.U32 R8, R11, 0x8, R8 ;  /* 0x000000080b087825 */ /* 0x002fca00078e0008 */
[----:B------:R2:W-:Y:S02]  /*0bd0*/  STG.E.64 desc[UR4][R8.64], R26 ;  /* 0x0000001a08007986 */ /* 0x0005e4000c101b04 */
.L_x_14269:
[----:B------:R-:W-:Y:S05]  /*0be0*/  BSYNC B1 ;  /* 0x0000000000017941 */ /* 0x000fea0003800000 */
.L_x_14265:
[----:B------:R-:W-:-:S13]  /*0bf0*/  ISETP.GE.AND P0, PT, R5, R10, PT ;  /* 0x0000000a0500720c */ /* 0x000fda0003f06270 */
[----:B-12---:R-:W1:Y:S01]  /*0c00*/  @!P0 LDC.64 R8, c[0x0][0x228] ;  /* 0x00008a00ff088b82 */ /* 0x006e620000000a00 */
[----:B------:R-:W-:Y:S01]  /*0c10*/  @!P0 IADD3 R11, R0, R5, RZ ;  /* 0x00000005000b8210 */ /* 0x000fe20007ffe0ff */
[----:B------:R-:W-:-:S04]  /*0c20*/  @!P0 VIADD R5, R5, 0x80 ;  /* 0x0000008005058836 */ /* 0x000fc80000000000 */
[----:B-1----:R-:W-:-:S05]  /*0c30*/  @!P0 IMAD.WIDE.U32 R8, R11, 0x8, R8 ;  /* 0x000000080b088825 */ /* 0x002fca00078e0008 */
[----:B------:R2:W-:Y:S02]  /*0c40*/  @!P0 STG.E.64 desc[UR4][R8.64], R6 ;  /* 0x0000000608008986 */ /* 0x0005e4000c101b04 */
.L_x_14270:
[----:B------:R-:W-:Y:S05]  /*0c50*/  BSYNC B0 ;  /* 0x0000000000007941 */ /* 0x000fea0003800000 */
.L_x_14264:
        /* <DEDUP_REMOVED lines=8> */
.L_x_14271:
        /* <DEDUP_REMOVED lines=10> */
.L_x_32159:


//--------------------- .text._ZN2at6native29vectorized_elementwise_kernelILi4ENS0_13AUnaryFunctorIlllZZZNS0_21heaviside_kernel_cudaERNS_18TensorIteratorBaseEENKUlvE_clEvENKUlvE2_clEvEUlllE_EESt5arrayIPcLm2EEEEviT0_T1_ --------------------------
	.section	.text._ZN2at6native29vectorized_elementwise_kernelILi4ENS0_13AUnaryFunctorIlllZZZNS0_21heaviside_kernel_cudaERNS_18TensorIteratorBaseEENKUlvE_clEvENKUlvE2_clEvEUlllE_EESt5arrayIPcLm2EEEEviT0_T1_,"ax",@progbits
	.align	128
        .global         _ZN2at6native29vectorized_elementwise_kernelILi4ENS0_13AUnaryFunctorIlllZZZNS0_21heaviside_kernel_cudaERNS_18TensorIteratorBaseEENKUlvE_clEvENKUlvE2_clEvEUlllE_EESt5arrayIPcLm2EEEEviT0_T1_
        .type           _ZN2at6native29vectorized_elementwise_kernelILi4ENS0_13AUnaryFunctorIlllZZZNS0_21heaviside_kernel_cudaERNS_18TensorIteratorBaseEENKUlvE_clEvENKUlvE2_clEvEUlllE_EESt5arrayIPcLm2EEEEviT0_T1_,@function
        .size           _ZN2at6native29vectorized_elementwise_kernelILi4ENS0_13AUnaryFunctorIlllZZZNS0_21heaviside_kernel_cudaERNS_18TensorIteratorBaseEENKUlvE_clEvENKUlvE2_clEvEUlllE_EESt5arrayIPcLm2EEEEviT0_T1_,(.L_x_32160 - _ZN2at6native29vectorized_elementwise_kernelILi4ENS0_13AUnaryFunctorIlllZZZNS0_21heaviside_kernel_cudaERNS_18TensorIteratorBaseEENKUlvE_clEvENKUlvE2_clEvEUlllE_EESt5arrayIPcLm2EEEEviT0_T1_)
        .other          _ZN2at6native29vectorized_elementwise_kernelILi4ENS0_13AUnaryFunctorIlllZZZNS0_21heaviside_kernel_cudaERNS_18TensorIteratorBaseEENKUlvE_clEvENKUlvE2_clEvEUlllE_EESt5arrayIPcLm2EEEEviT0_T1_,@"STO_CUDA_ENTRY STV_DEFAULT"
_ZN2at6native29vectorized_elementwise_kernelILi4ENS0_13AUnaryFunctorIlllZZZNS0_21heaviside_kernel_cudaERNS_18TensorIteratorBaseEENKUlvE_clEvENKUlvE2_clEvEUlllE_EESt5arrayIPcLm2EEEEviT0_T1_:
.text._ZN2at6native29vectorized_elementwise_kernelILi4ENS0_13AUnaryFunctorIlllZZZNS0_21heaviside_kernel_cudaERNS_18TensorIteratorBaseEENKUlvE_clEvENKUlvE2_clEvEUlllE_EESt5arrayIPcLm2EEEEviT0_T1_:
        /* <DEDUP_REMOVED lines=45> */
.L_x_14272:
        /* <DEDUP_REMOVED lines=123> */
.L_x_14275:
[----:B------:R-:W-:-:S13]  /*0a80*/  ISETP.GE.AND P0, PT, R5, R10, PT ;  /* 0x0000000a0500720c */ /* 0x000fda0003f06270 */
[----:B------:R-:W-:Y:S05]  /*0a90*/  @P0 BRA `(.L_x_14277) ;  /* 0x0000000000300947 */ /* 0x000fea0003800000 */
[----:B0-----:R-:W0:Y:S01]  /*0aa0*/  LDC.64 R12, c[0x0][0x228] ;  /* 0x00008a00ff0c7b82 */ /* 0x001e220000000a00 */
[----:B------:R-:W-:Y:S01]  /*0ab0*/  IADD3 R11, R0, R5, RZ ;  /* 0x00000005000b7210 */ /* 0x000fe20007ffe0ff */
[----:B------:R-:W-:-:S04]  /*0ac0*/  VIADD R5, R5, 0x80 ;  /* 0x0000008005057836 */ /* 0x000fc80000000000 */
[----:B0-----:R-:W-:-:S05]  /*0ad0*/  IMAD.WIDE.U32 R12, R11, 0x8, R12 ;  /* 0x000000080b0c7825 */ /* 0x001fca00078e000c */
[----:B------:R1:W-:Y:S02]  /*0ae0*/  STG.E.64 desc[UR4][R12.64], R8 ;  /* 0x000000080c007986 */ /* 0x0003e4000c101b04 */
.L_x_14276:
[----:B------:R-:W-:-:S13]  /*0af0*/  ISETP.GE.AND P0, PT, R5, R10, PT ;  /* 0x0000000a0500720c */ /* 0x000fda0003f06270 */
[----:B------:R-:W-:Y:S05]  /*0b00*/  @P0 BRA `(.L_x_14278) ;  /* 0x0000000000340947 */ /* 0x000fea0003800000 */
[----:B-1----:R-:W1:Y:S01]  /*0b10*/  LDC.64 R8, c[0x0][0x228] ;  /* 0x00008a00ff087b82 */ /* 0x002e620000000a00 */
[----:B------:R-:W-:Y:S01]  /*0b20*/  IADD3 R11, R0, R5, RZ ;  /* 0x00000005000b7210 */ /* 0x000fe20007ffe0ff */
[----:B------:R-:W-:-:S04]  /*0b30*/  VIADD R5, R5, 0x80 ;  /* 0x0000008005057836 */ /* 0x000fc80000000000 */
[----:B-1----:R-:W-:-:S05]  /*0b40*/  IMAD.WIDE.U32 R8, R11, 0x8, R8 ;  /* 0x000000080b087825 */ /* 0x002fca00078e0008 */
[----:B------:R1:W-:Y:S02]  /*0b50*/  STG.E.64 desc[UR4][R8.64], R20 ;  /* 0x0000001408007986 */ /* 0x0003e4000c101b04 */
.L_x_14277:
        /* <DEDUP_REMOVED lines=8> */
.L_x_14278:
[----:B------:R-:W-:Y:S05]  /*0be0*/  BSYNC B1 ;  /* 0x0000000000017941 */ /* 0x000fea0003800000 */
.L_x_14274:
[----:B------:R-:W-:-:S13]  /*0bf0*/  ISETP.GE.AND P0, PT, R5, R10, PT ;  /* 0x0000000a0500720c */ /* 0x000fda0003f06270 */
[----:B-12---:R-:W1:Y:S01]  /*0c00*/  @!P0 LDC.64 R8, c[0x0][0x228] ;  /* 0x00008a00ff088b82 */ /* 0x006e620000000a00 */
[----:B------:R-:W-:Y:S01]  /*0c10*/  @!P0 IADD3 R11, R0, R5, RZ ;  /* 0x00000005000b8210 */ /* 0x000fe20007ffe0ff */
[----:B------:R-:W-:-:S04]  /*0c20*/  @!P0 VIADD R5, R5, 0x80 ;  /* 0x0000008005058836 */ /* 0x000fc80000000000 */
[----:B-1----:R-:W-:-:S05]  /*0c30*/  @!P0 IMAD.WIDE.U32 R8, R11, 0x8, R8 ;  /* 0x000000080b088825 */ /* 0x002fca00078e0008 */
[----:B------:R2:W-:Y:S02]  /*0c40*/  @!P0 STG.E.64 desc[UR4][R8.64], R6 ;  /* 0x0000000608008986 */ /* 0x0005e4000c101b04 */
.L_x_14279:
[----:B------:R-:W-:Y:S05]  /*0c50*/  BSYNC B0 ;  /* 0x0000000000007941 */ /* 0x000fea0003800000 */
.L_x_14273:
        /* <DEDUP_REMOVED lines=8> */
.L_x_14280:
        /* <DEDUP_REMOVED lines=10> */
.L_x_32160:


//--------------------- .text._ZN2at6native29vectorized_elementwise_kernelILi8ENS0_13AUnaryFunctorIlllZZZNS0_21heaviside_kernel_cudaERNS_18TensorIteratorBaseEENKUlvE_clEvENKUlvE2_clEvEUlllE_EESt5arrayIPcLm2EEEEviT0_T1_ --------------------------
	.section	.text._ZN2at6native29vectorized_elementwise_kernelILi8ENS0_13AUnaryFunctorIlllZZZNS0_21heaviside_kernel_cudaERNS_18TensorIteratorBaseEENKUlvE_clEvENKUlvE2_clEvEUlllE_EESt5arrayIPcLm2EEEEviT0_T1_,"ax",@progbits
	.align	128
        .global         _ZN2at6native29vectorized_elementwise_kernelILi8ENS0_13AUnaryFunctorIlllZZZNS0_21heaviside_kernel_cudaERNS_18TensorIteratorBaseEENKUlvE_clEvENKUlvE2_clEvEUlllE_EESt5arrayIPcLm2EEEEviT0_T1_
        .type           _ZN2at6native29vectorized_elementwise_kernelILi8ENS0_13AUnaryFunctorIlllZZZNS0_21heaviside_kernel_cudaERNS_18TensorIteratorBaseEENKUlvE_clEvENKUlvE2_clEvEUlllE_EESt5arrayIPcLm2EEEEviT0_T1_,@function
        .size           _ZN2at6native29vectorized_elementwise_kernelILi8ENS0_13AUnaryFunctorIlllZZZNS0_21heaviside_kernel_cudaERNS_18TensorIteratorBaseEENKUlvE_clEvENKUlvE2_clEvEUlllE_EESt5arrayIPcLm2EEEEviT0_T1_,(.L_x_32161 - _ZN2at6native29vectorized_elementwise_kernelILi8ENS0_13AUnaryFunctorIlllZZZNS0_21heaviside_kernel_cudaERNS_18TensorIteratorBaseEENKUlvE_clEvENKUlvE2_clEvEUlllE_EESt5arrayIPcLm2EEEEviT0_T1_)
        .other          _ZN2at6native29vectorized_elementwise_kernelILi8ENS0_13AUnaryFunctorIlllZZZNS0_21heaviside_kernel_cudaERNS_18TensorIteratorBaseEENKUlvE_clEvENKUlvE2_clEvEUlllE_EESt5arrayIPcLm2EEEEviT0_T1_,@"STO_CUDA_ENTRY STV_DEFAULT"
_ZN2at6native29vectorized_elementwise_kernelILi8ENS0_13AUnaryFunctorIlllZZZNS0_21heaviside_kernel_cudaERNS_18TensorIteratorBaseEENKUlvE_clEvENKUlvE2_clEvEUlllE_EESt5arrayIPcLm2EEEEviT0_T1_:
.text._ZN2at6native29vectorized_elementwise_kernelILi8ENS0_13AUnaryFunctorIlllZZZNS0_21heaviside_kernel_cudaERNS_18TensorIteratorBaseEENKUlvE_clEvENKUlvE2_clEvEUlllE_EESt5arrayIPcLm2EEEEviT0_T1_:
        /* <DEDUP_REMOVED lines=45> */
.L_x_14281:
        /* <DEDUP_REMOVED lines=123> */
.L_x_14284:
[----:B------:R-:W-:-:S13]  /*0a80*/  ISETP.GE.AND P0, PT, R5, R10, PT ;  /* 0x0000000a0500720c */ /* 0x000fda0003f06270 */
[----:B------:R-:W-:Y:S05]  /*0a90*/  @P0 BRA `(.L_x_14286) ;  /* 0x0000000000300947 */ /* 0x000fea0003800000 */
[----:B0-----:R-:W0:Y:S01]  /*0aa0*/  LDC.64 R12, c[0x0][0x228] ;  /* 0x00008a00ff0c7b82 */ /* 0x001e220000000a00 */
[----:B------:R-:W-:Y:S01]  /*0ab0*/  IADD3 R11, R0, R5, RZ ;  /* 0x00000005000b7210 */ /* 0x000fe20007ffe0ff */
[----:B------:R-:W-:-:S04]  /*0ac0*/  VIADD R5, R5, 0x80 ;  /* 0x0000008005057836 */ /* 0x000fc80000000000 */
[----:B0-----:R-:W-:-:S05]  /*0ad0*/  IMAD.WIDE.U32 R12, R11, 0x8, R12 ;  /* 0x000000080b0c7825 */ /* 0x001fca00078e000c */
[----:B------:R1:W-:Y:S02]  /*0ae0*/  STG.E.64 desc[UR4][R12.64], R8 ;  /* 0x000000080c007986 */ /* 0x0003e4000c101b04 */
.L_x_14285:
[----:B------:R-:W-:-:S13]  /*0af0*/  ISETP.GE.AND P0, PT, R5, R10, PT ;  /* 0x0000000a0500720c */ /* 0x000fda0003f06270 */
[----:B------:R-:W-:Y:S05]  /*0b00*/  @P0 BRA `(.L_x_14287) ;  /* 0x0000000000340947 */ /* 0x000fea0003800000 */
[----:B-1----:R-:W1:Y:S01]  /*0b10*/  LDC.64 R8, c[0x0][0x228] ;  /* 0x00008a00ff087b82 */ /* 0x002e620000000a00 */
[----:B------:R-:W-:Y:S01]  /*0b20*/  IADD3 R11, R0, R5, RZ ;  /* 0x00000005000b7210 */ /* 0x000fe20007ffe0ff */
[----:B------:R-:W-:-:S04]  /*0b30*/  VIADD R5, R5, 0x80 ;  /* 0x0000008005057836 */ /* 0x000fc80000000000 */
[----:B-1----:R-:W-:-:S05]  /*0b40*/  IMAD.WIDE.U32 R8, R11, 0x8, R8 ;  /* 0x000000080b087825 */ /* 0x002fca00078e0008 */
[----:B------:R1:W-:Y:S02]  /*0b50*/  STG.E.64 desc[UR4][R8.64], R20 ;  /* 0x0000001408007986 */ /* 0x0003e4000c101b04 */
.L_x_14286:
        /* <DEDUP_REMOVED lines=8> */
.L_x_14287:
[----:B------:R-:W-:Y:S05]  /*0be0*/  BSYNC B1 ;  /* 0x0000000000017941 */ /* 0x000fea0003800000 */
.L_x_14283:
[----:B------:R-:W-:-:S13]  /*0bf0*/  ISETP.GE.AND P0, PT, R5, R10, PT ;  /* 0x0000000a0500720c */ /* 0x000fda0003f06270 */
[----:B-12---:R-:W1:Y:S01]  /*0c00*/  @!P0 LDC.64 R8, c[0x0][0x228] ;  /* 0x00008a00ff088b82 */ /* 0x006e620000000a00 */
[----:B------:R-:W-:Y:S01]  /*0c10*/  @!P0 IADD3 R11, R0, R5, RZ ;  /* 0x00000005000b8210 */ /* 0x000fe20007ffe0ff */
[----:B------:R-:W-:-:S04]  /*0c20*/  @!P0 VIADD R5, R5, 0x80 ;  /* 0x0000008005058836 */ /* 0x000fc80000000000 */
[----:B-1----:R-:W-:-:S05]  /*0c30*/  @!P0 IMAD.WIDE.U32 R8, R11, 0x8, R8 ;  /* 0x000000080b088825 */ /* 0x002fca00078e0008 */
[----:B------:R2:W-:Y:S02]  /*0c40*/  @!P0 STG.E.64 desc[UR4][R8.64], R6 ;  /* 0x0000000608008986 */ /* 0x0005e4000c101b04 */
.L_x_14288:
[----:B------:R-:W-:Y:S05]  /*0c50*/  BSYNC B0 ;  /* 0x0000000000007941 */ /* 0x000fea0003800000 */
.L_x_14282:
        /* <DEDUP_REMOVED lines=8> */
.L_x_14289:
        /* <DEDUP_REMOVED lines=10> */
.L_x_32161:


//--------------------- .text._ZN2at6native18elementwise_kernelILi128ELi4EZNS0_15gpu_kernel_implINS0_13BinaryFunctorIiiiZZZNS0_21heaviside_kernel_cudaERNS_18TensorIteratorBaseEENKUlvE_clEvENKUlvE1_clEvEUliiE_EEEEvS5_RKT_EUliE_EEviT1_ --------------------------
	.section	.text._ZN2at6native18elementwise_kernelILi128ELi4EZNS0_15gpu_kernel_implINS0_13BinaryFunctorIiiiZZZNS0_21heaviside_kernel_cudaERNS_18TensorIteratorBaseEENKUlvE_clEvENKUlvE1_clEvEUliiE_EEEEvS5_RKT_EUliE_EEviT1_,"ax",@progbits
	.align	128
        .global         _ZN2at6native18elementwise_kernelILi128ELi4EZNS0_15gpu_kernel_implINS0_13BinaryFunctorIiiiZZZNS0_21heaviside_kernel_cudaERNS_18TensorIteratorBaseEENKUlvE_clEvENKUlvE1_clEvEUliiE_EEEEvS5_RKT_EUliE_EEviT1_
        .type           _ZN2at6native18elementwise_kernelILi128ELi4EZNS0_15gpu_kernel_implINS0_13BinaryFunctorIiiiZZZNS0_21heaviside_kernel_cudaERNS_18TensorIteratorBaseEENKUlvE_clEvENKUlvE1_clEvEUliiE_EEEEvS5_RKT_EUliE_EEviT1_,@function
        .size           _ZN2at6native18elementwise_kernelILi128ELi4EZNS0_15gpu_kernel_implINS0_13BinaryFunctorIiiiZZZNS0_21heaviside_kernel_cudaERNS_18TensorIteratorBaseEENKUlvE_clEvENKUlvE1_clEvEUliiE_EEEEvS5_RKT_EUliE_EEviT1_,(.L_x_32162 - _ZN2at6native18elementwise_kernelILi128ELi4EZNS0_15gpu_kernel_implINS0_13BinaryFunctorIiiiZZZNS0_21heaviside_kernel_cudaERNS_18TensorIteratorBaseEENKUlvE_clEvENKUlvE1_clEvEUliiE_EEEEvS5_RKT_EUliE_EEviT1_)
        .other          _ZN2at6native18elementwise_kernelILi128ELi4EZNS0_15gpu_kernel_implINS0_13BinaryFunctorIiiiZZZNS0_21heaviside_kernel_cudaERNS_18TensorIteratorBaseEENKUlvE_clEvENKUlvE1_clEvEUliiE_EEEEvS5_RKT_EUliE_EEviT1_,@"STO_CUDA_ENTRY STV_DEFAULT"
_ZN2at6native18elementwise_kernelILi128ELi4EZNS0_15gpu_kernel_implINS0_13BinaryFunctorIiiiZZZNS0_21heaviside_kernel_cudaERNS_18TensorIteratorBaseEENKUlvE_clEvENKUlvE1_clEvEUliiE_EEEEvS5_RKT_EUliE_EEviT1_:
.text._ZN2at6native18elementwise_kernelILi128ELi4EZNS0_15gpu_kernel_implINS0_13BinaryFunctorIiiiZZZNS0_21heaviside_kernel_cudaERNS_18TensorIteratorBaseEENKUlvE_clEvENKUlvE1_clEvEUliiE_EEEEvS5_RKT_EUliE_EEviT1_:
        /* <DEDUP_REMOVED lines=365> */
.L_x_14292:
        /* <DEDUP_REMOVED lines=20> */
.L_x_14296:
[----:B------:R0:W5:Y:S01]  /*1810*/  LDG.E.U8 R19, desc[UR36][R2.64] ;  /* 0x0000002402137981 */ /* 0x000162000c1e1100 */
[----:B------:R-:W-:Y:S05]  /*1820*/  BRA `(.L_x_14298) ;  /* 0x0000000c00347947 */ /* 0x000fea0003800000 */
.L_x_14295:
        /* <DEDUP_REMOVED lines=8> */
.L_x_14300:
[----:B------:R0:W5:Y:S01]  /*18b0*/  LDG.E R19, desc[UR36][R2.64] ;  /* 0x0000002402137981 */ /* 0x000162000c1e1900 */
[----:B------:R-:W-:Y:S05]  /*18c0*/  BRA `(.L_x_14298) ;  /* 0x0000000c000c7947 */ /* 0x000fea0003800000 */
.L_x_14299:
[----:B------:R0:W5:Y:S01]  /*18d0*/  LDG.E.S16 R19, desc[UR36][R2.64] ;  /* 0x0000002402137981 */ /* 0x000162000c1e1700 */
[----:B------:R-:W-:Y:S05]  /*18e0*/  BRA `(.L_x_14298) ;  /* 0x0000000c00047947 */ /* 0x000fea0003800000 */
.L_x_14294:
        /* <DEDUP_REMOVED lines=9> */
.L_x_14302:
[----:B------:R-:W2:Y:S02]  /*1980*/  LDG.E.U16 R2, desc[UR36][R2.64] ;  /* 0x0000002402027981 */ /* 0x000ea4000c1e1500 */
[----:B--2---:R-:W-:-:S06]  /*1990*/  HADD2.F32 R19, -RZ, R2.H0_H0 ;  /* 0x20000002ff137230 */ /* 0x004fcc0000004100 */
[----:B------:R-:W0:Y:S01]  /*19a0*/  F2I.FTZ.TRUNC.NTZ R19, R19 ;  /* 0x0000001300137305 */ /* 0x000e22000021f100 */
[----:B------:R-:W-:Y:S05]  /*19b0*/  BRA `(.L_x_14298) ;  /* 0x0000000800d07947 */ /* 0x000fea0003800000 */
.L_x_14301:
        /* <DEDUP_REMOVED lines=9> */
.L_x_14304:
[----:B------:R-:W2:Y:S02]  /*1a50*/  LDG.E.U16 R2, desc[UR36][R2.64] ;  /* 0x0000002402027981 */ /* 0x000ea4000c1e1500 */
[----:B--2---:R-:W-:-:S06]  /*1a60*/  HADD2.F32 R19, -RZ, R2.H0_H0 ;  /* 0x20000002ff137230 */ /* 0x004fcc0000004100 */
[----:B------:R-:W0:Y:S01]  /*1a70*/  F2I.FTZ.TRUNC.NTZ R19, R19 ;  /* 0x0000001300137305 */ /* 0x000e22000021f100 */
[----:B------:R-:W-:Y:S05]  /*1a80*/  BRA `(.L_x_14298) ;  /* 0x00000008009c7947 */ /* 0x000fea0003800000 */
.L_x_14303:
[----:B------:R-:W2:Y:S02]  /*1a90*/  LDG.E.64 R2, desc[UR36][R2.64] ;  /* 0x0000002402027981 */ /* 0x000ea4000c1e1b00 */
[----:B--2---:R0:W1:Y:S01]  /*1aa0*/  F2I.F64.TRUNC R19, R2 ;  /* 0x0000000200137311 */ /* 0x004062000030d100 */
[----:B------:R-:W-:Y:S05]  /*1ab0*/  BRA `(.L_x_14298) ;  /* 0x0000000800907947 */ /* 0x000fea0003800000 */
.L_x_14293:
        /* <DEDUP_REMOVED lines=12> */
.L_x_14307:
[----:B------:R-:W2:Y:S02]  /*1b80*/  LDG.E.64 R2, desc[UR36][R2.64] ;  /* 0x0000002402027981 */ /* 0x000ea4000c1e1b00 */
[----:B--2---:R0:W1:Y:S01]  /*1b90*/  F2I.F64.TRUNC R19, R2 ;  /* 0x0000000200137311 */ /* 0x004062000030d100 */
[----:B------:R-:W-:Y:S05]  /*1ba0*/  BRA `(.L_x_14298) ;  /* 0x0000000800547947 */ /* 0x000fea0003800000 */
.L_x_14306:
        /* <DEDUP_REMOVED lines=25> */
[----:B------:R0:W1:Y:S01]  /*1d40*/  F2I.FTZ.TRUNC.NTZ R19, R5 ;  /* 0x0000000500137305 */ /* 0x000062000021f100 */
[----:B------:R-:W-:Y:S05]  /*1d50*/  BRA `(.L_x_14298) ;  /* 0x0000000400e87947 */ /* 0x000fea0003800000 */
.L_x_14309:
        /* <DEDUP_REMOVED lines=12> */
[----:B------:R0:W1:Y:S01]  /*1e20*/  F2I.FTZ.TRUNC.NTZ R19, R4 ;  /* 0x0000000400137305 */ /* 0x000062000021f100 */
[----:B------:R-:W-:Y:S05]  /*1e30*/  BRA `(.L_x_14298) ;  /* 0x0000000400b07947 */ /* 0x000fea0003800000 */
.L_x_14308:
[----:B------:R-:W2:Y:S02]  /*1e40*/  LDG.E.U16 R19, desc[UR36][R2.64] ;  /* 0x0000002402137981 */ /* 0x000ea4000c1e1500 */
[----:B--2---:R-:W-:-:S06]  /*1e50*/  IMAD.U32 R19, R19, 0x10000, RZ ;  /* 0x0001000013137824 */ /* 0x004fcc00078e00ff */
[----:B------:R-:W0:Y:S01]  /*1e60*/  F2I.FTZ.TRUNC.NTZ R19, R19 ;  /* 0x0000001300137305 */ /* 0x000e22000021f100 */
[----:B------:R-:W-:Y:S05]  /*1e70*/  BRA `(.L_x_14298) ;  /* 0x0000000400a07947 */ /* 0x000fea0003800000 */
.L_x_14305:
        /* <DEDUP_REMOVED lines=10> */
.L_x_14312:
        /* <DEDUP_REMOVED lines=21> */
.L_x_14316:
[----:B------:R-:W-:Y:S05]  /*2070*/  BSYNC B1 ;  /* 0x0000000000017941 */ /* 0x000fea0003800000 */
.L_x_14315:
[----:B------:R-:W-:Y:S01]  /*2080*/  IMAD.SHL.U32 R2, R2, 0x100000, RZ ;  /* 0x0010000002027824 */ /* 0x000fe200078e00ff */
[----:B------:R-:W-:-:S04]  /*2090*/  LEA R0, R0, 0x3b800000, 0x17 ;  /* 0x3b80000000007811 */ /* 0x000fc800078eb8ff */
[----:B------:R-:W-:-:S07]  /*20a0*/  LOP3.LUT R19, R0, R2, R19, 0xfe, !PT ;  /* 0x0000000200137212 */ /* 0x000fce00078efe13 */
.L_x_14314:
[----:B------:R-:W-:Y:S05]  /*20b0*/  BSYNC B0 ;  /* 0x0000000000007941 */ /* 0x000fea0003800000 */
.L_x_14313:
[----:B------:R-:W1:Y:S01]  /*20c0*/  F2I.FTZ.TRUNC.NTZ R19, R19 ;  /* 0x0000001300137305 */ /* 0x000e62000021f100 */
[----:B------:R-:W-:Y:S05]  /*20d0*/  BRA `(.L_x_14298) ;  /* 0x0000000400087947 */ /* 0x000fea0003800000 */
.L_x_14311:
        /* <DEDUP_REMOVED lines=21> */
.L_x_14320:
[----:B------:R-:W-:Y:S05]  /*2230*/  BSYNC B1 ;  /* 0x0000000000017941 */ /* 0x000fea0003800000 */
.L_x_14319:
[----:B------:R-:W-:Y:S01]  /*2240*/  IMAD.SHL.U32 R2, R2, 0x200000, RZ ;  /* 0x0020000002027824 */ /* 0x000fe200078e00ff */
[----:B------:R-:W-:-:S04]  /*2250*/  LEA R0, R0, 0x37800000, 0x17 ;  /* 0x3780000000007811 */ /* 0x000fc800078eb8ff */
[----:B------:R-:W-:-:S07]  /*2260*/  LOP3.LUT R19, R0, R2, R19, 0xfe, !PT ;  /* 0x0000000200137212 */ /* 0x000fce00078efe13 */
.L_x_14318:
[----:B------:R-:W-:Y:S05]  /*2270*/  BSYNC B0 ;  /* 0x0000000000007941 */ /* 0x000fea0003800000 */
.L_x_14317:
[----:B------:R-:W2:Y:S01]  /*2280*/  F2I.FTZ.TRUNC.NTZ R19, R19 ;  /* 0x0000001300137305 */ /* 0x000ea2000021f100 */
[----:B------:R-:W-:Y:S05]  /*2290*/  BRA `(.L_x_14298) ;  /* 0x0000000000987947 */ /* 0x000fea0003800000 */
.L_x_14310:
        /* <DEDUP_REMOVED lines=14> */
.L_x_14324:
[----:B------:R-:W-:Y:S05]  /*2380*/  BSYNC B0 ;  /* 0x0000000000007941 */ /* 0x000fea0003800000 */
.L_x_14323:
[----:B------:R-:W4:Y:S01]  /*2390*/  F2I.FTZ.TRUNC.NTZ R19, R19 ;  /* 0x0000001300137305 */ /* 0x000f22000021f100 */
[----:B------:R-:W-:Y:S05]  /*23a0*/  BRA `(.L_x_14298) ;  /* 0x0000000000547947 */ /* 0x000fea0003800000 */
.L_x_14297:
        /* <DEDUP_REMOVED lines=13> */
[----:B------:R-:W-:Y:S02]  /*2480*/  IMAD.MOV.U32 R13, RZ, RZ, RZ ;  /* 0x000000ffff0d7224 */ /* 0x000fe400078e00ff */
[----:B------:R-:W-:-:S07]  /*2490*/  IMAD.MOV.U32 R19, RZ, RZ, RZ ;  /* 0x000000ffff137224 */ /* 0x000fce00078e00ff */
[----:B------:R-:W-:-:S07]  /*24a0*/  LEPC R20, `(.L_x_14325) ;  /* 0x000000001014794e */ /* 0x000fce0000000000 */
[----:B0-----:R-:W-:Y:S05]  /*24b0*/  CALL.ABS.NOINC R2 ;  /* 0x0000000002007343 */ /* 0x001fea0003c00000 */
.L_x_14325:
[----:B------:R-:W-:Y:S05]  /*24c0*/  BRA `(.L_x_14298) ;  /* 0x00000000000c7947 */ /* 0x000fea0003800000 */
.L_x_14322:
[----:B------:R0:W5:Y:S01]  /*24d0*/  LDG.E R19, desc[UR36][R2.64] ;  /* 0x0000002402137981 */ /* 0x000162000c1e1900 */
[----:B------:R-:W-:Y:S05]  /*24e0*/  BRA `(.L_x_14298) ;  /* 0x0000000000047947 */ /* 0x000fea0003800000 */
.L_x_14321:
[----:B------:R3:W5:Y:S02]  /*24f0*/  LDG.E R19, desc[UR36][R2.64] ;  /* 0x0000002402137981 */ /* 0x000764000c1e1900 */
.L_x_14298:
[----:B0-----:R-:W0:Y:S01]  /*2500*/  LDC.U8 R4, c[0x0][0x493] ;  /* 0x000124c0ff047b82 */ /* 0x001e220000000000 */
[----:B------:R-:W-:Y:S02]  /*2510*/  ULDC.64 UR4, c[0x0][0x488] ;  /* 0x0001220000047ab9 */ /* 0x000fe40000000a00 */
[----:B---3--:R-:W-:-:S05]  /*2520*/  IADD3 R2, P1, R22, UR4, RZ ;  /* 0x0000000416027c10 */ /* 0x008fca000ff3e0ff */
        /* <DEDUP_REMOVED lines=14> */
.L_x_14329:
[----:B------:R0:W5:Y:S01]  /*2610*/  LDG.E.U8 R22, desc[UR36][R2.64] ;  /* 0x0000002402167981 */ /* 0x000162000c1e1100 */
[----:B------:R-:W-:Y:S05]  /*2620*/  BRA `(.L_x_14331) ;  /* 0x0000000c00347947 */ /* 0x000fea0003800000 */
.L_x_14328:
        /* <DEDUP_REMOVED lines=8> */
.L_x_14333:
[----:B------:R3:W5:Y:S01]  /*26b0*/  LDG.E R22, desc[UR36][R2.64] ;  /* 0x0000002402167981 */ /* 0x000762000c1e1900 */
[----:B------:R-:W-:Y:S05]  /*26c0*/  BRA `(.L_x_14331) ;  /* 0x0000000c000c7947 */ /* 0x000fea0003800000 */
.L_x_14332:
[----:B------:R0:W5:Y:S01]  /*26d0*/  LDG.E.S16 R22, desc[UR36][R2.64] ;  /* 0x0000002402167981 */ /* 0x000162000c1e1700 */
[----:B------:R-:W-:Y:S05]  /*26e0*/  BRA `(.L_x_14331) ;  /* 0x0000000c00047947 */ /* 0x000fea0003800000 */
.L_x_14327:
[----:B------:R-:W-:-:S13]  /*26f0*/  ISETP.GT.AND P0, PT, R0, 0x6, PT ;  /* 0x000000060000780c */ /* 0x000fda0003f04270 */
[----:B------:R-:W-:Y:S05]  /*2700*/  @P0 BRA `(.L_x_14334) ;  /* 0x00000000002c0947 */ /* 0x000fea0003800000 */
[----:B------:R-:W-:-:S13]  /*2710*/  ISETP.NE.AND P0, PT, R0, 0x5, PT ;  /* 0x000000050000780c */ /* 0x000fda0003f05270 */
[----:B------:R-:W-:Y:S05]  /*2720*/  @!P0 BRA `(.L_x_14335) ;  /* 0x0000000000148947 */ /* 0x000fea0003800000 */
[----:B------:R-:W-:-:S13]  /*2730*/  ISETP.NE.AND P0, PT, R0, 0x6, PT ;  /* 0x000000060000780c */ /* 0x000fda0003f05270 */
[----:B------:R-:W-:Y:S05]  /*2740*/  @P0 BRA `(.L_x_14330) ;  /* 0x0000000800980947 */ /* 0x000fea0003800000 */
[----:B------:R-:W3:Y:S02]  /*2750*/  LDG.E R2, desc[UR36][R2.64] ;  /* 0x0000002402027981 */ /* 0x000ee4000c1e1900 */
[----:B---3--:R0:W3:Y:S01]  /*2760*/  F2I.FTZ.TRUNC.NTZ R22, R2 ;  /* 0x0000000200167305 */ /* 0x0080e2000021f100 */
[----:B------:R-:W-:Y:S05]  /*2770*/  BRA `(.L_x_14331) ;  /* 0x0000000800e07947 */ /* 0x000fea0003800000 */
.L_x_14335:
[----:B------:R-:W3:Y:S02]  /*2780*/  LDG.E.U16 R2, desc[UR36][R2.64] ;  /* 0x0000002402027981 */ /* 0x000ee4000c1e1500 */
[----:B---3--:R-:W-:-:S06]  /*2790*/  HADD2.F32 R22, -RZ, R2.H0_H0 ;  /* 0x20000002ff167230 */ /* 0x008fcc0000004100 */
[----:B------:R-:W0:Y:S01]  /*27a0*/  F2I.FTZ.TRUNC.NTZ R22, R22 ;  /* 0x0000001600167305 */ /* 0x000e22000021f100 */
[----:B------:R-:W-:Y:S05]  /*27b0*/  BRA `(.L_x_14331) ;  /* 0x0000000800d07947 */ /* 0x000fea0003800000 */
.L_x_14334:
[----:B------:R-:W-:-:S13]  /*27c0*/  ISETP.NE.AND P0, PT, R0, 0x7, PT ;  /* 0x000000070000780c */ /* 0x000fda0003f05270 */
[----:B------:R-:W-:Y:S05]  /*27d0*/  @!P0 BRA `(.L_x_14336) ;  /* 0x00000000002c8947 */ /* 0x000fea0003800000 */
[----:B------:R-:W-:-:S13]  /*27e0*/  ISETP.NE.AND P0, PT, R0, 0x8, PT ;  /* 0x000000080000780c */ /* 0x000fda0003f05270 */
[----:B------:R-:W-:Y:S05]  /*27f0*/  @!P0 BRA `(.L_x_14337) ;  /* 0x0000000000148947 */ /* 0x000fea0003800000 */
[----:B------:R-:W-:-:S13]  /*2800*/  ISETP.NE.AND P0, PT, R0, 0x9, PT ;  /* 0x000000090000780c */ /* 0x000fda0003f05270 */
[----:B------:R-:W-:Y:S05]  /*2810*/  @P0 BRA `(.L_x_14330) ;  /* 0x0000000800640947 */ /* 0x000fea0003800000 */
[----:B------:R-:W3:Y:S02]  /*2820*/  LDG.E R2, desc[UR36][R2.64] ;  /* 0x0000002402027981 */ /* 0x000ee4000c1e1900 */
[----:B---3--:R0:W3:Y:S01]  /*2830*/  F2I.FTZ.TRUNC.NTZ R22, R2 ;  /* 0x0000000200167305 */ /* 0x0080e2000021f100 */
[----:B------:R-:W-:Y:S05]  /*2840*/  BRA `(.L_x_14331) ;  /* 0x0000000800ac7947 */ /* 0x000fea0003800000 */
.L_x_14337:
[----:B------:R-:W3:Y:S02]  /*2850*/  LDG.E.U16 R2, desc[UR36][R2.64] ;  /* 0x0000002402027981 */ /* 0x000ee4000c1e1500 */
[----:B---3--:R-:W-:-:S06]  /*2860*/  HADD2.F32 R22, -RZ, R2.H0_H0 ;  /* 0x20000002ff167230 */ /* 0x008fcc0000004100 */
[----:B------:R-:W0:Y:S01]  /*2870*/  F2I.FTZ.TRUNC.NTZ R22, R22 ;  /* 0x0000001600167305 */ /* 0x000e22000021f100 */
[----:B------:R-:W-:Y:S05]  /*2880*/  BRA `(.L_x_14331) ;  /* 0x00000008009c7947 */ /* 0x000fea0003800000 */
.L_x_14336:
[----:B------:R-:W3:Y:S02]  /*2890*/  LDG.E.64 R2, desc[UR36][R2.64] ;  /* 0x0000002402027981 */ /* 0x000ee4000c1e1b00 */
[----:B---3--:R0:W3:Y:S01]  /*28a0*/  F2I.F64.TRUNC R22, R2 ;  /* 0x0000000200167311 */ /* 0x0080e2000030d100 */
[----:B------:R-:W-:Y:S05]  /*28b0*/  BRA `(.L_x_14331) ;  /* 0x0000000800907947 */ /* 0x000fea0003800000 */
.L_x_14326:
        /* <DEDUP_REMOVED lines=8> */
[----:B------:R-:W3:Y:S02]  /*2940*/  LDG.E.U8 R2, desc[UR36][R2.64] ;  /* 0x0000002402027981 */ /* 0x000ee4000c1e1100 */
[----:B---3--:R-:W-:-:S04]  /*2950*/  ISETP.NE.AND P0, PT, R2, RZ, PT ;  /* 0x000000ff0200720c */ /* 0x008fc80003f05270 */
[----:B------:R-:W-:Y:S01]  /*2960*/  SEL R22, RZ, 0x1, !P0 ;  /* 0x00000001ff167807 */ /* 0x000fe20004000000 */
[----:B------:R-:W-:Y:S08]  /*2970*/  BRA `(.L_x_14331) ;  /* 0x0000000800607947 */ /* 0x000ff00003800000 */
.L_x_14340:
[----:B------:R-:W3:Y:S02]  /*2980*/  LDG.E.64 R2, desc[UR36][R2.64] ;  /* 0x0000002402027981 */ /* 0x000ee4000c1e1b00 */
[----:B---3--:R0:W3:Y:S01]  /*2990*/  F2I.F64.TRUNC R22, R2 ;  /* 0x0000000200167311 */ /* 0x0080e2000030d100 */
[----:B------:R-:W-:Y:S05]  /*29a0*/  BRA `(.L_x_14331) ;  /* 0x0000000800547947 */ /* 0x000fea0003800000 */
.L_x_14339:
        /* <DEDUP_REMOVED lines=25> */
[----:B------:R0:W3:Y:S01]  /*2b40*/  F2I.FTZ.TRUNC.NTZ R22, R5 ;  /* 0x0000000500167305 */ /* 0x0000e2000021f100 */
[----:B------:R-:W-:Y:S05]  /*2b50*/  BRA `(.L_x_14331) ;  /* 0x0000000400e87947 */ /* 0x000fea0003800000 */
.L_x_14342:
[----:B------:R-:W3:Y:S02]  /*2b60*/  LDG.E.U8 R2, desc[UR36][R2.64] ;  /* 0x0000002402027981 */ /* 0x000ee4000c1e1100 */
[C---:B---3--:R-:W-:Y:S02]  /*2b70*/  IMAD.SHL.U32 R0, R2.reuse, 0x2000000, RZ ;  /* 0x0200000002007824 */ /* 0x048fe400078e00ff */
        /* <DEDUP_REMOVED lines=10> */
[----:B------:R0:W3:Y:S01]  /*2c20*/  F2I.FTZ.TRUNC.NTZ R22, R4 ;  /* 0x0000000400167305 */ /* 0x0000e2000021f100 */
[----:B------:R-:W-:Y:S05]  /*2c30*/  BRA `(.L_x_14331) ;  /* 0x0000000400b07947 */ /* 0x000fea0003800000 */
.L_x_14341:
[----:B------:R-:W3:Y:S02]  /*2c40*/  LDG.E.U16 R22, desc[UR36][R2.64] ;  /* 0x0000002402167981 */ /* 0x000ee4000c1e1500 */
[----:B---3--:R-:W-:-:S06]  /*2c50*/  IMAD.U32 R22, R22, 0x10000, RZ ;  /* 0x0001000016167824 */ /* 0x008fcc00078e00ff */
[----:B------:R-:W0:Y:S01]  /*2c60*/  F2I.FTZ.TRUNC.NTZ R22, R22 ;  /* 0x0000001600167305 */ /* 0x000e22000021f100 */
[----:B------:R-:W-:Y:S05]  /*2c70*/  BRA `(.L_x_14331) ;  /* 0x0000000400a07947 */ /* 0x000fea0003800000 */
.L_x_14338:
        /* <DEDUP_REMOVED lines=10> */
.L_x_14345:
        /* <DEDUP_REMOVED lines=21> */
.L_x_14349:
[----:B------:R-:W-:Y:S05]  /*2e70*/  BSYNC B1 ;  /* 0x0000000000017941 */ /* 0x000fea0003800000 */
.L_x_14348:
[----:B------:R-:W-:Y:S01]  /*2e80*/  IMAD.SHL.U32 R2, R2, 0x100000, RZ ;  /* 0x0010000002027824 */ /* 0x000fe200078e00ff */
[----:B------:R-:W-:-:S04]  /*2e90*/  LEA R3, R0, 0x3b800000, 0x17 ;  /* 0x3b80000000037811 */ /* 0x000fc800078eb8ff */
[----:B------:R-:W-:-:S07]  /*2ea0*/  LOP3.LUT R22, R3, R2, R22, 0xfe, !PT ;  /* 0x0000000203167212 */ /* 0x000fce00078efe16 */
.L_x_14347:
[----:B------:R-:W-:Y:S05]  /*2eb0*/  BSYNC B0 ;  /* 0x0000000000007941 */ /* 0x000fea0003800000 */
.L_x_14346:
[----:B------:R-:W0:Y:S01]  /*2ec0*/  F2I.FTZ.TRUNC.NTZ R22, R22 ;  /* 0x0000001600167305 */ /* 0x000e22000021f100 */
[----:B------:R-:W-:Y:S05]  /*2ed0*/  BRA `(.L_x_14331) ;  /* 0x0000000400087947 */ /* 0x000fea0003800000 */
.L_x_14344:
        /* <DEDUP_REMOVED lines=21> */
.L_x_14353:
[----:B------:R-:W-:Y:S05]  /*3030*/  BSYNC B1 ;  /* 0x0000000000017941 */ /* 0x000fea0003800000 */
.L_x_14352:
[----:B------:R-:W-:Y:S01]  /*3040*/  IMAD.SHL.U32 R2, R2, 0x200000, RZ ;  /* 0x0020000002027824 */ /* 0x000fe200078e00ff */
[----:B------:R-:W-:-:S04]  /*3050*/  LEA R3, R0, 0x37800000, 0x17 ;  /* 0x3780000000037811 */ /* 0x000fc800078eb8ff */
[----:B------:R-:W-:-:S07]  /*3060*/  LOP3.LUT R22, R3, R2, R22, 0xfe, !PT ;  /* 0x0000000203167212 */ /* 0x000fce00078efe16 */
.L_x_14351:
[----:B------:R-:W-:Y:S05]  /*3070*/  BSYNC B0 ;  /* 0x0000000000007941 */ /* 0x000fea0003800000 */
.L_x_14350:
[----:B------:R-:W0:Y:S01]  /*3080*/  F2I.FTZ.TRUNC.NTZ R22, R22 ;  /* 0x0000001600167305 */ /* 0x000e22000021f100 */
[----:B------:R-:W-:Y:S05]  /*3090*/  BRA `(.L_x_14331) ;  /* 0x0000000000987947 */ /* 0x000fea0003800000 */
.L_x_14343:
        /* <DEDUP_REMOVED lines=14> */
.L_x_14357:
[----:B------:R-:W-:Y:S05]  /*3180*/  BSYNC B0 ;  /* 0x0000000000007941 */ /* 0x000fea0003800000 */
.L_x_14356:
[----:B------:R-:W0:Y:S01]  /*3190*/  F2I.FTZ.TRUNC.NTZ R22, R22 ;  /* 0x0000001600167305 */ /* 0x000e22000021f100 */
[----:B------:R-:W-:Y:S05]  /*31a0*/  BRA `(.L_x_14331) ;  /* 0x0000000000547947 */ /* 0x000fea0003800000 */
.L_x_14330:
        /* <DEDUP_REMOVED lines=16> */
[----:B012-45:R-:W-:Y:S05]  /*32b0*/  CALL.ABS.NOINC R2 ;  /* 0x0000000002007343 */ /* 0x037fea0003c00000 */
.L_x_14358:
[----:B------:R-:W-:Y:S05]  /*32c0*/  BRA `(.L_x_14331) ;  /* 0x00000000000c7947 */ /* 0x000fea0003800000 */
.L_x_14355:
[----:B------:R0:W5:Y:S01]  /*32d0*/  LDG.E R22, desc[UR36][R2.64] ;  /* 0x0000002402167981 */ /* 0x000162000c1e1900 */
[----:B------:R-:W-:Y:S05]  /*32e0*/  BRA `(.L_x_14331) ;  /* 0x0000000000047947 */ /* 0x000fea0003800000 */
.L_x_14354:
[----:B------:R0:W5:Y:S02]  /*32f0*/  LDG.E R22, desc[UR36][R2.64] ;  /* 0x0000002402167981 */ /* 0x000164000c1e1900 */
.L_x_14331:
[----:B0--3--:R-:W0:Y:S01]  /*3300*/  LDC.U8 R3, c[0x0][0x491] ;  /* 0x00012440ff037b82 */ /* 0x009e220000000000 */
[C---:B-12-45:R-:W-:Y:S01]  /*3310*/  ISETP.NE.AND P1, PT, R19.reuse, RZ, PT ;  /* 0x000000ff1300720c */ /* 0x076fe20003f25270 */
[----:B------:R-:W-:Y:S01]  /*3320*/  IMAD.MOV.U32 R2, RZ, RZ, R22 ;  /* 0x000000ffff027224 */ /* 0x000fe200078e0016 */
[----:B------:R-:W-:-:S11]  /*3330*/  ISETP.GT.AND P0, PT, R19, RZ, PT ;  /* 0x000000ff1300720c */ /* 0x000fd60003f04270 */
        /* <DEDUP_REMOVED lines=14> */
.L_x_14362:
[----:B------:R1:W-:Y:S01]  /*3420*/  STG.E.U8 desc[UR36][R16.64], R2 ;  /* 0x0000000210007986 */ /* 0x0003e2000c101124 */
[----:B------:R-:W-:Y:S05]  /*3430*/  BRA `(.L_x_14364) ;  /* 0x0000000c00507947 */ /* 0x000fea0003800000 */
.L_x_14361:
[----:B------:R-:W-:-:S13]  /*3440*/  ISETP.NE.AND P0, PT, R0, 0x2, PT ;  /* 0x000000020000780c */ /* 0x000fda0003f05270 */
[----:B------:R-:W-:Y:S05]  /*3450*/  @!P0 BRA `(.L_x_14365) ;  /* 0x0000000000248947 */ /* 0x000fea0003800000 */
[----:B------:R-:W-:-:S13]  /*3460*/  ISETP.NE.AND P0, PT, R0, 0x3, PT ;  /* 0x000000030000780c */ /* 0x000fda0003f05270 */
[----:B------:R-:W-:Y:S05]  /*3470*/  @!P0 BRA `(.L_x_14366) ;  /* 0x0000000000148947 */ /* 0x000fea0003800000 */
[----:B------:R-:W-:-:S13]  /*3480*/  ISETP.NE.AND P0, PT, R0, 0x4, PT ;  /* 0x000000040000780c */ /* 0x000fda0003f05270 */
[----:B------:R-:W-:Y:S05]  /*3490*/  @P0 BRA `(.L_x_14363) ;  /* 0x0000000800e40947 */ /* 0x000fea0003800000 */
[----:B------:R-:W-:-:S05]  /*34a0*/  SHF.R.S32.HI R3, RZ, 0x1f, R2 ;  /* 0x0000001fff037819 */ /* 0x000fca0000011402 */
[----:B------:R4:W-:Y:S01]  /*34b0*/  STG.E.64 desc[UR36][R16.64], R2 ;  /* 0x0000000210007986 */ /* 0x0009e2000c101b24 */
[----:B------:R-:W-:Y:S05]  /*34c0*/  BRA `(.L_x_14364) ;  /* 0x0000000c002c7947 */ /* 0x000fea0003800000 */
.L_x_14366:
[----:B------:R3:W-:Y:S01]  /*34d0*/  STG.E desc[UR36][R16.64], R2 ;  /* 0x0000000210007986 */ /* 0x0007e2000c101924 */
[----:B------:R-:W-:Y:S05]  /*34e0*/  BRA `(.L_x_14364) ;  /* 0x0000000c00247947 */ /* 0x000fea0003800000 */
.L_x_14365:
[----:B------:R2:W-:Y:S01]  /*34f0*/  STG.E.U16 desc[UR36][R16.64], R2 ;  /* 0x0000000210007986 */ /* 0x0005e2000c101524 */
[----:B------:R-:W-:Y:S05]  /*3500*/  BRA `(.L_x_14364) ;  /* 0x0000000c001c7947 */ /* 0x000fea0003800000 */
.L_x_14360:
[----:B------:R-:W-:-:S13]  /*3510*/  ISETP.GT.AND P0, PT, R0, 0x6, PT ;  /* 0x000000060000780c */ /* 0x000fda0003f04270 */
[----:B------:R-:W-:Y:S05]  /*3520*/  @P0 BRA `(.L_x_14367) ;  /* 0x00000000002c0947 */ /* 0x000fea0003800000 */
[----:B------:R-:W-:-:S13]  /*3530*/  ISETP.NE.AND P0, PT, R0, 0x5, PT ;  /* 0x000000050000780c */ /* 0x000fda0003f05270 */
[----:B------:R-:W-:Y:S05]  /*3540*/  @!P0 BRA `(.L_x_14368) ;  /* 0x0000000000148947 */ /* 0x000fea0003800000 */
[----:B------:R-:W-:-:S13]  /*3550*/  ISETP.NE.AND P0, PT, R0, 0x6, PT ;  /* 0x000000060000780c */ /* 0x000fda0003f05270 */
[----:B------:R-:W-:Y:S05]  /*3560*/  @P0 BRA `(.L_x_14363) ;  /* 0x0000000800b00947 */ /* 0x000fea0003800000 */
[----:B------:R-:W-:-:S05]  /*3570*/  I2FP.F32.S32 R3, R2 ;  /* 0x0000000200037245 */ /* 0x000fca0000201400 */
[----:B------:R0:W-:Y:S01]  /*3580*/  STG.E desc[UR36][R16.64], R3 ;  /* 0x0000000310007986 */ /* 0x0001e2000c101924 */
[----:B------:R-:W-:Y:S05]  /*3590*/  BRA `(.L_x_14364) ;  /* 0x0000000800f87947 */ /* 0x000fea0003800000 */
.L_x_14368:
[----:B------:R-:W-:-:S04]  /*35a0*/  I2FP.F32.S32 R0, R2 ;  /* 0x0000000200007245 */ /* 0x000fc80000201400 */
[----:B------:R-:W-:-:S05]  /*35b0*/  F2FP.F16.F32.PACK_AB R0, RZ, R0 ;  /* 0x00000000ff00723e */ /* 0x000fca00000000ff */
[----:B------:R0:W-:Y:S01]  /*35c0*/  STG.E.U16 desc[UR36][R16.64], R0 ;  /* 0x0000000010007986 */ /* 0x0001e2000c101524 */
[----:B------:R-:W-:Y:S05]  /*35d0*/  BRA `(.L_x_14364) ;  /* 0x0000000800e87947 */ /* 0x000fea0003800000 */
.L_x_14367:
[----:B------:R-:W-:-:S13]  /*35e0*/  ISETP.NE.AND P0, PT, R0, 0x7, PT ;  /* 0x000000070000780c */ /* 0x000fda0003f05270 */
[----:B------:R-:W-:Y:S05]  /*35f0*/  @!P0 BRA `(.L_x_14369) ;  /* 0x0000000000348947 */ /* 0x000fea0003800000 */
[----:B------:R-:W-:-:S13]  /*3600*/  ISETP.NE.AND P0, PT, R0, 0x8, PT ;  /* 0x000000080000780c */ /* 0x000fda0003f05270 */
[----:B------:R-:W-:Y:S05]  /*3610*/  @!P0 BRA `(.L_x_14370) ;  /* 0x0000000000188947 */ /* 0x000fea0003800000 */
[----:B------:R-:W-:-:S13]  /*3620*/  ISETP.NE.AND P0, PT, R0, 0x9, PT ;  /* 0x000000090000780c */ /* 0x000fda0003f05270 */
[----:B------:R-:W-:Y:S05]  /*3630*/  @P0 BRA `(.L_x_14363) ;  /* 0x00000008007c0947 */ /* 0x000fea0003800000 */
[----:B------:R-:W-:Y:S01]  /*3640*/  I2FP.F32.S32 R2, R2 ;  /* 0x0000000200027245 */ /* 0x000fe20000201400 */
[----:B------:R-:W-:-:S05]  /*3650*/  IMAD.MOV.U32 R3, RZ, RZ, RZ ;  /* 0x000000ffff037224 */ /* 0x000fca00078e00ff */
[----:B------:R0:W-:Y:S01]  /*3660*/  STG.E.64 desc[UR36][R16.64], R2 ;  /* 0x0000000210007986 */ /* 0x0001e2000c101b24 */
[----:B------:R-:W-:Y:S05]  /*3670*/  BRA `(.L_x_14364) ;  /* 0x0000000800c07947 */ /* 0x000fea0003800000 */
.L_x_14370:
[----:B------:R-:W-:-:S04]  /*3680*/  I2FP.F32.S32 R2, R2 ;  /* 0x0000000200027245 */ /* 0x000fc80000201400 */
[----:B------:R-:W-:-:S04]  /*3690*/  F2FP.F16.F32.PACK_AB R3, RZ, R2 ;  /* 0x00000002ff03723e */ /* 0x000fc800000000ff */
[----:B------:R-:W-:-:S05]  /*36a0*/  PRMT R3, R3, 0x5410, RZ ;  /* 0x0000541003037816 */ /* 0x000fca00000000ff */
[----:B------:R0:W-:Y:S01]  /*36b0*/  STG.E desc[UR36][R16.64], R3 ;  /* 0x0000000310007986 */ /* 0x0001e2000c101924 */
[----:B------:R-:W-:Y:S05]  /*36c0*/  BRA `(.L_x_14364) ;  /* 0x0000000800ac7947 */ /* 0x000fea0003800000 */
.L_x_14369:
[----:B------:R-:W0:Y:S02]  /*36d0*/  I2F.F64 R2, R2 ;  /* 0x0000000200027312 */ /* 0x000e240000201c00 */
[----:B0-----:R0:W-:Y:S01]  /*36e0*/  STG.E.64 desc[UR36][R16.64], R2 ;  /* 0x0000000210007986 */ /* 0x0011e2000c101b24 */
[----:B------:R-:W-:Y:S05]  /*36f0*/  BRA `(.L_x_14364) ;  /* 0x0000000800a07947 */ /* 0x000fea0003800000 */
.L_x_14359:
        /* <DEDUP_REMOVED lines=8> */
[----:B------:R-:W-:-:S04]  /*3780*/  ISETP.NE.AND P0, PT, R2, RZ, PT ;  /* 0x000000ff0200720c */ /* 0x000fc80003f05270 */
[----:B------:R-:W-:-:S05]  /*3790*/  SEL R3, RZ, 0x1, !P0 ;  /* 0x00000001ff037807 */ /* 0x000fca0004000000 */
[----:B------:R0:W-:Y:S01]  /*37a0*/  STG.E.U8 desc[UR36][R16.64], R3 ;  /* 0x0000000310007986 */ /* 0x0001e2000c101124 */
[----:B------:R-:W-:Y:S05]  /*37b0*/  BRA `(.L_x_14364) ;  /* 0x0000000800707947 */ /* 0x000fea0003800000 */
.L_x_14373:
[----:B------:R-:W0:Y:S01]  /*37c0*/  I2F.F64 R4, R2 ;  /* 0x0000000200047312 */ /* 0x000e220000201c00 */
[----:B------:R-:W-:-:S05]  /*37d0*/  CS2R R6, SRZ ;  /* 0x0000000000067805 */ /* 0x000fca000001ff00 */
[----:B0-----:R0:W-:Y:S01]  /*37e0*/  STG.E.128 desc[UR36][R16.64], R4 ;  /* 0x0000000410007986 */ /* 0x0011e2000c101d24 */
[----:B------:R-:W-:Y:S05]  /*37f0*/  BRA `(.L_x_14364) ;  /* 0x0000000800607947 */ /* 0x000fea0003800000 */
.L_x_14372:
[----:B------:R-:W-:-:S13]  /*3800*/  ISETP.NE.AND P0, PT, R0, 0xf, PT ;  /* 0x0000000f0000780c */ /* 0x000fda0003f05270 */
[----:B------:R-:W-:Y:S05]  /*3810*/  @!P0 BRA `(.L_x_14374) ;  /* 0x0000000000b48947 */ /* 0x000fea0003800000 */
[----:B------:R-:W-:-:S13]  /*3820*/  ISETP.NE.AND P0, PT, R0, 0x17, PT ;  /* 0x000000170000780c */ /* 0x000fda0003f05270 */
[----:B------:R-:W-:Y:S05]  /*3830*/  @!P0 BRA `(.L_x_14375) ;  /* 0x0000000000548947 */ /* 0x000fea0003800000 */
[----:B------:R-:W-:-:S13]  /*3840*/  ISETP.NE.AND P0, PT, R0, 0x18, PT ;  /* 0x000000180000780c */ /* 0x000fda0003f05270 */
[----:B------:R-:W-:Y:S05]  /*3850*/  @P0 BRA `(.L_x_14363) ;  /* 0x0000000400f40947 */ /* 0x000fea0003800000 */
[----:B------:R-:W-:Y:S01]  /*3860*/  I2FP.F32.S32 R5, R2 ;  /* 0x0000000200057245 */ /* 0x000fe20000201400 */
        /* <DEDUP_REMOVED lines=14> */
.L_x_14377:
[----:B------:R-:W-:Y:S05]  /*3950*/  BSYNC B0 ;  /* 0x0000000000007941 */ /* 0x000fea0003800000 */
.L_x_14376:
[----:B------:R-:W-:-:S05]  /*3960*/  LOP3.LUT R3, R0, R3, RZ, 0xfc, !PT ;  /* 0x0000000300037212 */ /* 0x000fca00078efcff */
[----:B------:R0:W-:Y:S01]  /*3970*/  STG.E.U8 desc[UR36][R16.64], R3 ;  /* 0x0000000310007986 */ /* 0x0001e2000c101124 */
[----:B------:R-:W-:Y:S05]  /*3980*/  BRA `(.L_x_14364) ;  /* 0x0000000400fc7947 */ /* 0x000fea0003800000 */
.L_x_14375:
[----:B------:R-:W-:Y:S01]  /*3990*/  I2FP.F32.S32 R3, R2 ;  /* 0x0000000200037245 */ /* 0x000fe20000201400 */
        /* <DEDUP_REMOVED lines=12> */
.L_x_14379:
[----:B------:R-:W-:Y:S01]  /*3a60*/  IMAD.MOV.U32 R0, RZ, RZ, 0x7f ;  /* 0x0000007fff007424 */ /* 0x000fe200078e00ff */
[----:B------:R-:W-:-:S04]  /*3a70*/  ISETP.GT.U32.AND P0, PT, R2, 0x7f800000, PT ;  /* 0x7f8000000200780c */ /* 0x000fc80003f04070 */
[----:B------:R-:W-:-:S09]  /*3a80*/  SEL R0, R0, 0x7c, P0 ;  /* 0x0000007c00007807 */ /* 0x000fd20000000000 */
.L_x_14380:
[----:B------:R-:W-:Y:S05]  /*3a90*/  BSYNC B0 ;  /* 0x0000000000007941 */ /* 0x000fea0003800000 */
.L_x_14378:
[----:B------:R-:W-:-:S04]  /*3aa0*/  LOP3.LUT R2, R3, 0x80000000, RZ, 0xc0, !PT ;  /* 0x8000000003027812 */ /* 0x000fc800078ec0ff */
[----:B------:R-:W-:-:S04]  /*3ab0*/  SHF.R.U32.HI R3, RZ, 0x18, R2 ;  /* 0x00000018ff037819 */ /* 0x000fc80000011602 */
[----:B------:R-:W-:-:S05]  /*3ac0*/  LOP3.LUT R3, R0, R3, RZ, 0xfc, !PT ;  /* 0x0000000300037212 */ /* 0x000fca00078efcff */
[----:B------:R0:W-:Y:S01]  /*3ad0*/  STG.E.U8 desc[UR36][R16.64], R3 ;  /* 0x0000000310007986 */ /* 0x0001e2000c101124 */
[----:B------:R-:W-:Y:S05]  /*3ae0*/  BRA `(.L_x_14364) ;  /* 0x0000000400a47947 */ /* 0x000fea0003800000 */
.L_x_14374:
[----:B------:R-:W-:-:S04]  /*3af0*/  I2FP.F32.S32 R0, R2 ;  /* 0x0000000200007245 */ /* 0x000fc80000201400 */
[----:B------:R-:W-:-:S05]  /*3b00*/  F2FP.BF16.F32.PACK_AB R0, RZ, R0 ;  /* 0x00000000ff00723e */ /* 0x000fca00000010ff */
[----:B------:R0:W-:Y:S01]  /*3b10*/  STG.E.U16 desc[UR36][R16.64], R0 ;  /* 0x0000000010007986 */ /* 0x0001e2000c101524 */
[----:B------:R-:W-:Y:S05]  /*3b20*/  BRA `(.L_x_14364) ;  /* 0x0000000400947947 */ /* 0x000fea0003800000 */
.L_x_14371:
        /* <DEDUP_REMOVED lines=10> */
.L_x_14383:
[----:B------:R-:W-:Y:S01]  /*3bd0*/  I2FP.F32.S32 R3, R2 ;  /* 0x0000000200037245 */ /* 0x000fe20000201400 */
        /* <DEDUP_REMOVED lines=16> */
.L_x_14386:
[----:B------:R-:W-:-:S04]  /*3ce0*/  LOP3.LUT R2, R3, 0x80000000, RZ, 0xc0, !PT ;  /* 0x8000000003027812 */ /* 0x000fc800078ec0ff */
[----:B------:R-:W-:-:S04]  /*3cf0*/  SHF.R.U32.HI R3, RZ, 0x18, R2 ;  /* 0x00000018ff037819 */ /* 0x000fc80000011602 */
[----:B------:R-:W-:-:S04]  /*3d00*/  LOP3.LUT R0, R0, R3, RZ, 0xfc, !PT ;  /* 0x0000000300007212 */ /* 0x000fc800078efcff */
[----:B------:R-:W-:-:S07]  /*3d10*/  PRMT R8, R0, 0x7610, R8 ;  /* 0x0000761000087816 */ /* 0x000fce0000000008 */
.L_x_14385:
[----:B------:R-:W-:Y:S05]  /*3d20*/  BSYNC B0 ;  /* 0x0000000000007941 */ /* 0x000fea0003800000 */
.L_x_14384:
[----:B------:R0:W-:Y:S01]  /*3d30*/  STG.E.U8 desc[UR36][R16.64], R8 ;  /* 0x0000000810007986 */ /* 0x0001e2000c101124 */
[----:B------:R-:W-:Y:S05]  /*3d40*/  BRA `(.L_x_14364) ;  /* 0x00000004000c7947 */ /* 0x000fea0003800000 */
.L_x_14382:
        /* <DEDUP_REMOVED lines=17> */
.L_x_14389:
[----:B------:R-:W-:-:S04]  /*3e60*/  LOP3.LUT R2, R3, 0x80000000, RZ, 0xc0, !PT ;  /* 0x8000000003027812 */ /* 0x000fc800078ec0ff */
[----:B------:R-:W-:-:S04]  /*3e70*/  SHF.R.U32.HI R3, RZ, 0x18, R2 ;  /* 0x00000018ff037819 */ /* 0x000fc80000011602 */
[----:B------:R-:W-:-:S04]  /*3e80*/  LOP3.LUT R0, R0, R3, RZ, 0xfc, !PT ;  /* 0x0000000300007212 */ /* 0x000fc800078efcff */
[----:B------:R-:W-:-:S07]  /*3e90*/  PRMT R8, R0, 0x7610, R8 ;  /* 0x0000761000087816 */ /* 0x000fce0000000008 */
.L_x_14388:
[----:B------:R-:W-:Y:S05]  /*3ea0*/  BSYNC B0 ;  /* 0x0000000000007941 */ /* 0x000fea0003800000 */
.L_x_14387:
[----:B------:R0:W-:Y:S01]  /*3eb0*/  STG.E.U8 desc[UR36][R16.64], R8 ;  /* 0x0000000810007986 */ /* 0x0001e2000c101124 */
[----:B------:R-:W-:Y:S05]  /*3ec0*/  BRA `(.L_x_14364) ;  /* 0x0000000000ac7947 */ /* 0x000fea0003800000 */
.L_x_14381:
[----:B------:R-:W-:-:S13]  /*3ed0*/  ISETP.NE.AND P0, PT, R0, 0x1c, PT ;  /* 0x0000001c0000780c */ /* 0x000fda0003f05270 */
[----:B------:R-:W-:Y:S05]  /*3ee0*/  @!P0 BRA `(.L_x_14390) ;  /* 0x0000000000a08947 */ /* 0x000fea0003800000 */
[----:B------:R-:W-:-:S13]  /*3ef0*/  ISETP.NE.AND P0, PT, R0, 0x1d, PT ;  /* 0x0000001d0000780c */ /* 0x000fda0003f05270 */
[----:B------:R-:W-:Y:S05]  /*3f00*/  @!P0 BRA `(.L_x_14391) ;  /* 0x00000000008c8947 */ /* 0x000fea0003800000 */
[----:B------:R-:W-:-:S13]  /*3f10*/  ISETP.NE.AND P0, PT, R0, 0x2c, PT ;  /* 0x0000002c0000780c */ /* 0x000fda0003f05270 */
[----:B------:R-:W-:Y:S05]  /*3f20*/  @P0 BRA `(.L_x_14363) ;  /* 0x0000000000400947 */ /* 0x000fea0003800000 */
[----:B------:R-:W-:-:S04]  /*3f30*/  I2FP.F32.S32 R3, R2 ;  /* 0x0000000200037245 */ /* 0x000fc80000201400 */
        /* <DEDUP_REMOVED lines=15> */
.L_x_14363:
        /* <DEDUP_REMOVED lines=16> */
.L_x_14392:
[----:B------:R-:W-:Y:S05]  /*4130*/  BRA `(.L_x_14364) ;  /* 0x0000000000107947 */ /* 0x000fea0003800000 */
.L_x_14391:
[----:B------:R-:W-:-:S05]  /*4140*/  SHF.R.S32.HI R3, RZ, 0x1f, R2 ;  /* 0x0000001fff037819 */ /* 0x000fca0000011402 */
[----:B------:R0:W-:Y:S01]  /*4150*/  STG.E.64 desc[UR36][R16.64], R2 ;  /* 0x0000000210007986 */ /* 0x0001e2000c101b24 */
[----:B------:R-:W-:Y:S05]  /*4160*/  BRA `(.L_x_14364) ;  /* 0x0000000000047947 */ /* 0x000fea0003800000 */
.L_x_14390:
[----:B------:R0:W-:Y:S02]  /*4170*/  STG.E desc[UR36][R16.64], R2 ;  /* 0x0000000210007986 */ /* 0x0001e4000c101924 */
.L_x_14364:
[----:B------:R-:W-:-:S04]  /*4180*/  IMAD R18, R18, 0x200, R23 ;  /* 0x0000020012127824 */ /* 0x000fc800078e0217 */
[----:B------:R-:W-:-:S07]  /*4190*/  VIADD R19, R18, 0x80 ;  /* 0x0000008012137836 */ /* 0x000fce0000000000 */
.L_x_14291:
[----:B------:R-:W-:Y:S05]  /*41a0*/  BSYNC B6 ;  /* 0x0000000000067941 */ /* 0x000fea0003800000 */
.L_x_14290:
        /* <DEDUP_REMOVED lines=358> */
.L_x_14395:
        /* <DEDUP_REMOVED lines=20> */
.L_x_14399:
[----:B------:R0:W5:Y:S01]  /*5950*/  LDG.E.U8 R22, desc[UR36][R2.64] ;  /* 0x0000002402167981 */ /* 0x000162000c1e1100 */
[----:B------:R-:W-:Y:S05]  /*5960*/  BRA `(.L_x_14401) ;  /* 0x0000000c00347947 */ /* 0x000fea0003800000 */
.L_x_14398:
        /* <DEDUP_REMOVED lines=8> */
.L_x_14403:
[----:B------:R0:W5:Y:S01]  /*59f0*/  LDG.E R22, desc[UR36][R2.64] ;  /* 0x0000002402167981 */ /* 0x000162000c1e1900 */
[----:B------:R-:W-:Y:S05]  /*5a00*/  BRA `(.L_x_14401) ;  /* 0x0000000c000c7947 */ /* 0x000fea0003800000 */
.L_x_14402:
[----:B------:R0:W5:Y:S01]  /*5a10*/  LDG.E.S16 R22, desc[UR36][R2.64] ;  /* 0x0000002402167981 */ /* 0x000162000c1e1700 */
[----:B------:R-:W-:Y:S05]  /*5a20*/  BRA `(.L_x_14401) ;  /* 0x0000000c00047947 */ /* 0x000fea0003800000 */
.L_x_14397:
        /* <DEDUP_REMOVED lines=9> */
.L_x_14405:
[----:B------:R-:W2:Y:S02]  /*5ac0*/  LDG.E.U16 R2, desc[UR36][R2.64] ;  /* 0x0000002402027981 */ /* 0x000ea4000c1e1500 */
[----:B--2---:R-:W-:-:S06]  /*5ad0*/  HADD2.F32 R22, -RZ, R2.H0_H0 ;  /* 0x20000002ff167230 */ /* 0x004fcc0000004100 */
[----:B------:R-:W0:Y:S01]  /*5ae0*/  F2I.FTZ.TRUNC.NTZ R22, R22 ;  /* 0x0000001600167305 */ /* 0x000e22000021f100 */
[----:B------:R-:W-:Y:S05]  /*5af0*/  BRA `(.L_x_14401) ;  /* 0x0000000800d07947 */ /* 0x000fea0003800000 */
.L_x_14404:
        /* <DEDUP_REMOVED lines=9> */
.L_x_14407:
[----:B------:R-:W2:Y:S02]  /*5b90*/  LDG.E.U16 R2, desc[UR36][R2.64] ;  /* 0x0000002402027981 */ /* 0x000ea4000c1e1500 */
[----:B--2---:R-:W-:-:S06]  /*5ba0*/  HADD2.F32 R22, -RZ, R2.H0_H0 ;  /* 0x20000002ff167230 */ /* 0x004fcc0000004100 */
[----:B------:R-:W0:Y:S01]  /*5bb0*/  F2I.FTZ.TRUNC.NTZ R22, R22 ;  /* 0x0000001600167305 */ /* 0x000e22000021f100 */
[----:B------:R-:W-:Y:S05]  /*5bc0*/  BRA `(.L_x_14401) ;  /* 0x00000008009c7947 */ /* 0x000fea0003800000 */
.L_x_14406:
[----:B------:R-:W2:Y:S02]  /*5bd0*/  LDG.E.64 R22, desc[UR36][R2.64] ;  /* 0x0000002402167981 */ /* 0x000ea4000c1e1b00 */
[----:B--2---:R0:W1:Y:S01]  /*5be0*/  F2I.F64.TRUNC R22, R22 ;  /* 0x0000001600167311 */ /* 0x004062000030d100 */
[----:B------:R-:W-:Y:S05]  /*5bf0*/  BRA `(.L_x_14401) ;  /* 0x0000000800907947 */ /* 0x000fea0003800000 */
.L_x_14396:
        /* <DEDUP_REMOVED lines=12> */
.L_x_14410:
[----:B------:R-:W2:Y:S02]  /*5cc0*/  LDG.E.64 R2, desc[UR36][R2.64] ;  /* 0x0000002402027981 */ /* 0x000ea4000c1e1b00 */
[----:B--2---:R0:W1:Y:S01]  /*5cd0*/  F2I.F64.TRUNC R22, R2 ;  /* 0x0000000200167311 */ /* 0x004062000030d100 */
[----:B------:R-:W-:Y:S05]  /*5ce0*/  BRA `(.L_x_14401) ;  /* 0x0000000800547947 */ /* 0x000fea0003800000 */
.L_x_14409:
        /* <DEDUP_REMOVED lines=25> */
[----:B------:R4:W0:Y:S01]  /*5e80*/  F2I.FTZ.TRUNC.NTZ R22, R5 ;  /* 0x0000000500167305 */ /* 0x000822000021f100 */
[----:B------:R-:W-:Y:S05]  /*5e90*/  BRA `(.L_x_14401) ;  /* 0x0000000400e87947 */ /* 0x000fea0003800000 */
.L_x_14412:
        /* <DEDUP_REMOVED lines=14> */
.L_x_14411:
[----:B------:R-:W2:Y:S02]  /*5f80*/  LDG.E.U16 R22, desc[UR36][R2.64] ;  /* 0x0000002402167981 */ /* 0x000ea4000c1e1500 */
[----:B--2---:R-:W-:-:S06]  /*5f90*/  IMAD.U32 R22, R22, 0x10000, RZ ;  /* 0x0001000016167824 */ /* 0x004fcc00078e00ff */
[----:B------:R-:W0:Y:S01]  /*5fa0*/  F2I.FTZ.TRUNC.NTZ R22, R22 ;  /* 0x0000001600167305 */ /* 0x000e22000021f100 */
[----:B------:R-:W-:Y:S05]  /*5fb0*/  BRA `(.L_x_14401) ;  /* 0x0000000400a07947 */ /* 0x000fea0003800000 */
.L_x_14408:
        /* <DEDUP_REMOVED lines=10> */
.L_x_14415:
        /* <DEDUP_REMOVED lines=21> */
.L_x_14419:
[----:B------:R-:W-:Y:S05]  /*61b0*/  BSYNC B1 ;  /* 0x0000000000017941 */ /* 0x000fea0003800000 */
.L_x_14418:
[----:B------:R-:W-:Y:S01]  /*61c0*/  IMAD.SHL.U32 R2, R2, 0x100000, RZ ;  /* 0x0010000002027824 */ /* 0x000fe200078e00ff */
[----:B------:R-:W-:-:S04]  /*61d0*/  LEA R3, R0, 0x3b800000, 0x17 ;  /* 0x3b80000000037811 */ /* 0x000fc800078eb8ff */
[----:B------:R-:W-:-:S07]  /*61e0*/  LOP3.LUT R22, R3, R2, R22, 0xfe, !PT ;  /* 0x0000000203167212 */ /* 0x000fce00078efe16 */
.L_x_14417:
[----:B------:R-:W-:Y:S05]  /*61f0*/  BSYNC B0 ;  /* 0x0000000000007941 */ /* 0x000fea0003800000 */
.L_x_14416:
[----:B------:R-:W0:Y:S01]  /*6200*/  F2I.FTZ.TRUNC.NTZ R22, R22 ;  /* 0x0000001600167305 */ /* 0x000e22000021f100 */
[----:B------:R-:W-:Y:S05]  /*6210*/  BRA `(.L_x_14401) ;  /* 0x0000000400087947 */ /* 0x000fea0003800000 */
.L_x_14414:
        /* <DEDUP_REMOVED lines=21> */
.L_x_14423:
[----:B------:R-:W-:Y:S05]  /*6370*/  BSYNC B1 ;  /* 0x0000000000017941 */ /* 0x000fea0003800000 */
.L_x_14422:
[----:B------:R-:W-:Y:S01]  /*6380*/  IMAD.SHL.U32 R2, R2, 0x200000, RZ ;  /* 0x0020000002027824 */ /* 0x000fe200078e00ff */
[----:B------:R-:W-:-:S04]  /*6390*/  LEA R3, R0, 0x37800000, 0x17 ;  /* 0x3780000000037811 */ /* 0x000fc800078eb8ff */
[----:B------:R-:W-:-:S07]  /*63a0*/  LOP3.LUT R22, R3, R2, R22, 0xfe, !PT ;  /* 0x0000000203167212 */ /* 0x000fce00078efe16 */
.L_x_14421:
[----:B------:R-:W-:Y:S05]  /*63b0*/  BSYNC B0 ;  /* 0x0000000000007941 */ /* 0x000fea0003800000 */
.L_x_14420:
[----:B------:R-:W0:Y:S01]  /*63c0*/  F2I.FTZ.TRUNC.NTZ R22, R22 ;  /* 0x0000001600167305 */ /* 0x000e22000021f100 */
[----:B------:R-:W-:Y:S05]  /*63d0*/  BRA `(.L_x_14401) ;  /* 0x0000000000987947 */ /* 0x000fea0003800000 */
.L_x_14413:
        /* <DEDUP_REMOVED lines=14> */
.L_x_14427:
[----:B------:R-:W-:Y:S05]  /*64c0*/  BSYNC B0 ;  /* 0x0000000000007941 */ /* 0x000fea0003800000 */
.L_x_14426:
[----:B------:R-:W0:Y:S01]  /*64d0*/  F2I.FTZ.TRUNC.NTZ R22, R22 ;  /* 0x0000001600167305 */ /* 0x000e22000021f100 */
[----:B------:R-:W-:Y:S05]  /*64e0*/  BRA `(.L_x_14401) ;  /* 0x0000000000547947 */ /* 0x000fea0003800000 */
.L_x_14400:
        /* <DEDUP_REMOVED lines=17> */
.L_x_14428:
[----:B------:R-:W-:Y:S05]  /*6600*/  BRA `(.L_x_14401) ;  /* 0x00000000000c7947 */ /* 0x000fea0003800000 */
.L_x_14425:
[----:B------:R0:W5:Y:S01]  /*6610*/  LDG.E R22, desc[UR36][R2.64] ;  /* 0x0000002402167981 */ /* 0x000162000c1e1900 */
[----:B------:R-:W-:Y:S05]  /*6620*/  BRA `(.L_x_14401) ;  /* 0x0000000000047947 */ /* 0x000fea0003800000 */
.L_x_14424:
[----:B------:R0:W5:Y:S02]  /*6630*/  LDG.E R22, desc[UR36][R2.64] ;  /* 0x0000002402167981 */ /* 0x000164000c1e1900 */
.L_x_14401:
[----:B--2---:R-:W2:Y:S01]  /*6640*/  LDC.U8 R4, c[0x0][0x493] ;  /* 0x000124c0ff047b82 */ /* 0x004ea20000000000 */
[----:B------:R-:W-:Y:S02]  /*6650*/  ULDC.64 UR4, c[0x0][0x488] ;  /* 0x0001220000047ab9 */ /* 0x000fe40000000a00 */
[----:B0-----:R-:W-:-:S05]  /*6660*/  IADD3 R2, P0, R18, UR4, RZ ;  /* 0x0000000412027c10 */ /* 0x001fca000ff1e0ff */
        /* <DEDUP_REMOVED lines=14> */
.L_x_14432:
[----:B------:R0:W5:Y:S01]  /*6750*/  LDG.E.U8 R18, desc[UR36][R2.64] ;  /* 0x0000002402127981 */ /* 0x000162000c1e1100 */
[----:B------:R-:W-:Y:S05]  /*6760*/  BRA `(.L_x_14434) ;  /* 0x0000000c00347947 */ /* 0x000fea0003800000 */
.L_x_14431:
        /* <DEDUP_REMOVED lines=8> */
.L_x_14436:
[----:B------:R0:W5:Y:S01]  /*67f0*/  LDG.E R18, desc[UR36][R2.64] ;  /* 0x0000002402127981 */ /* 0x000162000c1e1900 */
[----:B------:R-:W-:Y:S05]  /*6800*/  BRA `(.L_x_14434) ;  /* 0x0000000c000c7947 */ /* 0x000fea0003800000 */
.L_x_14435:
[----:B------:R0:W5:Y:S01]  /*6810*/  LDG.E.S16 R18, desc[UR36][R2.64] ;  /* 0x0000002402127981 */ /* 0x000162000c1e1700 */
[----:B------:R-:W-:Y:S05]  /*6820*/  BRA `(.L_x_14434) ;  /* 0x0000000c00047947 */ /* 0x000fea0003800000 */
.L_x_14430:
        /* <DEDUP_REMOVED lines=9> */
.L_x_14438:
[----:B------:R-:W2:Y:S02]  /*68c0*/  LDG.E.U16 R2, desc[UR36][R2.64] ;  /* 0x0000002402027981 */ /* 0x000ea4000c1e1500 */
[----:B--2---:R-:W-:-:S06]  /*68d0*/  HADD2.F32 R18, -RZ, R2.H0_H0 ;  /* 0x20000002ff127230 */ /* 0x004fcc0000004100 */
[----:B------:R-:W0:Y:S01]  /*68e0*/  F2I.FTZ.TRUNC.NTZ R18, R18 ;  /* 0x0000001200127305 */ /* 0x000e22000021f100 */
[----:B------:R-:W-:Y:S05]  /*68f0*/  BRA `(.L_x_14434) ;  /* 0x0000000800d07947 */ /* 0x000fea0003800000 */
.L_x_14437:
        /* <DEDUP_REMOVED lines=9> */
.L_x_14440:
[----:B------:R-:W2:Y:S02]  /*6990*/  LDG.E.U16 R2, desc[UR36][R2.64] ;  /* 0x0000002402027981 */ /* 0x000ea4000c1e1500 */
[----:B--2---:R-:W-:-:S06]  /*69a0*/  HADD2.F32 R18, -RZ, R2.H0_H0 ;  /* 0x20000002ff127230 */ /* 0x004fcc0000004100 */
[----:B------:R-:W0:Y:S01]  /*69b0*/  F2I.FTZ.TRUNC.NTZ R18, R18 ;  /* 0x0000001200127305 */ /* 0x000e22000021f100 */
[----:B------:R-:W-:Y:S05]  /*69c0*/  BRA `(.L_x_14434) ;  /* 0x00000008009c7947 */ /* 0x000fea0003800000 */
.L_x_14439:
[----:B------:R-:W2:Y:S02]  /*69d0*/  LDG.E.64 R2, desc[UR36][R2.64] ;  /* 0x0000002402027981 */ /* 0x000ea4000c1e1b00 */
[----:B--2---:R0:W2:Y:S01]  /*69e0*/  F2I.F64.TRUNC R18, R2 ;  /* 0x0000000200127311 */ /* 0x0040a2000030d100 */
[----:B------:R-:W-:Y:S05]  /*69f0*/  BRA `(.L_x_14434) ;  /* 0x0000000800907947 */ /* 0x000fea0003800000 */
.L_x_14429:
        /* <DEDUP_REMOVED lines=12> */
.L_x_14443:
[----:B------:R-:W2:Y:S02]  /*6ac0*/  LDG.E.64 R2, desc[UR36][R2.64] ;  /* 0x0000002402027981 */ /* 0x000ea4000c1e1b00 */
[----:B--2---:R0:W2:Y:S01]  /*6ad0*/  F2I.F64.TRUNC R18, R2 ;  /* 0x0000000200127311 */ /* 0x0040a2000030d100 */
[----:B------:R-:W-:Y:S05]  /*6ae0*/  BRA `(.L_x_14434) ;  /* 0x0000000800547947 */ /* 0x000fea0003800000 */
.L_x_14442:
        /* <DEDUP_REMOVED lines=10> */
[----:B----4-:R-:W0:Y:S01]  /*6b90*/  FLO.U32 R5, R4 ;  /* 0x0000000400057300 */ /* 0x010e2200000e0000 */
        /* <DEDUP_REMOVED lines=14> */
[----:B------:R0:W2:Y:S01]  /*6c80*/  F2I.FTZ.TRUNC.NTZ R18, R5 ;  /* 0x0000000500127305 */ /* 0x0000a2000021f100 */
[----:B------:R-:W-:Y:S05]  /*6c90*/  BRA `(.L_x_14434) ;  /* 0x0000000400e87947 */ /* 0x000fea0003800000 */
.L_x_14445:
[----:B------:R-:W2:Y:S02]  /*6ca0*/  LDG.E.U8 R2, desc[UR36][R2.64] ;  /* 0x0000002402027981 */ /* 0x000ea4000c1e1100 */
[C---:B--2---:R-:W-:Y:S02]  /*6cb0*/  IMAD.SHL.U32 R0, R2.reuse, 0x2000000, RZ ;  /* 0x0200000002007824 */ /* 0x044fe400078e00ff */
[----:B----4-:R-:W-:-:S03]  /*6cc0*/  IMAD.SHL.U32 R5, R2, 0x1000000, RZ ;  /* 0x0100000002057824 */ /* 0x010fc600078e00ff */
        /* <DEDUP_REMOVED lines=9> */
[----:B------:R0:W2:Y:S01]  /*6d60*/  F2I.FTZ.TRUNC.NTZ R18, R4 ;  /* 0x0000000400127305 */ /* 0x0000a2000021f100 */
[----:B------:R-:W-:Y:S05]  /*6d70*/  BRA `(.L_x_14434) ;  /* 0x0000000400b07947 */ /* 0x000fea0003800000 */
.L_x_14444:
[----:B------:R-:W2:Y:S02]  /*6d80*/  LDG.E.U16 R18, desc[UR36][R2.64] ;  /* 0x0000002402127981 */ /* 0x000ea4000c1e1500 */
[----:B--2---:R-:W-:-:S06]  /*6d90*/  IMAD.U32 R18, R18, 0x10000, RZ ;  /* 0x0001000012127824 */ /* 0x004fcc00078e00ff */
[----:B------:R-:W0:Y:S01]  /*6da0*/  F2I.FTZ.TRUNC.NTZ R18, R18 ;  /* 0x0000001200127305 */ /* 0x000e22000021f100 */
[----:B------:R-:W-:Y:S05]  /*6db0*/  BRA `(.L_x_14434) ;  /* 0x0000000400a07947 */ /* 0x000fea0003800000 */
.L_x_14441:
        /* <DEDUP_REMOVED lines=10> */
.L_x_14448:
        /* <DEDUP_REMOVED lines=18> */
[----:B----4-:R-:W-:-:S05]  /*6f80*/  VIADD R5, R3, 0xffffffe4 ;  /* 0xffffffe403057836 */ /* 0x010fca0000000000 */
[----:B------:R-:W-:-:S04]  /*6f90*/  SHF.L.U32 R5, R2, R5, RZ ;  /* 0x0000000502057219 */ /* 0x000fc800000006ff */
[----:B------:R-:W-:-:S07]  /*6fa0*/  LOP3.LUT R2, R5, 0x7, RZ, 0xc0, !PT ;  /* 0x0000000705027812 */ /* 0x000fce00078ec0ff */
.L_x_14452:
[----:B------:R-:W-:Y:S05]  /*6fb0*/  BSYNC B1 ;  /* 0x0000000000017941 */ /* 0x000fea0003800000 */
.L_x_14451:
[----:B------:R-:W-:Y:S01]  /*6fc0*/  IMAD.SHL.U32 R2, R2, 0x100000, RZ ;  /* 0x0010000002027824 */ /* 0x000fe200078e00ff */
[----:B------:R-:W-:-:S04]  /*6fd0*/  LEA R3, R0, 0x3b800000, 0x17 ;  /* 0x3b80000000037811 */ /* 0x000fc800078eb8ff */
[----:B------:R-:W-:-:S07]  /*6fe0*/  LOP3.LUT R18, R3, R2, R18, 0xfe, !PT ;  /* 0x0000000203127212 */ /* 0x000fce00078efe12 */
.L_x_14450:
[----:B------:R-:W-:Y:S05]  /*6ff0*/  BSYNC B0 ;  /* 0x0000000000007941 */ /* 0x000fea0003800000 */
.L_x_14449:
[----:B------:R-:W0:Y:S01]  /*7000*/  F2I.FTZ.TRUNC.NTZ R18, R18 ;  /* 0x0000001200127305 */ /* 0x000e22000021f100 */
[----:B------:R-:W-:Y:S05]  /*7010*/  BRA `(.L_x_14434) ;  /* 0x0000000400087947 */ /* 0x000fea0003800000 */
.L_x_14447:
        /* <DEDUP_REMOVED lines=21> */
.L_x_14456:
[----:B------:R-:W-:Y:S05]  /*7170*/  BSYNC B1 ;  /* 0x0000000000017941 */ /* 0x000fea0003800000 */
.L_x_14455:
[----:B------:R-:W-:Y:S01]  /*7180*/  IMAD.SHL.U32 R2, R2, 0x200000, RZ ;  /* 0x0020000002027824 */ /* 0x000fe200078e00ff */
[----:B------:R-:W-:-:S04]  /*7190*/  LEA R3, R0, 0x37800000, 0x17 ;  /* 0x3780000000037811 */ /* 0x000fc800078eb8ff */
[----:B------:R-:W-:-:S07]  /*71a0*/  LOP3.LUT R18, R3, R2, R18, 0xfe, !PT ;  /* 0x0000000203127212 */ /* 0x000fce00078efe12 */
.L_x_14454:
[----:B------:R-:W-:Y:S05]  /*71b0*/  BSYNC B0 ;  /* 0x0000000000007941 */ /* 0x000fea0003800000 */
.L_x_14453:
[----:B------:R-:W0:Y:S01]  /*71c0*/  F2I.FTZ.TRUNC.NTZ R18, R18 ;  /* 0x0000001200127305 */ /* 0x000e22000021f100 */
[----:B------:R-:W-:Y:S05]  /*71d0*/  BRA `(.L_x_14434) ;  /* 0x0000000000987947 */ /* 0x000fea0003800000 */
.L_x_14446:
        /* <DEDUP_REMOVED lines=14> */
.L_x_14460:
[----:B------:R-:W-:Y:S05]  /*72c0*/  BSYNC B0 ;  /* 0x0000000000007941 */ /* 0x000fea0003800000 */
.L_x_14459:
[----:B------:R-:W0:Y:S01]  /*72d0*/  F2I.FTZ.TRUNC.NTZ R18, R18 ;  /* 0x0000001200127305 */ /* 0x000e22000021f100 */
[----:B------:R-:W-:Y:S05]  /*72e0*/  BRA `(.L_x_14434) ;  /* 0x0000000000547947 */ /* 0x000fea0003800000 */
.L_x_14433:
[----:B------:R-:W-:Y:S01]  /*72f0*/  MOV R2, 0x0 ;  /* 0x0000000000027802 */ /* 0x000fe20000000f00 */
[----:B------:R-:W-:Y:S01]  /*7300*/  ULDC.64 UR4, c[0x4][0x188] ;  /* 0x0100620000047ab9 */ /* 0x000fe20000000a00 */
[----:B------:R-:W-:Y:S01]  /*7310*/  ULDC.64 UR6, c[0x4][0x68] ;  /* 0x01001a0000067ab9 */ /* 0x000fe20000000a00 */
[----:B------:R-:W-:Y:S02]  /*7320*/  IMAD.U32 R4, RZ, RZ, UR4 ;  /* 0x00000004ff047e24 */ /* 0x000fe4000f8e00ff */
[----:B----4-:R-:W-:Y:S01]  /*7330*/  IMAD.U32 R5, RZ, RZ, UR5 ;  /* 0x00000005ff057e24 */ /* 0x010fe2000f8e00ff */
        /* <DEDUP_REMOVED lines=11> */
[----:B01-3-5:R-:W-:Y:S05]  /*73f0*/  CALL.ABS.NOINC R2 ;  /* 0x0000000002007343 */ /* 0x02bfea0003c00000 */
.L_x_14461:
[----:B------:R-:W-:Y:S05]  /*7400*/  BRA `(.L_x_14434) ;  /* 0x00000000000c7947 */ /* 0x000fea0003800000 */
.L_x_14458:
[----:B------:R0:W5:Y:S01]  /*7410*/  LDG.E R18, desc[UR36][R2.64] ;  /* 0x0000002402127981 */ /* 0x000162000c1e1900 */
[----:B------:R-:W-:Y:S05]  /*7420*/  BRA `(.L_x_14434) ;  /* 0x0000000000047947 */ /* 0x000fea0003800000 */
.L_x_14457:
[----:B------:R0:W5:Y:S02]  /*7430*/  LDG.E R18, desc[UR36][R2.64] ;  /* 0x0000002402127981 */ /* 0x000164000c1e1900 */
.L_x_14434:
[----:B0-2---:R-:W0:Y:S01]  /*7440*/  LDC.U8 R3, c[0x0][0x491] ;  /* 0x00012440ff037b82 */ /* 0x005e220000000000 */
[C---:B-1-3-5:R-:W-:Y:S01]  /*7450*/  ISETP.NE.AND P1, PT, R22.reuse, RZ, PT ;  /* 0x000000ff1600720c */ /* 0x06afe20003f25270 */
        /* <DEDUP_REMOVED lines=16> */
.L_x_14465:
[----:B------:R0:W-:Y:S01]  /*7560*/  STG.E.U8 desc[UR36][R16.64], R2 ;  /* 0x0000000210007986 */ /* 0x0001e2000c101124 */
[----:B------:R-:W-:Y:S05]  /*7570*/  BRA `(.L_x_14467) ;  /* 0x0000000c00507947 */ /* 0x000fea0003800000 */
.L_x_14464:
        /* <DEDUP_REMOVED lines=9> */
.L_x_14469:
[----:B------:R3:W-:Y:S01]  /*7610*/  STG.E desc[UR36][R16.64], R2 ;  /* 0x0000000210007986 */ /* 0x0007e2000c101924 */
[----:B------:R-:W-:Y:S05]  /*7620*/  BRA `(.L_x_14467) ;  /* 0x0000000c00247947 */ /* 0x000fea0003800000 */
.L_x_14468:
[----:B------:R2:W-:Y:S01]  /*7630*/  STG.E.U16 desc[UR36][R16.64], R2 ;  /* 0x0000000210007986 */ /* 0x0005e2000c101524 */
[----:B------:R-:W-:Y:S05]  /*7640*/  BRA `(.L_x_14467) ;  /* 0x0000000c001c7947 */ /* 0x000fea0003800000 */
.L_x_14463:
        /* <DEDUP_REMOVED lines=9> */
.L_x_14471:
[----:B------:R-:W-:-:S04]  /*76e0*/  I2FP.F32.S32 R0, R2 ;  /* 0x0000000200007245 */ /* 0x000fc80000201400 */
[----:B------:R-:W-:-:S05]  /*76f0*/  F2FP.F16.F32.PACK_AB R0, RZ, R0 ;  /* 0x00000000ff00723e */ /* 0x000fca00000000ff */
[----:B------:R0:W-:Y:S01]  /*7700*/  STG.E.U16 desc[UR36][R16.64], R0 ;  /* 0x0000000010007986 */ /* 0x0001e2000c101524 */
[----:B------:R-:W-:Y:S05]  /*7710*/  BRA `(.L_x_14467) ;  /* 0x0000000800e87947 */ /* 0x000fea0003800000 */
.L_x_14470:
        /* <DEDUP_REMOVED lines=10> */
.L_x_14473:
[----:B------:R-:W-:-:S04]  /*77c0*/  I2FP.F32.S32 R2, R2 ;  /* 0x0000000200027245 */ /* 0x000fc80000201400 */
[----:B------:R-:W-:-:S04]  /*77d0*/  F2FP.F16.F32.PACK_AB R3, RZ, R2 ;  /* 0x00000002ff03723e */ /* 0x000fc800000000ff */
[----:B------:R-:W-:-:S05]  /*77e0*/  PRMT R3, R3, 0x5410, RZ ;  /* 0x0000541003037816 */ /* 0x000fca00000000ff */
[----:B------:R0:W-:Y:S01]  /*77f0*/  STG.E desc[UR36][R16.64], R3 ;  /* 0x0000000310007986 */ /* 0x0001e2000c101924 */
[----:B------:R-:W-:Y:S05]  /*7800*/  BRA `(.L_x_14467) ;  /* 0x0000000800ac7947 */ /* 0x000fea0003800000 */
.L_x_14472:
[----:B------:R-:W0:Y:S02]  /*7810*/  I2F.F64 R2, R2 ;  /* 0x0000000200027312 */ /* 0x000e240000201c00 */
[----:B0-----:R0:W-:Y:S01]  /*7820*/  STG.E.64 desc[UR36][R16.64], R2 ;  /* 0x0000000210007986 */ /* 0x0011e2000c101b24 */
[----:B------:R-:W-:Y:S05]  /*7830*/  BRA `(.L_x_14467) ;  /* 0x0000000800a07947 */ /* 0x000fea0003800000 */
.L_x_14462:
        /* <DEDUP_REMOVED lines=12> */
.L_x_14476:
[----:B----4-:R-:W0:Y:S01]  /*7900*/  I2F.F64 R4, R2 ;  /* 0x0000000200047312 */ /* 0x010e220000201c00 */
[----:B------:R-:W-:-:S05]  /*7910*/  CS2R R6, SRZ ;  /* 0x0000000000067805 */ /* 0x000fca000001ff00 */
[----:B0-----:R0:W-:Y:S01]  /*7920*/  STG.E.128 desc[UR36][R16.64], R4 ;  /* 0x0000000410007986 */ /* 0x0011e2000c101d24 */
[----:B------:R-:W-:Y:S05]  /*7930*/  BRA `(.L_x_14467) ;  /* 0x0000000800607947 */ /* 0x000fea0003800000 */
.L_x_14475:
[----:B------:R-:W-:-:S13]  /*7940*/  ISETP.NE.AND P0, PT, R0, 0xf, PT ;  /* 0x0000000f0000780c */ /* 0x000fda0003f05270 */
[----:B------:R-:W-:Y:S05]  /*7950*/  @!P0 BRA `(.L_x_14477) ;  /* 0x0000000000b48947 */ /* 0x000fea0003800000 */
[----:B------:R-:W-:-:S13]  /*7960*/  ISETP.NE.AND P0, PT, R0, 0x17, PT ;  /* 0x000000170000780c */ /* 0x000fda0003f05270 */
[----:B------:R-:W-:Y:S05]  /*7970*/  @!P0 BRA `(.L_x_14478) ;  /* 0x0000000000548947 */ /* 0x000fea0003800000 */
[----:B------:R-:W-:-:S13]  /*7980*/  ISETP.NE.AND P0, PT, R0, 0x18, PT ;  /* 0x000000180000780c */ /* 0x000fda0003f05270 */
[----:B------:R-:W-:Y:S05]  /*7990*/  @P0 BRA `(.L_x_14466) ;  /* 0x0000000400f40947 */ /* 0x000fea0003800000 */
[----:B----4-:R-:W-:Y:S01]  /*79a0*/  I2FP.F32.S32 R5, R2 ;  /* 0x0000000200057245 */ /* 0x010fe20000201400 */
        /* <DEDUP_REMOVED lines=14> */
.L_x_14480:
[----:B------:R-:W-:Y:S05]  /*7a90*/  BSYNC B0 ;  /* 0x0000000000007941 */ /* 0x000fea0003800000 */
.L_x_14479:
[----:B------:R-:W-:-:S05]  /*7aa0*/  LOP3.LUT R3, R0, R3, RZ, 0xfc, !PT ;  /* 0x0000000300037212 */ /* 0x000fca00078efcff */
[----:B------:R0:W-:Y:S01]  /*7ab0*/  STG.E.U8 desc[UR36][R16.64], R3 ;  /* 0x0000000310007986 */ /* 0x0001e2000c101124 */
[----:B------:R-:W-:Y:S05]  /*7ac0*/  BRA `(.L_x_14467) ;  /* 0x0000000400fc7947 */ /* 0x000fea0003800000 */
.L_x_14478:
        /* <DEDUP_REMOVED lines=13> */
.L_x_14482:
[----:B------:R-:W-:Y:S01]  /*7ba0*/  IMAD.MOV.U32 R0, RZ, RZ, 0x7f ;  /* 0x0000007fff007424 */ /* 0x000fe200078e00ff */
[----:B------:R-:W-:-:S04]  /*7bb0*/  ISETP.GT.U32.AND P0, PT, R2, 0x7f800000, PT ;  /* 0x7f8000000200780c */ /* 0x000fc80003f04070 */
[----:B------:R-:W-:-:S09]  /*7bc0*/  SEL R0, R0, 0x7c, P0 ;  /* 0x0000007c00007807 */ /* 0x000fd20000000000 */
.L_x_14483:
[----:B------:R-:W-:Y:S05]  /*7bd0*/  BSYNC B0 ;  /* 0x0000000000007941 */ /* 0x000fea0003800000 */
.L_x_14481:
[----:B------:R-:W-:-:S04]  /*7be0*/  LOP3.LUT R2, R3, 0x80000000, RZ, 0xc0, !PT ;  /* 0x8000000003027812 */ /* 0x000fc800078ec0ff */
[----:B------:R-:W-:-:S04]  /*7bf0*/  SHF.R.U32.HI R3, RZ, 0x18, R2 ;  /* 0x00000018ff037819 */ /* 0x000fc80000011602 */
[----:B------:R-:W-:-:S05]  /*7c00*/  LOP3.LUT R3, R0, R3, RZ, 0xfc, !PT ;  /* 0x0000000300037212 */ /* 0x000fca00078efcff */
[----:B------:R0:W-:Y:S01]  /*7c10*/  STG.E.U8 desc[UR36][R16.64], R3 ;  /* 0x0000000310007986 */ /* 0x0001e2000c101124 */
[----:B------:R-:W-:Y:S05]  /*7c20*/  BRA `(.L_x_14467) ;  /* 0x0000000400a47947 */ /* 0x000fea0003800000 */
.L_x_14477:
[----:B------:R-:W-:-:S04]  /*7c30*/  I2FP.F32.S32 R0, R2 ;  /* 0x0000000200007245 */ /* 0x000fc80000201400 */
[----:B------:R-:W-:-:S05]  /*7c40*/  F2FP.BF16.F32.PACK_AB R0, RZ, R0 ;  /* 0x00000000ff00723e */ /* 0x000fca00000010ff */
[----:B------:R0:W-:Y:S01]  /*7c50*/  STG.E.U16 desc[UR36][R16.64], R0 ;  /* 0x0000000010007986 */ /* 0x0001e2000c101524 */
[----:B------:R-:W-:Y:S05]  /*7c60*/  BRA `(.L_x_14467) ;  /* 0x0000000400947947 */ /* 0x000fea0003800000 */
.L_x_14474:
        /* <DEDUP_REMOVED lines=10> */
.L_x_14486:
        /* <DEDUP_REMOVED lines=17> */
.L_x_14489:
[----:B------:R-:W-:-:S04]  /*7e20*/  LOP3.LUT R2, R3, 0x80000000, RZ, 0xc0, !PT ;  /* 0x8000000003027812 */ /* 0x000fc800078ec0ff */
[----:B------:R-:W-:-:S04]  /*7e30*/  SHF.R.U32.HI R3, RZ, 0x18, R2 ;  /* 0x00000018ff037819 */ /* 0x000fc80000011602 */
[----:B------:R-:W-:-:S04]  /*7e40*/  LOP3.LUT R0, R0, R3, RZ, 0xfc, !PT ;  /* 0x0000000300007212 */ /* 0x000fc800078efcff */
[----:B------:R-:W-:-:S07]  /*7e50*/  PRMT R8, R0, 0x7610, R8 ;  /* 0x0000761000087816 */ /* 0x000fce0000000008 */
.L_x_14488:
[----:B------:R-:W-:Y:S05]  /*7e60*/  BSYNC B0 ;  /* 0x0000000000007941 */ /* 0x000fea0003800000 */
.L_x_14487:
[----:B------:R0:W-:Y:S01]  /*7e70*/  STG.E.U8 desc[UR36][R16.64], R8 ;  /* 0x0000000810007986 */ /* 0x0001e2000c101124 */
[----:B------:R-:W-:Y:S05]  /*7e80*/  BRA `(.L_x_14467) ;  /* 0x00000004000c7947 */ /* 0x000fea0003800000 */
.L_x_14485:
        /* <DEDUP_REMOVED lines=17> */
.L_x_14492:
[----:B------:R-:W-:-:S04]  /*7fa0*/  LOP3.LUT R2, R3, 0x80000000, RZ, 0xc0, !PT ;  /* 0x8000000003027812 */ /* 0x000fc800078ec0ff */
[----:B------:R-:W-:-:S04]  /*7fb0*/  SHF.R.U32.HI R3, RZ, 0x18, R2 ;  /* 0x00000018ff037819 */ /* 0x000fc80000011602 */
[----:B------:R-:W-:-:S04]  /*7fc0*/  LOP3.LUT R0, R0, R3, RZ, 0xfc, !PT ;  /* 0x0000000300007212 */ /* 0x000fc800078efcff */
[----:B------:R-:W-:-:S07]  /*7fd0*/  PRMT R8, R0, 0x7610, R8 ;  /* 0x0000761000087816 */ /* 0x000fce0000000008 */
.L_x_14491:
[----:B------:R-:W-:Y:S05]  /*7fe0*/  BSYNC B0 ;  /* 0x0000000000007941 */ /* 0x000fea0003800000 */
.L_x_14490:
[----:B------:R0:W-:Y:S01]  /*7ff0*/  STG.E.U8 desc[UR36][R16.64], R8 ;  /* 0x0000000810007986 */ /* 0x0001e2000c101124 */
[----:B------:R-:W-:Y:S05]  /*8000*/  BRA `(.L_x_14467) ;  /* 0x0000000000ac7947 */ /* 0x000fea0003800000 */
.L_x_14484:
        /* <DEDUP_REMOVED lines=22> */
.L_x_14466:
[----:B------:R-:W-:Y:S01]  /*8170*/  MOV R0, 0x0 ;  /* 0x0000000000007802 */ /* 0x000fe20000000f00 */
[----:B------:R-:W-:Y:S01]  /*8180*/  ULDC.64 UR4, c[0x4][0x188] ;  /* 0x0100620000047ab9 */ /* 0x000fe20000000a00 */
[----:B------:R-:W-:Y:S01]  /*8190*/  ULDC.64 UR6, c[0x4][0x70] ;  /* 0x01001c0000067ab9 */ /* 0x000fe20000000a00 */
[----:B------:R-:W-:Y:S01]  /*81a0*/  IMAD.U32 R4, RZ, RZ, UR4 ;  /* 0x00000004ff047e24 */ /* 0x000fe2000f8e00ff */
[----:B------:R0:W1:Y:S01]  /*81b0*/  LDC.64 R2, c[0x4][R0] ;  /* 0x0100000000027b82 */ /* 0x0000620000000a00 */
[----:B----4-:R-:W-:Y:S01]  /*81c0*/  IMAD.U32 R5, RZ, RZ, UR5 ;  /* 0x00000005ff057e24 */ /* 0x010fe2000f8e00ff */
        /* <DEDUP_REMOVED lines=10> */
.L_x_14495:
[----:B------:R-:W-:Y:S05]  /*8270*/  BRA `(.L_x_14467) ;  /* 0x0000000000107947 */ /* 0x000fea0003800000 */
.L_x_14494:
[----:B------:R-:W-:-:S05]  /*8280*/  SHF.R.S32.HI R3, RZ, 0x1f, R2 ;  /* 0x0000001fff037819 */ /* 0x000fca0000011402 */
[----:B------:R0:W-:Y:S01]  /*8290*/  STG.E.64 desc[UR36][R16.64], R2 ;  /* 0x0000000210007986 */ /* 0x0001e2000c101b24 */
[----:B------:R-:W-:Y:S05]  /*82a0*/  BRA `(.L_x_14467) ;  /* 0x0000000000047947 */ /* 0x000fea0003800000 */
.L_x_14493:
[----:B------:R0:W-:Y:S02]  /*82b0*/  STG.E desc[UR36][R16.64], R2 ;  /* 0x0000000210007986 */ /* 0x0001e4000c101924 */
.L_x_14467:
[----:B------:R-:W-:-:S07]  /*82c0*/  VIADD R19, R19, 0x80 ;  /* 0x0000008013137836 */ /* 0x000fce0000000000 */
.L_x_14394:
[----:B------:R-:W-:Y:S05]  /*82d0*/  BSYNC B6 ;  /* 0x0000000000067941 */ /* 0x000fea0003800000 */
.L_x_14393:
        /* <DEDUP_REMOVED lines=358> */
.L_x_14498:
        /* <DEDUP_REMOVED lines=20> */
.L_x_14502:
[----:B------:R0:W5:Y:S01]  /*9a80*/  LDG.E.U8 R22, desc[UR36][R2.64] ;  /* 0x0000002402167981 */ /* 0x000162000c1e1100 */
[----:B------:R-:W-:Y:S05]  /*9a90*/  BRA `(.L_x_14504) ;  /* 0x0000000c00347947 */ /* 0x000fea0003800000 */
.L_x_14501:
        /* <DEDUP_REMOVED lines=8> */
.L_x_14506:
[----:B------:R0:W5:Y:S01]  /*9b20*/  LDG.E R22, desc[UR36][R2.64] ;  /* 0x0000002402167981 */ /* 0x000162000c1e1900 */
[----:B------:R-:W-:Y:S05]  /*9b30*/  BRA `(.L_x_14504) ;  /* 0x0000000c000c7947 */ /* 0x000fea0003800000 */
.L_x_14505:
[----:B------:R0:W5:Y:S01]  /*9b40*/  LDG.E.S16 R22, desc[UR36][R2.64] ;  /* 0x0000002402167981 */ /* 0x000162000c1e1700 */
[----:B------:R-:W-:Y:S05]  /*9b50*/  BRA `(.L_x_14504) ;  /* 0x0000000c00047947 */ /* 0x000fea0003800000 */
.L_x_14500:
        /* <DEDUP_REMOVED lines=9> */
.L_x_14508:
[----:B------:R-:W2:Y:S02]  /*9bf0*/  LDG.E.U16 R2, desc[UR36][R2.64] ;  /* 0x0000002402027981 */ /* 0x000ea4000c1e1500 */
[----:B--2---:R-:W-:-:S06]  /*9c00*/  HADD2.F32 R22, -RZ, R2.H0_H0 ;  /* 0x20000002ff167230 */ /* 0x004fcc0000004100 */
[----:B------:R-:W2:Y:S01]  /*9c10*/  F2I.FTZ.TRUNC.NTZ R22, R22 ;  /* 0x0000001600167305 */ /* 0x000ea2000021f100 */
[----:B------:R-:W-:Y:S05]  /*9c20*/  BRA `(.L_x_14504) ;  /* 0x0000000800d07947 */ /* 0x000fea0003800000 */
.L_x_14507:
        /* <DEDUP_REMOVED lines=9> */
.L_x_14510:
[----:B------:R-:W2:Y:S02]  /*9cc0*/  LDG.E.U16 R2, desc[UR36][R2.64] ;  /* 0x0000002402027981 */ /* 0x000ea4000c1e1500 */
[----:B--2---:R-:W-:-:S06]  /*9cd0*/  HADD2.F32 R22, -RZ, R2.H0_H0 ;  /* 0x20000002ff167230 */ /* 0x004fcc0000004100 */
[----:B------:R-:W0:Y:S01]  /*9ce0*/  F2I.FTZ.TRUNC.NTZ R22, R22 ;  /* 0x0000001600167305 */ /* 0x000e22000021f100 */
[----:B------:R-:W-:Y:S05]  /*9cf0*/  BRA `(.L_x_14504) ;  /* 0x00000008009c7947 */ /* 0x000fea0003800000 */
.L_x_14509:
[----:B------:R-:W2:Y:S02]  /*9d00*/  LDG.E.64 R22, desc[UR36][R2.64] ;  /* 0x0000002402167981 */ /* 0x000ea4000c1e1b00 */
[----:B--2---:R3:W4:Y:S01]  /*9d10*/  F2I.F64.TRUNC R22, R22 ;  /* 0x0000001600167311 */ /* 0x004722000030d100 */
[----:B------:R-:W-:Y:S05]  /*9d20*/  BRA `(.L_x_14504) ;  /* 0x0000000800907947 */ /* 0x000fea0003800000 */
.L_x_14499:
        /* <DEDUP_REMOVED lines=12> */
.L_x_14513:
[----:B------:R-:W2:Y:S02]  /*9df0*/  LDG.E.64 R2, desc[UR36][R2.64] ;  /* 0x0000002402027981 */ /* 0x000ea4000c1e1b00 */
[----:B--2---:R0:W1:Y:S01]  /*9e00*/  F2I.F64.TRUNC R22, R2 ;  /* 0x0000000200167311 */ /* 0x004062000030d100 */
[----:B------:R-:W-:Y:S05]  /*9e10*/  BRA `(.L_x_14504) ;  /* 0x0000000800547947 */ /* 0x000fea0003800000 */
.L_x_14512:
        /* <DEDUP_REMOVED lines=27> */
.L_x_14515:
        /* <DEDUP_REMOVED lines=14> */
.L_x_14514:
[----:B------:R-:W2:Y:S02]  /*a0b0*/  LDG.E.U16 R22, desc[UR36][R2.64] ;  /* 0x0000002402167981 */ /* 0x000ea4000c1e1500 */
[----:B--2---:R-:W-:-:S06]  /*a0c0*/  IMAD.U32 R22, R22, 0x10000, RZ ;  /* 0x0001000016167824 */ /* 0x004fcc00078e00ff */
[----:B------:R-:W0:Y:S01]  /*a0d0*/  F2I.FTZ.TRUNC.NTZ R22, R22 ;  /* 0x0000001600167305 */ /* 0x000e22000021f100 */
[----:B------:R-:W-:Y:S05]  /*a0e0*/  BRA `(.L_x_14504) ;  /* 0x0000000400a07947 */ /* 0x000fea0003800000 */
.L_x_14511:
        /* <DEDUP_REMOVED lines=10> */
.L_x_14518:
        /* <DEDUP_REMOVED lines=21> */
.L_x_14522:
[----:B------:R-:W-:Y:S05]  /*a2e0*/  BSYNC B1 ;  /* 0x0000000000017941 */ /* 0x000fea0003800000 */
.L_x_14521:
[----:B------:R-:W-:Y:S01]  /*a2f0*/  IMAD.SHL.U32 R2, R2, 0x100000, RZ ;  /* 0x0010000002027824 */ /* 0x000fe200078e00ff */
[----:B------:R-:W-:-:S04]  /*a300*/  LEA R3, R0, 0x3b800000, 0x17 ;  /* 0x3b80000000037811 */ /* 0x000fc800078eb8ff */
[----:B------:R-:W-:-:S07]  /*a310*/  LOP3.LUT R22, R3, R2, R22, 0xfe, !PT ;  /* 0x0000000203167212 */ /* 0x000fce00078efe16 */
.L_x_14520:
[----:B------:R-:W-:Y:S05]  /*a320*/  BSYNC B0 ;  /* 0x0000000000007941 */ /* 0x000fea0003800000 */
.L_x_14519:
[----:B------:R-:W0:Y:S01]  /*a330*/  F2I.FTZ.TRUNC.NTZ R22, R22 ;  /* 0x0000001600167305 */ /* 0x000e22000021f100 */
[----:B------:R-:W-:Y:S05]  /*a340*/  BRA `(.L_x_14504) ;  /* 0x0000000400087947 */ /* 0x000fea0003800000 */
.L_x_14517:
        /* <DEDUP_REMOVED lines=21> */
.L_x_14526:
[----:B------:R-:W-:Y:S05]  /*a4a0*/  BSYNC B1 ;  /* 0x0000000000017941 */ /* 0x000fea0003800000 */
.L_x_14525:
[----:B------:R-:W-:Y:S01]  /*a4b0*/  IMAD.SHL.U32 R2, R2, 0x200000, RZ ;  /* 0x0020000002027824 */ /* 0x000fe200078e00ff */
[----:B------:R-:W-:-:S04]  /*a4c0*/  LEA R3, R0, 0x37800000, 0x17 ;  /* 0x3780000000037811 */ /* 0x000fc800078eb8ff */
[----:B------:R-:W-:-:S07]  /*a4d0*/  LOP3.LUT R22, R3, R2, R22, 0xfe, !PT ;  /* 0x0000000203167212 */ /* 0x000fce00078efe16 */
.L_x_14524:
[----:B------:R-:W-:Y:S05]  /*a4e0*/  BSYNC B0 ;  /* 0x0000000000007941 */ /* 0x000fea0003800000 */
.L_x_14523:
[----:B------:R-:W0:Y:S01]  /*a4f0*/  F2I.FTZ.TRUNC.NTZ R22, R22 ;  /* 0x0000001600167305 */ /* 0x000e22000021f100 */
[----:B------:R-:W-:Y:S05]  /*a500*/  BRA `(.L_x_14504) ;  /* 0x0000000000987947 */ /* 0x000fea0003800000 */
.L_x_14516:
        /* <DEDUP_REMOVED lines=14> */
.L_x_14530:
[----:B------:R-:W-:Y:S05]  /*a5f0*/  BSYNC B0 ;  /* 0x0000000000007941 */ /* 0x000fea0003800000 */
.L_x_14529:
[----:B------:R-:W0:Y:S01]  /*a600*/  F2I.FTZ.TRUNC.NTZ R22, R22 ;  /* 0x0000001600167305 */ /* 0x000e22000021f100 */
[----:B------:R-:W-:Y:S05]  /*a610*/  BRA `(.L_x_14504) ;  /* 0x0000000000547947 */ /* 0x000fea0003800000 */
.L_x_14503:
        /* <DEDUP_REMOVED lines=17> */
.L_x_14531:
[----:B------:R-:W-:Y:S05]  /*a730*/  BRA `(.L_x_14504) ;  /* 0x00000000000c7947 */ /* 0x000fea0003800000 */
.L_x_14528:
[----:B------:R0:W5:Y:S01]  /*a740*/  LDG.E R22, desc[UR36][R2.64] ;  /* 0x0000002402167981 */ /* 0x000162000c1e1900 */
[----:B------:R-:W-:Y:S05]  /*a750*/  BRA `(.L_x_14504) ;  /* 0x0000000000047947 */ /* 0x000fea0003800000 */
.L_x_14527:
[----:B------:R0:W5:Y:S02]  /*a760*/  LDG.E R22, desc[UR36][R2.64] ;  /* 0x0000002402167981 */ /* 0x000164000c1e1900 */
.L_x_14504:
        /* <DEDUP_REMOVED lines=17> */
.L_x_14535:
[----:B------:R0:W5:Y:S01]  /*a880*/  LDG.E.U8 R18, desc[UR36][R2.64] ;  /* 0x0000002402127981 */ /* 0x000162000c1e1100 */
[----:B------:R-:W-:Y:S05]  /*a890*/  BRA `(.L_x_14537) ;  /* 0x0000000c00347947 */ /* 0x000fea0003800000 */
.L_x_14534:
        /* <DEDUP_REMOVED lines=8> */
.L_x_14539:
[----:B------:R0:W5:Y:S01]  /*a920*/  LDG.E R18, desc[UR36][R2.64] ;  /* 0x0000002402127981 */ /* 0x000162000c1e1900 */
[----:B------:R-:W-:Y:S05]  /*a930*/  BRA `(.L_x_14537) ;  /* 0x0000000c000c7947 */ /* 0x000fea0003800000 */
.L_x_14538:
[----:B------:R0:W5:Y:S01]  /*a940*/  LDG.E.S16 R18, desc[UR36][R2.64] ;  /* 0x0000002402127981 */ /* 0x000162000c1e1700 */
[----:B------:R-:W-:Y:S05]  /*a950*/  BRA `(.L_x_14537) ;  /* 0x0000000c00047947 */ /* 0x000fea0003800000 */
.L_x_14533:
[----:B------:R-:W-:-:S13]  /*a960*/  ISETP.GT.AND P0, PT, R0, 0x6, PT ;  /* 0x000000060000780c */ /* 0x000fda0003f04270 */
[----:B------:R-:W-:Y:S05]  /*a970*/  @P0 BRA `(.L_x_14540) ;  /* 0x00000000002c0947 */ /* 0x000fea0003800000 */
[----:B------:R-:W-:-:S13]  /*a980*/  ISETP.NE.AND P0, PT, R0, 0x5, PT ;  /* 0x000000050000780c */ /* 0x000fda0003f05270 */
[----:B------:R-:W-:Y:S05]  /*a990*/  @!P0 BRA `(.L_x_14541) ;  /* 0x0000000000148947 */ /* 0x000fea0003800000 */
[----:B------:R-:W-:-:S13]  /*a9a0*/  ISETP.NE.AND P0, PT, R0, 0x6, PT ;  /* 0x000000060000780c */ /* 0x000fda0003f05270 */
[----:B------:R-:W-:Y:S05]  /*a9b0*/  @P0 BRA `(.L_x_14536) ;  /* 0x0000000800980947 */ /* 0x000fea0003800000 */
[----:B------:R-:W2:Y:S02]  /*a9c0*/  LDG.E R2, desc[UR36][R2.64] ;  /* 0x0000002402027981 */ /* 0x000ea4000c1e1900 */
[----:B--2---:R2:W0:Y:S01]  /*a9d0*/  F2I.FTZ.TRUNC.NTZ R18, R2 ;  /* 0x0000000200127305 */ /* 0x004422000021f100 */
[----:B------:R-:W-:Y:S05]  /*a9e0*/  BRA `(.L_x_14537) ;  /* 0x0000000800e07947 */ /* 0x000fea0003800000 */
.L_x_14541:
[----:B------:R-:W2:Y:S02]  /*a9f0*/  LDG.E.U16 R2, desc[UR36][R2.64] ;  /* 0x0000002402027981 */ /* 0x000ea4000c1e1500 */
[----:B--2---:R-:W-:-:S06]  /*aa00*/  HADD2.F32 R18, -RZ, R2.H0_H0 ;  /* 0x20000002ff127230 */ /* 0x004fcc0000004100 */
[----:B------:R-:W0:Y:S01]  /*aa10*/  F2I.FTZ.TRUNC.NTZ R18, R18 ;  /* 0x0000001200127305 */ /* 0x000e22000021f100 */
[----:B------:R-:W-:Y:S05]  /*aa20*/  BRA `(.L_x_14537) ;  /* 0x0000000800d07947 */ /* 0x000fea0003800000 */
.L_x_14540:
        /* <DEDUP_REMOVED lines=9> */
.L_x_14543:
[----:B------:R-:W2:Y:S02]  /*aac0*/  LDG.E.U16 R2, desc[UR36][R2.64] ;  /* 0x0000002402027981 */ /* 0x000ea4000c1e1500 */
[----:B--2---:R-:W-:-:S06]  /*aad0*/  HADD2.F32 R18, -RZ, R2.H0_H0 ;  /* 0x20000002ff127230 */ /* 0x004fcc0000004100 */
[----:B------:R-:W0:Y:S01]  /*aae0*/  F2I.FTZ.TRUNC.NTZ R18, R18 ;  /* 0x0000001200127305 */ /* 0x000e22000021f100 */
[----:B------:R-:W-:Y:S05]  /*aaf0*/  BRA `(.L_x_14537) ;  /* 0x00000008009c7947 */ /* 0x000fea0003800000 */
.L_x_14542:
[----:B------:R-:W2:Y:S02]  /*ab00*/  LDG.E.64 R2, desc[UR36][R2.64] ;  /* 0x0000002402027981 */ /* 0x000ea4000c1e1b00 */
[----:B--2---:R0:W2:Y:S01]  /*ab10*/  F2I.F64.TRUNC R18, R2 ;  /* 0x0000000200127311 */ /* 0x0040a2000030d100 */
[----:B------:R-:W-:Y:S05]  /*ab20*/  BRA `(.L_x_14537) ;  /* 0x0000000800907947 */ /* 0x000fea0003800000 */
.L_x_14532:
        /* <DEDUP_REMOVED lines=12> */
.L_x_14546:
[----:B------:R-:W2:Y:S02]  /*abf0*/  LDG.E.64 R2, desc[UR36][R2.64] ;  /* 0x0000002402027981 */ /* 0x000ea4000c1e1b00 */
[----:B--2---:R0:W2:Y:S01]  /*ac00*/  F2I.F64.TRUNC R18, R2 ;  /* 0x0000000200127311 */ /* 0x0040a2000030d100 */
[----:B------:R-:W-:Y:S05]  /*ac10*/  BRA `(.L_x_14537) ;  /* 0x0000000800547947 */ /* 0x000fea0003800000 */
.L_x_14545:
        /* <DEDUP_REMOVED lines=27> */
.L_x_14548:
        /* <DEDUP_REMOVED lines=14> */
.L_x_14547:
[----:B------:R-:W2:Y:S02]  /*aeb0*/  LDG.E.U16 R18, desc[UR36][R2.64] ;  /* 0x0000002402127981 */ /* 0x000ea4000c1e1500 */
[----:B--2---:R-:W-:-:S06]  /*aec0*/  IMAD.U32 R18, R18, 0x10000, RZ ;  /* 0x0001000012127824 */ /* 0x004fcc00078e00ff */
[----:B------:R-:W0:Y:S01]  /*aed0*/  F2I.FTZ.TRUNC.NTZ R18, R18 ;  /* 0x0000001200127305 */ /* 0x000e22000021f100 */
[----:B------:R-:W-:Y:S05]  /*aee0*/  BRA `(.L_x_14537) ;  /* 0x0000000400a07947 */ /* 0x000fea0003800000 */
.L_x_14544:
        /* <DEDUP_REMOVED lines=10> */
.L_x_14551:
        /* <DEDUP_REMOVED lines=21> */
.L_x_14555:
[----:B------:R-:W-:Y:S05]  /*b0e0*/  BSYNC B1 ;  /* 0x0000000000017941 */ /* 0x000fea0003800000 */
.L_x_14554:
[----:B------:R-:W-:Y:S01]  /*b0f0*/  IMAD.SHL.U32 R2, R2, 0x100000, RZ ;  /* 0x0010000002027824 */ /* 0x000fe200078e00ff */
[----:B------:R-:W-:-:S04]  /*b100*/  LEA R3, R0, 0x3b800000, 0x17 ;  /* 0x3b80000000037811 */ /* 0x000fc800078eb8ff */
[----:B------:R-:W-:-:S07]  /*b110*/  LOP3.LUT R18, R3, R2, R18, 0xfe, !PT ;  /* 0x0000000203127212 */ /* 0x000fce00078efe12 */
.L_x_14553:
[----:B------:R-:W-:Y:S05]  /*b120*/  BSYNC B0 ;  /* 0x0000000000007941 */ /* 0x000fea0003800000 */
.L_x_14552:
[----:B------:R-:W0:Y:S01]  /*b130*/  F2I.FTZ.TRUNC.NTZ R18, R18 ;  /* 0x0000001200127305 */ /* 0x000e22000021f100 */
[----:B------:R-:W-:Y:S05]  /*b140*/  BRA `(.L_x_14537) ;  /* 0x0000000400087947 */ /* 0x000fea0003800000 */
.L_x_14550:
        /* <DEDUP_REMOVED lines=21> */
.L_x_14559:
[----:B------:R-:W-:Y:S05]  /*b2a0*/  BSYNC B1 ;  /* 0x0000000000017941 */ /* 0x000fea0003800000 */
.L_x_14558:
[----:B------:R-:W-:Y:S01]  /*b2b0*/  IMAD.SHL.U32 R2, R2, 0x200000, RZ ;  /* 0x0020000002027824 */ /* 0x000fe200078e00ff */
[----:B------:R-:W-:-:S04]  /*b2c0*/  LEA R3, R0, 0x37800000, 0x17 ;  /* 0x3780000000037811 */ /* 0x000fc800078eb8ff */
[----:B------:R-:W-:-:S07]  /*b2d0*/  LOP3.LUT R18, R3, R2, R18, 0xfe, !PT ;  /* 0x0000000203127212 */ /* 0x000fce00078efe12 */
.L_x_14557:
[----:B------:R-:W-:Y:S05]  /*b2e0*/  BSYNC B0 ;  /* 0x0000000000007941 */ /* 0x000fea0003800000 */
.L_x_14556:
[----:B------:R-:W0:Y:S01]  /*b2f0*/  F2I.FTZ.TRUNC.NTZ R18, R18 ;  /* 0x0000001200127305 */ /* 0x000e22000021f100 */
[----:B------:R-:W-:Y:S05]  /*b300*/  BRA `(.L_x_14537) ;  /* 0x0000000000987947 */ /* 0x000fea0003800000 */
.L_x_14549:
        /* <DEDUP_REMOVED lines=14> */
.L_x_14563:
[----:B------:R-:W-:Y:S05]  /*b3f0*/  BSYNC B0 ;  /* 0x0000000000007941 */ /* 0x000fea0003800000 */
.L_x_14562:
[----:B------:R-:W0:Y:S01]  /*b400*/  F2I.FTZ.TRUNC.NTZ R18, R18 ;  /* 0x0000001200127305 */ /* 0x000e22000021f100 */
[----:B------:R-:W-:Y:S05]  /*b410*/  BRA `(.L_x_14537) ;  /* 0x0000000000547947 */ /* 0x000fea0003800000 */
.L_x_14536:
        /* <DEDUP_REMOVED lines=16> */
[----:B012345:R-:W-:Y:S05]  /*b520*/  CALL.ABS.NOINC R2 ;  /* 0x0000000002007343 */ /* 0x03ffea0003c00000 */
.L_x_14564:
[----:B------:R-:W-:Y:S05]  /*b530*/  BRA `(.L_x_14537) ;  /* 0x00000000000c7947 */ /* 0x000fea0003800000 */
.L_x_14561:
[----:B------:R0:W5:Y:S01]  /*b540*/  LDG.E R18, desc[UR36][R2.64] ;  /* 0x0000002402127981 */ /* 0x000162000c1e1900 */
[----:B------:R-:W-:Y:S05]  /*b550*/  BRA `(.L_x_14537) ;  /* 0x0000000000047947 */ /* 0x000fea0003800000 */
.L_x_14560:
[----:B------:R0:W5:Y:S02]  /*b560*/  LDG.E R18, desc[UR36][R2.64] ;  /* 0x0000002402127981 */ /* 0x000164000c1e1900 */
.L_x_14537:
[----:B0-----:R-:W0:Y:S01]  /*b570*/  LDC.U8 R3, c[0x0][0x491] ;  /* 0x00012440ff037b82 */ /* 0x001e220000000000 */
        /* <DEDUP_REMOVED lines=17> */
.L_x_14568:
[----:B------:R0:W-:Y:S01]  /*b690*/  STG.E.U8 desc[UR36][R16.64], R2 ;  /* 0x0000000210007986 */ /* 0x0001e2000c101124 */
[----:B------:R-:W-:Y:S05]  /*b6a0*/  BRA `(.L_x_14570) ;  /* 0x0000000c00507947 */ /* 0x000fea0003800000 */
.L_x_14567:
        /* <DEDUP_REMOVED lines=9> */
.L_x_14572:
[----:B------:R0:W-:Y:S01]  /*b740*/  STG.E desc[UR36][R16.64], R2 ;  /* 0x0000000210007986 */ /* 0x0001e2000c101924 */
[----:B------:R-:W-:Y:S05]  /*b750*/  BRA `(.L_x_14570) ;  /* 0x0000000c00247947 */ /* 0x000fea0003800000 */
.L_x_14571:
[----:B------:R0:W-:Y:S01]  /*b760*/  STG.E.U16 desc[UR36][R16.64], R2 ;  /* 0x0000000210007986 */ /* 0x0001e2000c101524 */
[----:B------:R-:W-:Y:S05]  /*b770*/  BRA `(.L_x_14570) ;  /* 0x0000000c001c7947 */ /* 0x000fea0003800000 */
.L_x_14566:
        /* <DEDUP_REMOVED lines=9> */
.L_x_14574:
[----:B------:R-:W-:-:S04]  /*b810*/  I2FP.F32.S32 R0, R2 ;  /* 0x0000000200007245 */ /* 0x000fc80000201400 */
[----:B------:R-:W-:-:S05]  /*b820*/  F2FP.F16.F32.PACK_AB R0, RZ, R0 ;  /* 0x00000000ff00723e */ /* 0x000fca00000000ff */
[----:B------:R0:W-:Y:S01]  /*b830*/  STG.E.U16 desc[UR36][R16.64], R0 ;  /* 0x0000000010007986 */ /* 0x0001e2000c101524 */
[----:B------:R-:W-:Y:S05]  /*b840*/  BRA `(.L_x_14570) ;  /* 0x0000000800e87947 */ /* 0x000fea0003800000 */
.L_x_14573:
        /* <DEDUP_REMOVED lines=10> */
.L_x_14576:
[----:B------:R-:W-:-:S04]  /*b8f0*/  I2FP.F32.S32 R2, R2 ;  /* 0x0000000200027245 */ /* 0x000fc80000201400 */
[----:B------:R-:W-:-:S04]  /*b900*/  F2FP.F16.F32.PACK_AB R3, RZ, R2 ;  /* 0x00000002ff03723e */ /* 0x000fc800000000ff */
[----:B------:R-:W-:-:S05]  /*b910*/  PRMT R3, R3, 0x5410, RZ ;  /* 0x0000541003037816 */ /* 0x000fca00000000ff */
[----:B------:R0:W-:Y:S01]  /*b920*/  STG.E desc[UR36][R16.64], R3 ;  /* 0x0000000310007986 */ /* 0x0001e2000c101924 */
[----:B------:R-:W-:Y:S05]  /*b930*/  BRA `(.L_x_14570) ;  /* 0x0000000800ac7947 */ /* 0x000fea0003800000 */
.L_x_14575:
[----:B------:R-:W0:Y:S02]  /*b940*/  I2F.F64 R2, R2 ;  /* 0x0000000200027312 */ /* 0x000e240000201c00 */
[----:B0-----:R0:W-:Y:S01]  /*b950*/  STG.E.64 desc[UR36][R16.64], R2 ;  /* 0x0000000210007986 */ /* 0x0011e2000c101b24 */
[----:B------:R-:W-:Y:S05]  /*b960*/  BRA `(.L_x_14570) ;  /* 0x0000000800a07947 */ /* 0x000fea0003800000 */
.L_x_14565:
        /* <DEDUP_REMOVED lines=12> */
.L_x_14579:
[----:B------:R-:W0:Y:S01]  /*ba30*/  I2F.F64 R4, R2 ;  /* 0x0000000200047312 */ /* 0x000e220000201c00 */
[----:B------:R-:W-:-:S05]  /*ba40*/  CS2R R6, SRZ ;  /* 0x0000000000067805 */ /* 0x000fca000001ff00 */
[----:B0-----:R0:W-:Y:S01]  /*ba50*/  STG.E.128 desc[UR36][R16.64], R4 ;  /* 0x0000000410007986 */ /* 0x0011e2000c101d24 */
[----:B------:R-:W-:Y:S05]  /*ba60*/  BRA `(.L_x_14570) ;  /* 0x0000000800607947 */ /* 0x000fea0003800000 */
.L_x_14578:
        /* <DEDUP_REMOVED lines=21> */
.L_x_14583:
[----:B------:R-:W-:Y:S05]  /*bbc0*/  BSYNC B0 ;  /* 0x0000000000007941 */ /* 0x000fea0003800000 */
.L_x_14582:
[----:B------:R-:W-:-:S05]  /*bbd0*/  LOP3.LUT R3, R0, R3, RZ, 0xfc, !PT ;  /* 0x0000000300037212 */ /* 0x000fca00078efcff */
[----:B------:R0:W-:Y:S01]  /*bbe0*/  STG.E.U8 desc[UR36][R16.64], R3 ;  /* 0x0000000310007986 */ /* 0x0001e2000c101124 */
[----:B------:R-:W-:Y:S05]  /*bbf0*/  BRA `(.L_x_14570) ;  /* 0x0000000400fc7947 */ /* 0x000fea0003800000 */
.L_x_14581:
        /* <DEDUP_REMOVED lines=13> */
.L_x_14585:
[----:B------:R-:W-:Y:S01]  /*bcd0*/  IMAD.MOV.U32 R0, RZ, RZ, 0x7f ;  /* 0x0000007fff007424 */ /* 0x000fe200078e00ff */
[----:B------:R-:W-:-:S04]  /*bce0*/  ISETP.GT.U32.AND P0, PT, R2, 0x7f800000, PT ;  /* 0x7f8000000200780c */ /* 0x000fc80003f04070 */
[----:B------:R-:W-:-:S09]  /*bcf0*/  SEL R0, R0, 0x7c, P0 ;  /* 0x0000007c00007807 */ /* 0x000fd20000000000 */
.L_x_14586:
[----:B------:R-:W-:Y:S05]  /*bd00*/  BSYNC B0 ;  /* 0x0000000000007941 */ /* 0x000fea0003800000 */
.L_x_14584:
[----:B------:R-:W-:-:S04]  /*bd10*/  LOP3.LUT R2, R3, 0x80000000, RZ, 0xc0, !PT ;  /* 0x8000000003027812 */ /* 0x000fc800078ec0ff */
[----:B------:R-:W-:-:S04]  /*bd20*/  SHF.R.U32.HI R3, RZ, 0x18, R2 ;  /* 0x00000018ff037819 */ /* 0x000fc80000011602 */
[----:B------:R-:W-:-:S05]  /*bd30*/  LOP3.LUT R3, R0, R3, RZ, 0xfc, !PT ;  /* 0x0000000300037212 */ /* 0x000fca00078efcff */
[----:B------:R0:W-:Y:S01]  /*bd40*/  STG.E.U8 desc[UR36][R16.64], R3 ;  /* 0x0000000310007986 */ /* 0x0001e2000c101124 */
[----:B------:R-:W-:Y:S05]  /*bd50*/  BRA `(.L_x_14570) ;  /* 0x0000000400a47947 */ /* 0x000fea0003800000 */
.L_x_14580:
[----:B------:R-:W-:-:S04]  /*bd60*/  I2FP.F32.S32 R0, R2 ;  /* 0x0000000200007245 */ /* 0x000fc80000201400 */
[----:B------:R-:W-:-:S05]  /*bd70*/  F2FP.BF16.F32.PACK_AB R0, RZ, R0 ;  /* 0x00000000ff00723e */ /* 0x000fca00000010ff */
[----:B------:R0:W-:Y:S01]  /*bd80*/  STG.E.U16 desc[UR36][R16.64], R0 ;  /* 0x0000000010007986 */ /* 0x0001e2000c101524 */
[----:B------:R-:W-:Y:S05]  /*bd90*/  BRA `(.L_x_14570) ;  /* 0x0000000400947947 */ /* 0x000fea0003800000 */
.L_x_14577:
        /* <DEDUP_REMOVED lines=10> */
.L_x_14589:
        /* <DEDUP_REMOVED lines=17> */
.L_x_14592:
[----:B------:R-:W-:-:S04]  /*bf50*/  LOP3.LUT R2, R3, 0x80000000, RZ, 0xc0, !PT ;  /* 0x8000000003027812 */ /* 0x000fc800078ec0ff */
[----:B------:R-:W-:-:S04]  /*bf60*/  SHF.R.U32.HI R3, RZ, 0x18, R2 ;  /* 0x00000018ff037819 */ /* 0x000fc80000011602 */
[----:B------:R-:W-:-:S04]  /*bf70*/  LOP3.LUT R0, R0, R3, RZ, 0xfc, !PT ;  /* 0x0000000300007212 */ /* 0x000fc800078efcff */
[----:B------:R-:W-:-:S07]  /*bf80*/  PRMT R8, R0, 0x7610, R8 ;  /* 0x0000761000087816 */ /* 0x000fce0000000008 */
.L_x_14591:
[----:B------:R-:W-:Y:S05]  /*bf90*/  BSYNC B0 ;  /* 0x0000000000007941 */ /* 0x000fea0003800000 */
.L_x_14590:
[----:B------:R4:W-:Y:S01]  /*bfa0*/  STG.E.U8 desc[UR36][R16.64], R8 ;  /* 0x0000000810007986 */ /* 0x0009e2000c101124 */
[----:B------:R-:W-:Y:S05]  /*bfb0*/  BRA `(.L_x_14570) ;  /* 0x00000004000c7947 */ /* 0x000fea0003800000 */
.L_x_14588:
        /* <DEDUP_REMOVED lines=17> */
.L_x_14595:
[----:B------:R-:W-:-:S04]  /*c0d0*/  LOP3.LUT R2, R3, 0x80000000, RZ, 0xc0, !PT ;  /* 0x8000000003027812 */ /* 0x000fc800078ec0ff */
[----:B------:R-:W-:-:S04]  /*c0e0*/  SHF.R.U32.HI R3, RZ, 0x18, R2 ;  /* 0x00000018ff037819 */ /* 0x000fc80000011602 */
[----:B------:R-:W-:-:S04]  /*c0f0*/  LOP3.LUT R0, R0, R3, RZ, 0xfc, !PT ;  /* 0x0000000300007212 */ /* 0x000fc800078efcff */
[----:B------:R-:W-:-:S07]  /*c100*/  PRMT R8, R0, 0x7610, R8 ;  /* 0x0000761000087816 */ /* 0x000fce0000000008 */
.L_x_14594:
[----:B------:R-:W-:Y:S05]  /*c110*/  BSYNC B0 ;  /* 0x0000000000007941 */ /* 0x000fea0003800000 */
.L_x_14593:
[----:B------:R0:W-:Y:S01]  /*c120*/  STG.E.U8 desc[UR36][R16.64], R8 ;  /* 0x0000000810007986 */ /* 0x0001e2000c101124 */
[----:B------:R-:W-:Y:S05]  /*c130*/  BRA `(.L_x_14570) ;  /* 0x0000000000ac7947 */ /* 0x000fea0003800000 */
.L_x_14587:
        /* <DEDUP_REMOVED lines=22> */
.L_x_14569:
        /* <DEDUP_REMOVED lines=15> */
[----:B-1-3--:R-:W-:Y:S05]  /*c390*/  CALL.ABS.NOINC R2 ;  /* 0x0000000002007343 */ /* 0x00afea0003c00000 */
.L_x_14598:
[----:B------:R-:W-:Y:S05]  /*c3a0*/  BRA `(.L_x_14570) ;  /* 0x0000000000107947 */ /* 0x000fea0003800000 */
.L_x_14597:
[----:B------:R-:W-:-:S05]  /*c3b0*/  SHF.R.S32.HI R3, RZ, 0x1f, R2 ;  /* 0x0000001fff037819 */ /* 0x000fca0000011402 */
[----:B------:R1:W-:Y:S01]  /*c3c0*/  STG.E.64 desc[UR36][R16.64], R2 ;  /* 0x0000000210007986 */ /* 0x0003e2000c101b24 */
[----:B------:R-:W-:Y:S05]  /*c3d0*/  BRA `(.L_x_14570) ;  /* 0x0000000000047947 */ /* 0x000fea0003800000 */
.L_x_14596:
[----:B------:R0:W-:Y:S02]  /*c3e0*/  STG.E desc[UR36][R16.64], R2 ;  /* 0x0000000210007986 */ /* 0x0001e4000c101924 */
.L_x_14570:
[----:B------:R-:W-:-:S07]  /*c3f0*/  VIADD R19, R19, 0x80 ;  /* 0x0000008013137836 */ /* 0x000fce0000000000 */
.L_x_14497:
[----:B------:R-:W-:Y:S05]  /*c400*/  BSYNC B6 ;  /* 0x0000000000067941 */ /* 0x000fea0003800000 */
.L_x_14496:
        /* <DEDUP_REMOVED lines=357> */
.L_x_14599:
        /* <DEDUP_REMOVED lines=20> */
.L_x_14603:
[----:B------:R0:W5:Y:S01]  /*dba0*/  LDG.E.U8 R19, desc[UR36][R2.64] ;  /* 0x0000002402137981 */ /* 0x000162000c1e1100 */
[----:B------:R-:W-:Y:S05]  /*dbb0*/  BRA `(.L_x_14605) ;  /* 0x0000000c00347947 */ /* 0x000fea0003800000 */
.L_x_14602:
        /* <DEDUP_REMOVED lines=8> */
.L_x_14607:
[----:B------:R0:W5:Y:S01]  /*dc40*/  LDG.E R19, desc[UR36][R2.64] ;  /* 0x0000002402137981 */ /* 0x000162000c1e1900 */
[----:B------:R-:W-:Y:S05]  /*dc50*/  BRA `(.L_x_14605) ;  /* 0x0000000c000c7947 */ /* 0x000fea0003800000 */
.L_x_14606:
[----:B------:R0:W5:Y:S01]  /*dc60*/  LDG.E.S16 R19, desc[UR36][R2.64] ;  /* 0x0000002402137981 */ /* 0x000162000c1e1700 */
[----:B------:R-:W-:Y:S05]  /*dc70*/  BRA `(.L_x_14605) ;  /* 0x0000000c00047947 */ /* 0x000fea0003800000 */
.L_x_14601:
        /* <DEDUP_REMOVED lines=9> */
.L_x_14609:
[----:B------:R-:W2:Y:S02]  /*dd10*/  LDG.E.U16 R2, desc[UR36][R2.64] ;  /* 0x0000002402027981 */ /* 0x000ea4000c1e1500 */
[----:B--2---:R-:W-:-:S06]  /*dd20*/  HADD2.F32 R19, -RZ, R2.H0_H0 ;  /* 0x20000002ff137230 */ /* 0x004fcc0000004100 */
[----:B------:R-:W0:Y:S01]  /*dd30*/  F2I.FTZ.TRUNC.NTZ R19, R19 ;  /* 0x0000001300137305 */ /* 0x000e22000021f100 */
[----:B------:R-:W-:Y:S05]  /*dd40*/  BRA `(.L_x_14605) ;  /* 0x0000000800d07947 */ /* 0x000fea0003800000 */
.L_x_14608:
        /* <DEDUP_REMOVED lines=9> */
.L_x_14611:
[----:B------:R-:W2:Y:S02]  /*dde0*/  LDG.E.U16 R2, desc[UR36][R2.64] ;  /* 0x0000002402027981 */ /* 0x000ea4000c1e1500 */
[----:B--2---:R-:W-:-:S06]  /*ddf0*/  HADD2.F32 R19, -RZ, R2.H0_H0 ;  /* 0x20000002ff137230 */ /* 0x004fcc0000004100 */
[----:B------:R-:W0:Y:S01]  /*de00*/  F2I.FTZ.TRUNC.NTZ R19, R19 ;  /* 0x0000001300137305 */ /* 0x000e22000021f100 */
[----:B------:R-:W-:Y:S05]  /*de10*/  BRA `(.L_x_14605) ;  /* 0x00000008009c7947 */ /* 0x000fea0003800000 */
.L_x_14610:
[----:B------:R-:W2:Y:S02]  /*de20*/  LDG.E.64 R2, desc[UR36][R2.64] ;  /* 0x0000002402027981 */ /* 0x000ea4000c1e1b00 */
[----:B--2---:R0:W1:Y:S01]  /*de30*/  F2I.F64.TRUNC R19, R2 ;  /* 0x0000000200137311 */ /* 0x004062000030d100 */
[----:B------:R-:W-:Y:S05]  /*de40*/  BRA `(.L_x_14605) ;  /* 0x0000000800907947 */ /* 0x000fea0003800000 */
.L_x_14600:
        /* <DEDUP_REMOVED lines=12> */
.L_x_14614:
[----:B------:R-:W2:Y:S02]  /*df10*/  LDG.E.64 R2, desc[UR36][R2.64] ;  /* 0x0000002402027981 */ /* 0x000ea4000c1e1b00 */
[----:B--2---:R0:W1:Y:S01]  /*df20*/  F2I.F64.TRUNC R19, R2 ;  /* 0x0000000200137311 */ /* 0x004062000030d100 */
[----:B------:R-:W-:Y:S05]  /*df30*/  BRA `(.L_x_14605) ;  /* 0x0000000800547947 */ /* 0x000fea0003800000 */
.L_x_14613:
        /* <DEDUP_REMOVED lines=27> */
.L_x_14616:
        /* <DEDUP_REMOVED lines=14> */
.L_x_14615:
[----:B------:R-:W2:Y:S02]  /*e1d0*/  LDG.E.U16 R19, desc[UR36][R2.64] ;  /* 0x0000002402137981 */ /* 0x000ea4000c1e1500 */
[----:B--2---:R-:W-:-:S06]  /*e1e0*/  IMAD.U32 R19, R19, 0x10000, RZ ;  /* 0x0001000013137824 */ /* 0x004fcc00078e00ff */
[----:B------:R-:W4:Y:S01]  /*e1f0*/  F2I.FTZ.TRUNC.NTZ R19, R19 ;  /* 0x0000001300137305 */ /* 0x000f22000021f100 */
[----:B------:R-:W-:Y:S05]  /*e200*/  BRA `(.L_x_14605) ;  /* 0x0000000400a07947 */ /* 0x000fea0003800000 */
.L_x_14612:
        /* <DEDUP_REMOVED lines=10> */
.L_x_14619:
        /* <DEDUP_REMOVED lines=21> */
.L_x_14623:
[----:B------:R-:W-:Y:S05]  /*e400*/  BSYNC B1 ;  /* 0x0000000000017941 */ /* 0x000fea0003800000 */
.L_x_14622:
[----:B------:R-:W-:Y:S01]  /*e410*/  IMAD.SHL.U32 R2, R2, 0x100000, RZ ;  /* 0x0010000002027824 */ /* 0x000fe200078e00ff */
[----:B------:R-:W-:-:S04]  /*e420*/  LEA R0, R0, 0x3b800000, 0x17 ;  /* 0x3b80000000007811 */ /* 0x000fc800078eb8ff */
[----:B------:R-:W-:-:S07]  /*e430*/  LOP3.LUT R19, R0, R2, R19, 0xfe, !PT ;  /* 0x0000000200137212 */ /* 0x000fce00078efe13 */
.L_x_14621:
[----:B------:R-:W-:Y:S05]  /*e440*/  BSYNC B0 ;  /* 0x0000000000007941 */ /* 0x000fea0003800000 */
.L_x_14620:
[----:B------:R-:W0:Y:S01]  /*e450*/  F2I.FTZ.TRUNC.NTZ R19, R19 ;  /* 0x0000001300137305 */ /* 0x000e22000021f100 */
[----:B------:R-:W-:Y:S05]  /*e460*/  BRA `(.L_x_14605) ;  /* 0x0000000400087947 */ /* 0x000fea0003800000 */
.L_x_14618:
        /* <DEDUP_REMOVED lines=21> */
.L_x_14627:
[----:B------:R-:W-:Y:S05]  /*e5c0*/  BSYNC B1 ;  /* 0x0000000000017941 */ /* 0x000fea0003800000 */
.L_x_14626:
[----:B------:R-:W-:Y:S01]  /*e5d0*/  IMAD.SHL.U32 R2, R2, 0x200000, RZ ;  /* 0x0020000002027824 */ /* 0x000fe200078e00ff */
[----:B------:R-:W-:-:S04]  /*e5e0*/  LEA R0, R0, 0x37800000, 0x17 ;  /* 0x3780000000007811 */ /* 0x000fc800078eb8ff */
[----:B------:R-:W-:-:S07]  /*e5f0*/  LOP3.LUT R19, R0, R2, R19, 0xfe, !PT ;  /* 0x0000000200137212 */ /* 0x000fce00078efe13 */
.L_x_14625:
[----:B------:R-:W-:Y:S05]  /*e600*/  BSYNC B0 ;  /* 0x0000000000007941 */ /* 0x000fea0003800000 */
.L_x_14624:
[----:B------:R-:W0:Y:S01]  /*e610*/  F2I.FTZ.TRUNC.NTZ R19, R19 ;  /* 0x0000001300137305 */ /* 0x000e22000021f100 */
[----:B------:R-:W-:Y:S05]  /*e620*/  BRA `(.L_x_14605) ;  /* 0x0000000000987947 */ /* 0x000fea0003800000 */
.L_x_14617:
        /* <DEDUP_REMOVED lines=14> */
.L_x_14631:
[----:B------:R-:W-:Y:S05]  /*e710*/  BSYNC B0 ;  /* 0x0000000000007941 */ /* 0x000fea0003800000 */
.L_x_14630:
[----:B------:R-:W0:Y:S01]  /*e720*/  F2I.FTZ.TRUNC.NTZ R19, R19 ;  /* 0x0000001300137305 */ /* 0x000e22000021f100 */
[----:B------:R-:W-:Y:S05]  /*e730*/  BRA `(.L_x_14605) ;  /* 0x0000000000547947 */ /* 0x000fea0003800000 */
.L_x_14604:
        /* <DEDUP_REMOVED lines=17> */
.L_x_14632:
[----:B------:R-:W-:Y:S05]  /*e850*/  BRA `(.L_x_14605) ;  /* 0x00000000000c7947 */ /* 0x000fea0003800000 */
.L_x_14629:
[----:B------:R0:W5:Y:S01]  /*e860*/  LDG.E R19, desc[UR36][R2.64] ;  /* 0x0000002402137981 */ /* 0x000162000c1e1900 */
[----:B------:R-:W-:Y:S05]  /*e870*/  BRA `(.L_x_14605) ;  /* 0x0000000000047947 */ /* 0x000fea0003800000 */
.L_x_14628:
[----:B------:R0:W5:Y:S02]  /*e880*/  LDG.E R19, desc[UR36][R2.64] ;  /* 0x0000002402137981 */ /* 0x000164000c1e1900 */
.L_x_14605:
        /* <DEDUP_REMOVED lines=17> */
.L_x_14636:
[----:B------:R2:W5:Y:S01]  /*e9a0*/  LDG.E.U8 R18, desc[UR36][R2.64] ;  /* 0x0000002402127981 */ /* 0x000562000c1e1100 */
[----:B------:R-:W-:Y:S05]  /*e9b0*/  BRA `(.L_x_14638) ;  /* 0x0000000c00347947 */ /* 0x000fea0003800000 */
.L_x_14635:
        /* <DEDUP_REMOVED lines=8> */
.L_x_14640:
[----:B------:R0:W5:Y:S01]  /*ea40*/  LDG.E R18, desc[UR36][R2.64] ;  /* 0x0000002402127981 */ /* 0x000162000c1e1900 */
[----:B------:R-:W-:Y:S05]  /*ea50*/  BRA `(.L_x_14638) ;  /* 0x0000000c000c7947 */ /* 0x000fea0003800000 */
.L_x_14639:
[----:B------:R0:W5:Y:S01]  /*ea60*/  LDG.E.S16 R18, desc[UR36][R2.64] ;  /* 0x0000002402127981 */ /* 0x000162000c1e1700 */
[----:B------:R-:W-:Y:S05]  /*ea70*/  BRA `(.L_x_14638) ;  /* 0x0000000c00047947 */ /* 0x000fea0003800000 */
.L_x_14634:
        /* <DEDUP_REMOVED lines=9> */
.L_x_14642:
[----:B------:R-:W2:Y:S02]  /*eb10*/  LDG.E.U16 R2, desc[UR36][R2.64] ;  /* 0x0000002402027981 */ /* 0x000ea4000c1e1500 */
[----:B--2---:R-:W-:-:S06]  /*eb20*/  HADD2.F32 R18, -RZ, R2.H0_H0 ;  /* 0x20000002ff127230 */ /* 0x004fcc0000004100 */
[----:B------:R-:W0:Y:S01]  /*eb30*/  F2I.FTZ.TRUNC.NTZ R18, R18 ;  /* 0x0000001200127305 */ /* 0x000e22000021f100 */
[----:B------:R-:W-:Y:S05]  /*eb40*/  BRA `(.L_x_14638) ;  /* 0x0000000800d07947 */ /* 0x000fea0003800000 */
.L_x_14641:
        /* <DEDUP_REMOVED lines=9> */
.L_x_14644:
[----:B------:R-:W2:Y:S02]  /*ebe0*/  LDG.E.U16 R2, desc[UR36][R2.64] ;  /* 0x0000002402027981 */ /* 0x000ea4000c1e1500 */
[----:B--2---:R-:W-:-:S06]  /*ebf0*/  HADD2.F32 R18, -RZ, R2.H0_H0 ;  /* 0x20000002ff127230 */ /* 0x004fcc0000004100 */
[----:B------:R-:W0:Y:S01]  /*ec00*/  F2I.FTZ.TRUNC.NTZ R18, R18 ;  /* 0x0000001200127305 */ /* 0x000e22000021f100 */
[----:B------:R-:W-:Y:S05]  /*ec10*/  BRA `(.L_x_14638) ;  /* 0x00000008009c7947 */ /* 0x000fea0003800000 */
.L_x_14643:
[----:B------:R-:W2:Y:S02]  /*ec20*/  LDG.E.64 R2, desc[UR36][R2.64] ;  /* 0x0000002402027981 */ /* 0x000ea4000c1e1b00 */
[----:B--2---:R0:W2:Y:S01]  /*ec30*/  F2I.F64.TRUNC R18, R2 ;  /* 0x0000000200127311 */ /* 0x0040a2000030d100 */
[----:B------:R-:W-:Y:S05]  /*ec40*/  BRA `(.L_x_14638) ;  /* 0x0000000800907947 */ /* 0x000fea0003800000 */
.L_x_14633:
        /* <DEDUP_REMOVED lines=12> */
.L_x_14647:
[----:B------:R-:W2:Y:S02]  /*ed10*/  LDG.E.64 R2, desc[UR36][R2.64] ;  /* 0x0000002402027981 */ /* 0x000ea4000c1e1b00 */
[----:B--2---:R0:W2:Y:S01]  /*ed20*/  F2I.F64.TRUNC R18, R2 ;  /* 0x0000000200127311 */ /* 0x0040a2000030d100 */
[----:B------:R-:W-:Y:S05]  /*ed30*/  BRA `(.L_x_14638) ;  /* 0x0000000800547947 */ /* 0x000fea0003800000 */
.L_x_14646:
        /* <DEDUP_REMOVED lines=27> */
.L_x_14649:
        /* <DEDUP_REMOVED lines=14> */
.L_x_14648:
[----:B------:R-:W2:Y:S02]  /*efd0*/  LDG.E.U16 R18, desc[UR36][R2.64] ;  /* 0x0000002402127981 */ /* 0x000ea4000c1e1500 */
[----:B--2---:R-:W-:-:S06]  /*efe0*/  IMAD.U32 R18, R18, 0x10000, RZ ;  /* 0x0001000012127824 */ /* 0x004fcc00078e00ff */
[----:B------:R-:W0:Y:S01]  /*eff0*/  F2I.FTZ.TRUNC.NTZ R18, R18 ;  /* 0x0000001200127305 */ /* 0x000e22000021f100 */
[----:B------:R-:W-:Y:S05]  /*f000*/  BRA `(.L_x_14638) ;  /* 0x0000000400a07947 */ /* 0x000fea0003800000 */
.L_x_14645:
        /* <DEDUP_REMOVED lines=10> */
.L_x_14652:
        /* <DEDUP_REMOVED lines=21> */
.L_x_14656:
[----:B------:R-:W-:Y:S05]  /*f200*/  BSYNC B1 ;  /* 0x0000000000017941 */ /* 0x000fea0003800000 */
.L_x_14655:
[----:B------:R-:W-:Y:S01]  /*f210*/  IMAD.SHL.U32 R2, R2, 0x100000, RZ ;  /* 0x0010000002027824 */ /* 0x000fe200078e00ff */
[----:B------:R-:W-:-:S04]  /*f220*/  LEA R3, R0, 0x3b800000, 0x17 ;  /* 0x3b80000000037811 */ /* 0x000fc800078eb8ff */
[----:B------:R-:W-:-:S07]  /*f230*/  LOP3.LUT R18, R3, R2, R18, 0xfe, !PT ;  /* 0x0000000203127212 */ /* 0x000fce00078efe12 */
.L_x_14654:
[----:B------:R-:W-:Y:S05]  /*f240*/  BSYNC B0 ;  /* 0x0000000000007941 */ /* 0x000fea0003800000 */
.L_x_14653:
[----:B------:R-:W0:Y:S01]  /*f250*/  F2I.FTZ.TRUNC.NTZ R18, R18 ;  /* 0x0000001200127305 */ /* 0x000e22000021f100 */
[----:B------:R-:W-:Y:S05]  /*f260*/  BRA `(.L_x_14638) ;  /* 0x0000000400087947 */ /* 0x000fea0003800000 */
.L_x_14651:
        /* <DEDUP_REMOVED lines=21> */
.L_x_14660:
[----:B------:R-:W-:Y:S05]  /*f3c0*/  BSYNC B1 ;  /* 0x0000000000017941 */ /* 0x000fea0003800000 */
.L_x_14659:
[----:B------:R-:W-:Y:S01]  /*f3d0*/  IMAD.SHL.U32 R2, R2, 0x200000, RZ ;  /* 0x0020000002027824 */ /* 0x000fe200078e00ff */
[----:B------:R-:W-:-:S04]  /*f3e0*/  LEA R3, R0, 0x37800000, 0x17 ;  /* 0x3780000000037811 */ /* 0x000fc800078eb8ff */
[----:B------:R-:W-:-:S07]  /*f3f0*/  LOP3.LUT R18, R3, R2, R18, 0xfe, !PT ;  /* 0x0000000203127212 */ /* 0x000fce00078efe12 */
.L_x_14658:
[----:B------:R-:W-:Y:S05]  /*f400*/  BSYNC B0 ;  /* 0x0000000000007941 */ /* 0x000fea0003800000 */
.L_x_14657:
[----:B------:R-:W0:Y:S01]  /*f410*/  F2I.FTZ.TRUNC.NTZ R18, R18 ;  /* 0x0000001200127305 */ /* 0x000e22000021f100 */
[----:B------:R-:W-:Y:S05]  /*f420*/  BRA `(.L_x_14638) ;  /* 0x0000000000987947 */ /* 0x000fea0003800000 */
.L_x_14650:
        /* <DEDUP_REMOVED lines=14> */
.L_x_14664:
[----:B------:R-:W-:Y:S05]  /*f510*/  BSYNC B0 ;  /* 0x0000000000007941 */ /* 0x000fea0003800000 */
.L_x_14663:
[----:B------:R-:W0:Y:S01]  /*f520*/  F2I.FTZ.TRUNC.NTZ R18, R18 ;  /* 0x0000001200127305 */ /* 0x000e22000021f100 */
[----:B------:R-:W-:Y:S05]  /*f530*/  BRA `(.L_x_14638) ;  /* 0x0000000000547947 */ /* 0x000fea0003800000 */
.L_x_14637:
        /* <DEDUP_REMOVED lines=17> */
.L_x_14665:
[----:B------:R-:W-:Y:S05]  /*f650*/  BRA `(.L_x_14638) ;  /* 0x00000000000c7947 */ /* 0x000fea0003800000 */
.L_x_14662:
[----:B------:R0:W5:Y:S01]  /*f660*/  LDG.E R18, desc[UR36][R2.64] ;  /* 0x0000002402127981 */ /* 0x000162000c1e1900 */
[----:B------:R-:W-:Y:S05]  /*f670*/  BRA `(.L_x_14638) ;  /* 0x0000000000047947 */ /* 0x000fea0003800000 */
.L_x_14661:
[----:B------:R0:W5:Y:S02]  /*f680*/  LDG.E R18, desc[UR36][R2.64] ;  /* 0x0000002402127981 */ /* 0x000164000c1e1900 */
.L_x_14638:
[----:B0-2---:R-:W0:Y:S01]  /*f690*/  LDC.U8 R3, c[0x0][0x491] ;  /* 0x00012440ff037b82 */ /* 0x005e220000000000 */
        /* <DEDUP_REMOVED lines=17> */
.L_x_14669:
[----:B------:R-:W-:Y:S01]  /*f7b0*/  STG.E.U8 desc[UR36][R16.64], R2 ;  /* 0x0000000210007986 */ /* 0x000fe2000c101124 */
[----:B------:R-:W-:Y:S05]  /*f7c0*/  EXIT ;  /* 0x000000000000794d */ /* 0x000fea0003800000 */
.L_x_14668:
[----:B------:R-:W-:-:S13]  /*f7d0*/  ISETP.NE.AND P0, PT, R0, 0x2, PT ;  /* 0x000000020000780c */ /* 0x000fda0003f05270 */
[----:B------:R-:W-:Y:S05]  /*f7e0*/  @!P0 BRA `(.L_x_14671) ;  /* 0x0000000000248947 */ /* 0x000fea0003800000 */
[----:B------:R-:W-:-:S13]  /*f7f0*/  ISETP.NE.AND P0, PT, R0, 0x3, PT ;  /* 0x000000030000780c */ /* 0x000fda0003f05270 */
[----:B------:R-:W-:Y:S05]  /*f800*/  @!P0 BRA `(.L_x_14672) ;  /* 0x0000000000148947 */ /* 0x000fea0003800000 */
[----:B------:R-:W-:-:S13]  /*f810*/  ISETP.NE.AND P0, PT, R0, 0x4, PT ;  /* 0x000000040000780c */ /* 0x000fda0003f05270 */
[----:B------:R-:W-:Y:S05]  /*f820*/  @P0 BRA `(.L_x_14670) ;  /* 0x0000000800e40947 */ /* 0x000fea0003800000 */
[----:B------:R-:W-:-:S05]  /*f830*/  SHF.R.S32.HI R3, RZ, 0x1f, R2 ;  /* 0x0000001fff037819 */ /* 0x000fca0000011402 */
[----:B------:R-:W-:Y:S01]  /*f840*/  STG.E.64 desc[UR36][R16.64], R2 ;  /* 0x0000000210007986 */ /* 0x000fe2000c101b24 */
[----:B------:R-:W-:Y:S05]  /*f850*/  EXIT ;  /* 0x000000000000794d */ /* 0x000fea0003800000 */
.L_x_14672:
[----:B------:R-:W-:Y:S01]  /*f860*/  STG.E desc[UR36][R16.64], R2 ;  /* 0x0000000210007986 */ /* 0x000fe2000c101924 */
[----:B------:R-:W-:Y:S05]  /*f870*/  EXIT ;  /* 0x000000000000794d */ /* 0x000fea0003800000 */
.L_x_14671:
[----:B------:R-:W-:Y:S01]  /*f880*/  STG.E.U16 desc[UR36][R16.64], R2 ;  /* 0x0000000210007986 */ /* 0x000fe2000c101524 */
[----:B------:R-:W-:Y:S05]  /*f890*/  EXIT ;  /* 0x000000000000794d */ /* 0x000fea0003800000 */
.L_x_14667:
[----:B------:R-:W-:-:S13]  /*f8a0*/  ISETP.GT.AND P0, PT, R0, 0x6, PT ;  /* 0x000000060000780c */ /* 0x000fda0003f04270 */
[----:B------:R-:W-:Y:S05]  /*f8b0*/  @P0 BRA `(.L_x_14673) ;  /* 0x00000000002c0947 */ /* 0x000fea0003800000 */
[----:B------:R-:W-:-:S13]  /*f8c0*/  ISETP.NE.AND P0, PT, R0, 0x5, PT ;  /* 0x000000050000780c */ /* 0x000fda0003f05270 */
[----:B------:R-:W-:Y:S05]  /*f8d0*/  @!P0 BRA `(.L_x_14674) ;  /* 0x0000000000148947 */ /* 0x000fea0003800000 */
[----:B------:R-:W-:-:S13]  /*f8e0*/  ISETP.NE.AND P0, PT, R0, 0x6, PT ;  /* 0x000000060000780c */ /* 0x000fda0003f05270 */
[----:B------:R-:W-:Y:S05]  /*f8f0*/  @P0 BRA `(.L_x_14670) ;  /* 0x0000000800b00947 */ /* 0x000fea0003800000 */
[----:B------:R-:W-:-:S05]  /*f900*/  I2FP.F32.S32 R3, R2 ;  /* 0x0000000200037245 */ /* 0x000fca0000201400 */
[----:B------:R-:W-:Y:S01]  /*f910*/  STG.E desc[UR36][R16.64], R3 ;  /* 0x0000000310007986 */ /* 0x000fe2000c101924 */
[----:B------:R-:W-:Y:S05]  /*f920*/  EXIT ;  /* 0x000000000000794d */ /* 0x000fea0003800000 */
.L_x_14674:
[----:B------:R-:W-:-:S04]  /*f930*/  I2FP.F32.S32 R0, R2 ;  /* 0x0000000200007245 */ /* 0x000fc80000201400 */
[----:B------:R-:W-:-:S05]  /*f940*/  F2FP.F16.F32.PACK_AB R0, RZ, R0 ;  /* 0x00000000ff00723e */ /* 0x000fca00000000ff */
[----:B------:R-:W-:Y:S01]  /*f950*/  STG.E.U16 desc[UR36][R16.64], R0 ;  /* 0x0000000010007986 */ /* 0x000fe2000c101524 */
[----:B------:R-:W-:Y:S05]  /*f960*/  EXIT ;  /* 0x000000000000794d */ /* 0x000fea0003800000 */
.L_x_14673:
        /* <DEDUP_REMOVED lines=8> */
[----:B------:R-:W-:Y:S01]  /*f9f0*/  STG.E.64 desc[UR36][R16.64], R2 ;  /* 0x0000000210007986 */ /* 0x000fe2000c101b24 */
[----:B------:R-:W-:Y:S05]  /*fa00*/  EXIT ;  /* 0x000000000000794d */ /* 0x000fea0003800000 */
.L_x_14676:
[----:B------:R-:W-:-:S04]  /*fa10*/  I2FP.F32.S32 R2, R2 ;  /* 0x0000000200027245 */ /* 0x000fc80000201400 */
[----:B------:R-:W-:-:S04]  /*fa20*/  F2FP.F16.F32.PACK_AB R3, RZ, R2 ;  /* 0x00000002ff03723e */ /* 0x000fc800000000ff */
[----:B------:R-:W-:-:S05]  /*fa30*/  PRMT R3, R3, 0x5410, RZ ;  /* 0x0000541003037816 */ /* 0x000fca00000000ff */
[----:B------:R-:W-:Y:S01]  /*fa40*/  STG.E desc[UR36][R16.64], R3 ;  /* 0x0000000310007986 */ /* 0x000fe2000c101924 */
[----:B------:R-:W-:Y:S05]  /*fa50*/  EXIT ;  /* 0x000000000000794d */ /* 0x000fea0003800000 */
.L_x_14675:
[----:B------:R-:W0:Y:S02]  /*fa60*/  I2F.F64 R2, R2 ;  /* 0x0000000200027312 */ /* 0x000e240000201c00 */
[----:B0-----:R-:W-:Y:S01]  /*fa70*/  STG.E.64 desc[UR36][R16.64], R2 ;  /* 0x0000000210007986 */ /* 0x001fe2000c101b24 */
[----:B------:R-:W-:Y:S05]  /*fa80*/  EXIT ;  /* 0x000000000000794d */ /* 0x000fea0003800000 */
.L_x_14666:
        /* <DEDUP_REMOVED lines=10> */
[----:B------:R-:W-:Y:S01]  /*fb30*/  STG.E.U8 desc[UR36][R16.64], R3 ;  /* 0x0000000310007986 */ /* 0x000fe2000c101124 */
[----:B------:R-:W-:Y:S05]  /*fb40*/  EXIT ;  /* 0x000000000000794d */ /* 0x000fea0003800000 */
.L_x_14679:
[----:B------:R-:W0:Y:S01]  /*fb50*/  I2F.F64 R4, R2 ;  /* 0x0000000200047312 */ /* 0x000e220000201c00 */
[----:B------:R-:W-:-:S05]  /*fb60*/  CS2R R6, SRZ ;  /* 0x0000000000067805 */ /* 0x000fca000001ff00 */
[----:B0-----:R-:W-:Y:S01]  /*fb70*/  STG.E.128 desc[UR36][R16.64], R4 ;  /* 0x0000000410007986 */ /* 0x001fe2000c101d24 */
[----:B------:R-:W-:Y:S05]  /*fb80*/  EXIT ;  /* 0x000000000000794d */ /* 0x000fea0003800000 */
.L_x_14678:
        /* <DEDUP_REMOVED lines=21> */
.L_x_14683:
[----:B------:R-:W-:Y:S05]  /*fce0*/  BSYNC B0 ;  /* 0x0000000000007941 */ /* 0x000fea0003800000 */
.L_x_14682:
[----:B------:R-:W-:-:S05]  /*fcf0*/  LOP3.LUT R3, R0, R3, RZ, 0xfc, !PT ;  /* 0x0000000300037212 */ /* 0x000fca00078efcff */
[----:B------:R-:W-:Y:S01]  /*fd00*/  STG.E.U8 desc[UR36][R16.64], R3 ;  /* 0x0000000310007986 */ /* 0x000fe2000c101124 */
[----:B------:R-:W-:Y:S05]  /*fd10*/  EXIT ;  /* 0x000000000000794d */ /* 0x000fea0003800000 */
.L_x_14681:
        /* <DEDUP_REMOVED lines=13> */
.L_x_14685:
[----:B------:R-:W-:Y:S01]  /*fdf0*/  IMAD.MOV.U32 R0, RZ, RZ, 0x7f ;  /* 0x0000007fff007424 */ /* 0x000fe200078e00ff */
[----:B------:R-:W-:-:S04]  /*fe00*/  ISETP.GT.U32.AND P0, PT, R2, 0x7f800000, PT ;  /* 0x7f8000000200780c */ /* 0x000fc80003f04070 */
[----:B------:R-:W-:-:S09]  /*fe10*/  SEL R0, R0, 0x7c, P0 ;  /* 0x0000007c00007807 */ /* 0x000fd20000000000 */
.L_x_14686:
[----:B------:R-:W-:Y:S05]  /*fe20*/  BSYNC B0 ;  /* 0x0000000000007941 */ /* 0x000fea0003800000 */
.L_x_14684:
[----:B------:R-:W-:-:S04]  /*fe30*/  LOP3.LUT R2, R3, 0x80000000, RZ, 0xc0, !PT ;  /* 0x8000000003027812 */ /* 0x000fc800078ec0ff */
[----:B------:R-:W-:-:S04]  /*fe40*/  SHF.R.U32.HI R3, RZ, 0x18, R2 ;  /* 0x00000018ff037819 */ /* 0x000fc80000011602 */
[----:B------:R-:W-:-:S05]  /*fe50*/  LOP3.LUT R3, R0, R3, RZ, 0xfc, !PT ;  /* 0x0000000300037212 */ /* 0x000fca00078efcff */
[----:B------:R-:W-:Y:S01]  /*fe60*/  STG.E.U8 desc[UR36][R16.64], R3 ;  /* 0x0000000310007986 */ /* 0x000fe2000c101124 */
[----:B------:R-:W-:Y:S05]  /*fe70*/  EXIT ;  /* 0x000000000000794d */ /* 0x000fea0003800000 */
.L_x_14680:
[----:B------:R-:W-:-:S04]  /*fe80*/  I2FP.F32.S32 R0, R2 ;  /* 0x0000000200007245 */ /* 0x000fc80000201400 */
[----:B------:R-:W-:-:S05]  /*fe90*/  F2FP.BF16.F32.PACK_AB R0, RZ, R0 ;  /* 0x00000000ff00723e */ /* 0x000fca00000010ff */
[----:B------:R-:W-:Y:S01]  /*fea0*/  STG.E.U16 desc[UR36][R16.64], R0 ;  /* 0x0000000010007986 */ /* 0x000fe2000c101524 */
[----:B------:R-:W-:Y:S05]  /*feb0*/  EXIT ;  /* 0x000000000000794d */ /* 0x000fea0003800000 */
.L_x_14677:
        /* <DEDUP_REMOVED lines=10> */
.L_x_14689:
        /* <DEDUP_REMOVED lines=17> */
.L_x_14692:
[----:B------:R-:W-:-:S04]  /*10070*/  LOP3.LUT R2, R3, 0x80000000, RZ, 0xc0, !PT ;  /* 0x8000000003027812 */ /* 0x000fc800078ec0ff */
[----:B------:R-:W-:-:S04]  /*10080*/  SHF.R.U32.HI R3, RZ, 0x18, R2 ;  /* 0x00000018ff037819 */ /* 0x000fc80000011602 */
[----:B------:R-:W-:-:S04]  /*10090*/  LOP3.LUT R0, R0, R3, RZ, 0xfc, !PT ;  /* 0x0000000300007212 */ /* 0x000fc800078efcff */
[----:B------:R-:W-:-:S07]  /*100a0*/  PRMT R8, R0, 0x7610, R8 ;  /* 0x0000761000087816 */ /* 0x000fce0000000008 */
.L_x_14691:
[----:B------:R-:W-:Y:S05]  /*100b0*/  BSYNC B0 ;  /* 0x0000000000007941 */ /* 0x000fea0003800000 */
.L_x_14690:
[----:B------:R-:W-:Y:S01]  /*100c0*/  STG.E.U8 desc[UR36][R16.64], R8 ;  /* 0x0000000810007986 */ /* 0x000fe2000c101124 */
[----:B------:R-:W-:Y:S05]  /*100d0*/  EXIT ;  /* 0x000000000000794d */ /* 0x000fea0003800000 */
.L_x_14688:
        /* <DEDUP_REMOVED lines=17> */
.L_x_14695:
[----:B------:R-:W-:-:S04]  /*101f0*/  LOP3.LUT R2, R3, 0x80000000, RZ, 0xc0, !PT ;  /* 0x8000000003027812 */ /* 0x000fc800078ec0ff */
[----:B------:R-:W-:-:S04]  /*10200*/  SHF.R.U32.HI R3, RZ, 0x18, R2 ;  /* 0x00000018ff037819 */ /* 0x000fc80000011602 */
[----:B------:R-:W-:-:S04]  /*10210*/  LOP3.LUT R0, R0, R3, RZ, 0xfc, !PT ;  /* 0x0000000300007212 */ /* 0x000fc800078efcff */
[----:B------:R-:W-:-:S07]  /*10220*/  PRMT R8, R0, 0x7610, R8 ;  /* 0x0000761000087816 */ /* 0x000fce0000000008 */
.L_x_14694:
[----:B------:R-:W-:Y:S05]  /*10230*/  BSYNC B0 ;  /* 0x0000000000007941 */ /* 0x000fea0003800000 */
.L_x_14693:
[----:B------:R-:W-:Y:S01]  /*10240*/  STG.E.U8 desc[UR36][R16.64], R8 ;  /* 0x0000000810007986 */ /* 0x000fe2000c101124 */
[----:B------:R-:W-:Y:S05]  /*10250*/  EXIT ;  /* 0x000000000000794d */ /* 0x000fea0003800000 */
.L_x_14687:
        /* <DEDUP_REMOVED lines=22> */
.L_x_14670:
        /* <DEDUP_REMOVED lines=16> */
.L_x_14698:
[----:B------:R-:W-:Y:S05]  /*104c0*/  EXIT ;  /* 0x000000000000794d */ /* 0x000fea0003800000 */
.L_x_14697:
[----:B------:R-:W-:-:S05]  /*104d0*/  SHF.R.S32.HI R3, RZ, 0x1f, R2 ;  /* 0x0000001fff037819 */ /* 0x000fca0000011402 */
[----:B------:R-:W-:Y:S01]  /*104e0*/  STG.E.64 desc[UR36][R16.64], R2 ;  /* 0x0000000210007986 */ /* 0x000fe2000c101b24 */
[----:B------:R-:W-:Y:S05]  /*104f0*/  EXIT ;  /* 0x000000000000794d */ /* 0x000fea0003800000 */
.L_x_14696:
[----:B------:R-:W-:Y:S01]  /*10500*/  STG.E desc[UR36][R16.64], R2 ;  /* 0x0000000210007986 */ /* 0x000fe2000c101924 */
[----:B------:R-:W-:Y:S05]  /*10510*/  EXIT ;  /* 0x000000000000794d */ /* 0x000fea0003800000 */
.L_x_14699:
        /* <DEDUP_REMOVED lines=14> */
.L_x_32162:


//--------------------- .text._ZN2at6native27unrolled_elementwise_kernelINS0_13BinaryFunctorIiiiZZZNS0_21heaviside_kernel_cudaERNS_18TensorIteratorBaseEENKUlvE_clEvENKUlvE1_clEvEUliiE_EESt5arrayIPcLm3EELi4E23TrivialOffsetCalculatorILi2EjESC_ILi1EjENS0_6memory12LoadWithCastILi2EEENSF_13StoreWithCastILi1EEEEEviT_T0_T2_T3_T4_T5_ --------------------------
	.section	.text._ZN2at6native27unrolled_elementwise_kernelINS0_13BinaryFunctorIiiiZZZNS0_21heaviside_kernel_cudaERNS_18TensorIteratorBaseEENKUlvE_clEvENKUlvE1_clEvEUliiE_EESt5arrayIPcLm3EELi4E23TrivialOffsetCalculatorILi2EjESC_ILi1EjENS0_6memory12LoadWithCastILi2EEENSF_13StoreWithCastILi1EEEEEviT_T0_T2_T3_T4_T5_,"ax",@progbits
	.align	128
        .global         _ZN2at6native27unrolled_elementwise_kernelINS0_13BinaryFunctorIiiiZZZNS0_21heaviside_kernel_cudaERNS_18TensorIteratorBaseEENKUlvE_clEvENKUlvE1_clEvEUliiE_EESt5arrayIPcLm3EELi4E23TrivialOffsetCalculatorILi2EjESC_ILi1EjENS0_6memory12LoadWithCastILi2EEENSF_13StoreWithCastILi1EEEEEviT_T0_T2_T3_T4_T5_
        .type           _ZN2at6native27unrolled_elementwise_kernelINS0_13BinaryFunctorIiiiZZZNS0_21heaviside_kernel_cudaERNS_18TensorIteratorBaseEENKUlvE_clEvENKUlvE1_clEvEUliiE_EESt5arrayIPcLm3EELi4E23TrivialOffsetCalculatorILi2EjESC_ILi1EjENS0_6memory12LoadWithCastILi2EEENSF_13StoreWithCastILi1EEEEEviT_T0_T2_T3_T4_T5_,@function
        .size           _ZN2at6native27unrolled_elementwise_kernelINS0_13BinaryFunctorIiiiZZZNS0_21heaviside_kernel_cudaERNS_18TensorIteratorBaseEENKUlvE_clEvENKUlvE1_clEvEUliiE_EESt5arrayIPcLm3EELi4E23TrivialOffsetCalculatorILi2EjESC_ILi1EjENS0_6memory12LoadWithCastILi2EEENSF_13StoreWithCastILi1EEEEEviT_T0_T2_T3_T4_T5_,(.L_x_32163 - _ZN2at6native27unrolled_elementwise_kernelINS0_13BinaryFunctorIiiiZZZNS0_21heaviside_kernel_cudaERNS_18TensorIteratorBaseEENKUlvE_clEvENKUlvE1_clEvEUliiE_EESt5arrayIPcLm3EELi4E23TrivialOffsetCalculatorILi2EjESC_ILi1EjENS0_6memory12LoadWithCastILi2EEENSF_13StoreWithCastILi1EEEEEviT_T0_T2_T3_T4_T5_)
        .other          _ZN2at6native27unrolled_elementwise_kernelINS0_13BinaryFunctorIiiiZZZNS0_21heaviside_kernel_cudaERNS_18TensorIteratorBaseEENKUlvE_clEvENKUlvE1_clEvEUliiE_EESt5arrayIPcLm3EELi4E23TrivialOffsetCalculatorILi2EjESC_ILi1EjENS0_6memory12LoadWithCastILi2EEENSF_13StoreWithCastILi1EEEEEviT_T0_T2_T3_T4_T5_,@"STO_CUDA_ENTRY STV_DEFAULT"
_ZN2at6native27unrolled_elementwise_kernelINS0_13BinaryFunctorIiiiZZZNS0_21heaviside_kernel_cudaERNS_18TensorIteratorBaseEENKUlvE_clEvENKUlvE1_clEvEUliiE_EESt5arrayIPcLm3EELi4E23TrivialOffsetCalculatorILi2EjESC_ILi1EjENS0_6memory12LoadWithCastILi2EEENSF_13StoreWithCastILi1EEEEEviT_T0_T2_T3_T4_T5_:
.text._ZN2at6native27unrolled_elementwise_kernelINS0_13BinaryFunctorIiiiZZZNS0_21heaviside_kernel_cudaERNS_18TensorIteratorBaseEENKUlvE_clEvENKUlvE1_clEvEUliiE_EESt5arrayIPcLm3EELi4E23TrivialOffsetCalculatorILi2EjESC_ILi1EjENS0_6memory12LoadWithCastILi2EEENSF_13StoreWithCastILi1EEEEEviT_T0_T2_T3_T4_T5_:
        /* <DEDUP_REMOVED lines=9> */
[----:B------:R-:W-:-:S07]  /*0090*/  IMAD.MOV.U32 R26, RZ, RZ, RZ ;  /* 0x000000ffff1a7224 */ /* 0x000fce00078e00ff */
        /* <DEDUP_REMOVED lines=23> */
.L_x_14705:
[----:B------:R3:W5:Y:S01]  /*0210*/  LDG.E.U8 R22, desc[UR36][R4.64] ;  /* 0x0000002404167981 */ /* 0x000762000c1e1100 */
[----:B------:R-:W-:Y:S05]  /*0220*/  BRA `(.L_x_14707) ;  /* 0x0000000c00387947 */ /* 0x000fea0003800000 */
.L_x_14704:
        /* <DEDUP_REMOVED lines=8> */
.L_x_14709:
[----:B------:R1:W5:Y:S01]  /*02b0*/  LDG.E R22, desc[UR36][R4.64] ;  /* 0x0000002404167981 */ /* 0x000362000c1e1900 */
[----:B------:R-:W-:Y:S05]  /*02c0*/  BRA `(.L_x_14707) ;  /* 0x0000000c00107947 */ /* 0x000fea0003800000 */
.L_x_14708:
[----:B------:R2:W5:Y:S01]  /*02d0*/  LDG.E.S16 R22, desc[UR36][R4.64] ;  /* 0x0000002404167981 */ /* 0x000562000c1e1700 */
[----:B------:R-:W-:Y:S05]  /*02e0*/  BRA `(.L_x_14707) ;  /* 0x0000000c00087947 */ /* 0x000fea0003800000 */
.L_x_14703:
        /* <DEDUP_REMOVED lines=9> */
.L_x_14711:
[----:B------:R-:W2:Y:S02]  /*0380*/  LDG.E.U16 R4, desc[UR36][R4.64] ;  /* 0x0000002404047981 */ /* 0x000ea4000c1e1500 */
[----:B--2---:R-:W-:-:S06]  /*0390*/  HADD2.F32 R22, -RZ, R4.H0_H0 ;  /* 0x20000004ff167230 */ /* 0x004fcc0000004100 */
[----:B------:R-:W0:Y:S01]  /*03a0*/  F2I.FTZ.TRUNC.NTZ R22, R22 ;  /* 0x0000001600167305 */ /* 0x000e22000021f100 */
[----:B------:R-:W-:Y:S05]  /*03b0*/  BRA `(.L_x_14707) ;  /* 0x0000000800d47947 */ /* 0x000fea0003800000 */
.L_x_14710:
        /* <DEDUP_REMOVED lines=9> */
.L_x_14713:
[----:B------:R-:W2:Y:S02]  /*0450*/  LDG.E.U16 R4, desc[UR36][R4.64] ;  /* 0x0000002404047981 */ /* 0x000ea4000c1e1500 */
[----:B--2---:R-:W-:-:S06]  /*0460*/  HADD2.F32 R22, -RZ, R4.H0_H0 ;  /* 0x20000004ff167230 */ /* 0x004fcc0000004100 */
[----:B------:R-:W0:Y:S01]  /*0470*/  F2I.FTZ.TRUNC.NTZ R22, R22 ;  /* 0x0000001600167305 */ /* 0x000e22000021f100 */
[----:B------:R-:W-:Y:S05]  /*0480*/  BRA `(.L_x_14707) ;  /* 0x0000000800a07947 */ /* 0x000fea0003800000 */
.L_x_14712:
[----:B------:R-:W2:Y:S02]  /*0490*/  LDG.E.64 R22, desc[UR36][R4.64] ;  /* 0x0000002404167981 */ /* 0x000ea4000c1e1b00 */
[----:B--2---:R0:W1:Y:S01]  /*04a0*/  F2I.F64.TRUNC R22, R22 ;  /* 0x0000001600167311 */ /* 0x004062000030d100 */
[----:B------:R-:W-:Y:S05]  /*04b0*/  BRA `(.L_x_14707) ;  /* 0x0000000800947947 */ /* 0x000fea0003800000 */
.L_x_14702:
        /* <DEDUP_REMOVED lines=12> */
.L_x_14716:
[----:B------:R-:W2:Y:S02]  /*0580*/  LDG.E.64 R4, desc[UR36][R4.64] ;  /* 0x0000002404047981 */ /* 0x000ea4000c1e1b00 */
[----:B--2---:R0:W1:Y:S01]  /*0590*/  F2I.F64.TRUNC R22, R4 ;  /* 0x0000000400167311 */ /* 0x004062000030d100 */
[----:B------:R-:W-:Y:S05]  /*05a0*/  BRA `(.L_x_14707) ;  /* 0x0000000800587947 */ /* 0x000fea0003800000 */
.L_x_14715:
        /* <DEDUP_REMOVED lines=27> */
.L_x_14718:
        /* <DEDUP_REMOVED lines=13> */
[----:B------:R0:W1:Y:S01]  /*0830*/  F2I.FTZ.TRUNC.NTZ R22, R0 ;  /* 0x0000000000167305 */ /* 0x000062000021f100 */
[----:B------:R-:W-:Y:S05]  /*0840*/  BRA `(.L_x_14707) ;  /* 0x0000000400b07947 */ /* 0x000fea0003800000 */
.L_x_14717:
[----:B------:R-:W2:Y:S02]  /*0850*/  LDG.E.U16 R22, desc[UR36][R4.64] ;  /* 0x0000002404167981 */ /* 0x000ea4000c1e1500 */
[----:B--2---:R-:W-:-:S06]  /*0860*/  IMAD.U32 R22, R22, 0x10000, RZ ;  /* 0x0001000016167824 */ /* 0x004fcc00078e00ff */
[----:B------:R-:W0:Y:S01]  /*0870*/  F2I.FTZ.TRUNC.NTZ R22, R22 ;  /* 0x0000001600167305 */ /* 0x000e22000021f100 */
[----:B------:R-:W-:Y:S05]  /*0880*/  BRA `(.L_x_14707) ;  /* 0x0000000400a07947 */ /* 0x000fea0003800000 */
.L_x_14714:
        /* <DEDUP_REMOVED lines=10> */
.L_x_14721:
        /* <DEDUP_REMOVED lines=21> */
.L_x_14725:
[----:B------:R-:W-:Y:S05]  /*0a80*/  BSYNC B1 ;  /* 0x0000000000017941 */ /* 0x000fea0003800000 */
.L_x_14724:
[----:B------:R-:W-:Y:S01]  /*0a90*/  IMAD.SHL.U32 R3, R3, 0x100000, RZ ;  /* 0x0010000003037824 */ /* 0x000fe200078e00ff */
[----:B------:R-:W-:-:S04]  /*0aa0*/  LEA R5, R0, 0x3b800000, 0x17 ;  /* 0x3b80000000057811 */ /* 0x000fc800078eb8ff */
[----:B------:R-:W-:-:S07]  /*0ab0*/  LOP3.LUT R22, R5, R3, R22, 0xfe, !PT ;  /* 0x0000000305167212 */ /* 0x000fce00078efe16 */
.L_x_14723:
[----:B------:R-:W-:Y:S05]  /*0ac0*/  BSYNC B0 ;  /* 0x0000000000007941 */ /* 0x000fea0003800000 */
.L_x_14722:
[----:B------:R-:W0:Y:S01]  /*0ad0*/  F2I.FTZ.TRUNC.NTZ R22, R22 ;  /* 0x0000001600167305 */ /* 0x000e22000021f100 */
[----:B------:R-:W-:Y:S05]  /*0ae0*/  BRA `(.L_x_14707) ;  /* 0x0000000400087947 */ /* 0x000fea0003800000 */
.L_x_14720:
        /* <DEDUP_REMOVED lines=21> */
.L_x_14729:
[----:B------:R-:W-:Y:S05]  /*0c40*/  BSYNC B1 ;  /* 0x0000000000017941 */ /* 0x000fea0003800000 */
.L_x_14728:
[----:B------:R-:W-:Y:S01]  /*0c50*/  IMAD.SHL.U32 R3, R3, 0x200000, RZ ;  /* 0x0020000003037824 */ /* 0x000fe200078e00ff */
[----:B------:R-:W-:-:S04]  /*0c60*/  LEA R5, R0, 0x37800000, 0x17 ;  /* 0x3780000000057811 */ /* 0x000fc800078eb8ff */
[----:B------:R-:W-:-:S07]  /*0c70*/  LOP3.LUT R22, R5, R3, R22, 0xfe, !PT ;  /* 0x0000000305167212 */ /* 0x000fce00078efe16 */
.L_x_14727:
[----:B------:R-:W-:Y:S05]  /*0c80*/  BSYNC B0 ;  /* 0x0000000000007941 */ /* 0x000fea0003800000 */
.L_x_14726:
[----:B------:R-:W0:Y:S01]  /*0c90*/  F2I.FTZ.TRUNC.NTZ R22, R22 ;  /* 0x0000001600167305 */ /* 0x000e22000021f100 */
[----:B------:R-:W-:Y:S05]  /*0ca0*/  BRA `(.L_x_14707) ;  /* 0x0000000000987947 */ /* 0x000fea0003800000 */
.L_x_14719:
        /* <DEDUP_REMOVED lines=14> */
.L_x_14733:
[----:B------:R-:W-:Y:S05]  /*0d90*/  BSYNC B0 ;  /* 0x0000000000007941 */ /* 0x000fea0003800000 */
.L_x_14732:
[----:B------:R-:W0:Y:S01]  /*0da0*/  F2I.FTZ.TRUNC.NTZ R22, R22 ;  /* 0x0000001600167305 */ /* 0x000e22000021f100 */
[----:B------:R-:W-:Y:S05]  /*0db0*/  BRA `(.L_x_14707) ;  /* 0x0000000000547947 */ /* 0x000fea0003800000 */
.L_x_14706:
        /* <DEDUP_REMOVED lines=17> */
.L_x_14734:
[----:B------:R-:W-:Y:S05]  /*0ed0*/  BRA `(.L_x_14707) ;  /* 0x00000000000c7947 */ /* 0x000fea0003800000 */
.L_x_14731:
[----:B------:R0:W5:Y:S01]  /*0ee0*/  LDG.E R22, desc[UR36][R4.64] ;  /* 0x0000002404167981 */ /* 0x000162000c1e1900 */
[----:B------:R-:W-:Y:S05]  /*0ef0*/  BRA `(.L_x_14707) ;  /* 0x0000000000047947 */ /* 0x000fea0003800000 */
.L_x_14730:
[----:B------:R0:W5:Y:S02]  /*0f00*/  LDG.E R22, desc[UR36][R4.64] ;  /* 0x0000002404167981 */ /* 0x000164000c1e1900 */
.L_x_14707:
        /* <DEDUP_REMOVED lines=18> */
.L_x_14738:
[----:B------:R1:W5:Y:S01]  /*1030*/  LDG.E.U8 R26, desc[UR36][R4.64] ;  /* 0x00000024041a7981 */ /* 0x000362000c1e1100 */
[----:B------:R-:W-:Y:S05]  /*1040*/  BRA `(.L_x_14740) ;  /* 0x0000000c00347947 */ /* 0x000fea0003800000 */
.L_x_14737:
        /* <DEDUP_REMOVED lines=8> */
.L_x_14742:
[----:B------:R3:W5:Y:S01]  /*10d0*/  LDG.E R26, desc[UR36][R4.64] ;  /* 0x00000024041a7981 */ /* 0x000762000c1e1900 */
[----:B------:R-:W-:Y:S05]  /*10e0*/  BRA `(.L_x_14740) ;  /* 0x0000000c000c7947 */ /* 0x000fea0003800000 */
.L_x_14741:
[----:B------:R2:W5:Y:S01]  /*10f0*/  LDG.E.S16 R26, desc[UR36][R4.64] ;  /* 0x00000024041a7981 */ /* 0x000562000c1e1700 */
[----:B------:R-:W-:Y:S05]  /*1100*/  BRA `(.L_x_14740) ;  /* 0x0000000c00047947 */ /* 0x000fea0003800000 */
.L_x_14736:
        /* <DEDUP_REMOVED lines=9> */
.L_x_14744:
[----:B------:R-:W2:Y:S02]  /*11a0*/  LDG.E.U16 R4, desc[UR36][R4.64] ;  /* 0x0000002404047981 */ /* 0x000ea4000c1e1500 */
[----:B--2---:R-:W-:-:S06]  /*11b0*/  HADD2.F32 R26, -RZ, R4.H0_H0 ;  /* 0x20000004ff1a7230 */ /* 0x004fcc0000004100 */
[----:B------:R-:W0:Y:S01]  /*11c0*/  F2I.FTZ.TRUNC.NTZ R26, R26 ;  /* 0x0000001a001a7305 */ /* 0x000e22000021f100 */
[----:B------:R-:W-:Y:S05]  /*11d0*/  BRA `(.L_x_14740) ;  /* 0x0000000800d07947 */ /* 0x000fea0003800000 */
.L_x_14743:
        /* <DEDUP_REMOVED lines=9> */
.L_x_14746:
[----:B------:R-:W2:Y:S02]  /*1270*/  LDG.E.U16 R4, desc[UR36][R4.64] ;  /* 0x0000002404047981 */ /* 0x000ea4000c1e1500 */
[----:B--2---:R-:W-:-:S06]  /*1280*/  HADD2.F32 R26, -RZ, R4.H0_H0 ;  /* 0x20000004ff1a7230 */ /* 0x004fcc0000004100 */
[----:B------:R-:W0:Y:S01]  /*1290*/  F2I.FTZ.TRUNC.NTZ R26, R26 ;  /* 0x0000001a001a7305 */ /* 0x000e22000021f100 */
[----:B------:R-:W-:Y:S05]  /*12a0*/  BRA `(.L_x_14740) ;  /* 0x00000008009c7947 */ /* 0x000fea0003800000 */
.L_x_14745:
[----:B------:R-:W2:Y:S02]  /*12b0*/  LDG.E.64 R26, desc[UR36][R4.64] ;  /* 0x00000024041a7981 */ /* 0x000ea4000c1e1b00 */
[----:B--2---:R0:W1:Y:S01]  /*12c0*/  F2I.F64.TRUNC R26, R26 ;  /* 0x0000001a001a7311 */ /* 0x004062000030d100 */
[----:B------:R-:W-:Y:S05]  /*12d0*/  BRA `(.L_x_14740) ;  /* 0x0000000800907947 */ /* 0x000fea0003800000 */
.L_x_14735:
        /* <DEDUP_REMOVED lines=12> */
.L_x_14749:
[----:B------:R-:W2:Y:S02]  /*13a0*/  LDG.E.64 R4, desc[UR36][R4.64] ;  /* 0x0000002404047981 */ /* 0x000ea4000c1e1b00 */
[----:B--2---:R0:W1:Y:S01]  /*13b0*/  F2I.F64.TRUNC R26, R4 ;  /* 0x00000004001a7311 */ /* 0x004062000030d100 */
[----:B------:R-:W-:Y:S05]  /*13c0*/  BRA `(.L_x_14740) ;  /* 0x0000000800547947 */ /* 0x000fea0003800000 */
.L_x_14748:
        /* <DEDUP_REMOVED lines=27> */
.L_x_14751:
        /* <DEDUP_REMOVED lines=14> */
.L_x_14750:
[----:B------:R-:W2:Y:S02]  /*1660*/  LDG.E.U16 R26, desc[UR36][R4.64] ;  /* 0x00000024041a7981 */ /* 0x000ea4000c1e1500 */
[----:B--2---:R-:W-:-:S06]  /*1670*/  IMAD.U32 R26, R26, 0x10000, RZ ;  /* 0x000100001a1a7824 */ /* 0x004fcc00078e00ff */
[----:B------:R-:W0:Y:S01]  /*1680*/  F2I.FTZ.TRUNC.NTZ R26, R26 ;  /* 0x0000001a001a7305 */ /* 0x000e22000021f100 */
[----:B------:R-:W-:Y:S05]  /*1690*/  BRA `(.L_x_14740) ;  /* 0x0000000400a07947 */ /* 0x000fea0003800000 */
.L_x_14747:
        /* <DEDUP_REMOVED lines=10> */
.L_x_14754:
        /* <DEDUP_REMOVED lines=21> */
.L_x_14758:
[----:B------:R-:W-:Y:S05]  /*1890*/  BSYNC B1 ;  /* 0x0000000000017941 */ /* 0x000fea0003800000 */
.L_x_14757:
[----:B------:R-:W-:Y:S01]  /*18a0*/  IMAD.SHL.U32 R3, R3, 0x100000, RZ ;  /* 0x0010000003037824 */ /* 0x000fe200078e00ff */
[----:B------:R-:W-:-:S04]  /*18b0*/  LEA R5, R0, 0x3b800000, 0x17 ;  /* 0x3b80000000057811 */ /* 0x000fc800078eb8ff */
[----:B------:R-:W-:-:S07]  /*18c0*/  LOP3.LUT R26, R5, R3, R26, 0xfe, !PT ;  /* 0x00000003051a7212 */ /* 0x000fce00078efe1a */
.L_x_14756:
[----:B------:R-:W-:Y:S05]  /*18d0*/  BSYNC B0 ;  /* 0x0000000000007941 */ /* 0x000fea0003800000 */
.L_x_14755:
[----:B------:R-:W0:Y:S01]  /*18e0*/  F2I.FTZ.TRUNC.NTZ R26, R26 ;  /* 0x0000001a001a7305 */ /* 0x000e22000021f100 */
[----:B------:R-:W-:Y:S05]  /*18f0*/  BRA `(.L_x_14740) ;  /* 0x0000000400087947 */ /* 0x000fea0003800000 */
.L_x_14753:
        /* <DEDUP_REMOVED lines=21> */
.L_x_14762:
[----:B------:R-:W-:Y:S05]  /*1a50*/  BSYNC B1 ;  /* 0x0000000000017941 */ /* 0x000fea0003800000 */
.L_x_14761:
[----:B------:R-:W-:Y:S01]  /*1a60*/  IMAD.SHL.U32 R3, R3, 0x200000, RZ ;  /* 0x0020000003037824 */ /* 0x000fe200078e00ff */
[----:B------:R-:W-:-:S04]  /*1a70*/  LEA R5, R0, 0x37800000, 0x17 ;  /* 0x3780000000057811 */ /* 0x000fc800078eb8ff */
[----:B------:R-:W-:-:S07]  /*1a80*/  LOP3.LUT R26, R5, R3, R26, 0xfe, !PT ;  /* 0x00000003051a7212 */ /* 0x000fce00078efe1a */
.L_x_14760:
[----:B------:R-:W-:Y:S05]  /*1a90*/  BSYNC B0 ;  /* 0x0000000000007941 */ /* 0x000fea0003800000 */
.L_x_14759:
[----:B------:R-:W0:Y:S01]  /*1aa0*/  F2I.FTZ.TRUNC.NTZ R26, R26 ;  /* 0x0000001a001a7305 */ /* 0x000e22000021f100 */
[----:B------:R-:W-:Y:S05]  /*1ab0*/  BRA `(.L_x_14740) ;  /* 0x0000000000987947 */ /* 0x000fea0003800000 */
.L_x_14752:
        /* <DEDUP_REMOVED lines=14> */
.L_x_14766:
[----:B------:R-:W-:Y:S05]  /*1ba0*/  BSYNC B0 ;  /* 0x0000000000007941 */ /* 0x000fea0003800000 */
.L_x_14765:
[----:B------:R-:W0:Y:S01]  /*1bb0*/  F2I.FTZ.TRUNC.NTZ R26, R26 ;  /* 0x0000001a001a7305 */ /* 0x000e22000021f100 */
[----:B------:R-:W-:Y:S05]  /*1bc0*/  BRA `(.L_x_14740) ;  /* 0x0000000000547947 */ /* 0x000fea0003800000 */
.L_x_14739:
        /* <DEDUP_REMOVED lines=16> */
[----:B0----5:R-:W-:Y:S05]  /*1cd0*/  CALL.ABS.NOINC R14 ;  /* 0x000000000e007343 */ /* 0x021fea0003c00000 */
.L_x_14767:
[----:B------:R-:W-:Y:S05]  /*1ce0*/  BRA `(.L_x_14740) ;  /* 0x00000000000c7947 */ /* 0x000fea0003800000 */
.L_x_14764:
[----:B------:R0:W5:Y:S01]  /*1cf0*/  LDG.E R26, desc[UR36][R4.64] ;  /* 0x00000024041a7981 */ /* 0x000162000c1e1900 */
[----:B------:R-:W-:Y:S05]  /*1d00*/  BRA `(.L_x_14740) ;  /* 0x0000000000047947 */ /* 0x000fea0003800000 */
.L_x_14763:
[----:B------:R0:W5:Y:S02]  /*1d10*/  LDG.E R26, desc[UR36][R4.64] ;  /* 0x00000024041a7981 */ /* 0x000164000c1e1900 */
.L_x_14740:
[----:B------:R-:W2:Y:S02]  /*1d20*/  S2R R17, SR_TID.X ;  /* 0x0000000000117919 */ /* 0x000ea40000002100 */
[----:B--2---:R-:W-:-:S07]  /*1d30*/  VIADD R17, R17, 0x80 ;  /* 0x0000008011117836 */ /* 0x004fce0000000000 */
.L_x_14701:
[----:B------:R-:W-:Y:S05]  /*1d40*/  BSYNC B6 ;  /* 0x0000000000067941 */ /* 0x000fea0003800000 */
.L_x_14700:
[----:B------:R-:W-:Y:S01]  /*1d50*/  ISETP.GE.AND P0, PT, R17, R16, PT ;  /* 0x000000101100720c */ /* 0x000fe20003f06270 */
[----:B------:R-:W-:Y:S01]  /*1d60*/  BSSY B6, `(.L_x_14768) ;  /* 0x00001c7000067945 */ /* 0x000fe20003800000 */
[----:B------:R-:W-:-:S11]  /*1d70*/  IMAD.MOV.U32 R24, RZ, RZ, RZ ;  /* 0x000000ffff187224 */ /* 0x000fd600078e00ff */
        /* <DEDUP_REMOVED lines=20> */
.L_x_14773:
[----:B------:R0:W5:Y:S01]  /*1ec0*/  LDG.E.U8 R28, desc[UR36][R4.64] ;  /* 0x00000024041c7981 */ /* 0x000162000c1e1100 */
[----:B------:R-:W-:Y:S05]  /*1ed0*/  BRA `(.L_x_14775) ;  /* 0x0000000c00347947 */ /* 0x000fea0003800000 */
.L_x_14772:
        /* <DEDUP_REMOVED lines=8> */
.L_x_14777:
[----:B------:R0:W5:Y:S01]  /*1f60*/  LDG.E R28, desc[UR36][R4.64] ;  /* 0x00000024041c7981 */ /* 0x000162000c1e1900 */
[----:B------:R-:W-:Y:S05]  /*1f70*/  BRA `(.L_x_14775) ;  /* 0x0000000c000c7947 */ /* 0x000fea0003800000 */
.L_x_14776:
[----:B------:R0:W5:Y:S01]  /*1f80*/  LDG.E.S16 R28, desc[UR36][R4.64] ;  /* 0x00000024041c7981 */ /* 0x000162000c1e1700 */
[----:B------:R-:W-:Y:S05]  /*1f90*/  BRA `(.L_x_14775) ;  /* 0x0000000c00047947 */ /* 0x000fea0003800000 */
.L_x_14771:
        /* <DEDUP_REMOVED lines=9> */
.L_x_14779:
[----:B------:R-:W2:Y:S02]  /*2030*/  LDG.E.U16 R4, desc[UR36][R4.64] ;  /* 0x0000002404047981 */ /* 0x000ea4000c1e1500 */
[----:B--2---:R-:W-:-:S06]  /*2040*/  HADD2.F32 R28, -RZ, R4.H0_H0 ;  /* 0x20000004ff1c7230 */ /* 0x004fcc0000004100 */
[----:B------:R-:W0:Y:S01]  /*2050*/  F2I.FTZ.TRUNC.NTZ R28, R28 ;  /* 0x0000001c001c7305 */ /* 0x000e22000021f100 */
[----:B------:R-:W-:Y:S05]  /*2060*/  BRA `(.L_x_14775) ;  /* 0x0000000800d07947 */ /* 0x000fea0003800000 */
.L_x_14778:
        /* <DEDUP_REMOVED lines=9> */
.L_x_14781:
[----:B------:R-:W2:Y:S02]  /*2100*/  LDG.E.U16 R4, desc[UR36][R4.64] ;  /* 0x0000002404047981 */ /* 0x000ea4000c1e1500 */
[----:B--2---:R-:W-:-:S06]  /*2110*/  HADD2.F32 R28, -RZ, R4.H0_H0 ;  /* 0x20000004ff1c7230 */ /* 0x004fcc0000004100 */
[----:B------:R-:W0:Y:S01]  /*2120*/  F2I.FTZ.TRUNC.NTZ R28, R28 ;  /* 0x0000001c001c7305 */ /* 0x000e22000021f100 */
[----:B------:R-:W-:Y:S05]  /*2130*/  BRA `(.L_x_14775) ;  /* 0x00000008009c7947 */ /* 0x000fea0003800000 */
.L_x_14780:
[----:B------:R-:W2:Y:S02]  /*2140*/  LDG.E.64 R28, desc[UR36][R4.64] ;  /* 0x00000024041c7981 */ /* 0x000ea4000c1e1b00 */
[----:B--2---:R0:W1:Y:S01]  /*2150*/  F2I.F64.TRUNC R28, R28 ;  /* 0x0000001c001c7311 */ /* 0x004062000030d100 */
[----:B------:R-:W-:Y:S05]  /*2160*/  BRA `(.L_x_14775) ;  /* 0x0000000800907947 */ /* 0x000fea0003800000 */
.L_x_14770:
        /* <DEDUP_REMOVED lines=12> */
.L_x_14784:
[----:B------:R-:W2:Y:S02]  /*2230*/  LDG.E.64 R4, desc[UR36][R4.64] ;  /* 0x0000002404047981 */ /* 0x000ea4000c1e1b00 */
[----:B--2---:R0:W1:Y:S01]  /*2240*/  F2I.F64.TRUNC R28, R4 ;  /* 0x00000004001c7311 */ /* 0x004062000030d100 */
[----:B------:R-:W-:Y:S05]  /*2250*/  BRA `(.L_x_14775) ;  /* 0x0000000800547947 */ /* 0x000fea0003800000 */
.L_x_14783:
        /* <DEDUP_REMOVED lines=27> */
.L_x_14786:
        /* <DEDUP_REMOVED lines=12> */
[----:B------:R3:W4:Y:S01]  /*24d0*/  F2I.FTZ.TRUNC.NTZ R28, R0 ;  /* 0x00000000001c7305 */ /* 0x000722000021f100 */
[----:B------:R-:W-:Y:S05]  /*24e0*/  BRA `(.L_x_14775) ;  /* 0x0000000400b07947 */ /* 0x000fea0003800000 */
.L_x_14785:
[----:B------:R-:W2:Y:S02]  /*24f0*/  LDG.E.U16 R28, desc[UR36][R4.64] ;  /* 0x00000024041c7981 */ /* 0x000ea4000c1e1500 */
[----:B--2---:R-:W-:-:S06]  /*2500*/  IMAD.U32 R28, R28, 0x10000, RZ ;  /* 0x000100001c1c7824 */ /* 0x004fcc00078e00ff */
[----:B------:R-:W2:Y:S01]  /*2510*/  F2I.FTZ.TRUNC.NTZ R28, R28 ;  /* 0x0000001c001c7305 */ /* 0x000ea2000021f100 */
[----:B------:R-:W-:Y:S05]  /*2520*/  BRA `(.L_x_14775) ;  /* 0x0000000400a07947 */ /* 0x000fea0003800000 */
.L_x_14782:
        /* <DEDUP_REMOVED lines=10> */
.L_x_14789:
        /* <DEDUP_REMOVED lines=21> */
.L_x_14793:
[----:B------:R-:W-:Y:S05]  /*2720*/  BSYNC B1 ;  /* 0x0000000000017941 */ /* 0x000fea0003800000 */
.L_x_14792:
[----:B------:R-:W-:Y:S01]  /*2730*/  IMAD.SHL.U32 R3, R3, 0x100000, RZ ;  /* 0x0010000003037824 */ /* 0x000fe200078e00ff */
[----:B------:R-:W-:-:S04]  /*2740*/  LEA R5, R0, 0x3b800000, 0x17 ;  /* 0x3b80000000057811 */ /* 0x000fc800078eb8ff */
[----:B------:R-:W-:-:S07]  /*2750*/  LOP3.LUT R28, R5, R3, R28, 0xfe, !PT ;  /* 0x00000003051c7212 */ /* 0x000fce00078efe1c */
.L_x_14791:
[----:B------:R-:W-:Y:S05]  /*2760*/  BSYNC B0 ;  /* 0x0000000000007941 */ /* 0x000fea0003800000 */
.L_x_14790:
[----:B------:R-:W0:Y:S01]  /*2770*/  F2I.FTZ.TRUNC.NTZ R28, R28 ;  /* 0x0000001c001c7305 */ /* 0x000e22000021f100 */
[----:B------:R-:W-:Y:S05]  /*2780*/  BRA `(.L_x_14775) ;  /* 0x0000000400087947 */ /* 0x000fea0003800000 */
.L_x_14788:
        /* <DEDUP_REMOVED lines=21> */
.L_x_14797:
[----:B------:R-:W-:Y:S05]  /*28e0*/  BSYNC B1 ;  /* 0x0000000000017941 */ /* 0x000fea0003800000 */
.L_x_14796:
[----:B------:R-:W-:Y:S01]  /*28f0*/  IMAD.SHL.U32 R3, R3, 0x200000, RZ ;  /* 0x0020000003037824 */ /* 0x000fe200078e00ff */
[----:B------:R-:W-:-:S04]  /*2900*/  LEA R5, R0, 0x37800000, 0x17 ;  /* 0x3780000000057811 */ /* 0x000fc800078eb8ff */
[----:B------:R-:W-:-:S07]  /*2910*/  LOP3.LUT R28, R5, R3, R28, 0xfe, !PT ;  /* 0x00000003051c7212 */ /* 0x000fce00078efe1c */
.L_x_14795:
[----:B------:R-:W-:Y:S05]  /*2920*/  BSYNC B0 ;  /* 0x0000000000007941 */ /* 0x000fea0003800000 */
.L_x_14794:
[----:B------:R-:W0:Y:S01]  /*2930*/  F2I.FTZ.TRUNC.NTZ R28, R28 ;  /* 0x0000001c001c7305 */ /* 0x000e22000021f100 */
[----:B------:R-:W-:Y:S05]  /*2940*/  BRA `(.L_x_14775) ;  /* 0x0000000000987947 */ /* 0x000fea0003800000 */
.L_x_14787:
        /* <DEDUP_REMOVED lines=14> */
.L_x_14801:
[----:B------:R-:W-:Y:S05]  /*2a30*/  BSYNC B0 ;  /* 0x0000000000007941 */ /* 0x000fea0003800000 */
.L_x_14800:
[----:B------:R-:W0:Y:S01]  /*2a40*/  F2I.FTZ.TRUNC.NTZ R28, R28 ;  /* 0x0000001c001c7305 */ /* 0x000e22000021f100 */
[----:B------:R-:W-:Y:S05]  /*2a50*/  BRA `(.L_x_14775) ;  /* 0x0000000000547947 */ /* 0x000fea0003800000 */
.L_x_14774:
        /* <DEDUP_REMOVED lines=17> */
.L_x_14802:
[----:B------:R-:W-:Y:S05]  /*2b70*/  BRA `(.L_x_14775) ;  /* 0x00000000000c7947 */ /* 0x000fea0003800000 */
.L_x_14799:
[----:B------:R0:W5:Y:S01]  /*2b80*/  LDG.E R28, desc[UR36][R4.64] ;  /* 0x00000024041c7981 */ /* 0x000162000c1e1900 */
[----:B------:R-:W-:Y:S05]  /*2b90*/  BRA `(.L_x_14775) ;  /* 0x0000000000047947 */ /* 0x000fea0003800000 */
.L_x_14798:
[----:B------:R0:W5:Y:S02]  /*2ba0*/  LDG.E R28, desc[UR36][R4.64] ;  /* 0x00000024041c7981 */ /* 0x000164000c1e1900 */
.L_x_14775:
        /* <DEDUP_REMOVED lines=18> */
.L_x_14806:
[----:B------:R0:W5:Y:S01]  /*2cd0*/  LDG.E.U8 R24, desc[UR36][R4.64] ;  /* 0x0000002404187981 */ /* 0x000162000c1e1100 */
[----:B------:R-:W-:Y:S05]  /*2ce0*/  BRA `(.L_x_14808) ;  /* 0x0000000c00347947 */ /* 0x000fea0003800000 */
.L_x_14805:
        /* <DEDUP_REMOVED lines=8> */
.L_x_14810:
[----:B------:R0:W5:Y:S01]  /*2d70*/  LDG.E R24, desc[UR36][R4.64] ;  /* 0x0000002404187981 */ /* 0x000162000c1e1900 */
[----:B------:R-:W-:Y:S05]  /*2d80*/  BRA `(.L_x_14808) ;  /* 0x0000000c000c7947 */ /* 0x000fea0003800000 */
.L_x_14809:
[----:B------:R0:W5:Y:S01]  /*2d90*/  LDG.E.S16 R24, desc[UR36][R4.64] ;  /* 0x0000002404187981 */ /* 0x000162000c1e1700 */
[----:B------:R-:W-:Y:S05]  /*2da0*/  BRA `(.L_x_14808) ;  /* 0x0000000c00047947 */ /* 0x000fea0003800000 */
.L_x_14804:
        /* <DEDUP_REMOVED lines=9> */
.L_x_14812:
[----:B------:R-:W3:Y:S02]  /*2e40*/  LDG.E.U16 R4, desc[UR36][R4.64] ;  /* 0x0000002404047981 */ /* 0x000ee4000c1e1500 */
[----:B---3--:R-:W-:-:S06]  /*2e50*/  HADD2.F32 R24, -RZ, R4.H0_H0 ;  /* 0x20000004ff187230 */ /* 0x008fcc0000004100 */
[----:B------:R-:W0:Y:S01]  /*2e60*/  F2I.FTZ.TRUNC.NTZ R24, R24 ;  /* 0x0000001800187305 */ /* 0x000e22000021f100 */
[----:B------:R-:W-:Y:S05]  /*2e70*/  BRA `(.L_x_14808) ;  /* 0x0000000800d07947 */ /* 0x000fea0003800000 */
.L_x_14811:
        /* <DEDUP_REMOVED lines=9> */
.L_x_14814:
[----:B------:R-:W3:Y:S02]  /*2f10*/  LDG.E.U16 R4, desc[UR36][R4.64] ;  /* 0x0000002404047981 */ /* 0x000ee4000c1e1500 */
[----:B---3--:R-:W-:-:S06]  /*2f20*/  HADD2.F32 R24, -RZ, R4.H0_H0 ;  /* 0x20000004ff187230 */ /* 0x008fcc0000004100 */
[----:B------:R-:W0:Y:S01]  /*2f30*/  F2I.FTZ.TRUNC.NTZ R24, R24 ;  /* 0x0000001800187305 */ /* 0x000e22000021f100 */
[----:B------:R-:W-:Y:S05]  /*2f40*/  BRA `(.L_x_14808) ;  /* 0x00000008009c7947 */ /* 0x000fea0003800000 */
.L_x_14813:
[----:B------:R-:W3:Y:S02]  /*2f50*/  LDG.E.64 R24, desc[UR36][R4.64] ;  /* 0x0000002404187981 */ /* 0x000ee4000c1e1b00 */
[----:B---3--:R0:W3:Y:S01]  /*2f60*/  F2I.F64.TRUNC R24, R24 ;  /* 0x0000001800187311 */ /* 0x0080e2000030d100 */
[----:B------:R-:W-:Y:S05]  /*2f70*/  BRA `(.L_x_14808) ;  /* 0x0000000800907947 */ /* 0x000fea0003800000 */
.L_x_14803:
        /* <DEDUP_REMOVED lines=12> */
.L_x_14817:
[----:B------:R-:W3:Y:S02]  /*3040*/  LDG.E.64 R4, desc[UR36][R4.64] ;  /* 0x0000002404047981 */ /* 0x000ee4000c1e1b00 */
[----:B---3--:R0:W3:Y:S01]  /*3050*/  F2I.F64.TRUNC R24, R4 ;  /* 0x0000000400187311 */ /* 0x0080e2000030d100 */
[----:B------:R-:W-:Y:S05]  /*3060*/  BRA `(.L_x_14808) ;  /* 0x0000000800547947 */ /* 0x000fea0003800000 */
.L_x_14816:
        /* <DEDUP_REMOVED lines=27> */
.L_x_14819:
        /* <DEDUP_REMOVED lines=12> */
[----:B------:R0:W3:Y:S01]  /*32e0*/  F2I.FTZ.TRUNC.NTZ R24, R0 ;  /* 0x0000000000187305 */ /* 0x0000e2000021f100 */
[----:B------:R-:W-:Y:S05]  /*32f0*/  BRA `(.L_x_14808) ;  /* 0x0000000400b07947 */ /* 0x000fea0003800000 */
.L_x_14818:
[----:B------:R-:W3:Y:S02]  /*3300*/  LDG.E.U16 R24, desc[UR36][R4.64] ;  /* 0x0000002404187981 */ /* 0x000ee4000c1e1500 */
[----:B---3--:R-:W-:-:S06]  /*3310*/  IMAD.U32 R24, R24, 0x10000, RZ ;  /* 0x0001000018187824 */ /* 0x008fcc00078e00ff */
[----:B------:R-:W0:Y:S01]  /*3320*/  F2I.FTZ.TRUNC.NTZ R24, R24 ;  /* 0x0000001800187305 */ /* 0x000e22000021f100 */
[----:B------:R-:W-:Y:S05]  /*3330*/  BRA `(.L_x_14808) ;  /* 0x0000000400a07947 */ /* 0x000fea0003800000 */
.L_x_14815:
        /* <DEDUP_REMOVED lines=10> */
.L_x_14822:
        /* <DEDUP_REMOVED lines=21> */
.L_x_14826:
[----:B------:R-:W-:Y:S05]  /*3530*/  BSYNC B1 ;  /* 0x0000000000017941 */ /* 0x000fea0003800000 */
.L_x_14825:
[----:B------:R-:W-:Y:S01]  /*3540*/  IMAD.SHL.U32 R3, R3, 0x100000, RZ ;  /* 0x0010000003037824 */ /* 0x000fe200078e00ff */
[----:B------:R-:W-:-:S04]  /*3550*/  LEA R5, R0, 0x3b800000, 0x17 ;  /* 0x3b80000000057811 */ /* 0x000fc800078eb8ff */
[----:B------:R-:W-:-:S07]  /*3560*/  LOP3.LUT R24, R5, R3, R24, 0xfe, !PT ;  /* 0x0000000305187212 */ /* 0x000fce00078efe18 */
.L_x_14824:
[----:B------:R-:W-:Y:S05]  /*3570*/  BSYNC B0 ;  /* 0x0000000000007941 */ /* 0x000fea0003800000 */
.L_x_14823:
[----:B------:R-:W3:Y:S01]  /*3580*/  F2I.FTZ.TRUNC.NTZ R24, R24 ;  /* 0x0000001800187305 */ /* 0x000ee2000021f100 */
[----:B------:R-:W-:Y:S05]  /*3590*/  BRA `(.L_x_14808) ;  /* 0x0000000400087947 */ /* 0x000fea0003800000 */
.L_x_14821:
        /* <DEDUP_REMOVED lines=21> */
.L_x_14830:
[----:B------:R-:W-:Y:S05]  /*36f0*/  BSYNC B1 ;  /* 0x0000000000017941 */ /* 0x000fea0003800000 */
.L_x_14829:
[----:B------:R-:W-:Y:S01]  /*3700*/  IMAD.SHL.U32 R3, R3, 0x200000, RZ ;  /* 0x0020000003037824 */ /* 0x000fe200078e00ff */
[----:B------:R-:W-:-:S04]  /*3710*/  LEA R5, R0, 0x37800000, 0x17 ;  /* 0x3780000000057811 */ /* 0x000fc800078eb8ff */
[----:B------:R-:W-:-:S07]  /*3720*/  LOP3.LUT R24, R5, R3, R24, 0xfe, !PT ;  /* 0x0000000305187212 */ /* 0x000fce00078efe18 */
.L_x_14828:
[----:B------:R-:W-:Y:S05]  /*3730*/  BSYNC B0 ;  /* 0x0000000000007941 */ /* 0x000fea0003800000 */
.L_x_14827:
[----:B------:R-:W0:Y:S01]  /*3740*/  F2I.FTZ.TRUNC.NTZ R24, R24 ;  /* 0x0000001800187305 */ /* 0x000e22000021f100 */
[----:B------:R-:W-:Y:S05]  /*3750*/  BRA `(.L_x_14808) ;  /* 0x0000000000987947 */ /* 0x000fea0003800000 */
.L_x_14820:
        /* <DEDUP_REMOVED lines=14> */
.L_x_14834:
[----:B------:R-:W-:Y:S05]  /*3840*/  BSYNC B0 ;  /* 0x0000000000007941 */ /* 0x000fea0003800000 */
.L_x_14833:
[----:B------:R-:W0:Y:S01]  /*3850*/  F2I.FTZ.TRUNC.NTZ R24, R24 ;  /* 0x0000001800187305 */ /* 0x000e22000021f100 */
[----:B------:R-:W-:Y:S05]  /*3860*/  BRA `(.L_x_14808) ;  /* 0x0000000000547947 */ /* 0x000fea0003800000 */
.L_x_14807:
        /* <DEDUP_REMOVED lines=17> */
.L_x_14835:
[----:B------:R-:W-:Y:S05]  /*3980*/  BRA `(.L_x_14808) ;  /* 0x00000000000c7947 */ /* 0x000fea0003800000 */
.L_x_14832:
[----:B------:R0:W5:Y:S01]  /*3990*/  LDG.E R24, desc[UR36][R4.64] ;  /* 0x0000002404187981 */ /* 0x000162000c1e1900 */
[----:B------:R-:W-:Y:S05]  /*39a0*/  BRA `(.L_x_14808) ;  /* 0x0000000000047947 */ /* 0x000fea0003800000 */
.L_x_14831:
[----:B------:R0:W5:Y:S02]  /*39b0*/  LDG.E R24, desc[UR36][R4.64] ;  /* 0x0000002404187981 */ /* 0x000164000c1e1900 */
.L_x_14808:
[----:B------:R-:W-:-:S07]  /*39c0*/  VIADD R17, R17, 0x80 ;  /* 0x0000008011117836 */ /* 0x000fce0000000000 */
.L_x_14769:
[----:B------:R-:W-:Y:S05]  /*39d0*/  BSYNC B6 ;  /* 0x0000000000067941 */ /* 0x000fea0003800000 */
.L_x_14768:
[----:B------:R-:W-:Y:S01]  /*39e0*/  ISETP.GE.AND P0, PT, R17, R16, PT ;  /* 0x000000101100720c */ /* 0x000fe20003f06270 */
[----:B------:R-:W-:Y:S01]  /*39f0*/  BSSY B6, `(.L_x_14836) ;  /* 0x00001ca000067945 */ /* 0x000fe20003800000 */
[----:B------:R-:W-:Y:S02]  /*3a00*/  IMAD.MOV.U32 R23, RZ, RZ, RZ ;  /* 0x000000ffff177224 */ /* 0x000fe400078e00ff */
[----:B0-----:R-:W-:Y:S02]  /*3a10*/  IMAD.MOV.U32 R25, RZ, RZ, RZ ;  /* 0x000000ffff197224 */ /* 0x001fe400078e00ff */
[----:B------:R-:W-:-:S07]  /*3a20*/  IMAD.MOV.U32 R18, RZ, RZ, RZ ;  /* 0x000000ffff127224 */ /* 0x000fce00078e00ff */
[----:B------:R-:W-:Y:S05]  /*3a30*/  @P0 BRA `(.L_x_14837) ;  /* 0x0000001c00140947 */ /* 0x000fea0003800000 */
[----:B-1-34-:R-:W0:Y:S01]  /*3a40*/  LDC.64 R4, c[0x0][0x220] ;  /* 0x00008800ff047b82 */ /* 0x01ae220000000a00 */
        /* <DEDUP_REMOVED lines=18> */
.L_x_14841:
[----:B------:R0:W5:Y:S01]  /*3b70*/  LDG.E.U8 R25, desc[UR36][R4.64] ;  /* 0x0000002404197981 */ /* 0x000162000c1e1100 */
[----:B------:R-:W-:Y:S05]  /*3b80*/  BRA `(.L_x_14843) ;  /* 0x0000000c00347947 */ /* 0x000fea0003800000 */
.L_x_14840:
        /* <DEDUP_REMOVED lines=8> */
.L_x_14845:
[----:B------:R0:W5:Y:S01]  /*3c10*/  LDG.E R25, desc[UR36][R4.64] ;  /* 0x0000002404197981 */ /* 0x000162000c1e1900 */
[----:B------:R-:W-:Y:S05]  /*3c20*/  BRA `(.L_x_14843) ;  /* 0x0000000c000c7947 */ /* 0x000fea0003800000 */
.L_x_14844:
[----:B------:R0:W5:Y:S01]  /*3c30*/  LDG.E.S16 R25, desc[UR36][R4.64] ;  /* 0x0000002404197981 */ /* 0x000162000c1e1700 */
[----:B------:R-:W-:Y:S05]  /*3c40*/  BRA `(.L_x_14843) ;  /* 0x0000000c00047947 */ /* 0x000fea0003800000 */
.L_x_14839:
[----:B------:R-:W-:-:S13]  /*3c50*/  ISETP.GT.AND P0, PT, R0, 0x6, PT ;  /* 0x000000060000780c */ /* 0x000fda0003f04270 */
[----:B------:R-:W-:Y:S05]  /*3c60*/  @P0 BRA `(.L_x_14846) ;  /* 0x00000000002c0947 */ /* 0x000fea0003800000 */
[----:B------:R-:W-:-:S13]  /*3c70*/  ISETP.NE.AND P0, PT, R0, 0x5, PT ;  /* 0x000000050000780c */ /* 0x000fda0003f05270 */
[----:B------:R-:W-:Y:S05]  /*3c80*/  @!P0 BRA `(.L_x_14847) ;  /* 0x0000000000148947 */ /* 0x000fea0003800000 */
[----:B------:R-:W-:-:S13]  /*3c90*/  ISETP.NE.AND P0, PT, R0, 0x6, PT ;  /* 0x000000060000780c */ /* 0x000fda0003f05270 */
[----:B------:R-:W-:Y:S05]  /*3ca0*/  @P0 BRA `(.L_x_14842) ;  /* 0x0000000800980947 */ /* 0x000fea0003800000 */
[----:B------:R-:W3:Y:S02]  /*3cb0*/  LDG.E R4, desc[UR36][R4.64] ;  /* 0x0000002404047981 */ /* 0x000ee4000c1e1900 */
[----:B---3--:R0:W1:Y:S01]  /*3cc0*/  F2I.FTZ.TRUNC.NTZ R25, R4 ;  /* 0x0000000400197305 */ /* 0x008062000021f100 */
[----:B------:R-:W-:Y:S05]  /*3cd0*/  BRA `(.L_x_14843) ;  /* 0x0000000800e07947 */ /* 0x000fea0003800000 */
.L_x_14847:
[----:B------:R-:W3:Y:S02]  /*3ce0*/  LDG.E.U16 R4, desc[UR36][R4.64] ;  /* 0x0000002404047981 */ /* 0x000ee4000c1e1500 */
[----:B---3--:R-:W-:-:S06]  /*3cf0*/  HADD2.F32 R25, -RZ, R4.H0_H0 ;  /* 0x20000004ff197230 */ /* 0x008fcc0000004100 */
[----:B------:R-:W0:Y:S01]  /*3d00*/  F2I.FTZ.TRUNC.NTZ R25, R25 ;  /* 0x0000001900197305 */ /* 0x000e22000021f100 */
[----:B------:R-:W-:Y:S05]  /*3d10*/  BRA `(.L_x_14843) ;  /* 0x0000000800d07947 */ /* 0x000fea0003800000 */
.L_x_14846:
[----:B------:R-:W-:-:S13]  /*3d20*/  ISETP.NE.AND P0, PT, R0, 0x7, PT ;  /* 0x000000070000780c */ /* 0x000fda0003f05270 */
[----:B------:R-:W-:Y:S05]  /*3d30*/  @!P0 BRA `(.L_x_14848) ;  /* 0x00000000002c8947 */ /* 0x000fea0003800000 */
[----:B------:R-:W-:-:S13]  /*3d40*/  ISETP.NE.AND P0, PT, R0, 0x8, PT ;  /* 0x000000080000780c */ /* 0x000fda0003f05270 */
[----:B------:R-:W-:Y:S05]  /*3d50*/  @!P0 BRA `(.L_x_14849) ;  /* 0x0000000000148947 */ /* 0x000fea0003800000 */
[----:B------:R-:W-:-:S13]  /*3d60*/  ISETP.NE.AND P0, PT, R0, 0x9, PT ;  /* 0x000000090000780c */ /* 0x000fda0003f05270 */
[----:B------:R-:W-:Y:S05]  /*3d70*/  @P0 BRA `(.L_x_14842) ;  /* 0x0000000800640947 */ /* 0x000fea0003800000 */
[----:B------:R-:W3:Y:S02]  /*3d80*/  LDG.E R4, desc[UR36][R4.64] ;  /* 0x0000002404047981 */ /* 0x000ee4000c1e1900 */
[----:B---3--:R0:W1:Y:S01]  /*3d90*/  F2I.FTZ.TRUNC.NTZ R25, R4 ;  /* 0x0000000400197305 */ /* 0x008062000021f100 */
[----:B------:R-:W-:Y:S05]  /*3da0*/  BRA `(.L_x_14843) ;  /* 0x0000000800ac7947 */ /* 0x000fea0003800000 */
.L_x_14849:
[----:B------:R-:W3:Y:S02]  /*3db0*/  LDG.E.U16 R4, desc[UR36][R4.64] ;  /* 0x0000002404047981 */ /* 0x000ee4000c1e1500 */
[----:B---3--:R-:W-:-:S06]  /*3dc0*/  HADD2.F32 R25, -RZ, R4.H0_H0 ;  /* 0x20000004ff197230 */ /* 0x008fcc0000004100 */
[----:B------:R-:W0:Y:S01]  /*3dd0*/  F2I.FTZ.TRUNC.NTZ R25, R25 ;  /* 0x0000001900197305 */ /* 0x000e22000021f100 */
[----:B------:R-:W-:Y:S05]  /*3de0*/  BRA `(.L_x_14843) ;  /* 0x00000008009c7947 */ /* 0x000fea0003800000 */
.L_x_14848:
[----:B------:R-:W3:Y:S02]  /*3df0*/  LDG.E.64 R4, desc[UR36][R4.64] ;  /* 0x0000002404047981 */ /* 0x000ee4000c1e1b00 */
[----:B---3--:R0:W1:Y:S01]  /*3e00*/  F2I.F64.TRUNC R25, R4 ;  /* 0x0000000400197311 */ /* 0x008062000030d100 */
[----:B------:R-:W-:Y:S05]  /*3e10*/  BRA `(.L_x_14843) ;  /* 0x0000000800907947 */ /* 0x000fea0003800000 */
.L_x_14838:
        /* <DEDUP_REMOVED lines=12> */
.L_x_14852:
[----:B------:R-:W3:Y:S02]  /*3ee0*/  LDG.E.64 R4, desc[UR36][R4.64] ;  /* 0x0000002404047981 */ /* 0x000ee4000c1e1b00 */
[----:B---3--:R0:W1:Y:S01]  /*3ef0*/  F2I.F64.TRUNC R25, R4 ;  /* 0x0000000400197311 */ /* 0x008062000030d100 */
[----:B------:R-:W-:Y:S05]  /*3f00*/  BRA `(.L_x_14843) ;  /* 0x0000000800547947 */ /* 0x000fea0003800000 */
.L_x_14851:
        /* <DEDUP_REMOVED lines=27> */
.L_x_14854:
        /* <DEDUP_REMOVED lines=12> */
[----:B------:R4:W0:Y:S01]  /*4180*/  F2I.FTZ.TRUNC.NTZ R25, R0 ;  /* 0x0000000000197305 */ /* 0x000822000021f100 */
[----:B------:R-:W-:Y:S05]  /*4190*/  BRA `(.L_x_14843) ;  /* 0x0000000400b07947 */ /* 0x000fea0003800000 */
.L_x_14853:
[----:B------:R-:W3:Y:S02]  /*41a0*/  LDG.E.U16 R25, desc[UR36][R4.64] ;  /* 0x0000002404197981 */ /* 0x000ee4000c1e1500 */
[----:B---3--:R-:W-:-:S06]  /*41b0*/  IMAD.U32 R25, R25, 0x10000, RZ ;  /* 0x0001000019197824 */ /* 0x008fcc00078e00ff */
[----:B------:R-:W3:Y:S01]  /*41c0*/  F2I.FTZ.TRUNC.NTZ R25, R25 ;  /* 0x0000001900197305 */ /* 0x000ee2000021f100 */
[----:B------:R-:W-:Y:S05]  /*41d0*/  BRA `(.L_x_14843) ;  /* 0x0000000400a07947 */ /* 0x000fea0003800000 */
.L_x_14850:
        /* <DEDUP_REMOVED lines=10> */
.L_x_14857:
        /* <DEDUP_REMOVED lines=21> */
.L_x_14861:
[----:B------:R-:W-:Y:S05]  /*43d0*/  BSYNC B1 ;  /* 0x0000000000017941 */ /* 0x000fea0003800000 */
.L_x_14860:
[----:B------:R-:W-:Y:S01]  /*43e0*/  IMAD.SHL.U32 R3, R3, 0x100000, RZ ;  /* 0x0010000003037824 */ /* 0x000fe200078e00ff */
[----:B------:R-:W-:-:S04]  /*43f0*/  LEA R0, R0, 0x3b800000, 0x17 ;  /* 0x3b80000000007811 */ /* 0x000fc800078eb8ff */
[----:B------:R-:W-:-:S07]  /*4400*/  LOP3.LUT R25, R0, R3, R25, 0xfe, !PT ;  /* 0x0000000300197212 */ /* 0x000fce00078efe19 */
.L_x_14859:
[----:B------:R-:W-:Y:S05]  /*4410*/  BSYNC B0 ;  /* 0x0000000000007941 */ /* 0x000fea0003800000 */
.L_x_14858:
[----:B------:R-:W0:Y:S01]  /*4420*/  F2I.FTZ.TRUNC.NTZ R25, R25 ;  /* 0x0000001900197305 */ /* 0x000e22000021f100 */
[----:B------:R-:W-:Y:S05]  /*4430*/  BRA `(.L_x_14843) ;  /* 0x0000000400087947 */ /* 0x000fea0003800000 */
.L_x_14856:
        /* <DEDUP_REMOVED lines=21> */
.L_x_14865:
[----:B------:R-:W-:Y:S05]  /*4590*/  BSYNC B1 ;  /* 0x0000000000017941 */ /* 0x000fea0003800000 */
.L_x_14864:
[----:B------:R-:W-:Y:S01]  /*45a0*/  IMAD.SHL.U32 R3, R3, 0x200000, RZ ;  /* 0x0020000003037824 */ /* 0x000fe200078e00ff */
[----:B------:R-:W-:-:S04]  /*45b0*/  LEA R0, R0, 0x37800000, 0x17 ;  /* 0x3780000000007811 */ /* 0x000fc800078eb8ff */
[----:B------:R-:W-:-:S07]  /*45c0*/  LOP3.LUT R25, R0, R3, R25, 0xfe, !PT ;  /* 0x0000000300197212 */ /* 0x000fce00078efe19 */
.L_x_14863:
[----:B------:R-:W-:Y:S05]  /*45d0*/  BSYNC B0 ;  /* 0x0000000000007941 */ /* 0x000fea0003800000 */
.L_x_14862:
[----:B------:R-:W0:Y:S01]  /*45e0*/  F2I.FTZ.TRUNC.NTZ R25, R25 ;  /* 0x0000001900197305 */ /* 0x000e22000021f100 */
[----:B------:R-:W-:Y:S05]  /*45f0*/  BRA `(.L_x_14843) ;  /* 0x0000000000987947 */ /* 0x000fea0003800000 */
.L_x_14855:
        /* <DEDUP_REMOVED lines=14> */
.L_x_14869:
[----:B------:R-:W-:Y:S05]  /*46e0*/  BSYNC B0 ;  /* 0x0000000000007941 */ /* 0x000fea0003800000 */
.L_x_14868:
[----:B------:R-:W0:Y:S01]  /*46f0*/  F2I.FTZ.TRUNC.NTZ R25, R25 ;  /* 0x0000001900197305 */ /* 0x000e22000021f100 */
[----:B------:R-:W-:Y:S05]  /*4700*/  BRA `(.L_x_14843) ;  /* 0x0000000000547947 */ /* 0x000fea0003800000 */
.L_x_14842:
        /* <DEDUP_REMOVED lines=16> */
[----:B0-2--5:R-:W-:Y:S05]  /*4810*/  CALL.ABS.NOINC R14 ;  /* 0x000000000e007343 */ /* 0x025fea0003c00000 */
.L_x_14870:
[----:B------:R-:W-:Y:S05]  /*4820*/  BRA `(.L_x_14843) ;  /* 0x00000000000c7947 */ /* 0x000fea0003800000 */
.L_x_14867:
[----:B------:R0:W5:Y:S01]  /*4830*/  LDG.E R25, desc[UR36][R4.64] ;  /* 0x0000002404197981 */ /* 0x000162000c1e1900 */
[----:B------:R-:W-:Y:S05]  /*4840*/  BRA `(.L_x_14843) ;  /* 0x0000000000047947 */ /* 0x000fea0003800000 */
.L_x_14866:
[----:B------:R0:W5:Y:S02]  /*4850*/  LDG.E R25, desc[UR36][R4.64] ;  /* 0x0000002404197981 */ /* 0x000164000c1e1900 */
.L_x_14843:
[----:B------:R-:W4:Y:S01]  /*4860*/  LDC.U8 R6, c[0x0][0x235] ;  /* 0x00008d40ff067b82 */ /* 0x000f220000000000 */
[----:B------:R-:W-:Y:S02]  /*4870*/  ULDC UR4, c[0x0][0x23c] ;  /* 0x00008f0000047ab9 */ /* 0x000fe40000000800 */
[----:B------:R-:W-:-:S05]  /*4880*/  IMAD R3, R18, UR4, RZ ;  /* 0x0000000412037c24 */ /* 0x000fca000f8e02ff */
[----:B0-----:R-:W0:Y:S01]  /*4890*/  LDC.64 R4, c[0x0][0x228] ;  /* 0x00008a00ff047b82 */ /* 0x001e220000000a00 */
[----:B----4-:R-:W-:-:S04]  /*48a0*/  PRMT R0, R6, 0x9910, RZ ;  /* 0x0000991006007816 */ /* 0x010fc800000000ff */
        /* <DEDUP_REMOVED lines=14> */
.L_x_14874:
[----:B------:R0:W5:Y:S01]  /*4990*/  LDG.E.U8 R18, desc[UR36][R4.64] ;  /* 0x0000002404127981 */ /* 0x000162000c1e1100 */
[----:B------:R-:W-:Y:S05]  /*49a0*/  BRA `(.L_x_14876) ;  /* 0x0000000c00347947 */ /* 0x000fea0003800000 */
.L_x_14873:
        /* <DEDUP_REMOVED lines=8> */
.L_x_14878:
[----:B------:R0:W5:Y:S01]  /*4a30*/  LDG.E R18, desc[UR36][R4.64] ;  /* 0x0000002404127981 */ /* 0x000162000c1e1900 */
[----:B------:R-:W-:Y:S05]  /*4a40*/  BRA `(.L_x_14876) ;  /* 0x0000000c000c7947 */ /* 0x000fea0003800000 */
.L_x_14877:
[----:B------:R0:W5:Y:S01]  /*4a50*/  LDG.E.S16 R18, desc[UR36][R4.64] ;  /* 0x0000002404127981 */ /* 0x000162000c1e1700 */
[----:B------:R-:W-:Y:S05]  /*4a60*/  BRA `(.L_x_14876) ;  /* 0x0000000c00047947 */ /* 0x000fea0003800000 */
.L_x_14872:
[----:B------:R-:W-:-:S13]  /*4a70*/  ISETP.GT.AND P0, PT, R0, 0x6, PT ;  /* 0x000000060000780c */ /* 0x000fda0003f04270 */
[----:B------:R-:W-:Y:S05]  /*4a80*/  @P0 BRA `(.L_x_14879) ;  /* 0x00000000002c0947 */ /* 0x000fea0003800000 */
[----:B------:R-:W-:-:S13]  /*4a90*/  ISETP.NE.AND P0, PT, R0, 0x5, PT ;  /* 0x000000050000780c */ /* 0x000fda0003f05270 */
[----:B------:R-:W-:Y:S05]  /*4aa0*/  @!P0 BRA `(.L_x_14880) ;  /* 0x0000000000148947 */ /* 0x000fea0003800000 */
[----:B------:R-:W-:-:S13]  /*4ab0*/  ISETP.NE.AND P0, PT, R0, 0x6, PT ;  /* 0x000000060000780c */ /* 0x000fda0003f05270 */
[----:B------:R-:W-:Y:S05]  /*4ac0*/  @P0 BRA `(.L_x_14875) ;  /* 0x0000000800980947 */ /* 0x000fea0003800000 */
[----:B------:R-:W4:Y:S02]  /*4ad0*/  LDG.E R4, desc[UR36][R4.64] ;  /* 0x0000002404047981 */ /* 0x000f24000c1e1900 */
[----:B----4-:R0:W4:Y:S01]  /*4ae0*/  F2I.FTZ.TRUNC.NTZ R18, R4 ;  /* 0x0000000400127305 */ /* 0x010122000021f100 */
[----:B------:R-:W-:Y:S05]  /*4af0*/  BRA `(.L_x_14876) ;  /* 0x0000000800e07947 */ /* 0x000fea0003800000 */
.L_x_14880:
[----:B------:R-:W4:Y:S02]  /*4b00*/  LDG.E.U16 R4, desc[UR36][R4.64] ;  /* 0x0000002404047981 */ /* 0x000f24000c1e1500 */
[----:B----4-:R-:W-:-:S06]  /*4b10*/  HADD2.F32 R18, -RZ, R4.H0_H0 ;  /* 0x20000004ff127230 */ /* 0x010fcc0000004100 */
[----:B------:R-:W0:Y:S01]  /*4b20*/  F2I.FTZ.TRUNC.NTZ R18, R18 ;  /* 0x0000001200127305 */ /* 0x000e22000021f100 */
[----:B------:R-:W-:Y:S05]  /*4b30*/  BRA `(.L_x_14876) ;  /* 0x0000000800d07947 */ /* 0x000fea0003800000 */
.L_x_14879:
[----:B------:R-:W-:-:S13]  /*4b40*/  ISETP.NE.AND P0, PT, R0, 0x7, PT ;  /* 0x000000070000780c */ /* 0x000fda0003f05270 */
[----:B------:R-:W-:Y:S05]  /*4b50*/  @!P0 BRA `(.L_x_14881) ;  /* 0x00000000002c8947 */ /* 0x000fea0003800000 */
[----:B------:R-:W-:-:S13]  /*4b60*/  ISETP.NE.AND P0, PT, R0, 0x8, PT ;  /* 0x000000080000780c */ /* 0x000fda0003f05270 */
[----:B------:R-:W-:Y:S05]  /*4b70*/  @!P0 BRA `(.L_x_14882) ;  /* 0x0000000000148947 */ /* 0x000fea0003800000 */
[----:B------:R-:W-:-:S13]  /*4b80*/  ISETP.NE.AND P0, PT, R0, 0x9, PT ;  /* 0x000000090000780c */ /* 0x000fda0003f05270 */
[----:B------:R-:W-:Y:S05]  /*4b90*/  @P0 BRA `(.L_x_14875) ;  /* 0x0000000800640947 */ /* 0x000fea0003800000 */
[----:B------:R-:W4:Y:S02]  /*4ba0*/  LDG.E R4, desc[UR36][R4.64] ;  /* 0x0000002404047981 */ /* 0x000f24000c1e1900 */
[----:B----4-:R0:W4:Y:S01]  /*4bb0*/  F2I.FTZ.TRUNC.NTZ R18, R4 ;  /* 0x0000000400127305 */ /* 0x010122000021f100 */
[----:B------:R-:W-:Y:S05]  /*4bc0*/  BRA `(.L_x_14876) ;  /* 0x0000000800ac7947 */ /* 0x000fea0003800000 */
.L_x_14882:
[----:B------:R-:W4:Y:S02]  /*4bd0*/  LDG.E.U16 R4, desc[UR36][R4.64] ;  /* 0x0000002404047981 */ /* 0x000f24000c1e1500 */
[----:B----4-:R-:W-:-:S06]  /*4be0*/  HADD2.F32 R18, -RZ, R4.H0_H0 ;  /* 0x20000004ff127230 */ /* 0x010fcc0000004100 */
[----:B------:R-:W0:Y:S01]  /*4bf0*/  F2I.FTZ.TRUNC.NTZ R18, R18 ;  /* 0x0000001200127305 */ /* 0x000e22000021f100 */
[----:B------:R-:W-:Y:S05]  /*4c00*/  BRA `(.L_x_14876) ;  /* 0x00000008009c7947 */ /* 0x000fea0003800000 */
.L_x_14881:
[----:B------:R-:W4:Y:S02]  /*4c10*/  LDG.E.64 R4, desc[UR36][R4.64] ;  /* 0x0000002404047981 */ /* 0x000f24000c1e1b00 */
[----:B----4-:R0:W4:Y:S01]  /*4c20*/  F2I.F64.TRUNC R18, R4 ;  /* 0x0000000400127311 */ /* 0x010122000030d100 */
[----:B------:R-:W-:Y:S05]  /*4c30*/  BRA `(.L_x_14876) ;  /* 0x0000000800907947 */ /* 0x000fea0003800000 */
.L_x_14871:
        /* <DEDUP_REMOVED lines=10> */
[----:B------:R-:W-:Y:S01]  /*4ce0*/  SEL R18, RZ, 0x1, !P0 ;  /* 0x00000001ff127807 */ /* 0x000fe20004000000 */
[----:B------:R-:W-:Y:S08]  /*4cf0*/  BRA `(.L_x_14876) ;  /* 0x0000000800607947 */ /* 0x000ff00003800000 */
.L_x_14885:
[----:B------:R-:W4:Y:S02]  /*4d00*/  LDG.E.64 R4, desc[UR36][R4.64] ;  /* 0x0000002404047981 */ /* 0x000f24000c1e1b00 */
[----:B----4-:R0:W4:Y:S01]  /*4d10*/  F2I.F64.TRUNC R18, R4 ;  /* 0x0000000400127311 */ /* 0x010122000030d100 */
[----:B------:R-:W-:Y:S05]  /*4d20*/  BRA `(.L_x_14876) ;  /* 0x0000000800547947 */ /* 0x000fea0003800000 */
.L_x_14884:
        /* <DEDUP_REMOVED lines=25> */
[----:B------:R0:W4:Y:S01]  /*4ec0*/  F2I.FTZ.TRUNC.NTZ R18, R7 ;  /* 0x0000000700127305 */ /* 0x000122000021f100 */
[----:B------:R-:W-:Y:S05]  /*4ed0*/  BRA `(.L_x_14876) ;  /* 0x0000000400e87947 */ /* 0x000fea0003800000 */
.L_x_14887:
        /* <DEDUP_REMOVED lines=14> */
.L_x_14886:
[----:B------:R-:W4:Y:S02]  /*4fc0*/  LDG.E.U16 R18, desc[UR36][R4.64] ;  /* 0x0000002404127981 */ /* 0x000f24000c1e1500 */
[----:B----4-:R-:W-:-:S06]  /*4fd0*/  IMAD.U32 R18, R18, 0x10000, RZ ;  /* 0x0001000012127824 */ /* 0x010fcc00078e00ff */
[----:B------:R-:W0:Y:S01]  /*4fe0*/  F2I.FTZ.TRUNC.NTZ R18, R18 ;  /* 0x0000001200127305 */ /* 0x000e22000021f100 */
[----:B------:R-:W-:Y:S05]  /*4ff0*/  BRA `(.L_x_14876) ;  /* 0x0000000400a07947 */ /* 0x000fea0003800000 */
.L_x_14883:
        /* <DEDUP_REMOVED lines=10> */
.L_x_14890:
        /* <DEDUP_REMOVED lines=21> */
.L_x_14894:
[----:B------:R-:W-:Y:S05]  /*51f0*/  BSYNC B1 ;  /* 0x0000000000017941 */ /* 0x000fea0003800000 */
.L_x_14893:
[----:B------:R-:W-:Y:S01]  /*5200*/  IMAD.SHL.U32 R3, R3, 0x100000, RZ ;  /* 0x0010000003037824 */ /* 0x000fe200078e00ff */
[----:B------:R-:W-:-:S04]  /*5210*/  LEA R5, R0, 0x3b800000, 0x17 ;  /* 0x3b80000000057811 */ /* 0x000fc800078eb8ff */
[----:B------:R-:W-:-:S07]  /*5220*/  LOP3.LUT R18, R5, R3, R18, 0xfe, !PT ;  /* 0x0000000305127212 */ /* 0x000fce00078efe12 */
.L_x_14892:
[----:B------:R-:W-:Y:S05]  /*5230*/  BSYNC B0 ;  /* 0x0000000000007941 */ /* 0x000fea0003800000 */
.L_x_14891:
[----:B------:R-:W4:Y:S01]  /*5240*/  F2I.FTZ.TRUNC.NTZ R18, R18 ;  /* 0x0000001200127305 */ /* 0x000f22000021f100 */
[----:B------:R-:W-:Y:S05]  /*5250*/  BRA `(.L_x_14876) ;  /* 0x0000000400087947 */ /* 0x000fea0003800000 */
.L_x_14889:
        /* <DEDUP_REMOVED lines=21> */
.L_x_14898:
[----:B------:R-:W-:Y:S05]  /*53b0*/  BSYNC B1 ;  /* 0x0000000000017941 */ /* 0x000fea0003800000 */
.L_x_14897:
[----:B------:R-:W-:Y:S01]  /*53c0*/  IMAD.SHL.U32 R3, R3, 0x200000, RZ ;  /* 0x0020000003037824 */ /* 0x000fe200078e00ff */
[----:B------:R-:W-:-:S04]  /*53d0*/  LEA R5, R0, 0x37800000, 0x17 ;  /* 0x3780000000057811 */ /* 0x000fc800078eb8ff */
[----:B------:R-:W-:-:S07]  /*53e0*/  LOP3.LUT R18, R5, R3, R18, 0xfe, !PT ;  /* 0x0000000305127212 */ /* 0x000fce00078efe12 */
.L_x_14896:
[----:B------:R-:W-:Y:S05]  /*53f0*/  BSYNC B0 ;  /* 0x0000000000007941 */ /* 0x000fea0003800000 */
.L_x_14895:
[----:B------:R-:W0:Y:S01]  /*5400*/  F2I.FTZ.TRUNC.NTZ R18, R18 ;  /* 0x0000001200127305 */ /* 0x000e22000021f100 */
[----:B------:R-:W-:Y:S05]  /*5410*/  BRA `(.L_x_14876) ;  /* 0x0000000000987947 */ /* 0x000fea0003800000 */
.L_x_14888:
        /* <DEDUP_REMOVED lines=14> */
.L_x_14902:
[----:B------:R-:W-:Y:S05]  /*5500*/  BSYNC B0 ;  /* 0x0000000000007941 */ /* 0x000fea0003800000 */
.L_x_14901:
[----:B------:R-:W0:Y:S01]  /*5510*/  F2I.FTZ.TRUNC.NTZ R18, R18 ;  /* 0x0000001200127305 */ /* 0x000e22000021f100 */
[----:B------:R-:W-:Y:S05]  /*5520*/  BRA `(.L_x_14876) ;  /* 0x0000000000547947 */ /* 0x000fea0003800000 */
.L_x_14875:
        /* <DEDUP_REMOVED lines=17> */
.L_x_14903:
[----:B------:R-:W-:Y:S05]  /*5640*/  BRA `(.L_x_14876) ;  /* 0x00000000000c7947 */ /* 0x000fea0003800000 */
.L_x_14900:
[----:B------:R0:W5:Y:S01]  /*5650*/  LDG.E R18, desc[UR36][R4.64] ;  /* 0x0000002404127981 */ /* 0x000162000c1e1900 */
[----:B------:R-:W-:Y:S05]  /*5660*/  BRA `(.L_x_14876) ;  /* 0x0000000000047947 */ /* 0x000fea0003800000 */
.L_x_14899:
[----:B------:R0:W5:Y:S02]  /*5670*/  LDG.E R18, desc[UR36][R4.64] ;  /* 0x0000002404127981 */ /* 0x000164000c1e1900 */
.L_x_14876:
[----:B------:R-:W-:-:S07]  /*5680*/  VIADD R17, R17, 0x80 ;  /* 0x0000008011117836 */ /* 0x000fce0000000000 */
.L_x_14837:
[----:B------:R-:W-:Y:S05]  /*5690*/  BSYNC B6 ;  /* 0x0000000000067941 */ /* 0x000fea0003800000 */
.L_x_14836:
        /* <DEDUP_REMOVED lines=23> */
.L_x_14909:
[----:B------:R0:W5:Y:S01]  /*5810*/  LDG.E.U8 R27, desc[UR36][R4.64] ;  /* 0x00000024041b7981 */ /* 0x000162000c1e1100 */
[----:B------:R-:W-:Y:S05]  /*5820*/  BRA `(.L_x_14911) ;  /* 0x0000000c00347947 */ /* 0x000fea0003800000 */
.L_x_14908:
        /* <DEDUP_REMOVED lines=8> */
.L_x_14913:
[----:B------:R4:W5:Y:S01]  /*58b0*/  LDG.E R27, desc[UR36][R4.64] ;  /* 0x00000024041b7981 */ /* 0x000962000c1e1900 */
[----:B------:R-:W-:Y:S05]  /*58c0*/  BRA `(.L_x_14911) ;  /* 0x0000000c000c7947 */ /* 0x000fea0003800000 */
.L_x_14912:
[----:B------:R3:W5:Y:S01]  /*58d0*/  LDG.E.S16 R27, desc[UR36][R4.64] ;  /* 0x00000024041b7981 */ /* 0x000762000c1e1700 */
[----:B------:R-:W-:Y:S05]  /*58e0*/  BRA `(.L_x_14911) ;  /* 0x0000000c00047947 */ /* 0x000fea0003800000 */
.L_x_14907:
        /* <DEDUP_REMOVED lines=9> */
.L_x_14915:
[----:B------:R-:W3:Y:S02]  /*5980*/  LDG.E.U16 R4, desc[UR36][R4.64] ;  /* 0x0000002404047981 */ /* 0x000ee4000c1e1500 */
[----:B---3--:R-:W-:-:S06]  /*5990*/  HADD2.F32 R27, -RZ, R4.H0_H0 ;  /* 0x20000004ff1b7230 */ /* 0x008fcc0000004100 */
[----:B------:R-:W0:Y:S01]  /*59a0*/  F2I.FTZ.TRUNC.NTZ R27, R27 ;  /* 0x0000001b001b7305 */ /* 0x000e22000021f100 */
[----:B------:R-:W-:Y:S05]  /*59b0*/  BRA `(.L_x_14911) ;  /* 0x0000000800d07947 */ /* 0x000fea0003800000 */
.L_x_14914:
        /* <DEDUP_REMOVED lines=9> */
.L_x_14917:
[----:B------:R-:W3:Y:S02]  /*5a50*/  LDG.E.U16 R4, desc[UR36][R4.64] ;  /* 0x0000002404047981 */ /* 0x000ee4000c1e1500 */
[----:B---3--:R-:W-:-:S06]  /*5a60*/  HADD2.F32 R27, -RZ, R4.H0_H0 ;  /* 0x20000004ff1b7230 */ /* 0x008fcc0000004100 */
[----:B------:R-:W0:Y:S01]  /*5a70*/  F2I.FTZ.TRUNC.NTZ R27, R27 ;  /* 0x0000001b001b7305 */ /* 0x000e22000021f100 */
[----:B------:R-:W-:Y:S05]  /*5a80*/  BRA `(.L_x_14911) ;  /* 0x00000008009c7947 */ /* 0x000fea0003800000 */
.L_x_14916:
[----:B------:R-:W3:Y:S02]  /*5a90*/  LDG.E.64 R4, desc[UR36][R4.64] ;  /* 0x0000002404047981 */ /* 0x000ee4000c1e1b00 */
[----:B---3--:R0:W1:Y:S01]  /*5aa0*/  F2I.F64.TRUNC R27, R4 ;  /* 0x00000004001b7311 */ /* 0x008062000030d100 */
[----:B------:R-:W-:Y:S05]  /*5ab0*/  BRA `(.L_x_14911) ;  /* 0x0000000800907947 */ /* 0x000fea0003800000 */
.L_x_14906:
        /* <DEDUP_REMOVED lines=12> */
.L_x_14920:
[----:B------:R-:W3:Y:S02]  /*5b80*/  LDG.E.64 R4, desc[UR36][R4.64] ;  /* 0x0000002404047981 */ /* 0x000ee4000c1e1b00 */
[----:B---3--:R0:W1:Y:S01]  /*5b90*/  F2I.F64.TRUNC R27, R4 ;  /* 0x00000004001b7311 */ /* 0x008062000030d100 */
[----:B------:R-:W-:Y:S05]  /*5ba0*/  BRA `(.L_x_14911) ;  /* 0x0000000800547947 */ /* 0x000fea0003800000 */
.L_x_14919:
        /* <DEDUP_REMOVED lines=27> */
.L_x_14922:
        /* <DEDUP_REMOVED lines=14> */
.L_x_14921:
[----:B------:R-:W3:Y:S02]  /*5e40*/  LDG.E.U16 R27, desc[UR36][R4.64] ;  /* 0x00000024041b7981 */ /* 0x000ee4000c1e1500 */
[----:B---3--:R-:W-:-:S06]  /*5e50*/  IMAD.U32 R27, R27, 0x10000, RZ ;  /* 0x000100001b1b7824 */ /* 0x008fcc00078e00ff */
[----:B------:R-:W0:Y:S01]  /*5e60*/  F2I.FTZ.TRUNC.NTZ R27, R27 ;  /* 0x0000001b001b7305 */ /* 0x000e22000021f100 */
[----:B------:R-:W-:Y:S05]  /*5e70*/  BRA `(.L_x_14911) ;  /* 0x0000000400a07947 */ /* 0x000fea0003800000 */
.L_x_14918:
        /* <DEDUP_REMOVED lines=10> */
.L_x_14925:
        /* <DEDUP_REMOVED lines=21> */
.L_x_14929:
[----:B------:R-:W-:Y:S05]  /*6070*/  BSYNC B1 ;  /* 0x0000000000017941 */ /* 0x000fea0003800000 */
.L_x_14928:
[----:B------:R-:W-:Y:S01]  /*6080*/  IMAD.SHL.U32 R3, R3, 0x100000, RZ ;  /* 0x0010000003037824 */ /* 0x000fe200078e00ff */
[----:B------:R-:W-:-:S04]  /*6090*/  LEA R0, R0, 0x3b800000, 0x17 ;  /* 0x3b80000000007811 */ /* 0x000fc800078eb8ff */
[----:B------:R-:W-:-:S07]  /*60a0*/  LOP3.LUT R27, R0, R3, R27, 0xfe, !PT ;  /* 0x00000003001b7212 */ /* 0x000fce00078efe1b */
.L_x_14927:
[----:B------:R-:W-:Y:S05]  /*60b0*/  BSYNC B0 ;  /* 0x0000000000007941 */ /* 0x000fea0003800000 */
.L_x_14926:
[----:B------:R-:W0:Y:S01]  /*60c0*/  F2I.FTZ.TRUNC.NTZ R27, R27 ;  /* 0x0000001b001b7305 */ /* 0x000e22000021f100 */
[----:B------:R-:W-:Y:S05]  /*60d0*/  BRA `(.L_x_14911) ;  /* 0x0000000400087947 */ /* 0x000fea0003800000 */
.L_x_14924:
        /* <DEDUP_REMOVED lines=21> */
.L_x_14933:
[----:B------:R-:W-:Y:S05]  /*6230*/  BSYNC B1 ;  /* 0x0000000000017941 */ /* 0x000fea0003800000 */
.L_x_14932:
[----:B------:R-:W-:Y:S01]  /*6240*/  IMAD.SHL.U32 R3, R3, 0x200000, RZ ;  /* 0x0020000003037824 */ /* 0x000fe200078e00ff */
[----:B------:R-:W-:-:S04]  /*6250*/  LEA R0, R0, 0x37800000, 0x17 ;  /* 0x3780000000007811 */ /* 0x000fc800078eb8ff */
[----:B------:R-:W-:-:S07]  /*6260*/  LOP3.LUT R27, R0, R3, R27, 0xfe, !PT ;  /* 0x00000003001b7212 */ /* 0x000fce00078efe1b */
.L_x_14931:
[----:B------:R-:W-:Y:S05]  /*6270*/  BSYNC B0 ;  /* 0x0000000000007941 */ /* 0x000fea0003800000 */
.L_x_14930:
[----:B------:R-:W0:Y:S01]  /*6280*/  F2I.FTZ.TRUNC.NTZ R27, R27 ;  /* 0x0000001b001b7305 */ /* 0x000e22000021f100 */
[----:B------:R-:W-:Y:S05]  /*6290*/  BRA `(.L_x_14911) ;  /* 0x0000000000987947 */ /* 0x000fea0003800000 */
.L_x_14923:
        /* <DEDUP_REMOVED lines=14> */
.L_x_14937:
[----:B------:R-:W-:Y:S05]  /*6380*/  BSYNC B0 ;  /* 0x0000000000007941 */ /* 0x000fea0003800000 */
.L_x_14936:
[----:B------:R-:W0:Y:S01]  /*6390*/  F2I.FTZ.TRUNC.NTZ R27, R27 ;  /* 0x0000001b001b7305 */ /* 0x000e22000021f100 */
[----:B------:R-:W-:Y:S05]  /*63a0*/  BRA `(.L_x_14911) ;  /* 0x0000000000547947 */ /* 0x000fea0003800000 */
.L_x_14910:
        /* <DEDUP_REMOVED lines=17> */
.L_x_14938:
[----:B------:R-:W-:Y:S05]  /*64c0*/  BRA `(.L_x_14911) ;  /* 0x00000000000c7947 */ /* 0x000fea0003800000 */
.L_x_14935:
[----:B------:R0:W5:Y:S01]  /*64d0*/  LDG.E R27, desc[UR36][R4.64] ;  /* 0x00000024041b7981 */ /* 0x000162000c1e1900 */
[----:B------:R-:W-:Y:S05]  /*64e0*/  BRA `(.L_x_14911) ;  /* 0x0000000000047947 */ /* 0x000fea0003800000 */
.L_x_14934:
[----:B------:R0:W5:Y:S02]  /*64f0*/  LDG.E R27, desc[UR36][R4.64] ;  /* 0x00000024041b7981 */ /* 0x000164000c1e1900 */
.L_x_14911:
[----:B------:R-:W2:Y:S01]  /*6500*/  LDC.U8 R3, c[0x0][0x235] ;  /* 0x00008d40ff037b82 */ /* 0x000ea20000000000 */
[----:B------:R-:W-:Y:S02]  /*6510*/  ULDC UR4, c[0x0][0x23c] ;  /* 0x00008f0000047ab9 */ /* 0x000fe40000000800 */
[----:B------:R-:W-:-:S05]  /*6520*/  IMAD R17, R17, UR4, RZ ;  /* 0x0000000411117c24 */ /* 0x000fca000f8e02ff */
[----:B01-34-:R-:W0:Y:S01]  /*6530*/  LDC.64 R4, c[0x0][0x228] ;  /* 0x00008a00ff047b82 */ /* 0x01be220000000a00 */
        /* <DEDUP_REMOVED lines=15> */
.L_x_14942:
[----:B------:R0:W5:Y:S01]  /*6630*/  LDG.E.U8 R23, desc[UR36][R4.64] ;  /* 0x0000002404177981 */ /* 0x000162000c1e1100 */
[----:B------:R-:W-:Y:S05]  /*6640*/  BRA `(.L_x_14905) ;  /* 0x0000000c00307947 */ /* 0x000fea0003800000 */
.L_x_14941:
        /* <DEDUP_REMOVED lines=8> */
.L_x_14945:
[----:B------:R0:W5:Y:S01]  /*66d0*/  LDG.E R23, desc[UR36][R4.64] ;  /* 0x0000002404177981 */ /* 0x000162000c1e1900 */
[----:B------:R-:W-:Y:S05]  /*66e0*/  BRA `(.L_x_14905) ;  /* 0x0000000c00087947 */ /* 0x000fea0003800000 */
.L_x_14944:
[----:B------:R0:W5:Y:S01]  /*66f0*/  LDG.E.S16 R23, desc[UR36][R4.64] ;  /* 0x0000002404177981 */ /* 0x000162000c1e1700 */
[----:B------:R-:W-:Y:S05]  /*6700*/  BRA `(.L_x_14905) ;  /* 0x0000000c00007947 */ /* 0x000fea0003800000 */
.L_x_14940:
        /* <DEDUP_REMOVED lines=9> */
.L_x_14947:
[----:B------:R-:W2:Y:S02]  /*67a0*/  LDG.E.U16 R4, desc[UR36][R4.64] ;  /* 0x0000002404047981 */ /* 0x000ea4000c1e1500 */
[----:B--2---:R-:W-:-:S06]  /*67b0*/  HADD2.F32 R23, -RZ, R4.H0_H0 ;  /* 0x20000004ff177230 */ /* 0x004fcc0000004100 */
[----:B------:R-:W0:Y:S01]  /*67c0*/  F2I.FTZ.TRUNC.NTZ R23, R23 ;  /* 0x0000001700177305 */ /* 0x000e22000021f100 */
[----:B------:R-:W-:Y:S05]  /*67d0*/  BRA `(.L_x_14905) ;  /* 0x0000000800cc7947 */ /* 0x000fea0003800000 */
.L_x_14946:
        /* <DEDUP_REMOVED lines=9> */
.L_x_14949:
[----:B------:R-:W2:Y:S02]  /*6870*/  LDG.E.U16 R4, desc[UR36][R4.64] ;  /* 0x0000002404047981 */ /* 0x000ea4000c1e1500 */
[----:B--2---:R-:W-:-:S06]  /*6880*/  HADD2.F32 R23, -RZ, R4.H0_H0 ;  /* 0x20000004ff177230 */ /* 0x004fcc0000004100 */
[----:B------:R-:W0:Y:S01]  /*6890*/  F2I.FTZ.TRUNC.NTZ R23, R23 ;  /* 0x0000001700177305 */ /* 0x000e22000021f100 */
[----:B------:R-:W-:Y:S05]  /*68a0*/  BRA `(.L_x_14905) ;  /* 0x0000000800987947 */ /* 0x000fea0003800000 */
.L_x_14948:
[----:B------:R-:W2:Y:S02]  /*68b0*/  LDG.E.64 R4, desc[UR36][R4.64] ;  /* 0x0000002404047981 */ /* 0x000ea4000c1e1b00 */
[----:B--2---:R0:W1:Y:S01]  /*68c0*/  F2I.F64.TRUNC R23, R4 ;  /* 0x0000000400177311 */ /* 0x004062000030d100 */
[----:B------:R-:W-:Y:S05]  /*68d0*/  BRA `(.L_x_14905) ;  /* 0x00000008008c7947 */ /* 0x000fea0003800000 */
.L_x_14939:
        /* <DEDUP_REMOVED lines=12> */
.L_x_14952:
[----:B------:R-:W2:Y:S02]  /*69a0*/  LDG.E.64 R4, desc[UR36][R4.64] ;  /* 0x0000002404047981 */ /* 0x000ea4000c1e1b00 */
[----:B--2---:R0:W1:Y:S01]  /*69b0*/  F2I.F64.TRUNC R23, R4 ;  /* 0x0000000400177311 */ /* 0x004062000030d100 */
[----:B------:R-:W-:Y:S05]  /*69c0*/  BRA `(.L_x_14905) ;  /* 0x0000000800507947 */ /* 0x000fea0003800000 */
.L_x_14951:
        /* <DEDUP_REMOVED lines=27> */
.L_x_14954:
        /* <DEDUP_REMOVED lines=14> */
.L_x_14953:
[----:B------:R-:W2:Y:S02]  /*6c60*/  LDG.E.U16 R23, desc[UR36][R4.64] ;  /* 0x0000002404177981 */ /* 0x000ea4000c1e1500 */
[----:B--2---:R-:W-:-:S06]  /*6c70*/  IMAD.U32 R23, R23, 0x10000, RZ ;  /* 0x0001000017177824 */ /* 0x004fcc00078e00ff */
[----:B------:R-:W0:Y:S01]  /*6c80*/  F2I.FTZ.TRUNC.NTZ R23, R23 ;  /* 0x0000001700177305 */ /* 0x000e22000021f100 */
[----:B------:R-:W-:Y:S05]  /*6c90*/  BRA `(.L_x_14905) ;  /* 0x00000004009c7947 */ /* 0x000fea0003800000 */
.L_x_14950:
        /* <DEDUP_REMOVED lines=10> */
.L_x_14957:
        /* <DEDUP_REMOVED lines=21> */
.L_x_14961:
[----:B------:R-:W-:Y:S05]  /*6e90*/  BSYNC B1 ;  /* 0x0000000000017941 */ /* 0x000fea0003800000 */
.L_x_14960:
[----:B------:R-:W-:Y:S01]  /*6ea0*/  IMAD.SHL.U32 R3, R3, 0x100000, RZ ;  /* 0x0010000003037824 */ /* 0x000fe200078e00ff */
[----:B------:R-:W-:-:S04]  /*6eb0*/  LEA R0, R0, 0x3b800000, 0x17 ;  /* 0x3b80000000007811 */ /* 0x000fc800078eb8ff */
[----:B------:R-:W-:-:S07]  /*6ec0*/  LOP3.LUT R23, R0, R3, R23, 0xfe, !PT ;  /* 0x0000000300177212 */ /* 0x000fce00078efe17 */
.L_x_14959:
[----:B------:R-:W-:Y:S05]  /*6ed0*/  BSYNC B0 ;  /* 0x0000000000007941 */ /* 0x000fea0003800000 */
.L_x_14958:
[----:B------:R-:W0:Y:S01]  /*6ee0*/  F2I.FTZ.TRUNC.NTZ R23, R23 ;  /* 0x0000001700177305 */ /* 0x000e22000021f100 */
[----:B------:R-:W-:Y:S05]  /*6ef0*/  BRA `(.L_x_14905) ;  /* 0x0000000400047947 */ /* 0x000fea0003800000 */
.L_x_14956:
        /* <DEDUP_REMOVED lines=21> */
.L_x_14965:
[----:B------:R-:W-:Y:S05]  /*7050*/  BSYNC B1 ;  /* 0x0000000000017941 */ /* 0x000fea0003800000 */
.L_x_14964:
[----:B------:R-:W-:Y:S01]  /*7060*/  IMAD.SHL.U32 R3, R3, 0x200000, RZ ;  /* 0x0020000003037824 */ /* 0x000fe200078e00ff */
[----:B------:R-:W-:-:S04]  /*7070*/  LEA R0, R0, 0x37800000, 0x17 ;  /* 0x3780000000007811 */ /* 0x000fc800078eb8ff */
[----:B------:R-:W-:-:S07]  /*7080*/  LOP3.LUT R23, R0, R3, R23, 0xfe, !PT ;  /* 0x0000000300177212 */ /* 0x000fce00078efe17 */
.L_x_14963:
[----:B------:R-:W-:Y:S05]  /*7090*/  BSYNC B0 ;  /* 0x0000000000007941 */ /* 0x000fea0003800000 */
.L_x_14962:
[----:B------:R-:W0:Y:S01]  /*70a0*/  F2I.FTZ.TRUNC.NTZ R23, R23 ;  /* 0x0000001700177305 */ /* 0x000e22000021f100 */
[----:B------:R-:W-:Y:S05]  /*70b0*/  BRA `(.L_x_14905) ;  /* 0x0000000000947947 */ /* 0x000fea0003800000 */
.L_x_14955:
        /* <DEDUP_REMOVED lines=14> */
.L_x_14969:
[----:B------:R-:W-:Y:S05]  /*71a0*/  BSYNC B0 ;  /* 0x0000000000007941 */ /* 0x000fea0003800000 */
.L_x_14968:
[----:B------:R-:W0:Y:S01]  /*71b0*/  F2I.FTZ.TRUNC.NTZ R23, R23 ;  /* 0x0000001700177305 */ /* 0x000e22000021f100 */
[----:B------:R-:W-:Y:S05]  /*71c0*/  BRA `(.L_x_14905) ;  /* 0x0000000000507947 */ /* 0x000fea0003800000 */
.L_x_14943:
        /* <DEDUP_REMOVED lines=16> */
.L_x_14970:
[----:B------:R-:W-:Y:S05]  /*72d0*/  BRA `(.L_x_14905) ;  /* 0x00000000000c7947 */ /* 0x000fea0003800000 */
.L_x_14967:
[----:B------:R0:W5:Y:S01]  /*72e0*/  LDG.E R23, desc[UR36][R4.64] ;  /* 0x0000002404177981 */ /* 0x000162000c1e1900 */
[----:B------:R-:W-:Y:S05]  /*72f0*/  BRA `(.L_x_14905) ;  /* 0x0000000000047947 */ /* 0x000fea0003800000 */
.L_x_14966:
[----:B------:R0:W5:Y:S02]  /*7300*/  LDG.E R23, desc[UR36][R4.64] ;  /* 0x0000002404177981 */ /* 0x000164000c1e1900 */
.L_x_14905:
[----:B------:R-:W-:Y:S05]  /*7310*/  BSYNC B6 ;  /* 0x0000000000067941 */ /* 0x000fea0003800000 */
.L_x_14904:
[----:B------:R-:W3:Y:S01]  /*7320*/  S2R R19, SR_TID.X ;  /* 0x0000000000137919 */ /* 0x000ee20000002100 */
[C---:B-----5:R-:W-:Y:S01]  /*7330*/  ISETP.NE.AND P6, PT, R22.reuse, RZ, PT ;  /* 0x000000ff1600720c */ /* 0x060fe20003fc5270 */
[----:B------:R-:W3:Y:S01]  /*7340*/  LDC.U8 R17, c[0x0][0x240] ;  /* 0x00009000ff117b82 */ /* 0x000ee20000000000 */
[----:B------:R-:W-:Y:S01]  /*7350*/  ISETP.GT.AND P5, PT, R22, RZ, PT ;  /* 0x000000ff1600720c */ /* 0x000fe20003fa4270 */
[----:B------:R-:W-:Y:S01]  /*7360*/  BSSY B6, `(.L_x_14971) ;  /* 0x00000f9000067945 */ /* 0x000fe20003800000 */
[C---:B-12-4-:R-:W-:Y:S01]  /*7370*/  ISETP.NE.AND P0, PT, R28.reuse, RZ, PT ;  /* 0x000000ff1c00720c */ /* 0x056fe20003f05270 */
[----:B0-----:R-:W-:Y:S01]  /*7380*/  IMAD.MOV.U32 R22, RZ, RZ, R23 ;  /* 0x000000ffff167224 */ /* 0x001fe200078e0017 */
[----:B---3--:R-:W-:Y:S02]  /*7390*/  ISETP.NE.AND P1, PT, R25, RZ, PT ;  /* 0x000000ff1900720c */ /* 0x008fe40003f25270 */
[----:B------:R-:W-:Y:S02]  /*73a0*/  ISETP.NE.AND P2, PT, R27, RZ, PT ;  /* 0x000000ff1b00720c */ /* 0x000fe40003f45270 */
[----:B------:R-:W-:-:S02]  /*73b0*/  ISETP.GT.AND P3, PT, R28, RZ, PT ;  /* 0x000000ff1c00720c */ /* 0x000fc40003f64270 */
[----:B------:R-:W-:Y:S02]  /*73c0*/  ISETP.GT.AND P4, PT, R25, RZ, PT ;  /* 0x000000ff1900720c */ /* 0x000fe40003f84270 */
[----:B------:R-:W-:Y:S02]  /*73d0*/  @P6 SEL R26, RZ, 0x1, !P5 ;  /* 0x00000001ff1a6807 */ /* 0x000fe40006800000 */
[----:B------:R-:W-:Y:S02]  /*73e0*/  ISETP.GT.AND P5, PT, R27, RZ, PT ;  /* 0x000000ff1b00720c */ /* 0x000fe40003fa4270 */
[----:B------:R-:W-:Y:S02]  /*73f0*/  @P0 SEL R24, RZ, 0x1, !P3 ;  /* 0x00000001ff180807 */ /* 0x000fe40005800000 */
[----:B------:R-:W-:Y:S02]  /*7400*/  @P1 SEL R18, RZ, 0x1, !P4 ;  /* 0x00000001ff121807 */ /* 0x000fe40006000000 */
[----:B------:R-:W-:-:S02]  /*7410*/  @P2 SEL R22, RZ, 0x1, !P5 ;  /* 0x00000001ff162807 */ /* 0x000fc40006800000 */
[----:B------:R-:W-:-:S13]  /*7420*/  ISETP.GE.AND P6, PT, R19, R16, PT ;  /* 0x000000101300720c */ /* 0x000fda0003fc6270 */
[----:B------:R-:W-:Y:S05]  /*7430*/  @P6 BRA `(.L_x_14972) ;  /* 0x0000000c00ac6947 */ /* 0x000fea0003800000 */
        /* <DEDUP_REMOVED lines=21> */
.L_x_14976:
[----:B------:R0:W-:Y:S01]  /*7590*/  STG.E.U8 desc[UR36][R8.64], R26 ;  /* 0x0000001a08007986 */ /* 0x0001e2000c101124 */
[----:B------:R-:W-:Y:S05]  /*75a0*/  BRA `(.L_x_14972) ;  /* 0x0000000c00507947 */ /* 0x000fea0003800000 */
.L_x_14975:
        /* <DEDUP_REMOVED lines=9> */
.L_x_14979:
[----:B------:R0:W-:Y:S01]  /*7640*/  STG.E desc[UR36][R8.64], R26 ;  /* 0x0000001a08007986 */ /* 0x0001e2000c101924 */
[----:B------:R-:W-:Y:S05]  /*7650*/  BRA `(.L_x_14972) ;  /* 0x0000000c00247947 */ /* 0x000fea0003800000 */
.L_x_14978:
[----:B------:R0:W-:Y:S01]  /*7660*/  STG.E.U16 desc[UR36][R8.64], R26 ;  /* 0x0000001a08007986 */ /* 0x0001e2000c101524 */
[----:B------:R-:W-:Y:S05]  /*7670*/  BRA `(.L_x_14972) ;  /* 0x0000000c001c7947 */ /* 0x000fea0003800000 */
.L_x_14974:
        /* <DEDUP_REMOVED lines=9> */
.L_x_14981:
[----:B------:R-:W-:-:S04]  /*7710*/  I2FP.F32.S32 R0, R26 ;  /* 0x0000001a00007245 */ /* 0x000fc80000201400 */
[----:B------:R-:W-:-:S05]  /*7720*/  F2FP.F16.F32.PACK_AB R0, RZ, R0 ;  /* 0x00000000ff00723e */ /* 0x000fca00000000ff */
[----:B------:R0:W-:Y:S01]  /*7730*/  STG.E.U16 desc[UR36][R8.64], R0 ;  /* 0x0000000008007986 */ /* 0x0001e2000c101524 */
[----:B------:R-:W-:Y:S05]  /*7740*/  BRA `(.L_x_14972) ;  /* 0x0000000800e87947 */ /* 0x000fea0003800000 */
.L_x_14980:
        /* <DEDUP_REMOVED lines=10> */
.L_x_14983:
[----:B------:R-:W-:-:S04]  /*77f0*/  I2FP.F32.S32 R26, R26 ;  /* 0x0000001a001a7245 */ /* 0x000fc80000201400 */
[----:B------:R-:W-:-:S04]  /*7800*/  F2FP.F16.F32.PACK_AB R3, RZ, R26 ;  /* 0x0000001aff03723e */ /* 0x000fc800000000ff */
[----:B------:R-:W-:-:S05]  /*7810*/  PRMT R3, R3, 0x5410, RZ ;  /* 0x0000541003037816 */ /* 0x000fca00000000ff */
[----:B------:R3:W-:Y:S01]  /*7820*/  STG.E desc[UR36][R8.64], R3 ;  /* 0x0000000308007986 */ /* 0x0007e2000c101924 */
[----:B------:R-:W-:Y:S05]  /*7830*/  BRA `(.L_x_14972) ;  /* 0x0000000800ac7947 */ /* 0x000fea0003800000 */
.L_x_14982:
[----:B------:R-:W0:Y:S02]  /*7840*/  I2F.F64 R26, R26 ;  /* 0x0000001a001a7312 */ /* 0x000e240000201c00 */
[----:B0-----:R4:W-:Y:S01]  /*7850*/  STG.E.64 desc[UR36][R8.64], R26 ;  /* 0x0000001a08007986 */ /* 0x0019e2000c101b24 */
[----:B------:R-:W-:Y:S05]  /*7860*/  BRA `(.L_x_14972) ;  /* 0x0000000800a07947 */ /* 0x000fea0003800000 */
.L_x_14973:
        /* <DEDUP_REMOVED lines=12> */
.L_x_14986:
[----:B------:R-:W0:Y:S01]  /*7930*/  I2F.F64 R4, R26 ;  /* 0x0000001a00047312 */ /* 0x000e220000201c00 */
[----:B------:R-:W-:-:S05]  /*7940*/  CS2R R6, SRZ ;  /* 0x0000000000067805 */ /* 0x000fca000001ff00 */
[----:B0-----:R0:W-:Y:S01]  /*7950*/  STG.E.128 desc[UR36][R8.64], R4 ;  /* 0x0000000408007986 */ /* 0x0011e2000c101d24 */
[----:B------:R-:W-:Y:S05]  /*7960*/  BRA `(.L_x_14972) ;  /* 0x0000000800607947 */ /* 0x000fea0003800000 */
.L_x_14985:
        /* <DEDUP_REMOVED lines=21> */
.L_x_14990:
[----:B------:R-:W-:Y:S05]  /*7ac0*/  BSYNC B0 ;  /* 0x0000000000007941 */ /* 0x000fea0003800000 */
.L_x_14989:
[----:B------:R-:W-:-:S05]  /*7ad0*/  LOP3.LUT R5, R0, R5, RZ, 0xfc, !PT ;  /* 0x0000000500057212 */ /* 0x000fca00078efcff */
[----:B------:R0:W-:Y:S01]  /*7ae0*/  STG.E.U8 desc[UR36][R8.64], R5 ;  /* 0x0000000508007986 */ /* 0x0001e2000c101124 */
[----:B------:R-:W-:Y:S05]  /*7af0*/  BRA `(.L_x_14972) ;  /* 0x0000000400fc7947 */ /* 0x000fea0003800000 */
.L_x_14988:
        /* <DEDUP_REMOVED lines=13> */
.L_x_14992:
[----:B------:R-:W-:Y:S01]  /*7bd0*/  IMAD.MOV.U32 R0, RZ, RZ, 0x7f ;  /* 0x0000007fff007424 */ /* 0x000fe200078e00ff */
[----:B------:R-:W-:-:S04]  /*7be0*/  ISETP.GT.U32.AND P0, PT, R3, 0x7f800000, PT ;  /* 0x7f8000000300780c */ /* 0x000fc80003f04070 */
[----:B------:R-:W-:-:S09]  /*7bf0*/  SEL R0, R0, 0x7c, P0 ;  /* 0x0000007c00007807 */ /* 0x000fd20000000000 */
.L_x_14993:
[----:B------:R-:W-:Y:S05]  /*7c00*/  BSYNC B0 ;  /* 0x0000000000007941 */ /* 0x000fea0003800000 */
.L_x_14991:
[----:B------:R-:W-:-:S04]  /*7c10*/  LOP3.LUT R3, R5, 0x80000000, RZ, 0xc0, !PT ;  /* 0x8000000005037812 */ /* 0x000fc800078ec0ff */
[----:B------:R-:W-:-:S04]  /*7c20*/  SHF.R.U32.HI R3, RZ, 0x18, R3 ;  /* 0x00000018ff037819 */ /* 0x000fc80000011603 */
[----:B------:R-:W-:-:S05]  /*7c30*/  LOP3.LUT R3, R0, R3, RZ, 0xfc, !PT ;  /* 0x0000000300037212 */ /* 0x000fca00078efcff */
[----:B------:R0:W-:Y:S01]  /*7c40*/  STG.E.U8 desc[UR36][R8.64], R3 ;  /* 0x0000000308007986 */ /* 0x0001e2000c101124 */
[----:B------:R-:W-:Y:S05]  /*7c50*/  BRA `(.L_x_14972) ;  /* 0x0000000400a47947 */ /* 0x000fea0003800000 */
.L_x_14987:
[----:B------:R-:W-:-:S04]  /*7c60*/  I2FP.F32.S32 R0, R26 ;  /* 0x0000001a00007245 */ /* 0x000fc80000201400 */
[----:B------:R-:W-:-:S05]  /*7c70*/  F2FP.BF16.F32.PACK_AB R0, RZ, R0 ;  /* 0x00000000ff00723e */ /* 0x000fca00000010ff */
[----:B------:R0:W-:Y:S01]  /*7c80*/  STG.E.U16 desc[UR36][R8.64], R0 ;  /* 0x0000000008007986 */ /* 0x0001e2000c101524 */
[----:B------:R-:W-:Y:S05]  /*7c90*/  BRA `(.L_x_14972) ;  /* 0x0000000400947947 */ /* 0x000fea0003800000 */
.L_x_14984:
        /* <DEDUP_REMOVED lines=10> */
.L_x_14996:
        /* <DEDUP_REMOVED lines=17> */
.L_x_14999:
[----:B------:R-:W-:-:S04]  /*7e50*/  LOP3.LUT R3, R5, 0x80000000, RZ, 0xc0, !PT ;  /* 0x8000000005037812 */ /* 0x000fc800078ec0ff */
[----:B------:R-:W-:-:S04]  /*7e60*/  SHF.R.U32.HI R3, RZ, 0x18, R3 ;  /* 0x00000018ff037819 */ /* 0x000fc80000011603 */
[----:B------:R-:W-:-:S04]  /*7e70*/  LOP3.LUT R0, R0, R3, RZ, 0xfc, !PT ;  /* 0x0000000300007212 */ /* 0x000fc800078efcff */
[----:B------:R-:W-:-:S07]  /*7e80*/  PRMT R4, R0, 0x7610, R4 ;  /* 0x0000761000047816 */ /* 0x000fce0000000004 */
.L_x_14998:
[----:B------:R-:W-:Y:S05]  /*7e90*/  BSYNC B0 ;  /* 0x0000000000007941 */ /* 0x000fea0003800000 */
.L_x_14997:
[----:B------:R0:W-:Y:S01]  /*7ea0*/  STG.E.U8 desc[UR36][R8.64], R4 ;  /* 0x0000000408007986 */ /* 0x0001e2000c101124 */
[----:B------:R-:W-:Y:S05]  /*7eb0*/  BRA `(.L_x_14972) ;  /* 0x00000004000c7947 */ /* 0x000fea0003800000 */
.L_x_14995:
        /* <DEDUP_REMOVED lines=17> */
.L_x_15002:
[----:B------:R-:W-:-:S04]  /*7fd0*/  LOP3.LUT R3, R5, 0x80000000, RZ, 0xc0, !PT ;  /* 0x8000000005037812 */ /* 0x000fc800078ec0ff */
[----:B------:R-:W-:-:S04]  /*7fe0*/  SHF.R.U32.HI R3, RZ, 0x18, R3 ;  /* 0x00000018ff037819 */ /* 0x000fc80000011603 */
[----:B------:R-:W-:-:S04]  /*7ff0*/  LOP3.LUT R0, R0, R3, RZ, 0xfc, !PT ;  /* 0x0000000300007212 */ /* 0x000fc800078efcff */
[----:B------:R-:W-:-:S07]  /*8000*/  PRMT R4, R0, 0x7610, R4 ;  /* 0x0000761000047816 */ /* 0x000fce0000000004 */
.L_x_15001:
[----:B------:R-:W-:Y:S05]  /*8010*/  BSYNC B0 ;  /* 0x0000000000007941 */ /* 0x000fea0003800000 */
.L_x_15000:
[----:B------:R0:W-:Y:S01]  /*8020*/  STG.E.U8 desc[UR36][R8.64], R4 ;  /* 0x0000000408007986 */ /* 0x0001e2000c101124 */
[----:B------:R-:W-:Y:S05]  /*8030*/  BRA `(.L_x_14972) ;  /* 0x0000000000ac7947 */ /* 0x000fea0003800000 */
.L_x_14994:
        /* <DEDUP_REMOVED lines=22> */
.L_x_14977:
        /* <DEDUP_REMOVED lines=16> */
.L_x_15005:
[----:B------:R-:W-:Y:S05]  /*82a0*/  BRA `(.L_x_14972) ;  /* 0x0000000000107947 */ /* 0x000fea0003800000 */
.L_x_15004:
[----:B------:R-:W-:-:S05]  /*82b0*/  SHF.R.S32.HI R27, RZ, 0x1f, R26 ;  /* 0x0000001fff1b7819 */ /* 0x000fca000001141a */
[----:B------:R0:W-:Y:S01]  /*82c0*/  STG.E.64 desc[UR36][R8.64], R26 ;  /* 0x0000001a08007986 */ /* 0x0001e2000c101b24 */
[----:B------:R-:W-:Y:S05]  /*82d0*/  BRA `(.L_x_14972) ;  /* 0x0000000000047947 */ /* 0x000fea0003800000 */
.L_x_15003:
[----:B------:R0:W-:Y:S02]  /*82e0*/  STG.E desc[UR36][R8.64], R26 ;  /* 0x0000001a08007986 */ /* 0x0001e4000c101924 */
.L_x_14972:
[----:B------:R-:W-:Y:S05]  /*82f0*/  BSYNC B6 ;  /* 0x0000000000067941 */ /* 0x000fea0003800000 */
.L_x_14971:
[----:B------:R-:W-:Y:S01]  /*8300*/  ISETP.GE.AND P0, PT, R19, R16, PT ;  /* 0x000000101300720c */ /* 0x000fe20003f06270 */
[----:B------:R-:W-:-:S12]  /*8310*/  BSSY B6, `(.L_x_15006) ;  /* 0x00001da000067945 */ /* 0x000fd80003800000 */
[----:B------:R-:W-:Y:S05]  /*8320*/  @P0 BRA `(.L_x_15007) ;  /* 0x0000001c00600947 */ /* 0x000fea0003800000 */
[----:B0-----:R-:W0:Y:S01]  /*8330*/  LDC.64 R4, c[0x0][0x218] ;  /* 0x00008600ff047b82 */ /* 0x001e220000000a00 */
[----:B------:R-:W-:Y:S01]  /*8340*/  IMAD R0, R2, 0x200, R19 ;  /* 0x0000020002007824 */ /* 0x000fe200078e0213 */
[----:B------:R-:W-:Y:S01]  /*8350*/  PRMT R6, R17, 0x9910, RZ ;  /* 0x0000991011067816 */ /* 0x000fe200000000ff */
        /* <DEDUP_REMOVED lines=17> */
.L_x_15011:
[----:B------:R0:W-:Y:S01]  /*8470*/  STG.E.U8 desc[UR36][R4.64], R24 ;  /* 0x0000001804007986 */ /* 0x0001e2000c101124 */
[----:B------:R-:W-:Y:S05]  /*8480*/  BRA `(.L_x_15013) ;  /* 0x0000000c00487947 */ /* 0x000fea0003800000 */
.L_x_15010:
        /* <DEDUP_REMOVED lines=9> */
.L_x_15015:
[----:B------:R0:W-:Y:S01]  /*8520*/  STG.E desc[UR36][R4.64], R24 ;  /* 0x0000001804007986 */ /* 0x0001e2000c101924 */
[----:B------:R-:W-:Y:S05]  /*8530*/  BRA `(.L_x_15013) ;  /* 0x0000000c001c7947 */ /* 0x000fea0003800000 */
.L_x_15014:
[----:B------:R0:W-:Y:S01]  /*8540*/  STG.E.U16 desc[UR36][R4.64], R24 ;  /* 0x0000001804007986 */ /* 0x0001e2000c101524 */
[----:B------:R-:W-:Y:S05]  /*8550*/  BRA `(.L_x_15013) ;  /* 0x0000000c00147947 */ /* 0x000fea0003800000 */
.L_x_15009:
        /* <DEDUP_REMOVED lines=9> */
.L_x_15017:
[----:B------:R-:W-:-:S04]  /*85f0*/  I2FP.F32.S32 R0, R24 ;  /* 0x0000001800007245 */ /* 0x000fc80000201400 */
[----:B------:R-:W-:-:S05]  /*8600*/  F2FP.F16.F32.PACK_AB R0, RZ, R0 ;  /* 0x00000000ff00723e */ /* 0x000fca00000000ff */
[----:B------:R0:W-:Y:S01]  /*8610*/  STG.E.U16 desc[UR36][R4.64], R0 ;  /* 0x0000000004007986 */ /* 0x0001e2000c101524 */
[----:B------:R-:W-:Y:S05]  /*8620*/  BRA `(.L_x_15013) ;  /* 0x0000000800e07947 */ /* 0x000fea0003800000 */
.L_x_15016:
        /* <DEDUP_REMOVED lines=10> */
.L_x_15019:
[----:B------:R-:W-:-:S04]  /*86d0*/  I2FP.F32.S32 R24, R24 ;  /* 0x0000001800187245 */ /* 0x000fc80000201400 */
[----:B------:R-:W-:-:S04]  /*86e0*/  F2FP.F16.F32.PACK_AB R3, RZ, R24 ;  /* 0x00000018ff03723e */ /* 0x000fc800000000ff */
[----:B------:R-:W-:-:S05]  /*86f0*/  PRMT R3, R3, 0x5410, RZ ;  /* 0x0000541003037816 */ /* 0x000fca00000000ff */
[----:B------:R0:W-:Y:S01]  /*8700*/  STG.E desc[UR36][R4.64], R3 ;  /* 0x0000000304007986 */ /* 0x0001e2000c101924 */
[----:B------:R-:W-:Y:S05]  /*8710*/  BRA `(.L_x_15013) ;  /* 0x0000000800a47947 */ /* 0x000fea0003800000 */
.L_x_15018:
[----:B------:R-:W0:Y:S02]  /*8720*/  I2F.F64 R24, R24 ;  /* 0x0000001800187312 */ /* 0x000e240000201c00 */
[----:B0-----:R0:W-:Y:S01]  /*8730*/  STG.E.64 desc[UR36][R4.64], R24 ;  /* 0x0000001804007986 */ /* 0x0011e2000c101b24 */
[----:B------:R-:W-:Y:S05]  /*8740*/  BRA `(.L_x_15013) ;  /* 0x0000000800987947 */ /* 0x000fea0003800000 */
.L_x_15008:
        /* <DEDUP_REMOVED lines=12> */
.L_x_15022:
[----:B------:R-:W0:Y:S01]  /*8810*/  I2F.F64 R24, R24 ;  /* 0x0000001800187312 */ /* 0x000e220000201c00 */
[----:B--2-4-:R-:W-:-:S05]  /*8820*/  CS2R R26, SRZ ;  /* 0x00000000001a7805 */ /* 0x014fca000001ff00 */
[----:B0-----:R0:W-:Y:S01]  /*8830*/  STG.E.128 desc[UR36][R4.64], R24 ;  /* 0x0000001804007986 */ /* 0x0011e2000c101d24 */
[----:B------:R-:W-:Y:S05]  /*8840*/  BRA `(.L_x_15013) ;  /* 0x0000000800587947 */ /* 0x000fea0003800000 */
.L_x_15021:
[----:B------:R-:W-:-:S13]  /*8850*/  ISETP.NE.AND P0, PT, R0, 0xf, PT ;  /* 0x0000000f0000780c */ /* 0x000fda0003f05270 */
[----:B------:R-:W-:Y:S05]  /*8860*/  @!P0 BRA `(.L_x_15023) ;  /* 0x0000000000b48947 */ /* 0x000fea0003800000 */
[----:B------:R-:W-:-:S13]  /*8870*/  ISETP.NE.AND P0, PT, R0, 0x17, PT ;  /* 0x000000170000780c */ /* 0x000fda0003f05270 */
[----:B------:R-:W-:Y:S05]  /*8880*/  @!P0 BRA `(.L_x_15024) ;  /* 0x0000000000548947 */ /* 0x000fea0003800000 */
[----:B------:R-:W-:-:S13]  /*8890*/  ISETP.NE.AND P0, PT, R0, 0x18, PT ;  /* 0x000000180000780c */ /* 0x000fda0003f05270 */
[----:B------:R-:W-:Y:S05]  /*88a0*/  @P0 BRA `(.L_x_15012) ;  /* 0x0000000400ec0947 */ /* 0x000fea0003800000 */
[----:B--2-4-:R-:W-:Y:S01]  /*88b0*/  I2FP.F32.S32 R9, R24 ;  /* 0x0000001800097245 */ /* 0x014fe20000201400 */
        /* <DEDUP_REMOVED lines=14> */
.L_x_15026:
[----:B------:R-:W-:Y:S05]  /*89a0*/  BSYNC B0 ;  /* 0x0000000000007941 */ /* 0x000fea0003800000 */
.L_x_15025:
[----:B------:R-:W-:-:S05]  /*89b0*/  LOP3.LUT R7, R0, R7, RZ, 0xfc, !PT ;  /* 0x0000000700077212 */ /* 0x000fca00078efcff */
[----:B------:R0:W-:Y:S01]  /*89c0*/  STG.E.U8 desc[UR36][R4.64], R7 ;  /* 0x0000000704007986 */ /* 0x0001e2000c101124 */
[----:B------:R-:W-:Y:S05]  /*89d0*/  BRA `(.L_x_15013) ;  /* 0x0000000400f47947 */ /* 0x000fea0003800000 */
.L_x_15024:
        /* <DEDUP_REMOVED lines=13> */
.L_x_15028:
[----:B------:R-:W-:Y:S01]  /*8ab0*/  IMAD.MOV.U32 R0, RZ, RZ, 0x7f ;  /* 0x0000007fff007424 */ /* 0x000fe200078e00ff */
[----:B------:R-:W-:-:S04]  /*8ac0*/  ISETP.GT.U32.AND P0, PT, R3, 0x7f800000, PT ;  /* 0x7f8000000300780c */ /* 0x000fc80003f04070 */
[----:B------:R-:W-:-:S09]  /*8ad0*/  SEL R0, R0, 0x7c, P0 ;  /* 0x0000007c00007807 */ /* 0x000fd20000000000 */
.L_x_15029:
[----:B------:R-:W-:Y:S05]  /*8ae0*/  BSYNC B0 ;  /* 0x0000000000007941 */ /* 0x000fea0003800000 */
.L_x_15027:
[----:B------:R-:W-:-:S04]  /*8af0*/  LOP3.LUT R3, R7, 0x80000000, RZ, 0xc0, !PT ;  /* 0x8000000007037812 */ /* 0x000fc800078ec0ff */
[----:B------:R-:W-:-:S04]  /*8b00*/  SHF.R.U32.HI R3, RZ, 0x18, R3 ;  /* 0x00000018ff037819 */ /* 0x000fc80000011603 */
[----:B------:R-:W-:-:S05]  /*8b10*/  LOP3.LUT R3, R0, R3, RZ, 0xfc, !PT ;  /* 0x0000000300037212 */ /* 0x000fca00078efcff */
[----:B------:R0:W-:Y:S01]  /*8b20*/  STG.E.U8 desc[UR36][R4.64], R3 ;  /* 0x0000000304007986 */ /* 0x0001e2000c101124 */
[----:B------:R-:W-:Y:S05]  /*8b30*/  BRA `(.L_x_15013) ;  /* 0x00000004009c7947 */ /* 0x000fea0003800000 */
.L_x_15023:
[----:B------:R-:W-:-:S04]  /*8b40*/  I2FP.F32.S32 R0, R24 ;  /* 0x0000001800007245 */ /* 0x000fc80000201400 */
[----:B------:R-:W-:-:S05]  /*8b50*/  F2FP.BF16.F32.PACK_AB R0, RZ, R0 ;  /* 0x00000000ff00723e */ /* 0x000fca00000010ff */
[----:B------:R0:W-:Y:S01]  /*8b60*/  STG.E.U16 desc[UR36][R4.64], R0 ;  /* 0x0000000004007986 */ /* 0x0001e2000c101524 */
[----:B------:R-:W-:Y:S05]  /*8b70*/  BRA `(.L_x_15013) ;  /* 0x00000004008c7947 */ /* 0x000fea0003800000 */
.L_x_15020:
        /* <DEDUP_REMOVED lines=10> */
.L_x_15032:
        /* <DEDUP_REMOVED lines=17> */
.L_x_15035:
[----:B------:R-:W-:-:S04]  /*8d30*/  LOP3.LUT R0, R7, 0x80000000, RZ, 0xc0, !PT ;  /* 0x8000000007007812 */ /* 0x000fc800078ec0ff */
[----:B------:R-:W-:-:S04]  /*8d40*/  SHF.R.U32.HI R0, RZ, 0x18, R0 ;  /* 0x00000018ff007819 */ /* 0x000fc80000011600 */
[----:B------:R-:W-:-:S07]  /*8d50*/  LOP3.LUT R0, R3, R0, RZ, 0xfc, !PT ;  /* 0x0000000003007212 */ /* 0x000fce00078efcff */
.L_x_15034:
[----:B------:R-:W-:Y:S05]  /*8d60*/  BSYNC B0 ;  /* 0x0000000000007941 */ /* 0x000fea0003800000 */
.L_x_15033:
[----:B------:R0:W-:Y:S01]  /*8d70*/  STG.E.U8 desc[UR36][R4.64], R0 ;  /* 0x0000000004007986 */ /* 0x0001e2000c101124 */
[----:B------:R-:W-:Y:S05]  /*8d80*/  BRA `(.L_x_15013) ;  /* 0x0000000400087947 */ /* 0x000fea0003800000 */
.L_x_15031:
        /* <DEDUP_REMOVED lines=17> */
.L_x_15038:
[----:B------:R-:W-:-:S04]  /*8ea0*/  LOP3.LUT R0, R7, 0x80000000, RZ, 0xc0, !PT ;  /* 0x8000000007007812 */ /* 0x000fc800078ec0ff */
[----:B------:R-:W-:-:S04]  /*8eb0*/  SHF.R.U32.HI R0, RZ, 0x18, R0 ;  /* 0x00000018ff007819 */ /* 0x000fc80000011600 */
[----:B------:R-:W-:-:S07]  /*8ec0*/  LOP3.LUT R0, R3, R0, RZ, 0xfc, !PT ;  /* 0x0000000003007212 */ /* 0x000fce00078efcff */
.L_x_15037:
[----:B------:R-:W-:Y:S05]  /*8ed0*/  BSYNC B0 ;  /* 0x0000000000007941 */ /* 0x000fea0003800000 */
.L_x_15036:
[----:B------:R0:W-:Y:S01]  /*8ee0*/  STG.E.U8 desc[UR36][R4.64], R0 ;  /* 0x0000000004007986 */ /* 0x0001e2000c101124 */
[----:B------:R-:W-:Y:S05]  /*8ef0*/  BRA `(.L_x_15013) ;  /* 0x0000000000ac7947 */ /* 0x000fea0003800000 */
.L_x_15030:
        /* <DEDUP_REMOVED lines=22> */
.L_x_15012:
        /* <DEDUP_REMOVED lines=11> */
[----:B--2-4-:R-:W-:Y:S02]  /*9110*/  IMAD.MOV.U32 R8, RZ, RZ, 0x65 ;  /* 0x00000065ff087424 */ /* 0x014fe400078e00ff */
[----:B------:R-:W-:Y:S02]  /*9120*/  IMAD.MOV.U32 R12, RZ, RZ, 0x1 ;  /* 0x00000001ff0c7424 */ /* 0x000fe400078e00ff */
[----:B------:R-:W-:-:S07]  /*9130*/  IMAD.MOV.U32 R13, RZ, RZ, RZ ;  /* 0x000000ffff0d7224 */ /* 0x000fce00078e00ff */
[----:B------:R-:W-:-:S07]  /*9140*/  LEPC R20, `(.L_x_15041) ;  /* 0x000000001014794e */ /* 0x000fce0000000000 */
[----:B0-----:R-:W-:Y:S05]  /*9150*/  CALL.ABS.NOINC R14 ;  /* 0x000000000e007343 */ /* 0x001fea0003c00000 */
.L_x_15041:
[----:B------:R-:W-:Y:S05]  /*9160*/  BRA `(.L_x_15013) ;  /* 0x0000000000107947 */ /* 0x000fea0003800000 */
.L_x_15040:
[----:B------:R-:W-:-:S05]  /*9170*/  SHF.R.S32.HI R25, RZ, 0x1f, R24 ;  /* 0x0000001fff197819 */ /* 0x000fca0000011418 */
[----:B------:R0:W-:Y:S01]  /*9180*/  STG.E.64 desc[UR36][R4.64], R24 ;  /* 0x0000001804007986 */ /* 0x0001e2000c101b24 */
[----:B------:R-:W-:Y:S05]  /*9190*/  BRA `(.L_x_15013) ;  /* 0x0000000000047947 */ /* 0x000fea0003800000 */
.L_x_15039:
[----:B------:R0:W-:Y:S02]  /*91a0*/  STG.E desc[UR36][R4.64], R24 ;  /* 0x0000001804007986 */ /* 0x0001e4000c101924 */
.L_x_15013:
[----:B------:R-:W-:-:S05]  /*91b0*/  VIADD R19, R19, 0x80 ;  /* 0x0000008013137836 */ /* 0x000fca0000000000 */
[----:B------:R-:W-:-:S13]  /*91c0*/  ISETP.GE.AND P0, PT, R19, R16, PT ;  /* 0x000000101300720c */ /* 0x000fda0003f06270 */
[----:B------:R-:W-:Y:S05]  /*91d0*/  @P0 BRA `(.L_x_15007) ;  /* 0x0000000c00b40947 */ /* 0x000fea0003800000 */
[----:B--2-4-:R-:W2:Y:S01]  /*91e0*/  LDC.64 R8, c[0x0][0x218] ;  /* 0x00008600ff087b82 */ /* 0x014ea20000000a00 */
[----:B0-----:R-:W-:Y:S01]  /*91f0*/  IMAD R0, R2, 0x200, R19 ;  /* 0x0000020002007824 */ /* 0x001fe200078e0213 */
[----:B-1-3--:R-:W-:Y:S01]  /*9200*/  PRMT R4, R17, 0x9910, RZ ;  /* 0x0000991011047816 */ /* 0x00afe200000000ff */
[----:B------:R-:W-:Y:S02]  /*9210*/  ULDC UR4, c[0x0][0x244] ;  /* 0x0000910000047ab9 */ /* 0x000fe40000000800 */
[----:B------:R-:W-:Y:S02]  /*9220*/  IMAD R3, R0, UR4, RZ ;  /* 0x0000000400037c24 */ /* 0x000fe4000f8e02ff */
[----:B------:R-:W-:-:S05]  /*9230*/  IMAD.MOV.U32 R0, RZ, RZ, R4 ;  /* 0x000000ffff007224 */ /* 0x000fca00078e0004 */
        /* <DEDUP_REMOVED lines=14> */
.L_x_15045:
[----:B------:R0:W-:Y:S01]  /*9320*/  STG.E.U8 desc[UR36][R8.64], R18 ;  /* 0x0000001208007986 */ /* 0x0001e2000c101124 */
[----:B------:R-:W-:Y:S05]  /*9330*/  BRA `(.L_x_15047) ;  /* 0x0000000c00587947 */ /* 0x000fea0003800000 */
.L_x_15044:
[----:B------:R-:W-:-:S13]  /*9340*/  ISETP.NE.AND P0, PT, R0, 0x2, PT ;  /* 0x000000020000780c */ /* 0x000fda0003f05270 */
[----:B------:R-:W-:Y:S05]  /*9350*/  @!P0 BRA `(.L_x_15048) ;  /* 0x0000000000288947 */ /* 0x000fea0003800000 */
[----:B------:R-:W-:-:S13]  /*9360*/  ISETP.NE.AND P0, PT, R0, 0x3, PT ;  /* 0x000000030000780c */ /* 0x000fda0003f05270 */
[----:B------:R-:W-:Y:S05]  /*9370*/  @!P0 BRA `(.L_x_15049) ;  /* 0x0000000000188947 */ /* 0x000fea0003800000 */
[----:B------:R-:W-:-:S13]  /*9380*/  ISETP.NE.AND P0, PT, R0, 0x4, PT ;  /* 0x000000040000780c */ /* 0x000fda0003f05270 */
[----:B------:R-:W-:Y:S05]  /*9390*/  @P0 BRA `(.L_x_15046) ;  /* 0x0000000800e80947 */ /* 0x000fea0003800000 */
[--C-:B------:R-:W-:Y:S01]  /*93a0*/  SHF.R.S32.HI R5, RZ, 0x1f, R18.reuse ;  /* 0x0000001fff057819 */ /* 0x100fe20000011412 */
[----:B------:R-:W-:-:S05]  /*93b0*/  IMAD.MOV.U32 R4, RZ, RZ, R18 ;  /* 0x000000ffff047224 */ /* 0x000fca00078e0012 */
[----:B------:R0:W-:Y:S01]  /*93c0*/  STG.E.64 desc[UR36][R8.64], R4 ;  /* 0x0000000408007986 */ /* 0x0001e2000c101b24 */
[----:B------:R-:W-:Y:S05]  /*93d0*/  BRA `(.L_x_15047) ;  /* 0x0000000c00307947 */ /* 0x000fea0003800000 */
.L_x_15049:
[----:B------:R0:W-:Y:S01]  /*93e0*/  STG.E desc[UR36][R8.64], R18 ;  /* 0x0000001208007986 */ /* 0x0001e2000c101924 */
[----:B------:R-:W-:Y:S05]  /*93f0*/  BRA `(.L_x_15047) ;  /* 0x0000000c00287947 */ /* 0x000fea0003800000 */
.L_x_15048:
[----:B------:R0:W-:Y:S01]  /*9400*/  STG.E.U16 desc[UR36][R8.64], R18 ;  /* 0x0000001208007986 */ /* 0x0001e2000c101524 */
[----:B------:R-:W-:Y:S05]  /*9410*/  BRA `(.L_x_15047) ;  /* 0x0000000c00207947 */ /* 0x000fea0003800000 */
.L_x_15043:
        /* <DEDUP_REMOVED lines=9> */
.L_x_15051:
[----:B------:R-:W-:-:S04]  /*94b0*/  I2FP.F32.S32 R0, R18 ;  /* 0x0000001200007245 */ /* 0x000fc80000201400 */
[----:B------:R-:W-:-:S05]  /*94c0*/  F2FP.F16.F32.PACK_AB R0, RZ, R0 ;  /* 0x00000000ff00723e */ /* 0x000fca00000000ff */
[----:B------:R4:W-:Y:S01]  /*94d0*/  STG.E.U16 desc[UR36][R8.64], R0 ;  /* 0x0000000008007986 */ /* 0x0009e2000c101524 */
[----:B------:R-:W-:Y:S05]  /*94e0*/  BRA `(.L_x_15047) ;  /* 0x0000000800ec7947 */ /* 0x000fea0003800000 */
.L_x_15050:
        /* <DEDUP_REMOVED lines=10> */
.L_x_15053:
[----:B------:R-:W-:-:S04]  /*9590*/  I2FP.F32.S32 R18, R18 ;  /* 0x0000001200127245 */ /* 0x000fc80000201400 */
[----:B------:R-:W-:-:S04]  /*95a0*/  F2FP.F16.F32.PACK_AB R3, RZ, R18 ;  /* 0x00000012ff03723e */ /* 0x000fc800000000ff */
[----:B------:R-:W-:-:S05]  /*95b0*/  PRMT R3, R3, 0x5410, RZ ;  /* 0x0000541003037816 */ /* 0x000fca00000000ff */
[----:B------:R2:W-:Y:S01]  /*95c0*/  STG.E desc[UR36][R8.64], R3 ;  /* 0x0000000308007986 */ /* 0x0005e2000c101924 */
[----:B------:R-:W-:Y:S05]  /*95d0*/  BRA `(.L_x_15047) ;  /* 0x0000000800b07947 */ /* 0x000fea0003800000 */
.L_x_15052:
[----:B------:R-:W0:Y:S02]  /*95e0*/  I2F.F64 R4, R18 ;  /* 0x0000001200047312 */ /* 0x000e240000201c00 */
[----:B0-----:R0:W-:Y:S01]  /*95f0*/  STG.E.64 desc[UR36][R8.64], R4 ;  /* 0x0000000408007986 */ /* 0x0011e2000c101b24 */
[----:B------:R-:W-:Y:S05]  /*9600*/  BRA `(.L_x_15047) ;  /* 0x0000000800a47947 */ /* 0x000fea0003800000 */
.L_x_15042:
        /* <DEDUP_REMOVED lines=12> */
.L_x_15056:
[----:B------:R-:W0:Y:S01]  /*96d0*/  I2F.F64 R4, R18 ;  /* 0x0000001200047312 */ /* 0x000e220000201c00 */
[----:B------:R-:W-:-:S05]  /*96e0*/  CS2R R6, SRZ ;  /* 0x0000000000067805 */ /* 0x000fca000001ff00 */
[----:B0-----:R0:W-:Y:S01]  /*96f0*/  STG.E.128 desc[UR36][R8.64], R4 ;  /* 0x0000000408007986 */ /* 0x0011e2000c101d24 */
[----:B------:R-:W-:Y:S05]  /*9700*/  BRA `(.L_x_15047) ;  /* 0x0000000800647947 */ /* 0x000fea0003800000 */
.L_x_15055:
        /* <DEDUP_REMOVED lines=21> */
.L_x_15060:
[----:B------:R-:W-:Y:S05]  /*9860*/  BSYNC B0 ;  /* 0x0000000000007941 */ /* 0x000fea0003800000 */
.L_x_15059:
[----:B------:R-:W-:-:S05]  /*9870*/  LOP3.LUT R5, R0, R5, RZ, 0xfc, !PT ;  /* 0x0000000500057212 */ /* 0x000fca00078efcff */
[----:B------:R0:W-:Y:S01]  /*9880*/  STG.E.U8 desc[UR36][R8.64], R5 ;  /* 0x0000000508007986 */ /* 0x0001e2000c101124 */
[----:B------:R-:W-:Y:S05]  /*9890*/  BRA `(.L_x_15047) ;  /* 0x0000000800007947 */ /* 0x000fea0003800000 */
.L_x_15058:
        /* <DEDUP_REMOVED lines=13> */
.L_x_15062:
[----:B------:R-:W-:Y:S01]  /*9970*/  IMAD.MOV.U32 R0, RZ, RZ, 0x7f ;  /* 0x0000007fff007424 */ /* 0x000fe200078e00ff */
[----:B------:R-:W-:-:S04]  /*9980*/  ISETP.GT.U32.AND P0, PT, R3, 0x7f800000, PT ;  /* 0x7f8000000300780c */ /* 0x000fc80003f04070 */
[----:B------:R-:W-:-:S09]  /*9990*/  SEL R0, R0, 0x7c, P0 ;  /* 0x0000007c00007807 */ /* 0x000fd20000000000 */
.L_x_15063:
[----:B------:R-:W-:Y:S05]  /*99a0*/  BSYNC B0 ;  /* 0x0000000000007941 */ /* 0x000fea0003800000 */
.L_x_15061:
[----:B------:R-:W-:-:S04]  /*99b0*/  LOP3.LUT R3, R5, 0x80000000, RZ, 0xc0, !PT ;  /* 0x8000000005037812 */ /* 0x000fc800078ec0ff */
[----:B------:R-:W-:-:S04]  /*99c0*/  SHF.R.U32.HI R3, RZ, 0x18, R3 ;  /* 0x00000018ff037819 */ /* 0x000fc80000011603 */
[----:B------:R-:W-:-:S05]  /*99d0*/  LOP3.LUT R3, R0, R3, RZ, 0xfc, !PT ;  /* 0x0000000300037212 */ /* 0x000fca00078efcff */
[----:B------:R0:W-:Y:S01]  /*99e0*/  STG.E.U8 desc[UR36][R8.64], R3 ;  /* 0x0000000308007986 */ /* 0x0001e2000c101124 */
[----:B------:R-:W-:Y:S05]  /*99f0*/  BRA `(.L_x_15047) ;  /* 0x0000000400a87947 */ /* 0x000fea0003800000 */
.L_x_15057:
[----:B------:R-:W-:-:S04]  /*9a00*/  I2FP.F32.S32 R0, R18 ;  /* 0x0000001200007245 */ /* 0x000fc80000201400 */
[----:B------:R-:W-:-:S05]  /*9a10*/  F2FP.BF16.F32.PACK_AB R0, RZ, R0 ;  /* 0x00000000ff00723e */ /* 0x000fca00000010ff */
[----:B------:R0:W-:Y:S01]  /*9a20*/  STG.E.U16 desc[UR36][R8.64], R0 ;  /* 0x0000000008007986 */ /* 0x0001e2000c101524 */
[----:B------:R-:W-:Y:S05]  /*9a30*/  BRA `(.L_x_15047) ;  /* 0x0000000400987947 */ /* 0x000fea0003800000 */
.L_x_15054:
        /* <DEDUP_REMOVED lines=10> */
.L_x_15066:
        /* <DEDUP_REMOVED lines=17> */
.L_x_15069:
[----:B------:R-:W-:-:S04]  /*9bf0*/  LOP3.LUT R3, R5, 0x80000000, RZ, 0xc0, !PT ;  /* 0x8000000005037812 */ /* 0x000fc800078ec0ff */
[----:B------:R-:W-:-:S04]  /*9c00*/  SHF.R.U32.HI R3, RZ, 0x18, R3 ;  /* 0x00000018ff037819 */ /* 0x000fc80000011603 */
[----:B------:R-:W-:-:S04]  /*9c10*/  LOP3.LUT R0, R0, R3, RZ, 0xfc, !PT ;  /* 0x0000000300007212 */ /* 0x000fc800078efcff */
[----:B------:R-:W-:-:S07]  /*9c20*/  PRMT R4, R0, 0x7610, R4 ;  /* 0x0000761000047816 */ /* 0x000fce0000000004 */
.L_x_15068:
[----:B------:R-:W-:Y:S05]  /*9c30*/  BSYNC B0 ;  /* 0x0000000000007941 */ /* 0x000fea0003800000 */
.L_x_15067:
[----:B------:R0:W-:Y:S01]  /*9c40*/  STG.E.U8 desc[UR36][R8.64], R4 ;  /* 0x0000000408007986 */ /* 0x0001e2000c101124 */
[----:B------:R-:W-:Y:S05]  /*9c50*/  BRA `(.L_x_15047) ;  /* 0x0000000400107947 */ /* 0x000fea0003800000 */
.L_x_15065:
        /* <DEDUP_REMOVED lines=17> */
.L_x_15072:
[----:B------:R-:W-:-:S04]  /*9d70*/  LOP3.LUT R3, R5, 0x80000000, RZ, 0xc0, !PT ;  /* 0x8000000005037812 */ /* 0x000fc800078ec0ff */
[----:B------:R-:W-:-:S04]  /*9d80*/  SHF.R.U32.HI R3, RZ, 0x18, R3 ;  /* 0x00000018ff037819 */ /* 0x000fc80000011603 */
[----:B------:R-:W-:-:S04]  /*9d90*/  LOP3.LUT R0, R0, R3, RZ, 0xfc, !PT ;  /* 0x0000000300007212 */ /* 0x000fc800078efcff */
[----:B------:R-:W-:-:S07]  /*9da0*/  PRMT R4, R0, 0x7610, R4 ;  /* 0x0000761000047816 */ /* 0x000fce0000000004 */
.L_x_15071:
[----:B------:R-:W-:Y:S05]  /*9db0*/  BSYNC B0 ;  /* 0x0000000000007941 */ /* 0x000fea0003800000 */
.L_x_15070:
[----:B------:R0:W-:Y:S01]  /*9dc0*/  STG.E.U8 desc[UR36][R8.64], R4 ;  /* 0x0000000408007986 */ /* 0x0001e2000c101124 */
[----:B------:R-:W-:Y:S05]  /*9dd0*/  BRA `(.L_x_15047) ;  /* 0x0000000000b07947 */ /* 0x000fea0003800000 */
.L_x_15064:
        /* <DEDUP_REMOVED lines=22> */
.L_x_15046:
        /* <DEDUP_REMOVED lines=16> */
.L_x_15075:
[----:B------:R-:W-:Y:S05]  /*a040*/  BRA `(.L_x_15047) ;  /* 0x0000000000147947 */ /* 0x000fea0003800000 */
.L_x_15074:
[--C-:B------:R-:W-:Y:S01]  /*a050*/  SHF.R.S32.HI R5, RZ, 0x1f, R18.reuse ;  /* 0x0000001fff057819 */ /* 0x100fe20000011412 */
[----:B------:R-:W-:-:S05]  /*a060*/  IMAD.MOV.U32 R4, RZ, RZ, R18 ;  /* 0x000000ffff047224 */ /* 0x000fca00078e0012 */
[----:B------:R0:W-:Y:S01]  /*a070*/  STG.E.64 desc[UR36][R8.64], R4 ;  /* 0x0000000408007986 */ /* 0x0001e2000c101b24 */
[----:B------:R-:W-:Y:S05]  /*a080*/  BRA `(.L_x_15047) ;  /* 0x0000000000047947 */ /* 0x000fea0003800000 */
.L_x_15073:
[----:B------:R0:W-:Y:S02]  /*a090*/  STG.E desc[UR36][R8.64], R18 ;  /* 0x0000001208007986 */ /* 0x0001e4000c101924 */
.L_x_15047:
[----:B------:R-:W-:-:S07]  /*a0a0*/  VIADD R19, R19, 0x80 ;  /* 0x0000008013137836 */ /* 0x000fce0000000000 */
.L_x_15007:
[----:B------:R-:W-:Y:S05]  /*a0b0*/  BSYNC B6 ;  /* 0x0000000000067941 */ /* 0x000fea0003800000 */
.L_x_15006:
[----:B------:R-:W-:-:S13]  /*a0c0*/  ISETP.GE.AND P0, PT, R19, R16, PT ;  /* 0x000000101300720c */ /* 0x000fda0003f06270 */
[----:B------:R-:W-:Y:S05]  /*a0d0*/  @P0 EXIT ;  /* 0x000000000000094d */ /* 0x000fea0003800000 */
[----:B01-3--:R-:W0:Y:S01]  /*a0e0*/  LDC.64 R4, c[0x0][0x218] ;  /* 0x00008600ff047b82 */ /* 0x00be220000000a00 */
[----:B----4-:R-:W-:Y:S01]  /*a0f0*/  PRMT R0, R17, 0x9910, RZ ;  /* 0x0000991011007816 */ /* 0x010fe200000000ff */
[----:B------:R-:W-:Y:S01]  /*a100*/  IMAD R2, R2, 0x200, R19 ;  /* 0x0000020002027824 */ /* 0x000fe200078e0213 */
[----:B------:R-:W-:Y:S02]  /*a110*/  ULDC UR4, c[0x0][0x244] ;  /* 0x0000910000047ab9 */ /* 0x000fe40000000800 */
[----:B------:R-:W-:Y:S01]  /*a120*/  ISETP.GT.AND P1, PT, R0, 0x9, PT ;  /* 0x000000090000780c */ /* 0x000fe20003f24270 */
[----:B--2---:R-:W-:-:S05]  /*a130*/  IMAD R3, R2, UR4, RZ ;  /* 0x0000000402037c24 */ /* 0x004fca000f8e02ff */
        /* <DEDUP_REMOVED lines=13> */
.L_x_15079:
[----:B------:R-:W-:Y:S01]  /*a210*/  STG.E.U8 desc[UR36][R2.64], R22 ;  /* 0x0000001602007986 */ /* 0x000fe2000c101124 */
[----:B------:R-:W-:Y:S05]  /*a220*/  EXIT ;  /* 0x000000000000794d */ /* 0x000fea0003800000 */
.L_x_15078:
        /* <DEDUP_REMOVED lines=9> */
.L_x_15082:
[----:B------:R-:W-:Y:S01]  /*a2c0*/  STG.E desc[UR36][R2.64], R22 ;  /* 0x0000001602007986 */ /* 0x000fe2000c101924 */
[----:B------:R-:W-:Y:S05]  /*a2d0*/  EXIT ;  /* 0x000000000000794d */ /* 0x000fea0003800000 */
.L_x_15081:
[----:B------:R-:W-:Y:S01]  /*a2e0*/  STG.E.U16 desc[UR36][R2.64], R22 ;  /* 0x0000001602007986 */ /* 0x000fe2000c101524 */
[----:B------:R-:W-:Y:S05]  /*a2f0*/  EXIT ;  /* 0x000000000000794d */ /* 0x000fea0003800000 */
.L_x_15077:
        /* <DEDUP_REMOVED lines=9> */
.L_x_15084:
[----:B------:R-:W-:-:S04]  /*a390*/  I2FP.F32.S32 R0, R22 ;  /* 0x0000001600007245 */ /* 0x000fc80000201400 */
[----:B------:R-:W-:-:S05]  /*a3a0*/  F2FP.F16.F32.PACK_AB R0, RZ, R0 ;  /* 0x00000000ff00723e */ /* 0x000fca00000000ff */
[----:B------:R-:W-:Y:S01]  /*a3b0*/  STG.E.U16 desc[UR36][R2.64], R0 ;  /* 0x0000000002007986 */ /* 0x000fe2000c101524 */
[----:B------:R-:W-:Y:S05]  /*a3c0*/  EXIT ;  /* 0x000000000000794d */ /* 0x000fea0003800000 */
.L_x_15083:
        /* <DEDUP_REMOVED lines=10> */
.L_x_15086:
[----:B------:R-:W-:-:S04]  /*a470*/  I2FP.F32.S32 R22, R22 ;  /* 0x0000001600167245 */ /* 0x000fc80000201400 */
[----:B------:R-:W-:-:S04]  /*a480*/  F2FP.F16.F32.PACK_AB R5, RZ, R22 ;  /* 0x00000016ff05723e */ /* 0x000fc800000000ff */
[----:B------:R-:W-:-:S05]  /*a490*/  PRMT R5, R5, 0x5410, RZ ;  /* 0x0000541005057816 */ /* 0x000fca00000000ff */
[----:B------:R-:W-:Y:S01]  /*a4a0*/  STG.E desc[UR36][R2.64], R5 ;  /* 0x0000000502007986 */ /* 0x000fe2000c101924 */
[----:B------:R-:W-:Y:S05]  /*a4b0*/  EXIT ;  /* 0x000000000000794d */ /* 0x000fea0003800000 */
.L_x_15085:
[----:B------:R-:W0:Y:S02]  /*a4c0*/  I2F.F64 R22, R22 ;  /* 0x0000001600167312 */ /* 0x000e240000201c00 */
[----:B0-----:R-:W-:Y:S01]  /*a4d0*/  STG.E.64 desc[UR36][R2.64], R22 ;  /* 0x0000001602007986 */ /* 0x001fe2000c101b24 */
[----:B------:R-:W-:Y:S05]  /*a4e0*/  EXIT ;  /* 0x000000000000794d */ /* 0x000fea0003800000 */
.L_x_15076:
        /* <DEDUP_REMOVED lines=12> */
.L_x_15089:
[----:B------:R-:W0:Y:S01]  /*a5b0*/  I2F.F64 R4, R22 ;  /* 0x0000001600047312 */ /* 0x000e220000201c00 */
[----:B------:R-:W-:-:S05]  /*a5c0*/  CS2R R6, SRZ ;  /* 0x0000000000067805 */ /* 0x000fca000001ff00 */
[----:B0-----:R-:W-:Y:S01]  /*a5d0*/  STG.E.128 desc[UR36][R2.64], R4 ;  /* 0x0000000402007986 */ /* 0x001fe2000c101d24 */
[----:B------:R-:W-:Y:S05]  /*a5e0*/  EXIT ;  /* 0x000000000000794d */ /* 0x000fea0003800000 */
.L_x_15088:
        /* <DEDUP_REMOVED lines=21> */
.L_x_15093:
[----:B------:R-:W-:Y:S05]  /*a740*/  BSYNC B0 ;  /* 0x0000000000007941 */ /* 0x000fea0003800000 */
.L_x_15092:
[----:B------:R-:W-:-:S05]  /*a750*/  LOP3.LUT R5, R0, R5, RZ, 0xfc, !PT ;  /* 0x0000000500057212 */ /* 0x000fca00078efcff */
[----:B------:R-:W-:Y:S01]  /*a760*/  STG.E.U8 desc[UR36][R2.64], R5 ;  /* 0x0000000502007986 */ /* 0x000fe2000c101124 */
[----:B------:R-:W-:Y:S05]  /*a770*/  EXIT ;  /* 0x000000000000794d */ /* 0x000fea0003800000 */
.L_x_15091:
        /* <DEDUP_REMOVED lines=13> */
.L_x_15095:
[----:B------:R-:W-:Y:S01]  /*a850*/  IMAD.MOV.U32 R0, RZ, RZ, 0x7f ;  /* 0x0000007fff007424 */ /* 0x000fe200078e00ff */
[----:B------:R-:W-:-:S04]  /*a860*/  ISETP.GT.U32.AND P0, PT, R4, 0x7f800000, PT ;  /* 0x7f8000000400780c */ /* 0x000fc80003f04070 */
[----:B------:R-:W-:-:S09]  /*a870*/  SEL R0, R0, 0x7c, P0 ;  /* 0x0000007c00007807 */ /* 0x000fd20000000000 */
.L_x_15096:
[----:B------:R-:W-:Y:S05]  /*a880*/  BSYNC B0 ;  /* 0x0000000000007941 */ /* 0x000fea0003800000 */
.L_x_15094:
[----:B------:R-:W-:-:S04]  /*a890*/  LOP3.LUT R4, R5, 0x80000000, RZ, 0xc0, !PT ;  /* 0x8000000005047812 */ /* 0x000fc800078ec0ff */
[----:B------:R-:W-:-:S04]  /*a8a0*/  SHF.R.U32.HI R5, RZ, 0x18, R4 ;  /* 0x00000018ff057819 */ /* 0x000fc80000011604 */
[----:B------:R-:W-:-:S05]  /*a8b0*/  LOP3.LUT R5, R0, R5, RZ, 0xfc, !PT ;  /* 0x0000000500057212 */ /* 0x000fca00078efcff */
[----:B------:R-:W-:Y:S01]  /*a8c0*/  STG.E.U8 desc[UR36][R2.64], R5 ;  /* 0x0000000502007986 */ /* 0x000fe2000c101124 */
[----:B------:R-:W-:Y:S05]  /*a8d0*/  EXIT ;  /* 0x000000000000794d */ /* 0x000fea0003800000 */
.L_x_15090:
[----:B------:R-:W-:-:S04]  /*a8e0*/  I2FP.F32.S32 R0, R22 ;  /* 0x0000001600007245 */ /* 0x000fc80000201400 */
[----:B------:R-:W-:-:S05]  /*a8f0*/  F2FP.BF16.F32.PACK_AB R0, RZ, R0 ;  /* 0x00000000ff00723e */ /* 0x000fca00000010ff */
[----:B------:R-:W-:Y:S01]  /*a900*/  STG.E.U16 desc[UR36][R2.64], R0 ;  /* 0x0000000002007986 */ /* 0x000fe2000c101524 */
[----:B------:R-:W-:Y:S05]  /*a910*/  EXIT ;  /* 0x000000000000794d */ /* 0x000fea0003800000 */
.L_x_15087:
        /* <DEDUP_REMOVED lines=10> */
.L_x_15099:
        /* <DEDUP_REMOVED lines=17> */
.L_x_15102:
[----:B------:R-:W-:-:S04]  /*aad0*/  LOP3.LUT R0, R7, 0x80000000, RZ, 0xc0, !PT ;  /* 0x8000000007007812 */ /* 0x000fc800078ec0ff */
[----:B------:R-:W-:-:S04]  /*aae0*/  SHF.R.U32.HI R5, RZ, 0x18, R0 ;  /* 0x00000018ff057819 */ /* 0x000fc80000011600 */
[----:B------:R-:W-:-:S04]  /*aaf0*/  LOP3.LUT R4, R4, R5, RZ, 0xfc, !PT ;  /* 0x0000000504047212 */ /* 0x000fc800078efcff */
[----:B------:R-:W-:-:S07]  /*ab00*/  PRMT R0, R4, 0x7610, R0 ;  /* 0x0000761004007816 */ /* 0x000fce0000000000 */
.L_x_15101:
[----:B------:R-:W-:Y:S05]  /*ab10*/  BSYNC B0 ;  /* 0x0000000000007941 */ /* 0x000fea0003800000 */
.L_x_15100:
[----:B------:R-:W-:Y:S01]  /*ab20*/  STG.E.U8 desc[UR36][R2.64], R0 ;  /* 0x0000000002007986 */ /* 0x000fe2000c101124 */
[----:B------:R-:W-:Y:S05]  /*ab30*/  EXIT ;  /* 0x000000000000794d */ /* 0x000fea0003800000 */
.L_x_15098:
        /* <DEDUP_REMOVED lines=17> */
.L_x_15105:
[----:B------:R-:W-:-:S04]  /*ac50*/  LOP3.LUT R0, R7, 0x80000000, RZ, 0xc0, !PT ;  /* 0x8000000007007812 */ /* 0x000fc800078ec0ff */
[----:B------:R-:W-:-:S04]  /*ac60*/  SHF.R.U32.HI R5, RZ, 0x18, R0 ;  /* 0x00000018ff057819 */ /* 0x000fc80000011600 */
[----:B------:R-:W-:-:S04]  /*ac70*/  LOP3.LUT R4, R4, R5, RZ, 0xfc, !PT ;  /* 0x0000000504047212 */ /* 0x000fc800078efcff */
[----:B------:R-:W-:-:S07]  /*ac80*/  PRMT R0, R4, 0x7610, R0 ;  /* 0x0000761004007816 */ /* 0x000fce0000000000 */
.L_x_15104:
[----:B------:R-:W-:Y:S05]  /*ac90*/  BSYNC B0 ;  /* 0x0000000000007941 */ /* 0x000fea0003800000 */
.L_x_15103:
[----:B------:R-:W-:Y:S01]  /*aca0*/  STG.E.U8 desc[UR36][R2.64], R0 ;  /* 0x0000000002007986 */ /* 0x000fe2000c101124 */
[----:B------:R-:W-:Y:S05]  /*acb0*/  EXIT ;  /* 0x000000000000794d */ /* 0x000fea0003800000 */
.L_x_15097:
        /* <DEDUP_REMOVED lines=22> */
.L_x_15080:
        /* <DEDUP_REMOVED lines=16> */
.L_x_15108:
[----:B------:R-:W-:Y:S05]  /*af20*/  EXIT ;  /* 0x000000000000794d */ /* 0x000fea0003800000 */
.L_x_15107:
[----:B------:R-:W-:-:S05]  /*af30*/  SHF.R.S32.HI R23, RZ, 0x1f, R22 ;  /* 0x0000001fff177819 */ /* 0x000fca0000011416 */
[----:B------:R-:W-:Y:S01]  /*af40*/  STG.E.64 desc[UR36][R2.64], R22 ;  /* 0x0000001602007986 */ /* 0x000fe2000c101b24 */
[----:B------:R-:W-:Y:S05]  /*af50*/  EXIT ;  /* 0x000000000000794d */ /* 0x000fea0003800000 */
.L_x_15106:
[----:B------:R-:W-:Y:S01]  /*af60*/  STG.E desc[UR36][R2.64], R22 ;  /* 0x0000001602007986 */ /* 0x000fe2000c101924 */
[----:B------:R-:W-:Y:S05]  /*af70*/  EXIT ;  /* 0x000000000000794d */ /* 0x000fea0003800000 */
.L_x_15109:
        /* <DEDUP_REMOVED lines=16> */
.L_x_32163:


//--------------------- .text._ZN2at6native18elementwise_kernelILi128ELi2EZNS0_22gpu_kernel_impl_nocastINS0_13BinaryFunctorIiiiZZZNS0_21heaviside_kernel_cudaERNS_18TensorIteratorBaseEENKUlvE_clEvENKUlvE1_clEvEUliiE_EEEEvS5_RKT_EUliE_EEviT1_ --------------------------
	.section	.text._ZN2at6native18elementwise_kernelILi128ELi2EZNS0_22gpu_kernel_impl_nocastINS0_13BinaryFunctorIiiiZZZNS0_21heaviside_kernel_cudaERNS_18TensorIteratorBaseEENKUlvE_clEvENKUlvE1_clEvEUliiE_EEEEvS5_RKT_EUliE_EEviT1_,"ax",@progbits
	.align	128
        .global         _ZN2at6native18elementwise_kernelILi128ELi2EZNS0_22gpu_kernel_impl_nocastINS0_13BinaryFunctorIiiiZZZNS0_21heaviside_kernel_cudaERNS_18TensorIteratorBaseEENKUlvE_clEvENKUlvE1_clEvEUliiE_EEEEvS5_RKT_EUliE_EEviT1_
        .type           _ZN2at6native18elementwise_kernelILi128ELi2EZNS0_22gpu_kernel_impl_nocastINS0_13BinaryFunctorIiiiZZZNS0_21heaviside_kernel_cudaERNS_18TensorIteratorBaseEENKUlvE_clEvENKUlvE1_clEvEUliiE_EEEEvS5_RKT_EUliE_EEviT1_,@function
        .size           _ZN2at6native18elementwise_kernelILi128ELi2EZNS0_22gpu_kernel_impl_nocastINS0_13BinaryFunctorIiiiZZZNS0_21heaviside_kernel_cudaERNS_18TensorIteratorBaseEENKUlvE_clEvENKUlvE1_clEvEUliiE_EEEEvS5_RKT_EUliE_EEviT1_,(.L_x_32164 - _ZN2at6native18elementwise_kernelILi128ELi2EZNS0_22gpu_kernel_impl_nocastINS0_13BinaryFunctorIiiiZZZNS0_21heaviside_kernel_cudaERNS_18TensorIteratorBaseEENKUlvE_clEvENKUlvE1_clEvEUliiE_EEEEvS5_RKT_EUliE_EEviT1_)
        .other          _ZN2at6native18elementwise_kernelILi128ELi2EZNS0_22gpu_kernel_impl_nocastINS0_13BinaryFunctorIiiiZZZNS0_21heaviside_kernel_cudaERNS_18TensorIteratorBaseEENKUlvE_clEvENKUlvE1_clEvEUliiE_EEEEvS5_RKT_EUliE_EEviT1_,@"STO_CUDA_ENTRY STV_DEFAULT"
_ZN2at6native18elementwise_kernelILi128ELi2EZNS0_22gpu_kernel_impl_nocastINS0_13BinaryFunctorIiiiZZZNS0_21heaviside_kernel_cudaERNS_18TensorIteratorBaseEENKUlvE_clEvENKUlvE1_clEvEUliiE_EEEEvS5_RKT_EUliE_EEviT1_:
.text._ZN2at6native18elementwise_kernelILi128ELi2EZNS0_22gpu_kernel_impl_nocastINS0_13BinaryFunctorIiiiZZZNS0_21heaviside_kernel_cudaERNS_18TensorIteratorBaseEENKUlvE_clEvENKUlvE1_clEvEUliiE_EEEEvS5_RKT_EUliE_EEviT1_:
        /* <DEDUP_REMOVED lines=363> */
.L_x_15112:
        /* <DEDUP_REMOVED lines=8> */
[C---:B--2---:R-:W-:Y:S02]  /*1730*/  ISETP.NE.AND P1, PT, R4.reuse, RZ, PT ;  /* 0x000000ff0400720c */ /* 0x044fe40003f25270 */
[----:B------:R-:W-:-:S04]  /*1740*/  ISETP.GT.AND P0, PT, R4, RZ, PT ;  /* 0x000000ff0400720c */ /* 0x000fc80003f04270 */
[----:B------:R-:W-:-:S07]  /*1750*/  SEL R11, RZ, 0x1, !P0 ;  /* 0x00000001ff0b7807 */ /* 0x000fce0004000000 */
[----:B------:R-:W2:Y:S01]  /*1760*/  @!P1 LDG.E R11, desc[UR4][R6.64] ;  /* 0x00000004060b9981 */ /* 0x000ea2000c1e1900 */
[----:B------:R-:W-:Y:S02]  /*1770*/  IADD3 R2, P0, R3, UR8, RZ ;  /* 0x0000000803027c10 */ /* 0x000fe4000ff1e0ff */
[----:B------:R-:W-:Y:S02]  /*1780*/  IADD3 R9, R0, 0x80, RZ ;  /* 0x0000008000097810 */ /* 0x000fe40007ffe0ff */
[----:B------:R-:W-:-:S05]  /*1790*/  IADD3.X R3, RZ, UR9, RZ, P0, !PT ;  /* 0x00000009ff037c10 */ /* 0x000fca00087fe4ff */
[----:B--2---:R0:W-:Y:S04]  /*17a0*/  STG.E desc[UR4][R2.64], R11 ;  /* 0x0000000b02007986 */ /* 0x0041e8000c101904 */
.L_x_15111:
[----:B------:R-:W-:Y:S05]  /*17b0*/  BSYNC B0 ;  /* 0x0000000000007941 */ /* 0x000fea0003800000 */
.L_x_15110:
        /* <DEDUP_REMOVED lines=355> */
.L_x_15113:
        /* <DEDUP_REMOVED lines=12> */
[----:B------:R-:W-:-:S04]  /*2eb0*/  IADD3 R2, P0, R3, UR6, RZ ;  /* 0x0000000603027c10 */ /* 0x000fc8000ff1e0ff */
[----:B------:R-:W-:-:S05]  /*2ec0*/  IADD3.X R3, RZ, UR7, RZ, P0, !PT ;  /* 0x00000007ff037c10 */ /* 0x000fca00087fe4ff */
[----:B--2---:R-:W-:Y:S01]  /*2ed0*/  STG.E desc[UR4][R2.64], R9 ;  /* 0x0000000902007986 */ /* 0x004fe2000c101904 */
[----:B------:R-:W-:Y:S05]  /*2ee0*/  EXIT ;  /* 0x000000000000794d */ /* 0x000fea0003800000 */
.L_x_15114:
        /* <DEDUP_REMOVED lines=9> */
.L_x_32164:


//--------------------- .text._ZN2at6native27unrolled_elementwise_kernelINS0_13BinaryFunctorIiiiZZZNS0_21heaviside_kernel_cudaERNS_18TensorIteratorBaseEENKUlvE_clEvENKUlvE1_clEvEUliiE_EESt5arrayIPcLm3EELi4E23TrivialOffsetCalculatorILi2EjESC_ILi1EjENS0_6memory15LoadWithoutCastENSF_16StoreWithoutCastEEEviT_T0_T2_T3_T4_T5_ --------------------------
	.section	.text._ZN2at6native27unrolled_elementwise_kernelINS0_13BinaryFunctorIiiiZZZNS0_21heaviside_kernel_cudaERNS_18TensorIteratorBaseEENKUlvE_clEvENKUlvE1_clEvEUliiE_EESt5arrayIPcLm3EELi4E23TrivialOffsetCalculatorILi2EjESC_ILi1EjENS0_6memory15LoadWithoutCastENSF_16StoreWithoutCastEEEviT_T0_T2_T3_T4_T5_,"ax",@progbits
	.align	128
        .global         _ZN2at6native27unrolled_elementwise_kernelINS0_13BinaryFunctorIiiiZZZNS0_21heaviside_kernel_cudaERNS_18TensorIteratorBaseEENKUlvE_clEvENKUlvE1_clEvEUliiE_EESt5arrayIPcLm3EELi4E23TrivialOffsetCalculatorILi2EjESC_ILi1EjENS0_6memory15LoadWithoutCastENSF_16StoreWithoutCastEEEviT_T0_T2_T3_T4_T5_
        .type           _ZN2at6native27unrolled_elementwise_kernelINS0_13BinaryFunctorIiiiZZZNS0_21heaviside_kernel_cudaERNS_18TensorIteratorBaseEENKUlvE_clEvENKUlvE1_clEvEUliiE_EESt5arrayIPcLm3EELi4E23TrivialOffsetCalculatorILi2EjESC_ILi1EjENS0_6memory15LoadWithoutCastENSF_16StoreWithoutCastEEEviT_T0_T2_T3_T4_T5_,@function
        .size           _ZN2at6native27unrolled_elementwise_kernelINS0_13BinaryFunctorIiiiZZZNS0_21heaviside_kernel_cudaERNS_18TensorIteratorBaseEENKUlvE_clEvENKUlvE1_clEvEUliiE_EESt5arrayIPcLm3EELi4E23TrivialOffsetCalculatorILi2EjESC_ILi1EjENS0_6memory15LoadWithoutCastENSF_16StoreWithoutCastEEEviT_T0_T2_T3_T4_T5_,(.L_x_32165 - _ZN2at6native27unrolled_elementwise_kernelINS0_13BinaryFunctorIiiiZZZNS0_21heaviside_kernel_cudaERNS_18TensorIteratorBaseEENKUlvE_clEvENKUlvE1_clEvEUliiE_EESt5arrayIPcLm3EELi4E23TrivialOffsetCalculatorILi2EjESC_ILi1EjENS0_6memory15LoadWithoutCastENSF_16StoreWithoutCastEEEviT_T0_T2_T3_T4_T5_)
        .other          _ZN2at6native27unrolled_elementwise_kernelINS0_13BinaryFunctorIiiiZZZNS0_21heaviside_kernel_cudaERNS_18TensorIteratorBaseEENKUlvE_clEvENKUlvE1_clEvEUliiE_EESt5arrayIPcLm3EELi4E23TrivialOffsetCalculatorILi2EjESC_ILi1EjENS0_6memory15LoadWithoutCastENSF_16StoreWithoutCastEEEviT_T0_T2_T3_T4_T5_,@"STO_CUDA_ENTRY STV_DEFAULT"
_ZN2at6native27unrolled_elementwise_kernelINS0_13BinaryFunctorIiiiZZZNS0_21heaviside_kernel_cudaERNS_18TensorIteratorBaseEENKUlvE_clEvENKUlvE1_clEvEUliiE_EESt5arrayIPcLm3EELi4E23TrivialOffsetCalculatorILi2EjESC_ILi1EjENS0_6memory15LoadWithoutCastENSF_16StoreWithoutCastEEEviT_T0_T2_T3_T4_T5_:
.text._ZN2at6native27unrolled_elementwise_kernelINS0_13BinaryFunctorIiiiZZZNS0_21heaviside_kernel_cudaERNS_18TensorIteratorBaseEENKUlvE_clEvENKUlvE1_clEvEUliiE_EESt5arrayIPcLm3EELi4E23TrivialOffsetCalculatorILi2EjESC_ILi1EjENS0_6memory15LoadWithoutCastENSF_16StoreWithoutCastEEEviT_T0_T2_T3_T4_T5_:
[----:B------:R-:W-:Y:S01]  /*0000*/  LDC R1, c[0x0][0x28] ;  /* 0x00000a00ff017b82 */ /* 0x000fe20000000800 */
[----:B------:R-:W0:Y:S07]  /*0010*/  S2R R17, SR_CTAID.X ;  /* 0x0000000000117919 */ /* 0x000e2e0000002500 */
[----:B------:R-:W0:Y:S01]  /*0020*/  LDC R0, c[0x0][0x210] ;  /* 0x00008400ff007b82 */ /* 0x000e220000000800 */
[----:B------:R-:W-:Y:S01]  /*0030*/  HFMA2.MMA R20, -RZ, RZ, 0, 0 ;  /* 0x00000000ff147435 */ /* 0x000fe200000001ff */
        /* <DEDUP_REMOVED lines=12> */
[----:B------:R-:W2:Y:S01]  /*0100*/  @!P0 LDC.64 R6, c[0x0][0x220] ;  /* 0x00008800ff068b82 */ /* 0x000ea20000000a00 */
[----:B------:R-:W-:-:S05]  /*0110*/  @!P0 VIADD R0, R0, 0x80 ;  /* 0x0000008000008836 */ /* 0x000fca0000000000 */
[----:B------:R-:W-:Y:S01]  /*0120*/  ISETP.GE.AND P2, PT, R0, R15, PT ;  /* 0x0000000f0000720c */ /* 0x000fe20003f46270 */
[C---:B0-----:R-:W-:Y:S01]  /*0130*/  @!P3 IMAD.WIDE.U32 R12, R19.reuse, 0x4, R12 ;  /* 0x00000004130cb825 */ /* 0x041fe200078e000c */
[----:B------:R-:W0:Y:S04]  /*0140*/  @!P0 LDC.64 R2, c[0x0][0x228] ;  /* 0x00008a00ff028b82 */ /* 0x000e280000000a00 */
[----:B------:R3:W4:Y:S07]  /*0150*/  @!P3 LDG.E R20, desc[UR4][R12.64] ;  /* 0x000000040c14b981 */ /* 0x00072e000c1e1900 */
[----:B------:R-:W3:Y:S01]  /*0160*/  @!P2 LDC.64 R10, c[0x0][0x220] ;  /* 0x00008800ff0aab82 */ /* 0x000ee20000000a00 */
[----:B-1----:R-:W-:Y:S01]  /*0170*/  @!P3 IMAD.WIDE.U32 R8, R19, 0x4, R8 ;  /* 0x000000041308b825 */ /* 0x002fe200078e0008 */
[----:B------:R-:W-:-:S03]  /*0180*/  CS2R R18, SRZ ;  /* 0x0000000000127805 */ /* 0x000fc6000001ff00 */
[----:B------:R-:W-:Y:S02]  /*0190*/  @!P2 IMAD R23, R17, 0x200, R0 ;  /* 0x000002001117a824 */ /* 0x000fe400078e0200 */
[----:B--2---:R-:W-:Y:S01]  /*01a0*/  @!P0 IMAD.WIDE.U32 R6, R21, 0x4, R6 ;  /* 0x0000000415068825 */ /* 0x004fe200078e0006 */
[----:B------:R-:W1:Y:S01]  /*01b0*/  @!P2 LDC.64 R4, c[0x0][0x228] ;  /* 0x00008a00ff04ab82 */ /* 0x000e620000000a00 */
[----:B------:R-:W2:Y:S04]  /*01c0*/  @!P3 LDG.E R19, desc[UR4][R8.64] ;  /* 0x000000040813b981 */ /* 0x000ea8000c1e1900 */
[----:B------:R1:W2:Y:S01]  /*01d0*/  @!P0 LDG.E R16, desc[UR4][R6.64] ;  /* 0x0000000406108981 */ /* 0x0002a2000c1e1900 */
[----:B---3--:R-:W-:-:S05]  /*01e0*/  @!P2 IMAD.WIDE.U32 R10, R23, 0x4, R10 ;  /* 0x00000004170aa825 */ /* 0x008fca00078e000a */
[----:B------:R3:W2:Y:S01]  /*01f0*/  @!P2 LDG.E R18, desc[UR4][R10.64] ;  /* 0x000000040a12a981 */ /* 0x0006a2000c1e1900 */
[----:B0-----:R-:W-:Y:S01]  /*0200*/  @!P0 IMAD.WIDE.U32 R24, R21, 0x4, R2 ;  /* 0x0000000415188825 */ /* 0x001fe200078e0002 */
[----:B------:R-:W-:-:S03]  /*0210*/  CS2R R2, SRZ ;  /* 0x0000000000027805 */ /* 0x000fc6000001ff00 */
[----:B-1----:R-:W-:-:S03]  /*0220*/  @!P2 IMAD.WIDE.U32 R12, R23, 0x4, R4 ;  /* 0x00000004170ca825 */ /* 0x002fc600078e0004 */
[----:B------:R-:W2:Y:S04]  /*0230*/  @!P0 LDG.E R2, desc[UR4][R24.64] ;  /* 0x0000000418028981 */ /* 0x000ea8000c1e1900 */
[----:B------:R0:W2:Y:S01]  /*0240*/  @!P2 LDG.E R3, desc[UR4][R12.64] ;  /* 0x000000040c03a981 */ /* 0x0000a2000c1e1900 */
[----:B------:R-:W-:-:S04]  /*0250*/  @!P2 IADD3 R0, R0, 0x80, RZ ;  /* 0x000000800000a810 */ /* 0x000fc80007ffe0ff */
[----:B------:R-:W-:-:S13]  /*0260*/  ISETP.GE.AND P1, PT, R0, R15, PT ;  /* 0x0000000f0000720c */ /* 0x000fda0003f26270 */
[----:B------:R-:W1:Y:S01]  /*0270*/  @!P1 LDC.64 R6, c[0x0][0x220] ;  /* 0x00008800ff069b82 */ /* 0x000e620000000a00 */
[----:B---3--:R-:W-:-:S07]  /*0280*/  @!P1 IMAD R11, R17, 0x200, R0 ;  /* 0x00000200110b9824 */ /* 0x008fce00078e0200 */
[----:B------:R-:W3:Y:S01]  /*0290*/  @!P1 LDC.64 R4, c[0x0][0x228] ;  /* 0x00008a00ff049b82 */ /* 0x000ee20000000a00 */
[----:B-1----:R-:W-:-:S07]  /*02a0*/  @!P1 IMAD.WIDE.U32 R8, R11, 0x4, R6 ;  /* 0x000000040b089825 */ /* 0x002fce00078e0006 */
[----:B------:R-:W1:Y:S01]  /*02b0*/  @!P3 LDC.64 R6, c[0x0][0x218] ;  /* 0x00008600ff06bb82 */ /* 0x000e620000000a00 */
[----:B0-----:R-:W-:Y:S02]  /*02c0*/  @!P3 IMAD R13, R17, 0x200, R14 ;  /* 0x00000200110db824 */ /* 0x001fe400078e020e */
[----:B------:R-:W-:Y:S02]  /*02d0*/  IMAD.MOV.U32 R0, RZ, RZ, RZ ;  /* 0x000000ffff007224 */ /* 0x000fe400078e00ff */
[----:B---3--:R-:W-:Y:S01]  /*02e0*/  @!P1 IMAD.WIDE.U32 R10, R11, 0x4, R4 ;  /* 0x000000040b0a9825 */ /* 0x008fe200078e0004 */
[----:B------:R-:W-:-:S03]  /*02f0*/  MOV R4, RZ ;  /* 0x000000ff00047202 */ /* 0x000fc60000000f00 */
[----:B------:R-:W-:Y:S01]  /*0300*/  VIADD R5, R14, 0x80 ;  /* 0x000000800e057836 */ /* 0x000fe20000000000 */
[----:B------:R0:W5:Y:S04]  /*0310*/  @!P1 LDG.E R0, desc[UR4][R8.64] ;  /* 0x0000000408009981 */ /* 0x000168000c1e1900 */
[----:B------:R0:W5:Y:S01]  /*0320*/  @!P1 LDG.E R4, desc[UR4][R10.64] ;  /* 0x000000040a049981 */ /* 0x000162000c1e1900 */
[----:B------:R-:W-:Y:S01]  /*0330*/  @!P3 MOV R14, R5 ;  /* 0x00000005000eb202 */ /* 0x000fe20000000f00 */
[----:B-1----:R-:W-:-:S03]  /*0340*/  @!P3 IMAD.WIDE.U32 R6, R13, 0x4, R6 ;  /* 0x000000040d06b825 */ /* 0x002fc600078e0006 */
[----:B------:R-:W-:Y:S01]  /*0350*/  ISETP.GE.AND P0, PT, R14, R15, PT ;  /* 0x0000000f0e00720c */ /* 0x000fe20003f06270 */
[----:B------:R-:W-:Y:S01]  /*0360*/  BSSY B0, `(.L_x_15115) ;  /* 0x0000016000007945 */ /* 0x000fe20003800000 */
[C---:B----4-:R-:W-:Y:S02]  /*0370*/  ISETP.NE.AND P5, PT, R20.reuse, RZ, PT ;  /* 0x000000ff1400720c */ /* 0x050fe40003fa5270 */
[----:B------:R-:W-:-:S11]  /*0380*/  ISETP.GT.AND P4, PT, R20, RZ, PT ;  /* 0x000000ff1400720c */ /* 0x000fd60003f84270 */
[----:B--2---:R-:W-:-:S05]  /*0390*/  @P5 SEL R19, RZ, 0x1, !P4 ;  /* 0x00000001ff135807 */ /* 0x004fca0006000000 */
[----:B------:R0:W-:Y:S01]  /*03a0*/  @!P3 STG.E desc[UR4][R6.64], R19 ;  /* 0x000000130600b986 */ /* 0x0001e2000c101904 */
[C---:B------:R-:W-:Y:S02]  /*03b0*/  ISETP.NE.AND P2, PT, R16.reuse, RZ, PT ;  /* 0x000000ff1000720c */ /* 0x040fe40003f45270 */
[----:B------:R-:W-:Y:S02]  /*03c0*/  ISETP.GT.AND P4, PT, R16, RZ, PT ;  /* 0x000000ff1000720c */ /* 0x000fe40003f84270 */
[C---:B------:R-:W-:Y:S02]  /*03d0*/  ISETP.NE.AND P1, PT, R18.reuse, RZ, PT ;  /* 0x000000ff1200720c */ /* 0x040fe40003f25270 */
[----:B------:R-:W-:-:S07]  /*03e0*/  ISETP.GT.AND P5, PT, R18, RZ, PT ;  /* 0x000000ff1200720c */ /* 0x000fce0003fa4270 */
[----:B------:R-:W-:-:S04]  /*03f0*/  @P2 SEL R2, RZ, 0x1, !P4 ;  /* 0x00000001ff022807 */ /* 0x000fc80006000000 */
[----:B------:R-:W-:Y:S01]  /*0400*/  @P1 SEL R3, RZ, 0x1, !P5 ;  /* 0x00000001ff031807 */ /* 0x000fe20006800000 */
        /* <DEDUP_REMOVED lines=11> */
.L_x_15116:
[----:B------:R-:W-:Y:S05]  /*04c0*/  BSYNC B0 ;  /* 0x0000000000007941 */ /* 0x000fea0003800000 */
.L_x_15115:
[----:B------:R-:W-:-:S13]  /*04d0*/  ISETP.GE.AND P0, PT, R14, R15, PT ;  /* 0x0000000f0e00720c */ /* 0x000fda0003f06270 */
[----:B------:R-:W-:Y:S05]  /*04e0*/  @P0 EXIT ;  /* 0x000000000000094d */ /* 0x000fea0003800000 */
[----:B0-----:R-:W0:Y:S01]  /*04f0*/  LDC.64 R2, c[0x0][0x218] ;  /* 0x00008600ff027b82 */ /* 0x001e220000000a00 */
[C---:B-----5:R-:W-:Y:S02]  /*0500*/  ISETP.NE.AND P1, PT, R0.reuse, RZ, PT ;  /* 0x000000ff0000720c */ /* 0x060fe40003f25270 */
[----:B------:R-:W-:Y:S02]  /*0510*/  LEA R17, R17, R14, 0x9 ;  /* 0x0000000e11117211 */ /* 0x000fe400078e48ff */
[----:B------:R-:W-:-:S09]  /*0520*/  ISETP.GT.AND P0, PT, R0, RZ, PT ;  /* 0x000000ff0000720c */ /* 0x000fd20003f04270 */
[----:B------:R-:W-:Y:S01]  /*0530*/  @P1 SEL R4, RZ, 0x1, !P0 ;  /* 0x00000001ff041807 */ /* 0x000fe20004000000 */
[----:B0-----:R-:W-:-:S05]  /*0540*/  IMAD.WIDE.U32 R2, R17, 0x4, R2 ;  /* 0x0000000411027825 */ /* 0x001fca00078e0002 */
[----:B------:R-:W-:Y:S01]  /*0550*/  STG.E desc[UR4][R2.64], R4 ;  /* 0x0000000402007986 */ /* 0x000fe2000c101904 */
[----:B------:R-:W-:Y:S05]  /*0560*/  EXIT ;  /* 0x000000000000794d */ /* 0x000fea0003800000 */
.L_x_15117:
        /* <DEDUP_REMOVED lines=9> */
.L_x_32165:


//--------------------- .text._ZN2at6native29vectorized_elementwise_kernelILi2ENS0_13BinaryFunctorIiiiZZZNS0_21heaviside_kernel_cudaERNS_18TensorIteratorBaseEENKUlvE_clEvENKUlvE1_clEvEUliiE_EESt5arrayIPcLm3EEEEviT0_T1_ --------------------------
	.section	.text._ZN2at6native29vectorized_elementwise_kernelILi2ENS0_13BinaryFunctorIiiiZZZNS0_21heaviside_kernel_cudaERNS_18TensorIteratorBaseEENKUlvE_clEvENKUlvE1_clEvEUliiE_EESt5arrayIPcLm3EEEEviT0_T1_,"ax",@progbits
	.align	128
        .global         _ZN2at6native29vectorized_elementwise_kernelILi2ENS0_13BinaryFunctorIiiiZZZNS0_21heaviside_kernel_cudaERNS_18TensorIteratorBaseEENKUlvE_clEvENKUlvE1_clEvEUliiE_EESt5arrayIPcLm3EEEEviT0_T1_
        .type           _ZN2at6native29vectorized_elementwise_kernelILi2ENS0_13BinaryFunctorIiiiZZZNS0_21heaviside_kernel_cudaERNS_18TensorIteratorBaseEENKUlvE_clEvENKUlvE1_clEvEUliiE_EESt5arrayIPcLm3EEEEviT0_T1_,@function
        .size           _ZN2at6native29vectorized_elementwise_kernelILi2ENS0_13BinaryFunctorIiiiZZZNS0_21heaviside_kernel_cudaERNS_18TensorIteratorBaseEENKUlvE_clEvENKUlvE1_clEvEUliiE_EESt5arrayIPcLm3EEEEviT0_T1_,(.L_x_32166 - _ZN2at6native29vectorized_elementwise_kernelILi2ENS0_13BinaryFunctorIiiiZZZNS0_21heaviside_kernel_cudaERNS_18TensorIteratorBaseEENKUlvE_clEvENKUlvE1_clEvEUliiE_EESt5arrayIPcLm3EEEEviT0_T1_)
        .other          _ZN2at6native29vectorized_elementwise_kernelILi2ENS0_13BinaryFunctorIiiiZZZNS0_21heaviside_kernel_cudaERNS_18TensorIteratorBaseEENKUlvE_clEvENKUlvE1_clEvEUliiE_EESt5arrayIPcLm3EEEEviT0_T1_,@"STO_CUDA_ENTRY STV_DEFAULT"
_ZN2at6native29vectorized_elementwise_kernelILi2ENS0_13BinaryFunctorIiiiZZZNS0_21heaviside_kernel_cudaERNS_18TensorIteratorBaseEENKUlvE_clEvENKUlvE1_clEvEUliiE_EESt5arrayIPcLm3EEEEviT0_T1_:
.text._ZN2at6native29vectorized_elementwise_kernelILi2ENS0_13BinaryFunctorIiiiZZZNS0_21heaviside_kernel_cudaERNS_18TensorIteratorBaseEENKUlvE_clEvENKUlvE1_clEvEUliiE_EESt5arrayIPcLm3EEEEviT0_T1_:
        /* <DEDUP_REMOVED lines=26> */
[C---:B----4-:R-:W-:Y:S02]  /*01a0*/  ISETP.NE.AND P2, PT, R23.reuse, RZ, PT ;  /* 0x000000ff1700720c */ /* 0x050fe40003f45270 */
[----:B------:R-:W-:Y:S02]  /*01b0*/  ISETP.NE.AND P1, PT, R22, RZ, PT ;  /* 0x000000ff1600720c */ /* 0x000fe40003f25270 */
[----:B--2---:R-:W-:Y:S02]  /*01c0*/  ISETP.NE.AND P5, PT, R12, RZ, PT ;  /* 0x000000ff0c00720c */ /* 0x004fe40003fa5270 */
[----:B------:R-:W-:Y:S02]  /*01d0*/  ISETP.GT.AND P0, PT, R23, RZ, PT ;  /* 0x000000ff1700720c */ /* 0x000fe40003f04270 */
[----:B------:R-:W-:Y:S02]  /*01e0*/  ISETP.GT.AND P3, PT, R22, RZ, PT ;  /* 0x000000ff1600720c */ /* 0x000fe40003f64270 */
[----:B------:R-:W-:-:S03]  /*01f0*/  ISETP.NE.AND P4, PT, R13, RZ, PT ;  /* 0x000000ff0d00720c */ /* 0x000fc60003f85270 */
[----:B-----5:R-:W-:Y:S02]  /*0200*/  @P2 SEL R5, RZ, 0x1, !P0 ;  /* 0x00000001ff052807 */ /* 0x020fe40004000000 */
[----:B------:R-:W-:Y:S02]  /*0210*/  ISETP.NE.AND P2, PT, R14, RZ, PT ;  /* 0x000000ff0e00720c */ /* 0x000fe40003f45270 */
[----:B------:R-:W-:Y:S02]  /*0220*/  ISETP.GT.AND P6, PT, R12, RZ, PT ;  /* 0x000000ff0c00720c */ /* 0x000fe40003fc4270 */
[----:B------:R-:W-:Y:S02]  /*0230*/  @P1 SEL R4, RZ, 0x1, !P3 ;  /* 0x00000001ff041807 */ /* 0x000fe40005800000 */
[----:B------:R-:W-:Y:S02]  /*0240*/  ISETP.NE.AND P0, PT, R15, RZ, PT ;  /* 0x000000ff0f00720c */ /* 0x000fe40003f05270 */
[----:B------:R-:W-:-:S02]  /*0250*/  ISETP.NE.AND P3, PT, R16, RZ, PT ;  /* 0x000000ff1000720c */ /* 0x000fc40003f65270 */
[----:B------:R-:W-:Y:S02]  /*0260*/  ISETP.NE.AND P1, PT, R17, RZ, PT ;  /* 0x000000ff1100720c */ /* 0x000fe40003f25270 */
[----:B------:R-:W-:Y:S02]  /*0270*/  @P5 SEL R18, RZ, 0x1, !P6 ;  /* 0x00000001ff125807 */ /* 0x000fe40007000000 */
[----:B------:R-:W-:Y:S02]  /*0280*/  ISETP.GT.AND P6, PT, R13, RZ, PT ;  /* 0x000000ff0d00720c */ /* 0x000fe40003fc4270 */
[----:B------:R-:W-:Y:S02]  /*0290*/  ISETP.GT.AND P5, PT, R14, RZ, PT ;  /* 0x000000ff0e00720c */ /* 0x000fe40003fa4270 */
[----:B------:R-:W-:Y:S02]  /*02a0*/  @P4 SEL R19, RZ, 0x1, !P6 ;  /* 0x00000001ff134807 */ /* 0x000fe40007000000 */
[----:B------:R-:W-:-:S02]  /*02b0*/  @P2 SEL R20, RZ, 0x1, !P5 ;  /* 0x00000001ff142807 */ /* 0x000fc40006800000 */
[----:B------:R-:W-:Y:S02]  /*02c0*/  ISETP.GT.AND P6, PT, R15, RZ, PT ;  /* 0x000000ff0f00720c */ /* 0x000fe40003fc4270 */
[----:B------:R-:W-:Y:S02]  /*02d0*/  ISETP.GT.AND P4, PT, R16, RZ, PT ;  /* 0x000000ff1000720c */ /* 0x000fe40003f84270 */
[----:B------:R-:W-:Y:S02]  /*02e0*/  ISETP.GT.AND P2, PT, R17, RZ, PT ;  /* 0x000000ff1100720c */ /* 0x000fe40003f44270 */
[----:B------:R-:W-:Y:S02]  /*02f0*/  @P0 SEL R21, RZ, 0x1, !P6 ;  /* 0x00000001ff150807 */ /* 0x000fe40007000000 */
[----:B------:R-:W-:Y:S02]  /*0300*/  @P3 SEL R24, RZ, 0x1, !P4 ;  /* 0x00000001ff183807 */ /* 0x000fe40006000000 */
[----:B------:R-:W-:Y:S01]  /*0310*/  @P1 SEL R25, RZ, 0x1, !P2 ;  /* 0x00000001ff191807 */ /* 0x000fe20005000000 */
[----:B------:R-:W-:Y:S04]  /*0320*/  STG.E.64 desc[UR4][R2.64], R4 ;  /* 0x0000000402007986 */ /* 0x000fe8000c101b04 */
[----:B------:R-:W-:Y:S04]  /*0330*/  STG.E.64 desc[UR4][R2.64+0x400], R18 ;  /* 0x0004001202007986 */ /* 0x000fe8000c101b04 */
[----:B------:R-:W-:Y:S04]  /*0340*/  STG.E.64 desc[UR4][R2.64+0x800], R20 ;  /* 0x0008001402007986 */ /* 0x000fe8000c101b04 */
[----:B------:R-:W-:Y:S01]  /*0350*/  STG.E.64 desc[UR4][R2.64+0xc00], R24 ;  /* 0x000c001802007986 */ /* 0x000fe2000c101b04 */
[----:B------:R-:W-:Y:S05]  /*0360*/  EXIT ;  /* 0x000000000000794d */ /* 0x000fea0003800000 */
.L_x_15118:
        /* <DEDUP_REMOVED lines=15> */
[----:B------:R3:W4:Y:S10]  /*0460*/  @!P1 LDG.E R27, desc[UR4][R10.64] ;  /* 0x000000040a1b9981 */ /* 0x000734000c1e1900 */
[----:B------:R-:W-:Y:S01]  /*0470*/  @!P5 IMAD.IADD R2, R3, 0x1, R0 ;  /* 0x000000010302d824 */ /* 0x000fe200078e0200 */
[----:B------:R-:W5:Y:S01]  /*0480*/  @!P5 LDC.64 R22, c[0x0][0x220] ;  /* 0x00008800ff16db82 */ /* 0x000f620000000a00 */
[----:B------:R-:W-:-:S05]  /*0490*/  @!P5 VIADD R0, R0, 0x80 ;  /* 0x000000800000d836 */ /* 0x000fca0000000000 */
[C---:B------:R-:W-:Y:S01]  /*04a0*/  ISETP.GE.AND P4, PT, R0.reuse, R4, PT ;  /* 0x000000040000720c */ /* 0x040fe20003f86270 */
[----:B-1----:R-:W-:Y:S01]  /*04b0*/  @!P1 IMAD.WIDE.U32 R8, R13, 0x4, R8 ;  /* 0x000000040d089825 */ /* 0x002fe200078e0008 */
[----:B------:R-:W1:Y:S03]  /*04c0*/  @!P5 LDC.64 R20, c[0x0][0x228] ;  /* 0x00008a00ff14db82 */ /* 0x000e660000000a00 */
[----:B--2---:R-:W-:Y:S01]  /*04d0*/  @!P6 IMAD.WIDE.U32 R16, R5, 0x4, R16 ;  /* 0x000000040510e825 */ /* 0x004fe200078e0010 */
[----:B------:R2:W4:Y:S07]  /*04e0*/  @!P1 LDG.E R26, desc[UR4][R8.64] ;  /* 0x00000004081a9981 */ /* 0x00052e000c1e1900 */
[----:B------:R-:W-:Y:S01]  /*04f0*/  @!P4 IMAD.IADD R7, R3, 0x1, R0 ;  /* 0x000000010307c824 */ /* 0x000fe200078e0200 */
[----:B------:R-:W5:Y:S01]  /*0500*/  @!P4 LDC.64 R28, c[0x0][0x220] ;  /* 0x00008800ff1ccb82 */ /* 0x000f620000000a00 */
        /* <DEDUP_REMOVED lines=9> */
[----:B0-----:R-:W-:Y:S01]  /*05a0*/  @!P6 IMAD.WIDE.U32 R14, R5, 0x4, R14 ;  /* 0x00000004050ee825 */ /* 0x001fe200078e000e */
[----:B--2---:R-:W-:-:S03]  /*05b0*/  CS2R R8, SRZ ;  /* 0x0000000000087805 */ /* 0x004fc6000001ff00 */
[----:B------:R-:W-:-:S03]  /*05c0*/  IMAD.MOV.U32 R5, RZ, RZ, RZ ;  /* 0x000000ffff057224 */ /* 0x000fc600078e00ff */
[----:B------:R0:W2:Y:S04]  /*05d0*/  @!P6 LDG.E R9, desc[UR4][R16.64] ;  /* 0x000000041009e981 */ /* 0x0000a8000c1e1900 */
[----:B------:R3:W2:Y:S01]  /*05e0*/  @!P6 LDG.E R5, desc[UR4][R14.64] ;  /* 0x000000040e05e981 */ /* 0x0006a2000c1e1900 */
[----:B------:R-:W-:Y:S02]  /*05f0*/  @!P0 IMAD.IADD R10, R3, 0x1, R0 ;  /* 0x00000001030a8824 */ /* 0x000fe400078e0200 */
[----:B------:R-:W-:Y:S02]  /*0600*/  @!P0 VIADD R0, R0, 0x80 ;  /* 0x0000008000008836 */ /* 0x000fe40000000000 */
[C---:B-----5:R-:W-:Y:S01]  /*0610*/  @!P4 IMAD.WIDE.U32 R28, R7.reuse, 0x4, R28 ;  /* 0x00000004071cc825 */ /* 0x060fe200078e001c */
[----:B0-----:R-:W0:Y:S02]  /*0620*/  @!P3 LDC.64 R16, c[0x0][0x220] ;  /* 0x00008800ff10bb82 */ /* 0x001e240000000a00 */
[----:B------:R-:W-:Y:S01]  /*0630*/  ISETP.GE.AND P6, PT, R0, R4, PT ;  /* 0x000000040000720c */ /* 0x000fe20003fc6270 */
[----:B-1----:R-:W-:Y:S01]  /*0640*/  @!P4 IMAD.WIDE.U32 R12, R7, 0x4, R12 ;  /* 0x00000004070cc825 */ /* 0x002fe200078e000c */
[----:B------:R-:W-:-:S04]  /*0650*/  CS2R R6, SRZ ;  /* 0x0000000000067805 */ /* 0x000fc8000001ff00 */
[----:B---3--:R-:W1:Y:S02]  /*0660*/  @!P3 LDC.64 R14, c[0x0][0x228] ;  /* 0x00008a00ff0ebb82 */ /* 0x008e640000000a00 */
[----:B------:R3:W5:Y:S06]  /*0670*/  @!P4 LDG.E R7, desc[UR4][R12.64] ;  /* 0x000000040c07c981 */ /* 0x00076c000c1e1900 */
[----:B---3--:R-:W3:Y:S01]  /*0680*/  @!P6 LDC.64 R12, c[0x0][0x220] ;  /* 0x00008800ff0ceb82 */ /* 0x008ee20000000a00 */
[----:B------:R-:W-:Y:S02]  /*0690*/  IMAD.MOV.U32 R18, RZ, RZ, RZ ;  /* 0x000000ffff127224 */ /* 0x000fe400078e00ff */
[----:B------:R-:W-:-:S04]  /*06a0*/  @!P5 IMAD.WIDE.U32 R22, R2, 0x4, R22 ;  /* 0x000000040216d825 */ /* 0x000fc800078e0016 */
[----:B------:R-:W-:Y:S01]  /*06b0*/  @!P5 IMAD.WIDE.U32 R20, R2, 0x4, R20 ;  /* 0x000000040214d825 */ /* 0x000fe200078e0014 */
[----:B------:R0:W5:Y:S03]  /*06c0*/  @!P5 LDG.E R18, desc[UR4][R22.64] ;  /* 0x000000041612d981 */ /* 0x000166000c1e1900 */
[----:B------:R-:W-:Y:S01]  /*06d0*/  IMAD.MOV.U32 R24, RZ, RZ, RZ ;  /* 0x000000ffff187224 */ /* 0x000fe200078e00ff */
[----:B------:R1:W5:Y:S01]  /*06e0*/  @!P5 LDG.E R6, desc[UR4][R20.64] ;  /* 0x000000041406d981 */ /* 0x000362000c1e1900 */
[----:B0-----:R-:W-:-:S04]  /*06f0*/  @!P3 IMAD.WIDE.U32 R16, R19, 0x4, R16 ;  /* 0x000000041310b825 */ /* 0x001fc800078e0010 */
[----:B------:R0:W5:Y:S01]  /*0700*/  @!P4 LDG.E R24, desc[UR4][R28.64] ;  /* 0x000000041c18c981 */ /* 0x000162000c1e1900 */
[----:B------:R-:W3:Y:S01]  /*0710*/  @!P0 LDC.64 R22, c[0x0][0x220] ;  /* 0x00008800ff168b82 */ /* 0x000ee20000000a00 */
[----:B-1----:R-:W-:-:S07]  /*0720*/  @!P3 IMAD.WIDE.U32 R14, R19, 0x4, R14 ;  /* 0x00000004130eb825 */ /* 0x002fce00078e000e */
[----:B------:R-:W1:Y:S01]  /*0730*/  @!P2 LDC.64 R20, c[0x0][0x220] ;  /* 0x00008800ff14ab82 */ /* 0x000e620000000a00 */
[----:B0-----:R-:W-:Y:S01]  /*0740*/  @!P6 IADD3 R29, R3, R0, RZ ;  /* 0x00000000031de210 */ /* 0x001fe20007ffe0ff */
[----:B------:R-:W-:Y:S01]  /*0750*/  IMAD.MOV.U32 R19, RZ, RZ, RZ ;  /* 0x000000ffff137224 */ /* 0x000fe200078e00ff */
[----:B------:R0:W5:Y:S01]  /*0760*/  @!P3 LDG.E R8, desc[UR4][R14.64] ;  /* 0x000000040e08b981 */ /* 0x000162000c1e1900 */
[----:B------:R-:W-:Y:S02]  /*0770*/  IMAD.MOV.U32 R28, RZ, RZ, RZ ;  /* 0x000000ffff1c7224 */ /* 0x000fe400078e00ff */
[----:B---3--:R-:W-:Y:S02]  /*0780*/  @!P6 IMAD.WIDE.U32 R12, R29, 0x4, R12 ;  /* 0x000000041d0ce825 */ /* 0x008fe400078e000c */
[----:B------:R3:W5:Y:S04]  /*0790*/  @!P3 LDG.E R19, desc[UR4][R16.64] ;  /* 0x000000041013b981 */ /* 0x000768000c1e1900 */
[----:B------:R3:W5:Y:S01]  /*07a0*/  @!P6 LDG.E R28, desc[UR4][R12.64] ;  /* 0x000000040c1ce981 */ /* 0x000762000c1e1900 */
[----:B0-----:R-:W0:Y:S08]  /*07b0*/  @!P0 LDC.64 R14, c[0x0][0x228] ;  /* 0x00008a00ff0e8b82 */ /* 0x001e300000000a00 */
[----:B---3--:R-:W3:Y:S08]  /*07c0*/  @!P6 LDC.64 R16, c[0x0][0x228] ;  /* 0x00008a00ff10eb82 */ /* 0x008ef00000000a00 */
[----:B------:R-:W0:Y:S01]  /*07d0*/  @!P2 LDC.64 R12, c[0x0][0x228] ;  /* 0x00008a00ff0cab82 */ /* 0x000e220000000a00 */
[----:B------:R-:W-:-:S02]  /*07e0*/  IMAD.MOV.U32 R2, RZ, RZ, RZ ;  /* 0x000000ffff027224 */ /* 0x000fc400078e00ff */
[----:B------:R-:W-:Y:S02]  /*07f0*/  IMAD.MOV.U32 R0, RZ, RZ, RZ ;  /* 0x000000ffff007224 */ /* 0x000fe400078e00ff */
[----:B-1----:R-:W-:-:S04]  /*0800*/  @!P2 IMAD.WIDE.U32 R20, R11, 0x4, R20 ;  /* 0x000000040b14a825 */ /* 0x002fc800078e0014 */
[----:B------:R-:W-:Y:S01]  /*0810*/  @!P0 IMAD.WIDE.U32 R22, R10, 0x4, R22 ;  /* 0x000000040a168825 */ /* 0x000fe200078e0016 */
[----:B------:R1:W5:Y:S04]  /*0820*/  @!P2 LDG.E R2, desc[UR4][R20.64] ;  /* 0x000000041402a981 */ /* 0x000368000c1e1900 */
[----:B------:R0:W5:Y:S01]  /*0830*/  @!P0 LDG.E R0, desc[UR4][R22.64] ;  /* 0x0000000416008981 */ /* 0x000162000c1e1900 */
[----:B---3--:R-:W-:Y:S01]  /*0840*/  @!P6 IMAD.WIDE.U32 R16, R29, 0x4, R16 ;  /* 0x000000041d10e825 */ /* 0x008fe200078e0010 */
[----:B-1----:R-:W-:-:S03]  /*0850*/  CS2R R20, SRZ ;  /* 0x0000000000147805 */ /* 0x002fc6000001ff00 */
[----:B------:R-:W-:Y:S02]  /*0860*/  IMAD.MOV.U32 R29, RZ, RZ, RZ ;  /* 0x000000ffff1d7224 */ /* 0x000fe400078e00ff */
[----:B0-----:R-:W-:Y:S01]  /*0870*/  @!P0 IMAD.WIDE.U32 R14, R10, 0x4, R14 ;  /* 0x000000040a0e8825 */ /* 0x001fe200078e000e */
[----:B------:R0:W3:Y:S03]  /*0880*/  @!P6 LDG.E R20, desc[UR4][R16.64] ;  /* 0x000000041014e981 */ /* 0x0000e6000c1e1900 */
[----:B------:R-:W-:Y:S02]  /*0890*/  @!P2 IMAD.WIDE.U32 R12, R11, 0x4, R12 ;  /* 0x000000040b0ca825 */ /* 0x000fe400078e000c */
[----:B------:R-:W1:Y:S01]  /*08a0*/  @!P1 LDC.64 R10, c[0x0][0x218] ;  /* 0x00008600ff0a9b82 */ /* 0x000e620000000a00 */
[----:B------:R0:W3:Y:S04]  /*08b0*/  @!P0 LDG.E R29, desc[UR4][R14.64] ;  /* 0x000000040e1d8981 */ /* 0x0000e8000c1e1900 */
[----:B------:R0:W3:Y:S01]  /*08c0*/  @!P2 LDG.E R21, desc[UR4][R12.64] ;  /* 0x000000040c15a981 */ /* 0x0000e2000c1e1900 */
[----:B------:R-:W-:Y:S01]  /*08d0*/  @!P1 IMAD.IADD R23, R3, 0x1, R25 ;  /* 0x0000000103179824 */ /* 0x000fe200078e0219 */
[----:B------:R-:W-:Y:S04]  /*08e0*/  BSSY B0, `(.L_x_15119) ;  /* 0x0000049000007945 */ /* 0x000fe80003800000 */
[----:B------:R-:W-:Y:S01]  /*08f0*/  BSSY B1, `(.L_x_15120) ;  /* 0x0000041000017945 */ /* 0x000fe20003800000 */
[----:B-1----:R-:W-:Y:S01]  /*0900*/  @!P1 IMAD.WIDE.U32 R10, R23, 0x4, R10 ;  /* 0x00000004170a9825 */ /* 0x002fe200078e000a */
[----:B----4-:R-:W-:-:S02]  /*0910*/  ISETP.NE.AND P2, PT, R27, RZ, PT ;  /* 0x000000ff1b00720c */ /* 0x010fc40003f45270 */
[----:B------:R-:W-:-:S11]  /*0920*/  ISETP.GT.AND P0, PT, R27, RZ, PT ;  /* 0x000000ff1b00720c */ /* 0x000fd60003f04270 */
[----:B------:R-:W-:-:S05]  /*0930*/  @P2 SEL R26, RZ, 0x1, !P0 ;  /* 0x00000001ff1a2807 */ /* 0x000fca0004000000 */
[----:B------:R0:W-:Y:S01]  /*0940*/  @!P1 STG.E desc[UR4][R10.64], R26 ;  /* 0x0000001a0a009986 */ /* 0x0001e2000c101904 */
[C---:B--2---:R-:W-:Y:S02]  /*0950*/  ISETP.NE.AND P3, PT, R9.reuse, RZ, PT ;  /* 0x000000ff0900720c */ /* 0x044fe40003f65270 */
[----:B------:R-:W-:Y:S01]  /*0960*/  ISETP.GT.AND P5, PT, R9, RZ, PT ;  /* 0x000000ff0900720c */ /* 0x000fe20003fa4270 */
[----:B------:R-:W-:-:S04]  /*0970*/  VIADD R9, R25, 0x80 ;  /* 0x0000008019097836 */ /* 0x000fc80000000000 */
[----:B------:R-:W-:-:S06]  /*0980*/  @!P1 IMAD.MOV.U32 R25, RZ, RZ, R9 ;  /* 0x000000ffff199224 */ /* 0x000fcc00078e0009 */
[----:B------:R-:W-:Y:S02]  /*0990*/  @P3 SEL R5, RZ, 0x1, !P5 ;  /* 0x00000001ff053807 */ /* 0x000fe40006800000 */
[C---:B-----5:R-:W-:Y:S02]  /*09a0*/  ISETP.NE.AND P4, PT, R18.reuse, RZ, PT ;  /* 0x000000ff1200720c */ /* 0x060fe40003f85270 */
[----:B------:R-:W-:Y:S02]  /*09b0*/  ISETP.GT.AND P6, PT, R18, RZ, PT ;  /* 0x000000ff1200720c */ /* 0x000fe40003fc4270 */
[----:B------:R-:W-:-:S09]  /*09c0*/  ISETP.NE.AND P0, PT, R24, RZ, PT ;  /* 0x000000ff1800720c */ /* 0x000fd20003f05270 */
[----:B------:R-:W-:Y:S02]  /*09d0*/  @P4 SEL R6, RZ, 0x1, !P6 ;  /* 0x00000001ff064807 */ /* 0x000fe40007000000 */
[C---:B------:R-:W-:Y:S02]  /*09e0*/  ISETP.NE.AND P2, PT, R19.reuse, RZ, PT ;  /* 0x000000ff1300720c */ /* 0x040fe40003f45270 */
[----:B------:R-:W-:Y:S02]  /*09f0*/  ISETP.GT.AND P6, PT, R19, RZ, PT ;  /* 0x000000ff1300720c */ /* 0x000fe40003fc4270 */
[----:B------:R-:W-:Y:S02]  /*0a00*/  ISETP.NE.AND P4, PT, R28, RZ, PT ;  /* 0x000000ff1c00720c */ /* 0x000fe40003f85270 */
[----:B------:R-:W-:-:S07]  /*0a10*/  ISETP.GT.AND P1, PT, R24, RZ, PT ;  /* 0x000000ff1800720c */ /* 0x000fce0003f24270 */
[----:B------:R-:W-:Y:S02]  /*0a20*/  @P2 SEL R8, RZ, 0x1, !P6 ;  /* 0x00000001ff082807 */ /* 0x000fe40007000000 */
[----:B------:R-:W-:Y:S02]  /*0a30*/  ISETP.GE.AND P6, PT, R25, R4, PT ;  /* 0x000000041900720c */ /* 0x000fe40003fc6270 */
[----:B------:R-:W-:Y:S02]  /*0a40*/  @P0 SEL R7, RZ, 0x1, !P1 ;  /* 0x00000001ff070807 */ /* 0x000fe40004800000 */
[----:B------:R-:W-:Y:S02]  /*0a50*/  ISETP.GT.AND P2, PT, R28, RZ, PT ;  /* 0x000000ff1c00720c */ /* 0x000fe40003f44270 */
[----:B------:R-:W-:Y:S02]  /*0a60*/  ISETP.NE.AND P3, PT, R2, RZ, PT ;  /* 0x000000ff0200720c */ /* 0x000fe40003f65270 */
[----:B------:R-:W-:-:S02]  /*0a70*/  ISETP.NE.AND P5, PT, R0, RZ, PT ;  /* 0x000000ff0000720c */ /* 0x000fc40003fa5270 */
[----:B------:R-:W-:Y:S02]  /*0a80*/  ISETP.GT.AND P1, PT, R2, RZ, PT ;  /* 0x000000ff0200720c */ /* 0x000fe40003f24270 */
[----:B------:R-:W-:Y:S02]  /*0a90*/  ISETP.GT.AND P0, PT, R0, RZ, PT ;  /* 0x000000ff0000720c */ /* 0x000fe40003f04270 */
[----:B---3--:R-:W-:-:S07]  /*0aa0*/  @P4 SEL R20, RZ, 0x1, !P2 ;  /* 0x00000001ff144807 */ /* 0x008fce0005000000 */
        /* <DEDUP_REMOVED lines=15> */
.L_x_15121:
[----:B------:R-:W-:-:S13]  /*0ba0*/  ISETP.GE.AND P0, PT, R25, R4, PT ;  /* 0x000000041900720c */ /* 0x000fda0003f06270 */
[----:B------:R-:W-:Y:S05]  /*0bb0*/  @P0 BRA `(.L_x_15123) ;  /* 0x0000000000300947 */ /* 0x000fea0003800000 */
[----:B0-----:R-:W0:Y:S01]  /*0bc0*/  LDC.64 R10, c[0x0][0x218] ;  /* 0x00008600ff0a7b82 */ /* 0x001e220000000a00 */
[----:B------:R-:W-:Y:S02]  /*0bd0*/  IMAD.IADD R5, R3, 0x1, R25 ;  /* 0x0000000103057824 */ /* 0x000fe400078e0219 */
[----:B------:R-:W-:Y:S02]  /*0be0*/  VIADD R25, R25, 0x80 ;  /* 0x0000008019197836 */ /* 0x000fe40000000000 */
[----:B0-----:R-:W-:-:S05]  /*0bf0*/  IMAD.WIDE.U32 R10, R5, 0x4, R10 ;  /* 0x00000004050a7825 */ /* 0x001fca00078e000a */
[----:B------:R1:W-:Y:S02]  /*0c00*/  STG.E desc[UR4][R10.64], R7 ;  /* 0x000000070a007986 */ /* 0x0003e4000c101904 */
.L_x_15122:
[----:B------:R-:W-:-:S13]  /*0c10*/  ISETP.GE.AND P0, PT, R25, R4, PT ;  /* 0x000000041900720c */ /* 0x000fda0003f06270 */
[----:B------:R-:W-:Y:S05]  /*0c20*/  @P0 BRA `(.L_x_15124) ;  /* 0x0000000000340947 */ /* 0x000fea0003800000 */
[----:B-1----:R-:W1:Y:S01]  /*0c30*/  LDC.64 R6, c[0x0][0x218] ;  /* 0x00008600ff067b82 */ /* 0x002e620000000a00 */
[----:B0-----:R-:W-:Y:S02]  /*0c40*/  IMAD.IADD R5, R3, 0x1, R25 ;  /* 0x0000000103057824 */ /* 0x001fe400078e0219 */
[----:B------:R-:W-:Y:S02]  /*0c50*/  VIADD R25, R25, 0x80 ;  /* 0x0000008019197836 */ /* 0x000fe40000000000 */
[----:B-1----:R-:W-:-:S05]  /*0c60*/  IMAD.WIDE.U32 R6, R5, 0x4, R6 ;  /* 0x0000000405067825 */ /* 0x002fca00078e0006 */
[----:B------:R1:W-:Y:S02]  /*0c70*/  STG.E desc[UR4][R6.64], R8 ;  /* 0x0000000806007986 */ /* 0x0003e4000c101904 */
.L_x_15123:
        /* <DEDUP_REMOVED lines=8> */
.L_x_15124:
[----:B------:R-:W-:Y:S05]  /*0d00*/  BSYNC B1 ;  /* 0x0000000000017941 */ /* 0x000fea0003800000 */
.L_x_15120:
[----:B------:R-:W-:-:S13]  /*0d10*/  ISETP.GE.AND P0, PT, R25, R4, PT ;  /* 0x000000041900720c */ /* 0x000fda0003f06270 */
[----:B-12---:R-:W1:Y:S01]  /*0d20*/  @!P0 LDC.64 R6, c[0x0][0x218] ;  /* 0x00008600ff068b82 */ /* 0x006e620000000a00 */
[----:B0-----:R-:W-:Y:S02]  /*0d30*/  @!P0 IMAD.IADD R5, R3, 0x1, R25 ;  /* 0x0000000103058824 */ /* 0x001fe400078e0219 */
[----:B------:R-:W-:Y:S02]  /*0d40*/  @!P0 VIADD R25, R25, 0x80 ;  /* 0x0000008019198836 */ /* 0x000fe40000000000 */
[----:B-1----:R-:W-:-:S05]  /*0d50*/  @!P0 IMAD.WIDE.U32 R6, R5, 0x4, R6 ;  /* 0x0000000405068825 */ /* 0x002fca00078e0006 */
[----:B------:R2:W-:Y:S02]  /*0d60*/  @!P0 STG.E desc[UR4][R6.64], R29 ;  /* 0x0000001d06008986 */ /* 0x0005e4000c101904 */
.L_x_15125:
[----:B------:R-:W-:Y:S05]  /*0d70*/  BSYNC B0 ;  /* 0x0000000000007941 */ /* 0x000fea0003800000 */
.L_x_15119:
        /* <DEDUP_REMOVED lines=8> */
.L_x_15126:
        /* <DEDUP_REMOVED lines=16> */
.L_x_32166:


//--------------------- .text._ZN2at6native29vectorized_elementwise_kernelILi4ENS0_13BinaryFunctorIiiiZZZNS0_21heaviside_kernel_cudaERNS_18TensorIteratorBaseEENKUlvE_clEvENKUlvE1_clEvEUliiE_EESt5arrayIPcLm3EEEEviT0_T1_ --------------------------
	.section	.text._ZN2at6native29vectorized_elementwise_kernelILi4ENS0_13BinaryFunctorIiiiZZZNS0_21heaviside_kernel_cudaERNS_18TensorIteratorBaseEENKUlvE_clEvENKUlvE1_clEvEUliiE_EESt5arrayIPcLm3EEEEviT0_T1_,"ax",@progbits
	.align	128
        .global         _ZN2at6native29vectorized_elementwise_kernelILi4ENS0_13BinaryFunctorIiiiZZZNS0_21heaviside_kernel_cudaERNS_18TensorIteratorBaseEENKUlvE_clEvENKUlvE1_clEvEUliiE_EESt5arrayIPcLm3EEEEviT0_T1_
        .type           _ZN2at6native29vectorized_elementwise_kernelILi4ENS0_13BinaryFunctorIiiiZZZNS0_21heaviside_kernel_cudaERNS_18TensorIteratorBaseEENKUlvE_clEvENKUlvE1_clEvEUliiE_EESt5arrayIPcLm3EEEEviT0_T1_,@function
        .size           _ZN2at6native29vectorized_elementwise_kernelILi4ENS0_13BinaryFunctorIiiiZZZNS0_21heaviside_kernel_cudaERNS_18TensorIteratorBaseEENKUlvE_clEvENKUlvE1_clEvEUliiE_EESt5arrayIPcLm3EEEEviT0_T1_,(.L_x_32167 - _ZN2at6native29vectorized_elementwise_kernelILi4ENS0_13BinaryFunctorIiiiZZZNS0_21heaviside_kernel_cudaERNS_18TensorIteratorBaseEENKUlvE_clEvENKUlvE1_clEvEUliiE_EESt5arrayIPcLm3EEEEviT0_T1_)
        .other          _ZN2at6native29vectorized_elementwise_kernelILi4ENS0_13BinaryFunctorIiiiZZZNS0_21heaviside_kernel_cudaERNS_18TensorIteratorBaseEENKUlvE_clEvENKUlvE1_clEvEUliiE_EESt5arrayIPcLm3EEEEviT0_T1_,@"STO_CUDA_ENTRY STV_DEFAULT"
_ZN2at6native29vectorized_elementwise_kernelILi4ENS0_13BinaryFunctorIiiiZZZNS0_21heaviside_kernel_cudaERNS_18TensorIteratorBaseEENKUlvE_clEvENKUlvE1_clEvEUliiE_EESt5arrayIPcLm3EEEEviT0_T1_:
.text._ZN2at6native29vectorized_elementwise_kernelILi4ENS0_13BinaryFunctorIiiiZZZNS0_21heaviside_kernel_cudaERNS_18TensorIteratorBaseEENKUlvE_clEvENKUlvE1_clEvEUliiE_EESt5arrayIPcLm3EEEEviT0_T1_:
        /* <DEDUP_REMOVED lines=19> */
[----:B------:R-:W2:Y:S01]  /*0130*/  LDG.E.128 R12, desc[UR4][R22.64+0x800] ;  /* 0x00080004160c7981 */ /* 0x000ea2000c1e1d00 */
[----:B---3--:R-:W-:-:S04]  /*0140*/  IMAD.WIDE.U32 R2, R3, 0x4, R24 ;  /* 0x0000000403027825 */ /* 0x008fc800078e0018 */
[----:B------:R-:W-:Y:S01]  /*0150*/  IMAD.WIDE R2, R0, 0x10, R2 ;  /* 0x0000001000027825 */ /* 0x000fe200078e0202 */
[----:B----4-:R-:W-:Y:S02]  /*0160*/  ISETP.NE.AND P2, PT, R18, RZ, PT ;  /* 0x000000ff1200720c */ /* 0x010fe40003f45270 */
[----:B------:R-:W-:Y:S02]  /*0170*/  ISETP.NE.AND P1, PT, R17, RZ, PT ;  /* 0x000000ff1100720c */ /* 0x000fe40003f25270 */
[----:B------:R-:W-:Y:S02]  /*0180*/  ISETP.NE.AND P5, PT, R16, RZ, PT ;  /* 0x000000ff1000720c */ /* 0x000fe40003fa5270 */
[----:B------:R-:W-:Y:S02]  /*0190*/  ISETP.GT.AND P0, PT, R18, RZ, PT ;  /* 0x000000ff1200720c */ /* 0x000fe40003f04270 */
[----:B------:R-:W-:Y:S02]  /*01a0*/  ISETP.NE.AND P4, PT, R19, RZ, PT ;  /* 0x000000ff1300720c */ /* 0x000fe40003f85270 */
[----:B------:R-:W-:-:S03]  /*01b0*/  ISETP.GT.AND P3, PT, R17, RZ, PT ;  /* 0x000000ff1100720c */ /* 0x000fc60003f64270 */
[----:B-----5:R-:W-:Y:S02]  /*01c0*/  @P2 SEL R6, RZ, 0x1, !P0 ;  /* 0x00000001ff062807 */ /* 0x020fe40004000000 */
[----:B--2---:R-:W-:Y:S02]  /*01d0*/  ISETP.NE.AND P2, PT, R8, RZ, PT ;  /* 0x000000ff0800720c */ /* 0x004fe40003f45270 */
        /* <DEDUP_REMOVED lines=16> */
[----:B------:R-:W-:Y:S04]  /*02e0*/  STG.E.128 desc[UR4][R2.64], R4 ;  /* 0x0000000402007986 */ /* 0x000fe8000c101d04 */
[----:B------:R-:W-:Y:S01]  /*02f0*/  STG.E.128 desc[UR4][R2.64+0x800], R12 ;  /* 0x0008000c02007986 */ /* 0x000fe2000c101d04 */
[----:B------:R-:W-:Y:S05]  /*0300*/  EXIT ;  /* 0x000000000000794d */ /* 0x000fea0003800000 */
.L_x_15127:
        /* <DEDUP_REMOVED lines=131> */
.L_x_15130:
[----:B------:R-:W-:-:S13]  /*0b40*/  ISETP.GE.AND P0, PT, R25, R4, PT ;  /* 0x000000041900720c */ /* 0x000fda0003f06270 */
[----:B------:R-:W-:Y:S05]  /*0b50*/  @P0 BRA `(.L_x_15132) ;  /* 0x0000000000300947 */ /* 0x000fea0003800000 */
[----:B0-----:R-:W0:Y:S01]  /*0b60*/  LDC.64 R10, c[0x0][0x218] ;  /* 0x00008600ff0a7b82 */ /* 0x001e220000000a00 */
[----:B------:R-:W-:Y:S02]  /*0b70*/  IMAD.IADD R5, R3, 0x1, R25 ;  /* 0x0000000103057824 */ /* 0x000fe400078e0219 */
[----:B------:R-:W-:Y:S02]  /*0b80*/  VIADD R25, R25, 0x80 ;  /* 0x0000008019197836 */ /* 0x000fe40000000000 */
[----:B0-----:R-:W-:-:S05]  /*0b90*/  IMAD.WIDE.U32 R10, R5, 0x4, R10 ;  /* 0x00000004050a7825 */ /* 0x001fca00078e000a */
[----:B------:R1:W-:Y:S02]  /*0ba0*/  STG.E desc[UR4][R10.64], R7 ;  /* 0x000000070a007986 */ /* 0x0003e4000c101904 */
.L_x_15131:
[----:B------:R-:W-:-:S13]  /*0bb0*/  ISETP.GE.AND P0, PT, R25, R4, PT ;  /* 0x000000041900720c */ /* 0x000fda0003f06270 */
[----:B------:R-:W-:Y:S05]  /*0bc0*/  @P0 BRA `(.L_x_15133) ;  /* 0x0000000000340947 */ /* 0x000fea0003800000 */
[----:B-1----:R-:W1:Y:S01]  /*0bd0*/  LDC.64 R6, c[0x0][0x218] ;  /* 0x00008600ff067b82 */ /* 0x002e620000000a00 */
[----:B0-----:R-:W-:Y:S02]  /*0be0*/  IMAD.IADD R5, R3, 0x1, R25 ;  /* 0x0000000103057824 */ /* 0x001fe400078e0219 */
[----:B------:R-:W-:Y:S02]  /*0bf0*/  VIADD R25, R25, 0x80 ;  /* 0x0000008019197836 */ /* 0x000fe40000000000 */
[----:B-1----:R-:W-:-:S05]  /*0c00*/  IMAD.WIDE.U32 R6, R5, 0x4, R6 ;  /* 0x0000000405067825 */ /* 0x002fca00078e0006 */
[----:B------:R1:W-:Y:S02]  /*0c10*/  STG.E desc[UR4][R6.64], R8 ;  /* 0x0000000806007986 */ /* 0x0003e4000c101904 */
.L_x_15132:
        /* <DEDUP_REMOVED lines=8> */
.L_x_15133:
[----:B------:R-:W-:Y:S05]  /*0ca0*/  BSYNC B1 ;  /* 0x0000000000017941 */ /* 0x000fea0003800000 */
.L_x_15129:
[----:B------:R-:W-:-:S13]  /*0cb0*/  ISETP.GE.AND P0, PT, R25, R4, PT ;  /* 0x000000041900720c */ /* 0x000fda0003f06270 */
[----:B-12---:R-:W1:Y:S01]  /*0cc0*/  @!P0 LDC.64 R6, c[0x0][0x218] ;  /* 0x00008600ff068b82 */ /* 0x006e620000000a00 */
[----:B0-----:R-:W-:Y:S02]  /*0cd0*/  @!P0 IMAD.IADD R5, R3, 0x1, R25 ;  /* 0x0000000103058824 */ /* 0x001fe400078e0219 */
[----:B------:R-:W-:Y:S02]  /*0ce0*/  @!P0 VIADD R25, R25, 0x80 ;  /* 0x0000008019198836 */ /* 0x000fe40000000000 */
[----:B-1----:R-:W-:-:S05]  /*0cf0*/  @!P0 IMAD.WIDE.U32 R6, R5, 0x4, R6 ;  /* 0x0000000405068825 */ /* 0x002fca00078e0006 */
[----:B------:R2:W-:Y:S02]  /*0d00*/  @!P0 STG.E desc[UR4][R6.64], R29 ;  /* 0x0000001d06008986 */ /* 0x0005e4000c101904 */
.L_x_15134:
[----:B------:R-:W-:Y:S05]  /*0d10*/  BSYNC B0 ;  /* 0x0000000000007941 */ /* 0x000fea0003800000 */
.L_x_15128:
        /* <DEDUP_REMOVED lines=8> */
.L_x_15135:
        /* <DEDUP_REMOVED lines=14> */
.L_x_32167:


//--------------------- .text._ZN2at6native29vectorized_elementwise_kernelILi8ENS0_13BinaryFunctorIiiiZZZNS0_21heaviside_kernel_cudaERNS_18TensorIteratorBaseEENKUlvE_clEvENKUlvE1_clEvEUliiE_EESt5arrayIPcLm3EEEEviT0_T1_ --------------------------
	.section	.text._ZN2at6native29vectorized_elementwise_kernelILi8ENS0_13BinaryFunctorIiiiZZZNS0_21heaviside_kernel_cudaERNS_18TensorIteratorBaseEENKUlvE_clEvENKUlvE1_clEvEUliiE_EESt5arrayIPcLm3EEEEviT0_T1_,"ax",@progbits
	.align	128
        .global         _ZN2at6native29vectorized_elementwise_kernelILi8ENS0_13BinaryFunctorIiiiZZZNS0_21heaviside_kernel_cudaERNS_18TensorIteratorBaseEENKUlvE_clEvENKUlvE1_clEvEUliiE_EESt5arrayIPcLm3EEEEviT0_T1_
        .type           _ZN2at6native29vectorized_elementwise_kernelILi8ENS0_13BinaryFunctorIiiiZZZNS0_21heaviside_kernel_cudaERNS_18TensorIteratorBaseEENKUlvE_clEvENKUlvE1_clEvEUliiE_EESt5arrayIPcLm3EEEEviT0_T1_,@function
        .size           _ZN2at6native29vectorized_elementwise_kernelILi8ENS0_13BinaryFunctorIiiiZZZNS0_21heaviside_kernel_cudaERNS_18TensorIteratorBaseEENKUlvE_clEvENKUlvE1_clEvEUliiE_EESt5arrayIPcLm3EEEEviT0_T1_,(.L_x_32168 - _ZN2at6native29vectorized_elementwise_kernelILi8ENS0_13BinaryFunctorIiiiZZZNS0_21heaviside_kernel_cudaERNS_18TensorIteratorBaseEENKUlvE_clEvENKUlvE1_clEvEUliiE_EESt5arrayIPcLm3EEEEviT0_T1_)
        .other          _ZN2at6native29vectorized_elementwise_kernelILi8ENS0_13BinaryFunctorIiiiZZZNS0_21heaviside_kernel_cudaERNS_18TensorIteratorBaseEENKUlvE_clEvENKUlvE1_clEvEUliiE_EESt5arrayIPcLm3EEEEviT0_T1_,@"STO_CUDA_ENTRY STV_DEFAULT"
_ZN2at6native29vectorized_elementwise_kernelILi8ENS0_13BinaryFunctorIiiiZZZNS0_21heaviside_kernel_cudaERNS_18TensorIteratorBaseEENKUlvE_clEvENKUlvE1_clEvEUliiE_EESt5arrayIPcLm3EEEEviT0_T1_:
.text._ZN2at6native29vectorized_elementwise_kernelILi8ENS0_13BinaryFunctorIiiiZZZNS0_21heaviside_kernel_cudaERNS_18TensorIteratorBaseEENKUlvE_clEvENKUlvE1_clEvEUliiE_EESt5arrayIPcLm3EEEEviT0_T1_:
        /* <DEDUP_REMOVED lines=49> */
.L_x_15136:
        /* <DEDUP_REMOVED lines=131> */
.L_x_15139:
[----:B------:R-:W-:-:S13]  /*0b40*/  ISETP.GE.AND P0, PT, R25, R4, PT ;  /* 0x000000041900720c */ /* 0x000fda0003f06270 */
[----:B------:R-:W-:Y:S05]  /*0b50*/  @P0 BRA `(.L_x_15141) ;  /* 0x0000000000300947 */ /* 0x000fea0003800000 */
[----:B0-----:R-:W0:Y:S01]  /*0b60*/  LDC.64 R10, c[0x0][0x218] ;  /* 0x00008600ff0a7b82 */ /* 0x001e220000000a00 */
[----:B------:R-:W-:Y:S02]  /*0b70*/  IMAD.IADD R5, R3, 0x1, R25 ;  /* 0x0000000103057824 */ /* 0x000fe400078e0219 */
[----:B------:R-:W-:Y:S02]  /*0b80*/  VIADD R25, R25, 0x80 ;  /* 0x0000008019197836 */ /* 0x000fe40000000000 */
[----:B0-----:R-:W-:-:S05]  /*0b90*/  IMAD.WIDE.U32 R10, R5, 0x4, R10 ;  /* 0x00000004050a7825 */ /* 0x001fca00078e000a */
[----:B------:R1:W-:Y:S02]  /*0ba0*/  STG.E desc[UR4][R10.64], R7 ;  /* 0x000000070a007986 */ /* 0x0003e4000c101904 */
.L_x_15140:
[----:B------:R-:W-:-:S13]  /*0bb0*/  ISETP.GE.AND P0, PT, R25, R4, PT ;  /* 0x000000041900720c */ /* 0x000fda0003f06270 */
[----:B------:R-:W-:Y:S05]  /*0bc0*/  @P0 BRA `(.L_x_15142) ;  /* 0x0000000000340947 */ /* 0x000fea0003800000 */
[----:B-1----:R-:W1:Y:S01]  /*0bd0*/  LDC.64 R6, c[0x0][0x218] ;  /* 0x00008600ff067b82 */ /* 0x002e620000000a00 */
[----:B0-----:R-:W-:Y:S02]  /*0be0*/  IMAD.IADD R5, R3, 0x1, R25 ;  /* 0x0000000103057824 */ /* 0x001fe400078e0219 */
[----:B------:R-:W-:Y:S02]  /*0bf0*/  VIADD R25, R25, 0x80 ;  /* 0x0000008019197836 */ /* 0x000fe40000000000 */
[----:B-1----:R-:W-:-:S05]  /*0c00*/  IMAD.WIDE.U32 R6, R5, 0x4, R6 ;  /* 0x0000000405067825 */ /* 0x002fca00078e0006 */
[----:B------:R1:W-:Y:S02]  /*0c10*/  STG.E desc[UR4][R6.64], R8 ;  /* 0x0000000806007986 */ /* 0x0003e4000c101904 */
.L_x_15141:
        /* <DEDUP_REMOVED lines=8> */
.L_x_15142:
[----:B------:R-:W-:Y:S05]  /*0ca0*/  BSYNC B1 ;  /* 0x0000000000017941 */ /* 0x000fea0003800000 */
.L_x_15138:
[----:B------:R-:W-:-:S13]  /*0cb0*/  ISETP.GE.AND P0, PT, R25, R4, PT ;  /* 0x000000041900720c */ /* 0x000fda0003f06270 */
[----:B-12---:R-:W1:Y:S01]  /*0cc0*/  @!P0 LDC.64 R6, c[0x0][0x218] ;  /* 0x00008600ff068b82 */ /* 0x006e620000000a00 */
[----:B0-----:R-:W-:Y:S02]  /*0cd0*/  @!P0 IMAD.IADD R5, R3, 0x1, R25 ;  /* 0x0000000103058824 */ /* 0x001fe400078e0219 */
[----:B------:R-:W-:Y:S02]  /*0ce0*/  @!P0 VIADD R25, R25, 0x80 ;  /* 0x0000008019198836 */ /* 0x000fe40000000000 */
[----:B-1----:R-:W-:-:S05]  /*0cf0*/  @!P0 IMAD.WIDE.U32 R6, R5, 0x4, R6 ;  /* 0x0000000405068825 */ /* 0x002fca00078e0006 */
[----:B------:R2:W-:Y:S02]  /*0d00*/  @!P0 STG.E desc[UR4][R6.64], R29 ;  /* 0x0000001d06008986 */ /* 0x0005e4000c101904 */
.L_x_15143:
[----:B------:R-:W-:Y:S05]  /*0d10*/  BSYNC B0 ;  /* 0x0000000000007941 */ /* 0x000fea0003800000 */
.L_x_15137:
        /* <DEDUP_REMOVED lines=8> */
.L_x_15144:
        /* <DEDUP_REMOVED lines=14> */
.L_x_32168:


//--------------------- .text._ZN2at6native18elementwise_kernelILi128ELi4EZNS0_15gpu_kernel_implINS0_13BUnaryFunctorIiiiZZZNS0_21heaviside_kernel_cudaERNS_18TensorIteratorBaseEENKUlvE_clEvENKUlvE1_clEvEUliiE_EEEEvS5_RKT_EUliE_EEviT1_ --------------------------
	.section	.text._ZN2at6native18elementwise_kernelILi128ELi4EZNS0_15gpu_kernel_implINS0_13BUnaryFunctorIiiiZZZNS0_21heaviside_kernel_cudaERNS_18TensorIteratorBaseEENKUlvE_clEvENKUlvE1_clEvEUliiE_EEEEvS5_RKT_EUliE_EEviT1_,"ax",@progbits
	.align	128
        .global         _ZN2at6native18elementwise_kernelILi128ELi4EZNS0_15gpu_kernel_implINS0_13BUnaryFunctorIiiiZZZNS0_21heaviside_kernel_cudaERNS_18TensorIteratorBaseEENKUlvE_clEvENKUlvE1_clEvEUliiE_EEEEvS5_RKT_EUliE_EEviT1_
        .type           _ZN2at6native18elementwise_kernelILi128ELi4EZNS0_15gpu_kernel_implINS0_13BUnaryFunctorIiiiZZZNS0_21heaviside_kernel_cudaERNS_18TensorIteratorBaseEENKUlvE_clEvENKUlvE1_clEvEUliiE_EEEEvS5_RKT_EUliE_EEviT1_,@function
        .size           _ZN2at6native18elementwise_kernelILi128ELi4EZNS0_15gpu_kernel_implINS0_13BUnaryFunctorIiiiZZZNS0_21heaviside_kernel_cudaERNS_18TensorIteratorBaseEENKUlvE_clEvENKUlvE1_clEvEUliiE_EEEEvS5_RKT_EUliE_EEviT1_,(.L_x_32169 - _ZN2at6native18elementwise_kernelILi128ELi4EZNS0_15gpu_kernel_implINS0_13BUnaryFunctorIiiiZZZNS0_21heaviside_kernel_cudaERNS_18TensorIteratorBaseEENKUlvE_clEvENKUlvE1_clEvEUliiE_EEEEvS5_RKT_EUliE_EEviT1_)
        .other          _ZN2at6native18elementwise_kernelILi128ELi4EZNS0_15gpu_kernel_implINS0_13BUnaryFunctorIiiiZZZNS0_21heaviside_kernel_cudaERNS_18TensorIteratorBaseEENKUlvE_clEvENKUlvE1_clEvEUliiE_EEEEvS5_RKT_EUliE_EEviT1_,@"STO_CUDA_ENTRY STV_DEFAULT"
_ZN2at6native18elementwise_kernelILi128ELi4EZNS0_15gpu_kernel_implINS0_13BUnaryFunctorIiiiZZZNS0_21heaviside_kernel_cudaERNS_18TensorIteratorBaseEENKUlvE_clEvENKUlvE1_clEvEUliiE_EEEEvS5_RKT_EUliE_EEviT1_:
.text._ZN2at6native18elementwise_kernelILi128ELi4EZNS0_15gpu_kernel_implINS0_13BUnaryFunctorIiiiZZZNS0_21heaviside_kernel_cudaERNS_18TensorIteratorBaseEENKUlvE_clEvENKUlvE1_clEvEUliiE_EEEEvS5_RKT_EUliE_EEviT1_:
        /* <DEDUP_REMOVED lines=314> */
.L_x_15147:
        /* <DEDUP_REMOVED lines=20> */
.L_x_15151:
[----:B------:R0:W5:Y:S01]  /*14e0*/  LDG.E.U8 R19, desc[UR36][R2.64] ;  /* 0x0000002402137981 */ /* 0x000162000c1e1100 */
[----:B------:R-:W-:Y:S05]  /*14f0*/  BRA `(.L_x_15153) ;  /* 0x0000000c00347947 */ /* 0x000fea0003800000 */
.L_x_15150:
        /* <DEDUP_REMOVED lines=8> */
.L_x_15155:
[----:B------:R0:W5:Y:S01]  /*1580*/  LDG.E R19, desc[UR36][R2.64] ;  /* 0x0000002402137981 */ /* 0x000162000c1e1900 */
[----:B------:R-:W-:Y:S05]  /*1590*/  BRA `(.L_x_15153) ;  /* 0x0000000c000c7947 */ /* 0x000fea0003800000 */
.L_x_15154:
[----:B------:R0:W5:Y:S01]  /*15a0*/  LDG.E.S16 R19, desc[UR36][R2.64] ;  /* 0x0000002402137981 */ /* 0x000162000c1e1700 */
[----:B------:R-:W-:Y:S05]  /*15b0*/  BRA `(.L_x_15153) ;  /* 0x0000000c00047947 */ /* 0x000fea0003800000 */
.L_x_15149:
        /* <DEDUP_REMOVED lines=9> */
.L_x_15157:
[----:B------:R-:W2:Y:S02]  /*1650*/  LDG.E.U16 R2, desc[UR36][R2.64] ;  /* 0x0000002402027981 */ /* 0x000ea4000c1e1500 */
[----:B--2---:R-:W-:-:S06]  /*1660*/  HADD2.F32 R19, -RZ, R2.H0_H0 ;  /* 0x20000002ff137230 */ /* 0x004fcc0000004100 */
[----:B------:R-:W0:Y:S01]  /*1670*/  F2I.FTZ.TRUNC.NTZ R19, R19 ;  /* 0x0000001300137305 */ /* 0x000e22000021f100 */
[----:B------:R-:W-:Y:S05]  /*1680*/  BRA `(.L_x_15153) ;  /* 0x0000000800d07947 */ /* 0x000fea0003800000 */
.L_x_15156:
        /* <DEDUP_REMOVED lines=9> */
.L_x_15159:
[----:B------:R-:W2:Y:S02]  /*1720*/  LDG.E.U16 R2, desc[UR36][R2.64] ;  /* 0x0000002402027981 */ /* 0x000ea4000c1e1500 */
[----:B--2---:R-:W-:-:S06]  /*1730*/  HADD2.F32 R19, -RZ, R2.H0_H0 ;  /* 0x20000002ff137230 */ /* 0x004fcc0000004100 */
[----:B------:R-:W0:Y:S01]  /*1740*/  F2I.FTZ.TRUNC.NTZ R19, R19 ;  /* 0x0000001300137305 */ /* 0x000e22000021f100 */
[----:B------:R-:W-:Y:S05]  /*1750*/  BRA `(.L_x_15153) ;  /* 0x00000008009c7947 */ /* 0x000fea0003800000 */
.L_x_15158:
[----:B------:R-:W2:Y:S02]  /*1760*/  LDG.E.64 R2, desc[UR36][R2.64] ;  /* 0x0000002402027981 */ /* 0x000ea4000c1e1b00 */
[----:B--2---:R0:W1:Y:S01]  /*1770*/  F2I.F64.TRUNC R19, R2 ;  /* 0x0000000200137311 */ /* 0x004062000030d100 */
[----:B------:R-:W-:Y:S05]  /*1780*/  BRA `(.L_x_15153) ;  /* 0x0000000800907947 */ /* 0x000fea0003800000 */
.L_x_15148:
        /* <DEDUP_REMOVED lines=12> */
.L_x_15162:
[----:B------:R-:W2:Y:S02]  /*1850*/  LDG.E.64 R2, desc[UR36][R2.64] ;  /* 0x0000002402027981 */ /* 0x000ea4000c1e1b00 */
[----:B--2---:R0:W1:Y:S01]  /*1860*/  F2I.F64.TRUNC R19, R2 ;  /* 0x0000000200137311 */ /* 0x004062000030d100 */
[----:B------:R-:W-:Y:S05]  /*1870*/  BRA `(.L_x_15153) ;  /* 0x0000000800547947 */ /* 0x000fea0003800000 */
.L_x_15161:
        /* <DEDUP_REMOVED lines=27> */
.L_x_15164:
        /* <DEDUP_REMOVED lines=14> */
.L_x_15163:
[----:B------:R-:W2:Y:S02]  /*1b10*/  LDG.E.U16 R19, desc[UR36][R2.64] ;  /* 0x0000002402137981 */ /* 0x000ea4000c1e1500 */
[----:B--2---:R-:W-:-:S06]  /*1b20*/  IMAD.U32 R19, R19, 0x10000, RZ ;  /* 0x0001000013137824 */ /* 0x004fcc00078e00ff */
[----:B------:R-:W0:Y:S01]  /*1b30*/  F2I.FTZ.TRUNC.NTZ R19, R19 ;  /* 0x0000001300137305 */ /* 0x000e22000021f100 */
[----:B------:R-:W-:Y:S05]  /*1b40*/  BRA `(.L_x_15153) ;  /* 0x0000000400a07947 */ /* 0x000fea0003800000 */
.L_x_15160:
        /* <DEDUP_REMOVED lines=10> */
.L_x_15167:
        /* <DEDUP_REMOVED lines=21> */
.L_x_15171:
[----:B------:R-:W-:Y:S05]  /*1d40*/  BSYNC B1 ;  /* 0x0000000000017941 */ /* 0x000fea0003800000 */
.L_x_15170:
[----:B------:R-:W-:Y:S01]  /*1d50*/  IMAD.SHL.U32 R2, R2, 0x100000, RZ ;  /* 0x0010000002027824 */ /* 0x000fe200078e00ff */
[----:B------:R-:W-:-:S04]  /*1d60*/  LEA R0, R0, 0x3b800000, 0x17 ;  /* 0x3b80000000007811 */ /* 0x000fc800078eb8ff */
[----:B------:R-:W-:-:S07]  /*1d70*/  LOP3.LUT R19, R0, R2, R19, 0xfe, !PT ;  /* 0x0000000200137212 */ /* 0x000fce00078efe13 */
.L_x_15169:
[----:B------:R-:W-:Y:S05]  /*1d80*/  BSYNC B0 ;  /* 0x0000000000007941 */ /* 0x000fea0003800000 */
.L_x_15168:
[----:B------:R-:W1:Y:S01]  /*1d90*/  F2I.FTZ.TRUNC.NTZ R19, R19 ;  /* 0x0000001300137305 */ /* 0x000e62000021f100 */
[----:B------:R-:W-:Y:S05]  /*1da0*/  BRA `(.L_x_15153) ;  /* 0x0000000400087947 */ /* 0x000fea0003800000 */
.L_x_15166:
        /* <DEDUP_REMOVED lines=21> */
.L_x_15175:
[----:B------:R-:W-:Y:S05]  /*1f00*/  BSYNC B1 ;  /* 0x0000000000017941 */ /* 0x000fea0003800000 */
.L_x_15174:
[----:B------:R-:W-:Y:S01]  /*1f10*/  IMAD.SHL.U32 R2, R2, 0x200000, RZ ;  /* 0x0020000002027824 */ /* 0x000fe200078e00ff */
[----:B------:R-:W-:-:S04]  /*1f20*/  LEA R0, R0, 0x37800000, 0x17 ;  /* 0x3780000000007811 */ /* 0x000fc800078eb8ff */
[----:B------:R-:W-:-:S07]  /*1f30*/  LOP3.LUT R19, R0, R2, R19, 0xfe, !PT ;  /* 0x0000000200137212 */ /* 0x000fce00078efe13 */
.L_x_15173:
[----:B------:R-:W-:Y:S05]  /*1f40*/  BSYNC B0 ;  /* 0x0000000000007941 */ /* 0x000fea0003800000 */
.L_x_15172:
[----:B------:R-:W2:Y:S01]  /*1f50*/  F2I.FTZ.TRUNC.NTZ R19, R19 ;  /* 0x0000001300137305 */ /* 0x000ea2000021f100 */
[----:B------:R-:W-:Y:S05]  /*1f60*/  BRA `(.L_x_15153) ;  /* 0x0000000000987947 */ /* 0x000fea0003800000 */
.L_x_15165:
        /* <DEDUP_REMOVED lines=14> */
.L_x_15179:
[----:B------:R-:W-:Y:S05]  /*2050*/  BSYNC B0 ;  /* 0x0000000000007941 */ /* 0x000fea0003800000 */
.L_x_15178:
[----:B------:R-:W4:Y:S01]  /*2060*/  F2I.FTZ.TRUNC.NTZ R19, R19 ;  /* 0x0000001300137305 */ /* 0x000f22000021f100 */
[----:B------:R-:W-:Y:S05]  /*2070*/  BRA `(.L_x_15153) ;  /* 0x0000000000547947 */ /* 0x000fea0003800000 */
.L_x_15152:
        /* <DEDUP_REMOVED lines=17> */
.L_x_15180:
[----:B------:R-:W-:Y:S05]  /*2190*/  BRA `(.L_x_15153) ;  /* 0x00000000000c7947 */ /* 0x000fea0003800000 */
.L_x_15177:
[----:B------:R0:W5:Y:S01]  /*21a0*/  LDG.E R19, desc[UR36][R2.64] ;  /* 0x0000002402137981 */ /* 0x000162000c1e1900 */
[----:B------:R-:W-:Y:S05]  /*21b0*/  BRA `(.L_x_15153) ;  /* 0x0000000000047947 */ /* 0x000fea0003800000 */
.L_x_15176:
[----:B------:R3:W5:Y:S02]  /*21c0*/  LDG.E R19, desc[UR36][R2.64] ;  /* 0x0000002402137981 */ /* 0x000764000c1e1900 */
.L_x_15153:
[----:B0--3--:R-:W0:Y:S01]  /*21d0*/  LDC.U8 R3, c[0x0][0x428] ;  /* 0x00010a00ff037b82 */ /* 0x009e220000000000 */
[C---:B-12-45:R-:W-:Y:S02]  /*21e0*/  ISETP.NE.AND P1, PT, R19.reuse, RZ, PT ;  /* 0x000000ff1300720c */ /* 0x076fe40003f25270 */
[----:B------:R-:W-:-:S04]  /*21f0*/  ISETP.GT.AND P0, PT, R19, RZ, PT ;  /* 0x000000ff1300720c */ /* 0x000fc80003f04270 */
[----:B------:R-:W-:-:S07]  /*2200*/  SEL R2, RZ, 0x1, !P0 ;  /* 0x00000001ff027807 */ /* 0x000fce0004000000 */
        /* <DEDUP_REMOVED lines=14> */
.L_x_15184:
[----:B------:R3:W-:Y:S01]  /*22f0*/  STG.E.U8 desc[UR36][R16.64], R2 ;  /* 0x0000000210007986 */ /* 0x0007e2000c101124 */
[----:B------:R-:W-:Y:S05]  /*2300*/  BRA `(.L_x_15186) ;  /* 0x0000000c00507947 */ /* 0x000fea0003800000 */
.L_x_15183:
        /* <DEDUP_REMOVED lines=9> */
.L_x_15188:
[----:B------:R1:W-:Y:S01]  /*23a0*/  STG.E desc[UR36][R16.64], R2 ;  /* 0x0000000210007986 */ /* 0x0003e2000c101924 */
[----:B------:R-:W-:Y:S05]  /*23b0*/  BRA `(.L_x_15186) ;  /* 0x0000000c00247947 */ /* 0x000fea0003800000 */
.L_x_15187:
[----:B------:R2:W-:Y:S01]  /*23c0*/  STG.E.U16 desc[UR36][R16.64], R2 ;  /* 0x0000000210007986 */ /* 0x0005e2000c101524 */
[----:B------:R-:W-:Y:S05]  /*23d0*/  BRA `(.L_x_15186) ;  /* 0x0000000c001c7947 */ /* 0x000fea0003800000 */
.L_x_15182:
        /* <DEDUP_REMOVED lines=9> */
.L_x_15190:
[----:B------:R-:W-:-:S04]  /*2470*/  I2FP.F32.S32 R0, R2 ;  /* 0x0000000200007245 */ /* 0x000fc80000201400 */
[----:B------:R-:W-:-:S05]  /*2480*/  F2FP.F16.F32.PACK_AB R0, RZ, R0 ;  /* 0x00000000ff00723e */ /* 0x000fca00000000ff */
[----:B------:R0:W-:Y:S01]  /*2490*/  STG.E.U16 desc[UR36][R16.64], R0 ;  /* 0x0000000010007986 */ /* 0x0001e2000c101524 */
[----:B------:R-:W-:Y:S05]  /*24a0*/  BRA `(.L_x_15186) ;  /* 0x0000000800e87947 */ /* 0x000fea0003800000 */
.L_x_15189:
        /* <DEDUP_REMOVED lines=10> */
.L_x_15192:
[----:B------:R-:W-:-:S04]  /*2550*/  I2FP.F32.S32 R2, R2 ;  /* 0x0000000200027245 */ /* 0x000fc80000201400 */
[----:B------:R-:W-:-:S04]  /*2560*/  F2FP.F16.F32.PACK_AB R3, RZ, R2 ;  /* 0x00000002ff03723e */ /* 0x000fc800000000ff */
[----:B------:R-:W-:-:S05]  /*2570*/  PRMT R3, R3, 0x5410, RZ ;  /* 0x0000541003037816 */ /* 0x000fca00000000ff */
[----:B------:R0:W-:Y:S01]  /*2580*/  STG.E desc[UR36][R16.64], R3 ;  /* 0x0000000310007986 */ /* 0x0001e2000c101924 */
[----:B------:R-:W-:Y:S05]  /*2590*/  BRA `(.L_x_15186) ;  /* 0x0000000800ac7947 */ /* 0x000fea0003800000 */
.L_x_15191:
[----:B------:R-:W0:Y:S02]  /*25a0*/  I2F.F64 R2, R2 ;  /* 0x0000000200027312 */ /* 0x000e240000201c00 */
[----:B0-----:R0:W-:Y:S01]  /*25b0*/  STG.E.64 desc[UR36][R16.64], R2 ;  /* 0x0000000210007986 */ /* 0x0011e2000c101b24 */
[----:B------:R-:W-:Y:S05]  /*25c0*/  BRA `(.L_x_15186) ;  /* 0x0000000800a07947 */ /* 0x000fea0003800000 */
.L_x_15181:
        /* <DEDUP_REMOVED lines=12> */
.L_x_15195:
[----:B------:R-:W0:Y:S01]  /*2690*/  I2F.F64 R4, R2 ;  /* 0x0000000200047312 */ /* 0x000e220000201c00 */
[----:B------:R-:W-:-:S05]  /*26a0*/  CS2R R6, SRZ ;  /* 0x0000000000067805 */ /* 0x000fca000001ff00 */
[----:B0-----:R0:W-:Y:S01]  /*26b0*/  STG.E.128 desc[UR36][R16.64], R4 ;  /* 0x0000000410007986 */ /* 0x0011e2000c101d24 */
[----:B------:R-:W-:Y:S05]  /*26c0*/  BRA `(.L_x_15186) ;  /* 0x0000000800607947 */ /* 0x000fea0003800000 */
.L_x_15194:
        /* <DEDUP_REMOVED lines=21> */
.L_x_15199:
[----:B------:R-:W-:Y:S05]  /*2820*/  BSYNC B0 ;  /* 0x0000000000007941 */ /* 0x000fea0003800000 */
.L_x_15198:
[----:B------:R-:W-:-:S05]  /*2830*/  LOP3.LUT R3, R0, R3, RZ, 0xfc, !PT ;  /* 0x0000000300037212 */ /* 0x000fca00078efcff */
[----:B------:R0:W-:Y:S01]  /*2840*/  STG.E.U8 desc[UR36][R16.64], R3 ;  /* 0x0000000310007986 */ /* 0x0001e2000c101124 */
[----:B------:R-:W-:Y:S05]  /*2850*/  BRA `(.L_x_15186) ;  /* 0x0000000400fc7947 */ /* 0x000fea0003800000 */
.L_x_15197:
        /* <DEDUP_REMOVED lines=13> */
.L_x_15201:
[----:B------:R-:W-:Y:S01]  /*2930*/  IMAD.MOV.U32 R0, RZ, RZ, 0x7f ;  /* 0x0000007fff007424 */ /* 0x000fe200078e00ff */
[----:B------:R-:W-:-:S04]  /*2940*/  ISETP.GT.U32.AND P0, PT, R2, 0x7f800000, PT ;  /* 0x7f8000000200780c */ /* 0x000fc80003f04070 */
[----:B------:R-:W-:-:S09]  /*2950*/  SEL R0, R0, 0x7c, P0 ;  /* 0x0000007c00007807 */ /* 0x000fd20000000000 */
.L_x_15202:
[----:B------:R-:W-:Y:S05]  /*2960*/  BSYNC B0 ;  /* 0x0000000000007941 */ /* 0x000fea0003800000 */
.L_x_15200:
[----:B------:R-:W-:-:S04]  /*2970*/  LOP3.LUT R2, R3, 0x80000000, RZ, 0xc0, !PT ;  /* 0x8000000003027812 */ /* 0x000fc800078ec0ff */
[----:B------:R-:W-:-:S04]  /*2980*/  SHF.R.U32.HI R3, RZ, 0x18, R2 ;  /* 0x00000018ff037819 */ /* 0x000fc80000011602 */
[----:B------:R-:W-:-:S05]  /*2990*/  LOP3.LUT R3, R0, R3, RZ, 0xfc, !PT ;  /* 0x0000000300037212 */ /* 0x000fca00078efcff */
[----:B------:R0:W-:Y:S01]  /*29a0*/  STG.E.U8 desc[UR36][R16.64], R3 ;  /* 0x0000000310007986 */ /* 0x0001e2000c101124 */
[----:B------:R-:W-:Y:S05]  /*29b0*/  BRA `(.L_x_15186) ;  /* 0x0000000400a47947 */ /* 0x000fea0003800000 */
.L_x_15196:
[----:B------:R-:W-:-:S04]  /*29c0*/  I2FP.F32.S32 R0, R2 ;  /* 0x0000000200007245 */ /* 0x000fc80000201400 */
[----:B------:R-:W-:-:S05]  /*29d0*/  F2FP.BF16.F32.PACK_AB R0, RZ, R0 ;  /* 0x00000000ff00723e */ /* 0x000fca00000010ff */
[----:B------:R0:W-:Y:S01]  /*29e0*/  STG.E.U16 desc[UR36][R16.64], R0 ;  /* 0x0000000010007986 */ /* 0x0001e2000c101524 */
[----:B------:R-:W-:Y:S05]  /*29f0*/  BRA `(.L_x_15186) ;  /* 0x0000000400947947 */ /* 0x000fea0003800000 */
.L_x_15193:
        /* <DEDUP_REMOVED lines=10> */
.L_x_15205:
        /* <DEDUP_REMOVED lines=17> */
.L_x_15208:
[----:B------:R-:W-:-:S04]  /*2bb0*/  LOP3.LUT R2, R3, 0x80000000, RZ, 0xc0, !PT ;  /* 0x8000000003027812 */ /* 0x000fc800078ec0ff */
[----:B------:R-:W-:-:S04]  /*2bc0*/  SHF.R.U32.HI R3, RZ, 0x18, R2 ;  /* 0x00000018ff037819 */ /* 0x000fc80000011602 */
[----:B------:R-:W-:-:S04]  /*2bd0*/  LOP3.LUT R0, R0, R3, RZ, 0xfc, !PT ;  /* 0x0000000300007212 */ /* 0x000fc800078efcff */
[----:B------:R-:W-:-:S07]  /*2be0*/  PRMT R8, R0, 0x7610, R8 ;  /* 0x0000761000087816 */ /* 0x000fce0000000008 */
.L_x_15207:
[----:B------:R-:W-:Y:S05]  /*2bf0*/  BSYNC B0 ;  /* 0x0000000000007941 */ /* 0x000fea0003800000 */
.L_x_15206:
[----:B------:R0:W-:Y:S01]  /*2c00*/  STG.E.U8 desc[UR36][R16.64], R8 ;  /* 0x0000000810007986 */ /* 0x0001e2000c101124 */
[----:B------:R-:W-:Y:S05]  /*2c10*/  BRA `(.L_x_15186) ;  /* 0x00000004000c7947 */ /* 0x000fea0003800000 */
.L_x_15204:
        /* <DEDUP_REMOVED lines=17> */
.L_x_15211:
[----:B------:R-:W-:-:S04]  /*2d30*/  LOP3.LUT R2, R3, 0x80000000, RZ, 0xc0, !PT ;  /* 0x8000000003027812 */ /* 0x000fc800078ec0ff */
[----:B------:R-:W-:-:S04]  /*2d40*/  SHF.R.U32.HI R3, RZ, 0x18, R2 ;  /* 0x00000018ff037819 */ /* 0x000fc80000011602 */
[----:B------:R-:W-:-:S04]  /*2d50*/  LOP3.LUT R0, R0, R3, RZ, 0xfc, !PT ;  /* 0x0000000300007212 */ /* 0x000fc800078efcff */
[----:B------:R-:W-:-:S07]  /*2d60*/  PRMT R8, R0, 0x7610, R8 ;  /* 0x0000761000087816 */ /* 0x000fce0000000008 */
.L_x_15210:
[----:B------:R-:W-:Y:S05]  /*2d70*/  BSYNC B0 ;  /* 0x0000000000007941 */ /* 0x000fea0003800000 */
.L_x_15209:
[----:B------:R0:W-:Y:S01]  /*2d80*/  STG.E.U8 desc[UR36][R16.64], R8 ;  /* 0x0000000810007986 */ /* 0x0001e2000c101124 */
[----:B------:R-:W-:Y:S05]  /*2d90*/  BRA `(.L_x_15186) ;  /* 0x0000000000ac7947 */ /* 0x000fea0003800000 */
.L_x_15203:
        /* <DEDUP_REMOVED lines=22> */
.L_x_15185:
        /* <DEDUP_REMOVED lines=16> */
.L_x_15214:
[----:B------:R-:W-:Y:S05]  /*3000*/  BRA `(.L_x_15186) ;  /* 0x0000000000107947 */ /* 0x000fea0003800000 */
.L_x_15213:
[----:B------:R-:W-:-:S05]  /*3010*/  SHF.R.S32.HI R3, RZ, 0x1f, R2 ;  /* 0x0000001fff037819 */ /* 0x000fca0000011402 */
[----:B------:R0:W-:Y:S01]  /*3020*/  STG.E.64 desc[UR36][R16.64], R2 ;  /* 0x0000000210007986 */ /* 0x0001e2000c101b24 */
[----:B------:R-:W-:Y:S05]  /*3030*/  BRA `(.L_x_15186) ;  /* 0x0000000000047947 */ /* 0x000fea0003800000 */
.L_x_15212:
[----:B------:R0:W-:Y:S02]  /*3040*/  STG.E desc[UR36][R16.64], R2 ;  /* 0x0000000210007986 */ /* 0x0001e4000c101924 */
.L_x_15186:
[----:B------:R-:W-:-:S04]  /*3050*/  IMAD R18, R23, 0x200, R18 ;  /* 0x0000020017127824 */ /* 0x000fc800078e0212 */
[----:B------:R-:W-:-:S07]  /*3060*/  VIADD R19, R18, 0x80 ;  /* 0x0000008012137836 */ /* 0x000fce0000000000 */
.L_x_15146:
[----:B------:R-:W-:Y:S05]  /*3070*/  BSYNC B6 ;  /* 0x0000000000067941 */ /* 0x000fea0003800000 */
.L_x_15145:
        /* <DEDUP_REMOVED lines=307> */
.L_x_15217:
        /* <DEDUP_REMOVED lines=20> */
.L_x_15221:
[----:B------:R0:W5:Y:S01]  /*44f0*/  LDG.E.U8 R18, desc[UR36][R2.64] ;  /* 0x0000002402127981 */ /* 0x000162000c1e1100 */
[----:B------:R-:W-:Y:S05]  /*4500*/  BRA `(.L_x_15223) ;  /* 0x0000000c00347947 */ /* 0x000fea0003800000 */
.L_x_15220:
        /* <DEDUP_REMOVED lines=8> */
.L_x_15225:
[----:B------:R0:W5:Y:S01]  /*4590*/  LDG.E R18, desc[UR36][R2.64] ;  /* 0x0000002402127981 */ /* 0x000162000c1e1900 */
[----:B------:R-:W-:Y:S05]  /*45a0*/  BRA `(.L_x_15223) ;  /* 0x0000000c000c7947 */ /* 0x000fea0003800000 */
.L_x_15224:
[----:B------:R0:W5:Y:S01]  /*45b0*/  LDG.E.S16 R18, desc[UR36][R2.64] ;  /* 0x0000002402127981 */ /* 0x000162000c1e1700 */
[----:B------:R-:W-:Y:S05]  /*45c0*/  BRA `(.L_x_15223) ;  /* 0x0000000c00047947 */ /* 0x000fea0003800000 */
.L_x_15219:
        /* <DEDUP_REMOVED lines=9> */
.L_x_15227:
[----:B------:R-:W2:Y:S02]  /*4660*/  LDG.E.U16 R2, desc[UR36][R2.64] ;  /* 0x0000002402027981 */ /* 0x000ea4000c1e1500 */
[----:B--2---:R-:W-:-:S06]  /*4670*/  HADD2.F32 R18, -RZ, R2.H0_H0 ;  /* 0x20000002ff127230 */ /* 0x004fcc0000004100 */
[----:B------:R-:W0:Y:S01]  /*4680*/  F2I.FTZ.TRUNC.NTZ R18, R18 ;  /* 0x0000001200127305 */ /* 0x000e22000021f100 */
[----:B------:R-:W-:Y:S05]  /*4690*/  BRA `(.L_x_15223) ;  /* 0x0000000800d07947 */ /* 0x000fea0003800000 */
.L_x_15226:
        /* <DEDUP_REMOVED lines=9> */
.L_x_15229:
[----:B------:R-:W2:Y:S02]  /*4730*/  LDG.E.U16 R2, desc[UR36][R2.64] ;  /* 0x0000002402027981 */ /* 0x000ea4000c1e1500 */
[----:B--2---:R-:W-:-:S06]  /*4740*/  HADD2.F32 R18, -RZ, R2.H0_H0 ;  /* 0x20000002ff127230 */ /* 0x004fcc0000004100 */
[----:B------:R-:W0:Y:S01]  /*4750*/  F2I.FTZ.TRUNC.NTZ R18, R18 ;  /* 0x0000001200127305 */ /* 0x000e22000021f100 */
[----:B------:R-:W-:Y:S05]  /*4760*/  BRA `(.L_x_15223) ;  /* 0x00000008009c7947 */ /* 0x000fea0003800000 */
.L_x_15228:
[----:B------:R-:W2:Y:S02]  /*4770*/  LDG.E.64 R2, desc[UR36][R2.64] ;  /* 0x0000002402027981 */ /* 0x000ea4000c1e1b00 */
[----:B--2---:R0:W1:Y:S01]  /*4780*/  F2I.F64.TRUNC R18, R2 ;  /* 0x0000000200127311 */ /* 0x004062000030d100 */
[----:B------:R-:W-:Y:S05]  /*4790*/  BRA `(.L_x_15223) ;  /* 0x0000000800907947 */ /* 0x000fea0003800000 */
.L_x_15218:
        /* <DEDUP_REMOVED lines=12> */
.L_x_15232:
[----:B------:R-:W2:Y:S02]  /*4860*/  LDG.E.64 R2, desc[UR36][R2.64] ;  /* 0x0000002402027981 */ /* 0x000ea4000c1e1b00 */
[----:B--2---:R0:W1:Y:S01]  /*4870*/  F2I.F64.TRUNC R18, R2 ;  /* 0x0000000200127311 */ /* 0x004062000030d100 */
[----:B------:R-:W-:Y:S05]  /*4880*/  BRA `(.L_x_15223) ;  /* 0x0000000800547947 */ /* 0x000fea0003800000 */
.L_x_15231:
        /* <DEDUP_REMOVED lines=27> */
.L_x_15234:
        /* <DEDUP_REMOVED lines=14> */
.L_x_15233:
[----:B------:R-:W2:Y:S02]  /*4b20*/  LDG.E.U16 R18, desc[UR36][R2.64] ;  /* 0x0000002402127981 */ /* 0x000ea4000c1e1500 */
[----:B--2---:R-:W-:-:S06]  /*4b30*/  IMAD.U32 R18, R18, 0x10000, RZ ;  /* 0x0001000012127824 */ /* 0x004fcc00078e00ff */
[----:B------:R-:W0:Y:S01]  /*4b40*/  F2I.FTZ.TRUNC.NTZ R18, R18 ;  /* 0x0000001200127305 */ /* 0x000e22000021f100 */
[----:B------:R-:W-:Y:S05]  /*4b50*/  BRA `(.L_x_15223) ;  /* 0x0000000400a07947 */ /* 0x000fea0003800000 */
.L_x_15230:
        /* <DEDUP_REMOVED lines=10> */
.L_x_15237:
        /* <DEDUP_REMOVED lines=21> */
.L_x_15241:
[----:B------:R-:W-:Y:S05]  /*4d50*/  BSYNC B1 ;  /* 0x0000000000017941 */ /* 0x000fea0003800000 */
.L_x_15240:
[----:B------:R-:W-:Y:S01]  /*4d60*/  IMAD.SHL.U32 R2, R2, 0x100000, RZ ;  /* 0x0010000002027824 */ /* 0x000fe200078e00ff */
[----:B------:R-:W-:-:S04]  /*4d70*/  LEA R3, R0, 0x3b800000, 0x17 ;  /* 0x3b80000000037811 */ /* 0x000fc800078eb8ff */
[----:B------:R-:W-:-:S07]  /*4d80*/  LOP3.LUT R18, R3, R2, R18, 0xfe, !PT ;  /* 0x0000000203127212 */ /* 0x000fce00078efe12 */
.L_x_15239:
[----:B------:R-:W-:Y:S05]  /*4d90*/  BSYNC B0 ;  /* 0x0000000000007941 */ /* 0x000fea0003800000 */
.L_x_15238:
[----:B------:R-:W1:Y:S01]  /*4da0*/  F2I.FTZ.TRUNC.NTZ R18, R18 ;  /* 0x0000001200127305 */ /* 0x000e62000021f100 */
[----:B------:R-:W-:Y:S05]  /*4db0*/  BRA `(.L_x_15223) ;  /* 0x0000000400087947 */ /* 0x000fea0003800000 */
.L_x_15236:
        /* <DEDUP_REMOVED lines=21> */
.L_x_15245:
[----:B------:R-:W-:Y:S05]  /*4f10*/  BSYNC B1 ;  /* 0x0000000000017941 */ /* 0x000fea0003800000 */
.L_x_15244:
[----:B------:R-:W-:Y:S01]  /*4f20*/  IMAD.SHL.U32 R2, R2, 0x200000, RZ ;  /* 0x0020000002027824 */ /* 0x000fe200078e00ff */
[----:B------:R-:W-:-:S04]  /*4f30*/  LEA R3, R0, 0x37800000, 0x17 ;  /* 0x3780000000037811 */ /* 0x000fc800078eb8ff */
[----:B------:R-:W-:-:S07]  /*4f40*/  LOP3.LUT R18, R3, R2, R18, 0xfe, !PT ;  /* 0x0000000203127212 */ /* 0x000fce00078efe12 */
.L_x_15243:
[----:B------:R-:W-:Y:S05]  /*4f50*/  BSYNC B0 ;  /* 0x0000000000007941 */ /* 0x000fea0003800000 */
.L_x_15242:
[----:B------:R-:W2:Y:S01]  /*4f60*/  F2I.FTZ.TRUNC.NTZ R18, R18 ;  /* 0x0000001200127305 */ /* 0x000ea2000021f100 */
[----:B------:R-:W-:Y:S05]  /*4f70*/  BRA `(.L_x_15223) ;  /* 0x0000000000987947 */ /* 0x000fea0003800000 */
.L_x_15235:
        /* <DEDUP_REMOVED lines=14> */
.L_x_15249:
[----:B------:R-:W-:Y:S05]  /*5060*/  BSYNC B0 ;  /* 0x0000000000007941 */ /* 0x000fea0003800000 */
.L_x_15248:
[----:B------:R-:W0:Y:S01]  /*5070*/  F2I.FTZ.TRUNC.NTZ R18, R18 ;  /* 0x0000001200127305 */ /* 0x000e22000021f100 */
[----:B------:R-:W-:Y:S05]  /*5080*/  BRA `(.L_x_15223) ;  /* 0x0000000000547947 */ /* 0x000fea0003800000 */
.L_x_15222:
        /* <DEDUP_REMOVED lines=17> */
.L_x_15250:
[----:B------:R-:W-:Y:S05]  /*51a0*/  BRA `(.L_x_15223) ;  /* 0x00000000000c7947 */ /* 0x000fea0003800000 */
.L_x_15247:
[----:B------:R4:W5:Y:S01]  /*51b0*/  LDG.E R18, desc[UR36][R2.64] ;  /* 0x0000002402127981 */ /* 0x000962000c1e1900 */
[----:B------:R-:W-:Y:S05]  /*51c0*/  BRA `(.L_x_15223) ;  /* 0x0000000000047947 */ /* 0x000fea0003800000 */
.L_x_15246:
[----:B------:R3:W5:Y:S02]  /*51d0*/  LDG.E R18, desc[UR36][R2.64] ;  /* 0x0000002402127981 */ /* 0x000764000c1e1900 */
.L_x_15223:
[----:B0--34-:R-:W0:Y:S01]  /*51e0*/  LDC.U8 R3, c[0x0][0x428] ;  /* 0x00010a00ff037b82 */ /* 0x019e220000000000 */
[C---:B-12--5:R-:W-:Y:S02]  /*51f0*/  ISETP.NE.AND P1, PT, R18.reuse, RZ, PT ;  /* 0x000000ff1200720c */ /* 0x066fe40003f25270 */
        /* <DEDUP_REMOVED lines=16> */
.L_x_15254:
[----:B------:R0:W-:Y:S01]  /*5300*/  STG.E.U8 desc[UR36][R16.64], R2 ;  /* 0x0000000210007986 */ /* 0x0001e2000c101124 */
[----:B------:R-:W-:Y:S05]  /*5310*/  BRA `(.L_x_15256) ;  /* 0x0000000c00507947 */ /* 0x000fea0003800000 */
.L_x_15253:
        /* <DEDUP_REMOVED lines=9> */
.L_x_15258:
[----:B------:R0:W-:Y:S01]  /*53b0*/  STG.E desc[UR36][R16.64], R2 ;  /* 0x0000000210007986 */ /* 0x0001e2000c101924 */
[----:B------:R-:W-:Y:S05]  /*53c0*/  BRA `(.L_x_15256) ;  /* 0x0000000c00247947 */ /* 0x000fea0003800000 */
.L_x_15257:
[----:B------:R0:W-:Y:S01]  /*53d0*/  STG.E.U16 desc[UR36][R16.64], R2 ;  /* 0x0000000210007986 */ /* 0x0001e2000c101524 */
[----:B------:R-:W-:Y:S05]  /*53e0*/  BRA `(.L_x_15256) ;  /* 0x0000000c001c7947 */ /* 0x000fea0003800000 */
.L_x_15252:
        /* <DEDUP_REMOVED lines=9> */
.L_x_15260:
[----:B------:R-:W-:-:S04]  /*5480*/  I2FP.F32.S32 R0, R2 ;  /* 0x0000000200007245 */ /* 0x000fc80000201400 */
[----:B------:R-:W-:-:S05]  /*5490*/  F2FP.F16.F32.PACK_AB R0, RZ, R0 ;  /* 0x00000000ff00723e */ /* 0x000fca00000000ff */
[----:B------:R0:W-:Y:S01]  /*54a0*/  STG.E.U16 desc[UR36][R16.64], R0 ;  /* 0x0000000010007986 */ /* 0x0001e2000c101524 */
[----:B------:R-:W-:Y:S05]  /*54b0*/  BRA `(.L_x_15256) ;  /* 0x0000000800e87947 */ /* 0x000fea0003800000 */
.L_x_15259:
        /* <DEDUP_REMOVED lines=10> */
.L_x_15262:
[----:B------:R-:W-:-:S04]  /*5560*/  I2FP.F32.S32 R2, R2 ;  /* 0x0000000200027245 */ /* 0x000fc80000201400 */
[----:B------:R-:W-:-:S04]  /*5570*/  F2FP.F16.F32.PACK_AB R3, RZ, R2 ;  /* 0x00000002ff03723e */ /* 0x000fc800000000ff */
[----:B------:R-:W-:-:S05]  /*5580*/  PRMT R3, R3, 0x5410, RZ ;  /* 0x0000541003037816 */ /* 0x000fca00000000ff */
[----:B------:R0:W-:Y:S01]  /*5590*/  STG.E desc[UR36][R16.64], R3 ;  /* 0x0000000310007986 */ /* 0x0001e2000c101924 */
[----:B------:R-:W-:Y:S05]  /*55a0*/  BRA `(.L_x_15256) ;  /* 0x0000000800ac7947 */ /* 0x000fea0003800000 */
.L_x_15261:
[----:B------:R-:W0:Y:S02]  /*55b0*/  I2F.F64 R2, R2 ;  /* 0x0000000200027312 */ /* 0x000e240000201c00 */
[----:B0-----:R0:W-:Y:S01]  /*55c0*/  STG.E.64 desc[UR36][R16.64], R2 ;  /* 0x0000000210007986 */ /* 0x0011e2000c101b24 */
[----:B------:R-:W-:Y:S05]  /*55d0*/  BRA `(.L_x_15256) ;  /* 0x0000000800a07947 */ /* 0x000fea0003800000 */
.L_x_15251:
        /* <DEDUP_REMOVED lines=12> */
.L_x_15265:
[----:B------:R-:W0:Y:S01]  /*56a0*/  I2F.F64 R4, R2 ;  /* 0x0000000200047312 */ /* 0x000e220000201c00 */
[----:B------:R-:W-:-:S05]  /*56b0*/  CS2R R6, SRZ ;  /* 0x0000000000067805 */ /* 0x000fca000001ff00 */
[----:B0-----:R0:W-:Y:S01]  /*56c0*/  STG.E.128 desc[UR36][R16.64], R4 ;  /* 0x0000000410007986 */ /* 0x0011e2000c101d24 */
[----:B------:R-:W-:Y:S05]  /*56d0*/  BRA `(.L_x_15256) ;  /* 0x0000000800607947 */ /* 0x000fea0003800000 */
.L_x_15264:
        /* <DEDUP_REMOVED lines=21> */
.L_x_15269:
[----:B------:R-:W-:Y:S05]  /*5830*/  BSYNC B0 ;  /* 0x0000000000007941 */ /* 0x000fea0003800000 */
.L_x_15268:
[----:B------:R-:W-:-:S05]  /*5840*/  LOP3.LUT R3, R0, R3, RZ, 0xfc, !PT ;  /* 0x0000000300037212 */ /* 0x000fca00078efcff */
[----:B------:R0:W-:Y:S01]  /*5850*/  STG.E.U8 desc[UR36][R16.64], R3 ;  /* 0x0000000310007986 */ /* 0x0001e2000c101124 */
[----:B------:R-:W-:Y:S05]  /*5860*/  BRA `(.L_x_15256) ;  /* 0x0000000400fc7947 */ /* 0x000fea0003800000 */
.L_x_15267:
        /* <DEDUP_REMOVED lines=13> */
.L_x_15271:
[----:B------:R-:W-:Y:S01]  /*5940*/  IMAD.MOV.U32 R0, RZ, RZ, 0x7f ;  /* 0x0000007fff007424 */ /* 0x000fe200078e00ff */
[----:B------:R-:W-:-:S04]  /*5950*/  ISETP.GT.U32.AND P0, PT, R2, 0x7f800000, PT ;  /* 0x7f8000000200780c */ /* 0x000fc80003f04070 */
[----:B------:R-:W-:-:S09]  /*5960*/  SEL R0, R0, 0x7c, P0 ;  /* 0x0000007c00007807 */ /* 0x000fd20000000000 */
.L_x_15272:
[----:B------:R-:W-:Y:S05]  /*5970*/  BSYNC B0 ;  /* 0x0000000000007941 */ /* 0x000fea0003800000 */
.L_x_15270:
[----:B------:R-:W-:-:S04]  /*5980*/  LOP3.LUT R2, R3, 0x80000000, RZ, 0xc0, !PT ;  /* 0x8000000003027812 */ /* 0x000fc800078ec0ff */
[----:B------:R-:W-:-:S04]  /*5990*/  SHF.R.U32.HI R3, RZ, 0x18, R2 ;  /* 0x00000018ff037819 */ /* 0x000fc80000011602 */
[----:B------:R-:W-:-:S05]  /*59a0*/  LOP3.LUT R3, R0, R3, RZ, 0xfc, !PT ;  /* 0x0000000300037212 */ /* 0x000fca00078efcff */
[----:B------:R0:W-:Y:S01]  /*59b0*/  STG.E.U8 desc[UR36][R16.64], R3 ;  /* 0x0000000310007986 */ /* 0x0001e2000c101124 */
[----:B------:R-:W-:Y:S05]  /*59c0*/  BRA `(.L_x_15256) ;  /* 0x0000000400a47947 */ /* 0x000fea0003800000 */
.L_x_15266:
[----:B------:R-:W-:-:S04]  /*59d0*/  I2FP.F32.S32 R0, R2 ;  /* 0x0000000200007245 */ /* 0x000fc80000201400 */
[----:B------:R-:W-:-:S05]  /*59e0*/  F2FP.BF16.F32.PACK_AB R0, RZ, R0 ;  /* 0x00000000ff00723e */ /* 0x000fca00000010ff */
[----:B------:R0:W-:Y:S01]  /*59f0*/  STG.E.U16 desc[UR36][R16.64], R0 ;  /* 0x0000000010007986 */ /* 0x0001e2000c101524 */
[----:B------:R-:W-:Y:S05]  /*5a00*/  BRA `(.L_x_15256) ;  /* 0x0000000400947947 */ /* 0x000fea0003800000 */
.L_x_15263:
        /* <DEDUP_REMOVED lines=10> */
.L_x_15275:
        /* <DEDUP_REMOVED lines=17> */
.L_x_15278:
[----:B------:R-:W-:-:S04]  /*5bc0*/  LOP3.LUT R2, R3, 0x80000000, RZ, 0xc0, !PT ;  /* 0x8000000003027812 */ /* 0x000fc800078ec0ff */
[----:B------:R-:W-:-:S04]  /*5bd0*/  SHF.R.U32.HI R3, RZ, 0x18, R2 ;  /* 0x00000018ff037819 */ /* 0x000fc80000011602 */
[----:B------:R-:W-:-:S04]  /*5be0*/  LOP3.LUT R0, R0, R3, RZ, 0xfc, !PT ;  /* 0x0000000300007212 */ /* 0x000fc800078efcff */
[----:B------:R-:W-:-:S07]  /*5bf0*/  PRMT R8, R0, 0x7610, R8 ;  /* 0x0000761000087816 */ /* 0x000fce0000000008 */
.L_x_15277:
[----:B------:R-:W-:Y:S05]  /*5c00*/  BSYNC B0 ;  /* 0x0000000000007941 */ /* 0x000fea0003800000 */
.L_x_15276:
[----:B------:R3:W-:Y:S01]  /*5c10*/  STG.E.U8 desc[UR36][R16.64], R8 ;  /* 0x0000000810007986 */ /* 0x0007e2000c101124 */
[----:B------:R-:W-:Y:S05]  /*5c20*/  BRA `(.L_x_15256) ;  /* 0x00000004000c7947 */ /* 0x000fea0003800000 */
.L_x_15274:
        /* <DEDUP_REMOVED lines=17> */
.L_x_15281:
[----:B------:R-:W-:-:S04]  /*5d40*/  LOP3.LUT R2, R3, 0x80000000, RZ, 0xc0, !PT ;  /* 0x8000000003027812 */ /* 0x000fc800078ec0ff */
[----:B------:R-:W-:-:S04]  /*5d50*/  SHF.R.U32.HI R3, RZ, 0x18, R2 ;  /* 0x00000018ff037819 */ /* 0x000fc80000011602 */
[----:B------:R-:W-:-:S04]  /*5d60*/  LOP3.LUT R0, R0, R3, RZ, 0xfc, !PT ;  /* 0x0000000300007212 */ /* 0x000fc800078efcff */
[----:B------:R-:W-:-:S07]  /*5d70*/  PRMT R8, R0, 0x7610, R8 ;  /* 0x0000761000087816 */ /* 0x000fce0000000008 */
.L_x_15280:
[----:B------:R-:W-:Y:S05]  /*5d80*/  BSYNC B0 ;  /* 0x0000000000007941 */ /* 0x000fea0003800000 */
.L_x_15279:
[----:B------:R0:W-:Y:S01]  /*5d90*/  STG.E.U8 desc[UR36][R16.64], R8 ;  /* 0x0000000810007986 */ /* 0x0001e2000c101124 */
[----:B------:R-:W-:Y:S05]  /*5da0*/  BRA `(.L_x_15256) ;  /* 0x0000000000ac7947 */ /* 0x000fea0003800000 */
.L_x_15273:
        /* <DEDUP_REMOVED lines=22> */
.L_x_15255:
        /* <DEDUP_REMOVED lines=16> */
.L_x_15284:
[----:B------:R-:W-:Y:S05]  /*6010*/  BRA `(.L_x_15256) ;  /* 0x0000000000107947 */ /* 0x000fea0003800000 */
.L_x_15283:
[----:B------:R-:W-:-:S05]  /*6020*/  SHF.R.S32.HI R3, RZ, 0x1f, R2 ;  /* 0x0000001fff037819 */ /* 0x000fca0000011402 */
[----:B------:R2:W-:Y:S01]  /*6030*/  STG.E.64 desc[UR36][R16.64], R2 ;  /* 0x0000000210007986 */ /* 0x0005e2000c101b24 */
[----:B------:R-:W-:Y:S05]  /*6040*/  BRA `(.L_x_15256) ;  /* 0x0000000000047947 */ /* 0x000fea0003800000 */
.L_x_15282:
[----:B------:R0:W-:Y:S02]  /*6050*/  STG.E desc[UR36][R16.64], R2 ;  /* 0x0000000210007986 */ /* 0x0001e4000c101924 */
.L_x_15256:
[----:B------:R-:W-:-:S07]  /*6060*/  VIADD R19, R19, 0x80 ;  /* 0x0000008013137836 */ /* 0x000fce0000000000 */
.L_x_15216:
[----:B------:R-:W-:Y:S05]  /*6070*/  BSYNC B6 ;  /* 0x0000000000067941 */ /* 0x000fea0003800000 */
.L_x_15215:
        /* <DEDUP_REMOVED lines=307> */
.L_x_15287:
        /* <DEDUP_REMOVED lines=20> */
.L_x_15291:
[----:B------:R0:W5:Y:S01]  /*74f0*/  LDG.E.U8 R18, desc[UR36][R2.64] ;  /* 0x0000002402127981 */ /* 0x000162000c1e1100 */
[----:B------:R-:W-:Y:S05]  /*7500*/  BRA `(.L_x_15293) ;  /* 0x0000000c00347947 */ /* 0x000fea0003800000 */
.L_x_15290:
        /* <DEDUP_REMOVED lines=8> */
.L_x_15295:
[----:B------:R0:W5:Y:S01]  /*7590*/  LDG.E R18, desc[UR36][R2.64] ;  /* 0x0000002402127981 */ /* 0x000162000c1e1900 */
[----:B------:R-:W-:Y:S05]  /*75a0*/  BRA `(.L_x_15293) ;  /* 0x0000000c000c7947 */ /* 0x000fea0003800000 */
.L_x_15294:
[----:B------:R0:W5:Y:S01]  /*75b0*/  LDG.E.S16 R18, desc[UR36][R2.64] ;  /* 0x0000002402127981 */ /* 0x000162000c1e1700 */
[----:B------:R-:W-:Y:S05]  /*75c0*/  BRA `(.L_x_15293) ;  /* 0x0000000c00047947 */ /* 0x000fea0003800000 */
.L_x_15289:
        /* <DEDUP_REMOVED lines=9> */
.L_x_15297:
[----:B------:R-:W2:Y:S02]  /*7660*/  LDG.E.U16 R2, desc[UR36][R2.64] ;  /* 0x0000002402027981 */ /* 0x000ea4000c1e1500 */
[----:B--2---:R-:W-:-:S06]  /*7670*/  HADD2.F32 R18, -RZ, R2.H0_H0 ;  /* 0x20000002ff127230 */ /* 0x004fcc0000004100 */
[----:B------:R-:W0:Y:S01]  /*7680*/  F2I.FTZ.TRUNC.NTZ R18, R18 ;  /* 0x0000001200127305 */ /* 0x000e22000021f100 */
[----:B------:R-:W-:Y:S05]  /*7690*/  BRA `(.L_x_15293) ;  /* 0x0000000800d07947 */ /* 0x000fea0003800000 */
.L_x_15296:
        /* <DEDUP_REMOVED lines=9> */
.L_x_15299:
[----:B------:R-:W2:Y:S02]  /*7730*/  LDG.E.U16 R2, desc[UR36][R2.64] ;  /* 0x0000002402027981 */ /* 0x000ea4000c1e1500 */
[----:B--2---:R-:W-:-:S06]  /*7740*/  HADD2.F32 R18, -RZ, R2.H0_H0 ;  /* 0x20000002ff127230 */ /* 0x004fcc0000004100 */
[----:B------:R-:W0:Y:S01]  /*7750*/  F2I.FTZ.TRUNC.NTZ R18, R18 ;  /* 0x0000001200127305 */ /* 0x000e22000021f100 */
[----:B------:R-:W-:Y:S05]  /*7760*/  BRA `(.L_x_15293) ;  /* 0x00000008009c7947 */ /* 0x000fea0003800000 */
.L_x_15298:
[----:B------:R-:W2:Y:S02]  /*7770*/  LDG.E.64 R2, desc[UR36][R2.64] ;  /* 0x0000002402027981 */ /* 0x000ea4000c1e1b00 */
[----:B--2---:R0:W1:Y:S01]  /*7780*/  F2I.F64.TRUNC R18, R2 ;  /* 0x0000000200127311 */ /* 0x004062000030d100 */
[----:B------:R-:W-:Y:S05]  /*7790*/  BRA `(.L_x_15293) ;  /* 0x0000000800907947 */ /* 0x000fea0003800000 */
.L_x_15288:
        /* <DEDUP_REMOVED lines=12> */
.L_x_15302:
[----:B------:R-:W2:Y:S02]  /*7860*/  LDG.E.64 R2, desc[UR36][R2.64] ;  /* 0x0000002402027981 */ /* 0x000ea4000c1e1b00 */
[----:B--2---:R0:W1:Y:S01]  /*7870*/  F2I.F64.TRUNC R18, R2 ;  /* 0x0000000200127311 */ /* 0x004062000030d100 */
[----:B------:R-:W-:Y:S05]  /*7880*/  BRA `(.L_x_15293) ;  /* 0x0000000800547947 */ /* 0x000fea0003800000 */
.L_x_15301:
        /* <DEDUP_REMOVED lines=27> */
.L_x_15304:
        /* <DEDUP_REMOVED lines=14> */
.L_x_15303:
[----:B------:R-:W2:Y:S02]  /*7b20*/  LDG.E.U16 R18, desc[UR36][R2.64] ;  /* 0x0000002402127981 */ /* 0x000ea4000c1e1500 */
[----:B--2---:R-:W-:-:S06]  /*7b30*/  IMAD.U32 R18, R18, 0x10000, RZ ;  /* 0x0001000012127824 */ /* 0x004fcc00078e00ff */
[----:B------:R-:W0:Y:S01]  /*7b40*/  F2I.FTZ.TRUNC.NTZ R18, R18 ;  /* 0x0000001200127305 */ /* 0x000e22000021f100 */
[----:B------:R-:W-:Y:S05]  /*7b50*/  BRA `(.L_x_15293) ;  /* 0x0000000400a07947 */ /* 0x000fea0003800000 */
.L_x_15300:
        /* <DEDUP_REMOVED lines=10> */
.L_x_15307:
        /* <DEDUP_REMOVED lines=21> */
.L_x_15311:
[----:B------:R-:W-:Y:S05]  /*7d50*/  BSYNC B1 ;  /* 0x0000000000017941 */ /* 0x000fea0003800000 */
.L_x_15310:
[----:B------:R-:W-:Y:S01]  /*7d60*/  IMAD.SHL.U32 R2, R2, 0x100000, RZ ;  /* 0x0010000002027824 */ /* 0x000fe200078e00ff */
[----:B------:R-:W-:-:S04]  /*7d70*/  LEA R3, R0, 0x3b800000, 0x17 ;  /* 0x3b80000000037811 */ /* 0x000fc800078eb8ff */
[----:B------:R-:W-:-:S07]  /*7d80*/  LOP3.LUT R18, R3, R2, R18, 0xfe, !PT ;  /* 0x0000000203127212 */ /* 0x000fce00078efe12 */
.L_x_15309:
[----:B------:R-:W-:Y:S05]  /*7d90*/  BSYNC B0 ;  /* 0x0000000000007941 */ /* 0x000fea0003800000 */
.L_x_15308:
[----:B------:R-:W1:Y:S01]  /*7da0*/  F2I.FTZ.TRUNC.NTZ R18, R18 ;  /* 0x0000001200127305 */ /* 0x000e62000021f100 */
[----:B------:R-:W-:Y:S05]  /*7db0*/  BRA `(.L_x_15293) ;  /* 0x0000000400087947 */ /* 0x000fea0003800000 */
.L_x_15306:
        /* <DEDUP_REMOVED lines=21> */
.L_x_15315:
[----:B------:R-:W-:Y:S05]  /*7f10*/  BSYNC B1 ;  /* 0x0000000000017941 */ /* 0x000fea0003800000 */
.L_x_15314:
[----:B------:R-:W-:Y:S01]  /*7f20*/  IMAD.SHL.U32 R2, R2, 0x200000, RZ ;  /* 0x0020000002027824 */ /* 0x000fe200078e00ff */
[----:B------:R-:W-:-:S04]  /*7f30*/  LEA R3, R0, 0x37800000, 0x17 ;  /* 0x3780000000037811 */ /* 0x000fc800078eb8ff */
[----:B------:R-:W-:-:S07]  /*7f40*/  LOP3.LUT R18, R3, R2, R18, 0xfe, !PT ;  /* 0x0000000203127212 */ /* 0x000fce00078efe12 */
.L_x_15313:
[----:B------:R-:W-:Y:S05]  /*7f50*/  BSYNC B0 ;  /* 0x0000000000007941 */ /* 0x000fea0003800000 */
.L_x_15312:
[----:B------:R-:W2:Y:S01]  /*7f60*/  F2I.FTZ.TRUNC.NTZ R18, R18 ;  /* 0x0000001200127305 */ /* 0x000ea2000021f100 */
[----:B------:R-:W-:Y:S05]  /*7f70*/  BRA `(.L_x_15293) ;  /* 0x0000000000987947 */ /* 0x000fea0003800000 */
.L_x_15305:
        /* <DEDUP_REMOVED lines=14> */
.L_x_15319:
[----:B------:R-:W-:Y:S05]  /*8060*/  BSYNC B0 ;  /* 0x0000000000007941 */ /* 0x000fea0003800000 */
.L_x_15318:
[----:B------:R-:W4:Y:S01]  /*8070*/  F2I.FTZ.TRUNC.NTZ R18, R18 ;  /* 0x0000001200127305 */ /* 0x000f22000021f100 */
[----:B------:R-:W-:Y:S05]  /*8080*/  BRA `(.L_x_15293) ;  /* 0x0000000000547947 */ /* 0x000fea0003800000 */
.L_x_15292:
        /* <DEDUP_REMOVED lines=17> */
.L_x_15320:
[----:B------:R-:W-:Y:S05]  /*81a0*/  BRA `(.L_x_15293) ;  /* 0x00000000000c7947 */ /* 0x000fea0003800000 */
.L_x_15317:
[----:B------:R3:W5:Y:S01]  /*81b0*/  LDG.E R18, desc[UR36][R2.64] ;  /* 0x0000002402127981 */ /* 0x000762000c1e1900 */
[----:B------:R-:W-:Y:S05]  /*81c0*/  BRA `(.L_x_15293) ;  /* 0x0000000000047947 */ /* 0x000fea0003800000 */
.L_x_15316:
[----:B------:R0:W5:Y:S02]  /*81d0*/  LDG.E R18, desc[UR36][R2.64] ;  /* 0x0000002402127981 */ /* 0x000164000c1e1900 */
.L_x_15293:
        /* <DEDUP_REMOVED lines=18> */
.L_x_15324:
[----:B------:R3:W-:Y:S01]  /*8300*/  STG.E.U8 desc[UR36][R16.64], R2 ;  /* 0x0000000210007986 */ /* 0x0007e2000c101124 */
[----:B------:R-:W-:Y:S05]  /*8310*/  BRA `(.L_x_15326) ;  /* 0x0000000c00507947 */ /* 0x000fea0003800000 */
.L_x_15323:
        /* <DEDUP_REMOVED lines=9> */
.L_x_15328:
[----:B------:R2:W-:Y:S01]  /*83b0*/  STG.E desc[UR36][R16.64], R2 ;  /* 0x0000000210007986 */ /* 0x0005e2000c101924 */
[----:B------:R-:W-:Y:S05]  /*83c0*/  BRA `(.L_x_15326) ;  /* 0x0000000c00247947 */ /* 0x000fea0003800000 */
.L_x_15327:
[----:B------:R0:W-:Y:S01]  /*83d0*/  STG.E.U16 desc[UR36][R16.64], R2 ;  /* 0x0000000210007986 */ /* 0x0001e2000c101524 */
[----:B------:R-:W-:Y:S05]  /*83e0*/  BRA `(.L_x_15326) ;  /* 0x0000000c001c7947 */ /* 0x000fea0003800000 */
.L_x_15322:
        /* <DEDUP_REMOVED lines=9> */
.L_x_15330:
[----:B------:R-:W-:-:S04]  /*8480*/  I2FP.F32.S32 R0, R2 ;  /* 0x0000000200007245 */ /* 0x000fc80000201400 */
[----:B------:R-:W-:-:S05]  /*8490*/  F2FP.F16.F32.PACK_AB R0, RZ, R0 ;  /* 0x00000000ff00723e */ /* 0x000fca00000000ff */
[----:B------:R0:W-:Y:S01]  /*84a0*/  STG.E.U16 desc[UR36][R16.64], R0 ;  /* 0x0000000010007986 */ /* 0x0001e2000c101524 */
[----:B------:R-:W-:Y:S05]  /*84b0*/  BRA `(.L_x_15326) ;  /* 0x0000000800e87947 */ /* 0x000fea0003800000 */
.L_x_15329:
        /* <DEDUP_REMOVED lines=10> */
.L_x_15332:
[----:B------:R-:W-:-:S04]  /*8560*/  I2FP.F32.S32 R2, R2 ;  /* 0x0000000200027245 */ /* 0x000fc80000201400 */
[----:B------:R-:W-:-:S04]  /*8570*/  F2FP.F16.F32.PACK_AB R3, RZ, R2 ;  /* 0x00000002ff03723e */ /* 0x000fc800000000ff */
[----:B------:R-:W-:-:S05]  /*8580*/  PRMT R3, R3, 0x5410, RZ ;  /* 0x0000541003037816 */ /* 0x000fca00000000ff */
[----:B------:R0:W-:Y:S01]  /*8590*/  STG.E desc[UR36][R16.64], R3 ;  /* 0x0000000310007986 */ /* 0x0001e2000c101924 */
[----:B------:R-:W-:Y:S05]  /*85a0*/  BRA `(.L_x_15326) ;  /* 0x0000000800ac7947 */ /* 0x000fea0003800000 */
.L_x_15331:
[----:B------:R-:W0:Y:S02]  /*85b0*/  I2F.F64 R2, R2 ;  /* 0x0000000200027312 */ /* 0x000e240000201c00 */
[----:B0-----:R0:W-:Y:S01]  /*85c0*/  STG.E.64 desc[UR36][R16.64], R2 ;  /* 0x0000000210007986 */ /* 0x0011e2000c101b24 */
[----:B------:R-:W-:Y:S05]  /*85d0*/  BRA `(.L_x_15326) ;  /* 0x0000000800a07947 */ /* 0x000fea0003800000 */
.L_x_15321:
        /* <DEDUP_REMOVED lines=12> */
.L_x_15335:
[----:B------:R-:W0:Y:S01]  /*86a0*/  I2F.F64 R4, R2 ;  /* 0x0000000200047312 */ /* 0x000e220000201c00 */
[----:B------:R-:W-:-:S05]  /*86b0*/  CS2R R6, SRZ ;  /* 0x0000000000067805 */ /* 0x000fca000001ff00 */
[----:B0-----:R0:W-:Y:S01]  /*86c0*/  STG.E.128 desc[UR36][R16.64], R4 ;  /* 0x0000000410007986 */ /* 0x0011e2000c101d24 */
[----:B------:R-:W-:Y:S05]  /*86d0*/  BRA `(.L_x_15326) ;  /* 0x0000000800607947 */ /* 0x000fea0003800000 */
.L_x_15334:
        /* <DEDUP_REMOVED lines=21> */
.L_x_15339:
[----:B------:R-:W-:Y:S05]  /*8830*/  BSYNC B0 ;  /* 0x0000000000007941 */ /* 0x000fea0003800000 */
.L_x_15338:
[----:B------:R-:W-:-:S05]  /*8840*/  LOP3.LUT R3, R0, R3, RZ, 0xfc, !PT ;  /* 0x0000000300037212 */ /* 0x000fca00078efcff */
[----:B------:R0:W-:Y:S01]  /*8850*/  STG.E.U8 desc[UR36][R16.64], R3 ;  /* 0x0000000310007986 */ /* 0x0001e2000c101124 */
[----:B------:R-:W-:Y:S05]  /*8860*/  BRA `(.L_x_15326) ;  /* 0x0000000400fc7947 */ /* 0x000fea0003800000 */
.L_x_15337:
        /* <DEDUP_REMOVED lines=13> */
.L_x_15341:
[----:B------:R-:W-:Y:S01]  /*8940*/  IMAD.MOV.U32 R0, RZ, RZ, 0x7f ;  /* 0x0000007fff007424 */ /* 0x000fe200078e00ff */
[----:B------:R-:W-:-:S04]  /*8950*/  ISETP.GT.U32.AND P0, PT, R2, 0x7f800000, PT ;  /* 0x7f8000000200780c */ /* 0x000fc80003f04070 */
[----:B------:R-:W-:-:S09]  /*8960*/  SEL R0, R0, 0x7c, P0 ;  /* 0x0000007c00007807 */ /* 0x000fd20000000000 */
.L_x_15342:
[----:B------:R-:W-:Y:S05]  /*8970*/  BSYNC B0 ;  /* 0x0000000000007941 */ /* 0x000fea0003800000 */
.L_x_15340:
[----:B------:R-:W-:-:S04]  /*8980*/  LOP3.LUT R2, R3, 0x80000000, RZ, 0xc0, !PT ;  /* 0x8000000003027812 */ /* 0x000fc800078ec0ff */
[----:B------:R-:W-:-:S04]  /*8990*/  SHF.R.U32.HI R3, RZ, 0x18, R2 ;  /* 0x00000018ff037819 */ /* 0x000fc80000011602 */
[----:B------:R-:W-:-:S05]  /*89a0*/  LOP3.LUT R3, R0, R3, RZ, 0xfc, !PT ;  /* 0x0000000300037212 */ /* 0x000fca00078efcff */
[----:B------:R0:W-:Y:S01]  /*89b0*/  STG.E.U8 desc[UR36][R16.64], R3 ;  /* 0x0000000310007986 */ /* 0x0001e2000c101124 */
[----:B------:R-:W-:Y:S05]  /*89c0*/  BRA `(.L_x_15326) ;  /* 0x0000000400a47947 */ /* 0x000fea0003800000 */
.L_x_15336:
[----:B------:R-:W-:-:S04]  /*89d0*/  I2FP.F32.S32 R0, R2 ;  /* 0x0000000200007245 */ /* 0x000fc80000201400 */
[----:B------:R-:W-:-:S05]  /*89e0*/  F2FP.BF16.F32.PACK_AB R0, RZ, R0 ;  /* 0x00000000ff00723e */ /* 0x000fca00000010ff */
[----:B------:R0:W-:Y:S01]  /*89f0*/  STG.E.U16 desc[UR36][R16.64], R0 ;  /* 0x0000000010007986 */ /* 0x0001e2000c101524 */
[----:B------:R-:W-:Y:S05]  /*8a00*/  BRA `(.L_x_15326) ;  /* 0x0000000400947947 */ /* 0x000fea0003800000 */
.L_x_15333:
        /* <DEDUP_REMOVED lines=10> */
.L_x_15345:
        /* <DEDUP_REMOVED lines=17> */
.L_x_15348:
[----:B------:R-:W-:-:S04]  /*8bc0*/  LOP3.LUT R2, R3, 0x80000000, RZ, 0xc0, !PT ;  /* 0x8000000003027812 */ /* 0x000fc800078ec0ff */
[----:B------:R-:W-:-:S04]  /*8bd0*/  SHF.R.U32.HI R3, RZ, 0x18, R2 ;  /* 0x00000018ff037819 */ /* 0x000fc80000011602 */
[----:B------:R-:W-:-:S04]  /*8be0*/  LOP3.LUT R0, R0, R3, RZ, 0xfc, !PT ;  /* 0x0000000300007212 */ /* 0x000fc800078efcff */
[----:B------:R-:W-:-:S07]  /*8bf0*/  PRMT R8, R0, 0x7610, R8 ;  /* 0x0000761000087816 */ /* 0x000fce0000000008 */
.L_x_15347:
[----:B------:R-:W-:Y:S05]  /*8c00*/  BSYNC B0 ;  /* 0x0000000000007941 */ /* 0x000fea0003800000 */
.L_x_15346:
[----:B------:R0:W-:Y:S01]  /*8c10*/  STG.E.U8 desc[UR36][R16.64], R8 ;  /* 0x0000000810007986 */ /* 0x0001e2000c101124 */
[----:B------:R-:W-:Y:S05]  /*8c20*/  BRA `(.L_x_15326) ;  /* 0x00000004000c7947 */ /* 0x000fea0003800000 */
.L_x_15344:
        /* <DEDUP_REMOVED lines=17> */
.L_x_15351:
[----:B------:R-:W-:-:S04]  /*8d40*/  LOP3.LUT R2, R3, 0x80000000, RZ, 0xc0, !PT ;  /* 0x8000000003027812 */ /* 0x000fc800078ec0ff */
[----:B------:R-:W-:-:S04]  /*8d50*/  SHF.R.U32.HI R3, RZ, 0x18, R2 ;  /* 0x00000018ff037819 */ /* 0x000fc80000011602 */
[----:B------:R-:W-:-:S04]  /*8d60*/  LOP3.LUT R0, R0, R3, RZ, 0xfc, !PT ;  /* 0x0000000300007212 */ /* 0x000fc800078efcff */
[----:B------:R-:W-:-:S07]  /*8d70*/  PRMT R8, R0, 0x7610, R8 ;  /* 0x0000761000087816 */ /* 0x000fce0000000008 */
.L_x_15350:
[----:B------:R-:W-:Y:S05]  /*8d80*/  BSYNC B0 ;  /* 0x0000000000007941 */ /* 0x000fea0003800000 */
.L_x_15349:
[----:B------:R0:W-:Y:S01]  /*8d90*/  STG.E.U8 desc[UR36][R16.64], R8 ;  /* 0x0000000810007986 */ /* 0x0001e2000c101124 */
[----:B------:R-:W-:Y:S05]  /*8da0*/  BRA `(.L_x_15326) ;  /* 0x0000000000ac7947 */ /* 0x000fea0003800000 */
.L_x_15343:
        /* <DEDUP_REMOVED lines=22> */
.L_x_15325:
        /* <DEDUP_REMOVED lines=16> */
.L_x_15354:
[----:B------:R-:W-:Y:S05]  /*9010*/  BRA `(.L_x_15326) ;  /* 0x0000000000107947 */ /* 0x000fea0003800000 */
.L_x_15353:
[----:B------:R-:W-:-:S05]  /*9020*/  SHF.R.S32.HI R3, RZ, 0x1f, R2 ;  /* 0x0000001fff037819 */ /* 0x000fca0000011402 */
[----:B------:R0:W-:Y:S01]  /*9030*/  STG.E.64 desc[UR36][R16.64], R2 ;  /* 0x0000000210007986 */ /* 0x0001e2000c101b24 */
[----:B------:R-:W-:Y:S05]  /*9040*/  BRA `(.L_x_15326) ;  /* 0x0000000000047947 */ /* 0x000fea0003800000 */
.L_x_15352:
[----:B------:R0:W-:Y:S02]  /*9050*/  STG.E desc[UR36][R16.64], R2 ;  /* 0x0000000210007986 */ /* 0x0001e4000c101924 */
.L_x_15326:
[----:B------:R-:W-:-:S07]  /*9060*/  VIADD R19, R19, 0x80 ;  /* 0x0000008013137836 */ /* 0x000fce0000000000 */
.L_x_15286:
[----:B------:R-:W-:Y:S05]  /*9070*/  BSYNC B6 ;  /* 0x0000000000067941 */ /* 0x000fea0003800000 */
.L_x_15285:
        /* <DEDUP_REMOVED lines=306> */
.L_x_15355:
        /* <DEDUP_REMOVED lines=20> */
.L_x_15359:
[----:B------:R4:W5:Y:S01]  /*a4e0*/  LDG.E.U8 R18, desc[UR36][R2.64] ;  /* 0x0000002402127981 */ /* 0x000962000c1e1100 */
[----:B------:R-:W-:Y:S05]  /*a4f0*/  BRA `(.L_x_15361) ;  /* 0x0000000c00347947 */ /* 0x000fea0003800000 */
.L_x_15358:
        /* <DEDUP_REMOVED lines=8> */
.L_x_15363:
[----:B------:R2:W5:Y:S01]  /*a580*/  LDG.E R18, desc[UR36][R2.64] ;  /* 0x0000002402127981 */ /* 0x000562000c1e1900 */
[----:B------:R-:W-:Y:S05]  /*a590*/  BRA `(.L_x_15361) ;  /* 0x0000000c000c7947 */ /* 0x000fea0003800000 */
.L_x_15362:
[----:B------:R0:W5:Y:S01]  /*a5a0*/  LDG.E.S16 R18, desc[UR36][R2.64] ;  /* 0x0000002402127981 */ /* 0x000162000c1e1700 */
[----:B------:R-:W-:Y:S05]  /*a5b0*/  BRA `(.L_x_15361) ;  /* 0x0000000c00047947 */ /* 0x000fea0003800000 */
.L_x_15357:
        /* <DEDUP_REMOVED lines=9> */
.L_x_15365:
[----:B------:R-:W2:Y:S02]  /*a650*/  LDG.E.U16 R2, desc[UR36][R2.64] ;  /* 0x0000002402027981 */ /* 0x000ea4000c1e1500 */
[----:B--2---:R-:W-:-:S06]  /*a660*/  HADD2.F32 R18, -RZ, R2.H0_H0 ;  /* 0x20000002ff127230 */ /* 0x004fcc0000004100 */
[----:B------:R-:W0:Y:S01]  /*a670*/  F2I.FTZ.TRUNC.NTZ R18, R18 ;  /* 0x0000001200127305 */ /* 0x000e22000021f100 */
[----:B------:R-:W-:Y:S05]  /*a680*/  BRA `(.L_x_15361) ;  /* 0x0000000800d07947 */ /* 0x000fea0003800000 */
.L_x_15364:
        /* <DEDUP_REMOVED lines=9> */
.L_x_15367:
[----:B------:R-:W2:Y:S02]  /*a720*/  LDG.E.U16 R2, desc[UR36][R2.64] ;  /* 0x0000002402027981 */ /* 0x000ea4000c1e1500 */
[----:B--2---:R-:W-:-:S06]  /*a730*/  HADD2.F32 R18, -RZ, R2.H0_H0 ;  /* 0x20000002ff127230 */ /* 0x004fcc0000004100 */
[----:B------:R-:W0:Y:S01]  /*a740*/  F2I.FTZ.TRUNC.NTZ R18, R18 ;  /* 0x0000001200127305 */ /* 0x000e22000021f100 */
[----:B------:R-:W-:Y:S05]  /*a750*/  BRA `(.L_x_15361) ;  /* 0x00000008009c7947 */ /* 0x000fea0003800000 */
.L_x_15366:
[----:B------:R-:W2:Y:S02]  /*a760*/  LDG.E.64 R2, desc[UR36][R2.64] ;  /* 0x0000002402027981 */ /* 0x000ea4000c1e1b00 */
[----:B--2---:R0:W1:Y:S01]  /*a770*/  F2I.F64.TRUNC R18, R2 ;  /* 0x0000000200127311 */ /* 0x004062000030d100 */
[----:B------:R-:W-:Y:S05]  /*a780*/  BRA `(.L_x_15361) ;  /* 0x0000000800907947 */ /* 0x000fea0003800000 */
.L_x_15356:
        /* <DEDUP_REMOVED lines=12> */
.L_x_15370:
[----:B------:R-:W2:Y:S02]  /*a850*/  LDG.E.64 R2, desc[UR36][R2.64] ;  /* 0x0000002402027981 */ /* 0x000ea4000c1e1b00 */
[----:B--2---:R0:W1:Y:S01]  /*a860*/  F2I.F64.TRUNC R18, R2 ;  /* 0x0000000200127311 */ /* 0x004062000030d100 */
[----:B------:R-:W-:Y:S05]  /*a870*/  BRA `(.L_x_15361) ;  /* 0x0000000800547947 */ /* 0x000fea0003800000 */
.L_x_15369:
        /* <DEDUP_REMOVED lines=27> */
.L_x_15372:
        /* <DEDUP_REMOVED lines=14> */
.L_x_15371:
[----:B------:R-:W2:Y:S02]  /*ab10*/  LDG.E.U16 R18, desc[UR36][R2.64] ;  /* 0x0000002402127981 */ /* 0x000ea4000c1e1500 */
[----:B--2---:R-:W-:-:S06]  /*ab20*/  IMAD.U32 R18, R18, 0x10000, RZ ;  /* 0x0001000012127824 */ /* 0x004fcc00078e00ff */
[----:B------:R-:W0:Y:S01]  /*ab30*/  F2I.FTZ.TRUNC.NTZ R18, R18 ;  /* 0x0000001200127305 */ /* 0x000e22000021f100 */
[----:B------:R-:W-:Y:S05]  /*ab40*/  BRA `(.L_x_15361) ;  /* 0x0000000400a07947 */ /* 0x000fea0003800000 */
.L_x_15368:
        /* <DEDUP_REMOVED lines=10> */
.L_x_15375:
        /* <DEDUP_REMOVED lines=21> */
.L_x_15379:
[----:B------:R-:W-:Y:S05]  /*ad40*/  BSYNC B1 ;  /* 0x0000000000017941 */ /* 0x000fea0003800000 */
.L_x_15378:
[----:B------:R-:W-:Y:S01]  /*ad50*/  IMAD.SHL.U32 R2, R2, 0x100000, RZ ;  /* 0x0010000002027824 */ /* 0x000fe200078e00ff */
[----:B------:R-:W-:-:S04]  /*ad60*/  LEA R3, R0, 0x3b800000, 0x17 ;  /* 0x3b80000000037811 */ /* 0x000fc800078eb8ff */
[----:B------:R-:W-:-:S07]  /*ad70*/  LOP3.LUT R18, R3, R2, R18, 0xfe, !PT ;  /* 0x0000000203127212 */ /* 0x000fce00078efe12 */
.L_x_15377:
[----:B------:R-:W-:Y:S05]  /*ad80*/  BSYNC B0 ;  /* 0x0000000000007941 */ /* 0x000fea0003800000 */
.L_x_15376:
[----:B------:R-:W0:Y:S01]  /*ad90*/  F2I.FTZ.TRUNC.NTZ R18, R18 ;  /* 0x0000001200127305 */ /* 0x000e22000021f100 */
[----:B------:R-:W-:Y:S05]  /*ada0*/  BRA `(.L_x_15361) ;  /* 0x0000000400087947 */ /* 0x000fea0003800000 */
.L_x_15374:
        /* <DEDUP_REMOVED lines=21> */
.L_x_15383:
[----:B------:R-:W-:Y:S05]  /*af00*/  BSYNC B1 ;  /* 0x0000000000017941 */ /* 0x000fea0003800000 */
.L_x_15382:
[----:B------:R-:W-:Y:S01]  /*af10*/  IMAD.SHL.U32 R2, R2, 0x200000, RZ ;  /* 0x0020000002027824 */ /* 0x000fe200078e00ff */
[----:B------:R-:W-:-:S04]  /*af20*/  LEA R3, R0, 0x37800000, 0x17 ;  /* 0x3780000000037811 */ /* 0x000fc800078eb8ff */
[----:B------:R-:W-:-:S07]  /*af30*/  LOP3.LUT R18, R3, R2, R18, 0xfe, !PT ;  /* 0x0000000203127212 */ /* 0x000fce00078efe12 */
.L_x_15381:
[----:B------:R-:W-:Y:S05]  /*af40*/  BSYNC B0 ;  /* 0x0000000000007941 */ /* 0x000fea0003800000 */
.L_x_15380:
[----:B------:R-:W0:Y:S01]  /*af50*/  F2I.FTZ.TRUNC.NTZ R18, R18 ;  /* 0x0000001200127305 */ /* 0x000e22000021f100 */
[----:B------:R-:W-:Y:S05]  /*af60*/  BRA `(.L_x_15361) ;  /* 0x0000000000987947 */ /* 0x000fea0003800000 */
.L_x_15373:
        /* <DEDUP_REMOVED lines=14> */
.L_x_15387:
[----:B------:R-:W-:Y:S05]  /*b050*/  BSYNC B0 ;  /* 0x0000000000007941 */ /* 0x000fea0003800000 */
.L_x_15386:
[----:B------:R-:W0:Y:S01]  /*b060*/  F2I.FTZ.TRUNC.NTZ R18, R18 ;  /* 0x0000001200127305 */ /* 0x000e22000021f100 */
[----:B------:R-:W-:Y:S05]  /*b070*/  BRA `(.L_x_15361) ;  /* 0x0000000000547947 */ /* 0x000fea0003800000 */
.L_x_15360:
        /* <DEDUP_REMOVED lines=17> */
.L_x_15388:
[----:B------:R-:W-:Y:S05]  /*b190*/  BRA `(.L_x_15361) ;  /* 0x00000000000c7947 */ /* 0x000fea0003800000 */
.L_x_15385:
[----:B------:R0:W5:Y:S01]  /*b1a0*/  LDG.E R18, desc[UR36][R2.64] ;  /* 0x0000002402127981 */ /* 0x000162000c1e1900 */
[----:B------:R-:W-:Y:S05]  /*b1b0*/  BRA `(.L_x_15361) ;  /* 0x0000000000047947 */ /* 0x000fea0003800000 */
.L_x_15384:
[----:B------:R0:W5:Y:S02]  /*b1c0*/  LDG.E R18, desc[UR36][R2.64] ;  /* 0x0000002402127981 */ /* 0x000164000c1e1900 */
.L_x_15361:
[----:B01234-:R-:W0:Y:S01]  /*b1d0*/  LDC.U8 R3, c[0x0][0x428] ;  /* 0x00010a00ff037b82 */ /* 0x01fe220000000000 */
[C---:B-----5:R-:W-:Y:S02]  /*b1e0*/  ISETP.NE.AND P1, PT, R18.reuse, RZ, PT ;  /* 0x000000ff1200720c */ /* 0x060fe40003f25270 */
        /* <DEDUP_REMOVED lines=16> */
.L_x_15392:
[----:B------:R-:W-:Y:S01]  /*b2f0*/  STG.E.U8 desc[UR36][R16.64], R2 ;  /* 0x0000000210007986 */ /* 0x000fe2000c101124 */
[----:B------:R-:W-:Y:S05]  /*b300*/  EXIT ;  /* 0x000000000000794d */ /* 0x000fea0003800000 */
.L_x_15391:
        /* <DEDUP_REMOVED lines=9> */
.L_x_15395:
[----:B------:R-:W-:Y:S01]  /*b3a0*/  STG.E desc[UR36][R16.64], R2 ;  /* 0x0000000210007986 */ /* 0x000fe2000c101924 */
[----:B------:R-:W-:Y:S05]  /*b3b0*/  EXIT ;  /* 0x000000000000794d */ /* 0x000fea0003800000 */
.L_x_15394:
[----:B------:R-:W-:Y:S01]  /*b3c0*/  STG.E.U16 desc[UR36][R16.64], R2 ;  /* 0x0000000210007986 */ /* 0x000fe2000c101524 */
[----:B------:R-:W-:Y:S05]  /*b3d0*/  EXIT ;  /* 0x000000000000794d */ /* 0x000fea0003800000 */
.L_x_15390:
        /* <DEDUP_REMOVED lines=9> */
.L_x_15397:
[----:B------:R-:W-:-:S04]  /*b470*/  I2FP.F32.S32 R0, R2 ;  /* 0x0000000200007245 */ /* 0x000fc80000201400 */
[----:B------:R-:W-:-:S05]  /*b480*/  F2FP.F16.F32.PACK_AB R0, RZ, R0 ;  /* 0x00000000ff00723e */ /* 0x000fca00000000ff */
[----:B------:R-:W-:Y:S01]  /*b490*/  STG.E.U16 desc[UR36][R16.64], R0 ;  /* 0x0000000010007986 */ /* 0x000fe2000c101524 */
[----:B------:R-:W-:Y:S05]  /*b4a0*/  EXIT ;  /* 0x000000000000794d */ /* 0x000fea0003800000 */
.L_x_15396:
        /* <DEDUP_REMOVED lines=10> */
.L_x_15399:
[----:B------:R-:W-:-:S04]  /*b550*/  I2FP.F32.S32 R2, R2 ;  /* 0x0000000200027245 */ /* 0x000fc80000201400 */
[----:B------:R-:W-:-:S04]  /*b560*/  F2FP.F16.F32.PACK_AB R3, RZ, R2 ;  /* 0x00000002ff03723e */ /* 0x000fc800000000ff */
[----:B------:R-:W-:-:S05]  /*b570*/  PRMT R3, R3, 0x5410, RZ ;  /* 0x0000541003037816 */ /* 0x000fca00000000ff */
[----:B------:R-:W-:Y:S01]  /*b580*/  STG.E desc[UR36][R16.64], R3 ;  /* 0x0000000310007986 */ /* 0x000fe2000c101924 */
[----:B------:R-:W-:Y:S05]  /*b590*/  EXIT ;  /* 0x000000000000794d */ /* 0x000fea0003800000 */
.L_x_15398:
[----:B------:R-:W0:Y:S02]  /*b5a0*/  I2F.F64 R2, R2 ;  /* 0x0000000200027312 */ /* 0x000e240000201c00 */
[----:B0-----:R-:W-:Y:S01]  /*b5b0*/  STG.E.64 desc[UR36][R16.64], R2 ;  /* 0x0000000210007986 */ /* 0x001fe2000c101b24 */
[----:B------:R-:W-:Y:S05]  /*b5c0*/  EXIT ;  /* 0x000000000000794d */ /* 0x000fea0003800000 */
.L_x_15389:
        /* <DEDUP_REMOVED lines=12> */
.L_x_15402:
[----:B------:R-:W0:Y:S01]  /*b690*/  I2F.F64 R4, R2 ;  /* 0x0000000200047312 */ /* 0x000e220000201c00 */
[----:B------:R-:W-:-:S05]  /*b6a0*/  CS2R R6, SRZ ;  /* 0x0000000000067805 */ /* 0x000fca000001ff00 */
[----:B0-----:R-:W-:Y:S01]  /*b6b0*/  STG.E.128 desc[UR36][R16.64], R4 ;  /* 0x0000000410007986 */ /* 0x001fe2000c101d24 */
[----:B------:R-:W-:Y:S05]  /*b6c0*/  EXIT ;  /* 0x000000000000794d */ /* 0x000fea0003800000 */
.L_x_15401:
        /* <DEDUP_REMOVED lines=21> */
.L_x_15406:
[----:B------:R-:W-:Y:S05]  /*b820*/  BSYNC B0 ;  /* 0x0000000000007941 */ /* 0x000fea0003800000 */
.L_x_15405:
[----:B------:R-:W-:-:S05]  /*b830*/  LOP3.LUT R3, R0, R3, RZ, 0xfc, !PT ;  /* 0x0000000300037212 */ /* 0x000fca00078efcff */
[----:B------:R-:W-:Y:S01]  /*b840*/  STG.E.U8 desc[UR36][R16.64], R3 ;  /* 0x0000000310007986 */ /* 0x000fe2000c101124 */
[----:B------:R-:W-:Y:S05]  /*b850*/  EXIT ;  /* 0x000000000000794d */ /* 0x000fea0003800000 */
.L_x_15404:
        /* <DEDUP_REMOVED lines=13> */
.L_x_15408:
[----:B------:R-:W-:Y:S01]  /*b930*/  IMAD.MOV.U32 R0, RZ, RZ, 0x7f ;  /* 0x0000007fff007424 */ /* 0x000fe200078e00ff */
[----:B------:R-:W-:-:S04]  /*b940*/  ISETP.GT.U32.AND P0, PT, R2, 0x7f800000, PT ;  /* 0x7f8000000200780c */ /* 0x000fc80003f04070 */
[----:B------:R-:W-:-:S09]  /*b950*/  SEL R0, R0, 0x7c, P0 ;  /* 0x0000007c00007807 */ /* 0x000fd20000000000 */
.L_x_15409:
[----:B------:R-:W-:Y:S05]  /*b960*/  BSYNC B0 ;  /* 0x0000000000007941 */ /* 0x000fea0003800000 */
.L_x_15407:
[----:B------:R-:W-:-:S04]  /*b970*/  LOP3.LUT R2, R3, 0x80000000, RZ, 0xc0, !PT ;  /* 0x8000000003027812 */ /* 0x000fc800078ec0ff */
[----:B------:R-:W-:-:S04]  /*b980*/  SHF.R.U32.HI R3, RZ, 0x18, R2 ;  /* 0x00000018ff037819 */ /* 0x000fc80000011602 */
[----:B------:R-:W-:-:S05]  /*b990*/  LOP3.LUT R3, R0, R3, RZ, 0xfc, !PT ;  /* 0x0000000300037212 */ /* 0x000fca00078efcff */
[----:B------:R-:W-:Y:S01]  /*b9a0*/  STG.E.U8 desc[UR36][R16.64], R3 ;  /* 0x0000000310007986 */ /* 0x000fe2000c101124 */
[----:B------:R-:W-:Y:S05]  /*b9b0*/  EXIT ;  /* 0x000000000000794d */ /* 0x000fea0003800000 */
.L_x_15403:
[----:B------:R-:W-:-:S04]  /*b9c0*/  I2FP.F32.S32 R0, R2 ;  /* 0x0000000200007245 */ /* 0x000fc80000201400 */
[----:B------:R-:W-:-:S05]  /*b9d0*/  F2FP.BF16.F32.PACK_AB R0, RZ, R0 ;  /* 0x00000000ff00723e */ /* 0x000fca00000010ff */
[----:B------:R-:W-:Y:S01]  /*b9e0*/  STG.E.U16 desc[UR36][R16.64], R0 ;  /* 0x0000000010007986 */ /* 0x000fe2000c101524 */
[----:B------:R-:W-:Y:S05]  /*b9f0*/  EXIT ;  /* 0x000000000000794d */ /* 0x000fea0003800000 */
.L_x_15400:
        /* <DEDUP_REMOVED lines=10> */
.L_x_15412:
        /* <DEDUP_REMOVED lines=17> */
.L_x_15415:
[----:B------:R-:W-:-:S04]  /*bbb0*/  LOP3.LUT R2, R3, 0x80000000, RZ, 0xc0, !PT ;  /* 0x8000000003027812 */ /* 0x000fc800078ec0ff */
[----:B------:R-:W-:-:S04]  /*bbc0*/  SHF.R.U32.HI R3, RZ, 0x18, R2 ;  /* 0x00000018ff037819 */ /* 0x000fc80000011602 */
[----:B------:R-:W-:-:S04]  /*bbd0*/  LOP3.LUT R0, R0, R3, RZ, 0xfc, !PT ;  /* 0x0000000300007212 */ /* 0x000fc800078efcff */
[----:B------:R-:W-:-:S07]  /*bbe0*/  PRMT R8, R0, 0x7610, R8 ;  /* 0x0000761000087816 */ /* 0x000fce0000000008 */
.L_x_15414:
[----:B------:R-:W-:Y:S05]  /*bbf0*/  BSYNC B0 ;  /* 0x0000000000007941 */ /* 0x000fea0003800000 */
.L_x_15413:
[----:B------:R-:W-:Y:S01]  /*bc00*/  STG.E.U8 desc[UR36][R16.64], R8 ;  /* 0x0000000810007986 */ /* 0x000fe2000c101124 */
[----:B------:R-:W-:Y:S05]  /*bc10*/  EXIT ;  /* 0x000000000000794d */ /* 0x000fea0003800000 */
.L_x_15411:
        /* <DEDUP_REMOVED lines=17> */
.L_x_15418:
[----:B------:R-:W-:-:S04]  /*bd30*/  LOP3.LUT R2, R3, 0x80000000, RZ, 0xc0, !PT ;  /* 0x8000000003027812 */ /* 0x000fc800078ec0ff */
[----:B------:R-:W-:-:S04]  /*bd40*/  SHF.R.U32.HI R3, RZ, 0x18, R2 ;  /* 0x00000018ff037819 */ /* 0x000fc80000011602 */
[----:B------:R-:W-:-:S04]  /*bd50*/  LOP3.LUT R0, R0, R3, RZ, 0xfc, !PT ;  /* 0x0000000300007212 */ /* 0x000fc800078efcff */
[----:B------:R-:W-:-:S07]  /*bd60*/  PRMT R8, R0, 0x7610, R8 ;  /* 0x0000761000087816 */ /* 0x000fce0000000008 */
.L_x_15417:
[----:B------:R-:W-:Y:S05]  /*bd70*/  BSYNC B0 ;  /* 0x0000000000007941 */ /* 0x000fea0003800000 */
.L_x_15416:
[----:B------:R-:W-:Y:S01]  /*bd80*/  STG.E.U8 desc[UR36][R16.64], R8 ;  /* 0x0000000810007986 */ /* 0x000fe2000c101124 */
[----:B------:R-:W-:Y:S05]  /*bd90*/  EXIT ;  /* 0x000000000000794d */ /* 0x000fea0003800000 */
.L_x_15410:
        /* <DEDUP_REMOVED lines=22> */
.L_x_15393:
        /* <DEDUP_REMOVED lines=16> */
.L_x_15421:
[----:B------:R-:W-:Y:S05]  /*c000*/  EXIT ;  /* 0x000000000000794d */ /* 0x000fea0003800000 */
.L_x_15420:
[----:B------:R-:W-:-:S05]  /*c010*/  SHF.R.S32.HI R3, RZ, 0x1f, R2 ;  /* 0x0000001fff037819 */ /* 0x000fca0000011402 */
[----:B------:R-:W-:Y:S01]  /*c020*/  STG.E.64 desc[UR36][R16.64], R2 ;  /* 0x0000000210007986 */ /* 0x000fe2000c101b24 */
[----:B------:R-:W-:Y:S05]  /*c030*/  EXIT ;  /* 0x000000000000794d */ /* 0x000fea0003800000 */
.L_x_15419:
[----:B------:R-:W-:Y:S01]  /*c040*/  STG.E desc[UR36][R16.64], R2 ;  /* 0x0000000210007986 */ /* 0x000fe2000c101924 */
[----:B------:R-:W-:Y:S05]  /*c050*/  EXIT ;  /* 0x000000000000794d */ /* 0x000fea0003800000 */
.L_x_15422:
        /* <DEDUP_REMOVED lines=10> */
.L_x_32169:


//--------------------- .text._ZN2at6native27unrolled_elementwise_kernelINS0_13BUnaryFunctorIiiiZZZNS0_21heaviside_kernel_cudaERNS_18TensorIteratorBaseEENKUlvE_clEvENKUlvE1_clEvEUliiE_EESt5arrayIPcLm2EELi4E23TrivialOffsetCalculatorILi1EjESD_NS0_6memory12LoadWithCastILi1EEENSE_13StoreWithCastILi1EEEEEviT_T0_T2_T3_T4_T5_ --------------------------
	.section	.text._ZN2at6native27unrolled_elementwise_kernelINS0_13BUnaryFunctorIiiiZZZNS0_21heaviside_kernel_cudaERNS_18TensorIteratorBaseEENKUlvE_clEvENKUlvE1_clEvEUliiE_EESt5arrayIPcLm2EELi4E23TrivialOffsetCalculatorILi1EjESD_NS0_6memory12LoadWithCastILi1EEENSE_13StoreWithCastILi1EEEEEviT_T0_T2_T3_T4_T5_,"ax",@progbits
	.align	128
        .global         _ZN2at6native27unrolled_elementwise_kernelINS0_13BUnaryFunctorIiiiZZZNS0_21heaviside_kernel_cudaERNS_18TensorIteratorBaseEENKUlvE_clEvENKUlvE1_clEvEUliiE_EESt5arrayIPcLm2EELi4E23TrivialOffsetCalculatorILi1EjESD_NS0_6memory12LoadWithCastILi1EEENSE_13StoreWithCastILi1EEEEEviT_T0_T2_T3_T4_T5_
        .type           _ZN2at6native27unrolled_elementwise_kernelINS0_13BUnaryFunctorIiiiZZZNS0_21heaviside_kernel_cudaERNS_18TensorIteratorBaseEENKUlvE_clEvENKUlvE1_clEvEUliiE_EESt5arrayIPcLm2EELi4E23TrivialOffsetCalculatorILi1EjESD_NS0_6memory12LoadWithCastILi1EEENSE_13StoreWithCastILi1EEEEEviT_T0_T2_T3_T4_T5_,@function
        .size           _ZN2at6native27unrolled_elementwise_kernelINS0_13BUnaryFunctorIiiiZZZNS0_21heaviside_kernel_cudaERNS_18TensorIteratorBaseEENKUlvE_clEvENKUlvE1_clEvEUliiE_EESt5arrayIPcLm2EELi4E23TrivialOffsetCalculatorILi1EjESD_NS0_6memory12LoadWithCastILi1EEENSE_13StoreWithCastILi1EEEEEviT_T0_T2_T3_T4_T5_,(.L_x_32170 - _ZN2at6native27unrolled_elementwise_kernelINS0_13BUnaryFunctorIiiiZZZNS0_21heaviside_kernel_cudaERNS_18TensorIteratorBaseEENKUlvE_clEvENKUlvE1_clEvEUliiE_EESt5arrayIPcLm2EELi4E23TrivialOffsetCalculatorILi1EjESD_NS0_6memory12LoadWithCastILi1EEENSE_13StoreWithCastILi1EEEEEviT_T0_T2_T3_T4_T5_)
        .other          _ZN2at6native27unrolled_elementwise_kernelINS0_13BUnaryFunctorIiiiZZZNS0_21heaviside_kernel_cudaERNS_18TensorIteratorBaseEENKUlvE_clEvENKUlvE1_clEvEUliiE_EESt5arrayIPcLm2EELi4E23TrivialOffsetCalculatorILi1EjESD_NS0_6memory12LoadWithCastILi1EEENSE_13StoreWithCastILi1EEEEEviT_T0_T2_T3_T4_T5_,@"STO_CUDA_ENTRY STV_DEFAULT"
_ZN2at6native27unrolled_elementwise_kernelINS0_13BUnaryFunctorIiiiZZZNS0_21heaviside_kernel_cudaERNS_18TensorIteratorBaseEENKUlvE_clEvENKUlvE1_clEvEUliiE_EESt5arrayIPcLm2EELi4E23TrivialOffsetCalculatorILi1EjESD_NS0_6memory12LoadWithCastILi1EEENSE_13StoreWithCastILi1EEEEEviT_T0_T2_T3_T4_T5_:
.text._ZN2at6native27unrolled_elementwise_kernelINS0_13BUnaryFunctorIiiiZZZNS0_21heaviside_kernel_cudaERNS_18TensorIteratorBaseEENKUlvE_clEvENKUlvE1_clEvEUliiE_EESt5arrayIPcLm2EELi4E23TrivialOffsetCalculatorILi1EjESD_NS0_6memory12LoadWithCastILi1EEENSE_13StoreWithCastILi1EEEEEviT_T0_T2_T3_T4_T5_:
        /* <DEDUP_REMOVED lines=31> */
.L_x_15428:
[----:B------:R3:W5:Y:S01]  /*01f0*/  LDG.E.U8 R18, desc[UR36][R2.64] ;  /* 0x0000002402127981 */ /* 0x000762000c1e1100 */
[----:B------:R-:W-:Y:S05]  /*0200*/  BRA `(.L_x_15430) ;  /* 0x0000000c00387947 */ /* 0x000fea0003800000 */
.L_x_15427:
        /* <DEDUP_REMOVED lines=8> */
.L_x_15432:
[----:B------:R1:W5:Y:S01]  /*0290*/  LDG.E R18, desc[UR36][R2.64] ;  /* 0x0000002402127981 */ /* 0x000362000c1e1900 */
[----:B------:R-:W-:Y:S05]  /*02a0*/  BRA `(.L_x_15430) ;  /* 0x0000000c00107947 */ /* 0x000fea0003800000 */
.L_x_15431:
[----:B------:R2:W5:Y:S01]  /*02b0*/  LDG.E.S16 R18, desc[UR36][R2.64] ;  /* 0x0000002402127981 */ /* 0x000562000c1e1700 */
[----:B------:R-:W-:Y:S05]  /*02c0*/  BRA `(.L_x_15430) ;  /* 0x0000000c00087947 */ /* 0x000fea0003800000 */
.L_x_15426:
        /* <DEDUP_REMOVED lines=9> */
.L_x_15434:
[----:B------:R-:W2:Y:S02]  /*0360*/  LDG.E.U16 R2, desc[UR36][R2.64] ;  /* 0x0000002402027981 */ /* 0x000ea4000c1e1500 */
[----:B--2---:R-:W-:-:S06]  /*0370*/  HADD2.F32 R18, -RZ, R2.H0_H0 ;  /* 0x20000002ff127230 */ /* 0x004fcc0000004100 */
[----:B------:R-:W0:Y:S01]  /*0380*/  F2I.FTZ.TRUNC.NTZ R18, R18 ;  /* 0x0000001200127305 */ /* 0x000e22000021f100 */
[----:B------:R-:W-:Y:S05]  /*0390*/  BRA `(.L_x_15430) ;  /* 0x0000000800d47947 */ /* 0x000fea0003800000 */
.L_x_15433:
        /* <DEDUP_REMOVED lines=9> */
.L_x_15436:
[----:B------:R-:W2:Y:S02]  /*0430*/  LDG.E.U16 R2, desc[UR36][R2.64] ;  /* 0x0000002402027981 */ /* 0x000ea4000c1e1500 */
[----:B--2---:R-:W-:-:S06]  /*0440*/  HADD2.F32 R18, -RZ, R2.H0_H0 ;  /* 0x20000002ff127230 */ /* 0x004fcc0000004100 */
[----:B------:R-:W0:Y:S01]  /*0450*/  F2I.FTZ.TRUNC.NTZ R18, R18 ;  /* 0x0000001200127305 */ /* 0x000e22000021f100 */
[----:B------:R-:W-:Y:S05]  /*0460*/  BRA `(.L_x_15430) ;  /* 0x0000000800a07947 */ /* 0x000fea0003800000 */
.L_x_15435:
[----:B------:R-:W2:Y:S02]  /*0470*/  LDG.E.64 R2, desc[UR36][R2.64] ;  /* 0x0000002402027981 */ /* 0x000ea4000c1e1b00 */
[----:B--2---:R0:W1:Y:S01]  /*0480*/  F2I.F64.TRUNC R18, R2 ;  /* 0x0000000200127311 */ /* 0x004062000030d100 */
[----:B------:R-:W-:Y:S05]  /*0490*/  BRA `(.L_x_15430) ;  /* 0x0000000800947947 */ /* 0x000fea0003800000 */
.L_x_15425:
        /* <DEDUP_REMOVED lines=12> */
.L_x_15439:
[----:B------:R-:W2:Y:S02]  /*0560*/  LDG.E.64 R2, desc[UR36][R2.64] ;  /* 0x0000002402027981 */ /* 0x000ea4000c1e1b00 */
[----:B--2---:R0:W1:Y:S01]  /*0570*/  F2I.F64.TRUNC R18, R2 ;  /* 0x0000000200127311 */ /* 0x004062000030d100 */
[----:B------:R-:W-:Y:S05]  /*0580*/  BRA `(.L_x_15430) ;  /* 0x0000000800587947 */ /* 0x000fea0003800000 */
.L_x_15438:
        /* <DEDUP_REMOVED lines=27> */
.L_x_15441:
        /* <DEDUP_REMOVED lines=15> */
.L_x_15440:
[----:B------:R-:W2:Y:S02]  /*0830*/  LDG.E.U16 R18, desc[UR36][R2.64] ;  /* 0x0000002402127981 */ /* 0x000ea4000c1e1500 */
[----:B--2---:R-:W-:-:S06]  /*0840*/  IMAD.U32 R18, R18, 0x10000, RZ ;  /* 0x0001000012127824 */ /* 0x004fcc00078e00ff */
[----:B------:R-:W0:Y:S01]  /*0850*/  F2I.FTZ.TRUNC.NTZ R18, R18 ;  /* 0x0000001200127305 */ /* 0x000e22000021f100 */
[----:B------:R-:W-:Y:S05]  /*0860*/  BRA `(.L_x_15430) ;  /* 0x0000000400a07947 */ /* 0x000fea0003800000 */
.L_x_15437:
        /* <DEDUP_REMOVED lines=10> */
.L_x_15444:
        /* <DEDUP_REMOVED lines=21> */
.L_x_15448:
[----:B------:R-:W-:Y:S05]  /*0a60*/  BSYNC B1 ;  /* 0x0000000000017941 */ /* 0x000fea0003800000 */
.L_x_15447:
[----:B------:R-:W-:Y:S01]  /*0a70*/  IMAD.SHL.U32 R2, R2, 0x100000, RZ ;  /* 0x0010000002027824 */ /* 0x000fe200078e00ff */
[----:B------:R-:W-:-:S04]  /*0a80*/  LEA R3, R0, 0x3b800000, 0x17 ;  /* 0x3b80000000037811 */ /* 0x000fc800078eb8ff */
[----:B------:R-:W-:-:S07]  /*0a90*/  LOP3.LUT R18, R3, R2, R18, 0xfe, !PT ;  /* 0x0000000203127212 */ /* 0x000fce00078efe12 */
.L_x_15446:
[----:B------:R-:W-:Y:S05]  /*0aa0*/  BSYNC B0 ;  /* 0x0000000000007941 */ /* 0x000fea0003800000 */
.L_x_15445:
[----:B------:R-:W0:Y:S01]  /*0ab0*/  F2I.FTZ.TRUNC.NTZ R18, R18 ;  /* 0x0000001200127305 */ /* 0x000e22000021f100 */
[----:B------:R-:W-:Y:S05]  /*0ac0*/  BRA `(.L_x_15430) ;  /* 0x0000000400087947 */ /* 0x000fea0003800000 */
.L_x_15443:
        /* <DEDUP_REMOVED lines=21> */
.L_x_15452:
[----:B------:R-:W-:Y:S05]  /*0c20*/  BSYNC B1 ;  /* 0x0000000000017941 */ /* 0x000fea0003800000 */
.L_x_15451:
[----:B------:R-:W-:Y:S01]  /*0c30*/  IMAD.SHL.U32 R2, R2, 0x200000, RZ ;  /* 0x0020000002027824 */ /* 0x000fe200078e00ff */
[----:B------:R-:W-:-:S04]  /*0c40*/  LEA R3, R0, 0x37800000, 0x17 ;  /* 0x3780000000037811 */ /* 0x000fc800078eb8ff */
[----:B------:R-:W-:-:S07]  /*0c50*/  LOP3.LUT R18, R3, R2, R18, 0xfe, !PT ;  /* 0x0000000203127212 */ /* 0x000fce00078efe12 */
.L_x_15450:
[----:B------:R-:W-:Y:S05]  /*0c60*/  BSYNC B0 ;  /* 0x0000000000007941 */ /* 0x000fea0003800000 */
.L_x_15449:
[----:B------:R-:W0:Y:S01]  /*0c70*/  F2I.FTZ.TRUNC.NTZ R18, R18 ;  /* 0x0000001200127305 */ /* 0x000e22000021f100 */
[----:B------:R-:W-:Y:S05]  /*0c80*/  BRA `(.L_x_15430) ;  /* 0x0000000000987947 */ /* 0x000fea0003800000 */
.L_x_15442:
        /* <DEDUP_REMOVED lines=14> */
.L_x_15456:
[----:B------:R-:W-:Y:S05]  /*0d70*/  BSYNC B0 ;  /* 0x0000000000007941 */ /* 0x000fea0003800000 */
.L_x_15455:
[----:B------:R-:W0:Y:S01]  /*0d80*/  F2I.FTZ.TRUNC.NTZ R18, R18 ;  /* 0x0000001200127305 */ /* 0x000e22000021f100 */
[----:B------:R-:W-:Y:S05]  /*0d90*/  BRA `(.L_x_15430) ;  /* 0x0000000000547947 */ /* 0x000fea0003800000 */
.L_x_15429:
        /* <DEDUP_REMOVED lines=17> */
.L_x_15457:
[----:B------:R-:W-:Y:S05]  /*0eb0*/  BRA `(.L_x_15430) ;  /* 0x00000000000c7947 */ /* 0x000fea0003800000 */
.L_x_15454:
[----:B------:R0:W5:Y:S01]  /*0ec0*/  LDG.E R18, desc[UR36][R2.64] ;  /* 0x0000002402127981 */ /* 0x000162000c1e1900 */
[----:B------:R-:W-:Y:S05]  /*0ed0*/  BRA `(.L_x_15430) ;  /* 0x0000000000047947 */ /* 0x000fea0003800000 */
.L_x_15453:
[----:B------:R0:W5:Y:S02]  /*0ee0*/  LDG.E R18, desc[UR36][R2.64] ;  /* 0x0000002402127981 */ /* 0x000164000c1e1900 */
.L_x_15430:
[----:B------:R-:W2:Y:S02]  /*0ef0*/  S2R R22, SR_TID.X ;  /* 0x0000000000167919 */ /* 0x000ea40000002100 */
[----:B--2---:R-:W-:-:S07]  /*0f00*/  VIADD R22, R22, 0x80 ;  /* 0x0000008016167836 */ /* 0x004fce0000000000 */
.L_x_15424:
[----:B------:R-:W-:Y:S05]  /*0f10*/  BSYNC B6 ;  /* 0x0000000000067941 */ /* 0x000fea0003800000 */
.L_x_15423:
        /* <DEDUP_REMOVED lines=23> */
.L_x_15463:
[----:B------:R0:W5:Y:S01]  /*1090*/  LDG.E.U8 R16, desc[UR36][R2.64] ;  /* 0x0000002402107981 */ /* 0x000162000c1e1100 */
[----:B------:R-:W-:Y:S05]  /*10a0*/  BRA `(.L_x_15465) ;  /* 0x0000000c00347947 */ /* 0x000fea0003800000 */
.L_x_15462:
        /* <DEDUP_REMOVED lines=8> */
.L_x_15467:
[----:B------:R0:W5:Y:S01]  /*1130*/  LDG.E R16, desc[UR36][R2.64] ;  /* 0x0000002402107981 */ /* 0x000162000c1e1900 */
[----:B------:R-:W-:Y:S05]  /*1140*/  BRA `(.L_x_15465) ;  /* 0x0000000c000c7947 */ /* 0x000fea0003800000 */
.L_x_15466:
[----:B------:R0:W5:Y:S01]  /*1150*/  LDG.E.S16 R16, desc[UR36][R2.64] ;  /* 0x0000002402107981 */ /* 0x000162000c1e1700 */
[----:B------:R-:W-:Y:S05]  /*1160*/  BRA `(.L_x_15465) ;  /* 0x0000000c00047947 */ /* 0x000fea0003800000 */
.L_x_15461:
        /* <DEDUP_REMOVED lines=9> */
.L_x_15469:
[----:B------:R-:W2:Y:S02]  /*1200*/  LDG.E.U16 R2, desc[UR36][R2.64] ;  /* 0x0000002402027981 */ /* 0x000ea4000c1e1500 */
[----:B--2---:R-:W-:-:S06]  /*1210*/  HADD2.F32 R16, -RZ, R2.H0_H0 ;  /* 0x20000002ff107230 */ /* 0x004fcc0000004100 */
[----:B------:R-:W0:Y:S01]  /*1220*/  F2I.FTZ.TRUNC.NTZ R16, R16 ;  /* 0x0000001000107305 */ /* 0x000e22000021f100 */
[----:B------:R-:W-:Y:S05]  /*1230*/  BRA `(.L_x_15465) ;  /* 0x0000000800d07947 */ /* 0x000fea0003800000 */
.L_x_15468:
        /* <DEDUP_REMOVED lines=9> */
.L_x_15471:
[----:B------:R-:W2:Y:S02]  /*12d0*/  LDG.E.U16 R2, desc[UR36][R2.64] ;  /* 0x0000002402027981 */ /* 0x000ea4000c1e1500 */
[----:B--2---:R-:W-:-:S06]  /*12e0*/  HADD2.F32 R16, -RZ, R2.H0_H0 ;  /* 0x20000002ff107230 */ /* 0x004fcc0000004100 */
[----:B------:R-:W0:Y:S01]  /*12f0*/  F2I.FTZ.TRUNC.NTZ R16, R16 ;  /* 0x0000001000107305 */ /* 0x000e22000021f100 */
[----:B------:R-:W-:Y:S05]  /*1300*/  BRA `(.L_x_15465) ;  /* 0x00000008009c7947 */ /* 0x000fea0003800000 */
.L_x_15470:
[----:B------:R-:W2:Y:S02]  /*1310*/  LDG.E.64 R2, desc[UR36][R2.64] ;  /* 0x0000002402027981 */ /* 0x000ea4000c1e1b00 */
[----:B--2---:R0:W1:Y:S01]  /*1320*/  F2I.F64.TRUNC R16, R2 ;  /* 0x0000000200107311 */ /* 0x004062000030d100 */
[----:B------:R-:W-:Y:S05]  /*1330*/  BRA `(.L_x_15465) ;  /* 0x0000000800907947 */ /* 0x000fea0003800000 */
.L_x_15460:
        /* <DEDUP_REMOVED lines=12> */
.L_x_15474:
[----:B------:R-:W2:Y:S02]  /*1400*/  LDG.E.64 R2, desc[UR36][R2.64] ;  /* 0x0000002402027981 */ /* 0x000ea4000c1e1b00 */
[----:B--2---:R0:W1:Y:S01]  /*1410*/  F2I.F64.TRUNC R16, R2 ;  /* 0x0000000200107311 */ /* 0x004062000030d100 */
[----:B------:R-:W-:Y:S05]  /*1420*/  BRA `(.L_x_15465) ;  /* 0x0000000800547947 */ /* 0x000fea0003800000 */
.L_x_15473:
        /* <DEDUP_REMOVED lines=27> */
.L_x_15476:
        /* <DEDUP_REMOVED lines=14> */
.L_x_15475:
[----:B------:R-:W2:Y:S02]  /*16c0*/  LDG.E.U16 R16, desc[UR36][R2.64] ;  /* 0x0000002402107981 */ /* 0x000ea4000c1e1500 */
[----:B--2---:R-:W-:-:S06]  /*16d0*/  IMAD.U32 R16, R16, 0x10000, RZ ;  /* 0x0001000010107824 */ /* 0x004fcc00078e00ff */
[----:B------:R-:W4:Y:S01]  /*16e0*/  F2I.FTZ.TRUNC.NTZ R16, R16 ;  /* 0x0000001000107305 */ /* 0x000f22000021f100 */
[----:B------:R-:W-:Y:S05]  /*16f0*/  BRA `(.L_x_15465) ;  /* 0x0000000400a07947 */ /* 0x000fea0003800000 */
.L_x_15472:
        /* <DEDUP_REMOVED lines=10> */
.L_x_15479:
        /* <DEDUP_REMOVED lines=21> */
.L_x_15483:
[----:B------:R-:W-:Y:S05]  /*18f0*/  BSYNC B1 ;  /* 0x0000000000017941 */ /* 0x000fea0003800000 */
.L_x_15482:
[----:B------:R-:W-:Y:S01]  /*1900*/  IMAD.SHL.U32 R2, R2, 0x100000, RZ ;  /* 0x0010000002027824 */ /* 0x000fe200078e00ff */
[----:B------:R-:W-:-:S04]  /*1910*/  LEA R3, R0, 0x3b800000, 0x17 ;  /* 0x3b80000000037811 */ /* 0x000fc800078eb8ff */
[----:B------:R-:W-:-:S07]  /*1920*/  LOP3.LUT R16, R3, R2, R16, 0xfe, !PT ;  /* 0x0000000203107212 */ /* 0x000fce00078efe10 */
.L_x_15481:
[----:B------:R-:W-:Y:S05]  /*1930*/  BSYNC B0 ;  /* 0x0000000000007941 */ /* 0x000fea0003800000 */
.L_x_15480:
[----:B------:R-:W0:Y:S01]  /*1940*/  F2I.FTZ.TRUNC.NTZ R16, R16 ;  /* 0x0000001000107305 */ /* 0x000e22000021f100 */
[----:B------:R-:W-:Y:S05]  /*1950*/  BRA `(.L_x_15465) ;  /* 0x0000000400087947 */ /* 0x000fea0003800000 */
.L_x_15478:
        /* <DEDUP_REMOVED lines=21> */
.L_x_15487:
[----:B------:R-:W-:Y:S05]  /*1ab0*/  BSYNC B1 ;  /* 0x0000000000017941 */ /* 0x000fea0003800000 */
.L_x_15486:
[----:B------:R-:W-:Y:S01]  /*1ac0*/  IMAD.SHL.U32 R2, R2, 0x200000, RZ ;  /* 0x0020000002027824 */ /* 0x000fe200078e00ff */
[----:B------:R-:W-:-:S04]  /*1ad0*/  LEA R3, R0, 0x37800000, 0x17 ;  /* 0x3780000000037811 */ /* 0x000fc800078eb8ff */
[----:B------:R-:W-:-:S07]  /*1ae0*/  LOP3.LUT R16, R3, R2, R16, 0xfe, !PT ;  /* 0x0000000203107212 */ /* 0x000fce00078efe10 */
.L_x_15485:
[----:B------:R-:W-:Y:S05]  /*1af0*/  BSYNC B0 ;  /* 0x0000000000007941 */ /* 0x000fea0003800000 */
.L_x_15484:
[----:B------:R-:W0:Y:S01]  /*1b00*/  F2I.FTZ.TRUNC.NTZ R16, R16 ;  /* 0x0000001000107305 */ /* 0x000e22000021f100 */
[----:B------:R-:W-:Y:S05]  /*1b10*/  BRA `(.L_x_15465) ;  /* 0x0000000000987947 */ /* 0x000fea0003800000 */
.L_x_15477:
        /* <DEDUP_REMOVED lines=14> */
.L_x_15491:
[----:B------:R-:W-:Y:S05]  /*1c00*/  BSYNC B0 ;  /* 0x0000000000007941 */ /* 0x000fea0003800000 */
.L_x_15490:
[----:B------:R-:W0:Y:S01]  /*1c10*/  F2I.FTZ.TRUNC.NTZ R16, R16 ;  /* 0x0000001000107305 */ /* 0x000e22000021f100 */
[----:B------:R-:W-:Y:S05]  /*1c20*/  BRA `(.L_x_15465) ;  /* 0x0000000000547947 */ /* 0x000fea0003800000 */
.L_x_15464:
        /* <DEDUP_REMOVED lines=17> */
.L_x_15492:
[----:B------:R-:W-:Y:S05]  /*1d40*/  BRA `(.L_x_15465) ;  /* 0x00000000000c7947 */ /* 0x000fea0003800000 */
.L_x_15489:
[----:B------:R0:W5:Y:S01]  /*1d50*/  LDG.E R16, desc[UR36][R2.64] ;  /* 0x0000002402107981 */ /* 0x000162000c1e1900 */
[----:B------:R-:W-:Y:S05]  /*1d60*/  BRA `(.L_x_15465) ;  /* 0x0000000000047947 */ /* 0x000fea0003800000 */
.L_x_15488:
[----:B------:R0:W5:Y:S02]  /*1d70*/  LDG.E R16, desc[UR36][R2.64] ;  /* 0x0000002402107981 */ /* 0x000164000c1e1900 */
.L_x_15465:
[----:B------:R-:W-:-:S07]  /*1d80*/  VIADD R22, R22, 0x80 ;  /* 0x0000008016167836 */ /* 0x000fce0000000000 */
.L_x_15459:
[----:B------:R-:W-:Y:S05]  /*1d90*/  BSYNC B6 ;  /* 0x0000000000067941 */ /* 0x000fea0003800000 */
.L_x_15458:
[----:B------:R-:W-:Y:S01]  /*1da0*/  ISETP.GE.AND P0, PT, R22, R19, PT ;  /* 0x000000131600720c */ /* 0x000fe20003f06270 */
[----:B------:R-:W-:Y:S01]  /*1db0*/  BSSY B6, `(.L_x_15493) ;  /* 0x00000e7000067945 */ /* 0x000fe20003800000 */
[----:B------:R-:W-:-:S11]  /*1dc0*/  CS2R R24, SRZ ;  /* 0x0000000000187805 */ /* 0x000fd6000001ff00 */
        /* <DEDUP_REMOVED lines=21> */
.L_x_15498:
[----:B------:R0:W5:Y:S01]  /*1f20*/  LDG.E.U8 R25, desc[UR36][R2.64] ;  /* 0x0000002402197981 */ /* 0x000162000c1e1100 */
[----:B------:R-:W-:Y:S05]  /*1f30*/  BRA `(.L_x_15500) ;  /* 0x0000000c00347947 */ /* 0x000fea0003800000 */
.L_x_15497:
        /* <DEDUP_REMOVED lines=8> */
.L_x_15502:
[----:B------:R0:W5:Y:S01]  /*1fc0*/  LDG.E R25, desc[UR36][R2.64] ;  /* 0x0000002402197981 */ /* 0x000162000c1e1900 */
[----:B------:R-:W-:Y:S05]  /*1fd0*/  BRA `(.L_x_15500) ;  /* 0x0000000c000c7947 */ /* 0x000fea0003800000 */
.L_x_15501:
[----:B------:R0:W5:Y:S01]  /*1fe0*/  LDG.E.S16 R25, desc[UR36][R2.64] ;  /* 0x0000002402197981 */ /* 0x000162000c1e1700 */
[----:B------:R-:W-:Y:S05]  /*1ff0*/  BRA `(.L_x_15500) ;  /* 0x0000000c00047947 */ /* 0x000fea0003800000 */
.L_x_15496:
        /* <DEDUP_REMOVED lines=9> */
.L_x_15504:
[----:B------:R-:W2:Y:S02]  /*2090*/  LDG.E.U16 R2, desc[UR36][R2.64] ;  /* 0x0000002402027981 */ /* 0x000ea4000c1e1500 */
[----:B--2---:R-:W-:-:S06]  /*20a0*/  HADD2.F32 R25, -RZ, R2.H0_H0 ;  /* 0x20000002ff197230 */ /* 0x004fcc0000004100 */
[----:B------:R-:W0:Y:S01]  /*20b0*/  F2I.FTZ.TRUNC.NTZ R25, R25 ;  /* 0x0000001900197305 */ /* 0x000e22000021f100 */
[----:B------:R-:W-:Y:S05]  /*20c0*/  BRA `(.L_x_15500) ;  /* 0x0000000800d07947 */ /* 0x000fea0003800000 */
.L_x_15503:
        /* <DEDUP_REMOVED lines=9> */
.L_x_15506:
[----:B------:R-:W2:Y:S02]  /*2160*/  LDG.E.U16 R2, desc[UR36][R2.64] ;  /* 0x0000002402027981 */ /* 0x000ea4000c1e1500 */
[----:B--2---:R-:W-:-:S06]  /*2170*/  HADD2.F32 R25, -RZ, R2.H0_H0 ;  /* 0x20000002ff197230 */ /* 0x004fcc0000004100 */
[----:B------:R-:W0:Y:S01]  /*2180*/  F2I.FTZ.TRUNC.NTZ R25, R25 ;  /* 0x0000001900197305 */ /* 0x000e22000021f100 */
[----:B------:R-:W-:Y:S05]  /*2190*/  BRA `(.L_x_15500) ;  /* 0x00000008009c7947 */ /* 0x000fea0003800000 */
.L_x_15505:
[----:B------:R-:W2:Y:S02]  /*21a0*/  LDG.E.64 R2, desc[UR36][R2.64] ;  /* 0x0000002402027981 */ /* 0x000ea4000c1e1b00 */
[----:B--2---:R0:W1:Y:S01]  /*21b0*/  F2I.F64.TRUNC R25, R2 ;  /* 0x0000000200197311 */ /* 0x004062000030d100 */
[----:B------:R-:W-:Y:S05]  /*21c0*/  BRA `(.L_x_15500) ;  /* 0x0000000800907947 */ /* 0x000fea0003800000 */
.L_x_15495:
        /* <DEDUP_REMOVED lines=12> */
.L_x_15509:
[----:B------:R-:W2:Y:S02]  /*2290*/  LDG.E.64 R2, desc[UR36][R2.64] ;  /* 0x0000002402027981 */ /* 0x000ea4000c1e1b00 */
[----:B--2---:R0:W1:Y:S01]  /*22a0*/  F2I.F64.TRUNC R25, R2 ;  /* 0x0000000200197311 */ /* 0x004062000030d100 */
[----:B------:R-:W-:Y:S05]  /*22b0*/  BRA `(.L_x_15500) ;  /* 0x0000000800547947 */ /* 0x000fea0003800000 */
.L_x_15508:
        /* <DEDUP_REMOVED lines=27> */
.L_x_15511:
        /* <DEDUP_REMOVED lines=14> */
.L_x_15510:
[----:B------:R-:W2:Y:S02]  /*2550*/  LDG.E.U16 R25, desc[UR36][R2.64] ;  /* 0x0000002402197981 */ /* 0x000ea4000c1e1500 */
[----:B--2---:R-:W-:-:S06]  /*2560*/  IMAD.U32 R25, R25, 0x10000, RZ ;  /* 0x0001000019197824 */ /* 0x004fcc00078e00ff */
[----:B------:R-:W0:Y:S01]  /*2570*/  F2I.FTZ.TRUNC.NTZ R25, R25 ;  /* 0x0000001900197305 */ /* 0x000e22000021f100 */
[----:B------:R-:W-:Y:S05]  /*2580*/  BRA `(.L_x_15500) ;  /* 0x0000000400a07947 */ /* 0x000fea0003800000 */
.L_x_15507:
        /* <DEDUP_REMOVED lines=10> */
.L_x_15514:
        /* <DEDUP_REMOVED lines=21> */
.L_x_15518:
[----:B------:R-:W-:Y:S05]  /*2780*/  BSYNC B1 ;  /* 0x0000000000017941 */ /* 0x000fea0003800000 */
.L_x_15517:
[----:B------:R-:W-:Y:S01]  /*2790*/  IMAD.SHL.U32 R2, R2, 0x100000, RZ ;  /* 0x0010000002027824 */ /* 0x000fe200078e00ff */
[----:B------:R-:W-:-:S04]  /*27a0*/  LEA R0, R0, 0x3b800000, 0x17 ;  /* 0x3b80000000007811 */ /* 0x000fc800078eb8ff */
[----:B------:R-:W-:-:S07]  /*27b0*/  LOP3.LUT R25, R0, R2, R25, 0xfe, !PT ;  /* 0x0000000200197212 */ /* 0x000fce00078efe19 */
.L_x_15516:
[----:B------:R-:W-:Y:S05]  /*27c0*/  BSYNC B0 ;  /* 0x0000000000007941 */ /* 0x000fea0003800000 */
.L_x_15515:
[----:B------:R-:W1:Y:S01]  /*27d0*/  F2I.FTZ.TRUNC.NTZ R25, R25 ;  /* 0x0000001900197305 */ /* 0x000e62000021f100 */
[----:B------:R-:W-:Y:S05]  /*27e0*/  BRA `(.L_x_15500) ;  /* 0x0000000400087947 */ /* 0x000fea0003800000 */
.L_x_15513:
        /* <DEDUP_REMOVED lines=21> */
.L_x_15522:
[----:B------:R-:W-:Y:S05]  /*2940*/  BSYNC B1 ;  /* 0x0000000000017941 */ /* 0x000fea0003800000 */
.L_x_15521:
[----:B------:R-:W-:Y:S01]  /*2950*/  IMAD.SHL.U32 R2, R2, 0x200000, RZ ;  /* 0x0020000002027824 */ /* 0x000fe200078e00ff */
[----:B------:R-:W-:-:S04]  /*2960*/  LEA R0, R0, 0x37800000, 0x17 ;  /* 0x3780000000007811 */ /* 0x000fc800078eb8ff */
[----:B------:R-:W-:-:S07]  /*2970*/  LOP3.LUT R25, R0, R2, R25, 0xfe, !PT ;  /* 0x0000000200197212 */ /* 0x000fce00078efe19 */
.L_x_15520:
[----:B------:R-:W-:Y:S05]  /*2980*/  BSYNC B0 ;  /* 0x0000000000007941 */ /* 0x000fea0003800000 */
.L_x_15519:
[----:B------:R-:W2:Y:S01]  /*2990*/  F2I.FTZ.TRUNC.NTZ R25, R25 ;  /* 0x0000001900197305 */ /* 0x000ea2000021f100 */
[----:B------:R-:W-:Y:S05]  /*29a0*/  BRA `(.L_x_15500) ;  /* 0x0000000000987947 */ /* 0x000fea0003800000 */
.L_x_15512:
        /* <DEDUP_REMOVED lines=14> */
.L_x_15526:
[----:B------:R-:W-:Y:S05]  /*2a90*/  BSYNC B0 ;  /* 0x0000000000007941 */ /* 0x000fea0003800000 */
.L_x_15525:
[----:B------:R-:W4:Y:S01]  /*2aa0*/  F2I.FTZ.TRUNC.NTZ R25, R25 ;  /* 0x0000001900197305 */ /* 0x000f22000021f100 */
[----:B------:R-:W-:Y:S05]  /*2ab0*/  BRA `(.L_x_15500) ;  /* 0x0000000000547947 */ /* 0x000fea0003800000 */
.L_x_15499:
        /* <DEDUP_REMOVED lines=17> */
.L_x_15527:
[----:B------:R-:W-:Y:S05]  /*2bd0*/  BRA `(.L_x_15500) ;  /* 0x00000000000c7947 */ /* 0x000fea0003800000 */
.L_x_15524:
[----:B------:R0:W5:Y:S01]  /*2be0*/  LDG.E R25, desc[UR36][R2.64] ;  /* 0x0000002402197981 */ /* 0x000162000c1e1900 */
[----:B------:R-:W-:Y:S05]  /*2bf0*/  BRA `(.L_x_15500) ;  /* 0x0000000000047947 */ /* 0x000fea0003800000 */
.L_x_15523:
[----:B------:R3:W5:Y:S02]  /*2c00*/  LDG.E R25, desc[UR36][R2.64] ;  /* 0x0000002402197981 */ /* 0x000764000c1e1900 */
.L_x_15500:
[----:B------:R-:W-:-:S07]  /*2c10*/  VIADD R22, R22, 0x80 ;  /* 0x0000008016167836 */ /* 0x000fce0000000000 */
.L_x_15494:
[----:B------:R-:W-:Y:S05]  /*2c20*/  BSYNC B6 ;  /* 0x0000000000067941 */ /* 0x000fea0003800000 */
.L_x_15493:
[----:B------:R-:W-:Y:S01]  /*2c30*/  ISETP.GE.AND P0, PT, R22, R19, PT ;  /* 0x000000131600720c */ /* 0x000fe20003f06270 */
[----:B------:R-:W-:-:S12]  /*2c40*/  BSSY B6, `(.L_x_15528) ;  /* 0x00000e3000067945 */ /* 0x000fd80003800000 */
        /* <DEDUP_REMOVED lines=20> */
.L_x_15533:
[----:B------:R0:W5:Y:S01]  /*2d90*/  LDG.E.U8 R24, desc[UR36][R2.64] ;  /* 0x0000002402187981 */ /* 0x000162000c1e1100 */
[----:B------:R-:W-:Y:S05]  /*2da0*/  BRA `(.L_x_15529) ;  /* 0x0000000c00307947 */ /* 0x000fea0003800000 */
.L_x_15532:
        /* <DEDUP_REMOVED lines=8> */
.L_x_15536:
[----:B------:R0:W5:Y:S01]  /*2e30*/  LDG.E R24, desc[UR36][R2.64] ;  /* 0x0000002402187981 */ /* 0x000162000c1e1900 */
[----:B------:R-:W-:Y:S05]  /*2e40*/  BRA `(.L_x_15529) ;  /* 0x0000000c00087947 */ /* 0x000fea0003800000 */
.L_x_15535:
[----:B------:R0:W5:Y:S01]  /*2e50*/  LDG.E.S16 R24, desc[UR36][R2.64] ;  /* 0x0000002402187981 */ /* 0x000162000c1e1700 */
[----:B------:R-:W-:Y:S05]  /*2e60*/  BRA `(.L_x_15529) ;  /* 0x0000000c00007947 */ /* 0x000fea0003800000 */
.L_x_15531:
        /* <DEDUP_REMOVED lines=9> */
.L_x_15538:
[----:B------:R-:W3:Y:S02]  /*2f00*/  LDG.E.U16 R2, desc[UR36][R2.64] ;  /* 0x0000002402027981 */ /* 0x000ee4000c1e1500 */
[----:B---3--:R-:W-:-:S06]  /*2f10*/  HADD2.F32 R24, -RZ, R2.H0_H0 ;  /* 0x20000002ff187230 */ /* 0x008fcc0000004100 */
[----:B------:R-:W0:Y:S01]  /*2f20*/  F2I.FTZ.TRUNC.NTZ R24, R24 ;  /* 0x0000001800187305 */ /* 0x000e22000021f100 */
[----:B------:R-:W-:Y:S05]  /*2f30*/  BRA `(.L_x_15529) ;  /* 0x0000000800cc7947 */ /* 0x000fea0003800000 */
.L_x_15537:
        /* <DEDUP_REMOVED lines=9> */
.L_x_15540:
[----:B------:R-:W3:Y:S02]  /*2fd0*/  LDG.E.U16 R2, desc[UR36][R2.64] ;  /* 0x0000002402027981 */ /* 0x000ee4000c1e1500 */
[----:B---3--:R-:W-:-:S06]  /*2fe0*/  HADD2.F32 R24, -RZ, R2.H0_H0 ;  /* 0x20000002ff187230 */ /* 0x008fcc0000004100 */
[----:B------:R-:W0:Y:S01]  /*2ff0*/  F2I.FTZ.TRUNC.NTZ R24, R24 ;  /* 0x0000001800187305 */ /* 0x000e22000021f100 */
[----:B------:R-:W-:Y:S05]  /*3000*/  BRA `(.L_x_15529) ;  /* 0x0000000800987947 */ /* 0x000fea0003800000 */
.L_x_15539:
[----:B------:R-:W3:Y:S02]  /*3010*/  LDG.E.64 R2, desc[UR36][R2.64] ;  /* 0x0000002402027981 */ /* 0x000ee4000c1e1b00 */
[----:B---3--:R0:W1:Y:S01]  /*3020*/  F2I.F64.TRUNC R24, R2 ;  /* 0x0000000200187311 */ /* 0x008062000030d100 */
[----:B------:R-:W-:Y:S05]  /*3030*/  BRA `(.L_x_15529) ;  /* 0x00000008008c7947 */ /* 0x000fea0003800000 */
.L_x_15530:
        /* <DEDUP_REMOVED lines=12> */
.L_x_15543:
[----:B------:R-:W3:Y:S02]  /*3100*/  LDG.E.64 R2, desc[UR36][R2.64] ;  /* 0x0000002402027981 */ /* 0x000ee4000c1e1b00 */
[----:B---3--:R0:W1:Y:S01]  /*3110*/  F2I.F64.TRUNC R24, R2 ;  /* 0x0000000200187311 */ /* 0x008062000030d100 */
[----:B------:R-:W-:Y:S05]  /*3120*/  BRA `(.L_x_15529) ;  /* 0x0000000800507947 */ /* 0x000fea0003800000 */
.L_x_15542:
        /* <DEDUP_REMOVED lines=9> */
[----:B--2---:R-:W-:-:S04]  /*31c0*/  LOP3.LUT R4, R0, 0x7f000000, RZ, 0xc0, !PT ;  /* 0x7f00000000047812 */ /* 0x004fc800078ec0ff */
        /* <DEDUP_REMOVED lines=17> */
.L_x_15545:
[----:B------:R-:W3:Y:S02]  /*32e0*/  LDG.E.U8 R2, desc[UR36][R2.64] ;  /* 0x0000002402027981 */ /* 0x000ee4000c1e1100 */
[C---:B---3--:R-:W-:Y:S02]  /*32f0*/  IMAD.SHL.U32 R0, R2.reuse, 0x2000000, RZ ;  /* 0x0200000002007824 */ /* 0x048fe400078e00ff */
[----:B------:R-:W-:-:S03]  /*3300*/  IMAD.SHL.U32 R5, R2, 0x1000000, RZ ;  /* 0x0100000002057824 */ /* 0x000fc600078e00ff */
[----:B------:R-:W-:-:S13]  /*3310*/  ISETP.GE.U32.AND P0, PT, R0, 0x8000000, PT ;  /* 0x080000000000780c */ /* 0x000fda0003f06070 */
[C---:B------:R-:W-:Y:S02]  /*3320*/  @!P0 IMAD.SHL.U32 R0, R2.reuse, 0x100, RZ ;  /* 0x0000010002008824 */ /* 0x040fe400078e00ff */
[----:B--2---:R-:W-:-:S03]  /*3330*/  @P0 IMAD.SHL.U32 R4, R2, 0x200000, RZ ;  /* 0x0020000002040824 */ /* 0x004fc600078e00ff */
        /* <DEDUP_REMOVED lines=8> */
.L_x_15544:
[----:B------:R-:W3:Y:S02]  /*33c0*/  LDG.E.U16 R24, desc[UR36][R2.64] ;  /* 0x0000002402187981 */ /* 0x000ee4000c1e1500 */
[----:B---3--:R-:W-:-:S06]  /*33d0*/  IMAD.U32 R24, R24, 0x10000, RZ ;  /* 0x0001000018187824 */ /* 0x008fcc00078e00ff */
[----:B------:R-:W0:Y:S01]  /*33e0*/  F2I.FTZ.TRUNC.NTZ R24, R24 ;  /* 0x0000001800187305 */ /* 0x000e22000021f100 */
[----:B------:R-:W-:Y:S05]  /*33f0*/  BRA `(.L_x_15529) ;  /* 0x00000004009c7947 */ /* 0x000fea0003800000 */
.L_x_15541:
        /* <DEDUP_REMOVED lines=10> */
.L_x_15548:
        /* <DEDUP_REMOVED lines=21> */
.L_x_15552:
[----:B------:R-:W-:Y:S05]  /*35f0*/  BSYNC B1 ;  /* 0x0000000000017941 */ /* 0x000fea0003800000 */
.L_x_15551:
[----:B------:R-:W-:Y:S01]  /*3600*/  IMAD.SHL.U32 R2, R2, 0x100000, RZ ;  /* 0x0010000002027824 */ /* 0x000fe200078e00ff */
[----:B------:R-:W-:-:S04]  /*3610*/  LEA R3, R0, 0x3b800000, 0x17 ;  /* 0x3b80000000037811 */ /* 0x000fc800078eb8ff */
[----:B------:R-:W-:-:S07]  /*3620*/  LOP3.LUT R24, R3, R2, R24, 0xfe, !PT ;  /* 0x0000000203187212 */ /* 0x000fce00078efe18 */
.L_x_15550:
[----:B------:R-:W-:Y:S05]  /*3630*/  BSYNC B0 ;  /* 0x0000000000007941 */ /* 0x000fea0003800000 */
.L_x_15549:
[----:B------:R-:W0:Y:S01]  /*3640*/  F2I.FTZ.TRUNC.NTZ R24, R24 ;  /* 0x0000001800187305 */ /* 0x000e22000021f100 */
[----:B------:R-:W-:Y:S05]  /*3650*/  BRA `(.L_x_15529) ;  /* 0x0000000400047947 */ /* 0x000fea0003800000 */
.L_x_15547:
        /* <DEDUP_REMOVED lines=21> */
.L_x_15556:
[----:B------:R-:W-:Y:S05]  /*37b0*/  BSYNC B1 ;  /* 0x0000000000017941 */ /* 0x000fea0003800000 */
.L_x_15555:
[----:B------:R-:W-:Y:S01]  /*37c0*/  IMAD.SHL.U32 R2, R2, 0x200000, RZ ;  /* 0x0020000002027824 */ /* 0x000fe200078e00ff */
[----:B------:R-:W-:-:S04]  /*37d0*/  LEA R3, R0, 0x37800000, 0x17 ;  /* 0x3780000000037811 */ /* 0x000fc800078eb8ff */
[----:B------:R-:W-:-:S07]  /*37e0*/  LOP3.LUT R24, R3, R2, R24, 0xfe, !PT ;  /* 0x0000000203187212 */ /* 0x000fce00078efe18 */
.L_x_15554:
[----:B------:R-:W-:Y:S05]  /*37f0*/  BSYNC B0 ;  /* 0x0000000000007941 */ /* 0x000fea0003800000 */
.L_x_15553:
[----:B------:R-:W0:Y:S01]  /*3800*/  F2I.FTZ.TRUNC.NTZ R24, R24 ;  /* 0x0000001800187305 */ /* 0x000e22000021f100 */
[----:B------:R-:W-:Y:S05]  /*3810*/  BRA `(.L_x_15529) ;  /* 0x0000000000947947 */ /* 0x000fea0003800000 */
.L_x_15546:
        /* <DEDUP_REMOVED lines=14> */
.L_x_15560:
[----:B------:R-:W-:Y:S05]  /*3900*/  BSYNC B0 ;  /* 0x0000000000007941 */ /* 0x000fea0003800000 */
.L_x_15559:
[----:B------:R-:W0:Y:S01]  /*3910*/  F2I.FTZ.TRUNC.NTZ R24, R24 ;  /* 0x0000001800187305 */ /* 0x000e22000021f100 */
[----:B------:R-:W-:Y:S05]  /*3920*/  BRA `(.L_x_15529) ;  /* 0x0000000000507947 */ /* 0x000fea0003800000 */
.L_x_15534:
        /* <DEDUP_REMOVED lines=16> */
.L_x_15561:
[----:B------:R-:W-:Y:S05]  /*3a30*/  BRA `(.L_x_15529) ;  /* 0x00000000000c7947 */ /* 0x000fea0003800000 */
.L_x_15558:
[----:B------:R0:W5:Y:S01]  /*3a40*/  LDG.E R24, desc[UR36][R2.64] ;  /* 0x0000002402187981 */ /* 0x000162000c1e1900 */
[----:B------:R-:W-:Y:S05]  /*3a50*/  BRA `(.L_x_15529) ;  /* 0x0000000000047947 */ /* 0x000fea0003800000 */
.L_x_15557:
[----:B------:R0:W5:Y:S02]  /*3a60*/  LDG.E R24, desc[UR36][R2.64] ;  /* 0x0000002402187981 */ /* 0x000164000c1e1900 */
.L_x_15529:
[----:B------:R-:W-:Y:S05]  /*3a70*/  BSYNC B6 ;  /* 0x0000000000067941 */ /* 0x000fea0003800000 */
.L_x_15528:
[----:B01-34-:R-:W0:Y:S01]  /*3a80*/  S2R R2, SR_TID.X ;  /* 0x0000000000027919 */ /* 0x01be220000002100 */
[----:B------:R-:W1:Y:S01]  /*3a90*/  LDC R22, c[0x0][0x218] ;  /* 0x00008600ff167b82 */ /* 0x000e620000000800 */
[----:B-----5:R-:W-:Y:S01]  /*3aa0*/  ISETP.GT.AND P1, PT, R16, RZ, PT ;  /* 0x000000ff1000720c */ /* 0x020fe20003f24270 */
[----:B------:R-:W-:Y:S01]  /*3ab0*/  BSSY B6, `(.L_x_15562) ;  /* 0x00000fd000067945 */ /* 0x000fe20003800000 */
[----:B------:R-:W-:Y:S02]  /*3ac0*/  ISETP.NE.AND P2, PT, R24, RZ, PT ;  /* 0x000000ff1800720c */ /* 0x000fe40003f45270 */
[----:B------:R-:W-:Y:S02]  /*3ad0*/  SEL R5, RZ, 0x1, !P1 ;  /* 0x00000001ff057807 */ /* 0x000fe40004800000 */
[----:B------:R-:W-:Y:S01]  /*3ae0*/  ISETP.GT.AND P6, PT, R18, RZ, PT ;  /* 0x000000ff1200720c */ /* 0x000fe20003fc4270 */
[----:B------:R-:W3:Y:S01]  /*3af0*/  LDC.U8 R17, c[0x0][0x23c] ;  /* 0x00008f00ff117b82 */ /* 0x000ee20000000000 */
[----:B--2---:R-:W-:-:S02]  /*3b00*/  ISETP.GT.AND P4, PT, R25, RZ, PT ;  /* 0x000000ff1900720c */ /* 0x004fc40003f84270 */
[----:B------:R-:W-:Y:S02]  /*3b10*/  ISETP.NE.AND P0, PT, R18, RZ, PT ;  /* 0x000000ff1200720c */ /* 0x000fe40003f05270 */
[----:B------:R-:W-:Y:S02]  /*3b20*/  ISETP.NE.AND P3, PT, R16, RZ, PT ;  /* 0x000000ff1000720c */ /* 0x000fe40003f65270 */
[----:B------:R-:W-:Y:S02]  /*3b30*/  ISETP.NE.AND P5, PT, R25, RZ, PT ;  /* 0x000000ff1900720c */ /* 0x000fe40003fa5270 */
[----:B------:R-:W-:Y:S02]  /*3b40*/  SEL R3, RZ, 0x1, !P6 ;  /* 0x00000001ff037807 */ /* 0x000fe40007000000 */
[----:B------:R-:W-:Y:S02]  /*3b50*/  SEL R7, RZ, 0x1, !P4 ;  /* 0x00000001ff077807 */ /* 0x000fe40006000000 */
[----:B------:R-:W-:-:S02]  /*3b60*/  ISETP.GT.AND P6, PT, R24, RZ, PT ;  /* 0x000000ff1800720c */ /* 0x000fc40003fc4270 */
[-C--:B-1----:R-:W-:Y:S02]  /*3b70*/  SEL R4, R3, R22.reuse, P0 ;  /* 0x0000001603047207 */ /* 0x082fe40000000000 */
[-C--:B------:R-:W-:Y:S02]  /*3b80*/  SEL R18, R5, R22.reuse, P3 ;  /* 0x0000001605127207 */ /* 0x080fe40001800000 */
[----:B------:R-:W-:Y:S02]  /*3b90*/  SEL R16, R7, R22, P5 ;  /* 0x0000001607107207 */ /* 0x000fe40002800000 */
[----:B------:R-:W-:Y:S02]  /*3ba0*/  @P2 SEL R22, RZ, 0x1, !P6 ;  /* 0x00000001ff162807 */ /* 0x000fe40007000000 */
[----:B0-----:R-:W-:-:S13]  /*3bb0*/  ISETP.GE.AND P1, PT, R2, R19, PT ;  /* 0x000000130200720c */ /* 0x001fda0003f26270 */
[----:B---3--:R-:W-:Y:S05]  /*3bc0*/  @P1 BRA `(.L_x_15563) ;  /* 0x0000000c00ac1947 */ /* 0x008fea0003800000 */
        /* <DEDUP_REMOVED lines=21> */
.L_x_15567:
[----:B------:R0:W-:Y:S01]  /*3d20*/  STG.E.U8 desc[UR36][R8.64], R4 ;  /* 0x0000000408007986 */ /* 0x0001e2000c101124 */
[----:B------:R-:W-:Y:S05]  /*3d30*/  BRA `(.L_x_15563) ;  /* 0x0000000c00507947 */ /* 0x000fea0003800000 */
.L_x_15566:
        /* <DEDUP_REMOVED lines=9> */
.L_x_15570:
[----:B------:R0:W-:Y:S01]  /*3dd0*/  STG.E desc[UR36][R8.64], R4 ;  /* 0x0000000408007986 */ /* 0x0001e2000c101924 */
[----:B------:R-:W-:Y:S05]  /*3de0*/  BRA `(.L_x_15563) ;  /* 0x0000000c00247947 */ /* 0x000fea0003800000 */
.L_x_15569:
[----:B------:R0:W-:Y:S01]  /*3df0*/  STG.E.U16 desc[UR36][R8.64], R4 ;  /* 0x0000000408007986 */ /* 0x0001e2000c101524 */
[----:B------:R-:W-:Y:S05]  /*3e00*/  BRA `(.L_x_15563) ;  /* 0x0000000c001c7947 */ /* 0x000fea0003800000 */
.L_x_15565:
        /* <DEDUP_REMOVED lines=9> */
.L_x_15572:
[----:B------:R-:W-:-:S04]  /*3ea0*/  I2FP.F32.S32 R0, R4 ;  /* 0x0000000400007245 */ /* 0x000fc80000201400 */
[----:B------:R-:W-:-:S05]  /*3eb0*/  F2FP.F16.F32.PACK_AB R0, RZ, R0 ;  /* 0x00000000ff00723e */ /* 0x000fca00000000ff */
[----:B------:R0:W-:Y:S01]  /*3ec0*/  STG.E.U16 desc[UR36][R8.64], R0 ;  /* 0x0000000008007986 */ /* 0x0001e2000c101524 */
[----:B------:R-:W-:Y:S05]  /*3ed0*/  BRA `(.L_x_15563) ;  /* 0x0000000800e87947 */ /* 0x000fea0003800000 */
.L_x_15571:
        /* <DEDUP_REMOVED lines=10> */
.L_x_15574:
[----:B------:R-:W-:-:S04]  /*3f80*/  I2FP.F32.S32 R4, R4 ;  /* 0x0000000400047245 */ /* 0x000fc80000201400 */
[----:B------:R-:W-:-:S04]  /*3f90*/  F2FP.F16.F32.PACK_AB R3, RZ, R4 ;  /* 0x00000004ff03723e */ /* 0x000fc800000000ff */
[----:B------:R-:W-:-:S05]  /*3fa0*/  PRMT R3, R3, 0x5410, RZ ;  /* 0x0000541003037816 */ /* 0x000fca00000000ff */
[----:B------:R0:W-:Y:S01]  /*3fb0*/  STG.E desc[UR36][R8.64], R3 ;  /* 0x0000000308007986 */ /* 0x0001e2000c101924 */
[----:B------:R-:W-:Y:S05]  /*3fc0*/  BRA `(.L_x_15563) ;  /* 0x0000000800ac7947 */ /* 0x000fea0003800000 */
.L_x_15573:
[----:B------:R-:W0:Y:S02]  /*3fd0*/  I2F.F64 R4, R4 ;  /* 0x0000000400047312 */ /* 0x000e240000201c00 */
[----:B0-----:R0:W-:Y:S01]  /*3fe0*/  STG.E.64 desc[UR36][R8.64], R4 ;  /* 0x0000000408007986 */ /* 0x0011e2000c101b24 */
[----:B------:R-:W-:Y:S05]  /*3ff0*/  BRA `(.L_x_15563) ;  /* 0x0000000800a07947 */ /* 0x000fea0003800000 */
.L_x_15564:
        /* <DEDUP_REMOVED lines=12> */
.L_x_15577:
[----:B------:R-:W0:Y:S01]  /*40c0*/  I2F.F64 R4, R4 ;  /* 0x0000000400047312 */ /* 0x000e220000201c00 */
[----:B------:R-:W-:-:S05]  /*40d0*/  CS2R R6, SRZ ;  /* 0x0000000000067805 */ /* 0x000fca000001ff00 */
[----:B0-----:R0:W-:Y:S01]  /*40e0*/  STG.E.128 desc[UR36][R8.64], R4 ;  /* 0x0000000408007986 */ /* 0x0011e2000c101d24 */
[----:B------:R-:W-:Y:S05]  /*40f0*/  BRA `(.L_x_15563) ;  /* 0x0000000800607947 */ /* 0x000fea0003800000 */
.L_x_15576:
        /* <DEDUP_REMOVED lines=21> */
.L_x_15581:
[----:B------:R-:W-:Y:S05]  /*4250*/  BSYNC B0 ;  /* 0x0000000000007941 */ /* 0x000fea0003800000 */
.L_x_15580:
[----:B------:R-:W-:-:S05]  /*4260*/  LOP3.LUT R5, R0, R5, RZ, 0xfc, !PT ;  /* 0x0000000500057212 */ /* 0x000fca00078efcff */
[----:B------:R0:W-:Y:S01]  /*4270*/  STG.E.U8 desc[UR36][R8.64], R5 ;  /* 0x0000000508007986 */ /* 0x0001e2000c101124 */
[----:B------:R-:W-:Y:S05]  /*4280*/  BRA `(.L_x_15563) ;  /* 0x0000000400fc7947 */ /* 0x000fea0003800000 */
.L_x_15579:
        /* <DEDUP_REMOVED lines=13> */
.L_x_15583:
[----:B------:R-:W-:Y:S01]  /*4360*/  IMAD.MOV.U32 R0, RZ, RZ, 0x7f ;  /* 0x0000007fff007424 */ /* 0x000fe200078e00ff */
[----:B------:R-:W-:-:S04]  /*4370*/  ISETP.GT.U32.AND P0, PT, R3, 0x7f800000, PT ;  /* 0x7f8000000300780c */ /* 0x000fc80003f04070 */
[----:B------:R-:W-:-:S09]  /*4380*/  SEL R0, R0, 0x7c, P0 ;  /* 0x0000007c00007807 */ /* 0x000fd20000000000 */
.L_x_15584:
[----:B------:R-:W-:Y:S05]  /*4390*/  BSYNC B0 ;  /* 0x0000000000007941 */ /* 0x000fea0003800000 */
.L_x_15582:
[----:B------:R-:W-:-:S04]  /*43a0*/  LOP3.LUT R3, R5, 0x80000000, RZ, 0xc0, !PT ;  /* 0x8000000005037812 */ /* 0x000fc800078ec0ff */
[----:B------:R-:W-:-:S04]  /*43b0*/  SHF.R.U32.HI R3, RZ, 0x18, R3 ;  /* 0x00000018ff037819 */ /* 0x000fc80000011603 */
[----:B------:R-:W-:-:S05]  /*43c0*/  LOP3.LUT R3, R0, R3, RZ, 0xfc, !PT ;  /* 0x0000000300037212 */ /* 0x000fca00078efcff */
[----:B------:R0:W-:Y:S01]  /*43d0*/  STG.E.U8 desc[UR36][R8.64], R3 ;  /* 0x0000000308007986 */ /* 0x0001e2000c101124 */
[----:B------:R-:W-:Y:S05]  /*43e0*/  BRA `(.L_x_15563) ;  /* 0x0000000400a47947 */ /* 0x000fea0003800000 */
.L_x_15578:
[----:B------:R-:W-:-:S04]  /*43f0*/  I2FP.F32.S32 R0, R4 ;  /* 0x0000000400007245 */ /* 0x000fc80000201400 */
[----:B------:R-:W-:-:S05]  /*4400*/  F2FP.BF16.F32.PACK_AB R0, RZ, R0 ;  /* 0x00000000ff00723e */ /* 0x000fca00000010ff */
[----:B------:R0:W-:Y:S01]  /*4410*/  STG.E.U16 desc[UR36][R8.64], R0 ;  /* 0x0000000008007986 */ /* 0x0001e2000c101524 */
[----:B------:R-:W-:Y:S05]  /*4420*/  BRA `(.L_x_15563) ;  /* 0x0000000400947947 */ /* 0x000fea0003800000 */
.L_x_15575:
        /* <DEDUP_REMOVED lines=10> */
.L_x_15587:
        /* <DEDUP_REMOVED lines=17> */
.L_x_15590:
[----:B------:R-:W-:-:S04]  /*45e0*/  LOP3.LUT R3, R5, 0x80000000, RZ, 0xc0, !PT ;  /* 0x8000000005037812 */ /* 0x000fc800078ec0ff */
[----:B------:R-:W-:-:S04]  /*45f0*/  SHF.R.U32.HI R3, RZ, 0x18, R3 ;  /* 0x00000018ff037819 */ /* 0x000fc80000011603 */
[----:B------:R-:W-:-:S04]  /*4600*/  LOP3.LUT R0, R0, R3, RZ, 0xfc, !PT ;  /* 0x0000000300007212 */ /* 0x000fc800078efcff */
[----:B------:R-:W-:-:S07]  /*4610*/  PRMT R4, R0, 0x7610, R4 ;  /* 0x0000761000047816 */ /* 0x000fce0000000004 */
.L_x_15589:
[----:B------:R-:W-:Y:S05]  /*4620*/  BSYNC B0 ;  /* 0x0000000000007941 */ /* 0x000fea0003800000 */
.L_x_15588:
[----:B------:R3:W-:Y:S01]  /*4630*/  STG.E.U8 desc[UR36][R8.64], R4 ;  /* 0x0000000408007986 */ /* 0x0007e2000c101124 */
[----:B------:R-:W-:Y:S05]  /*4640*/  BRA `(.L_x_15563) ;  /* 0x00000004000c7947 */ /* 0x000fea0003800000 */
.L_x_15586:
        /* <DEDUP_REMOVED lines=17> */
.L_x_15593:
[----:B------:R-:W-:-:S04]  /*4760*/  LOP3.LUT R3, R5, 0x80000000, RZ, 0xc0, !PT ;  /* 0x8000000005037812 */ /* 0x000fc800078ec0ff */
[----:B------:R-:W-:-:S04]  /*4770*/  SHF.R.U32.HI R3, RZ, 0x18, R3 ;  /* 0x00000018ff037819 */ /* 0x000fc80000011603 */
[----:B------:R-:W-:-:S04]  /*4780*/  LOP3.LUT R0, R0, R3, RZ, 0xfc, !PT ;  /* 0x0000000300007212 */ /* 0x000fc800078efcff */
[----:B------:R-:W-:-:S07]  /*4790*/  PRMT R4, R0, 0x7610, R4 ;  /* 0x0000761000047816 */ /* 0x000fce0000000004 */
.L_x_15592:
[----:B------:R-:W-:Y:S05]  /*47a0*/  BSYNC B0 ;  /* 0x0000000000007941 */ /* 0x000fea0003800000 */
.L_x_15591:
[----:B------:R0:W-:Y:S01]  /*47b0*/  STG.E.U8 desc[UR36][R8.64], R4 ;  /* 0x0000000408007986 */ /* 0x0001e2000c101124 */
[----:B------:R-:W-:Y:S05]  /*47c0*/  BRA `(.L_x_15563) ;  /* 0x0000000000ac7947 */ /* 0x000fea0003800000 */
.L_x_15585:
        /* <DEDUP_REMOVED lines=22> */
.L_x_15568:
        /* <DEDUP_REMOVED lines=16> */
.L_x_15596:
[----:B------:R-:W-:Y:S05]  /*4a30*/  BRA `(.L_x_15563) ;  /* 0x0000000000107947 */ /* 0x000fea0003800000 */
.L_x_15595:
[----:B------:R-:W-:-:S05]  /*4a40*/  SHF.R.S32.HI R5, RZ, 0x1f, R4 ;  /* 0x0000001fff057819 */ /* 0x000fca0000011404 */
[----:B------:R2:W-:Y:S01]  /*4a50*/  STG.E.64 desc[UR36][R8.64], R4 ;  /* 0x0000000408007986 */ /* 0x0005e2000c101b24 */
[----:B------:R-:W-:Y:S05]  /*4a60*/  BRA `(.L_x_15563) ;  /* 0x0000000000047947 */ /* 0x000fea0003800000 */
.L_x_15594:
[----:B------:R0:W-:Y:S02]  /*4a70*/  STG.E desc[UR36][R8.64], R4 ;  /* 0x0000000408007986 */ /* 0x0001e4000c101924 */
.L_x_15563:
[----:B------:R-:W-:Y:S05]  /*4a80*/  BSYNC B6 ;  /* 0x0000000000067941 */ /* 0x000fea0003800000 */
.L_x_15562:
        /* <DEDUP_REMOVED lines=23> */
.L_x_15602:
[----:B------:R0:W-:Y:S01]  /*4c00*/  STG.E.U8 desc[UR36][R8.64], R18 ;  /* 0x0000001208007986 */ /* 0x0001e2000c101124 */
[----:B------:R-:W-:Y:S05]  /*4c10*/  BRA `(.L_x_15604) ;  /* 0x0000000c00587947 */ /* 0x000fea0003800000 */
.L_x_15601:
        /* <DEDUP_REMOVED lines=10> */
.L_x_15606:
[----:B------:R0:W-:Y:S01]  /*4cc0*/  STG.E desc[UR36][R8.64], R18 ;  /* 0x0000001208007986 */ /* 0x0001e2000c101924 */
[----:B------:R-:W-:Y:S05]  /*4cd0*/  BRA `(.L_x_15604) ;  /* 0x0000000c00287947 */ /* 0x000fea0003800000 */
.L_x_15605:
[----:B------:R0:W-:Y:S01]  /*4ce0*/  STG.E.U16 desc[UR36][R8.64], R18 ;  /* 0x0000001208007986 */ /* 0x0001e2000c101524 */
[----:B------:R-:W-:Y:S05]  /*4cf0*/  BRA `(.L_x_15604) ;  /* 0x0000000c00207947 */ /* 0x000fea0003800000 */
.L_x_15600:
        /* <DEDUP_REMOVED lines=9> */
.L_x_15608:
[----:B------:R-:W-:-:S04]  /*4d90*/  I2FP.F32.S32 R0, R18 ;  /* 0x0000001200007245 */ /* 0x000fc80000201400 */
[----:B------:R-:W-:-:S05]  /*4da0*/  F2FP.F16.F32.PACK_AB R0, RZ, R0 ;  /* 0x00000000ff00723e */ /* 0x000fca00000000ff */
[----:B------:R0:W-:Y:S01]  /*4db0*/  STG.E.U16 desc[UR36][R8.64], R0 ;  /* 0x0000000008007986 */ /* 0x0001e2000c101524 */
[----:B------:R-:W-:Y:S05]  /*4dc0*/  BRA `(.L_x_15604) ;  /* 0x0000000800ec7947 */ /* 0x000fea0003800000 */
.L_x_15607:
        /* <DEDUP_REMOVED lines=10> */
.L_x_15610:
[----:B------:R-:W-:-:S04]  /*4e70*/  I2FP.F32.S32 R18, R18 ;  /* 0x0000001200127245 */ /* 0x000fc80000201400 */
[----:B------:R-:W-:-:S04]  /*4e80*/  F2FP.F16.F32.PACK_AB R3, RZ, R18 ;  /* 0x00000012ff03723e */ /* 0x000fc800000000ff */
[----:B------:R-:W-:-:S05]  /*4e90*/  PRMT R3, R3, 0x5410, RZ ;  /* 0x0000541003037816 */ /* 0x000fca00000000ff */
[----:B------:R0:W-:Y:S01]  /*4ea0*/  STG.E desc[UR36][R8.64], R3 ;  /* 0x0000000308007986 */ /* 0x0001e2000c101924 */
[----:B------:R-:W-:Y:S05]  /*4eb0*/  BRA `(.L_x_15604) ;  /* 0x0000000800b07947 */ /* 0x000fea0003800000 */
.L_x_15609:
[----:B------:R-:W0:Y:S02]  /*4ec0*/  I2F.F64 R4, R18 ;  /* 0x0000001200047312 */ /* 0x000e240000201c00 */
[----:B0-----:R0:W-:Y:S01]  /*4ed0*/  STG.E.64 desc[UR36][R8.64], R4 ;  /* 0x0000000408007986 */ /* 0x0011e2000c101b24 */
[----:B------:R-:W-:Y:S05]  /*4ee0*/  BRA `(.L_x_15604) ;  /* 0x0000000800a47947 */ /* 0x000fea0003800000 */
.L_x_15599:
        /* <DEDUP_REMOVED lines=12> */
.L_x_15613:
[----:B------:R-:W0:Y:S01]  /*4fb0*/  I2F.F64 R4, R18 ;  /* 0x0000001200047312 */ /* 0x000e220000201c00 */
[----:B------:R-:W-:-:S05]  /*4fc0*/  CS2R R6, SRZ ;  /* 0x0000000000067805 */ /* 0x000fca000001ff00 */
[----:B0-----:R0:W-:Y:S01]  /*4fd0*/  STG.E.128 desc[UR36][R8.64], R4 ;  /* 0x0000000408007986 */ /* 0x0011e2000c101d24 */
[----:B------:R-:W-:Y:S05]  /*4fe0*/  BRA `(.L_x_15604) ;  /* 0x0000000800647947 */ /* 0x000fea0003800000 */
.L_x_15612:
        /* <DEDUP_REMOVED lines=21> */
.L_x_15617:
[----:B------:R-:W-:Y:S05]  /*5140*/  BSYNC B0 ;  /* 0x0000000000007941 */ /* 0x000fea0003800000 */
.L_x_15616:
[----:B------:R-:W-:-:S05]  /*5150*/  LOP3.LUT R5, R0, R5, RZ, 0xfc, !PT ;  /* 0x0000000500057212 */ /* 0x000fca00078efcff */
[----:B------:R0:W-:Y:S01]  /*5160*/  STG.E.U8 desc[UR36][R8.64], R5 ;  /* 0x0000000508007986 */ /* 0x0001e2000c101124 */
[----:B------:R-:W-:Y:S05]  /*5170*/  BRA `(.L_x_15604) ;  /* 0x0000000800007947 */ /* 0x000fea0003800000 */
.L_x_15615:
        /* <DEDUP_REMOVED lines=13> */
.L_x_15619:
[----:B------:R-:W-:Y:S01]  /*5250*/  IMAD.MOV.U32 R0, RZ, RZ, 0x7f ;  /* 0x0000007fff007424 */ /* 0x000fe200078e00ff */
[----:B------:R-:W-:-:S04]  /*5260*/  ISETP.GT.U32.AND P0, PT, R3, 0x7f800000, PT ;  /* 0x7f8000000300780c */ /* 0x000fc80003f04070 */
[----:B------:R-:W-:-:S09]  /*5270*/  SEL R0, R0, 0x7c, P0 ;  /* 0x0000007c00007807 */ /* 0x000fd20000000000 */
.L_x_15620:
[----:B------:R-:W-:Y:S05]  /*5280*/  BSYNC B0 ;  /* 0x0000000000007941 */ /* 0x000fea0003800000 */
.L_x_15618:
[----:B------:R-:W-:-:S04]  /*5290*/  LOP3.LUT R3, R5, 0x80000000, RZ, 0xc0, !PT ;  /* 0x8000000005037812 */ /* 0x000fc800078ec0ff */
[----:B------:R-:W-:-:S04]  /*52a0*/  SHF.R.U32.HI R3, RZ, 0x18, R3 ;  /* 0x00000018ff037819 */ /* 0x000fc80000011603 */
[----:B------:R-:W-:-:S05]  /*52b0*/  LOP3.LUT R3, R0, R3, RZ, 0xfc, !PT ;  /* 0x0000000300037212 */ /* 0x000fca00078efcff */
[----:B------:R0:W-:Y:S01]  /*52c0*/  STG.E.U8 desc[UR36][R8.64], R3 ;  /* 0x0000000308007986 */ /* 0x0001e2000c101124 */
[----:B------:R-:W-:Y:S05]  /*52d0*/  BRA `(.L_x_15604) ;  /* 0x0000000400a87947 */ /* 0x000fea0003800000 */
.L_x_15614:
[----:B------:R-:W-:-:S04]  /*52e0*/  I2FP.F32.S32 R0, R18 ;  /* 0x0000001200007245 */ /* 0x000fc80000201400 */
[----:B------:R-:W-:-:S05]  /*52f0*/  F2FP.BF16.F32.PACK_AB R0, RZ, R0 ;  /* 0x00000000ff00723e */ /* 0x000fca00000010ff */
[----:B------:R0:W-:Y:S01]  /*5300*/  STG.E.U16 desc[UR36][R8.64], R0 ;  /* 0x0000000008007986 */ /* 0x0001e2000c101524 */
[----:B------:R-:W-:Y:S05]  /*5310*/  BRA `(.L_x_15604) ;  /* 0x0000000400987947 */ /* 0x000fea0003800000 */
.L_x_15611:
        /* <DEDUP_REMOVED lines=10> */
.L_x_15623:
        /* <DEDUP_REMOVED lines=17> */
.L_x_15626:
[----:B------:R-:W-:-:S04]  /*54d0*/  LOP3.LUT R3, R5, 0x80000000, RZ, 0xc0, !PT ;  /* 0x8000000005037812 */ /* 0x000fc800078ec0ff */
[----:B------:R-:W-:-:S04]  /*54e0*/  SHF.R.U32.HI R3, RZ, 0x18, R3 ;  /* 0x00000018ff037819 */ /* 0x000fc80000011603 */
[----:B------:R-:W-:-:S04]  /*54f0*/  LOP3.LUT R0, R0, R3, RZ, 0xfc, !PT ;  /* 0x0000000300007212 */ /* 0x000fc800078efcff */
[----:B------:R-:W-:-:S07]  /*5500*/  PRMT R4, R0, 0x7610, R4 ;  /* 0x0000761000047816 */ /* 0x000fce0000000004 */
.L_x_15625:
[----:B------:R-:W-:Y:S05]  /*5510*/  BSYNC B0 ;  /* 0x0000000000007941 */ /* 0x000fea0003800000 */
.L_x_15624:
[----:B------:R3:W-:Y:S01]  /*5520*/  STG.E.U8 desc[UR36][R8.64], R4 ;  /* 0x0000000408007986 */ /* 0x0007e2000c101124 */
[----:B------:R-:W-:Y:S05]  /*5530*/  BRA `(.L_x_15604) ;  /* 0x0000000400107947 */ /* 0x000fea0003800000 */
.L_x_15622:
        /* <DEDUP_REMOVED lines=17> */
.L_x_15629:
[----:B------:R-:W-:-:S04]  /*5650*/  LOP3.LUT R3, R5, 0x80000000, RZ, 0xc0, !PT ;  /* 0x8000000005037812 */ /* 0x000fc800078ec0ff */
[----:B------:R-:W-:-:S04]  /*5660*/  SHF.R.U32.HI R3, RZ, 0x18, R3 ;  /* 0x00000018ff037819 */ /* 0x000fc80000011603 */
[----:B------:R-:W-:-:S04]  /*5670*/  LOP3.LUT R0, R0, R3, RZ, 0xfc, !PT ;  /* 0x0000000300007212 */ /* 0x000fc800078efcff */
[----:B------:R-:W-:-:S07]  /*5680*/  PRMT R4, R0, 0x7610, R4 ;  /* 0x0000761000047816 */ /* 0x000fce0000000004 */
.L_x_15628:
[----:B------:R-:W-:Y:S05]  /*5690*/  BSYNC B0 ;  /* 0x0000000000007941 */ /* 0x000fea0003800000 */
.L_x_15627:
[----:B------:R0:W-:Y:S01]  /*56a0*/  STG.E.U8 desc[UR36][R8.64], R4 ;  /* 0x0000000408007986 */ /* 0x0001e2000c101124 */
[----:B------:R-:W-:Y:S05]  /*56b0*/  BRA `(.L_x_15604) ;  /* 0x0000000000b07947 */ /* 0x000fea0003800000 */
.L_x_15621:
        /* <DEDUP_REMOVED lines=22> */
.L_x_15603:
        /* <DEDUP_REMOVED lines=16> */
.L_x_15632:
[----:B------:R-:W-:Y:S05]  /*5920*/  BRA `(.L_x_15604) ;  /* 0x0000000000147947 */ /* 0x000fea0003800000 */
.L_x_15631:
[--C-:B------:R-:W-:Y:S01]  /*5930*/  SHF.R.S32.HI R5, RZ, 0x1f, R18.reuse ;  /* 0x0000001fff057819 */ /* 0x100fe20000011412 */
[----:B------:R-:W-:-:S05]  /*5940*/  IMAD.MOV.U32 R4, RZ, RZ, R18 ;  /* 0x000000ffff047224 */ /* 0x000fca00078e0012 */
[----:B------:R2:W-:Y:S01]  /*5950*/  STG.E.64 desc[UR36][R8.64], R4 ;  /* 0x0000000408007986 */ /* 0x0005e2000c101b24 */
[----:B------:R-:W-:Y:S05]  /*5960*/  BRA `(.L_x_15604) ;  /* 0x0000000000047947 */ /* 0x000fea0003800000 */
.L_x_15630:
[----:B------:R0:W-:Y:S02]  /*5970*/  STG.E desc[UR36][R8.64], R18 ;  /* 0x0000001208007986 */ /* 0x0001e4000c101924 */
.L_x_15604:
        /* <DEDUP_REMOVED lines=23> */
.L_x_15636:
[----:B------:R3:W-:Y:S01]  /*5af0*/  STG.E.U8 desc[UR36][R8.64], R16 ;  /* 0x0000001008007986 */ /* 0x0007e2000c101124 */
[----:B------:R-:W-:Y:S05]  /*5b00*/  BRA `(.L_x_15638) ;  /* 0x0000000c00587947 */ /* 0x000fea0003800000 */
.L_x_15635:
        /* <DEDUP_REMOVED lines=10> */
.L_x_15640:
[----:B------:R2:W-:Y:S01]  /*5bb0*/  STG.E desc[UR36][R8.64], R16 ;  /* 0x0000001008007986 */ /* 0x0005e2000c101924 */
[----:B------:R-:W-:Y:S05]  /*5bc0*/  BRA `(.L_x_15638) ;  /* 0x0000000c00287947 */ /* 0x000fea0003800000 */
.L_x_15639:
[----:B------:R0:W-:Y:S01]  /*5bd0*/  STG.E.U16 desc[UR36][R8.64], R16 ;  /* 0x0000001008007986 */ /* 0x0001e2000c101524 */
[----:B------:R-:W-:Y:S05]  /*5be0*/  BRA `(.L_x_15638) ;  /* 0x0000000c00207947 */ /* 0x000fea0003800000 */
.L_x_15634:
        /* <DEDUP_REMOVED lines=9> */
.L_x_15642:
[----:B------:R-:W-:-:S04]  /*5c80*/  I2FP.F32.S32 R0, R16 ;  /* 0x0000001000007245 */ /* 0x000fc80000201400 */
[----:B------:R-:W-:-:S05]  /*5c90*/  F2FP.F16.F32.PACK_AB R0, RZ, R0 ;  /* 0x00000000ff00723e */ /* 0x000fca00000000ff */
[----:B------:R0:W-:Y:S01]  /*5ca0*/  STG.E.U16 desc[UR36][R8.64], R0 ;  /* 0x0000000008007986 */ /* 0x0001e2000c101524 */
[----:B------:R-:W-:Y:S05]  /*5cb0*/  BRA `(.L_x_15638) ;  /* 0x0000000800ec7947 */ /* 0x000fea0003800000 */
.L_x_15641:
        /* <DEDUP_REMOVED lines=10> */
.L_x_15644:
[----:B------:R-:W-:-:S04]  /*5d60*/  I2FP.F32.S32 R16, R16 ;  /* 0x0000001000107245 */ /* 0x000fc80000201400 */
[----:B------:R-:W-:-:S04]  /*5d70*/  F2FP.F16.F32.PACK_AB R3, RZ, R16 ;  /* 0x00000010ff03723e */ /* 0x000fc800000000ff */
[----:B------:R-:W-:-:S05]  /*5d80*/  PRMT R3, R3, 0x5410, RZ ;  /* 0x0000541003037816 */ /* 0x000fca00000000ff */
[----:B------:R0:W-:Y:S01]  /*5d90*/  STG.E desc[UR36][R8.64], R3 ;  /* 0x0000000308007986 */ /* 0x0001e2000c101924 */
[----:B------:R-:W-:Y:S05]  /*5da0*/  BRA `(.L_x_15638) ;  /* 0x0000000800b07947 */ /* 0x000fea0003800000 */
.L_x_15643:
[----:B------:R-:W0:Y:S02]  /*5db0*/  I2F.F64 R4, R16 ;  /* 0x0000001000047312 */ /* 0x000e240000201c00 */
[----:B0-----:R0:W-:Y:S01]  /*5dc0*/  STG.E.64 desc[UR36][R8.64], R4 ;  /* 0x0000000408007986 */ /* 0x0011e2000c101b24 */
[----:B------:R-:W-:Y:S05]  /*5dd0*/  BRA `(.L_x_15638) ;  /* 0x0000000800a47947 */ /* 0x000fea0003800000 */
.L_x_15633:
        /* <DEDUP_REMOVED lines=12> */
.L_x_15647:
[----:B------:R-:W0:Y:S01]  /*5ea0*/  I2F.F64 R4, R16 ;  /* 0x0000001000047312 */ /* 0x000e220000201c00 */
[----:B------:R-:W-:-:S05]  /*5eb0*/  CS2R R6, SRZ ;  /* 0x0000000000067805 */ /* 0x000fca000001ff00 */
[----:B0-----:R0:W-:Y:S01]  /*5ec0*/  STG.E.128 desc[UR36][R8.64], R4 ;  /* 0x0000000408007986 */ /* 0x0011e2000c101d24 */
[----:B------:R-:W-:Y:S05]  /*5ed0*/  BRA `(.L_x_15638) ;  /* 0x0000000800647947 */ /* 0x000fea0003800000 */
.L_x_15646:
        /* <DEDUP_REMOVED lines=21> */
.L_x_15651:
[----:B------:R-:W-:Y:S05]  /*6030*/  BSYNC B0 ;  /* 0x0000000000007941 */ /* 0x000fea0003800000 */
.L_x_15650:
[----:B------:R-:W-:-:S05]  /*6040*/  LOP3.LUT R5, R0, R5, RZ, 0xfc, !PT ;  /* 0x0000000500057212 */ /* 0x000fca00078efcff */
[----:B------:R0:W-:Y:S01]  /*6050*/  STG.E.U8 desc[UR36][R8.64], R5 ;  /* 0x0000000508007986 */ /* 0x0001e2000c101124 */
[----:B------:R-:W-:Y:S05]  /*6060*/  BRA `(.L_x_15638) ;  /* 0x0000000800007947 */ /* 0x000fea0003800000 */
.L_x_15649:
        /* <DEDUP_REMOVED lines=13> */
.L_x_15653:
[----:B------:R-:W-:Y:S01]  /*6140*/  IMAD.MOV.U32 R0, RZ, RZ, 0x7f ;  /* 0x0000007fff007424 */ /* 0x000fe200078e00ff */
[----:B------:R-:W-:-:S04]  /*6150*/  ISETP.GT.U32.AND P0, PT, R3, 0x7f800000, PT ;  /* 0x7f8000000300780c */ /* 0x000fc80003f04070 */
[----:B------:R-:W-:-:S09]  /*6160*/  SEL R0, R0, 0x7c, P0 ;  /* 0x0000007c00007807 */ /* 0x000fd20000000000 */
.L_x_15654:
[----:B------:R-:W-:Y:S05]  /*6170*/  BSYNC B0 ;  /* 0x0000000000007941 */ /* 0x000fea0003800000 */
.L_x_15652:
[----:B------:R-:W-:-:S04]  /*6180*/  LOP3.LUT R3, R5, 0x80000000, RZ, 0xc0, !PT ;  /* 0x8000000005037812 */ /* 0x000fc800078ec0ff */
[----:B------:R-:W-:-:S04]  /*6190*/  SHF.R.U32.HI R3, RZ, 0x18, R3 ;  /* 0x00000018ff037819 */ /* 0x000fc80000011603 */
[----:B------:R-:W-:-:S05]  /*61a0*/  LOP3.LUT R3, R0, R3, RZ, 0xfc, !PT ;  /* 0x0000000300037212 */ /* 0x000fca00078efcff */
[----:B------:R0:W-:Y:S01]  /*61b0*/  STG.E.U8 desc[UR36][R8.64], R3 ;  /* 0x0000000308007986 */ /* 0x0001e2000c101124 */
[----:B------:R-:W-:Y:S05]  /*61c0*/  BRA `(.L_x_15638) ;  /* 0x0000000400a87947 */ /* 0x000fea0003800000 */
.L_x_15648:
[----:B------:R-:W-:-:S04]  /*61d0*/  I2FP.F32.S32 R0, R16 ;  /* 0x0000001000007245 */ /* 0x000fc80000201400 */
[----:B------:R-:W-:-:S05]  /*61e0*/  F2FP.BF16.F32.PACK_AB R0, RZ, R0 ;  /* 0x00000000ff00723e */ /* 0x000fca00000010ff */
[----:B------:R0:W-:Y:S01]  /*61f0*/  STG.E.U16 desc[UR36][R8.64], R0 ;  /* 0x0000000008007986 */ /* 0x0001e2000c101524 */
[----:B------:R-:W-:Y:S05]  /*6200*/  BRA `(.L_x_15638) ;  /* 0x0000000400987947 */ /* 0x000fea0003800000 */
.L_x_15645:
        /* <DEDUP_REMOVED lines=10> */
.L_x_15657:
        /* <DEDUP_REMOVED lines=17> */
.L_x_15660:
[----:B------:R-:W-:-:S04]  /*63c0*/  LOP3.LUT R3, R5, 0x80000000, RZ, 0xc0, !PT ;  /* 0x8000000005037812 */ /* 0x000fc800078ec0ff */
[----:B------:R-:W-:-:S04]  /*63d0*/  SHF.R.U32.HI R3, RZ, 0x18, R3 ;  /* 0x00000018ff037819 */ /* 0x000fc80000011603 */
[----:B------:R-:W-:-:S04]  /*63e0*/  LOP3.LUT R0, R0, R3, RZ, 0xfc, !PT ;  /* 0x0000000300007212 */ /* 0x000fc800078efcff */
[----:B------:R-:W-:-:S07]  /*63f0*/  PRMT R4, R0, 0x7610, R4 ;  /* 0x0000761000047816 */ /* 0x000fce0000000004 */
.L_x_15659:
[----:B------:R-:W-:Y:S05]  /*6400*/  BSYNC B0 ;  /* 0x0000000000007941 */ /* 0x000fea0003800000 */
.L_x_15658:
[----:B------:R0:W-:Y:S01]  /*6410*/  STG.E.U8 desc[UR36][R8.64], R4 ;  /* 0x0000000408007986 */ /* 0x0001e2000c101124 */
[----:B------:R-:W-:Y:S05]  /*6420*/  BRA `(.L_x_15638) ;  /* 0x0000000400107947 */ /* 0x000fea0003800000 */
.L_x_15656:
        /* <DEDUP_REMOVED lines=17> */
.L_x_15663:
[----:B------:R-:W-:-:S04]  /*6540*/  LOP3.LUT R3, R5, 0x80000000, RZ, 0xc0, !PT ;  /* 0x8000000005037812 */ /* 0x000fc800078ec0ff */
[----:B------:R-:W-:-:S04]  /*6550*/  SHF.R.U32.HI R3, RZ, 0x18, R3 ;  /* 0x00000018ff037819 */ /* 0x000fc80000011603 */
[----:B------:R-:W-:-:S04]  /*6560*/  LOP3.LUT R0, R0, R3, RZ, 0xfc, !PT ;  /* 0x0000000300007212 */ /* 0x000fc800078efcff */
[----:B------:R-:W-:-:S07]  /*6570*/  PRMT R4, R0, 0x7610, R4 ;  /* 0x0000761000047816 */ /* 0x000fce0000000004 */
.L_x_15662:
[----:B------:R-:W-:Y:S05]  /*6580*/  BSYNC B0 ;  /* 0x0000000000007941 */ /* 0x000fea0003800000 */
.L_x_15661:
[----:B------:R0:W-:Y:S01]  /*6590*/  STG.E.U8 desc[UR36][R8.64], R4 ;  /* 0x0000000408007986 */ /* 0x0001e2000c101124 */
[----:B------:R-:W-:Y:S05]  /*65a0*/  BRA `(.L_x_15638) ;  /* 0x0000000000b07947 */ /* 0x000fea0003800000 */
.L_x_15655:
        /* <DEDUP_REMOVED lines=22> */
.L_x_15637:
        /* <DEDUP_REMOVED lines=16> */
.L_x_15666:
[----:B------:R-:W-:Y:S05]  /*6810*/  BRA `(.L_x_15638) ;  /* 0x0000000000147947 */ /* 0x000fea0003800000 */
.L_x_15665:
[--C-:B------:R-:W-:Y:S01]  /*6820*/  SHF.R.S32.HI R5, RZ, 0x1f, R16.reuse ;  /* 0x0000001fff057819 */ /* 0x100fe20000011410 */
[----:B------:R-:W-:-:S05]  /*6830*/  IMAD.MOV.U32 R4, RZ, RZ, R16 ;  /* 0x000000ffff047224 */ /* 0x000fca00078e0010 */
[----:B------:R0:W-:Y:S01]  /*6840*/  STG.E.64 desc[UR36][R8.64], R4 ;  /* 0x0000000408007986 */ /* 0x0001e2000c101b24 */
[----:B------:R-:W-:Y:S05]  /*6850*/  BRA `(.L_x_15638) ;  /* 0x0000000000047947 */ /* 0x000fea0003800000 */
.L_x_15664:
[----:B------:R0:W-:Y:S02]  /*6860*/  STG.E desc[UR36][R8.64], R16 ;  /* 0x0000001008007986 */ /* 0x0001e4000c101924 */
.L_x_15638:
[----:B------:R-:W-:-:S07]  /*6870*/  VIADD R2, R2, 0x80 ;  /* 0x0000008002027836 */ /* 0x000fce0000000000 */
.L_x_15598:
[----:B------:R-:W-:Y:S05]  /*6880*/  BSYNC B6 ;  /* 0x0000000000067941 */ /* 0x000fea0003800000 */
.L_x_15597:
        /* <DEDUP_REMOVED lines=21> */
.L_x_15670:
[----:B------:R-:W-:Y:S01]  /*69e0*/  STG.E.U8 desc[UR36][R2.64], R22 ;  /* 0x0000001602007986 */ /* 0x000fe2000c101124 */
[----:B------:R-:W-:Y:S05]  /*69f0*/  EXIT ;  /* 0x000000000000794d */ /* 0x000fea0003800000 */
.L_x_15669:
        /* <DEDUP_REMOVED lines=9> */
.L_x_15673:
[----:B------:R-:W-:Y:S01]  /*6a90*/  STG.E desc[UR36][R2.64], R22 ;  /* 0x0000001602007986 */ /* 0x000fe2000c101924 */
[----:B------:R-:W-:Y:S05]  /*6aa0*/  EXIT ;  /* 0x000000000000794d */ /* 0x000fea0003800000 */
.L_x_15672:
[----:B------:R-:W-:Y:S01]  /*6ab0*/  STG.E.U16 desc[UR36][R2.64], R22 ;  /* 0x0000001602007986 */ /* 0x000fe2000c101524 */
[----:B------:R-:W-:Y:S05]  /*6ac0*/  EXIT ;  /* 0x000000000000794d */ /* 0x000fea0003800000 */
.L_x_15668:
        /* <DEDUP_REMOVED lines=9> */
.L_x_15675:
[----:B------:R-:W-:-:S04]  /*6b60*/  I2FP.F32.S32 R0, R22 ;  /* 0x0000001600007245 */ /* 0x000fc80000201400 */
[----:B------:R-:W-:-:S05]  /*6b70*/  F2FP.F16.F32.PACK_AB R0, RZ, R0 ;  /* 0x00000000ff00723e */ /* 0x000fca00000000ff */
[----:B------:R-:W-:Y:S01]  /*6b80*/  STG.E.U16 desc[UR36][R2.64], R0 ;  /* 0x0000000002007986 */ /* 0x000fe2000c101524 */
[----:B------:R-:W-:Y:S05]  /*6b90*/  EXIT ;  /* 0x000000000000794d */ /* 0x000fea0003800000 */
.L_x_15674:
        /* <DEDUP_REMOVED lines=10> */
.L_x_15677:
[----:B------:R-:W-:-:S04]  /*6c40*/  I2FP.F32.S32 R22, R22 ;  /* 0x0000001600167245 */ /* 0x000fc80000201400 */
[----:B------:R-:W-:-:S04]  /*6c50*/  F2FP.F16.F32.PACK_AB R5, RZ, R22 ;  /* 0x00000016ff05723e */ /* 0x000fc800000000ff */
[----:B------:R-:W-:-:S05]  /*6c60*/  PRMT R5, R5, 0x5410, RZ ;  /* 0x0000541005057816 */ /* 0x000fca00000000ff */
[----:B------:R-:W-:Y:S01]  /*6c70*/  STG.E desc[UR36][R2.64], R5 ;  /* 0x0000000502007986 */ /* 0x000fe2000c101924 */
[----:B------:R-:W-:Y:S05]  /*6c80*/  EXIT ;  /* 0x000000000000794d */ /* 0x000fea0003800000 */
.L_x_15676:
[----:B------:R-:W0:Y:S02]  /*6c90*/  I2F.F64 R22, R22 ;  /* 0x0000001600167312 */ /* 0x000e240000201c00 */
[----:B0-----:R-:W-:Y:S01]  /*6ca0*/  STG.E.64 desc[UR36][R2.64], R22 ;  /* 0x0000001602007986 */ /* 0x001fe2000c101b24 */
[----:B------:R-:W-:Y:S05]  /*6cb0*/  EXIT ;  /* 0x000000000000794d */ /* 0x000fea0003800000 */
.L_x_15667:
        /* <DEDUP_REMOVED lines=12> */
.L_x_15680:
[----:B------:R-:W0:Y:S01]  /*6d80*/  I2F.F64 R4, R22 ;  /* 0x0000001600047312 */ /* 0x000e220000201c00 */
[----:B------:R-:W-:-:S05]  /*6d90*/  CS2R R6, SRZ ;  /* 0x0000000000067805 */ /* 0x000fca000001ff00 */
[----:B0-----:R-:W-:Y:S01]  /*6da0*/  STG.E.128 desc[UR36][R2.64], R4 ;  /* 0x0000000402007986 */ /* 0x001fe2000c101d24 */
[----:B------:R-:W-:Y:S05]  /*6db0*/  EXIT ;  /* 0x000000000000794d */ /* 0x000fea0003800000 */
.L_x_15679:
        /* <DEDUP_REMOVED lines=21> */
.L_x_15684:
[----:B------:R-:W-:Y:S05]  /*6f10*/  BSYNC B0 ;  /* 0x0000000000007941 */ /* 0x000fea0003800000 */
.L_x_15683:
[----:B------:R-:W-:-:S05]  /*6f20*/  LOP3.LUT R5, R0, R5, RZ, 0xfc, !PT ;  /* 0x0000000500057212 */ /* 0x000fca00078efcff */
[----:B------:R-:W-:Y:S01]  /*6f30*/  STG.E.U8 desc[UR36][R2.64], R5 ;  /* 0x0000000502007986 */ /* 0x000fe2000c101124 */
[----:B------:R-:W-:Y:S05]  /*6f40*/  EXIT ;  /* 0x000000000000794d */ /* 0x000fea0003800000 */
.L_x_15682:
        /* <DEDUP_REMOVED lines=13> */
.L_x_15686:
[----:B------:R-:W-:Y:S01]  /*7020*/  IMAD.MOV.U32 R0, RZ, RZ, 0x7f ;  /* 0x0000007fff007424 */ /* 0x000fe200078e00ff */
[----:B------:R-:W-:-:S04]  /*7030*/  ISETP.GT.U32.AND P0, PT, R4, 0x7f800000, PT ;  /* 0x7f8000000400780c */ /* 0x000fc80003f04070 */
[----:B------:R-:W-:-:S09]  /*7040*/  SEL R0, R0, 0x7c, P0 ;  /* 0x0000007c00007807 */ /* 0x000fd20000000000 */
.L_x_15687:
[----:B------:R-:W-:Y:S05]  /*7050*/  BSYNC B0 ;  /* 0x0000000000007941 */ /* 0x000fea0003800000 */
.L_x_15685:
[----:B------:R-:W-:-:S04]  /*7060*/  LOP3.LUT R4, R5, 0x80000000, RZ, 0xc0, !PT ;  /* 0x8000000005047812 */ /* 0x000fc800078ec0ff */
[----:B------:R-:W-:-:S04]  /*7070*/  SHF.R.U32.HI R5, RZ, 0x18, R4 ;  /* 0x00000018ff057819 */ /* 0x000fc80000011604 */
[----:B------:R-:W-:-:S05]  /*7080*/  LOP3.LUT R5, R0, R5, RZ, 0xfc, !PT ;  /* 0x0000000500057212 */ /* 0x000fca00078efcff */
[----:B------:R-:W-:Y:S01]  /*7090*/  STG.E.U8 desc[UR36][R2.64], R5 ;  /* 0x0000000502007986 */ /* 0x000fe2000c101124 */
[----:B------:R-:W-:Y:S05]  /*70a0*/  EXIT ;  /* 0x000000000000794d */ /* 0x000fea0003800000 */
.L_x_15681:
[----:B------:R-:W-:-:S04]  /*70b0*/  I2FP.F32.S32 R0, R22 ;  /* 0x0000001600007245 */ /* 0x000fc80000201400 */
[----:B------:R-:W-:-:S05]  /*70c0*/  F2FP.BF16.F32.PACK_AB R0, RZ, R0 ;  /* 0x00000000ff00723e */ /* 0x000fca00000010ff */
[----:B------:R-:W-:Y:S01]  /*70d0*/  STG.E.U16 desc[UR36][R2.64], R0 ;  /* 0x0000000002007986 */ /* 0x000fe2000c101524 */
[----:B------:R-:W-:Y:S05]  /*70e0*/  EXIT ;  /* 0x000000000000794d */ /* 0x000fea0003800000 */
.L_x_15678:
        /* <DEDUP_REMOVED lines=10> */
.L_x_15690:
        /* <DEDUP_REMOVED lines=17> */
.L_x_15693:
[----:B------:R-:W-:-:S04]  /*72a0*/  LOP3.LUT R0, R7, 0x80000000, RZ, 0xc0, !PT ;  /* 0x8000000007007812 */ /* 0x000fc800078ec0ff */
[----:B------:R-:W-:-:S04]  /*72b0*/  SHF.R.U32.HI R5, RZ, 0x18, R0 ;  /* 0x00000018ff057819 */ /* 0x000fc80000011600 */
[----:B------:R-:W-:-:S04]  /*72c0*/  LOP3.LUT R4, R4, R5, RZ, 0xfc, !PT ;  /* 0x0000000504047212 */ /* 0x000fc800078efcff */
[----:B------:R-:W-:-:S07]  /*72d0*/  PRMT R0, R4, 0x7610, R0 ;  /* 0x0000761004007816 */ /* 0x000fce0000000000 */
.L_x_15692:
[----:B------:R-:W-:Y:S05]  /*72e0*/  BSYNC B0 ;  /* 0x0000000000007941 */ /* 0x000fea0003800000 */
.L_x_15691:
[----:B------:R-:W-:Y:S01]  /*72f0*/  STG.E.U8 desc[UR36][R2.64], R0 ;  /* 0x0000000002007986 */ /* 0x000fe2000c101124 */
[----:B------:R-:W-:Y:S05]  /*7300*/  EXIT ;  /* 0x000000000000794d */ /* 0x000fea0003800000 */
.L_x_15689:
        /* <DEDUP_REMOVED lines=17> */
.L_x_15696:
[----:B------:R-:W-:-:S04]  /*7420*/  LOP3.LUT R0, R7, 0x80000000, RZ, 0xc0, !PT ;  /* 0x8000000007007812 */ /* 0x000fc800078ec0ff */
[----:B------:R-:W-:-:S04]  /*7430*/  SHF.R.U32.HI R5, RZ, 0x18, R0 ;  /* 0x00000018ff057819 */ /* 0x000fc80000011600 */
[----:B------:R-:W-:-:S04]  /*7440*/  LOP3.LUT R4, R4, R5, RZ, 0xfc, !PT ;  /* 0x0000000504047212 */ /* 0x000fc800078efcff */
[----:B------:R-:W-:-:S07]  /*7450*/  PRMT R0, R4, 0x7610, R0 ;  /* 0x0000761004007816 */ /* 0x000fce0000000000 */
.L_x_15695:
[----:B------:R-:W-:Y:S05]  /*7460*/  BSYNC B0 ;  /* 0x0000000000007941 */ /* 0x000fea0003800000 */
.L_x_15694:
[----:B------:R-:W-:Y:S01]  /*7470*/  STG.E.U8 desc[UR36][R2.64], R0 ;  /* 0x0000000002007986 */ /* 0x000fe2000c101124 */
[----:B------:R-:W-:Y:S05]  /*7480*/  EXIT ;  /* 0x000000000000794d */ /* 0x000fea0003800000 */
.L_x_15688:
        /* <DEDUP_REMOVED lines=22> */
.L_x_15671:
        /* <DEDUP_REMOVED lines=16> */
.L_x_15699:
[----:B------:R-:W-:Y:S05]  /*76f0*/  EXIT ;  /* 0x000000000000794d */ /* 0x000fea0003800000 */
.L_x_15698:
[----:B------:R-:W-:-:S05]  /*7700*/  SHF.R.S32.HI R23, RZ, 0x1f, R22 ;  /* 0x0000001fff177819 */ /* 0x000fca0000011416 */
[----:B------:R-:W-:Y:S01]  /*7710*/  STG.E.64 desc[UR36][R2.64], R22 ;  /* 0x0000001602007986 */ /* 0x000fe2000c101b24 */
[----:B------:R-:W-:Y:S05]  /*7720*/  EXIT ;  /* 0x000000000000794d */ /* 0x000fea0003800000 */
.L_x_15697:
[----:B------:R-:W-:Y:S01]  /*7730*/  STG.E desc[UR36][R2.64], R22 ;  /* 0x0000001602007986 */ /* 0x000fe2000c101924 */
[----:B------:R-:W-:Y:S05]  /*7740*/  EXIT ;  /* 0x000000000000794d */ /* 0x000fea0003800000 */
.L_x_15700:
        /* <DEDUP_REMOVED lines=11> */
.L_x_32170:


//--------------------- .text._ZN2at6native18elementwise_kernelILi128ELi2EZNS0_22gpu_kernel_impl_nocastINS0_13BUnaryFunctorIiiiZZZNS0_21heaviside_kernel_cudaERNS_18TensorIteratorBaseEENKUlvE_clEvENKUlvE1_clEvEUliiE_EEEEvS5_RKT_EUliE_EEviT1_ --------------------------
	.section	.text._ZN2at6native18elementwise_kernelILi128ELi2EZNS0_22gpu_kernel_impl_nocastINS0_13BUnaryFunctorIiiiZZZNS0_21heaviside_kernel_cudaERNS_18TensorIteratorBaseEENKUlvE_clEvENKUlvE1_clEvEUliiE_EEEEvS5_RKT_EUliE_EEviT1_,"ax",@progbits
	.align	128
        .global         _ZN2at6native18elementwise_kernelILi128ELi2EZNS0_22gpu_kernel_impl_nocastINS0_13BUnaryFunctorIiiiZZZNS0_21heaviside_kernel_cudaERNS_18TensorIteratorBaseEENKUlvE_clEvENKUlvE1_clEvEUliiE_EEEEvS5_RKT_EUliE_EEviT1_
        .type           _ZN2at6native18elementwise_kernelILi128ELi2EZNS0_22gpu_kernel_impl_nocastINS0_13BUnaryFunctorIiiiZZZNS0_21heaviside_kernel_cudaERNS_18TensorIteratorBaseEENKUlvE_clEvENKUlvE1_clEvEUliiE_EEEEvS5_RKT_EUliE_EEviT1_,@function
        .size           _ZN2at6native18elementwise_kernelILi128ELi2EZNS0_22gpu_kernel_impl_nocastINS0_13BUnaryFunctorIiiiZZZNS0_21heaviside_kernel_cudaERNS_18TensorIteratorBaseEENKUlvE_clEvENKUlvE1_clEvEUliiE_EEEEvS5_RKT_EUliE_EEviT1_,(.L_x_32171 - _ZN2at6native18elementwise_kernelILi128ELi2EZNS0_22gpu_kernel_impl_nocastINS0_13BUnaryFunctorIiiiZZZNS0_21heaviside_kernel_cudaERNS_18TensorIteratorBaseEENKUlvE_clEvENKUlvE1_clEvEUliiE_EEEEvS5_RKT_EUliE_EEviT1_)
        .other          _ZN2at6native18elementwise_kernelILi128ELi2EZNS0_22gpu_kernel_impl_nocastINS0_13BUnaryFunctorIiiiZZZNS0_21heaviside_kernel_cudaERNS_18TensorIteratorBaseEENKUlvE_clEvENKUlvE1_clEvEUliiE_EEEEvS5_RKT_EUliE_EEviT1_,@"STO_CUDA_ENTRY STV_DEFAULT"
_ZN2at6native18elementwise_kernelILi128ELi2EZNS0_22gpu_kernel_impl_nocastINS0_13BUnaryFunctorIiiiZZZNS0_21heaviside_kernel_cudaERNS_18TensorIteratorBaseEENKUlvE_clEvENKUlvE1_clEvEUliiE_EEEEvS5_RKT_EUliE_EEviT1_:
.text._ZN2at6native18elementwise_kernelILi128ELi2EZNS0_22gpu_kernel_impl_nocastINS0_13BUnaryFunctorIiiiZZZNS0_21heaviside_kernel_cudaERNS_18TensorIteratorBaseEENKUlvE_clEvENKUlvE1_clEvEUliiE_EEEEvS5_RKT_EUliE_EEviT1_:
        /* <DEDUP_REMOVED lines=312> */
.L_x_15703:
[----:B------:R-:W-:Y:S02]  /*1380*/  ULDC.64 UR8, c[0x0][0x418] ;  /* 0x0001060000087ab9 */ /* 0x000fe40000000a00 */
[----:B------:R-:W-:-:S04]  /*1390*/  IADD3 R4, P0, R2, UR8, RZ ;  /* 0x0000000802047c10 */ /* 0x000fc8000ff1e0ff */
[----:B------:R-:W-:Y:S01]  /*13a0*/  IADD3.X R5, RZ, UR9, RZ, P0, !PT ;  /* 0x00000009ff057c10 */ /* 0x000fe200087fe4ff */
[----:B------:R-:W-:-:S04]  /*13b0*/  ULDC.64 UR8, c[0x0][0x410] ;  /* 0x0001040000087ab9 */ /* 0x000fc80000000a00 */
[----:B------:R-:W2:Y:S01]  /*13c0*/  LDG.E R4, desc[UR4][R4.64] ;  /* 0x0000000404047981 */ /* 0x000ea2000c1e1900 */
[----:B------:R-:W-:Y:S02]  /*13d0*/  IADD3 R7, R0, 0x80, RZ ;  /* 0x0000008000077810 */ /* 0x000fe40007ffe0ff */
[C---:B--2---:R-:W-:Y:S02]  /*13e0*/  ISETP.NE.AND P1, PT, R4.reuse, RZ, PT ;  /* 0x000000ff0400720c */ /* 0x044fe40003f25270 */
[----:B------:R-:W-:-:S04]  /*13f0*/  ISETP.GT.AND P0, PT, R4, RZ, PT ;  /* 0x000000ff0400720c */ /* 0x000fc80003f04270 */
[----:B------:R-:W-:Y:S02]  /*1400*/  SEL R9, RZ, 0x1, !P0 ;  /* 0x00000001ff097807 */ /* 0x000fe40004000000 */
[----:B------:R-:W-:-:S04]  /*1410*/  IADD3 R2, P0, R3, UR8, RZ ;  /* 0x0000000803027c10 */ /* 0x000fc8000ff1e0ff */
[----:B------:R-:W-:Y:S01]  /*1420*/  IADD3.X R3, RZ, UR9, RZ, P0, !PT ;  /* 0x00000009ff037c10 */ /* 0x000fe200087fe4ff */
[----:B------:R-:W0:Y:S04]  /*1430*/  @!P1 LDC R9, c[0x0][0x424] ;  /* 0x00010900ff099b82 */ /* 0x000e280000000800 */
[----:B0-----:R0:W-:Y:S04]  /*1440*/  STG.E desc[UR4][R2.64], R9 ;  /* 0x0000000902007986 */ /* 0x0011e8000c101904 */
.L_x_15702:
[----:B------:R-:W-:Y:S05]  /*1450*/  BSYNC B0 ;  /* 0x0000000000007941 */ /* 0x000fea0003800000 */
.L_x_15701:
[----:B------:R-:W-:-:S13]  /*1460*/  ISETP.GE.AND P0, PT, R7, UR6, PT ;  /* 0x0000000607007c0c */ /* 0x000fda000bf06270 */
[----:B------:R-:W-:Y:S05]  /*1470*/  @P0 EXIT ;  /* 0x000000000000094d */ /* 0x000fea0003800000 */
[----:B------:R-:W1:Y:S01]  /*1480*/  LDC R8, c[0x0][0x218] ;  /* 0x00008600ff087b82 */ /* 0x000e620000000800 */
[----:B------:R-:W-:Y:S01]  /*1490*/  HFMA2.MMA R0, -RZ, RZ, 0, 0 ;  /* 0x00000000ff007435 */ /* 0x000fe200000001ff */
[----:B0-----:R-:W-:Y:S01]  /*14a0*/  IMAD.MOV.U32 R3, RZ, RZ, RZ ;  /* 0x000000ffff037224 */ /* 0x001fe200078e00ff */
        /* <DEDUP_REMOVED lines=300> */
.L_x_15704:
[----:B------:R-:W-:Y:S02]  /*2770*/  ULDC.64 UR6, c[0x0][0x418] ;  /* 0x0001060000067ab9 */ /* 0x000fe40000000a00 */
[----:B------:R-:W-:-:S04]  /*2780*/  IADD3 R4, P0, R0, UR6, RZ ;  /* 0x0000000600047c10 */ /* 0x000fc8000ff1e0ff */
[----:B------:R-:W-:Y:S01]  /*2790*/  IADD3.X R5, RZ, UR7, RZ, P0, !PT ;  /* 0x00000007ff057c10 */ /* 0x000fe200087fe4ff */
[----:B------:R-:W-:-:S04]  /*27a0*/  ULDC.64 UR6, c[0x0][0x410] ;  /* 0x0001040000067ab9 */ /* 0x000fc80000000a00 */
[----:B------:R-:W2:Y:S02]  /*27b0*/  LDG.E R4, desc[UR4][R4.64] ;  /* 0x0000000404047981 */ /* 0x000ea4000c1e1900 */
[C---:B--2---:R-:W-:Y:S02]  /*27c0*/  ISETP.NE.AND P1, PT, R4.reuse, RZ, PT ;  /* 0x000000ff0400720c */ /* 0x044fe40003f25270 */
[----:B------:R-:W-:-:S04]  /*27d0*/  ISETP.GT.AND P0, PT, R4, RZ, PT ;  /* 0x000000ff0400720c */ /* 0x000fc80003f04270 */
[----:B------:R-:W-:Y:S02]  /*27e0*/  SEL R7, RZ, 0x1, !P0 ;  /* 0x00000001ff077807 */ /* 0x000fe40004000000 */
[----:B------:R-:W-:-:S04]  /*27f0*/  IADD3 R2, P0, R3, UR6, RZ ;  /* 0x0000000603027c10 */ /* 0x000fc8000ff1e0ff */
[----:B------:R-:W-:Y:S01]  /*2800*/  IADD3.X R3, RZ, UR7, RZ, P0, !PT ;  /* 0x00000007ff037c10 */ /* 0x000fe200087fe4ff */
[----:B------:R-:W0:Y:S04]  /*2810*/  @!P1 LDC R7, c[0x0][0x424] ;  /* 0x00010900ff079b82 */ /* 0x000e280000000800 */
[----:B0-----:R-:W-:Y:S01]  /*2820*/  STG.E desc[UR4][R2.64], R7 ;  /* 0x0000000702007986 */ /* 0x001fe2000c101904 */
[----:B------:R-:W-:Y:S05]  /*2830*/  EXIT ;  /* 0x000000000000794d */ /* 0x000fea0003800000 */
.L_x_15705:
        /* <DEDUP_REMOVED lines=12> */
.L_x_32171:


//--------------------- .text._ZN2at6native27unrolled_elementwise_kernelINS0_13BUnaryFunctorIiiiZZZNS0_21heaviside_kernel_cudaERNS_18TensorIteratorBaseEENKUlvE_clEvENKUlvE1_clEvEUliiE_EESt5arrayIPcLm2EELi4E23TrivialOffsetCalculatorILi1EjESD_NS0_6memory15LoadWithoutCastENSE_16StoreWithoutCastEEEviT_T0_T2_T3_T4_T5_ --------------------------
	.section	.text._ZN2at6native27unrolled_elementwise_kernelINS0_13BUnaryFunctorIiiiZZZNS0_21heaviside_kernel_cudaERNS_18TensorIteratorBaseEENKUlvE_clEvENKUlvE1_clEvEUliiE_EESt5arrayIPcLm2EELi4E23TrivialOffsetCalculatorILi1EjESD_NS0_6memory15LoadWithoutCastENSE_16StoreWithoutCastEEEviT_T0_T2_T3_T4_T5_,"ax",@progbits
	.align	128
        .global         _ZN2at6native27unrolled_elementwise_kernelINS0_13BUnaryFunctorIiiiZZZNS0_21heaviside_kernel_cudaERNS_18TensorIteratorBaseEENKUlvE_clEvENKUlvE1_clEvEUliiE_EESt5arrayIPcLm2EELi4E23TrivialOffsetCalculatorILi1EjESD_NS0_6memory15LoadWithoutCastENSE_16StoreWithoutCastEEEviT_T0_T2_T3_T4_T5_
        .type           _ZN2at6native27unrolled_elementwise_kernelINS0_13BUnaryFunctorIiiiZZZNS0_21heaviside_kernel_cudaERNS_18TensorIteratorBaseEENKUlvE_clEvENKUlvE1_clEvEUliiE_EESt5arrayIPcLm2EELi4E23TrivialOffsetCalculatorILi1EjESD_NS0_6memory15LoadWithoutCastENSE_16StoreWithoutCastEEEviT_T0_T2_T3_T4_T5_,@function
        .size           _ZN2at6native27unrolled_elementwise_kernelINS0_13BUnaryFunctorIiiiZZZNS0_21heaviside_kernel_cudaERNS_18TensorIteratorBaseEENKUlvE_clEvENKUlvE1_clEvEUliiE_EESt5arrayIPcLm2EELi4E23TrivialOffsetCalculatorILi1EjESD_NS0_6memory15LoadWithoutCastENSE_16StoreWithoutCastEEEviT_T0_T2_T3_T4_T5_,(.L_x_32172 - _ZN2at6native27unrolled_elementwise_kernelINS0_13BUnaryFunctorIiiiZZZNS0_21heaviside_kernel_cudaERNS_18TensorIteratorBaseEENKUlvE_clEvENKUlvE1_clEvEUliiE_EESt5arrayIPcLm2EELi4E23TrivialOffsetCalculatorILi1EjESD_NS0_6memory15LoadWithoutCastENSE_16StoreWithoutCastEEEviT_T0_T2_T3_T4_T5_)
        .other          _ZN2at6native27unrolled_elementwise_kernelINS0_13BUnaryFunctorIiiiZZZNS0_21heaviside_kernel_cudaERNS_18TensorIteratorBaseEENKUlvE_clEvENKUlvE1_clEvEUliiE_EESt5arrayIPcLm2EELi4E23TrivialOffsetCalculatorILi1EjESD_NS0_6memory15LoadWithoutCastENSE_16StoreWithoutCastEEEviT_T0_T2_T3_T4_T5_,@"STO_CUDA_ENTRY STV_DEFAULT"
_ZN2at6native27unrolled_elementwise_kernelINS0_13BUnaryFunctorIiiiZZZNS0_21heaviside_kernel_cudaERNS_18TensorIteratorBaseEENKUlvE_clEvENKUlvE1_clEvEUliiE_EESt5arrayIPcLm2EELi4E23TrivialOffsetCalculatorILi1EjESD_NS0_6memory15LoadWithoutCastENSE_16StoreWithoutCastEEEviT_T0_T2_T3_T4_T5_:
.text._ZN2at6native27unrolled_elementwise_kernelINS0_13BUnaryFunctorIiiiZZZNS0_21heaviside_kernel_cudaERNS_18TensorIteratorBaseEENKUlvE_clEvENKUlvE1_clEvEUliiE_EESt5arrayIPcLm2EELi4E23TrivialOffsetCalculatorILi1EjESD_NS0_6memory15LoadWithoutCastENSE_16StoreWithoutCastEEEviT_T0_T2_T3_T4_T5_:
[----:B------:R-:W-:Y:S01]  /*0000*/  LDC R1, c[0x0][0x28] ;  /* 0x00000a00ff017b82 */ /* 0x000fe20000000800 */
[----:B------:R-:W0:Y:S07]  /*0010*/  S2R R0, SR_CTAID.X ;  /* 0x0000000000007919 */ /* 0x000e2e0000002500 */
[----:B------:R-:W0:Y:S01]  /*0020*/  LDC R5, c[0x0][0x210] ;  /* 0x00008400ff057b82 */ /* 0x000e220000000800 */
[----:B------:R-:W-:Y:S01]  /*0030*/  CS2R R16, SRZ ;  /* 0x0000000000107805 */ /* 0x000fe2000001ff00 */
[----:B------:R-:W-:Y:S01]  /*0040*/  ULDC.64 UR4, c[0x0][0x208] ;  /* 0x0000820000047ab9 */ /* 0x000fe20000000a00 */
[----:B------:R-:W1:Y:S01]  /*0050*/  S2R R3, SR_TID.X ;  /* 0x0000000000037919 */ /* 0x000e620000002100 */
[----:B------:R-:W-:-:S02]  /*0060*/  IMAD.MOV.U32 R14, RZ, RZ, RZ ;  /* 0x000000ffff0e7224 */ /* 0x000fc400078e00ff */
[----:B0-----:R-:W-:Y:S02]  /*0070*/  IMAD R2, R0, -0x200, R5 ;  /* 0xfffffe0000027824 */ /* 0x001fe400078e0205 */
[----:B-1----:R-:W-:-:S03]  /*0080*/  IMAD.MOV.U32 R15, RZ, RZ, R3 ;  /* 0x000000ffff0f7224 */ /* 0x002fc600078e0003 */
[----:B------:R-:W-:-:S13]  /*0090*/  ISETP.GE.AND P0, PT, R3, R2, PT ;  /* 0x000000020300720c */ /* 0x000fda0003f06270 */
[----:B------:R-:W-:Y:S01]  /*00a0*/  @!P0 IMAD R11, R0, 0x200, R15 ;  /* 0x00000200000b8824 */ /* 0x000fe200078e020f */
[----:B------:R-:W0:Y:S01]  /*00b0*/  @!P0 LDC.64 R6, c[0x0][0x228] ;  /* 0x00008a00ff068b82 */ /* 0x000e220000000a00 */
[----:B------:R-:W-:-:S05]  /*00c0*/  @!P0 VIADD R15, R15, 0x80 ;  /* 0x000000800f0f8836 */ /* 0x000fca0000000000 */
[----:B------:R-:W-:-:S13]  /*00d0*/  ISETP.GE.AND P1, PT, R15, R2, PT ;  /* 0x000000020f00720c */ /* 0x000fda0003f26270 */
[----:B------:R-:W-:Y:S01]  /*00e0*/  @!P1 IMAD R13, R0, 0x200, R15 ;  /* 0x00000200000d9824 */ /* 0x000fe200078e020f */
[----:B------:R-:W-:Y:S01]  /*00f0*/  @!P1 IADD3 R15, R15, 0x80, RZ ;  /* 0x000000800f0f9810 */ /* 0x000fe20007ffe0ff */
[----:B------:R-:W1:Y:S03]  /*0100*/  @!P1 LDC.64 R4, c[0x0][0x228] ;  /* 0x00008a00ff049b82 */ /* 0x000e660000000a00 */
[----:B------:R-:W-:Y:S01]  /*0110*/  ISETP.GE.AND P2, PT, R15, R2, PT ;  /* 0x000000020f00720c */ /* 0x000fe20003f46270 */
[----:B0-----:R-:W-:-:S05]  /*0120*/  @!P0 IMAD.WIDE.U32 R6, R11, 0x4, R6 ;  /* 0x000000040b068825 */ /* 0x001fca00078e0006 */
[----:B------:R-:W2:Y:S07]  /*0130*/  @!P0 LDG.E R17, desc[UR4][R6.64] ;  /* 0x0000000406118981 */ /* 0x000eae000c1e1900 */
[----:B------:R-:W0:Y:S01]  /*0140*/  @!P2 LDC.64 R8, c[0x0][0x228] ;  /* 0x00008a00ff08ab82 */ /* 0x000e220000000a00 */
[----:B-1----:R-:W-:-:S07]  /*0150*/  @!P1 IMAD.WIDE.U32 R10, R13, 0x4, R4 ;  /* 0x000000040d0a9825 */ /* 0x002fce00078e0004 */
[----:B------:R-:W1:Y:S01]  /*0160*/  LDC R4, c[0x0][0x218] ;  /* 0x00008600ff047b82 */ /* 0x000e620000000800 */
[----:B------:R-:W-:Y:S01]  /*0170*/  @!P2 IMAD R13, R0, 0x200, R15 ;  /* 0x00000200000da824 */ /* 0x000fe200078e020f */
[----:B------:R3:W4:Y:S01]  /*0180*/  @!P1 LDG.E R14, desc[UR4][R10.64] ;  /* 0x000000040a0e9981 */ /* 0x000722000c1e1900 */
[----:B------:R-:W-:Y:S02]  /*0190*/  @!P2 VIADD R15, R15, 0x80 ;  /* 0x000000800f0fa836 */ /* 0x000fe40000000000 */
[----:B0-----:R-:W-:-:S03]  /*01a0*/  @!P2 IMAD.WIDE.U32 R12, R13, 0x4, R8 ;  /* 0x000000040d0ca825 */ /* 0x001fc600078e0008 */
[----:B---3--:R-:W0:Y:S02]  /*01b0*/  @!P0 LDC.64 R10, c[0x0][0x220] ;  /* 0x00008800ff0a8b82 */ /* 0x008e240000000a00 */
[----:B------:R3:W4:Y:S01]  /*01c0*/  @!P2 LDG.E R16, desc[UR4][R12.64] ;  /* 0x000000040c10a981 */ /* 0x000722000c1e1900 */
[----:B------:R-:W-:-:S13]  /*01d0*/  ISETP.GE.AND P1, PT, R15, R2, PT ;  /* 0x000000020f00720c */ /* 0x000fda0003f26270 */
[----:B------:R-:W1:Y:S01]  /*01e0*/  @!P1 LDC.64 R8, c[0x0][0x228] ;  /* 0x00008a00ff089b82 */ /* 0x000e620000000a00 */
[C---:B------:R-:W-:Y:S01]  /*01f0*/  @!P1 LEA R5, R0.reuse, R15, 0x9 ;  /* 0x0000000f00059211 */ /* 0x040fe200078e48ff */
[----:B------:R-:W-:Y:S02]  /*0200*/  VIADD R6, R3, 0x80 ;  /* 0x0000008003067836 */ /* 0x000fe40000000000 */
[--C-:B------:R-:W-:Y:S02]  /*0210*/  IMAD.MOV.U32 R7, RZ, RZ, R3.reuse ;  /* 0x000000ffff077224 */ /* 0x100fe400078e0003 */
[----:B---3--:R-:W-:Y:S02]  /*0220*/  @!P0 IMAD R13, R0, 0x200, R3 ;  /* 0x00000200000d8824 */ /* 0x008fe400078e0203 */
[----:B-1----:R-:W-:-:S04]  /*0230*/  @!P1 IMAD.WIDE.U32 R8, R5, 0x4, R8 ;  /* 0x0000000405089825 */ /* 0x002fc800078e0008 */
[----:B------:R-:W-:-:S06]  /*0240*/  IMAD.MOV.U32 R5, RZ, RZ, RZ ;  /* 0x000000ffff057224 */ /* 0x000fcc00078e00ff */
[----:B------:R0:W5:Y:S01]  /*0250*/  @!P1 LDG.E R5, desc[UR4][R8.64] ;  /* 0x0000000408059981 */ /* 0x000162000c1e1900 */
[----:B------:R-:W-:Y:S01]  /*0260*/  @!P0 MOV R7, R6 ;  /* 0x0000000600078202 */ /* 0x000fe20000000f00 */
[----:B0-----:R-:W-:Y:S01]  /*0270*/  @!P0 IMAD.WIDE.U32 R8, R13, 0x4, R10 ;  /* 0x000000040d088825 */ /* 0x001fe200078e000a */
[----:B------:R-:W-:Y:S01]  /*0280*/  BSSY B0, `(.L_x_15706) ;  /* 0x000001a000007945 */ /* 0x000fe20003800000 */
[C---:B--2---:R-:W-:Y:S02]  /*0290*/  ISETP.GT.AND P4, PT, R17.reuse, RZ, PT ;  /* 0x000000ff1100720c */ /* 0x044fe40003f84270 */
[----:B------:R-:W-:Y:S02]  /*02a0*/  ISETP.NE.AND P1, PT, R17, RZ, PT ;  /* 0x000000ff1100720c */ /* 0x000fe40003f25270 */
[----:B------:R-:W-:-:S04]  /*02b0*/  SEL R3, RZ, 0x1, !P4 ;  /* 0x00000001ff037807 */ /* 0x000fc80006000000 */
[----:B------:R-:W-:-:S05]  /*02c0*/  SEL R13, R3, R4, P1 ;  /* 0x00000004030d7207 */ /* 0x000fca0000800000 */
[----:B------:R0:W-:Y:S01]  /*02d0*/  @!P0 STG.E desc[UR4][R8.64], R13 ;  /* 0x0000000d08008986 */ /* 0x0001e2000c101904 */
[----:B------:R-:W-:Y:S02]  /*02e0*/  ISETP.GE.AND P4, PT, R7, R2, PT ;  /* 0x000000020700720c */ /* 0x000fe40003f86270 */
[C---:B----4-:R-:W-:Y:S02]  /*02f0*/  ISETP.GT.AND P2, PT, R14.reuse, RZ, PT ;  /* 0x000000ff0e00720c */ /* 0x050fe40003f44270 */
[----:B------:R-:W-:Y:S02]  /*0300*/  ISETP.NE.AND P3, PT, R14, RZ, PT ;  /* 0x000000ff0e00720c */ /* 0x000fe40003f65270 */
[----:B------:R-:W-:-:S04]  /*0310*/  SEL R3, RZ, 0x1, !P2 ;  /* 0x00000001ff037807 */ /* 0x000fc80005000000 */
[----:B------:R-:W-:Y:S02]  /*0320*/  SEL R3, R3, R4, P3 ;  /* 0x0000000403037207 */ /* 0x000fe40001800000 */
[C---:B------:R-:W-:Y:S02]  /*0330*/  ISETP.GT.AND P5, PT, R16.reuse, RZ, PT ;  /* 0x000000ff1000720c */ /* 0x040fe40003fa4270 */
[----:B------:R-:W-:Y:S02]  /*0340*/  ISETP.NE.AND P1, PT, R16, RZ, PT ;  /* 0x000000ff1000720c */ /* 0x000fe40003f25270 */
[----:B------:R-:W-:-:S04]  /*0350*/  SEL R11, RZ, 0x1, !P5 ;  /* 0x00000001ff0b7807 */ /* 0x000fc80006800000 */
[----:B------:R-:W-:Y:S01]  /*0360*/  SEL R15, R11, R4, P1 ;  /* 0x000000040b0f7207 */ /* 0x000fe20000800000 */
        /* <DEDUP_REMOVED lines=11> */
.L_x_15707:
[----:B------:R-:W-:Y:S05]  /*0420*/  BSYNC B0 ;  /* 0x0000000000007941 */ /* 0x000fea0003800000 */
.L_x_15706:
[----:B------:R-:W-:-:S13]  /*0430*/  ISETP.GE.AND P0, PT, R7, R2, PT ;  /* 0x000000020700720c */ /* 0x000fda0003f06270 */
[----:B------:R-:W-:Y:S05]  /*0440*/  @P0 EXIT ;  /* 0x000000000000094d */ /* 0x000fea0003800000 */
[----:B0-----:R-:W0:Y:S01]  /*0450*/  LDC.64 R2, c[0x0][0x220] ;  /* 0x00008800ff027b82 */ /* 0x001e220000000a00 */
[C---:B-----5:R-:W-:Y:S01]  /*0460*/  ISETP.NE.AND P1, PT, R5.reuse, RZ, PT ;  /* 0x000000ff0500720c */ /* 0x060fe20003f25270 */
[----:B------:R-:W-:Y:S01]  /*0470*/  IMAD R7, R0, 0x200, R7 ;  /* 0x0000020000077824 */ /* 0x000fe200078e0207 */
[----:B------:R-:W-:-:S11]  /*0480*/  ISETP.GT.AND P0, PT, R5, RZ, PT ;  /* 0x000000ff0500720c */ /* 0x000fd60003f04270 */
[----:B------:R-:W-:Y:S01]  /*0490*/  @P1 SEL R4, RZ, 0x1, !P0 ;  /* 0x00000001ff041807 */ /* 0x000fe20004000000 */
[----:B0-----:R-:W-:-:S05]  /*04a0*/  IMAD.WIDE.U32 R2, R7, 0x4, R2 ;  /* 0x0000000407027825 */ /* 0x001fca00078e0002 */
[----:B------:R-:W-:Y:S01]  /*04b0*/  STG.E desc[UR4][R2.64], R4 ;  /* 0x0000000402007986 */ /* 0x000fe2000c101904 */
[----:B------:R-:W-:Y:S05]  /*04c0*/  EXIT ;  /* 0x000000000000794d */ /* 0x000fea0003800000 */
.L_x_15708:
        /* <DEDUP_REMOVED lines=11> */
.L_x_32172:


//--------------------- .text._ZN2at6native29vectorized_elementwise_kernelILi2ENS0_13BUnaryFunctorIiiiZZZNS0_21heaviside_kernel_cudaERNS_18TensorIteratorBaseEENKUlvE_clEvENKUlvE1_clEvEUliiE_EESt5arrayIPcLm2EEEEviT0_T1_ --------------------------
	.section	.text._ZN2at6native29vectorized_elementwise_kernelILi2ENS0_13BUnaryFunctorIiiiZZZNS0_21heaviside_kernel_cudaERNS_18TensorIteratorBaseEENKUlvE_clEvENKUlvE1_clEvEUliiE_EESt5arrayIPcLm2EEEEviT0_T1_,"ax",@progbits
	.align	128
        .global         _ZN2at6native29vectorized_elementwise_kernelILi2ENS0_13BUnaryFunctorIiiiZZZNS0_21heaviside_kernel_cudaERNS_18TensorIteratorBaseEENKUlvE_clEvENKUlvE1_clEvEUliiE_EESt5arrayIPcLm2EEEEviT0_T1_
        .type           _ZN2at6native29vectorized_elementwise_kernelILi2ENS0_13BUnaryFunctorIiiiZZZNS0_21heaviside_kernel_cudaERNS_18TensorIteratorBaseEENKUlvE_clEvENKUlvE1_clEvEUliiE_EESt5arrayIPcLm2EEEEviT0_T1_,@function
        .size           _ZN2at6native29vectorized_elementwise_kernelILi2ENS0_13BUnaryFunctorIiiiZZZNS0_21heaviside_kernel_cudaERNS_18TensorIteratorBaseEENKUlvE_clEvENKUlvE1_clEvEUliiE_EESt5arrayIPcLm2EEEEviT0_T1_,(.L_x_32173 - _ZN2at6native29vectorized_elementwise_kernelILi2ENS0_13BUnaryFunctorIiiiZZZNS0_21heaviside_kernel_cudaERNS_18TensorIteratorBaseEENKUlvE_clEvENKUlvE1_clEvEUliiE_EESt5arrayIPcLm2EEEEviT0_T1_)
        .other          _ZN2at6native29vectorized_elementwise_kernelILi2ENS0_13BUnaryFunctorIiiiZZZNS0_21heaviside_kernel_cudaERNS_18TensorIteratorBaseEENKUlvE_clEvENKUlvE1_clEvEUliiE_EESt5arrayIPcLm2EEEEviT0_T1_,@"STO_CUDA_ENTRY STV_DEFAULT"
_ZN2at6native29vectorized_elementwise_kernelILi2ENS0_13BUnaryFunctorIiiiZZZNS0_21heaviside_kernel_cudaERNS_18TensorIteratorBaseEENKUlvE_clEvENKUlvE1_clEvEUliiE_EESt5arrayIPcLm2EEEEviT0_T1_:
.text._ZN2at6native29vectorized_elementwise_kernelILi2ENS0_13BUnaryFunctorIiiiZZZNS0_21heaviside_kernel_cudaERNS_18TensorIteratorBaseEENKUlvE_clEvENKUlvE1_clEvEUliiE_EESt5arrayIPcLm2EEEEviT0_T1_:
        /* <DEDUP_REMOVED lines=13> */
[----:B------:R-:W0:Y:S02]  /*00d0*/  LDC R2, c[0x0][0x218] ;  /* 0x00008600ff027b82 */ /* 0x000e240000000800 */
[----:B------:R-:W3:Y:S04]  /*00e0*/  LDG.E.64 R18, desc[UR4][R10.64] ;  /* 0x000000040a127981 */ /* 0x000ee8000c1e1b00 */
[----:B------:R-:W4:Y:S04]  /*00f0*/  LDG.E.64 R12, desc[UR4][R10.64+0x400] ;  /* 0x000400040a0c7981 */ /* 0x000f28000c1e1b00 */
[----:B------:R-:W5:Y:S04]  /*0100*/  LDG.E.64 R4, desc[UR4][R10.64+0xc00] ;  /* 0x000c00040a047981 */ /* 0x000f68000c1e1b00 */
[----:B------:R1:W5:Y:S01]  /*0110*/  LDG.E.64 R8, desc[UR4][R10.64+0x800] ;  /* 0x000800040a087981 */ /* 0x000362000c1e1b00 */
[----:B--2---:R-:W-:-:S04]  /*0120*/  IMAD.WIDE.U32 R6, R17, 0x4, R6 ;  /* 0x0000000411067825 */ /* 0x004fc800078e0006 */
[----:B------:R-:W-:Y:S01]  /*0130*/  IMAD.WIDE R6, R15, 0x8, R6 ;  /* 0x000000080f067825 */ /* 0x000fe200078e0206 */
[C---:B---3--:R-:W-:Y:S02]  /*0140*/  ISETP.GT.AND P4, PT, R18.reuse, RZ, PT ;  /* 0x000000ff1200720c */ /* 0x048fe40003f84270 */
[C---:B------:R-:W-:Y:S02]  /*0150*/  ISETP.GT.AND P3, PT, R19.reuse, RZ, PT ;  /* 0x000000ff1300720c */ /* 0x040fe40003f64270 */
[----:B------:R-:W-:Y:S02]  /*0160*/  ISETP.NE.AND P0, PT, R18, RZ, PT ;  /* 0x000000ff1200720c */ /* 0x000fe40003f05270 */
[----:B------:R-:W-:Y:S02]  /*0170*/  SEL R3, RZ, 0x1, !P4 ;  /* 0x00000001ff037807 */ /* 0x000fe40006000000 */
[----:B----4-:R-:W-:Y:S02]  /*0180*/  ISETP.GT.AND P2, PT, R12, RZ, PT ;  /* 0x000000ff0c00720c */ /* 0x010fe40003f44270 */
[----:B------:R-:W-:-:S02]  /*0190*/  ISETP.NE.AND P1, PT, R19, RZ, PT ;  /* 0x000000ff1300720c */ /* 0x000fc40003f25270 */
[----:B-1----:R-:W-:Y:S02]  /*01a0*/  SEL R11, RZ, 0x1, !P3 ;  /* 0x00000001ff0b7807 */ /* 0x002fe40005800000 */
[----:B------:R-:W-:Y:S02]  /*01b0*/  ISETP.NE.AND P6, PT, R12, RZ, PT ;  /* 0x000000ff0c00720c */ /* 0x000fe40003fc5270 */
[----:B0-----:R-:W-:Y:S02]  /*01c0*/  SEL R12, R3, R2, P0 ;  /* 0x00000002030c7207 */ /* 0x001fe40000000000 */
[C---:B------:R-:W-:Y:S02]  /*01d0*/  ISETP.NE.AND P4, PT, R13.reuse, RZ, PT ;  /* 0x000000ff0d00720c */ /* 0x040fe40003f85270 */
[----:B------:R-:W-:Y:S02]  /*01e0*/  ISETP.GT.AND P5, PT, R13, RZ, PT ;  /* 0x000000ff0d00720c */ /* 0x000fe40003fa4270 */
[----:B------:R-:W-:-:S02]  /*01f0*/  SEL R3, RZ, 0x1, !P2 ;  /* 0x00000001ff037807 */ /* 0x000fc40005000000 */
[-C--:B------:R-:W-:Y:S02]  /*0200*/  SEL R13, R11, R2.reuse, P1 ;  /* 0x000000020b0d7207 */ /* 0x080fe40000800000 */
[----:B-----5:R-:W-:Y:S02]  /*0210*/  ISETP.NE.AND P1, PT, R4, RZ, PT ;  /* 0x000000ff0400720c */ /* 0x020fe40003f25270 */
[----:B------:R-:W-:Y:S02]  /*0220*/  ISETP.GT.AND P0, PT, R8, RZ, PT ;  /* 0x000000ff0800720c */ /* 0x000fe40003f04270 */
[----:B------:R-:W-:Y:S02]  /*0230*/  SEL R14, R3, R2, P6 ;  /* 0x00000002030e7207 */ /* 0x000fe40003000000 */
[----:B------:R-:W-:Y:S02]  /*0240*/  SEL R3, RZ, 0x1, !P5 ;  /* 0x00000001ff037807 */ /* 0x000fe40006800000 */
[----:B------:R-:W-:-:S02]  /*0250*/  ISETP.GT.AND P6, PT, R9, RZ, PT ;  /* 0x000000ff0900720c */ /* 0x000fc40003fc4270 */
[----:B------:R-:W-:Y:S02]  /*0260*/  ISETP.GT.AND P5, PT, R5, RZ, PT ;  /* 0x000000ff0500720c */ /* 0x000fe40003fa4270 */
[----:B------:R-:W-:Y:S02]  /*0270*/  ISETP.NE.AND P2, PT, R9, RZ, PT ;  /* 0x000000ff0900720c */ /* 0x000fe40003f45270 */
[----:B------:R-:W-:Y:S02]  /*0280*/  SEL R9, RZ, 0x1, !P0 ;  /* 0x00000001ff097807 */ /* 0x000fe40004000000 */
[----:B------:R-:W-:Y:S02]  /*0290*/  ISETP.NE.AND P0, PT, R5, RZ, PT ;  /* 0x000000ff0500720c */ /* 0x000fe40003f05270 */
[----:B------:R-:W-:Y:S02]  /*02a0*/  ISETP.NE.AND P3, PT, R8, RZ, PT ;  /* 0x000000ff0800720c */ /* 0x000fe40003f65270 */
[----:B------:R-:W-:-:S02]  /*02b0*/  SEL R5, RZ, 0x1, !P6 ;  /* 0x00000001ff057807 */ /* 0x000fc40007000000 */
[----:B------:R-:W-:Y:S02]  /*02c0*/  SEL R11, RZ, 0x1, !P5 ;  /* 0x00000001ff0b7807 */ /* 0x000fe40006800000 */
[----:B------:R-:W-:Y:S02]  /*02d0*/  ISETP.GT.AND P6, PT, R4, RZ, PT ;  /* 0x000000ff0400720c */ /* 0x000fe40003fc4270 */
[-C--:B------:R-:W-:Y:S02]  /*02e0*/  SEL R15, R3, R2.reuse, P4 ;  /* 0x00000002030f7207 */ /* 0x080fe40002000000 */
[-C--:B------:R-:W-:Y:S02]  /*02f0*/  SEL R4, R9, R2.reuse, P3 ;  /* 0x0000000209047207 */ /* 0x080fe40001800000 */
[-C--:B------:R-:W-:Y:S02]  /*0300*/  SEL R5, R5, R2.reuse, P2 ;  /* 0x0000000205057207 */ /* 0x080fe40001000000 */
[----:B------:R-:W-:-:S02]  /*0310*/  SEL R3, R11, R2, P0 ;  /* 0x000000020b037207 */ /* 0x000fc40000000000 */
[----:B------:R-:W-:Y:S01]  /*0320*/  @P1 SEL R2, RZ, 0x1, !P6 ;  /* 0x00000001ff021807 */ /* 0x000fe20007000000 */
[----:B------:R-:W-:Y:S04]  /*0330*/  STG.E.64 desc[UR4][R6.64], R12 ;  /* 0x0000000c06007986 */ /* 0x000fe8000c101b04 */
[----:B------:R-:W-:Y:S04]  /*0340*/  STG.E.64 desc[UR4][R6.64+0x400], R14 ;  /* 0x0004000e06007986 */ /* 0x000fe8000c101b04 */
[----:B------:R-:W-:Y:S04]  /*0350*/  STG.E.64 desc[UR4][R6.64+0x800], R4 ;  /* 0x0008000406007986 */ /* 0x000fe8000c101b04 */
[----:B------:R-:W-:Y:S01]  /*0360*/  STG.E.64 desc[UR4][R6.64+0xc00], R2 ;  /* 0x000c000206007986 */ /* 0x000fe2000c101b04 */
[----:B------:R-:W-:Y:S05]  /*0370*/  EXIT ;  /* 0x000000000000794d */ /* 0x000fea0003800000 */
.L_x_15709:
        /* <DEDUP_REMOVED lines=23> */
[----:B-1----:R-:W1:Y:S01]  /*04f0*/  @!P3 LDC.64 R2, c[0x0][0x228] ;  /* 0x00008a00ff02bb82 */ /* 0x002e620000000a00 */
        /* <DEDUP_REMOVED lines=11> */
[----:B------:R-:W0:Y:S02]  /*05b0*/  @!P0 LDC.64 R10, c[0x0][0x228] ;  /* 0x00008a00ff0a8b82 */ /* 0x000e240000000a00 */
[----:B------:R-:W-:-:S06]  /*05c0*/  IMAD.MOV.U32 R22, RZ, RZ, RZ ;  /* 0x000000ffff167224 */ /* 0x000fcc00078e00ff */
[----:B------:R-:W5:Y:S01]  /*05d0*/  @!P6 LDC.64 R6, c[0x0][0x228] ;  /* 0x00008a00ff06eb82 */ /* 0x000f620000000a00 */
[----:B------:R1:W3:Y:S01]  /*05e0*/  @!P2 LDG.E R22, desc[UR4][R14.64] ;  /* 0x000000040e16a981 */ /* 0x0002e2000c1e1900 */
[----:B------:R-:W-:Y:S02]  /*05f0*/  IMAD.MOV.U32 R26, RZ, RZ, RZ ;  /* 0x000000ffff1a7224 */ /* 0x000fe400078e00ff */
[----:B--2---:R-:W-:-:S04]  /*0600*/  @!P5 IMAD.WIDE.U32 R12, R29, 0x4, R12 ;  /* 0x000000041d0cd825 */ /* 0x004fc800078e000c */
[----:B----4-:R-:W-:Y:S01]  /*0610*/  @!P4 IMAD.WIDE.U32 R8, R27, 0x4, R8 ;  /* 0x000000041b08c825 */ /* 0x010fe200078e0008 */
[----:B------:R-:W2:Y:S03]  /*0620*/  @!P5 LDG.E R26, desc[UR4][R12.64] ;  /* 0x000000040c1ad981 */ /* 0x000ea6000c1e1900 */
[----:B------:R-:W-:Y:S02]  /*0630*/  @!P6 IMAD.IADD R27, R17, 0x1, R0 ;  /* 0x00000001111be824 */ /* 0x000fe400078e0200 */
[----:B-1----:R-:W-:-:S04]  /*0640*/  @!P3 IMAD.WIDE.U32 R2, R21, 0x4, R2 ;  /* 0x000000041502b825 */ /* 0x002fc800078e0002 */
[----:B------:R-:W-:Y:S02]  /*0650*/  IMAD.MOV.U32 R24, RZ, RZ, RZ ;  /* 0x000000ffff187224 */ /* 0x000fe400078e00ff */
[----:B------:R-:W-:Y:S02]  /*0660*/  IMAD.MOV.U32 R21, RZ, RZ, RZ ;  /* 0x000000ffff157224 */ /* 0x000fe400078e00ff */
[----:B------:R-:W-:Y:S02]  /*0670*/  IMAD.MOV.U32 R14, RZ, RZ, RZ ;  /* 0x000000ffff0e7224 */ /* 0x000fe400078e00ff */
[----:B-----5:R-:W-:Y:S01]  /*0680*/  @!P6 IMAD.WIDE.U32 R6, R27, 0x4, R6 ;  /* 0x000000041b06e825 */ /* 0x020fe200078e0006 */
[----:B------:R1:W4:Y:S03]  /*0690*/  @!P4 LDG.E R24, desc[UR4][R8.64] ;  /* 0x000000040818c981 */ /* 0x000326000c1e1900 */
[----:B0-----:R-:W-:Y:S01]  /*06a0*/  @!P0 IMAD.WIDE.U32 R28, R25, 0x4, R10 ;  /* 0x00000004191c8825 */ /* 0x001fe200078e000a */
[----:B------:R0:W5:Y:S01]  /*06b0*/  @!P3 LDG.E R21, desc[UR4][R2.64] ;  /* 0x000000040215b981 */ /* 0x000162000c1e1900 */
[----:B------:R-:W0:Y:S02]  /*06c0*/  LDC R10, c[0x0][0x218] ;  /* 0x00008600ff0a7b82 */ /* 0x000e240000000800 */
[----:B------:R-:W-:Y:S01]  /*06d0*/  IMAD.MOV.U32 R0, RZ, RZ, RZ ;  /* 0x000000ffff007224 */ /* 0x000fe200078e00ff */
[----:B------:R0:W5:Y:S01]  /*06e0*/  @!P6 LDG.E R14, desc[UR4][R6.64] ;  /* 0x00000004060ee981 */ /* 0x000162000c1e1900 */
[----:B------:R-:W-:-:S02]  /*06f0*/  IMAD.MOV.U32 R11, RZ, RZ, RZ ;  /* 0x000000ffff0b7224 */ /* 0x000fc400078e00ff */
[----:B------:R-:W-:Y:S02]  /*0700*/  @!P1 IMAD.WIDE.U32 R4, R23, 0x4, R4 ;  /* 0x0000000417049825 */ /* 0x000fe400078e0004 */
[----:B-1----:R-:W1:Y:S02]  /*0710*/  @!P2 LDC.64 R8, c[0x0][0x220] ;  /* 0x00008800ff08ab82 */ /* 0x002e640000000a00 */
[----:B------:R-:W5:Y:S04]  /*0720*/  @!P0 LDG.E R11, desc[UR4][R28.64] ;  /* 0x000000041c0b8981 */ /* 0x000f68000c1e1900 */
[----:B------:R5:W5:Y:S01]  /*0730*/  @!P1 LDG.E R0, desc[UR4][R4.64] ;  /* 0x0000000404009981 */ /* 0x000b62000c1e1900 */
[--C-:B------:R-:W-:Y:S02]  /*0740*/  @!P2 IMAD.IADD R13, R17, 0x1, R16.reuse ;  /* 0x00000001110da824 */ /* 0x100fe400078e0210 */
[----:B------:R-:W-:-:S02]  /*0750*/  IMAD.MOV.U32 R12, RZ, RZ, R16 ;  /* 0x000000ffff0c7224 */ /* 0x000fc400078e0010 */
[----:B------:R-:W-:-:S05]  /*0760*/  @!P2 IMAD.MOV.U32 R12, RZ, RZ, R18 ;  /* 0x000000ffff0ca224 */ /* 0x000fca00078e0012 */
[----:B------:R-:W-:Y:S01]  /*0770*/  ISETP.GE.AND P6, PT, R12, R19, PT ;  /* 0x000000130c00720c */ /* 0x000fe20003fc6270 */
[----:B-1----:R-:W-:Y:S01]  /*0780*/  @!P2 IMAD.WIDE.U32 R8, R13, 0x4, R8 ;  /* 0x000000040d08a825 */ /* 0x002fe200078e0008 */
[----:B------:R-:W-:Y:S04]  /*0790*/  BSSY B0, `(.L_x_15710) ;  /* 0x000004c000007945 */ /* 0x000fe80003800000 */
[----:B------:R-:W-:Y:S01]  /*07a0*/  BSSY B1, `(.L_x_15711) ;  /* 0x0000044000017945 */ /* 0x000fe20003800000 */
[----:B---3--:R-:W-:Y:S02]  /*07b0*/  ISETP.NE.AND P3, PT, R20, RZ, PT ;  /* 0x000000ff1400720c */ /* 0x008fe40003f65270 */
[C---:B------:R-:W-:Y:S02]  /*07c0*/  ISETP.GT.AND P0, PT, R22.reuse, RZ, PT ;  /* 0x000000ff1600720c */ /* 0x040fe40003f04270 */
[----:B------:R-:W-:-:S02]  /*07d0*/  ISETP.NE.AND P1, PT, R22, RZ, PT ;  /* 0x000000ff1600720c */ /* 0x000fc40003f25270 */
[----:B0-----:R-:W-:Y:S02]  /*07e0*/  SEL R3, RZ, 0x1, !P0 ;  /* 0x00000001ff037807 */ /* 0x001fe40004000000 */
[----:B------:R-:W-:Y:S02]  /*07f0*/  ISETP.GT.AND P0, PT, R20, RZ, PT ;  /* 0x000000ff1400720c */ /* 0x000fe40003f04270 */
[-C--:B------:R-:W-:Y:S02]  /*0800*/  SEL R7, R3, R10.reuse, P1 ;  /* 0x0000000a03077207 */ /* 0x080fe40000800000 */
[----:B------:R-:W-:Y:S02]  /*0810*/  SEL R3, RZ, 0x1, !P0 ;  /* 0x00000001ff037807 */ /* 0x000fe40004000000 */
[----:B--2---:R-:W-:Y:S02]  /*0820*/  ISETP.GT.AND P4, PT, R26, RZ, PT ;  /* 0x000000ff1a00720c */ /* 0x004fe40003f84270 */
[----:B------:R-:W-:-:S02]  /*0830*/  SEL R13, R3, R10, P3 ;  /* 0x0000000a030d7207 */ /* 0x000fc40001800000 */
[----:B------:R-:W-:Y:S02]  /*0840*/  ISETP.NE.AND P1, PT, R26, RZ, PT ;  /* 0x000000ff1a00720c */ /* 0x000fe40003f25270 */
[----:B------:R-:W-:-:S04]  /*0850*/  SEL R3, RZ, 0x1, !P4 ;  /* 0x00000001ff037807 */ /* 0x000fc80006000000 */
[----:B------:R-:W-:Y:S02]  /*0860*/  SEL R15, R3, R10, P1 ;  /* 0x0000000a030f7207 */ /* 0x000fe40000800000 */
[----:B----4-:R-:W-:Y:S02]  /*0870*/  ISETP.GT.AND P5, PT, R24, RZ, PT ;  /* 0x000000ff1800720c */ /* 0x010fe40003fa4270 */
[----:B-----5:R-:W-:Y:S02]  /*0880*/  ISETP.GT.AND P3, PT, R21, RZ, PT ;  /* 0x000000ff1500720c */ /* 0x020fe40003f64270 */
[----:B------:R-:W-:Y:S02]  /*0890*/  ISETP.NE.AND P1, PT, R14, RZ, PT ;  /* 0x000000ff0e00720c */ /* 0x000fe40003f25270 */
[----:B------:R-:W-:Y:S02]  /*08a0*/  ISETP.NE.AND P0, PT, R24, RZ, PT ;  /* 0x000000ff1800720c */ /* 0x000fe40003f05270 */
[----:B------:R-:W-:-:S02]  /*08b0*/  SEL R5, RZ, 0x1, !P5 ;  /* 0x00000001ff057807 */ /* 0x000fc40006800000 */
[----:B------:R-:W-:Y:S02]  /*08c0*/  SEL R3, RZ, 0x1, !P3 ;  /* 0x00000001ff037807 */ /* 0x000fe40005800000 */
[----:B------:R-:W-:Y:S02]  /*08d0*/  ISETP.GT.AND P3, PT, R11, RZ, PT ;  /* 0x000000ff0b00720c */ /* 0x000fe40003f64270 */
[C---:B------:R-:W-:Y:S01]  /*08e0*/  ISETP.GT.AND P5, PT, R0.reuse, RZ, PT ;  /* 0x000000ff0000720c */ /* 0x040fe20003fa4270 */
[----:B------:R0:W-:Y:S01]  /*08f0*/  @!P2 STG.E desc[UR4][R8.64], R7 ;  /* 0x000000070800a986 */ /* 0x0001e2000c101904 */
[----:B------:R-:W-:Y:S02]  /*0900*/  SEL R4, R5, R10, P0 ;  /* 0x0000000a05047207 */ /* 0x000fe40000000000 */
[----:B------:R-:W-:Y:S02]  /*0910*/  ISETP.NE.AND P2, PT, R21, RZ, PT ;  /* 0x000000ff1500720c */ /* 0x000fe40003f45270 */
[----:B------:R-:W-:-:S02]  /*0920*/  ISETP.NE.AND P4, PT, R0, RZ, PT ;  /* 0x000000ff0000720c */ /* 0x000fc40003f85270 */
[----:B------:R-:W-:Y:S02]  /*0930*/  ISETP.NE.AND P0, PT, R11, RZ, PT ;  /* 0x000000ff0b00720c */ /* 0x000fe40003f05270 */
[----:B------:R-:W-:Y:S02]  /*0940*/  SEL R5, RZ, 0x1, !P5 ;  /* 0x00000001ff057807 */ /* 0x000fe40006800000 */
[----:B------:R-:W-:Y:S02]  /*0950*/  ISETP.GT.AND P5, PT, R14, RZ, PT ;  /* 0x000000ff0e00720c */ /* 0x000fe40003fa4270 */
[----:B0-----:R-:W-:Y:S02]  /*0960*/  SEL R7, RZ, 0x1, !P3 ;  /* 0x00000001ff077807 */ /* 0x001fe40005800000 */
[-C--:B------:R-:W-:Y:S02]  /*0970*/  SEL R3, R3, R10.reuse, P2 ;  /* 0x0000000a03037207 */ /* 0x080fe40001000000 */
[----:B------:R-:W-:-:S02]  /*0980*/  SEL R2, R5, R10, P4 ;  /* 0x0000000a05027207 */ /* 0x000fc40002000000 */
[----:B------:R-:W-:Y:S02]  /*0990*/  SEL R0, R7, R10, P0 ;  /* 0x0000000a07007207 */ /* 0x000fe40000000000 */
[----:B------:R-:W-:Y:S01]  /*09a0*/  @P1 SEL R10, RZ, 0x1, !P5 ;  /* 0x00000001ff0a1807 */ /* 0x000fe20006800000 */
[----:B------:R-:W-:Y:S06]  /*09b0*/  @P6 BRA `(.L_x_15712) ;  /* 0x0000000000306947 */ /* 0x000fec0003800000 */
        /* <DEDUP_REMOVED lines=12> */
.L_x_15712:
[----:B------:R-:W-:-:S13]  /*0a80*/  ISETP.GE.AND P0, PT, R12, R19, PT ;  /* 0x000000130c00720c */ /* 0x000fda0003f06270 */
[----:B------:R-:W-:Y:S05]  /*0a90*/  @P0 BRA `(.L_x_15714) ;  /* 0x0000000000300947 */ /* 0x000fea0003800000 */
[----:B0-----:R-:W0:Y:S01]  /*0aa0*/  LDC.64 R6, c[0x0][0x220] ;  /* 0x00008800ff067b82 */ /* 0x001e220000000a00 */
[----:B------:R-:W-:Y:S02]  /*0ab0*/  IMAD.IADD R5, R17, 0x1, R12 ;  /* 0x0000000111057824 */ /* 0x000fe400078e020c */
[----:B------:R-:W-:Y:S02]  /*0ac0*/  VIADD R12, R12, 0x80 ;  /* 0x000000800c0c7836 */ /* 0x000fe40000000000 */
[----:B0-----:R-:W-:-:S05]  /*0ad0*/  IMAD.WIDE.U32 R6, R5, 0x4, R6 ;  /* 0x0000000405067825 */ /* 0x001fca00078e0006 */
[----:B------:R1:W-:Y:S02]  /*0ae0*/  STG.E desc[UR4][R6.64], R4 ;  /* 0x0000000406007986 */ /* 0x0003e4000c101904 */
.L_x_15713:
[----:B------:R-:W-:-:S13]  /*0af0*/  ISETP.GE.AND P0, PT, R12, R19, PT ;  /* 0x000000130c00720c */ /* 0x000fda0003f06270 */
[----:B------:R-:W-:Y:S05]  /*0b00*/  @P0 BRA `(.L_x_15715) ;  /* 0x0000000000340947 */ /* 0x000fea0003800000 */
[----:B-1----:R-:W1:Y:S01]  /*0b10*/  LDC.64 R4, c[0x0][0x220] ;  /* 0x00008800ff047b82 */ /* 0x002e620000000a00 */
[----:B0-----:R-:W-:Y:S02]  /*0b20*/  IMAD.IADD R7, R17, 0x1, R12 ;  /* 0x0000000111077824 */ /* 0x001fe400078e020c */
[----:B------:R-:W-:Y:S02]  /*0b30*/  VIADD R12, R12, 0x80 ;  /* 0x000000800c0c7836 */ /* 0x000fe40000000000 */
[----:B-1----:R-:W-:-:S05]  /*0b40*/  IMAD.WIDE.U32 R4, R7, 0x4, R4 ;  /* 0x0000000407047825 */ /* 0x002fca00078e0004 */
[----:B------:R1:W-:Y:S02]  /*0b50*/  STG.E desc[UR4][R4.64], R3 ;  /* 0x0000000304007986 */ /* 0x0003e4000c101904 */
.L_x_15714:
[----:B------:R-:W-:-:S13]  /*0b60*/  ISETP.GE.AND P0, PT, R12, R19, PT ;  /* 0x000000130c00720c */ /* 0x000fda0003f06270 */
[----:B------:R-:W-:Y:S05]  /*0b70*/  @P0 BREAK B1 ;  /* 0x0000000000010942 */ /* 0x000fea0003800000 */
[----:B------:R-:W-:Y:S05]  /*0b80*/  @P0 BRA `(.L_x_15716) ;  /* 0x0000000000300947 */ /* 0x000fea0003800000 */
[----:B-1----:R-:W1:Y:S01]  /*0b90*/  LDC.64 R4, c[0x0][0x220] ;  /* 0x00008800ff047b82 */ /* 0x002e620000000a00 */
[----:B------:R-:W-:Y:S02]  /*0ba0*/  IMAD.IADD R3, R17, 0x1, R12 ;  /* 0x0000000111037824 */ /* 0x000fe400078e020c */
[----:B------:R-:W-:Y:S02]  /*0bb0*/  VIADD R12, R12, 0x80 ;  /* 0x000000800c0c7836 */ /* 0x000fe40000000000 */
[----:B-1----:R-:W-:-:S05]  /*0bc0*/  IMAD.WIDE.U32 R4, R3, 0x4, R4 ;  /* 0x0000000403047825 */ /* 0x002fca00078e0004 */
[----:B------:R2:W-:Y:S02]  /*0bd0*/  STG.E desc[UR4][R4.64], R2 ;  /* 0x0000000204007986 */ /* 0x0005e4000c101904 */
.L_x_15715:
[----:B------:R-:W-:Y:S05]  /*0be0*/  BSYNC B1 ;  /* 0x0000000000017941 */ /* 0x000fea0003800000 */
.L_x_15711:
[----:B------:R-:W-:-:S13]  /*0bf0*/  ISETP.GE.AND P0, PT, R12, R19, PT ;  /* 0x000000130c00720c */ /* 0x000fda0003f06270 */
[----:B--2---:R-:W2:Y:S01]  /*0c00*/  @!P0 LDC.64 R2, c[0x0][0x220] ;  /* 0x00008800ff028b82 */ /* 0x004ea20000000a00 */
[----:B------:R-:W-:Y:S02]  /*0c10*/  @!P0 IMAD.IADD R5, R17, 0x1, R12 ;  /* 0x0000000111058824 */ /* 0x000fe400078e020c */
[----:B------:R-:W-:Y:S02]  /*0c20*/  @!P0 VIADD R12, R12, 0x80 ;  /* 0x000000800c0c8836 */ /* 0x000fe40000000000 */
[----:B--2---:R-:W-:-:S05]  /*0c30*/  @!P0 IMAD.WIDE.U32 R2, R5, 0x4, R2 ;  /* 0x0000000405028825 */ /* 0x004fca00078e0002 */
[----:B------:R2:W-:Y:S02]  /*0c40*/  @!P0 STG.E desc[UR4][R2.64], R0 ;  /* 0x0000000002008986 */ /* 0x0005e4000c101904 */
.L_x_15716:
[----:B------:R-:W-:Y:S05]  /*0c50*/  BSYNC B0 ;  /* 0x0000000000007941 */ /* 0x000fea0003800000 */
.L_x_15710:
[----:B------:R-:W-:Y:S05]  /*0c60*/  WARPSYNC.ALL ;  /* 0x0000000000007948 */ /* 0x000fea0003800000 */
[----:B------:R-:W-:-:S13]  /*0c70*/  ISETP.GE.AND P0, PT, R12, R19, PT ;  /* 0x000000130c00720c */ /* 0x000fda0003f06270 */
[----:B------:R-:W-:Y:S05]  /*0c80*/  @P0 EXIT ;  /* 0x000000000000094d */ /* 0x000fea0003800000 */
[----:B-12---:R-:W1:Y:S01]  /*0c90*/  LDC.64 R2, c[0x0][0x220] ;  /* 0x00008800ff027b82 */ /* 0x006e620000000a00 */
[----:B------:R-:W-:-:S04]  /*0ca0*/  IMAD.IADD R17, R17, 0x1, R12 ;  /* 0x0000000111117824 */ /* 0x000fc800078e020c */
[----:B-1----:R-:W-:-:S05]  /*0cb0*/  IMAD.WIDE.U32 R2, R17, 0x4, R2 ;  /* 0x0000000411027825 */ /* 0x002fca00078e0002 */
[----:B------:R-:W-:Y:S01]  /*0cc0*/  STG.E desc[UR4][R2.64], R10 ;  /* 0x0000000a02007986 */ /* 0x000fe2000c101904 */
[----:B------:R-:W-:Y:S05]  /*0cd0*/  EXIT ;  /* 0x000000000000794d */ /* 0x000fea0003800000 */
.L_x_15717:
        /* <DEDUP_REMOVED lines=10> */
.L_x_32173:


//--------------------- .text._ZN2at6native29vectorized_elementwise_kernelILi4ENS0_13BUnaryFunctorIiiiZZZNS0_21heaviside_kernel_cudaERNS_18TensorIteratorBaseEENKUlvE_clEvENKUlvE1_clEvEUliiE_EESt5arrayIPcLm2EEEEviT0_T1_ --------------------------
	.section	.text._ZN2at6native29vectorized_elementwise_kernelILi4ENS0_13BUnaryFunctorIiiiZZZNS0_21heaviside_kernel_cudaERNS_18TensorIteratorBaseEENKUlvE_clEvENKUlvE1_clEvEUliiE_EESt5arrayIPcLm2EEEEviT0_T1_,"ax",@progbits
	.align	128
        .global         _ZN2at6native29vectorized_elementwise_kernelILi4ENS0_13BUnaryFunctorIiiiZZZNS0_21heaviside_kernel_cudaERNS_18TensorIteratorBaseEENKUlvE_clEvENKUlvE1_clEvEUliiE_EESt5arrayIPcLm2EEEEviT0_T1_
        .type           _ZN2at6native29vectorized_elementwise_kernelILi4ENS0_13BUnaryFunctorIiiiZZZNS0_21heaviside_kernel_cudaERNS_18TensorIteratorBaseEENKUlvE_clEvENKUlvE1_clEvEUliiE_EESt5arrayIPcLm2EEEEviT0_T1_,@function
        .size           _ZN2at6native29vectorized_elementwise_kernelILi4ENS0_13BUnaryFunctorIiiiZZZNS0_21heaviside_kernel_cudaERNS_18TensorIteratorBaseEENKUlvE_clEvENKUlvE1_clEvEUliiE_EESt5arrayIPcLm2EEEEviT0_T1_,(.L_x_32174 - _ZN2at6native29vectorized_elementwise_kernelILi4ENS0_13BUnaryFunctorIiiiZZZNS0_21heaviside_kernel_cudaERNS_18TensorIteratorBaseEENKUlvE_clEvENKUlvE1_clEvEUliiE_EESt5arrayIPcLm2EEEEviT0_T1_)
        .other          _ZN2at6native29vectorized_elementwise_kernelILi4ENS0_13BUnaryFunctorIiiiZZZNS0_21heaviside_kernel_cudaERNS_18TensorIteratorBaseEENKUlvE_clEvENKUlvE1_clEvEUliiE_EESt5arrayIPcLm2EEEEviT0_T1_,@"STO_CUDA_ENTRY STV_DEFAULT"
_ZN2at6native29vectorized_elementwise_kernelILi4ENS0_13BUnaryFunctorIiiiZZZNS0_21heaviside_kernel_cudaERNS_18TensorIteratorBaseEENKUlvE_clEvENKUlvE1_clEvEUliiE_EESt5arrayIPcLm2EEEEviT0_T1_:
.text._ZN2at6native29vectorized_elementwise_kernelILi4ENS0_13BUnaryFunctorIiiiZZZNS0_21heaviside_kernel_cudaERNS_18TensorIteratorBaseEENKUlvE_clEvENKUlvE1_clEvEUliiE_EESt5arrayIPcLm2EEEEviT0_T1_:
        /* <DEDUP_REMOVED lines=18> */
[C---:B---3--:R-:W-:Y:S02]  /*0120*/  ISETP.GT.AND P4, PT, R12.reuse, RZ, PT ;  /* 0x000000ff0c00720c */ /* 0x048fe40003f84270 */
[C---:B------:R-:W-:Y:S02]  /*0130*/  ISETP.GT.AND P3, PT, R13.reuse, RZ, PT ;  /* 0x000000ff0d00720c */ /* 0x040fe40003f64270 */
[----:B------:R-:W-:Y:S02]  /*0140*/  ISETP.NE.AND P0, PT, R12, RZ, PT ;  /* 0x000000ff0c00720c */ /* 0x000fe40003f05270 */
[----:B------:R-:W-:Y:S02]  /*0150*/  SEL R5, RZ, 0x1, !P4 ;  /* 0x00000001ff057807 */ /* 0x000fe40006000000 */
[----:B------:R-:W-:Y:S02]  /*0160*/  ISETP.NE.AND P1, PT, R13, RZ, PT ;  /* 0x000000ff0d00720c */ /* 0x000fe40003f25270 */
[----:B------:R-:W-:-:S02]  /*0170*/  ISETP.GT.AND P2, PT, R14, RZ, PT ;  /* 0x000000ff0e00720c */ /* 0x000fc40003f44270 */
[----:B------:R-:W-:Y:S02]  /*0180*/  SEL R13, RZ, 0x1, !P3 ;  /* 0x00000001ff0d7807 */ /* 0x000fe40005800000 */
[-C--:B--2---:R-:W-:Y:S02]  /*0190*/  SEL R12, R5, R4.reuse, P0 ;  /* 0x00000004050c7207 */ /* 0x084fe40000000000 */
[----:B------:R-:W-:Y:S02]  /*01a0*/  ISETP.NE.AND P6, PT, R14, RZ, PT ;  /* 0x000000ff0e00720c */ /* 0x000fe40003fc5270 */
[----:B------:R-:W-:Y:S02]  /*01b0*/  SEL R5, RZ, 0x1, !P2 ;  /* 0x00000001ff057807 */ /* 0x000fe40005000000 */
[----:B------:R-:W-:Y:S02]  /*01c0*/  ISETP.GT.AND P5, PT, R15, RZ, PT ;  /* 0x000000ff0f00720c */ /* 0x000fe40003fa4270 */
[----:B------:R-:W-:-:S02]  /*01d0*/  SEL R13, R13, R4, P1 ;  /* 0x000000040d0d7207 */ /* 0x000fc40000800000 */
[----:B----4-:R-:W-:Y:S02]  /*01e0*/  ISETP.NE.AND P1, PT, R8, RZ, PT ;  /* 0x000000ff0800720c */ /* 0x010fe40003f25270 */
[----:B------:R-:W-:Y:S02]  /*01f0*/  ISETP.NE.AND P4, PT, R15, RZ, PT ;  /* 0x000000ff0f00720c */ /* 0x000fe40003f85270 */
[----:B------:R-:W-:Y:S02]  /*0200*/  SEL R14, R5, R4, P6 ;  /* 0x00000004050e7207 */ /* 0x000fe40003000000 */
[----:B------:R-:W-:Y:S02]  /*0210*/  ISETP.GT.AND P0, PT, R9, RZ, PT ;  /* 0x000000ff0900720c */ /* 0x000fe40003f04270 */
[----:B------:R-:W-:Y:S02]  /*0220*/  ISETP.GT.AND P6, PT, R10, RZ, PT ;  /* 0x000000ff0a00720c */ /* 0x000fe40003fc4270 */
[----:B------:R-:W-:-:S02]  /*0230*/  SEL R15, RZ, 0x1, !P5 ;  /* 0x00000001ff0f7807 */ /* 0x000fc40006800000 */
[----:B------:R-:W-:Y:S02]  /*0240*/  ISETP.GT.AND P5, PT, R11, RZ, PT ;  /* 0x000000ff0b00720c */ /* 0x000fe40003fa4270 */
[----:B------:R-:W-:Y:S02]  /*0250*/  ISETP.NE.AND P3, PT, R9, RZ, PT ;  /* 0x000000ff0900720c */ /* 0x000fe40003f65270 */
[----:B------:R-:W-:Y:S02]  /*0260*/  ISETP.NE.AND P2, PT, R10, RZ, PT ;  /* 0x000000ff0a00720c */ /* 0x000fe40003f45270 */
[----:B------:R-:W-:Y:S02]  /*0270*/  SEL R5, RZ, 0x1, !P0 ;  /* 0x00000001ff057807 */ /* 0x000fe40004000000 */
[----:B------:R-:W-:Y:S02]  /*0280*/  SEL R7, RZ, 0x1, !P6 ;  /* 0x00000001ff077807 */ /* 0x000fe40007000000 */
[----:B------:R-:W-:-:S02]  /*0290*/  ISETP.NE.AND P0, PT, R11, RZ, PT ;  /* 0x000000ff0b00720c */ /* 0x000fc40003f05270 */
[----:B------:R-:W-:Y:S02]  /*02a0*/  SEL R9, RZ, 0x1, !P5 ;  /* 0x00000001ff097807 */ /* 0x000fe40006800000 */
[----:B------:R-:W-:Y:S02]  /*02b0*/  ISETP.GT.AND P6, PT, R8, RZ, PT ;  /* 0x000000ff0800720c */ /* 0x000fe40003fc4270 */
[-C--:B------:R-:W-:Y:S02]  /*02c0*/  SEL R6, R7, R4.reuse, P2 ;  /* 0x0000000407067207 */ /* 0x080fe40001000000 */
[-C--:B------:R-:W-:Y:S02]  /*02d0*/  SEL R15, R15, R4.reuse, P4 ;  /* 0x000000040f0f7207 */ /* 0x080fe40002000000 */
[-C--:B------:R-:W-:Y:S02]  /*02e0*/  SEL R5, R5, R4.reuse, P3 ;  /* 0x0000000405057207 */ /* 0x080fe40001800000 */
[----:B------:R-:W-:Y:S01]  /*02f0*/  SEL R7, R9, R4, P0 ;  /* 0x0000000409077207 */ /* 0x000fe20000000000 */
[----:B------:R-:W-:Y:S01]  /*0300*/  STG.E.128 desc[UR4][R2.64], R12 ;  /* 0x0000000c02007986 */ /* 0x000fe2000c101d04 */
[----:B------:R-:W-:-:S05]  /*0310*/  @P1 SEL R4, RZ, 0x1, !P6 ;  /* 0x00000001ff041807 */ /* 0x000fca0007000000 */
[----:B------:R-:W-:Y:S01]  /*0320*/  STG.E.128 desc[UR4][R2.64+0x800], R4 ;  /* 0x0008000402007986 */ /* 0x000fe2000c101d04 */
[----:B------:R-:W-:Y:S05]  /*0330*/  EXIT ;  /* 0x000000000000794d */ /* 0x000fea0003800000 */
.L_x_15718:
        /* <DEDUP_REMOVED lines=112> */
.L_x_15721:
[----:B------:R-:W-:-:S13]  /*0a40*/  ISETP.GE.AND P0, PT, R12, R19, PT ;  /* 0x000000130c00720c */ /* 0x000fda0003f06270 */
[----:B------:R-:W-:Y:S05]  /*0a50*/  @P0 BRA `(.L_x_15723) ;  /* 0x0000000000300947 */ /* 0x000fea0003800000 */
[----:B0-----:R-:W0:Y:S01]  /*0a60*/  LDC.64 R6, c[0x0][0x220] ;  /* 0x00008800ff067b82 */ /* 0x001e220000000a00 */
[----:B------:R-:W-:Y:S02]  /*0a70*/  IMAD.IADD R5, R17, 0x1, R12 ;  /* 0x0000000111057824 */ /* 0x000fe400078e020c */
[----:B------:R-:W-:Y:S02]  /*0a80*/  VIADD R12, R12, 0x80 ;  /* 0x000000800c0c7836 */ /* 0x000fe40000000000 */
[----:B0-----:R-:W-:-:S05]  /*0a90*/  IMAD.WIDE.U32 R6, R5, 0x4, R6 ;  /* 0x0000000405067825 */ /* 0x001fca00078e0006 */
[----:B------:R1:W-:Y:S02]  /*0aa0*/  STG.E desc[UR4][R6.64], R4 ;  /* 0x0000000406007986 */ /* 0x0003e4000c101904 */
.L_x_15722:
[----:B------:R-:W-:-:S13]  /*0ab0*/  ISETP.GE.AND P0, PT, R12, R19, PT ;  /* 0x000000130c00720c */ /* 0x000fda0003f06270 */
[----:B------:R-:W-:Y:S05]  /*0ac0*/  @P0 BRA `(.L_x_15724) ;  /* 0x0000000000340947 */ /* 0x000fea0003800000 */
[----:B-1----:R-:W1:Y:S01]  /*0ad0*/  LDC.64 R4, c[0x0][0x220] ;  /* 0x00008800ff047b82 */ /* 0x002e620000000a00 */
[----:B0-----:R-:W-:Y:S02]  /*0ae0*/  IMAD.IADD R7, R17, 0x1, R12 ;  /* 0x0000000111077824 */ /* 0x001fe400078e020c */
[----:B------:R-:W-:Y:S02]  /*0af0*/  VIADD R12, R12, 0x80 ;  /* 0x000000800c0c7836 */ /* 0x000fe40000000000 */
[----:B-1----:R-:W-:-:S05]  /*0b00*/  IMAD.WIDE.U32 R4, R7, 0x4, R4 ;  /* 0x0000000407047825 */ /* 0x002fca00078e0004 */
[----:B------:R1:W-:Y:S02]  /*0b10*/  STG.E desc[UR4][R4.64], R3 ;  /* 0x0000000304007986 */ /* 0x0003e4000c101904 */
.L_x_15723:
        /* <DEDUP_REMOVED lines=8> */
.L_x_15724:
[----:B------:R-:W-:Y:S05]  /*0ba0*/  BSYNC B1 ;  /* 0x0000000000017941 */ /* 0x000fea0003800000 */
.L_x_15720:
[----:B------:R-:W-:-:S13]  /*0bb0*/  ISETP.GE.AND P0, PT, R12, R19, PT ;  /* 0x000000130c00720c */ /* 0x000fda0003f06270 */
[----:B--2---:R-:W2:Y:S01]  /*0bc0*/  @!P0 LDC.64 R2, c[0x0][0x220] ;  /* 0x00008800ff028b82 */ /* 0x004ea20000000a00 */
[----:B------:R-:W-:Y:S02]  /*0bd0*/  @!P0 IMAD.IADD R5, R17, 0x1, R12 ;  /* 0x0000000111058824 */ /* 0x000fe400078e020c */
[----:B------:R-:W-:Y:S02]  /*0be0*/  @!P0 VIADD R12, R12, 0x80 ;  /* 0x000000800c0c8836 */ /* 0x000fe40000000000 */
[----:B--2---:R-:W-:-:S05]  /*0bf0*/  @!P0 IMAD.WIDE.U32 R2, R5, 0x4, R2 ;  /* 0x0000000405028825 */ /* 0x004fca00078e0002 */
[----:B------:R2:W-:Y:S02]  /*0c00*/  @!P0 STG.E desc[UR4][R2.64], R0 ;  /* 0x0000000002008986 */ /* 0x0005e4000c101904 */
.L_x_15725:
[----:B------:R-:W-:Y:S05]  /*0c10*/  BSYNC B0 ;  /* 0x0000000000007941 */ /* 0x000fea0003800000 */
.L_x_15719:
        /* <DEDUP_REMOVED lines=8> */
.L_x_15726:
        /* <DEDUP_REMOVED lines=14> */
.L_x_32174:


//--------------------- .text._ZN2at6native29vectorized_elementwise_kernelILi8ENS0_13BUnaryFunctorIiiiZZZNS0_21heaviside_kernel_cudaERNS_18TensorIteratorBaseEENKUlvE_clEvENKUlvE1_clEvEUliiE_EESt5arrayIPcLm2EEEEviT0_T1_ --------------------------
	.section	.text._ZN2at6native29vectorized_elementwise_kernelILi8ENS0_13BUnaryFunctorIiiiZZZNS0_21heaviside_kernel_cudaERNS_18TensorIteratorBaseEENKUlvE_clEvENKUlvE1_clEvEUliiE_EESt5arrayIPcLm2EEEEviT0_T1_,"ax",@progbits
	.align	128
        .global         _ZN2at6native29vectorized_elementwise_kernelILi8ENS0_13BUnaryFunctorIiiiZZZNS0_21heaviside_kernel_cudaERNS_18TensorIteratorBaseEENKUlvE_clEvENKUlvE1_clEvEUliiE_EESt5arrayIPcLm2EEEEviT0_T1_
        .type           _ZN2at6native29vectorized_elementwise_kernelILi8ENS0_13BUnaryFunctorIiiiZZZNS0_21heaviside_kernel_cudaERNS_18TensorIteratorBaseEENKUlvE_clEvENKUlvE1_clEvEUliiE_EESt5arrayIPcLm2EEEEviT0_T1_,@function
        .size           _ZN2at6native29vectorized_elementwise_kernelILi8ENS0_13BUnaryFunctorIiiiZZZNS0_21heaviside_kernel_cudaERNS_18TensorIteratorBaseEENKUlvE_clEvENKUlvE1_clEvEUliiE_EESt5arrayIPcLm2EEEEviT0_T1_,(.L_x_32175 - _ZN2at6native29vectorized_elementwise_kernelILi8ENS0_13BUnaryFunctorIiiiZZZNS0_21heaviside_kernel_cudaERNS_18TensorIteratorBaseEENKUlvE_clEvENKUlvE1_clEvEUliiE_EESt5arrayIPcLm2EEEEviT0_T1_)
        .other          _ZN2at6native29vectorized_elementwise_kernelILi8ENS0_13BUnaryFunctorIiiiZZZNS0_21heaviside_kernel_cudaERNS_18TensorIteratorBaseEENKUlvE_clEvENKUlvE1_clEvEUliiE_EESt5arrayIPcLm2EEEEviT0_T1_,@"STO_CUDA_ENTRY STV_DEFAULT"
_ZN2at6native29vectorized_elementwise_kernelILi8ENS0_13BUnaryFunctorIiiiZZZNS0_21heaviside_kernel_cudaERNS_18TensorIteratorBaseEENKUlvE_clEvENKUlvE1_clEvEUliiE_EESt5arrayIPcLm2EEEEviT0_T1_:
.text._ZN2at6native29vectorized_elementwise_kernelILi8ENS0_13BUnaryFunctorIiiiZZZNS0_21heaviside_kernel_cudaERNS_18TensorIteratorBaseEENKUlvE_clEvENKUlvE1_clEvEUliiE_EESt5arrayIPcLm2EEEEviT0_T1_:
        /* <DEDUP_REMOVED lines=52> */
.L_x_15727:
        /* <DEDUP_REMOVED lines=112> */
.L_x_15730:
[----:B------:R-:W-:-:S13]  /*0a40*/  ISETP.GE.AND P0, PT, R12, R19, PT ;  /* 0x000000130c00720c */ /* 0x000fda0003f06270 */
[----:B------:R-:W-:Y:S05]  /*0a50*/  @P0 BRA `(.L_x_15732) ;  /* 0x0000000000300947 */ /* 0x000fea0003800000 */
[----:B0-----:R-:W0:Y:S01]  /*0a60*/  LDC.64 R6, c[0x0][0x220] ;  /* 0x00008800ff067b82 */ /* 0x001e220000000a00 */
[----:B------:R-:W-:Y:S02]  /*0a70*/  IMAD.IADD R5, R17, 0x1, R12 ;  /* 0x0000000111057824 */ /* 0x000fe400078e020c */
[----:B------:R-:W-:Y:S02]  /*0a80*/  VIADD R12, R12, 0x80 ;  /* 0x000000800c0c7836 */ /* 0x000fe40000000000 */
[----:B0-----:R-:W-:-:S05]  /*0a90*/  IMAD.WIDE.U32 R6, R5, 0x4, R6 ;  /* 0x0000000405067825 */ /* 0x001fca00078e0006 */
[----:B------:R1:W-:Y:S02]  /*0aa0*/  STG.E desc[UR4][R6.64], R4 ;  /* 0x0000000406007986 */ /* 0x0003e4000c101904 */
.L_x_15731:
[----:B------:R-:W-:-:S13]  /*0ab0*/  ISETP.GE.AND P0, PT, R12, R19, PT ;  /* 0x000000130c00720c */ /* 0x000fda0003f06270 */
[----:B------:R-:W-:Y:S05]  /*0ac0*/  @P0 BRA `(.L_x_15733) ;  /* 0x0000000000340947 */ /* 0x000fea0003800000 */
[----:B-1----:R-:W1:Y:S01]  /*0ad0*/  LDC.64 R4, c[0x0][0x220] ;  /* 0x00008800ff047b82 */ /* 0x002e620000000a00 */
[----:B0-----:R-:W-:Y:S02]  /*0ae0*/  IMAD.IADD R7, R17, 0x1, R12 ;  /* 0x0000000111077824 */ /* 0x001fe400078e020c */
[----:B------:R-:W-:Y:S02]  /*0af0*/  VIADD R12, R12, 0x80 ;  /* 0x000000800c0c7836 */ /* 0x000fe40000000000 */
[----:B-1----:R-:W-:-:S05]  /*0b00*/  IMAD.WIDE.U32 R4, R7, 0x4, R4 ;  /* 0x0000000407047825 */ /* 0x002fca00078e0004 */
[----:B------:R1:W-:Y:S02]  /*0b10*/  STG.E desc[UR4][R4.64], R3 ;  /* 0x0000000304007986 */ /* 0x0003e4000c101904 */
.L_x_15732:
        /* <DEDUP_REMOVED lines=8> */
.L_x_15733:
[----:B------:R-:W-:Y:S05]  /*0ba0*/  BSYNC B1 ;  /* 0x0000000000017941 */ /* 0x000fea0003800000 */
.L_x_15729:
[----:B------:R-:W-:-:S13]  /*0bb0*/  ISETP.GE.AND P0, PT, R12, R19, PT ;  /* 0x000000130c00720c */ /* 0x000fda0003f06270 */
[----:B--2---:R-:W2:Y:S01]  /*0bc0*/  @!P0 LDC.64 R2, c[0x0][0x220] ;  /* 0x00008800ff028b82 */ /* 0x004ea20000000a00 */
[----:B------:R-:W-:Y:S02]  /*0bd0*/  @!P0 IMAD.IADD R5, R17, 0x1, R12 ;  /* 0x0000000111058824 */ /* 0x000fe400078e020c */
[----:B------:R-:W-:Y:S02]  /*0be0*/  @!P0 VIADD R12, R12, 0x80 ;  /* 0x000000800c0c8836 */ /* 0x000fe40000000000 */
[----:B--2---:R-:W-:-:S05]  /*0bf0*/  @!P0 IMAD.WIDE.U32 R2, R5, 0x4, R2 ;  /* 0x0000000405028825 */ /* 0x004fca00078e0002 */
[----:B------:R2:W-:Y:S02]  /*0c00*/  @!P0 STG.E desc[UR4][R2.64], R0 ;  /* 0x0000000002008986 */ /* 0x0005e4000c101904 */
.L_x_15734:
[----:B------:R-:W-:Y:S05]  /*0c10*/  BSYNC B0 ;  /* 0x0000000000007941 */ /* 0x000fea0003800000 */
.L_x_15728:
        /* <DEDUP_REMOVED lines=8> */
.L_x_15735:
        /* <DEDUP_REMOVED lines=14> */
.L_x_32175:


//--------------------- .text._ZN2at6native18elementwise_kernelILi128ELi4EZNS0_15gpu_kernel_implINS0_13AUnaryFunctorIiiiZZZNS0_21heaviside_kernel_cudaERNS_18TensorIteratorBaseEENKUlvE_clEvENKUlvE1_clEvEUliiE_EEEEvS5_RKT_EUliE_EEviT1_ --------------------------
	.section	.text._ZN2at6native18elementwise_kernelILi128ELi4EZNS0_15gpu_kernel_implINS0_13AUnaryFunctorIiiiZZZNS0_21heaviside_kernel_cudaERNS_18TensorIteratorBaseEENKUlvE_clEvENKUlvE1_clEvEUliiE_EEEEvS5_RKT_EUliE_EEviT1_,"ax",@progbits
	.align	128
        .global         _ZN2at6native18elementwise_kernelILi128ELi4EZNS0_15gpu_kernel_implINS0_13AUnaryFunctorIiiiZZZNS0_21heaviside_kernel_cudaERNS_18TensorIteratorBaseEENKUlvE_clEvENKUlvE1_clEvEUliiE_EEEEvS5_RKT_EUliE_EEviT1_
        .type           _ZN2at6native18elementwise_kernelILi128ELi4EZNS0_15gpu_kernel_implINS0_13AUnaryFunctorIiiiZZZNS0_21heaviside_kernel_cudaERNS_18TensorIteratorBaseEENKUlvE_clEvENKUlvE1_clEvEUliiE_EEEEvS5_RKT_EUliE_EEviT1_,@function
        .size           _ZN2at6native18elementwise_kernelILi128ELi4EZNS0_15gpu_kernel_implINS0_13AUnaryFunctorIiiiZZZNS0_21heaviside_kernel_cudaERNS_18TensorIteratorBaseEENKUlvE_clEvENKUlvE1_clEvEUliiE_EEEEvS5_RKT_EUliE_EEviT1_,(.L_x_32176 - _ZN2at6native18elementwise_kernelILi128ELi4EZNS0_15gpu_kernel_implINS0_13AUnaryFunctorIiiiZZZNS0_21heaviside_kernel_cudaERNS_18TensorIteratorBaseEENKUlvE_clEvENKUlvE1_clEvEUliiE_EEEEvS5_RKT_EUliE_EEviT1_)
        .other          _ZN2at6native18elementwise_kernelILi128ELi4EZNS0_15gpu_kernel_implINS0_13AUnaryFunctorIiiiZZZNS0_21heaviside_kernel_cudaERNS_18TensorIteratorBaseEENKUlvE_clEvENKUlvE1_clEvEUliiE_EEEEvS5_RKT_EUliE_EEviT1_,@"STO_CUDA_ENTRY STV_DEFAULT"
_ZN2at6native18elementwise_kernelILi128ELi4EZNS0_15gpu_kernel_implINS0_13AUnaryFunctorIiiiZZZNS0_21heaviside_kernel_cudaERNS_18TensorIteratorBaseEENKUlvE_clEvENKUlvE1_clEvEUliiE_EEEEvS5_RKT_EUliE_EEviT1_:
.text._ZN2at6native18elementwise_kernelILi128ELi4EZNS0_15gpu_kernel_implINS0_13AUnaryFunctorIiiiZZZNS0_21heaviside_kernel_cudaERNS_18TensorIteratorBaseEENKUlvE_clEvENKUlvE1_clEvEUliiE_EEEEvS5_RKT_EUliE_EEviT1_:
        /* <DEDUP_REMOVED lines=314> */
.L_x_15738:
        /* <DEDUP_REMOVED lines=20> */
.L_x_15742:
[----:B------:R0:W5:Y:S01]  /*14e0*/  LDG.E.U8 R19, desc[UR36][R2.64] ;  /* 0x0000002402137981 */ /* 0x000162000c1e1100 */
[----:B------:R-:W-:Y:S05]  /*14f0*/  BRA `(.L_x_15744) ;  /* 0x0000000c00347947 */ /* 0x000fea0003800000 */
.L_x_15741:
        /* <DEDUP_REMOVED lines=8> */
.L_x_15746:
[----:B------:R0:W5:Y:S01]  /*1580*/  LDG.E R19, desc[UR36][R2.64] ;  /* 0x0000002402137981 */ /* 0x000162000c1e1900 */
[----:B------:R-:W-:Y:S05]  /*1590*/  BRA `(.L_x_15744) ;  /* 0x0000000c000c7947 */ /* 0x000fea0003800000 */
.L_x_15745:
[----:B------:R0:W5:Y:S01]  /*15a0*/  LDG.E.S16 R19, desc[UR36][R2.64] ;  /* 0x0000002402137981 */ /* 0x000162000c1e1700 */
[----:B------:R-:W-:Y:S05]  /*15b0*/  BRA `(.L_x_15744) ;  /* 0x0000000c00047947 */ /* 0x000fea0003800000 */
.L_x_15740:
        /* <DEDUP_REMOVED lines=9> */
.L_x_15748:
[----:B------:R-:W2:Y:S02]  /*1650*/  LDG.E.U16 R2, desc[UR36][R2.64] ;  /* 0x0000002402027981 */ /* 0x000ea4000c1e1500 */
[----:B--2---:R-:W-:-:S06]  /*1660*/  HADD2.F32 R19, -RZ, R2.H0_H0 ;  /* 0x20000002ff137230 */ /* 0x004fcc0000004100 */
[----:B------:R-:W0:Y:S01]  /*1670*/  F2I.FTZ.TRUNC.NTZ R19, R19 ;  /* 0x0000001300137305 */ /* 0x000e22000021f100 */
[----:B------:R-:W-:Y:S05]  /*1680*/  BRA `(.L_x_15744) ;  /* 0x0000000800d07947 */ /* 0x000fea0003800000 */
.L_x_15747:
        /* <DEDUP_REMOVED lines=9> */
.L_x_15750:
[----:B------:R-:W2:Y:S02]  /*1720*/  LDG.E.U16 R2, desc[UR36][R2.64] ;  /* 0x0000002402027981 */ /* 0x000ea4000c1e1500 */
[----:B--2---:R-:W-:-:S06]  /*1730*/  HADD2.F32 R19, -RZ, R2.H0_H0 ;  /* 0x20000002ff137230 */ /* 0x004fcc0000004100 */
[----:B------:R-:W0:Y:S01]  /*1740*/  F2I.FTZ.TRUNC.NTZ R19, R19 ;  /* 0x0000001300137305 */ /* 0x000e22000021f100 */
[----:B------:R-:W-:Y:S05]  /*1750*/  BRA `(.L_x_15744) ;  /* 0x00000008009c7947 */ /* 0x000fea0003800000 */
.L_x_15749:
[----:B------:R-:W2:Y:S02]  /*1760*/  LDG.E.64 R2, desc[UR36][R2.64] ;  /* 0x0000002402027981 */ /* 0x000ea4000c1e1b00 */
[----:B--2---:R0:W1:Y:S01]  /*1770*/  F2I.F64.TRUNC R19, R2 ;  /* 0x0000000200137311 */ /* 0x004062000030d100 */
[----:B------:R-:W-:Y:S05]  /*1780*/  BRA `(.L_x_15744) ;  /* 0x0000000800907947 */ /* 0x000fea0003800000 */
.L_x_15739:
        /* <DEDUP_REMOVED lines=12> */
.L_x_15753:
[----:B------:R-:W2:Y:S02]  /*1850*/  LDG.E.64 R2, desc[UR36][R2.64] ;  /* 0x0000002402027981 */ /* 0x000ea4000c1e1b00 */
[----:B--2---:R0:W1:Y:S01]  /*1860*/  F2I.F64.TRUNC R19, R2 ;  /* 0x0000000200137311 */ /* 0x004062000030d100 */
[----:B------:R-:W-:Y:S05]  /*1870*/  BRA `(.L_x_15744) ;  /* 0x0000000800547947 */ /* 0x000fea0003800000 */
.L_x_15752:
        /* <DEDUP_REMOVED lines=27> */
.L_x_15755:
        /* <DEDUP_REMOVED lines=14> */
.L_x_15754:
[----:B------:R-:W2:Y:S02]  /*1b10*/  LDG.E.U16 R19, desc[UR36][R2.64] ;  /* 0x0000002402137981 */ /* 0x000ea4000c1e1500 */
[----:B--2---:R-:W-:-:S06]  /*1b20*/  IMAD.U32 R19, R19, 0x10000, RZ ;  /* 0x0001000013137824 */ /* 0x004fcc00078e00ff */
[----:B------:R-:W0:Y:S01]  /*1b30*/  F2I.FTZ.TRUNC.NTZ R19, R19 ;  /* 0x0000001300137305 */ /* 0x000e22000021f100 */
[----:B------:R-:W-:Y:S05]  /*1b40*/  BRA `(.L_x_15744) ;  /* 0x0000000400a07947 */ /* 0x000fea0003800000 */
.L_x_15751:
        /* <DEDUP_REMOVED lines=10> */
.L_x_15758:
        /* <DEDUP_REMOVED lines=21> */
.L_x_15762:
[----:B------:R-:W-:Y:S05]  /*1d40*/  BSYNC B1 ;  /* 0x0000000000017941 */ /* 0x000fea0003800000 */
.L_x_15761:
[----:B------:R-:W-:Y:S01]  /*1d50*/  IMAD.SHL.U32 R2, R2, 0x100000, RZ ;  /* 0x0010000002027824 */ /* 0x000fe200078e00ff */
[----:B------:R-:W-:-:S04]  /*1d60*/  LEA R0, R0, 0x3b800000, 0x17 ;  /* 0x3b80000000007811 */ /* 0x000fc800078eb8ff */
[----:B------:R-:W-:-:S07]  /*1d70*/  LOP3.LUT R19, R0, R2, R19, 0xfe, !PT ;  /* 0x0000000200137212 */ /* 0x000fce00078efe13 */
.L_x_15760:
[----:B------:R-:W-:Y:S05]  /*1d80*/  BSYNC B0 ;  /* 0x0000000000007941 */ /* 0x000fea0003800000 */
.L_x_15759:
[----:B------:R-:W1:Y:S01]  /*1d90*/  F2I.FTZ.TRUNC.NTZ R19, R19 ;  /* 0x0000001300137305 */ /* 0x000e62000021f100 */
[----:B------:R-:W-:Y:S05]  /*1da0*/  BRA `(.L_x_15744) ;  /* 0x0000000400087947 */ /* 0x000fea0003800000 */
.L_x_15757:
        /* <DEDUP_REMOVED lines=21> */
.L_x_15766:
[----:B------:R-:W-:Y:S05]  /*1f00*/  BSYNC B1 ;  /* 0x0000000000017941 */ /* 0x000fea0003800000 */
.L_x_15765:
[----:B------:R-:W-:Y:S01]  /*1f10*/  IMAD.SHL.U32 R2, R2, 0x200000, RZ ;  /* 0x0020000002027824 */ /* 0x000fe200078e00ff */
[----:B------:R-:W-:-:S04]  /*1f20*/  LEA R0, R0, 0x37800000, 0x17 ;  /* 0x3780000000007811 */ /* 0x000fc800078eb8ff */
[----:B------:R-:W-:-:S07]  /*1f30*/  LOP3.LUT R19, R0, R2, R19, 0xfe, !PT ;  /* 0x0000000200137212 */ /* 0x000fce00078efe13 */
.L_x_15764:
[----:B------:R-:W-:Y:S05]  /*1f40*/  BSYNC B0 ;  /* 0x0000000000007941 */ /* 0x000fea0003800000 */
.L_x_15763:
[----:B------:R-:W2:Y:S01]  /*1f50*/  F2I.FTZ.TRUNC.NTZ R19, R19 ;  /* 0x0000001300137305 */ /* 0x000ea2000021f100 */
[----:B------:R-:W-:Y:S05]  /*1f60*/  BRA `(.L_x_15744) ;  /* 0x0000000000987947 */ /* 0x000fea0003800000 */
.L_x_15756:
        /* <DEDUP_REMOVED lines=14> */
.L_x_15770:
[----:B------:R-:W-:Y:S05]  /*2050*/  BSYNC B0 ;  /* 0x0000000000007941 */ /* 0x000fea0003800000 */
.L_x_15769:
[----:B------:R-:W4:Y:S01]  /*2060*/  F2I.FTZ.TRUNC.NTZ R19, R19 ;  /* 0x0000001300137305 */ /* 0x000f22000021f100 */
[----:B------:R-:W-:Y:S05]  /*2070*/  BRA `(.L_x_15744) ;  /* 0x0000000000547947 */ /* 0x000fea0003800000 */
.L_x_15743:
        /* <DEDUP_REMOVED lines=17> */
.L_x_15771:
[----:B------:R-:W-:Y:S05]  /*2190*/  BRA `(.L_x_15744) ;  /* 0x00000000000c7947 */ /* 0x000fea0003800000 */
.L_x_15768:
[----:B------:R0:W5:Y:S01]  /*21a0*/  LDG.E R19, desc[UR36][R2.64] ;  /* 0x0000002402137981 */ /* 0x000162000c1e1900 */
[----:B------:R-:W-:Y:S05]  /*21b0*/  BRA `(.L_x_15744) ;  /* 0x0000000000047947 */ /* 0x000fea0003800000 */
.L_x_15767:
[----:B------:R3:W5:Y:S02]  /*21c0*/  LDG.E R19, desc[UR36][R2.64] ;  /* 0x0000002402137981 */ /* 0x000764000c1e1900 */
.L_x_15744:
[----:B0--3--:R-:W0:Y:S01]  /*21d0*/  LDC.U8 R2, c[0x0][0x428] ;  /* 0x00010a00ff027b82 */ /* 0x009e220000000000 */
[----:B------:R-:W-:Y:S02]  /*21e0*/  ULDC UR4, c[0x0][0x424] ;  /* 0x0001090000047ab9 */ /* 0x000fe40000000800 */
[----:B------:R-:W-:Y:S02]  /*21f0*/  ISETP.NE.AND P1, PT, RZ, UR4, PT ;  /* 0x00000004ff007c0c */ /* 0x000fe4000bf25270 */
[----:B------:R-:W-:-:S11]  /*2200*/  ISETP.LT.AND P0, PT, RZ, UR4, PT ;  /* 0x00000004ff007c0c */ /* 0x000fd6000bf01270 */
[----:B-12-45:R-:W-:Y:S02]  /*2210*/  @P1 SEL R19, RZ, 0x1, !P0 ;  /* 0x00000001ff131807 */ /* 0x036fe40004000000 */
        /* <DEDUP_REMOVED lines=13> */
.L_x_15775:
[----:B------:R3:W-:Y:S01]  /*22f0*/  STG.E.U8 desc[UR36][R16.64], R19 ;  /* 0x0000001310007986 */ /* 0x0007e2000c101124 */
[----:B------:R-:W-:Y:S05]  /*2300*/  BRA `(.L_x_15777) ;  /* 0x0000000c00587947 */ /* 0x000fea0003800000 */
.L_x_15774:
        /* <DEDUP_REMOVED lines=10> */
.L_x_15779:
[----:B------:R1:W-:Y:S01]  /*23b0*/  STG.E desc[UR36][R16.64], R19 ;  /* 0x0000001310007986 */ /* 0x0003e2000c101924 */
[----:B------:R-:W-:Y:S05]  /*23c0*/  BRA `(.L_x_15777) ;  /* 0x0000000c00287947 */ /* 0x000fea0003800000 */
.L_x_15778:
[----:B------:R2:W-:Y:S01]  /*23d0*/  STG.E.U16 desc[UR36][R16.64], R19 ;  /* 0x0000001310007986 */ /* 0x0005e2000c101524 */
[----:B------:R-:W-:Y:S05]  /*23e0*/  BRA `(.L_x_15777) ;  /* 0x0000000c00207947 */ /* 0x000fea0003800000 */
.L_x_15773:
        /* <DEDUP_REMOVED lines=9> */
.L_x_15781:
[----:B------:R-:W-:-:S04]  /*2480*/  I2FP.F32.S32 R0, R19 ;  /* 0x0000001300007245 */ /* 0x000fc80000201400 */
[----:B------:R-:W-:-:S05]  /*2490*/  F2FP.F16.F32.PACK_AB R0, RZ, R0 ;  /* 0x00000000ff00723e */ /* 0x000fca00000000ff */
[----:B------:R0:W-:Y:S01]  /*24a0*/  STG.E.U16 desc[UR36][R16.64], R0 ;  /* 0x0000000010007986 */ /* 0x0001e2000c101524 */
[----:B------:R-:W-:Y:S05]  /*24b0*/  BRA `(.L_x_15777) ;  /* 0x0000000800ec7947 */ /* 0x000fea0003800000 */
.L_x_15780:
        /* <DEDUP_REMOVED lines=10> */
.L_x_15783:
[----:B------:R-:W-:-:S04]  /*2560*/  I2FP.F32.S32 R19, R19 ;  /* 0x0000001300137245 */ /* 0x000fc80000201400 */
[----:B------:R-:W-:-:S04]  /*2570*/  F2FP.F16.F32.PACK_AB R3, RZ, R19 ;  /* 0x00000013ff03723e */ /* 0x000fc800000000ff */
[----:B------:R-:W-:-:S05]  /*2580*/  PRMT R3, R3, 0x5410, RZ ;  /* 0x0000541003037816 */ /* 0x000fca00000000ff */
[----:B------:R0:W-:Y:S01]  /*2590*/  STG.E desc[UR36][R16.64], R3 ;  /* 0x0000000310007986 */ /* 0x0001e2000c101924 */
[----:B------:R-:W-:Y:S05]  /*25a0*/  BRA `(.L_x_15777) ;  /* 0x0000000800b07947 */ /* 0x000fea0003800000 */
.L_x_15782:
[----:B------:R-:W0:Y:S02]  /*25b0*/  I2F.F64 R2, R19 ;  /* 0x0000001300027312 */ /* 0x000e240000201c00 */
[----:B0-----:R0:W-:Y:S01]  /*25c0*/  STG.E.64 desc[UR36][R16.64], R2 ;  /* 0x0000000210007986 */ /* 0x0011e2000c101b24 */
[----:B------:R-:W-:Y:S05]  /*25d0*/  BRA `(.L_x_15777) ;  /* 0x0000000800a47947 */ /* 0x000fea0003800000 */
.L_x_15772:
        /* <DEDUP_REMOVED lines=12> */
.L_x_15786:
[----:B------:R-:W0:Y:S01]  /*26a0*/  I2F.F64 R4, R19 ;  /* 0x0000001300047312 */ /* 0x000e220000201c00 */
[----:B------:R-:W-:-:S05]  /*26b0*/  CS2R R6, SRZ ;  /* 0x0000000000067805 */ /* 0x000fca000001ff00 */
[----:B0-----:R0:W-:Y:S01]  /*26c0*/  STG.E.128 desc[UR36][R16.64], R4 ;  /* 0x0000000410007986 */ /* 0x0011e2000c101d24 */
[----:B------:R-:W-:Y:S05]  /*26d0*/  BRA `(.L_x_15777) ;  /* 0x0000000800647947 */ /* 0x000fea0003800000 */
.L_x_15785:
        /* <DEDUP_REMOVED lines=21> */
.L_x_15790:
[----:B------:R-:W-:Y:S05]  /*2830*/  BSYNC B0 ;  /* 0x0000000000007941 */ /* 0x000fea0003800000 */
.L_x_15789:
[----:B------:R-:W-:-:S05]  /*2840*/  LOP3.LUT R3, R0, R3, RZ, 0xfc, !PT ;  /* 0x0000000300037212 */ /* 0x000fca00078efcff */
[----:B------:R0:W-:Y:S01]  /*2850*/  STG.E.U8 desc[UR36][R16.64], R3 ;  /* 0x0000000310007986 */ /* 0x0001e2000c101124 */
[----:B------:R-:W-:Y:S05]  /*2860*/  BRA `(.L_x_15777) ;  /* 0x0000000800007947 */ /* 0x000fea0003800000 */
.L_x_15788:
        /* <DEDUP_REMOVED lines=13> */
.L_x_15792:
[----:B------:R-:W-:Y:S01]  /*2940*/  IMAD.MOV.U32 R0, RZ, RZ, 0x7f ;  /* 0x0000007fff007424 */ /* 0x000fe200078e00ff */
[----:B------:R-:W-:-:S04]  /*2950*/  ISETP.GT.U32.AND P0, PT, R2, 0x7f800000, PT ;  /* 0x7f8000000200780c */ /* 0x000fc80003f04070 */
[----:B------:R-:W-:-:S09]  /*2960*/  SEL R0, R0, 0x7c, P0 ;  /* 0x0000007c00007807 */ /* 0x000fd20000000000 */
.L_x_15793:
[----:B------:R-:W-:Y:S05]  /*2970*/  BSYNC B0 ;  /* 0x0000000000007941 */ /* 0x000fea0003800000 */
.L_x_15791:
[----:B------:R-:W-:-:S04]  /*2980*/  LOP3.LUT R2, R19, 0x80000000, RZ, 0xc0, !PT ;  /* 0x8000000013027812 */ /* 0x000fc800078ec0ff */
[----:B------:R-:W-:-:S04]  /*2990*/  SHF.R.U32.HI R3, RZ, 0x18, R2 ;  /* 0x00000018ff037819 */ /* 0x000fc80000011602 */
[----:B------:R-:W-:-:S05]  /*29a0*/  LOP3.LUT R3, R0, R3, RZ, 0xfc, !PT ;  /* 0x0000000300037212 */ /* 0x000fca00078efcff */
[----:B------:R0:W-:Y:S01]  /*29b0*/  STG.E.U8 desc[UR36][R16.64], R3 ;  /* 0x0000000310007986 */ /* 0x0001e2000c101124 */
[----:B------:R-:W-:Y:S05]  /*29c0*/  BRA `(.L_x_15777) ;  /* 0x0000000400a87947 */ /* 0x000fea0003800000 */
.L_x_15787:
[----:B------:R-:W-:-:S04]  /*29d0*/  I2FP.F32.S32 R0, R19 ;  /* 0x0000001300007245 */ /* 0x000fc80000201400 */
[----:B------:R-:W-:-:S05]  /*29e0*/  F2FP.BF16.F32.PACK_AB R0, RZ, R0 ;  /* 0x00000000ff00723e */ /* 0x000fca00000010ff */
[----:B------:R0:W-:Y:S01]  /*29f0*/  STG.E.U16 desc[UR36][R16.64], R0 ;  /* 0x0000000010007986 */ /* 0x0001e2000c101524 */
[----:B------:R-:W-:Y:S05]  /*2a00*/  BRA `(.L_x_15777) ;  /* 0x0000000400987947 */ /* 0x000fea0003800000 */
.L_x_15784:
        /* <DEDUP_REMOVED lines=10> */
.L_x_15796:
        /* <DEDUP_REMOVED lines=17> */
.L_x_15799:
[----:B------:R-:W-:-:S04]  /*2bc0*/  LOP3.LUT R2, R19, 0x80000000, RZ, 0xc0, !PT ;  /* 0x8000000013027812 */ /* 0x000fc800078ec0ff */
[----:B------:R-:W-:-:S04]  /*2bd0*/  SHF.R.U32.HI R3, RZ, 0x18, R2 ;  /* 0x00000018ff037819 */ /* 0x000fc80000011602 */
[----:B------:R-:W-:-:S04]  /*2be0*/  LOP3.LUT R0, R0, R3, RZ, 0xfc, !PT ;  /* 0x0000000300007212 */ /* 0x000fc800078efcff */
[----:B------:R-:W-:-:S07]  /*2bf0*/  PRMT R8, R0, 0x7610, R8 ;  /* 0x0000761000087816 */ /* 0x000fce0000000008 */
.L_x_15798:
[----:B------:R-:W-:Y:S05]  /*2c00*/  BSYNC B0 ;  /* 0x0000000000007941 */ /* 0x000fea0003800000 */
.L_x_15797:
[----:B------:R0:W-:Y:S01]  /*2c10*/  STG.E.U8 desc[UR36][R16.64], R8 ;  /* 0x0000000810007986 */ /* 0x0001e2000c101124 */
[----:B------:R-:W-:Y:S05]  /*2c20*/  BRA `(.L_x_15777) ;  /* 0x0000000400107947 */ /* 0x000fea0003800000 */
.L_x_15795:
        /* <DEDUP_REMOVED lines=17> */
.L_x_15802:
[----:B------:R-:W-:-:S04]  /*2d40*/  LOP3.LUT R2, R19, 0x80000000, RZ, 0xc0, !PT ;  /* 0x8000000013027812 */ /* 0x000fc800078ec0ff */
[----:B------:R-:W-:-:S04]  /*2d50*/  SHF.R.U32.HI R3, RZ, 0x18, R2 ;  /* 0x00000018ff037819 */ /* 0x000fc80000011602 */
[----:B------:R-:W-:-:S04]  /*2d60*/  LOP3.LUT R0, R0, R3, RZ, 0xfc, !PT ;  /* 0x0000000300007212 */ /* 0x000fc800078efcff */
[----:B------:R-:W-:-:S07]  /*2d70*/  PRMT R8, R0, 0x7610, R8 ;  /* 0x0000761000087816 */ /* 0x000fce0000000008 */
.L_x_15801:
[----:B------:R-:W-:Y:S05]  /*2d80*/  BSYNC B0 ;  /* 0x0000000000007941 */ /* 0x000fea0003800000 */
.L_x_15800:
[----:B------:R0:W-:Y:S01]  /*2d90*/  STG.E.U8 desc[UR36][R16.64], R8 ;  /* 0x0000000810007986 */ /* 0x0001e2000c101124 */
[----:B------:R-:W-:Y:S05]  /*2da0*/  BRA `(.L_x_15777) ;  /* 0x0000000000b07947 */ /* 0x000fea0003800000 */
.L_x_15794:
[----:B------:R-:W-:-:S13]  /*2db0*/  ISETP.NE.AND P0, PT, R0, 0x1c, PT ;  /* 0x0000001c0000780c */ /* 0x000fda0003f05270 */
[----:B------:R-:W-:Y:S05]  /*2dc0*/  @!P0 BRA `(.L_x_15803) ;  /* 0x0000000000a48947 */ /* 0x000fea0003800000 */
[----:B------:R-:W-:-:S13]  /*2dd0*/  ISETP.NE.AND P0, PT, R0, 0x1d, PT ;  /* 0x0000001d0000780c */ /* 0x000fda0003f05270 */
[----:B------:R-:W-:Y:S05]  /*2de0*/  @!P0 BRA `(.L_x_15804) ;  /* 0x00000000008c8947 */ /* 0x000fea0003800000 */
[----:B------:R-:W-:-:S13]  /*2df0*/  ISETP.NE.AND P0, PT, R0, 0x2c, PT ;  /* 0x0000002c0000780c */ /* 0x000fda0003f05270 */
[----:B------:R-:W-:Y:S05]  /*2e00*/  @P0 BRA `(.L_x_15776) ;  /* 0x0000000000400947 */ /* 0x000fea0003800000 */
[----:B------:R-:W-:Y:S01]  /*2e10*/  I2FP.F32.S32 R19, R19 ;  /* 0x0000001300137245 */ /* 0x000fe20000201400 */
        /* <DEDUP_REMOVED lines=15> */
.L_x_15776:
        /* <DEDUP_REMOVED lines=16> */
.L_x_15805:
[----:B------:R-:W-:Y:S05]  /*3010*/  BRA `(.L_x_15777) ;  /* 0x0000000000147947 */ /* 0x000fea0003800000 */
.L_x_15804:
[--C-:B------:R-:W-:Y:S01]  /*3020*/  SHF.R.S32.HI R3, RZ, 0x1f, R19.reuse ;  /* 0x0000001fff037819 */ /* 0x100fe20000011413 */
[----:B------:R-:W-:-:S05]  /*3030*/  IMAD.MOV.U32 R2, RZ, RZ, R19 ;  /* 0x000000ffff027224 */ /* 0x000fca00078e0013 */
[----:B------:R0:W-:Y:S01]  /*3040*/  STG.E.64 desc[UR36][R16.64], R2 ;  /* 0x0000000210007986 */ /* 0x0001e2000c101b24 */
[----:B------:R-:W-:Y:S05]  /*3050*/  BRA `(.L_x_15777) ;  /* 0x0000000000047947 */ /* 0x000fea0003800000 */
.L_x_15803:
[----:B------:R0:W-:Y:S02]  /*3060*/  STG.E desc[UR36][R16.64], R19 ;  /* 0x0000001310007986 */ /* 0x0001e4000c101924 */
.L_x_15777:
[----:B------:R-:W-:-:S04]  /*3070*/  IMAD R18, R23, 0x200, R18 ;  /* 0x0000020017127824 */ /* 0x000fc800078e0212 */
[----:B01234-:R-:W-:-:S07]  /*3080*/  VIADD R19, R18, 0x80 ;  /* 0x0000008012137836 */ /* 0x01ffce0000000000 */
.L_x_15737:
[----:B------:R-:W-:Y:S05]  /*3090*/  BSYNC B6 ;  /* 0x0000000000067941 */ /* 0x000fea0003800000 */
.L_x_15736:
[----:B------:R-:W-:Y:S01]  /*30a0*/  ULDC UR4, c[0x0][0x210] ;  /* 0x0000840000047ab9 */ /* 0x000fe20000000800 */
[----:B------:R-:W-:Y:S01]  /*30b0*/  BSSY B6, `(.L_x_15806) ;  /* 0x00002ff000067945 */ /* 0x000fe20003800000 */
[----:B------:R-:W-:-:S13]  /*30c0*/  ISETP.GE.AND P0, PT, R19, UR4, PT ;  /* 0x0000000413007c0c */ /* 0x000fda000bf06270 */
[----:B------:R-:W-:Y:S05]  /*30d0*/  @P0 BRA `(.L_x_15807) ;  /* 0x0000002c00f00947 */ /* 0x000fea0003800000 */
[----:B------:R-:W0:Y:S01]  /*30e0*/  LDC R6, c[0x0][0x218] ;  /* 0x00008600ff067b82 */ /* 0x000e220000000800 */
[----:B------:R-:W-:Y:S02]  /*30f0*/  IMAD.MOV.U32 R0, RZ, RZ, RZ ;  /* 0x000000ffff007224 */ /* 0x000fe400078e00ff */
        /* <DEDUP_REMOVED lines=301> */
.L_x_15808:
        /* <DEDUP_REMOVED lines=20> */
.L_x_15812:
[----:B------:R0:W5:Y:S01]  /*4510*/  LDG.E.U8 R18, desc[UR36][R2.64] ;  /* 0x0000002402127981 */ /* 0x000162000c1e1100 */
[----:B------:R-:W-:Y:S05]  /*4520*/  BRA `(.L_x_15814) ;  /* 0x0000000c00347947 */ /* 0x000fea0003800000 */
.L_x_15811:
        /* <DEDUP_REMOVED lines=8> */
.L_x_15816:
[----:B------:R0:W5:Y:S01]  /*45b0*/  LDG.E R18, desc[UR36][R2.64] ;  /* 0x0000002402127981 */ /* 0x000162000c1e1900 */
[----:B------:R-:W-:Y:S05]  /*45c0*/  BRA `(.L_x_15814) ;  /* 0x0000000c000c7947 */ /* 0x000fea0003800000 */
.L_x_15815:
[----:B------:R0:W5:Y:S01]  /*45d0*/  LDG.E.S16 R18, desc[UR36][R2.64] ;  /* 0x0000002402127981 */ /* 0x000162000c1e1700 */
[----:B------:R-:W-:Y:S05]  /*45e0*/  BRA `(.L_x_15814) ;  /* 0x0000000c00047947 */ /* 0x000fea0003800000 */
.L_x_15810:
        /* <DEDUP_REMOVED lines=9> */
.L_x_15818:
[----:B------:R-:W2:Y:S02]  /*4680*/  LDG.E.U16 R2, desc[UR36][R2.64] ;  /* 0x0000002402027981 */ /* 0x000ea4000c1e1500 */
[----:B--2---:R-:W-:-:S06]  /*4690*/  HADD2.F32 R18, -RZ, R2.H0_H0 ;  /* 0x20000002ff127230 */ /* 0x004fcc0000004100 */
[----:B------:R-:W0:Y:S01]  /*46a0*/  F2I.FTZ.TRUNC.NTZ R18, R18 ;  /* 0x0000001200127305 */ /* 0x000e22000021f100 */
[----:B------:R-:W-:Y:S05]  /*46b0*/  BRA `(.L_x_15814) ;  /* 0x0000000800d07947 */ /* 0x000fea0003800000 */
.L_x_15817:
        /* <DEDUP_REMOVED lines=9> */
.L_x_15820:
[----:B------:R-:W2:Y:S02]  /*4750*/  LDG.E.U16 R2, desc[UR36][R2.64] ;  /* 0x0000002402027981 */ /* 0x000ea4000c1e1500 */
[----:B--2---:R-:W-:-:S06]  /*4760*/  HADD2.F32 R18, -RZ, R2.H0_H0 ;  /* 0x20000002ff127230 */ /* 0x004fcc0000004100 */
[----:B------:R-:W0:Y:S01]  /*4770*/  F2I.FTZ.TRUNC.NTZ R18, R18 ;  /* 0x0000001200127305 */ /* 0x000e22000021f100 */
[----:B------:R-:W-:Y:S05]  /*4780*/  BRA `(.L_x_15814) ;  /* 0x00000008009c7947 */ /* 0x000fea0003800000 */
.L_x_15819:
[----:B------:R-:W2:Y:S02]  /*4790*/  LDG.E.64 R2, desc[UR36][R2.64] ;  /* 0x0000002402027981 */ /* 0x000ea4000c1e1b00 */
[----:B--2---:R0:W1:Y:S01]  /*47a0*/  F2I.F64.TRUNC R18, R2 ;  /* 0x0000000200127311 */ /* 0x004062000030d100 */
[----:B------:R-:W-:Y:S05]  /*47b0*/  BRA `(.L_x_15814) ;  /* 0x0000000800907947 */ /* 0x000fea0003800000 */
.L_x_15809:
        /* <DEDUP_REMOVED lines=12> */
.L_x_15823:
[----:B------:R-:W2:Y:S02]  /*4880*/  LDG.E.64 R2, desc[UR36][R2.64] ;  /* 0x0000002402027981 */ /* 0x000ea4000c1e1b00 */
[----:B--2---:R0:W1:Y:S01]  /*4890*/  F2I.F64.TRUNC R18, R2 ;  /* 0x0000000200127311 */ /* 0x004062000030d100 */
[----:B------:R-:W-:Y:S05]  /*48a0*/  BRA `(.L_x_15814) ;  /* 0x0000000800547947 */ /* 0x000fea0003800000 */
.L_x_15822:
        /* <DEDUP_REMOVED lines=27> */
.L_x_15825:
        /* <DEDUP_REMOVED lines=14> */
.L_x_15824:
[----:B------:R-:W2:Y:S02]  /*4b40*/  LDG.E.U16 R18, desc[UR36][R2.64] ;  /* 0x0000002402127981 */ /* 0x000ea4000c1e1500 */
[----:B--2---:R-:W-:-:S06]  /*4b50*/  IMAD.U32 R18, R18, 0x10000, RZ ;  /* 0x0001000012127824 */ /* 0x004fcc00078e00ff */
[----:B------:R-:W0:Y:S01]  /*4b60*/  F2I.FTZ.TRUNC.NTZ R18, R18 ;  /* 0x0000001200127305 */ /* 0x000e22000021f100 */
[----:B------:R-:W-:Y:S05]  /*4b70*/  BRA `(.L_x_15814) ;  /* 0x0000000400a07947 */ /* 0x000fea0003800000 */
.L_x_15821:
        /* <DEDUP_REMOVED lines=10> */
.L_x_15828:
        /* <DEDUP_REMOVED lines=21> */
.L_x_15832:
[----:B------:R-:W-:Y:S05]  /*4d70*/  BSYNC B1 ;  /* 0x0000000000017941 */ /* 0x000fea0003800000 */
.L_x_15831:
[----:B------:R-:W-:Y:S01]  /*4d80*/  IMAD.SHL.U32 R2, R2, 0x100000, RZ ;  /* 0x0010000002027824 */ /* 0x000fe200078e00ff */
[----:B------:R-:W-:-:S04]  /*4d90*/  LEA R3, R0, 0x3b800000, 0x17 ;  /* 0x3b80000000037811 */ /* 0x000fc800078eb8ff */
[----:B------:R-:W-:-:S07]  /*4da0*/  LOP3.LUT R18, R3, R2, R18, 0xfe, !PT ;  /* 0x0000000203127212 */ /* 0x000fce00078efe12 */
.L_x_15830:
[----:B------:R-:W-:Y:S05]  /*4db0*/  BSYNC B0 ;  /* 0x0000000000007941 */ /* 0x000fea0003800000 */
.L_x_15829:
[----:B------:R-:W1:Y:S01]  /*4dc0*/  F2I.FTZ.TRUNC.NTZ R18, R18 ;  /* 0x0000001200127305 */ /* 0x000e62000021f100 */
[----:B------:R-:W-:Y:S05]  /*4dd0*/  BRA `(.L_x_15814) ;  /* 0x0000000400087947 */ /* 0x000fea0003800000 */
.L_x_15827:
        /* <DEDUP_REMOVED lines=21> */
.L_x_15836:
[----:B------:R-:W-:Y:S05]  /*4f30*/  BSYNC B1 ;  /* 0x0000000000017941 */ /* 0x000fea0003800000 */
.L_x_15835:
[----:B------:R-:W-:Y:S01]  /*4f40*/  IMAD.SHL.U32 R2, R2, 0x200000, RZ ;  /* 0x0020000002027824 */ /* 0x000fe200078e00ff */
[----:B------:R-:W-:-:S04]  /*4f50*/  LEA R3, R0, 0x37800000, 0x17 ;  /* 0x3780000000037811 */ /* 0x000fc800078eb8ff */
[----:B------:R-:W-:-:S07]  /*4f60*/  LOP3.LUT R18, R3, R2, R18, 0xfe, !PT ;  /* 0x0000000203127212 */ /* 0x000fce00078efe12 */
.L_x_15834:
[----:B------:R-:W-:Y:S05]  /*4f70*/  BSYNC B0 ;  /* 0x0000000000007941 */ /* 0x000fea0003800000 */
.L_x_15833:
[----:B------:R-:W2:Y:S01]  /*4f80*/  F2I.FTZ.TRUNC.NTZ R18, R18 ;  /* 0x0000001200127305 */ /* 0x000ea2000021f100 */
[----:B------:R-:W-:Y:S05]  /*4f90*/  BRA `(.L_x_15814) ;  /* 0x0000000000987947 */ /* 0x000fea0003800000 */
.L_x_15826:
        /* <DEDUP_REMOVED lines=14> */
.L_x_15840:
[----:B------:R-:W-:Y:S05]  /*5080*/  BSYNC B0 ;  /* 0x0000000000007941 */ /* 0x000fea0003800000 */
.L_x_15839:
[----:B------:R-:W0:Y:S01]  /*5090*/  F2I.FTZ.TRUNC.NTZ R18, R18 ;  /* 0x0000001200127305 */ /* 0x000e22000021f100 */
[----:B------:R-:W-:Y:S05]  /*50a0*/  BRA `(.L_x_15814) ;  /* 0x0000000000547947 */ /* 0x000fea0003800000 */
.L_x_15813:
        /* <DEDUP_REMOVED lines=17> */
.L_x_15841:
[----:B------:R-:W-:Y:S05]  /*51c0*/  BRA `(.L_x_15814) ;  /* 0x00000000000c7947 */ /* 0x000fea0003800000 */
.L_x_15838:
[----:B------:R4:W5:Y:S01]  /*51d0*/  LDG.E R18, desc[UR36][R2.64] ;  /* 0x0000002402127981 */ /* 0x000962000c1e1900 */
[----:B------:R-:W-:Y:S05]  /*51e0*/  BRA `(.L_x_15814) ;  /* 0x0000000000047947 */ /* 0x000fea0003800000 */
.L_x_15837:
[----:B------:R3:W5:Y:S02]  /*51f0*/  LDG.E R18, desc[UR36][R2.64] ;  /* 0x0000002402127981 */ /* 0x000764000c1e1900 */
.L_x_15814:
[----:B0--34-:R-:W0:Y:S01]  /*5200*/  LDC.U8 R3, c[0x0][0x428] ;  /* 0x00010a00ff037b82 */ /* 0x019e220000000000 */
[----:B------:R-:W-:Y:S01]  /*5210*/  ULDC UR4, c[0x0][0x424] ;  /* 0x0001090000047ab9 */ /* 0x000fe20000000800 */
[----:B-12--5:R-:W-:Y:S01]  /*5220*/  IMAD.MOV.U32 R2, RZ, RZ, R18 ;  /* 0x000000ffff027224 */ /* 0x026fe200078e0012 */
        /* <DEDUP_REMOVED lines=16> */
.L_x_15845:
[----:B------:R0:W-:Y:S01]  /*5330*/  STG.E.U8 desc[UR36][R16.64], R2 ;  /* 0x0000000210007986 */ /* 0x0001e2000c101124 */
[----:B------:R-:W-:Y:S05]  /*5340*/  BRA `(.L_x_15847) ;  /* 0x0000000c00507947 */ /* 0x000fea0003800000 */
.L_x_15844:
        /* <DEDUP_REMOVED lines=9> */
.L_x_15849:
[----:B------:R0:W-:Y:S01]  /*53e0*/  STG.E desc[UR36][R16.64], R2 ;  /* 0x0000000210007986 */ /* 0x0001e2000c101924 */
[----:B------:R-:W-:Y:S05]  /*53f0*/  BRA `(.L_x_15847) ;  /* 0x0000000c00247947 */ /* 0x000fea0003800000 */
.L_x_15848:
[----:B------:R0:W-:Y:S01]  /*5400*/  STG.E.U16 desc[UR36][R16.64], R2 ;  /* 0x0000000210007986 */ /* 0x0001e2000c101524 */
[----:B------:R-:W-:Y:S05]  /*5410*/  BRA `(.L_x_15847) ;  /* 0x0000000c001c7947 */ /* 0x000fea0003800000 */
.L_x_15843:
        /* <DEDUP_REMOVED lines=9> */
.L_x_15851:
[----:B------:R-:W-:-:S04]  /*54b0*/  I2FP.F32.S32 R0, R2 ;  /* 0x0000000200007245 */ /* 0x000fc80000201400 */
[----:B------:R-:W-:-:S05]  /*54c0*/  F2FP.F16.F32.PACK_AB R0, RZ, R0 ;  /* 0x00000000ff00723e */ /* 0x000fca00000000ff */
[----:B------:R0:W-:Y:S01]  /*54d0*/  STG.E.U16 desc[UR36][R16.64], R0 ;  /* 0x0000000010007986 */ /* 0x0001e2000c101524 */
[----:B------:R-:W-:Y:S05]  /*54e0*/  BRA `(.L_x_15847) ;  /* 0x0000000800e87947 */ /* 0x000fea0003800000 */
.L_x_15850:
        /* <DEDUP_REMOVED lines=10> */
.L_x_15853:
[----:B------:R-:W-:-:S04]  /*5590*/  I2FP.F32.S32 R2, R2 ;  /* 0x0000000200027245 */ /* 0x000fc80000201400 */
[----:B------:R-:W-:-:S04]  /*55a0*/  F2FP.F16.F32.PACK_AB R3, RZ, R2 ;  /* 0x00000002ff03723e */ /* 0x000fc800000000ff */
[----:B------:R-:W-:-:S05]  /*55b0*/  PRMT R3, R3, 0x5410, RZ ;  /* 0x0000541003037816 */ /* 0x000fca00000000ff */
[----:B------:R0:W-:Y:S01]  /*55c0*/  STG.E desc[UR36][R16.64], R3 ;  /* 0x0000000310007986 */ /* 0x0001e2000c101924 */
[----:B------:R-:W-:Y:S05]  /*55d0*/  BRA `(.L_x_15847) ;  /* 0x0000000800ac7947 */ /* 0x000fea0003800000 */
.L_x_15852:
[----:B------:R-:W0:Y:S02]  /*55e0*/  I2F.F64 R2, R2 ;  /* 0x0000000200027312 */ /* 0x000e240000201c00 */
[----:B0-----:R0:W-:Y:S01]  /*55f0*/  STG.E.64 desc[UR36][R16.64], R2 ;  /* 0x0000000210007986 */ /* 0x0011e2000c101b24 */
[----:B------:R-:W-:Y:S05]  /*5600*/  BRA `(.L_x_15847) ;  /* 0x0000000800a07947 */ /* 0x000fea0003800000 */
.L_x_15842:
        /* <DEDUP_REMOVED lines=12> */
.L_x_15856:
[----:B------:R-:W0:Y:S01]  /*56d0*/  I2F.F64 R4, R2 ;  /* 0x0000000200047312 */ /* 0x000e220000201c00 */
[----:B------:R-:W-:-:S05]  /*56e0*/  CS2R R6, SRZ ;  /* 0x0000000000067805 */ /* 0x000fca000001ff00 */
[----:B0-----:R0:W-:Y:S01]  /*56f0*/  STG.E.128 desc[UR36][R16.64], R4 ;  /* 0x0000000410007986 */ /* 0x0011e2000c101d24 */
[----:B------:R-:W-:Y:S05]  /*5700*/  BRA `(.L_x_15847) ;  /* 0x0000000800607947 */ /* 0x000fea0003800000 */
.L_x_15855:
        /* <DEDUP_REMOVED lines=21> */
.L_x_15860:
[----:B------:R-:W-:Y:S05]  /*5860*/  BSYNC B0 ;  /* 0x0000000000007941 */ /* 0x000fea0003800000 */
.L_x_15859:
[----:B------:R-:W-:-:S05]  /*5870*/  LOP3.LUT R3, R0, R3, RZ, 0xfc, !PT ;  /* 0x0000000300037212 */ /* 0x000fca00078efcff */
[----:B------:R0:W-:Y:S01]  /*5880*/  STG.E.U8 desc[UR36][R16.64], R3 ;  /* 0x0000000310007986 */ /* 0x0001e2000c101124 */
[----:B------:R-:W-:Y:S05]  /*5890*/  BRA `(.L_x_15847) ;  /* 0x0000000400fc7947 */ /* 0x000fea0003800000 */
.L_x_15858:
        /* <DEDUP_REMOVED lines=13> */
.L_x_15862:
[----:B------:R-:W-:Y:S01]  /*5970*/  IMAD.MOV.U32 R0, RZ, RZ, 0x7f ;  /* 0x0000007fff007424 */ /* 0x000fe200078e00ff */
[----:B------:R-:W-:-:S04]  /*5980*/  ISETP.GT.U32.AND P0, PT, R2, 0x7f800000, PT ;  /* 0x7f8000000200780c */ /* 0x000fc80003f04070 */
[----:B------:R-:W-:-:S09]  /*5990*/  SEL R0, R0, 0x7c, P0 ;  /* 0x0000007c00007807 */ /* 0x000fd20000000000 */
.L_x_15863:
[----:B------:R-:W-:Y:S05]  /*59a0*/  BSYNC B0 ;  /* 0x0000000000007941 */ /* 0x000fea0003800000 */
.L_x_15861:
[----:B------:R-:W-:-:S04]  /*59b0*/  LOP3.LUT R2, R3, 0x80000000, RZ, 0xc0, !PT ;  /* 0x8000000003027812 */ /* 0x000fc800078ec0ff */
[----:B------:R-:W-:-:S04]  /*59c0*/  SHF.R.U32.HI R3, RZ, 0x18, R2 ;  /* 0x00000018ff037819 */ /* 0x000fc80000011602 */
[----:B------:R-:W-:-:S05]  /*59d0*/  LOP3.LUT R3, R0, R3, RZ, 0xfc, !PT ;  /* 0x0000000300037212 */ /* 0x000fca00078efcff */
[----:B------:R0:W-:Y:S01]  /*59e0*/  STG.E.U8 desc[UR36][R16.64], R3 ;  /* 0x0000000310007986 */ /* 0x0001e2000c101124 */
[----:B------:R-:W-:Y:S05]  /*59f0*/  BRA `(.L_x_15847) ;  /* 0x0000000400a47947 */ /* 0x000fea0003800000 */
.L_x_15857:
[----:B------:R-:W-:-:S04]  /*5a00*/  I2FP.F32.S32 R0, R2 ;  /* 0x0000000200007245 */ /* 0x000fc80000201400 */
[----:B------:R-:W-:-:S05]  /*5a10*/  F2FP.BF16.F32.PACK_AB R0, RZ, R0 ;  /* 0x00000000ff00723e */ /* 0x000fca00000010ff */
[----:B------:R0:W-:Y:S01]  /*5a20*/  STG.E.U16 desc[UR36][R16.64], R0 ;  /* 0x0000000010007986 */ /* 0x0001e2000c101524 */
[----:B------:R-:W-:Y:S05]  /*5a30*/  BRA `(.L_x_15847) ;  /* 0x0000000400947947 */ /* 0x000fea0003800000 */
.L_x_15854:
        /* <DEDUP_REMOVED lines=10> */
.L_x_15866:
        /* <DEDUP_REMOVED lines=17> */
.L_x_15869:
[----:B------:R-:W-:-:S04]  /*5bf0*/  LOP3.LUT R2, R3, 0x80000000, RZ, 0xc0, !PT ;  /* 0x8000000003027812 */ /* 0x000fc800078ec0ff */
[----:B------:R-:W-:-:S04]  /*5c00*/  SHF.R.U32.HI R3, RZ, 0x18, R2 ;  /* 0x00000018ff037819 */ /* 0x000fc80000011602 */
[----:B------:R-:W-:-:S04]  /*5c10*/  LOP3.LUT R0, R0, R3, RZ, 0xfc, !PT ;  /* 0x0000000300007212 */ /* 0x000fc800078efcff */
[----:B------:R-:W-:-:S07]  /*5c20*/  PRMT R8, R0, 0x7610, R8 ;  /* 0x0000761000087816 */ /* 0x000fce0000000008 */
.L_x_15868:
[----:B------:R-:W-:Y:S05]  /*5c30*/  BSYNC B0 ;  /* 0x0000000000007941 */ /* 0x000fea0003800000 */
.L_x_15867:
[----:B------:R3:W-:Y:S01]  /*5c40*/  STG.E.U8 desc[UR36][R16.64], R8 ;  /* 0x0000000810007986 */ /* 0x0007e2000c101124 */
[----:B------:R-:W-:Y:S05]  /*5c50*/  BRA `(.L_x_15847) ;  /* 0x00000004000c7947 */ /* 0x000fea0003800000 */
.L_x_15865:
        /* <DEDUP_REMOVED lines=17> */
.L_x_15872:
[----:B------:R-:W-:-:S04]  /*5d70*/  LOP3.LUT R2, R3, 0x80000000, RZ, 0xc0, !PT ;  /* 0x8000000003027812 */ /* 0x000fc800078ec0ff */
[----:B------:R-:W-:-:S04]  /*5d80*/  SHF.R.U32.HI R3, RZ, 0x18, R2 ;  /* 0x00000018ff037819 */ /* 0x000fc80000011602 */
[----:B------:R-:W-:-:S04]  /*5d90*/  LOP3.LUT R0, R0, R3, RZ, 0xfc, !PT ;  /* 0x0000000300007212 */ /* 0x000fc800078efcff */
[----:B------:R-:W-:-:S07]  /*5da0*/  PRMT R8, R0, 0x7610, R8 ;  /* 0x0000761000087816 */ /* 0x000fce0000000008 */
.L_x_15871:
[----:B------:R-:W-:Y:S05]  /*5db0*/  BSYNC B0 ;  /* 0x0000000000007941 */ /* 0x000fea0003800000 */
.L_x_15870:
[----:B------:R0:W-:Y:S01]  /*5dc0*/  STG.E.U8 desc[UR36][R16.64], R8 ;  /* 0x0000000810007986 */ /* 0x0001e2000c101124 */
[----:B------:R-:W-:Y:S05]  /*5dd0*/  BRA `(.L_x_15847) ;  /* 0x0000000000ac7947 */ /* 0x000fea0003800000 */
.L_x_15864:
        /* <DEDUP_REMOVED lines=22> */
.L_x_15846:
        /* <DEDUP_REMOVED lines=16> */
.L_x_15875:
[----:B------:R-:W-:Y:S05]  /*6040*/  BRA `(.L_x_15847) ;  /* 0x0000000000107947 */ /* 0x000fea0003800000 */
.L_x_15874:
[----:B------:R-:W-:-:S05]  /*6050*/  SHF.R.S32.HI R3, RZ, 0x1f, R2 ;  /* 0x0000001fff037819 */ /* 0x000fca0000011402 */
[----:B------:R2:W-:Y:S01]  /*6060*/  STG.E.64 desc[UR36][R16.64], R2 ;  /* 0x0000000210007986 */ /* 0x0005e2000c101b24 */
[----:B------:R-:W-:Y:S05]  /*6070*/  BRA `(.L_x_15847) ;  /* 0x0000000000047947 */ /* 0x000fea0003800000 */
.L_x_15873:
[----:B------:R0:W-:Y:S02]  /*6080*/  STG.E desc[UR36][R16.64], R2 ;  /* 0x0000000210007986 */ /* 0x0001e4000c101924 */
.L_x_15847:
[----:B------:R-:W-:-:S07]  /*6090*/  VIADD R19, R19, 0x80 ;  /* 0x0000008013137836 */ /* 0x000fce0000000000 */
.L_x_15807:
[----:B------:R-:W-:Y:S05]  /*60a0*/  BSYNC B6 ;  /* 0x0000000000067941 */ /* 0x000fea0003800000 */
.L_x_15806:
        /* <DEDUP_REMOVED lines=307> */
.L_x_15878:
        /* <DEDUP_REMOVED lines=20> */
.L_x_15882:
[----:B------:R0:W5:Y:S01]  /*7520*/  LDG.E.U8 R18, desc[UR36][R2.64] ;  /* 0x0000002402127981 */ /* 0x000162000c1e1100 */
[----:B------:R-:W-:Y:S05]  /*7530*/  BRA `(.L_x_15884) ;  /* 0x0000000c00347947 */ /* 0x000fea0003800000 */
.L_x_15881:
        /* <DEDUP_REMOVED lines=8> */
.L_x_15886:
[----:B------:R0:W5:Y:S01]  /*75c0*/  LDG.E R18, desc[UR36][R2.64] ;  /* 0x0000002402127981 */ /* 0x000162000c1e1900 */
[----:B------:R-:W-:Y:S05]  /*75d0*/  BRA `(.L_x_15884) ;  /* 0x0000000c000c7947 */ /* 0x000fea0003800000 */
.L_x_15885:
[----:B------:R0:W5:Y:S01]  /*75e0*/  LDG.E.S16 R18, desc[UR36][R2.64] ;  /* 0x0000002402127981 */ /* 0x000162000c1e1700 */
[----:B------:R-:W-:Y:S05]  /*75f0*/  BRA `(.L_x_15884) ;  /* 0x0000000c00047947 */ /* 0x000fea0003800000 */
.L_x_15880:
        /* <DEDUP_REMOVED lines=9> */
.L_x_15888:
[----:B------:R-:W2:Y:S02]  /*7690*/  LDG.E.U16 R2, desc[UR36][R2.64] ;  /* 0x0000002402027981 */ /* 0x000ea4000c1e1500 */
[----:B--2---:R-:W-:-:S06]  /*76a0*/  HADD2.F32 R18, -RZ, R2.H0_H0 ;  /* 0x20000002ff127230 */ /* 0x004fcc0000004100 */
[----:B------:R-:W0:Y:S01]  /*76b0*/  F2I.FTZ.TRUNC.NTZ R18, R18 ;  /* 0x0000001200127305 */ /* 0x000e22000021f100 */
[----:B------:R-:W-:Y:S05]  /*76c0*/  BRA `(.L_x_15884) ;  /* 0x0000000800d07947 */ /* 0x000fea0003800000 */
.L_x_15887:
        /* <DEDUP_REMOVED lines=9> */
.L_x_15890:
[----:B------:R-:W2:Y:S02]  /*7760*/  LDG.E.U16 R2, desc[UR36][R2.64] ;  /* 0x0000002402027981 */ /* 0x000ea4000c1e1500 */
[----:B--2---:R-:W-:-:S06]  /*7770*/  HADD2.F32 R18, -RZ, R2.H0_H0 ;  /* 0x20000002ff127230 */ /* 0x004fcc0000004100 */
[----:B------:R-:W0:Y:S01]  /*7780*/  F2I.FTZ.TRUNC.NTZ R18, R18 ;  /* 0x0000001200127305 */ /* 0x000e22000021f100 */
[----:B------:R-:W-:Y:S05]  /*7790*/  BRA `(.L_x_15884) ;  /* 0x00000008009c7947 */ /* 0x000fea0003800000 */
.L_x_15889:
[----:B------:R-:W2:Y:S02]  /*77a0*/  LDG.E.64 R2, desc[UR36][R2.64] ;  /* 0x0000002402027981 */ /* 0x000ea4000c1e1b00 */
[----:B--2---:R0:W1:Y:S01]  /*77b0*/  F2I.F64.TRUNC R18, R2 ;  /* 0x0000000200127311 */ /* 0x004062000030d100 */
[----:B------:R-:W-:Y:S05]  /*77c0*/  BRA `(.L_x_15884) ;  /* 0x0000000800907947 */ /* 0x000fea0003800000 */
.L_x_15879:
        /* <DEDUP_REMOVED lines=12> */
.L_x_15893:
[----:B------:R-:W2:Y:S02]  /*7890*/  LDG.E.64 R2, desc[UR36][R2.64] ;  /* 0x0000002402027981 */ /* 0x000ea4000c1e1b00 */
[----:B--2---:R0:W1:Y:S01]  /*78a0*/  F2I.F64.TRUNC R18, R2 ;  /* 0x0000000200127311 */ /* 0x004062000030d100 */
[----:B------:R-:W-:Y:S05]  /*78b0*/  BRA `(.L_x_15884) ;  /* 0x0000000800547947 */ /* 0x000fea0003800000 */
.L_x_15892:
        /* <DEDUP_REMOVED lines=27> */
.L_x_15895:
        /* <DEDUP_REMOVED lines=14> */
.L_x_15894:
[----:B------:R-:W2:Y:S02]  /*7b50*/  LDG.E.U16 R18, desc[UR36][R2.64] ;  /* 0x0000002402127981 */ /* 0x000ea4000c1e1500 */
[----:B--2---:R-:W-:-:S06]  /*7b60*/  IMAD.U32 R18, R18, 0x10000, RZ ;  /* 0x0001000012127824 */ /* 0x004fcc00078e00ff */
[----:B------:R-:W0:Y:S01]  /*7b70*/  F2I.FTZ.TRUNC.NTZ R18, R18 ;  /* 0x0000001200127305 */ /* 0x000e22000021f100 */
[----:B------:R-:W-:Y:S05]  /*7b80*/  BRA `(.L_x_15884) ;  /* 0x0000000400a07947 */ /* 0x000fea0003800000 */
.L_x_15891:
        /* <DEDUP_REMOVED lines=10> */
.L_x_15898:
        /* <DEDUP_REMOVED lines=21> */
.L_x_15902:
[----:B------:R-:W-:Y:S05]  /*7d80*/  BSYNC B1 ;  /* 0x0000000000017941 */ /* 0x000fea0003800000 */
.L_x_15901:
[----:B------:R-:W-:Y:S01]  /*7d90*/  IMAD.SHL.U32 R2, R2, 0x100000, RZ ;  /* 0x0010000002027824 */ /* 0x000fe200078e00ff */
[----:B------:R-:W-:-:S04]  /*7da0*/  LEA R3, R0, 0x3b800000, 0x17 ;  /* 0x3b80000000037811 */ /* 0x000fc800078eb8ff */
[----:B------:R-:W-:-:S07]  /*7db0*/  LOP3.LUT R18, R3, R2, R18, 0xfe, !PT ;  /* 0x0000000203127212 */ /* 0x000fce00078efe12 */
.L_x_15900:
[----:B------:R-:W-:Y:S05]  /*7dc0*/  BSYNC B0 ;  /* 0x0000000000007941 */ /* 0x000fea0003800000 */
.L_x_15899:
[----:B------:R-:W1:Y:S01]  /*7dd0*/  F2I.FTZ.TRUNC.NTZ R18, R18 ;  /* 0x0000001200127305 */ /* 0x000e62000021f100 */
[----:B------:R-:W-:Y:S05]  /*7de0*/  BRA `(.L_x_15884) ;  /* 0x0000000400087947 */ /* 0x000fea0003800000 */
.L_x_15897:
        /* <DEDUP_REMOVED lines=21> */
.L_x_15906:
[----:B------:R-:W-:Y:S05]  /*7f40*/  BSYNC B1 ;  /* 0x0000000000017941 */ /* 0x000fea0003800000 */
.L_x_15905:
[----:B------:R-:W-:Y:S01]  /*7f50*/  IMAD.SHL.U32 R2, R2, 0x200000, RZ ;  /* 0x0020000002027824 */ /* 0x000fe200078e00ff */
[----:B------:R-:W-:-:S04]  /*7f60*/  LEA R3, R0, 0x37800000, 0x17 ;  /* 0x3780000000037811 */ /* 0x000fc800078eb8ff */
[----:B------:R-:W-:-:S07]  /*7f70*/  LOP3.LUT R18, R3, R2, R18, 0xfe, !PT ;  /* 0x0000000203127212 */ /* 0x000fce00078efe12 */
.L_x_15904:
[----:B------:R-:W-:Y:S05]  /*7f80*/  BSYNC B0 ;  /* 0x0000000000007941 */ /* 0x000fea0003800000 */
.L_x_15903:
[----:B------:R-:W2:Y:S01]  /*7f90*/  F2I.FTZ.TRUNC.NTZ R18, R18 ;  /* 0x0000001200127305 */ /* 0x000ea2000021f100 */
[----:B------:R-:W-:Y:S05]  /*7fa0*/  BRA `(.L_x_15884) ;  /* 0x0000000000987947 */ /* 0x000fea0003800000 */
.L_x_15896:
        /* <DEDUP_REMOVED lines=14> */
.L_x_15910:
[----:B------:R-:W-:Y:S05]  /*8090*/  BSYNC B0 ;  /* 0x0000000000007941 */ /* 0x000fea0003800000 */
.L_x_15909:
[----:B------:R-:W4:Y:S01]  /*80a0*/  F2I.FTZ.TRUNC.NTZ R18, R18 ;  /* 0x0000001200127305 */ /* 0x000f22000021f100 */
[----:B------:R-:W-:Y:S05]  /*80b0*/  BRA `(.L_x_15884) ;  /* 0x0000000000547947 */ /* 0x000fea0003800000 */
.L_x_15883:
        /* <DEDUP_REMOVED lines=17> */
.L_x_15911:
[----:B------:R-:W-:Y:S05]  /*81d0*/  BRA `(.L_x_15884) ;  /* 0x00000000000c7947 */ /* 0x000fea0003800000 */
.L_x_15908:
[----:B------:R3:W5:Y:S01]  /*81e0*/  LDG.E R18, desc[UR36][R2.64] ;  /* 0x0000002402127981 */ /* 0x000762000c1e1900 */
[----:B------:R-:W-:Y:S05]  /*81f0*/  BRA `(.L_x_15884) ;  /* 0x0000000000047947 */ /* 0x000fea0003800000 */
.L_x_15907:
[----:B------:R0:W5:Y:S02]  /*8200*/  LDG.E R18, desc[UR36][R2.64] ;  /* 0x0000002402127981 */ /* 0x000164000c1e1900 */
.L_x_15884:
[----:B0--3--:R-:W0:Y:S01]  /*8210*/  LDC.U8 R3, c[0x0][0x428] ;  /* 0x00010a00ff037b82 */ /* 0x009e220000000000 */
[----:B------:R-:W-:Y:S01]  /*8220*/  ULDC UR4, c[0x0][0x424] ;  /* 0x0001090000047ab9 */ /* 0x000fe20000000800 */
[----:B-12-45:R-:W-:Y:S01]  /*8230*/  IMAD.MOV.U32 R2, RZ, RZ, R18 ;  /* 0x000000ffff027224 */ /* 0x036fe200078e0012 */
        /* <DEDUP_REMOVED lines=16> */
.L_x_15915:
[----:B------:R3:W-:Y:S01]  /*8340*/  STG.E.U8 desc[UR36][R16.64], R2 ;  /* 0x0000000210007986 */ /* 0x0007e2000c101124 */
[----:B------:R-:W-:Y:S05]  /*8350*/  BRA `(.L_x_15917) ;  /* 0x0000000c00507947 */ /* 0x000fea0003800000 */
.L_x_15914:
        /* <DEDUP_REMOVED lines=9> */
.L_x_15919:
[----:B------:R2:W-:Y:S01]  /*83f0*/  STG.E desc[UR36][R16.64], R2 ;  /* 0x0000000210007986 */ /* 0x0005e2000c101924 */
[----:B------:R-:W-:Y:S05]  /*8400*/  BRA `(.L_x_15917) ;  /* 0x0000000c00247947 */ /* 0x000fea0003800000 */
.L_x_15918:
[----:B------:R0:W-:Y:S01]  /*8410*/  STG.E.U16 desc[UR36][R16.64], R2 ;  /* 0x0000000210007986 */ /* 0x0001e2000c101524 */
[----:B------:R-:W-:Y:S05]  /*8420*/  BRA `(.L_x_15917) ;  /* 0x0000000c001c7947 */ /* 0x000fea0003800000 */
.L_x_15913:
        /* <DEDUP_REMOVED lines=9> */
.L_x_15921:
[----:B------:R-:W-:-:S04]  /*84c0*/  I2FP.F32.S32 R0, R2 ;  /* 0x0000000200007245 */ /* 0x000fc80000201400 */
[----:B------:R-:W-:-:S05]  /*84d0*/  F2FP.F16.F32.PACK_AB R0, RZ, R0 ;  /* 0x00000000ff00723e */ /* 0x000fca00000000ff */
[----:B------:R0:W-:Y:S01]  /*84e0*/  STG.E.U16 desc[UR36][R16.64], R0 ;  /* 0x0000000010007986 */ /* 0x0001e2000c101524 */
[----:B------:R-:W-:Y:S05]  /*84f0*/  BRA `(.L_x_15917) ;  /* 0x0000000800e87947 */ /* 0x000fea0003800000 */
.L_x_15920:
        /* <DEDUP_REMOVED lines=10> */
.L_x_15923:
[----:B------:R-:W-:-:S04]  /*85a0*/  I2FP.F32.S32 R2, R2 ;  /* 0x0000000200027245 */ /* 0x000fc80000201400 */
[----:B------:R-:W-:-:S04]  /*85b0*/  F2FP.F16.F32.PACK_AB R3, RZ, R2 ;  /* 0x00000002ff03723e */ /* 0x000fc800000000ff */
[----:B------:R-:W-:-:S05]  /*85c0*/  PRMT R3, R3, 0x5410, RZ ;  /* 0x0000541003037816 */ /* 0x000fca00000000ff */
[----:B------:R0:W-:Y:S01]  /*85d0*/  STG.E desc[UR36][R16.64], R3 ;  /* 0x0000000310007986 */ /* 0x0001e2000c101924 */
[----:B------:R-:W-:Y:S05]  /*85e0*/  BRA `(.L_x_15917) ;  /* 0x0000000800ac7947 */ /* 0x000fea0003800000 */
.L_x_15922:
[----:B------:R-:W0:Y:S02]  /*85f0*/  I2F.F64 R2, R2 ;  /* 0x0000000200027312 */ /* 0x000e240000201c00 */
[----:B0-----:R0:W-:Y:S01]  /*8600*/  STG.E.64 desc[UR36][R16.64], R2 ;  /* 0x0000000210007986 */ /* 0x0011e2000c101b24 */
[----:B------:R-:W-:Y:S05]  /*8610*/  BRA `(.L_x_15917) ;  /* 0x0000000800a07947 */ /* 0x000fea0003800000 */
.L_x_15912:
        /* <DEDUP_REMOVED lines=12> */
.L_x_15926:
[----:B------:R-:W0:Y:S01]  /*86e0*/  I2F.F64 R4, R2 ;  /* 0x0000000200047312 */ /* 0x000e220000201c00 */
[----:B------:R-:W-:-:S05]  /*86f0*/  CS2R R6, SRZ ;  /* 0x0000000000067805 */ /* 0x000fca000001ff00 */
[----:B0-----:R0:W-:Y:S01]  /*8700*/  STG.E.128 desc[UR36][R16.64], R4 ;  /* 0x0000000410007986 */ /* 0x0011e2000c101d24 */
[----:B------:R-:W-:Y:S05]  /*8710*/  BRA `(.L_x_15917) ;  /* 0x0000000800607947 */ /* 0x000fea0003800000 */
.L_x_15925:
        /* <DEDUP_REMOVED lines=21> */
.L_x_15930:
[----:B------:R-:W-:Y:S05]  /*8870*/  BSYNC B0 ;  /* 0x0000000000007941 */ /* 0x000fea0003800000 */
.L_x_15929:
[----:B------:R-:W-:-:S05]  /*8880*/  LOP3.LUT R3, R0, R3, RZ, 0xfc, !PT ;  /* 0x0000000300037212 */ /* 0x000fca00078efcff */
[----:B------:R0:W-:Y:S01]  /*8890*/  STG.E.U8 desc[UR36][R16.64], R3 ;  /* 0x0000000310007986 */ /* 0x0001e2000c101124 */
[----:B------:R-:W-:Y:S05]  /*88a0*/  BRA `(.L_x_15917) ;  /* 0x0000000400fc7947 */ /* 0x000fea0003800000 */
.L_x_15928:
        /* <DEDUP_REMOVED lines=13> */
.L_x_15932:
[----:B------:R-:W-:Y:S01]  /*8980*/  IMAD.MOV.U32 R0, RZ, RZ, 0x7f ;  /* 0x0000007fff007424 */ /* 0x000fe200078e00ff */
[----:B------:R-:W-:-:S04]  /*8990*/  ISETP.GT.U32.AND P0, PT, R2, 0x7f800000, PT ;  /* 0x7f8000000200780c */ /* 0x000fc80003f04070 */
[----:B------:R-:W-:-:S09]  /*89a0*/  SEL R0, R0, 0x7c, P0 ;  /* 0x0000007c00007807 */ /* 0x000fd20000000000 */
.L_x_15933:
[----:B------:R-:W-:Y:S05]  /*89b0*/  BSYNC B0 ;  /* 0x0000000000007941 */ /* 0x000fea0003800000 */
.L_x_15931:
[----:B------:R-:W-:-:S04]  /*89c0*/  LOP3.LUT R2, R3, 0x80000000, RZ, 0xc0, !PT ;  /* 0x8000000003027812 */ /* 0x000fc800078ec0ff */
[----:B------:R-:W-:-:S04]  /*89d0*/  SHF.R.U32.HI R3, RZ, 0x18, R2 ;  /* 0x00000018ff037819 */ /* 0x000fc80000011602 */
[----:B------:R-:W-:-:S05]  /*89e0*/  LOP3.LUT R3, R0, R3, RZ, 0xfc, !PT ;  /* 0x0000000300037212 */ /* 0x000fca00078efcff */
[----:B------:R0:W-:Y:S01]  /*89f0*/  STG.E.U8 desc[UR36][R16.64], R3 ;  /* 0x0000000310007986 */ /* 0x0001e2000c101124 */
[----:B------:R-:W-:Y:S05]  /*8a00*/  BRA `(.L_x_15917) ;  /* 0x0000000400a47947 */ /* 0x000fea0003800000 */
.L_x_15927:
[----:B------:R-:W-:-:S04]  /*8a10*/  I2FP.F32.S32 R0, R2 ;  /* 0x0000000200007245 */ /* 0x000fc80000201400 */
[----:B------:R-:W-:-:S05]  /*8a20*/  F2FP.BF16.F32.PACK_AB R0, RZ, R0 ;  /* 0x00000000ff00723e */ /* 0x000fca00000010ff */
[----:B------:R0:W-:Y:S01]  /*8a30*/  STG.E.U16 desc[UR36][R16.64], R0 ;  /* 0x0000000010007986 */ /* 0x0001e2000c101524 */
[----:B------:R-:W-:Y:S05]  /*8a40*/  BRA `(.L_x_15917) ;  /* 0x0000000400947947 */ /* 0x000fea0003800000 */
.L_x_15924:
        /* <DEDUP_REMOVED lines=10> */
.L_x_15936:
        /* <DEDUP_REMOVED lines=17> */
.L_x_15939:
[----:B------:R-:W-:-:S04]  /*8c00*/  LOP3.LUT R2, R3, 0x80000000, RZ, 0xc0, !PT ;  /* 0x8000000003027812 */ /* 0x000fc800078ec0ff */
[----:B------:R-:W-:-:S04]  /*8c10*/  SHF.R.U32.HI R3, RZ, 0x18, R2 ;  /* 0x00000018ff037819 */ /* 0x000fc80000011602 */
[----:B------:R-:W-:-:S04]  /*8c20*/  LOP3.LUT R0, R0, R3, RZ, 0xfc, !PT ;  /* 0x0000000300007212 */ /* 0x000fc800078efcff */
[----:B------:R-:W-:-:S07]  /*8c30*/  PRMT R8, R0, 0x7610, R8 ;  /* 0x0000761000087816 */ /* 0x000fce0000000008 */
.L_x_15938:
[----:B------:R-:W-:Y:S05]  /*8c40*/  BSYNC B0 ;  /* 0x0000000000007941 */ /* 0x000fea0003800000 */
.L_x_15937:
[----:B------:R0:W-:Y:S01]  /*8c50*/  STG.E.U8 desc[UR36][R16.64], R8 ;  /* 0x0000000810007986 */ /* 0x0001e2000c101124 */
[----:B------:R-:W-:Y:S05]  /*8c60*/  BRA `(.L_x_15917) ;  /* 0x00000004000c7947 */ /* 0x000fea0003800000 */
.L_x_15935:
        /* <DEDUP_REMOVED lines=17> */
.L_x_15942:
[----:B------:R-:W-:-:S04]  /*8d80*/  LOP3.LUT R2, R3, 0x80000000, RZ, 0xc0, !PT ;  /* 0x8000000003027812 */ /* 0x000fc800078ec0ff */
[----:B------:R-:W-:-:S04]  /*8d90*/  SHF.R.U32.HI R3, RZ, 0x18, R2 ;  /* 0x00000018ff037819 */ /* 0x000fc80000011602 */
[----:B------:R-:W-:-:S04]  /*8da0*/  LOP3.LUT R0, R0, R3, RZ, 0xfc, !PT ;  /* 0x0000000300007212 */ /* 0x000fc800078efcff */
[----:B------:R-:W-:-:S07]  /*8db0*/  PRMT R8, R0, 0x7610, R8 ;  /* 0x0000761000087816 */ /* 0x000fce0000000008 */
.L_x_15941:
[----:B------:R-:W-:Y:S05]  /*8dc0*/  BSYNC B0 ;  /* 0x0000000000007941 */ /* 0x000fea0003800000 */
.L_x_15940:
[----:B------:R0:W-:Y:S01]  /*8dd0*/  STG.E.U8 desc[UR36][R16.64], R8 ;  /* 0x0000000810007986 */ /* 0x0001e2000c101124 */
[----:B------:R-:W-:Y:S05]  /*8de0*/  BRA `(.L_x_15917) ;  /* 0x0000000000ac7947 */ /* 0x000fea0003800000 */
.L_x_15934:
        /* <DEDUP_REMOVED lines=22> */
.L_x_15916:
        /* <DEDUP_REMOVED lines=16> */
.L_x_15945:
[----:B------:R-:W-:Y:S05]  /*9050*/  BRA `(.L_x_15917) ;  /* 0x0000000000107947 */ /* 0x000fea0003800000 */
.L_x_15944:
[----:B------:R-:W-:-:S05]  /*9060*/  SHF.R.S32.HI R3, RZ, 0x1f, R2 ;  /* 0x0000001fff037819 */ /* 0x000fca0000011402 */
[----:B------:R0:W-:Y:S01]  /*9070*/  STG.E.64 desc[UR36][R16.64], R2 ;  /* 0x0000000210007986 */ /* 0x0001e2000c101b24 */
[----:B------:R-:W-:Y:S05]  /*9080*/  BRA `(.L_x_15917) ;  /* 0x0000000000047947 */ /* 0x000fea0003800000 */
.L_x_15943:
[----:B------:R0:W-:Y:S02]  /*9090*/  STG.E desc[UR36][R16.64], R2 ;  /* 0x0000000210007986 */ /* 0x0001e4000c101924 */
.L_x_15917:
[----:B------:R-:W-:-:S07]  /*90a0*/  VIADD R19, R19, 0x80 ;  /* 0x0000008013137836 */ /* 0x000fce0000000000 */
.L_x_15877:
[----:B------:R-:W-:Y:S05]  /*90b0*/  BSYNC B6 ;  /* 0x0000000000067941 */ /* 0x000fea0003800000 */
.L_x_15876:
        /* <DEDUP_REMOVED lines=306> */
.L_x_15946:
        /* <DEDUP_REMOVED lines=20> */
.L_x_15950:
[----:B------:R4:W5:Y:S01]  /*a520*/  LDG.E.U8 R18, desc[UR36][R2.64] ;  /* 0x0000002402127981 */ /* 0x000962000c1e1100 */
[----:B------:R-:W-:Y:S05]  /*a530*/  BRA `(.L_x_15952) ;  /* 0x0000000c00347947 */ /* 0x000fea0003800000 */
.L_x_15949:
        /* <DEDUP_REMOVED lines=8> */
.L_x_15954:
[----:B------:R2:W5:Y:S01]  /*a5c0*/  LDG.E R18, desc[UR36][R2.64] ;  /* 0x0000002402127981 */ /* 0x000562000c1e1900 */
[----:B------:R-:W-:Y:S05]  /*a5d0*/  BRA `(.L_x_15952) ;  /* 0x0000000c000c7947 */ /* 0x000fea0003800000 */
.L_x_15953:
[----:B------:R0:W5:Y:S01]  /*a5e0*/  LDG.E.S16 R18, desc[UR36][R2.64] ;  /* 0x0000002402127981 */ /* 0x000162000c1e1700 */
[----:B------:R-:W-:Y:S05]  /*a5f0*/  BRA `(.L_x_15952) ;  /* 0x0000000c00047947 */ /* 0x000fea0003800000 */
.L_x_15948:
        /* <DEDUP_REMOVED lines=9> */
.L_x_15956:
[----:B------:R-:W2:Y:S02]  /*a690*/  LDG.E.U16 R2, desc[UR36][R2.64] ;  /* 0x0000002402027981 */ /* 0x000ea4000c1e1500 */
[----:B--2---:R-:W-:-:S06]  /*a6a0*/  HADD2.F32 R18, -RZ, R2.H0_H0 ;  /* 0x20000002ff127230 */ /* 0x004fcc0000004100 */
[----:B------:R-:W0:Y:S01]  /*a6b0*/  F2I.FTZ.TRUNC.NTZ R18, R18 ;  /* 0x0000001200127305 */ /* 0x000e22000021f100 */
[----:B------:R-:W-:Y:S05]  /*a6c0*/  BRA `(.L_x_15952) ;  /* 0x0000000800d07947 */ /* 0x000fea0003800000 */
.L_x_15955:
        /* <DEDUP_REMOVED lines=9> */
.L_x_15958:
[----:B------:R-:W2:Y:S02]  /*a760*/  LDG.E.U16 R2, desc[UR36][R2.64] ;  /* 0x0000002402027981 */ /* 0x000ea4000c1e1500 */
[----:B--2---:R-:W-:-:S06]  /*a770*/  HADD2.F32 R18, -RZ, R2.H0_H0 ;  /* 0x20000002ff127230 */ /* 0x004fcc0000004100 */
[----:B------:R-:W0:Y:S01]  /*a780*/  F2I.FTZ.TRUNC.NTZ R18, R18 ;  /* 0x0000001200127305 */ /* 0x000e22000021f100 */
[----:B------:R-:W-:Y:S05]  /*a790*/  BRA `(.L_x_15952) ;  /* 0x00000008009c7947 */ /* 0x000fea0003800000 */
.L_x_15957:
[----:B------:R-:W2:Y:S02]  /*a7a0*/  LDG.E.64 R2, desc[UR36][R2.64] ;  /* 0x0000002402027981 */ /* 0x000ea4000c1e1b00 */
[----:B--2---:R0:W1:Y:S01]  /*a7b0*/  F2I.F64.TRUNC R18, R2 ;  /* 0x0000000200127311 */ /* 0x004062000030d100 */
[----:B------:R-:W-:Y:S05]  /*a7c0*/  BRA `(.L_x_15952) ;  /* 0x0000000800907947 */ /* 0x000fea0003800000 */
.L_x_15947:
        /* <DEDUP_REMOVED lines=12> */
.L_x_15961:
[----:B------:R-:W2:Y:S02]  /*a890*/  LDG.E.64 R2, desc[UR36][R2.64] ;  /* 0x0000002402027981 */ /* 0x000ea4000c1e1b00 */
[----:B--2---:R0:W1:Y:S01]  /*a8a0*/  F2I.F64.TRUNC R18, R2 ;  /* 0x0000000200127311 */ /* 0x004062000030d100 */
[----:B------:R-:W-:Y:S05]  /*a8b0*/  BRA `(.L_x_15952) ;  /* 0x0000000800547947 */ /* 0x000fea0003800000 */
.L_x_15960:
        /* <DEDUP_REMOVED lines=27> */
.L_x_15963:
        /* <DEDUP_REMOVED lines=14> */
.L_x_15962:
[----:B------:R-:W2:Y:S02]  /*ab50*/  LDG.E.U16 R18, desc[UR36][R2.64] ;  /* 0x0000002402127981 */ /* 0x000ea4000c1e1500 */
[----:B--2---:R-:W-:-:S06]  /*ab60*/  IMAD.U32 R18, R18, 0x10000, RZ ;  /* 0x0001000012127824 */ /* 0x004fcc00078e00ff */
[----:B------:R-:W0:Y:S01]  /*ab70*/  F2I.FTZ.TRUNC.NTZ R18, R18 ;  /* 0x0000001200127305 */ /* 0x000e22000021f100 */
[----:B------:R-:W-:Y:S05]  /*ab80*/  BRA `(.L_x_15952) ;  /* 0x0000000400a07947 */ /* 0x000fea0003800000 */
.L_x_15959:
        /* <DEDUP_REMOVED lines=10> */
.L_x_15966:
        /* <DEDUP_REMOVED lines=21> */
.L_x_15970:
[----:B------:R-:W-:Y:S05]  /*ad80*/  BSYNC B1 ;  /* 0x0000000000017941 */ /* 0x000fea0003800000 */
.L_x_15969:
[----:B------:R-:W-:Y:S01]  /*ad90*/  IMAD.SHL.U32 R2, R2, 0x100000, RZ ;  /* 0x0010000002027824 */ /* 0x000fe200078e00ff */
[----:B------:R-:W-:-:S04]  /*ada0*/  LEA R3, R0, 0x3b800000, 0x17 ;  /* 0x3b80000000037811 */ /* 0x000fc800078eb8ff */
[----:B------:R-:W-:-:S07]  /*adb0*/  LOP3.LUT R18, R3, R2, R18, 0xfe, !PT ;  /* 0x0000000203127212 */ /* 0x000fce00078efe12 */
.L_x_15968:
[----:B------:R-:W-:Y:S05]  /*adc0*/  BSYNC B0 ;  /* 0x0000000000007941 */ /* 0x000fea0003800000 */
.L_x_15967:
[----:B------:R-:W0:Y:S01]  /*add0*/  F2I.FTZ.TRUNC.NTZ R18, R18 ;  /* 0x0000001200127305 */ /* 0x000e22000021f100 */
[----:B------:R-:W-:Y:S05]  /*ade0*/  BRA `(.L_x_15952) ;  /* 0x0000000400087947 */ /* 0x000fea0003800000 */
.L_x_15965:
        /* <DEDUP_REMOVED lines=21> */
.L_x_15974:
[----:B------:R-:W-:Y:S05]  /*af40*/  BSYNC B1 ;  /* 0x0000000000017941 */ /* 0x000fea0003800000 */
.L_x_15973:
[----:B------:R-:W-:Y:S01]  /*af50*/  IMAD.SHL.U32 R2, R2, 0x200000, RZ ;  /* 0x0020000002027824 */ /* 0x000fe200078e00ff */
[----:B------:R-:W-:-:S04]  /*af60*/  LEA R3, R0, 0x37800000, 0x17 ;  /* 0x3780000000037811 */ /* 0x000fc800078eb8ff */
[----:B------:R-:W-:-:S07]  /*af70*/  LOP3.LUT R18, R3, R2, R18, 0xfe, !PT ;  /* 0x0000000203127212 */ /* 0x000fce00078efe12 */
.L_x_15972:
[----:B------:R-:W-:Y:S05]  /*af80*/  BSYNC B0 ;  /* 0x0000000000007941 */ /* 0x000fea0003800000 */
.L_x_15971:
[----:B------:R-:W0:Y:S01]  /*af90*/  F2I.FTZ.TRUNC.NTZ R18, R18 ;  /* 0x0000001200127305 */ /* 0x000e22000021f100 */
[----:B------:R-:W-:Y:S05]  /*afa0*/  BRA `(.L_x_15952) ;  /* 0x0000000000987947 */ /* 0x000fea0003800000 */
.L_x_15964:
        /* <DEDUP_REMOVED lines=14> */
.L_x_15978:
[----:B------:R-:W-:Y:S05]  /*b090*/  BSYNC B0 ;  /* 0x0000000000007941 */ /* 0x000fea0003800000 */
.L_x_15977:
[----:B------:R-:W0:Y:S01]  /*b0a0*/  F2I.FTZ.TRUNC.NTZ R18, R18 ;  /* 0x0000001200127305 */ /* 0x000e22000021f100 */
[----:B------:R-:W-:Y:S05]  /*b0b0*/  BRA `(.L_x_15952) ;  /* 0x0000000000547947 */ /* 0x000fea0003800000 */
.L_x_15951:
        /* <DEDUP_REMOVED lines=17> */
.L_x_15979:
[----:B------:R-:W-:Y:S05]  /*b1d0*/  BRA `(.L_x_15952) ;  /* 0x00000000000c7947 */ /* 0x000fea0003800000 */
.L_x_15976:
[----:B------:R0:W5:Y:S01]  /*b1e0*/  LDG.E R18, desc[UR36][R2.64] ;  /* 0x0000002402127981 */ /* 0x000162000c1e1900 */
[----:B------:R-:W-:Y:S05]  /*b1f0*/  BRA `(.L_x_15952) ;  /* 0x0000000000047947 */ /* 0x000fea0003800000 */
.L_x_15975:
[----:B------:R0:W5:Y:S02]  /*b200*/  LDG.E R18, desc[UR36][R2.64] ;  /* 0x0000002402127981 */ /* 0x000164000c1e1900 */
.L_x_15952:
[----:B01234-:R-:W0:Y:S01]  /*b210*/  LDC.U8 R3, c[0x0][0x428] ;  /* 0x00010a00ff037b82 */ /* 0x01fe220000000000 */
[----:B------:R-:W-:Y:S01]  /*b220*/  ULDC UR4, c[0x0][0x424] ;  /* 0x0001090000047ab9 */ /* 0x000fe20000000800 */
[----:B-----5:R-:W-:Y:S01]  /*b230*/  IMAD.MOV.U32 R2, RZ, RZ, R18 ;  /* 0x000000ffff027224 */ /* 0x020fe200078e0012 */
        /* <DEDUP_REMOVED lines=16> */
.L_x_15983:
[----:B------:R-:W-:Y:S01]  /*b340*/  STG.E.U8 desc[UR36][R16.64], R2 ;  /* 0x0000000210007986 */ /* 0x000fe2000c101124 */
[----:B------:R-:W-:Y:S05]  /*b350*/  EXIT ;  /* 0x000000000000794d */ /* 0x000fea0003800000 */
.L_x_15982:
        /* <DEDUP_REMOVED lines=9> */
.L_x_15986:
[----:B------:R-:W-:Y:S01]  /*b3f0*/  STG.E desc[UR36][R16.64], R2 ;  /* 0x0000000210007986 */ /* 0x000fe2000c101924 */
[----:B------:R-:W-:Y:S05]  /*b400*/  EXIT ;  /* 0x000000000000794d */ /* 0x000fea0003800000 */
.L_x_15985:
[----:B------:R-:W-:Y:S01]  /*b410*/  STG.E.U16 desc[UR36][R16.64], R2 ;  /* 0x0000000210007986 */ /* 0x000fe2000c101524 */
[----:B------:R-:W-:Y:S05]  /*b420*/  EXIT ;  /* 0x000000000000794d */ /* 0x000fea0003800000 */
.L_x_15981:
        /* <DEDUP_REMOVED lines=9> */
.L_x_15988:
[----:B------:R-:W-:-:S04]  /*b4c0*/  I2FP.F32.S32 R0, R2 ;  /* 0x0000000200007245 */ /* 0x000fc80000201400 */
[----:B------:R-:W-:-:S05]  /*b4d0*/  F2FP.F16.F32.PACK_AB R0, RZ, R0 ;  /* 0x00000000ff00723e */ /* 0x000fca00000000ff */
[----:B------:R-:W-:Y:S01]  /*b4e0*/  STG.E.U16 desc[UR36][R16.64], R0 ;  /* 0x0000000010007986 */ /* 0x000fe2000c101524 */
[----:B------:R-:W-:Y:S05]  /*b4f0*/  EXIT ;  /* 0x000000000000794d */ /* 0x000fea0003800000 */
.L_x_15987:
        /* <DEDUP_REMOVED lines=10> */
.L_x_15990:
[----:B------:R-:W-:-:S04]  /*b5a0*/  I2FP.F32.S32 R2, R2 ;  /* 0x0000000200027245 */ /* 0x000fc80000201400 */
[----:B------:R-:W-:-:S04]  /*b5b0*/  F2FP.F16.F32.PACK_AB R3, RZ, R2 ;  /* 0x00000002ff03723e */ /* 0x000fc800000000ff */
[----:B------:R-:W-:-:S05]  /*b5c0*/  PRMT R3, R3, 0x5410, RZ ;  /* 0x0000541003037816 */ /* 0x000fca00000000ff */
[----:B------:R-:W-:Y:S01]  /*b5d0*/  STG.E desc[UR36][R16.64], R3 ;  /* 0x0000000310007986 */ /* 0x000fe2000c101924 */
[----:B------:R-:W-:Y:S05]  /*b5e0*/  EXIT ;  /* 0x000000000000794d */ /* 0x000fea0003800000 */
.L_x_15989:
[----:B------:R-:W0:Y:S02]  /*b5f0*/  I2F.F64 R2, R2 ;  /* 0x0000000200027312 */ /* 0x000e240000201c00 */
[----:B0-----:R-:W-:Y:S01]  /*b600*/  STG.E.64 desc[UR36][R16.64], R2 ;  /* 0x0000000210007986 */ /* 0x001fe2000c101b24 */
[----:B------:R-:W-:Y:S05]  /*b610*/  EXIT ;  /* 0x000000000000794d */ /* 0x000fea0003800000 */
.L_x_15980:
        /* <DEDUP_REMOVED lines=12> */
.L_x_15993:
[----:B------:R-:W0:Y:S01]  /*b6e0*/  I2F.F64 R4, R2 ;  /* 0x0000000200047312 */ /* 0x000e220000201c00 */
[----:B------:R-:W-:-:S05]  /*b6f0*/  CS2R R6, SRZ ;  /* 0x0000000000067805 */ /* 0x000fca000001ff00 */
[----:B0-----:R-:W-:Y:S01]  /*b700*/  STG.E.128 desc[UR36][R16.64], R4 ;  /* 0x0000000410007986 */ /* 0x001fe2000c101d24 */
[----:B------:R-:W-:Y:S05]  /*b710*/  EXIT ;  /* 0x000000000000794d */ /* 0x000fea0003800000 */
.L_x_15992:
        /* <DEDUP_REMOVED lines=21> */
.L_x_15997:
[----:B------:R-:W-:Y:S05]  /*b870*/  BSYNC B0 ;  /* 0x0000000000007941 */ /* 0x000fea0003800000 */
.L_x_15996:
[----:B------:R-:W-:-:S05]  /*b880*/  LOP3.LUT R3, R0, R3, RZ, 0xfc, !PT ;  /* 0x0000000300037212 */ /* 0x000fca00078efcff */
[----:B------:R-:W-:Y:S01]  /*b890*/  STG.E.U8 desc[UR36][R16.64], R3 ;  /* 0x0000000310007986 */ /* 0x000fe2000c101124 */
[----:B------:R-:W-:Y:S05]  /*b8a0*/  EXIT ;  /* 0x000000000000794d */ /* 0x000fea0003800000 */
.L_x_15995:
        /* <DEDUP_REMOVED lines=13> */
.L_x_15999:
[----:B------:R-:W-:Y:S01]  /*b980*/  IMAD.MOV.U32 R0, RZ, RZ, 0x7f ;  /* 0x0000007fff007424 */ /* 0x000fe200078e00ff */
[----:B------:R-:W-:-:S04]  /*b990*/  ISETP.GT.U32.AND P0, PT, R2, 0x7f800000, PT ;  /* 0x7f8000000200780c */ /* 0x000fc80003f04070 */
[----:B------:R-:W-:-:S09]  /*b9a0*/  SEL R0, R0, 0x7c, P0 ;  /* 0x0000007c00007807 */ /* 0x000fd20000000000 */
.L_x_16000:
[----:B------:R-:W-:Y:S05]  /*b9b0*/  BSYNC B0 ;  /* 0x0000000000007941 */ /* 0x000fea0003800000 */
.L_x_15998:
[----:B------:R-:W-:-:S04]  /*b9c0*/  LOP3.LUT R2, R3, 0x80000000, RZ, 0xc0, !PT ;  /* 0x8000000003027812 */ /* 0x000fc800078ec0ff */
[----:B------:R-:W-:-:S04]  /*b9d0*/  SHF.R.U32.HI R3, RZ, 0x18, R2 ;  /* 0x00000018ff037819 */ /* 0x000fc80000011602 */
[----:B------:R-:W-:-:S05]  /*b9e0*/  LOP3.LUT R3, R0, R3, RZ, 0xfc, !PT ;  /* 0x0000000300037212 */ /* 0x000fca00078efcff */
[----:B------:R-:W-:Y:S01]  /*b9f0*/  STG.E.U8 desc[UR36][R16.64], R3 ;  /* 0x0000000310007986 */ /* 0x000fe2000c101124 */
[----:B------:R-:W-:Y:S05]  /*ba00*/  EXIT ;  /* 0x000000000000794d */ /* 0x000fea0003800000 */
.L_x_15994:
[----:B------:R-:W-:-:S04]  /*ba10*/  I2FP.F32.S32 R0, R2 ;  /* 0x0000000200007245 */ /* 0x000fc80000201400 */
[----:B------:R-:W-:-:S05]  /*ba20*/  F2FP.BF16.F32.PACK_AB R0, RZ, R0 ;  /* 0x00000000ff00723e */ /* 0x000fca00000010ff */
[----:B------:R-:W-:Y:S01]  /*ba30*/  STG.E.U16 desc[UR36][R16.64], R0 ;  /* 0x0000000010007986 */ /* 0x000fe2000c101524 */
[----:B------:R-:W-:Y:S05]  /*ba40*/  EXIT ;  /* 0x000000000000794d */ /* 0x000fea0003800000 */
.L_x_15991:
        /* <DEDUP_REMOVED lines=10> */
.L_x_16003:
        /* <DEDUP_REMOVED lines=17> */
.L_x_16006:
[----:B------:R-:W-:-:S04]  /*bc00*/  LOP3.LUT R2, R3, 0x80000000, RZ, 0xc0, !PT ;  /* 0x8000000003027812 */ /* 0x000fc800078ec0ff */
[----:B------:R-:W-:-:S04]  /*bc10*/  SHF.R.U32.HI R3, RZ, 0x18, R2 ;  /* 0x00000018ff037819 */ /* 0x000fc80000011602 */
[----:B------:R-:W-:-:S04]  /*bc20*/  LOP3.LUT R0, R0, R3, RZ, 0xfc, !PT ;  /* 0x0000000300007212 */ /* 0x000fc800078efcff */
[----:B------:R-:W-:-:S07]  /*bc30*/  PRMT R8, R0, 0x7610, R8 ;  /* 0x0000761000087816 */ /* 0x000fce0000000008 */
.L_x_16005:
[----:B------:R-:W-:Y:S05]  /*bc40*/  BSYNC B0 ;  /* 0x0000000000007941 */ /* 0x000fea0003800000 */
.L_x_16004:
[----:B------:R-:W-:Y:S01]  /*bc50*/  STG.E.U8 desc[UR36][R16.64], R8 ;  /* 0x0000000810007986 */ /* 0x000fe2000c101124 */
[----:B------:R-:W-:Y:S05]  /*bc60*/  EXIT ;  /* 0x000000000000794d */ /* 0x000fea0003800000 */
.L_x_16002:
        /* <DEDUP_REMOVED lines=17> */
.L_x_16009:
[----:B------:R-:W-:-:S04]  /*bd80*/  LOP3.LUT R2, R3, 0x80000000, RZ, 0xc0, !PT ;  /* 0x8000000003027812 */ /* 0x000fc800078ec0ff */
[----:B------:R-:W-:-:S04]  /*bd90*/  SHF.R.U32.HI R3, RZ, 0x18, R2 ;  /* 0x00000018ff037819 */ /* 0x000fc80000011602 */
[----:B------:R-:W-:-:S04]  /*bda0*/  LOP3.LUT R0, R0, R3, RZ, 0xfc, !PT ;  /* 0x0000000300007212 */ /* 0x000fc800078efcff */
[----:B------:R-:W-:-:S07]  /*bdb0*/  PRMT R8, R0, 0x7610, R8 ;  /* 0x0000761000087816 */ /* 0x000fce0000000008 */
.L_x_16008:
[----:B------:R-:W-:Y:S05]  /*bdc0*/  BSYNC B0 ;  /* 0x0000000000007941 */ /* 0x000fea0003800000 */
.L_x_16007:
[----:B------:R-:W-:Y:S01]  /*bdd0*/  STG.E.U8 desc[UR36][R16.64], R8 ;  /* 0x0000000810007986 */ /* 0x000fe2000c101124 */
[----:B------:R-:W-:Y:S05]  /*bde0*/  EXIT ;  /* 0x000000000000794d */ /* 0x000fea0003800000 */
.L_x_16001:
        /* <DEDUP_REMOVED lines=22> */
.L_x_15984:
        /* <DEDUP_REMOVED lines=16> */
.L_x_16012:
[----:B------:R-:W-:Y:S05]  /*c050*/  EXIT ;  /* 0x000000000000794d */ /* 0x000fea0003800000 */
.L_x_16011:
[----:B------:R-:W-:-:S05]  /*c060*/  SHF.R.S32.HI R3, RZ, 0x1f, R2 ;  /* 0x0000001fff037819 */ /* 0x000fca0000011402 */
[----:B------:R-:W-:Y:S01]  /*c070*/  STG.E.64 desc[UR36][R16.64], R2 ;  /* 0x0000000210007986 */ /* 0x000fe2000c101b24 */
[----:B------:R-:W-:Y:S05]  /*c080*/  EXIT ;  /* 0x000000000000794d */ /* 0x000fea0003800000 */
.L_x_16010:
[----:B------:R-:W-:Y:S01]  /*c090*/  STG.E desc[UR36][R16.64], R2 ;  /* 0x0000000210007986 */ /* 0x000fe2000c101924 */
[----:B------:R-:W-:Y:S05]  /*c0a0*/  EXIT ;  /* 0x000000000000794d */ /* 0x000fea0003800000 */
.L_x_16013:
        /* <DEDUP_REMOVED lines=13> */
.L_x_32176:


//--------------------- .text._ZN2at6native27unrolled_elementwise_kernelINS0_13AUnaryFunctorIiiiZZZNS0_21heaviside_kernel_cudaERNS_18TensorIteratorBaseEENKUlvE_clEvENKUlvE1_clEvEUliiE_EESt5arrayIPcLm2EELi4E23TrivialOffsetCalculatorILi1EjESD_NS0_6memory12LoadWithCastILi1EEENSE_13StoreWithCastILi1EEEEEviT_T0_T2_T3_T4_T5_ --------------------------
	.section	.text._ZN2at6native27unrolled_elementwise_kernelINS0_13AUnaryFunctorIiiiZZZNS0_21heaviside_kernel_cudaERNS_18TensorIteratorBaseEENKUlvE_clEvENKUlvE1_clEvEUliiE_EESt5arrayIPcLm2EELi4E23TrivialOffsetCalculatorILi1EjESD_NS0_6memory12LoadWithCastILi1EEENSE_13StoreWithCastILi1EEEEEviT_T0_T2_T3_T4_T5_,"ax",@progbits
	.align	128
        .global         _ZN2at6native27unrolled_elementwise_kernelINS0_13AUnaryFunctorIiiiZZZNS0_21heaviside_kernel_cudaERNS_18TensorIteratorBaseEENKUlvE_clEvENKUlvE1_clEvEUliiE_EESt5arrayIPcLm2EELi4E23TrivialOffsetCalculatorILi1EjESD_NS0_6memory12LoadWithCastILi1EEENSE_13StoreWithCastILi1EEEEEviT_T0_T2_T3_T4_T5_
        .type           _ZN2at6native27unrolled_elementwise_kernelINS0_13AUnaryFunctorIiiiZZZNS0_21heaviside_kernel_cudaERNS_18TensorIteratorBaseEENKUlvE_clEvENKUlvE1_clEvEUliiE_EESt5arrayIPcLm2EELi4E23TrivialOffsetCalculatorILi1EjESD_NS0_6memory12LoadWithCastILi1EEENSE_13StoreWithCastILi1EEEEEviT_T0_T2_T3_T4_T5_,@function
        .size           _ZN2at6native27unrolled_elementwise_kernelINS0_13AUnaryFunctorIiiiZZZNS0_21heaviside_kernel_cudaERNS_18TensorIteratorBaseEENKUlvE_clEvENKUlvE1_clEvEUliiE_EESt5arrayIPcLm2EELi4E23TrivialOffsetCalculatorILi1EjESD_NS0_6memory12LoadWithCastILi1EEENSE_13StoreWithCastILi1EEEEEviT_T0_T2_T3_T4_T5_,(.L_x_32177 - _ZN2at6native27unrolled_elementwise_kernelINS0_13AUnaryFunctorIiiiZZZNS0_21heaviside_kernel_cudaERNS_18TensorIteratorBaseEENKUlvE_clEvENKUlvE1_clEvEUliiE_EESt5arrayIPcLm2EELi4E23TrivialOffsetCalculatorILi1EjESD_NS0_6memory12LoadWithCastILi1EEENSE_13StoreWithCastILi1EEEEEviT_T0_T2_T3_T4_T5_)
        .other          _ZN2at6native27unrolled_elementwise_kernelINS0_13AUnaryFunctorIiiiZZZNS0_21heaviside_kernel_cudaERNS_18TensorIteratorBaseEENKUlvE_clEvENKUlvE1_clEvEUliiE_EESt5arrayIPcLm2EELi4E23TrivialOffsetCalculatorILi1EjESD_NS0_6memory12LoadWithCastILi1EEENSE_13StoreWithCastILi1EEEEEviT_T0_T2_T3_T4_T5_,@"STO_CUDA_ENTRY STV_DEFAULT"
_ZN2at6native27unrolled_elementwise_kernelINS0_13AUnaryFunctorIiiiZZZNS0_21heaviside_kernel_cudaERNS_18TensorIteratorBaseEENKUlvE_clEvENKUlvE1_clEvEUliiE_EESt5arrayIPcLm2EELi4E23TrivialOffsetCalculatorILi1EjESD_NS0_6memory12LoadWithCastILi1EEENSE_13StoreWithCastILi1EEEEEviT_T0_T2_T3_T4_T5_:
.text._ZN2at6native27unrolled_elementwise_kernelINS0_13AUnaryFunctorIiiiZZZNS0_21heaviside_kernel_cudaERNS_18TensorIteratorBaseEENKUlvE_clEvENKUlvE1_clEvEUliiE_EESt5arrayIPcLm2EELi4E23TrivialOffsetCalculatorILi1EjESD_NS0_6memory12LoadWithCastILi1EEENSE_13StoreWithCastILi1EEEEEviT_T0_T2_T3_T4_T5_:
        /* <DEDUP_REMOVED lines=30> */
.L_x_16019:
[----:B------:R3:W5:Y:S01]  /*01e0*/  LDG.E.U8 R26, desc[UR36][R2.64] ;  /* 0x00000024021a7981 */ /* 0x000762000c1e1100 */
[----:B------:R-:W-:Y:S05]  /*01f0*/  BRA `(.L_x_16021) ;  /* 0x0000000c00387947 */ /* 0x000fea0003800000 */
.L_x_16018:
        /* <DEDUP_REMOVED lines=8> */
.L_x_16023:
[----:B------:R1:W5:Y:S01]  /*0280*/  LDG.E R26, desc[UR36][R2.64] ;  /* 0x00000024021a7981 */ /* 0x000362000c1e1900 */
[----:B------:R-:W-:Y:S05]  /*0290*/  BRA `(.L_x_16021) ;  /* 0x0000000c00107947 */ /* 0x000fea0003800000 */
.L_x_16022:
[----:B------:R2:W5:Y:S01]  /*02a0*/  LDG.E.S16 R26, desc[UR36][R2.64] ;  /* 0x00000024021a7981 */ /* 0x000562000c1e1700 */
[----:B------:R-:W-:Y:S05]  /*02b0*/  BRA `(.L_x_16021) ;  /* 0x0000000c00087947 */ /* 0x000fea0003800000 */
.L_x_16017:
        /* <DEDUP_REMOVED lines=9> */
.L_x_16025:
[----:B------:R-:W2:Y:S02]  /*0350*/  LDG.E.U16 R2, desc[UR36][R2.64] ;  /* 0x0000002402027981 */ /* 0x000ea4000c1e1500 */
[----:B--2---:R-:W-:-:S06]  /*0360*/  HADD2.F32 R26, -RZ, R2.H0_H0 ;  /* 0x20000002ff1a7230 */ /* 0x004fcc0000004100 */
[----:B------:R-:W0:Y:S01]  /*0370*/  F2I.FTZ.TRUNC.NTZ R26, R26 ;  /* 0x0000001a001a7305 */ /* 0x000e22000021f100 */
[----:B------:R-:W-:Y:S05]  /*0380*/  BRA `(.L_x_16021) ;  /* 0x0000000800d47947 */ /* 0x000fea0003800000 */
.L_x_16024:
        /* <DEDUP_REMOVED lines=9> */
.L_x_16027:
[----:B------:R-:W2:Y:S02]  /*0420*/  LDG.E.U16 R2, desc[UR36][R2.64] ;  /* 0x0000002402027981 */ /* 0x000ea4000c1e1500 */
[----:B--2---:R-:W-:-:S06]  /*0430*/  HADD2.F32 R26, -RZ, R2.H0_H0 ;  /* 0x20000002ff1a7230 */ /* 0x004fcc0000004100 */
[----:B------:R-:W0:Y:S01]  /*0440*/  F2I.FTZ.TRUNC.NTZ R26, R26 ;  /* 0x0000001a001a7305 */ /* 0x000e22000021f100 */
[----:B------:R-:W-:Y:S05]  /*0450*/  BRA `(.L_x_16021) ;  /* 0x0000000800a07947 */ /* 0x000fea0003800000 */
.L_x_16026:
[----:B------:R-:W2:Y:S02]  /*0460*/  LDG.E.64 R2, desc[UR36][R2.64] ;  /* 0x0000002402027981 */ /* 0x000ea4000c1e1b00 */
[----:B--2---:R0:W1:Y:S01]  /*0470*/  F2I.F64.TRUNC R26, R2 ;  /* 0x00000002001a7311 */ /* 0x004062000030d100 */
[----:B------:R-:W-:Y:S05]  /*0480*/  BRA `(.L_x_16021) ;  /* 0x0000000800947947 */ /* 0x000fea0003800000 */
.L_x_16016:
        /* <DEDUP_REMOVED lines=12> */
.L_x_16030:
[----:B------:R-:W2:Y:S02]  /*0550*/  LDG.E.64 R2, desc[UR36][R2.64] ;  /* 0x0000002402027981 */ /* 0x000ea4000c1e1b00 */
[----:B--2---:R0:W1:Y:S01]  /*0560*/  F2I.F64.TRUNC R26, R2 ;  /* 0x00000002001a7311 */ /* 0x004062000030d100 */
[----:B------:R-:W-:Y:S05]  /*0570*/  BRA `(.L_x_16021) ;  /* 0x0000000800587947 */ /* 0x000fea0003800000 */
.L_x_16029:
        /* <DEDUP_REMOVED lines=27> */
.L_x_16032:
        /* <DEDUP_REMOVED lines=15> */
.L_x_16031:
[----:B------:R-:W2:Y:S02]  /*0820*/  LDG.E.U16 R26, desc[UR36][R2.64] ;  /* 0x00000024021a7981 */ /* 0x000ea4000c1e1500 */
[----:B--2---:R-:W-:-:S06]  /*0830*/  IMAD.U32 R26, R26, 0x10000, RZ ;  /* 0x000100001a1a7824 */ /* 0x004fcc00078e00ff */
[----:B------:R-:W0:Y:S01]  /*0840*/  F2I.FTZ.TRUNC.NTZ R26, R26 ;  /* 0x0000001a001a7305 */ /* 0x000e22000021f100 */
[----:B------:R-:W-:Y:S05]  /*0850*/  BRA `(.L_x_16021) ;  /* 0x0000000400a07947 */ /* 0x000fea0003800000 */
.L_x_16028:
        /* <DEDUP_REMOVED lines=10> */
.L_x_16035:
        /* <DEDUP_REMOVED lines=21> */
.L_x_16039:
[----:B------:R-:W-:Y:S05]  /*0a50*/  BSYNC B1 ;  /* 0x0000000000017941 */ /* 0x000fea0003800000 */
.L_x_16038:
[----:B------:R-:W-:Y:S01]  /*0a60*/  IMAD.SHL.U32 R2, R2, 0x100000, RZ ;  /* 0x0010000002027824 */ /* 0x000fe200078e00ff */
[----:B------:R-:W-:-:S04]  /*0a70*/  LEA R3, R0, 0x3b800000, 0x17 ;  /* 0x3b80000000037811 */ /* 0x000fc800078eb8ff */
[----:B------:R-:W-:-:S07]  /*0a80*/  LOP3.LUT R26, R3, R2, R26, 0xfe, !PT ;  /* 0x00000002031a7212 */ /* 0x000fce00078efe1a */
.L_x_16037:
[----:B------:R-:W-:Y:S05]  /*0a90*/  BSYNC B0 ;  /* 0x0000000000007941 */ /* 0x000fea0003800000 */
.L_x_16036:
[----:B------:R-:W0:Y:S01]  /*0aa0*/  F2I.FTZ.TRUNC.NTZ R26, R26 ;  /* 0x0000001a001a7305 */ /* 0x000e22000021f100 */
[----:B------:R-:W-:Y:S05]  /*0ab0*/  BRA `(.L_x_16021) ;  /* 0x0000000400087947 */ /* 0x000fea0003800000 */
.L_x_16034:
        /* <DEDUP_REMOVED lines=21> */
.L_x_16043:
[----:B------:R-:W-:Y:S05]  /*0c10*/  BSYNC B1 ;  /* 0x0000000000017941 */ /* 0x000fea0003800000 */
.L_x_16042:
[----:B------:R-:W-:Y:S01]  /*0c20*/  IMAD.SHL.U32 R2, R2, 0x200000, RZ ;  /* 0x0020000002027824 */ /* 0x000fe200078e00ff */
[----:B------:R-:W-:-:S04]  /*0c30*/  LEA R3, R0, 0x37800000, 0x17 ;  /* 0x3780000000037811 */ /* 0x000fc800078eb8ff */
[----:B------:R-:W-:-:S07]  /*0c40*/  LOP3.LUT R26, R3, R2, R26, 0xfe, !PT ;  /* 0x00000002031a7212 */ /* 0x000fce00078efe1a */
.L_x_16041:
[----:B------:R-:W-:Y:S05]  /*0c50*/  BSYNC B0 ;  /* 0x0000000000007941 */ /* 0x000fea0003800000 */
.L_x_16040:
[----:B------:R-:W0:Y:S01]  /*0c60*/  F2I.FTZ.TRUNC.NTZ R26, R26 ;  /* 0x0000001a001a7305 */ /* 0x000e22000021f100 */
[----:B------:R-:W-:Y:S05]  /*0c70*/  BRA `(.L_x_16021) ;  /* 0x0000000000987947 */ /* 0x000fea0003800000 */
.L_x_16033:
        /* <DEDUP_REMOVED lines=14> */
.L_x_16047:
[----:B------:R-:W-:Y:S05]  /*0d60*/  BSYNC B0 ;  /* 0x0000000000007941 */ /* 0x000fea0003800000 */
.L_x_16046:
[----:B------:R-:W0:Y:S01]  /*0d70*/  F2I.FTZ.TRUNC.NTZ R26, R26 ;  /* 0x0000001a001a7305 */ /* 0x000e22000021f100 */
[----:B------:R-:W-:Y:S05]  /*0d80*/  BRA `(.L_x_16021) ;  /* 0x0000000000547947 */ /* 0x000fea0003800000 */
.L_x_16020:
        /* <DEDUP_REMOVED lines=17> */
.L_x_16048:
[----:B------:R-:W-:Y:S05]  /*0ea0*/  BRA `(.L_x_16021) ;  /* 0x00000000000c7947 */ /* 0x000fea0003800000 */
.L_x_16045:
[----:B------:R0:W5:Y:S01]  /*0eb0*/  LDG.E R26, desc[UR36][R2.64] ;  /* 0x00000024021a7981 */ /* 0x000162000c1e1900 */
[----:B------:R-:W-:Y:S05]  /*0ec0*/  BRA `(.L_x_16021) ;  /* 0x0000000000047947 */ /* 0x000fea0003800000 */
.L_x_16044:
[----:B------:R0:W5:Y:S02]  /*0ed0*/  LDG.E R26, desc[UR36][R2.64] ;  /* 0x00000024021a7981 */ /* 0x000164000c1e1900 */
.L_x_16021:
[----:B------:R-:W2:Y:S02]  /*0ee0*/  S2R R17, SR_TID.X ;  /* 0x0000000000117919 */ /* 0x000ea40000002100 */
[----:B--2---:R-:W-:-:S07]  /*0ef0*/  VIADD R17, R17, 0x80 ;  /* 0x0000008011117836 */ /* 0x004fce0000000000 */
.L_x_16015:
[----:B------:R-:W-:Y:S05]  /*0f00*/  BSYNC B6 ;  /* 0x0000000000067941 */ /* 0x000fea0003800000 */
.L_x_16014:
        /* <DEDUP_REMOVED lines=23> */
.L_x_16054:
[----:B------:R0:W5:Y:S01]  /*1080*/  LDG.E.U8 R27, desc[UR36][R2.64] ;  /* 0x00000024021b7981 */ /* 0x000162000c1e1100 */
[----:B------:R-:W-:Y:S05]  /*1090*/  BRA `(.L_x_16056) ;  /* 0x0000000c00347947 */ /* 0x000fea0003800000 */
.L_x_16053:
        /* <DEDUP_REMOVED lines=8> */
.L_x_16058:
[----:B------:R0:W5:Y:S01]  /*1120*/  LDG.E R27, desc[UR36][R2.64] ;  /* 0x00000024021b7981 */ /* 0x000162000c1e1900 */
[----:B------:R-:W-:Y:S05]  /*1130*/  BRA `(.L_x_16056) ;  /* 0x0000000c000c7947 */ /* 0x000fea0003800000 */
.L_x_16057:
[----:B------:R0:W5:Y:S01]  /*1140*/  LDG.E.S16 R27, desc[UR36][R2.64] ;  /* 0x00000024021b7981 */ /* 0x000162000c1e1700 */
[----:B------:R-:W-:Y:S05]  /*1150*/  BRA `(.L_x_16056) ;  /* 0x0000000c00047947 */ /* 0x000fea0003800000 */
.L_x_16052:
        /* <DEDUP_REMOVED lines=9> */
.L_x_16060:
[----:B------:R-:W2:Y:S02]  /*11f0*/  LDG.E.U16 R2, desc[UR36][R2.64] ;  /* 0x0000002402027981 */ /* 0x000ea4000c1e1500 */
[----:B--2---:R-:W-:-:S06]  /*1200*/  HADD2.F32 R27, -RZ, R2.H0_H0 ;  /* 0x20000002ff1b7230 */ /* 0x004fcc0000004100 */
[----:B------:R-:W0:Y:S01]  /*1210*/  F2I.FTZ.TRUNC.NTZ R27, R27 ;  /* 0x0000001b001b7305 */ /* 0x000e22000021f100 */
[----:B------:R-:W-:Y:S05]  /*1220*/  BRA `(.L_x_16056) ;  /* 0x0000000800d07947 */ /* 0x000fea0003800000 */
.L_x_16059:
        /* <DEDUP_REMOVED lines=9> */
.L_x_16062:
[----:B------:R-:W2:Y:S02]  /*12c0*/  LDG.E.U16 R2, desc[UR36][R2.64] ;  /* 0x0000002402027981 */ /* 0x000ea4000c1e1500 */
[----:B--2---:R-:W-:-:S06]  /*12d0*/  HADD2.F32 R27, -RZ, R2.H0_H0 ;  /* 0x20000002ff1b7230 */ /* 0x004fcc0000004100 */
[----:B------:R-:W0:Y:S01]  /*12e0*/  F2I.FTZ.TRUNC.NTZ R27, R27 ;  /* 0x0000001b001b7305 */ /* 0x000e22000021f100 */
[----:B------:R-:W-:Y:S05]  /*12f0*/  BRA `(.L_x_16056) ;  /* 0x00000008009c7947 */ /* 0x000fea0003800000 */
.L_x_16061:
[----:B------:R-:W2:Y:S02]  /*1300*/  LDG.E.64 R2, desc[UR36][R2.64] ;  /* 0x0000002402027981 */ /* 0x000ea4000c1e1b00 */
[----:B--2---:R0:W1:Y:S01]  /*1310*/  F2I.F64.TRUNC R27, R2 ;  /* 0x00000002001b7311 */ /* 0x004062000030d100 */
[----:B------:R-:W-:Y:S05]  /*1320*/  BRA `(.L_x_16056) ;  /* 0x0000000800907947 */ /* 0x000fea0003800000 */
.L_x_16051:
        /* <DEDUP_REMOVED lines=12> */
.L_x_16065:
[----:B------:R-:W2:Y:S02]  /*13f0*/  LDG.E.64 R2, desc[UR36][R2.64] ;  /* 0x0000002402027981 */ /* 0x000ea4000c1e1b00 */
[----:B--2---:R0:W1:Y:S01]  /*1400*/  F2I.F64.TRUNC R27, R2 ;  /* 0x00000002001b7311 */ /* 0x004062000030d100 */
[----:B------:R-:W-:Y:S05]  /*1410*/  BRA `(.L_x_16056) ;  /* 0x0000000800547947 */ /* 0x000fea0003800000 */
.L_x_16064:
        /* <DEDUP_REMOVED lines=27> */
.L_x_16067:
        /* <DEDUP_REMOVED lines=14> */
.L_x_16066:
[----:B------:R-:W2:Y:S02]  /*16b0*/  LDG.E.U16 R27, desc[UR36][R2.64] ;  /* 0x00000024021b7981 */ /* 0x000ea4000c1e1500 */
[----:B--2---:R-:W-:-:S06]  /*16c0*/  IMAD.U32 R27, R27, 0x10000, RZ ;  /* 0x000100001b1b7824 */ /* 0x004fcc00078e00ff */
[----:B------:R-:W4:Y:S01]  /*16d0*/  F2I.FTZ.TRUNC.NTZ R27, R27 ;  /* 0x0000001b001b7305 */ /* 0x000f22000021f100 */
[----:B------:R-:W-:Y:S05]  /*16e0*/  BRA `(.L_x_16056) ;  /* 0x0000000400a07947 */ /* 0x000fea0003800000 */
.L_x_16063:
        /* <DEDUP_REMOVED lines=10> */
.L_x_16070:
        /* <DEDUP_REMOVED lines=21> */
.L_x_16074:
[----:B------:R-:W-:Y:S05]  /*18e0*/  BSYNC B1 ;  /* 0x0000000000017941 */ /* 0x000fea0003800000 */
.L_x_16073:
[----:B------:R-:W-:Y:S01]  /*18f0*/  IMAD.SHL.U32 R2, R2, 0x100000, RZ ;  /* 0x0010000002027824 */ /* 0x000fe200078e00ff */
[----:B------:R-:W-:-:S04]  /*1900*/  LEA R0, R0, 0x3b800000, 0x17 ;  /* 0x3b80000000007811 */ /* 0x000fc800078eb8ff */
[----:B------:R-:W-:-:S07]  /*1910*/  LOP3.LUT R27, R0, R2, R27, 0xfe, !PT ;  /* 0x00000002001b7212 */ /* 0x000fce00078efe1b */
.L_x_16072:
[----:B------:R-:W-:Y:S05]  /*1920*/  BSYNC B0 ;  /* 0x0000000000007941 */ /* 0x000fea0003800000 */
.L_x_16071:
[----:B------:R-:W0:Y:S01]  /*1930*/  F2I.FTZ.TRUNC.NTZ R27, R27 ;  /* 0x0000001b001b7305 */ /* 0x000e22000021f100 */
[----:B------:R-:W-:Y:S05]  /*1940*/  BRA `(.L_x_16056) ;  /* 0x0000000400087947 */ /* 0x000fea0003800000 */
.L_x_16069:
        /* <DEDUP_REMOVED lines=21> */
.L_x_16078:
[----:B------:R-:W-:Y:S05]  /*1aa0*/  BSYNC B1 ;  /* 0x0000000000017941 */ /* 0x000fea0003800000 */
.L_x_16077:
[----:B------:R-:W-:Y:S01]  /*1ab0*/  IMAD.SHL.U32 R2, R2, 0x200000, RZ ;  /* 0x0020000002027824 */ /* 0x000fe200078e00ff */
[----:B------:R-:W-:-:S04]  /*1ac0*/  LEA R0, R0, 0x37800000, 0x17 ;  /* 0x3780000000007811 */ /* 0x000fc800078eb8ff */
[----:B------:R-:W-:-:S07]  /*1ad0*/  LOP3.LUT R27, R0, R2, R27, 0xfe, !PT ;  /* 0x00000002001b7212 */ /* 0x000fce00078efe1b */
.L_x_16076:
[----:B------:R-:W-:Y:S05]  /*1ae0*/  BSYNC B0 ;  /* 0x0000000000007941 */ /* 0x000fea0003800000 */
.L_x_16075:
[----:B------:R-:W0:Y:S01]  /*1af0*/  F2I.FTZ.TRUNC.NTZ R27, R27 ;  /* 0x0000001b001b7305 */ /* 0x000e22000021f100 */
[----:B------:R-:W-:Y:S05]  /*1b00*/  BRA `(.L_x_16056) ;  /* 0x0000000000987947 */ /* 0x000fea0003800000 */
.L_x_16068:
        /* <DEDUP_REMOVED lines=14> */
.L_x_16082:
[----:B------:R-:W-:Y:S05]  /*1bf0*/  BSYNC B0 ;  /* 0x0000000000007941 */ /* 0x000fea0003800000 */
.L_x_16081:
[----:B------:R-:W0:Y:S01]  /*1c00*/  F2I.FTZ.TRUNC.NTZ R27, R27 ;  /* 0x0000001b001b7305 */ /* 0x000e22000021f100 */
[----:B------:R-:W-:Y:S05]  /*1c10*/  BRA `(.L_x_16056) ;  /* 0x0000000000547947 */ /* 0x000fea0003800000 */
.L_x_16055:
        /* <DEDUP_REMOVED lines=17> */
.L_x_16083:
[----:B------:R-:W-:Y:S05]  /*1d30*/  BRA `(.L_x_16056) ;  /* 0x00000000000c7947 */ /* 0x000fea0003800000 */
.L_x_16080:
[----:B------:R0:W5:Y:S01]  /*1d40*/  LDG.E R27, desc[UR36][R2.64] ;  /* 0x00000024021b7981 */ /* 0x000162000c1e1900 */
[----:B------:R-:W-:Y:S05]  /*1d50*/  BRA `(.L_x_16056) ;  /* 0x0000000000047947 */ /* 0x000fea0003800000 */
.L_x_16079:
[----:B------:R0:W5:Y:S02]  /*1d60*/  LDG.E R27, desc[UR36][R2.64] ;  /* 0x00000024021b7981 */ /* 0x000164000c1e1900 */
.L_x_16056:
[----:B------:R-:W-:-:S07]  /*1d70*/  VIADD R17, R17, 0x80 ;  /* 0x0000008011117836 */ /* 0x000fce0000000000 */
.L_x_16050:
[----:B------:R-:W-:Y:S05]  /*1d80*/  BSYNC B6 ;  /* 0x0000000000067941 */ /* 0x000fea0003800000 */
.L_x_16049:
[----:B------:R-:W-:Y:S01]  /*1d90*/  ISETP.GE.AND P0, PT, R17, R22, PT ;  /* 0x000000161100720c */ /* 0x000fe20003f06270 */
[----:B------:R-:W-:Y:S01]  /*1da0*/  BSSY B6, `(.L_x_16084) ;  /* 0x00000e8000067945 */ /* 0x000fe20003800000 */
[----:B------:R-:W-:Y:S02]  /*1db0*/  IMAD.MOV.U32 R25, RZ, RZ, RZ ;  /* 0x000000ffff197224 */ /* 0x000fe400078e00ff */
[----:B------:R-:W-:-:S09]  /*1dc0*/  IMAD.MOV.U32 R23, RZ, RZ, RZ ;  /* 0x000000ffff177224 */ /* 0x000fd200078e00ff */
        /* <DEDUP_REMOVED lines=21> */
.L_x_16089:
[----:B------:R0:W5:Y:S01]  /*1f20*/  LDG.E.U8 R23, desc[UR36][R2.64] ;  /* 0x0000002402177981 */ /* 0x000162000c1e1100 */
[----:B------:R-:W-:Y:S05]  /*1f30*/  BRA `(.L_x_16091) ;  /* 0x0000000c00347947 */ /* 0x000fea0003800000 */
.L_x_16088:
        /* <DEDUP_REMOVED lines=8> */
.L_x_16093:
[----:B------:R0:W5:Y:S01]  /*1fc0*/  LDG.E R23, desc[UR36][R2.64] ;  /* 0x0000002402177981 */ /* 0x000162000c1e1900 */
[----:B------:R-:W-:Y:S05]  /*1fd0*/  BRA `(.L_x_16091) ;  /* 0x0000000c000c7947 */ /* 0x000fea0003800000 */
.L_x_16092:
[----:B------:R0:W5:Y:S01]  /*1fe0*/  LDG.E.S16 R23, desc[UR36][R2.64] ;  /* 0x0000002402177981 */ /* 0x000162000c1e1700 */
[----:B------:R-:W-:Y:S05]  /*1ff0*/  BRA `(.L_x_16091) ;  /* 0x0000000c00047947 */ /* 0x000fea0003800000 */
.L_x_16087:
        /* <DEDUP_REMOVED lines=9> */
.L_x_16095:
[----:B------:R-:W2:Y:S02]  /*2090*/  LDG.E.U16 R2, desc[UR36][R2.64] ;  /* 0x0000002402027981 */ /* 0x000ea4000c1e1500 */
[----:B--2---:R-:W-:-:S06]  /*20a0*/  HADD2.F32 R23, -RZ, R2.H0_H0 ;  /* 0x20000002ff177230 */ /* 0x004fcc0000004100 */
[----:B------:R-:W0:Y:S01]  /*20b0*/  F2I.FTZ.TRUNC.NTZ R23, R23 ;  /* 0x0000001700177305 */ /* 0x000e22000021f100 */
[----:B------:R-:W-:Y:S05]  /*20c0*/  BRA `(.L_x_16091) ;  /* 0x0000000800d07947 */ /* 0x000fea0003800000 */
.L_x_16094:
        /* <DEDUP_REMOVED lines=9> */
.L_x_16097:
[----:B------:R-:W2:Y:S02]  /*2160*/  LDG.E.U16 R2, desc[UR36][R2.64] ;  /* 0x0000002402027981 */ /* 0x000ea4000c1e1500 */
[----:B--2---:R-:W-:-:S06]  /*2170*/  HADD2.F32 R23, -RZ, R2.H0_H0 ;  /* 0x20000002ff177230 */ /* 0x004fcc0000004100 */
[----:B------:R-:W0:Y:S01]  /*2180*/  F2I.FTZ.TRUNC.NTZ R23, R23 ;  /* 0x0000001700177305 */ /* 0x000e22000021f100 */
[----:B------:R-:W-:Y:S05]  /*2190*/  BRA `(.L_x_16091) ;  /* 0x00000008009c7947 */ /* 0x000fea0003800000 */
.L_x_16096:
[----:B------:R-:W2:Y:S02]  /*21a0*/  LDG.E.64 R2, desc[UR36][R2.64] ;  /* 0x0000002402027981 */ /* 0x000ea4000c1e1b00 */
[----:B--2---:R0:W1:Y:S01]  /*21b0*/  F2I.F64.TRUNC R23, R2 ;  /* 0x0000000200177311 */ /* 0x004062000030d100 */
[----:B------:R-:W-:Y:S05]  /*21c0*/  BRA `(.L_x_16091) ;  /* 0x0000000800907947 */ /* 0x000fea0003800000 */
.L_x_16086:
        /* <DEDUP_REMOVED lines=12> */
.L_x_16100:
[----:B------:R-:W2:Y:S02]  /*2290*/  LDG.E.64 R2, desc[UR36][R2.64] ;  /* 0x0000002402027981 */ /* 0x000ea4000c1e1b00 */
[----:B--2---:R0:W1:Y:S01]  /*22a0*/  F2I.F64.TRUNC R23, R2 ;  /* 0x0000000200177311 */ /* 0x004062000030d100 */
[----:B------:R-:W-:Y:S05]  /*22b0*/  BRA `(.L_x_16091) ;  /* 0x0000000800547947 */ /* 0x000fea0003800000 */
.L_x_16099:
        /* <DEDUP_REMOVED lines=27> */
.L_x_16102:
        /* <DEDUP_REMOVED lines=14> */
.L_x_16101:
[----:B------:R-:W2:Y:S02]  /*2550*/  LDG.E.U16 R23, desc[UR36][R2.64] ;  /* 0x0000002402177981 */ /* 0x000ea4000c1e1500 */
[----:B--2---:R-:W-:-:S06]  /*2560*/  IMAD.U32 R23, R23, 0x10000, RZ ;  /* 0x0001000017177824 */ /* 0x004fcc00078e00ff */
[----:B------:R-:W0:Y:S01]  /*2570*/  F2I.FTZ.TRUNC.NTZ R23, R23 ;  /* 0x0000001700177305 */ /* 0x000e22000021f100 */
[----:B------:R-:W-:Y:S05]  /*2580*/  BRA `(.L_x_16091) ;  /* 0x0000000400a07947 */ /* 0x000fea0003800000 */
.L_x_16098:
        /* <DEDUP_REMOVED lines=10> */
.L_x_16105:
        /* <DEDUP_REMOVED lines=21> */
.L_x_16109:
[----:B------:R-:W-:Y:S05]  /*2780*/  BSYNC B1 ;  /* 0x0000000000017941 */ /* 0x000fea0003800000 */
.L_x_16108:
[----:B------:R-:W-:Y:S01]  /*2790*/  IMAD.SHL.U32 R2, R2, 0x100000, RZ ;  /* 0x0010000002027824 */ /* 0x000fe200078e00ff */
[----:B------:R-:W-:-:S04]  /*27a0*/  LEA R0, R0, 0x3b800000, 0x17 ;  /* 0x3b80000000007811 */ /* 0x000fc800078eb8ff */
[----:B------:R-:W-:-:S07]  /*27b0*/  LOP3.LUT R23, R0, R2, R23, 0xfe, !PT ;  /* 0x0000000200177212 */ /* 0x000fce00078efe17 */
.L_x_16107:
[----:B------:R-:W-:Y:S05]  /*27c0*/  BSYNC B0 ;  /* 0x0000000000007941 */ /* 0x000fea0003800000 */
.L_x_16106:
[----:B------:R-:W1:Y:S01]  /*27d0*/  F2I.FTZ.TRUNC.NTZ R23, R23 ;  /* 0x0000001700177305 */ /* 0x000e62000021f100 */
[----:B------:R-:W-:Y:S05]  /*27e0*/  BRA `(.L_x_16091) ;  /* 0x0000000400087947 */ /* 0x000fea0003800000 */
.L_x_16104:
        /* <DEDUP_REMOVED lines=21> */
.L_x_16113:
[----:B------:R-:W-:Y:S05]  /*2940*/  BSYNC B1 ;  /* 0x0000000000017941 */ /* 0x000fea0003800000 */
.L_x_16112:
[----:B------:R-:W-:Y:S01]  /*2950*/  IMAD.SHL.U32 R2, R2, 0x200000, RZ ;  /* 0x0020000002027824 */ /* 0x000fe200078e00ff */
[----:B------:R-:W-:-:S04]  /*2960*/  LEA R0, R0, 0x37800000, 0x17 ;  /* 0x3780000000007811 */ /* 0x000fc800078eb8ff */
[----:B------:R-:W-:-:S07]  /*2970*/  LOP3.LUT R23, R0, R2, R23, 0xfe, !PT ;  /* 0x0000000200177212 */ /* 0x000fce00078efe17 */
.L_x_16111:
[----:B------:R-:W-:Y:S05]  /*2980*/  BSYNC B0 ;  /* 0x0000000000007941 */ /* 0x000fea0003800000 */
.L_x_16110:
[----:B------:R-:W2:Y:S01]  /*2990*/  F2I.FTZ.TRUNC.NTZ R23, R23 ;  /* 0x0000001700177305 */ /* 0x000ea2000021f100 */
[----:B------:R-:W-:Y:S05]  /*29a0*/  BRA `(.L_x_16091) ;  /* 0x0000000000987947 */ /* 0x000fea0003800000 */
.L_x_16103:
        /* <DEDUP_REMOVED lines=14> */
.L_x_16117:
[----:B------:R-:W-:Y:S05]  /*2a90*/  BSYNC B0 ;  /* 0x0000000000007941 */ /* 0x000fea0003800000 */
.L_x_16116:
[----:B------:R-:W4:Y:S01]  /*2aa0*/  F2I.FTZ.TRUNC.NTZ R23, R23 ;  /* 0x0000001700177305 */ /* 0x000f22000021f100 */
[----:B------:R-:W-:Y:S05]  /*2ab0*/  BRA `(.L_x_16091) ;  /* 0x0000000000547947 */ /* 0x000fea0003800000 */
.L_x_16090:
        /* <DEDUP_REMOVED lines=17> */
.L_x_16118:
[----:B------:R-:W-:Y:S05]  /*2bd0*/  BRA `(.L_x_16091) ;  /* 0x00000000000c7947 */ /* 0x000fea0003800000 */
.L_x_16115:
[----:B------:R0:W5:Y:S01]  /*2be0*/  LDG.E R23, desc[UR36][R2.64] ;  /* 0x0000002402177981 */ /* 0x000162000c1e1900 */
[----:B------:R-:W-:Y:S05]  /*2bf0*/  BRA `(.L_x_16091) ;  /* 0x0000000000047947 */ /* 0x000fea0003800000 */
.L_x_16114:
[----:B------:R3:W5:Y:S02]  /*2c00*/  LDG.E R23, desc[UR36][R2.64] ;  /* 0x0000002402177981 */ /* 0x000764000c1e1900 */
.L_x_16091:
[----:B------:R-:W-:-:S07]  /*2c10*/  VIADD R17, R17, 0x80 ;  /* 0x0000008011117836 */ /* 0x000fce0000000000 */
.L_x_16085:
[----:B------:R-:W-:Y:S05]  /*2c20*/  BSYNC B6 ;  /* 0x0000000000067941 */ /* 0x000fea0003800000 */
.L_x_16084:
        /* <DEDUP_REMOVED lines=22> */
.L_x_16124:
[----:B------:R0:W5:Y:S01]  /*2d90*/  LDG.E.U8 R25, desc[UR36][R2.64] ;  /* 0x0000002402197981 */ /* 0x000162000c1e1100 */
[----:B------:R-:W-:Y:S05]  /*2da0*/  BRA `(.L_x_16120) ;  /* 0x0000000c00307947 */ /* 0x000fea0003800000 */
.L_x_16123:
        /* <DEDUP_REMOVED lines=8> */
.L_x_16127:
[----:B------:R0:W5:Y:S01]  /*2e30*/  LDG.E R25, desc[UR36][R2.64] ;  /* 0x0000002402197981 */ /* 0x000162000c1e1900 */
[----:B------:R-:W-:Y:S05]  /*2e40*/  BRA `(.L_x_16120) ;  /* 0x0000000c00087947 */ /* 0x000fea0003800000 */
.L_x_16126:
[----:B------:R0:W5:Y:S01]  /*2e50*/  LDG.E.S16 R25, desc[UR36][R2.64] ;  /* 0x0000002402197981 */ /* 0x000162000c1e1700 */
[----:B------:R-:W-:Y:S05]  /*2e60*/  BRA `(.L_x_16120) ;  /* 0x0000000c00007947 */ /* 0x000fea0003800000 */
.L_x_16122:
        /* <DEDUP_REMOVED lines=9> */
.L_x_16129:
[----:B------:R-:W3:Y:S02]  /*2f00*/  LDG.E.U16 R2, desc[UR36][R2.64] ;  /* 0x0000002402027981 */ /* 0x000ee4000c1e1500 */
[----:B---3--:R-:W-:-:S06]  /*2f10*/  HADD2.F32 R25, -RZ, R2.H0_H0 ;  /* 0x20000002ff197230 */ /* 0x008fcc0000004100 */
[----:B------:R-:W0:Y:S01]  /*2f20*/  F2I.FTZ.TRUNC.NTZ R25, R25 ;  /* 0x0000001900197305 */ /* 0x000e22000021f100 */
[----:B------:R-:W-:Y:S05]  /*2f30*/  BRA `(.L_x_16120) ;  /* 0x0000000800cc7947 */ /* 0x000fea0003800000 */
.L_x_16128:
        /* <DEDUP_REMOVED lines=9> */
.L_x_16131:
[----:B------:R-:W3:Y:S02]  /*2fd0*/  LDG.E.U16 R2, desc[UR36][R2.64] ;  /* 0x0000002402027981 */ /* 0x000ee4000c1e1500 */
[----:B---3--:R-:W-:-:S06]  /*2fe0*/  HADD2.F32 R25, -RZ, R2.H0_H0 ;  /* 0x20000002ff197230 */ /* 0x008fcc0000004100 */
[----:B------:R-:W0:Y:S01]  /*2ff0*/  F2I.FTZ.TRUNC.NTZ R25, R25 ;  /* 0x0000001900197305 */ /* 0x000e22000021f100 */
[----:B------:R-:W-:Y:S05]  /*3000*/  BRA `(.L_x_16120) ;  /* 0x0000000800987947 */ /* 0x000fea0003800000 */
.L_x_16130:
[----:B------:R-:W3:Y:S02]  /*3010*/  LDG.E.64 R2, desc[UR36][R2.64] ;  /* 0x0000002402027981 */ /* 0x000ee4000c1e1b00 */
[----:B---3--:R0:W1:Y:S01]  /*3020*/  F2I.F64.TRUNC R25, R2 ;  /* 0x0000000200197311 */ /* 0x008062000030d100 */
[----:B------:R-:W-:Y:S05]  /*3030*/  BRA `(.L_x_16120) ;  /* 0x00000008008c7947 */ /* 0x000fea0003800000 */
.L_x_16121:
        /* <DEDUP_REMOVED lines=12> */
.L_x_16134:
[----:B------:R-:W3:Y:S02]  /*3100*/  LDG.E.64 R2, desc[UR36][R2.64] ;  /* 0x0000002402027981 */ /* 0x000ee4000c1e1b00 */
[----:B---3--:R0:W1:Y:S01]  /*3110*/  F2I.F64.TRUNC R25, R2 ;  /* 0x0000000200197311 */ /* 0x008062000030d100 */
[----:B------:R-:W-:Y:S05]  /*3120*/  BRA `(.L_x_16120) ;  /* 0x0000000800507947 */ /* 0x000fea0003800000 */
.L_x_16133:
        /* <DEDUP_REMOVED lines=27> */
.L_x_16136:
        /* <DEDUP_REMOVED lines=14> */
.L_x_16135:
[----:B------:R-:W3:Y:S02]  /*33c0*/  LDG.E.U16 R25, desc[UR36][R2.64] ;  /* 0x0000002402197981 */ /* 0x000ee4000c1e1500 */
[----:B---3--:R-:W-:-:S06]  /*33d0*/  IMAD.U32 R25, R25, 0x10000, RZ ;  /* 0x0001000019197824 */ /* 0x008fcc00078e00ff */
[----:B------:R-:W0:Y:S01]  /*33e0*/  F2I.FTZ.TRUNC.NTZ R25, R25 ;  /* 0x0000001900197305 */ /* 0x000e22000021f100 */
[----:B------:R-:W-:Y:S05]  /*33f0*/  BRA `(.L_x_16120) ;  /* 0x00000004009c7947 */ /* 0x000fea0003800000 */
.L_x_16132:
        /* <DEDUP_REMOVED lines=10> */
.L_x_16139:
        /* <DEDUP_REMOVED lines=21> */
.L_x_16143:
[----:B------:R-:W-:Y:S05]  /*35f0*/  BSYNC B1 ;  /* 0x0000000000017941 */ /* 0x000fea0003800000 */
.L_x_16142:
[----:B------:R-:W-:Y:S01]  /*3600*/  IMAD.SHL.U32 R2, R2, 0x100000, RZ ;  /* 0x0010000002027824 */ /* 0x000fe200078e00ff */
[----:B------:R-:W-:-:S04]  /*3610*/  LEA R0, R0, 0x3b800000, 0x17 ;  /* 0x3b80000000007811 */ /* 0x000fc800078eb8ff */
[----:B------:R-:W-:-:S07]  /*3620*/  LOP3.LUT R25, R0, R2, R25, 0xfe, !PT ;  /* 0x0000000200197212 */ /* 0x000fce00078efe19 */
.L_x_16141:
[----:B------:R-:W-:Y:S05]  /*3630*/  BSYNC B0 ;  /* 0x0000000000007941 */ /* 0x000fea0003800000 */
.L_x_16140:
[----:B------:R-:W0:Y:S01]  /*3640*/  F2I.FTZ.TRUNC.NTZ R25, R25 ;  /* 0x0000001900197305 */ /* 0x000e22000021f100 */
[----:B------:R-:W-:Y:S05]  /*3650*/  BRA `(.L_x_16120) ;  /* 0x0000000400047947 */ /* 0x000fea0003800000 */
.L_x_16138:
        /* <DEDUP_REMOVED lines=21> */
.L_x_16147:
[----:B------:R-:W-:Y:S05]  /*37b0*/  BSYNC B1 ;  /* 0x0000000000017941 */ /* 0x000fea0003800000 */
.L_x_16146:
[----:B------:R-:W-:Y:S01]  /*37c0*/  IMAD.SHL.U32 R2, R2, 0x200000, RZ ;  /* 0x0020000002027824 */ /* 0x000fe200078e00ff */
[----:B------:R-:W-:-:S04]  /*37d0*/  LEA R0, R0, 0x37800000, 0x17 ;  /* 0x3780000000007811 */ /* 0x000fc800078eb8ff */
[----:B------:R-:W-:-:S07]  /*37e0*/  LOP3.LUT R25, R0, R2, R25, 0xfe, !PT ;  /* 0x0000000200197212 */ /* 0x000fce00078efe19 */
.L_x_16145:
[----:B------:R-:W-:Y:S05]  /*37f0*/  BSYNC B0 ;  /* 0x0000000000007941 */ /* 0x000fea0003800000 */
.L_x_16144:
[----:B------:R-:W0:Y:S01]  /*3800*/  F2I.FTZ.TRUNC.NTZ R25, R25 ;  /* 0x0000001900197305 */ /* 0x000e22000021f100 */
[----:B------:R-:W-:Y:S05]  /*3810*/  BRA `(.L_x_16120) ;  /* 0x0000000000947947 */ /* 0x000fea0003800000 */
.L_x_16137:
        /* <DEDUP_REMOVED lines=14> */
.L_x_16151:
[----:B------:R-:W-:Y:S05]  /*3900*/  BSYNC B0 ;  /* 0x0000000000007941 */ /* 0x000fea0003800000 */
.L_x_16150:
[----:B------:R-:W0:Y:S01]  /*3910*/  F2I.FTZ.TRUNC.NTZ R25, R25 ;  /* 0x0000001900197305 */ /* 0x000e22000021f100 */
[----:B------:R-:W-:Y:S05]  /*3920*/  BRA `(.L_x_16120) ;  /* 0x0000000000507947 */ /* 0x000fea0003800000 */
.L_x_16125:
        /* <DEDUP_REMOVED lines=16> */
.L_x_16152:
[----:B------:R-:W-:Y:S05]  /*3a30*/  BRA `(.L_x_16120) ;  /* 0x00000000000c7947 */ /* 0x000fea0003800000 */
.L_x_16149:
[----:B------:R0:W5:Y:S01]  /*3a40*/  LDG.E R25, desc[UR36][R2.64] ;  /* 0x0000002402197981 */ /* 0x000162000c1e1900 */
[----:B------:R-:W-:Y:S05]  /*3a50*/  BRA `(.L_x_16120) ;  /* 0x0000000000047947 */ /* 0x000fea0003800000 */
.L_x_16148:
[----:B------:R0:W5:Y:S02]  /*3a60*/  LDG.E R25, desc[UR36][R2.64] ;  /* 0x0000002402197981 */ /* 0x000164000c1e1900 */
.L_x_16120:
[----:B------:R-:W-:Y:S05]  /*3a70*/  BSYNC B6 ;  /* 0x0000000000067941 */ /* 0x000fea0003800000 */
.L_x_16119:
[----:B------:R-:W2:Y:S01]  /*3a80*/  S2R R19, SR_TID.X ;  /* 0x0000000000137919 */ /* 0x000ea20000002100 */
[----:B------:R-:W2:Y:S01]  /*3a90*/  LDC.U8 R17, c[0x0][0x23c] ;  /* 0x00008f00ff117b82 */ /* 0x000ea20000000000 */
[----:B------:R-:W-:Y:S01]  /*3aa0*/  ULDC UR4, c[0x0][0x218] ;  /* 0x0000860000047ab9 */ /* 0x000fe20000000800 */
[----:B------:R-:W-:Y:S01]  /*3ab0*/  BSSY B6, `(.L_x_16153) ;  /* 0x00000f9000067945 */ /* 0x000fe20003800000 */
[----:B------:R-:W-:Y:S02]  /*3ac0*/  UISETP.GT.AND UP0, UPT, UR4, URZ, UPT ;  /* 0x0000003f0400728c */ /* 0x000fe4000bf04270 */
[----:B------:R-:W-:Y:S02]  /*3ad0*/  ISETP.NE.AND P0, PT, RZ, UR4, PT ;  /* 0x00000004ff007c0c */ /* 0x000fe4000bf05270 */
[----:B------:R-:W-:-:S06]  /*3ae0*/  USEL UR4, URZ, 0x1, !UP0 ;  /* 0x000000013f047887 */ /* 0x000fcc000c000000 */
[----:B------:R-:W-:Y:S02]  /*3af0*/  IMAD.U32 R18, RZ, RZ, UR4 ;  /* 0x00000004ff127e24 */ /* 0x000fe4000f8e00ff */
[----:B------:R-:W-:Y:S02]  /*3b00*/  IMAD.U32 R16, RZ, RZ, UR4 ;  /* 0x00000004ff107e24 */ /* 0x000fe4000f8e00ff */
[----:B01-34-:R-:W-:Y:S02]  /*3b10*/  IMAD.U32 R2, RZ, RZ, UR4 ;  /* 0x00000004ff027e24 */ /* 0x01bfe4000f8e00ff */
[----:B--2---:R-:W-:Y:S02]  /*3b20*/  IMAD.U32 R4, RZ, RZ, UR4 ;  /* 0x00000004ff047e24 */ /* 0x004fe4000f8e00ff */
[----:B-----5:R-:W-:Y:S02]  /*3b30*/  @!P0 IMAD.MOV.U32 R18, RZ, RZ, R25 ;  /* 0x000000ffff128224 */ /* 0x020fe400078e0019 */
[----:B------:R-:W-:-:S02]  /*3b40*/  @!P0 IMAD.MOV.U32 R16, RZ, RZ, R23 ;  /* 0x000000ffff108224 */ /* 0x000fc400078e0017 */
[----:B------:R-:W-:Y:S02]  /*3b50*/  @!P0 IMAD.MOV.U32 R2, RZ, RZ, R27 ;  /* 0x000000ffff028224 */ /* 0x000fe400078e001b */
[----:B------:R-:W-:Y:S01]  /*3b60*/  @!P0 IMAD.MOV.U32 R4, RZ, RZ, R26 ;  /* 0x000000ffff048224 */ /* 0x000fe200078e001a */
        /* <DEDUP_REMOVED lines=22> */
.L_x_16158:
[----:B------:R0:W-:Y:S01]  /*3cd0*/  STG.E.U8 desc[UR36][R8.64], R4 ;  /* 0x0000000408007986 */ /* 0x0001e2000c101124 */
[----:B------:R-:W-:Y:S05]  /*3ce0*/  BRA `(.L_x_16160) ;  /* 0x0000000c00507947 */ /* 0x000fea0003800000 */
.L_x_16157:
        /* <DEDUP_REMOVED lines=9> */
.L_x_16162:
[----:B------:R0:W-:Y:S01]  /*3d80*/  STG.E desc[UR36][R8.64], R4 ;  /* 0x0000000408007986 */ /* 0x0001e2000c101924 */
[----:B------:R-:W-:Y:S05]  /*3d90*/  BRA `(.L_x_16160) ;  /* 0x0000000c00247947 */ /* 0x000fea0003800000 */
.L_x_16161:
[----:B------:R0:W-:Y:S01]  /*3da0*/  STG.E.U16 desc[UR36][R8.64], R4 ;  /* 0x0000000408007986 */ /* 0x0001e2000c101524 */
[----:B------:R-:W-:Y:S05]  /*3db0*/  BRA `(.L_x_16160) ;  /* 0x0000000c001c7947 */ /* 0x000fea0003800000 */
.L_x_16156:
        /* <DEDUP_REMOVED lines=9> */
.L_x_16164:
[----:B------:R-:W-:-:S04]  /*3e50*/  I2FP.F32.S32 R0, R4 ;  /* 0x0000000400007245 */ /* 0x000fc80000201400 */
[----:B------:R-:W-:-:S05]  /*3e60*/  F2FP.F16.F32.PACK_AB R0, RZ, R0 ;  /* 0x00000000ff00723e */ /* 0x000fca00000000ff */
[----:B------:R0:W-:Y:S01]  /*3e70*/  STG.E.U16 desc[UR36][R8.64], R0 ;  /* 0x0000000008007986 */ /* 0x0001e2000c101524 */
[----:B------:R-:W-:Y:S05]  /*3e80*/  BRA `(.L_x_16160) ;  /* 0x0000000800e87947 */ /* 0x000fea0003800000 */
.L_x_16163:
        /* <DEDUP_REMOVED lines=10> */
.L_x_16166:
[----:B------:R-:W-:-:S04]  /*3f30*/  I2FP.F32.S32 R4, R4 ;  /* 0x0000000400047245 */ /* 0x000fc80000201400 */
[----:B------:R-:W-:-:S04]  /*3f40*/  F2FP.F16.F32.PACK_AB R3, RZ, R4 ;  /* 0x00000004ff03723e */ /* 0x000fc800000000ff */
[----:B------:R-:W-:-:S05]  /*3f50*/  PRMT R3, R3, 0x5410, RZ ;  /* 0x0000541003037816 */ /* 0x000fca00000000ff */
[----:B------:R0:W-:Y:S01]  /*3f60*/  STG.E desc[UR36][R8.64], R3 ;  /* 0x0000000308007986 */ /* 0x0001e2000c101924 */
[----:B------:R-:W-:Y:S05]  /*3f70*/  BRA `(.L_x_16160) ;  /* 0x0000000800ac7947 */ /* 0x000fea0003800000 */
.L_x_16165:
[----:B------:R-:W0:Y:S02]  /*3f80*/  I2F.F64 R4, R4 ;  /* 0x0000000400047312 */ /* 0x000e240000201c00 */
[----:B0-----:R0:W-:Y:S01]  /*3f90*/  STG.E.64 desc[UR36][R8.64], R4 ;  /* 0x0000000408007986 */ /* 0x0011e2000c101b24 */
[----:B------:R-:W-:Y:S05]  /*3fa0*/  BRA `(.L_x_16160) ;  /* 0x0000000800a07947 */ /* 0x000fea0003800000 */
.L_x_16155:
        /* <DEDUP_REMOVED lines=12> */
.L_x_16169:
[----:B------:R-:W0:Y:S01]  /*4070*/  I2F.F64 R4, R4 ;  /* 0x0000000400047312 */ /* 0x000e220000201c00 */
[----:B------:R-:W-:-:S05]  /*4080*/  CS2R R6, SRZ ;  /* 0x0000000000067805 */ /* 0x000fca000001ff00 */
[----:B0-----:R0:W-:Y:S01]  /*4090*/  STG.E.128 desc[UR36][R8.64], R4 ;  /* 0x0000000408007986 */ /* 0x0011e2000c101d24 */
[----:B------:R-:W-:Y:S05]  /*40a0*/  BRA `(.L_x_16160) ;  /* 0x0000000800607947 */ /* 0x000fea0003800000 */
.L_x_16168:
        /* <DEDUP_REMOVED lines=21> */
.L_x_16173:
[----:B------:R-:W-:Y:S05]  /*4200*/  BSYNC B0 ;  /* 0x0000000000007941 */ /* 0x000fea0003800000 */
.L_x_16172:
[----:B------:R-:W-:-:S05]  /*4210*/  LOP3.LUT R5, R0, R5, RZ, 0xfc, !PT ;  /* 0x0000000500057212 */ /* 0x000fca00078efcff */
[----:B------:R0:W-:Y:S01]  /*4220*/  STG.E.U8 desc[UR36][R8.64], R5 ;  /* 0x0000000508007986 */ /* 0x0001e2000c101124 */
[----:B------:R-:W-:Y:S05]  /*4230*/  BRA `(.L_x_16160) ;  /* 0x0000000400fc7947 */ /* 0x000fea0003800000 */
.L_x_16171:
        /* <DEDUP_REMOVED lines=13> */
.L_x_16175:
[----:B------:R-:W-:Y:S01]  /*4310*/  IMAD.MOV.U32 R0, RZ, RZ, 0x7f ;  /* 0x0000007fff007424 */ /* 0x000fe200078e00ff */
[----:B------:R-:W-:-:S04]  /*4320*/  ISETP.GT.U32.AND P0, PT, R3, 0x7f800000, PT ;  /* 0x7f8000000300780c */ /* 0x000fc80003f04070 */
[----:B------:R-:W-:-:S09]  /*4330*/  SEL R0, R0, 0x7c, P0 ;  /* 0x0000007c00007807 */ /* 0x000fd20000000000 */
.L_x_16176:
[----:B------:R-:W-:Y:S05]  /*4340*/  BSYNC B0 ;  /* 0x0000000000007941 */ /* 0x000fea0003800000 */
.L_x_16174:
[----:B------:R-:W-:-:S04]  /*4350*/  LOP3.LUT R3, R5, 0x80000000, RZ, 0xc0, !PT ;  /* 0x8000000005037812 */ /* 0x000fc800078ec0ff */
[----:B------:R-:W-:-:S04]  /*4360*/  SHF.R.U32.HI R3, RZ, 0x18, R3 ;  /* 0x00000018ff037819 */ /* 0x000fc80000011603 */
[----:B------:R-:W-:-:S05]  /*4370*/  LOP3.LUT R3, R0, R3, RZ, 0xfc, !PT ;  /* 0x0000000300037212 */ /* 0x000fca00078efcff */
[----:B------:R0:W-:Y:S01]  /*4380*/  STG.E.U8 desc[UR36][R8.64], R3 ;  /* 0x0000000308007986 */ /* 0x0001e2000c101124 */
[----:B------:R-:W-:Y:S05]  /*4390*/  BRA `(.L_x_16160) ;  /* 0x0000000400a47947 */ /* 0x000fea0003800000 */
.L_x_16170:
[----:B------:R-:W-:-:S04]  /*43a0*/  I2FP.F32.S32 R0, R4 ;  /* 0x0000000400007245 */ /* 0x000fc80000201400 */
[----:B------:R-:W-:-:S05]  /*43b0*/  F2FP.BF16.F32.PACK_AB R0, RZ, R0 ;  /* 0x00000000ff00723e */ /* 0x000fca00000010ff */
[----:B------:R0:W-:Y:S01]  /*43c0*/  STG.E.U16 desc[UR36][R8.64], R0 ;  /* 0x0000000008007986 */ /* 0x0001e2000c101524 */
[----:B------:R-:W-:Y:S05]  /*43d0*/  BRA `(.L_x_16160) ;  /* 0x0000000400947947 */ /* 0x000fea0003800000 */
.L_x_16167:
        /* <DEDUP_REMOVED lines=10> */
.L_x_16179:
        /* <DEDUP_REMOVED lines=17> */
.L_x_16182:
[----:B------:R-:W-:-:S04]  /*4590*/  LOP3.LUT R3, R5, 0x80000000, RZ, 0xc0, !PT ;  /* 0x8000000005037812 */ /* 0x000fc800078ec0ff */
[----:B------:R-:W-:-:S04]  /*45a0*/  SHF.R.U32.HI R3, RZ, 0x18, R3 ;  /* 0x00000018ff037819 */ /* 0x000fc80000011603 */
[----:B------:R-:W-:-:S04]  /*45b0*/  LOP3.LUT R0, R0, R3, RZ, 0xfc, !PT ;  /* 0x0000000300007212 */ /* 0x000fc800078efcff */
[----:B------:R-:W-:-:S07]  /*45c0*/  PRMT R4, R0, 0x7610, R4 ;  /* 0x0000761000047816 */ /* 0x000fce0000000004 */
.L_x_16181:
[----:B------:R-:W-:Y:S05]  /*45d0*/  BSYNC B0 ;  /* 0x0000000000007941 */ /* 0x000fea0003800000 */
.L_x_16180:
[----:B------:R3:W-:Y:S01]  /*45e0*/  STG.E.U8 desc[UR36][R8.64], R4 ;  /* 0x0000000408007986 */ /* 0x0007e2000c101124 */
[----:B------:R-:W-:Y:S05]  /*45f0*/  BRA `(.L_x_16160) ;  /* 0x00000004000c7947 */ /* 0x000fea0003800000 */
.L_x_16178:
        /* <DEDUP_REMOVED lines=17> */
.L_x_16185:
[----:B------:R-:W-:-:S04]  /*4710*/  LOP3.LUT R3, R5, 0x80000000, RZ, 0xc0, !PT ;  /* 0x8000000005037812 */ /* 0x000fc800078ec0ff */
[----:B------:R-:W-:-:S04]  /*4720*/  SHF.R.U32.HI R3, RZ, 0x18, R3 ;  /* 0x00000018ff037819 */ /* 0x000fc80000011603 */
[----:B------:R-:W-:-:S04]  /*4730*/  LOP3.LUT R0, R0, R3, RZ, 0xfc, !PT ;  /* 0x0000000300007212 */ /* 0x000fc800078efcff */
[----:B------:R-:W-:-:S07]  /*4740*/  PRMT R4, R0, 0x7610, R4 ;  /* 0x0000761000047816 */ /* 0x000fce0000000004 */
.L_x_16184:
[----:B------:R-:W-:Y:S05]  /*4750*/  BSYNC B0 ;  /* 0x0000000000007941 */ /* 0x000fea0003800000 */
.L_x_16183:
[----:B------:R0:W-:Y:S01]  /*4760*/  STG.E.U8 desc[UR36][R8.64], R4 ;  /* 0x0000000408007986 */ /* 0x0001e2000c101124 */
[----:B------:R-:W-:Y:S05]  /*4770*/  BRA `(.L_x_16160) ;  /* 0x0000000000ac7947 */ /* 0x000fea0003800000 */
.L_x_16177:
        /* <DEDUP_REMOVED lines=22> */
.L_x_16159:
        /* <DEDUP_REMOVED lines=16> */
.L_x_16188:
[----:B------:R-:W-:Y:S05]  /*49e0*/  BRA `(.L_x_16160) ;  /* 0x0000000000107947 */ /* 0x000fea0003800000 */
.L_x_16187:
[----:B------:R-:W-:-:S05]  /*49f0*/  SHF.R.S32.HI R5, RZ, 0x1f, R4 ;  /* 0x0000001fff057819 */ /* 0x000fca0000011404 */
[----:B------:R2:W-:Y:S01]  /*4a00*/  STG.E.64 desc[UR36][R8.64], R4 ;  /* 0x0000000408007986 */ /* 0x0005e2000c101b24 */
[----:B------:R-:W-:Y:S05]  /*4a10*/  BRA `(.L_x_16160) ;  /* 0x0000000000047947 */ /* 0x000fea0003800000 */
.L_x_16186:
[----:B------:R0:W-:Y:S02]  /*4a20*/  STG.E desc[UR36][R8.64], R4 ;  /* 0x0000000408007986 */ /* 0x0001e4000c101924 */
.L_x_16160:
[----:B------:R-:W-:-:S07]  /*4a30*/  VIADD R19, R19, 0x80 ;  /* 0x0000008013137836 */ /* 0x000fce0000000000 */
.L_x_16154:
[----:B------:R-:W-:Y:S05]  /*4a40*/  BSYNC B6 ;  /* 0x0000000000067941 */ /* 0x000fea0003800000 */
.L_x_16153:
        /* <DEDUP_REMOVED lines=23> */
.L_x_16194:
[----:B------:R0:W-:Y:S01]  /*4bc0*/  STG.E.U8 desc[UR36][R8.64], R2 ;  /* 0x0000000208007986 */ /* 0x0001e2000c101124 */
[----:B------:R-:W-:Y:S05]  /*4bd0*/  BRA `(.L_x_16196) ;  /* 0x0000000c00507947 */ /* 0x000fea0003800000 */
.L_x_16193:
        /* <DEDUP_REMOVED lines=9> */
.L_x_16198:
[----:B------:R0:W-:Y:S01]  /*4c70*/  STG.E desc[UR36][R8.64], R2 ;  /* 0x0000000208007986 */ /* 0x0001e2000c101924 */
[----:B------:R-:W-:Y:S05]  /*4c80*/  BRA `(.L_x_16196) ;  /* 0x0000000c00247947 */ /* 0x000fea0003800000 */
.L_x_16197:
[----:B------:R0:W-:Y:S01]  /*4c90*/  STG.E.U16 desc[UR36][R8.64], R2 ;  /* 0x0000000208007986 */ /* 0x0001e2000c101524 */
[----:B------:R-:W-:Y:S05]  /*4ca0*/  BRA `(.L_x_16196) ;  /* 0x0000000c001c7947 */ /* 0x000fea0003800000 */
.L_x_16192:
        /* <DEDUP_REMOVED lines=9> */
.L_x_16200:
[----:B------:R-:W-:-:S04]  /*4d40*/  I2FP.F32.S32 R0, R2 ;  /* 0x0000000200007245 */ /* 0x000fc80000201400 */
[----:B------:R-:W-:-:S05]  /*4d50*/  F2FP.F16.F32.PACK_AB R0, RZ, R0 ;  /* 0x00000000ff00723e */ /* 0x000fca00000000ff */
[----:B------:R0:W-:Y:S01]  /*4d60*/  STG.E.U16 desc[UR36][R8.64], R0 ;  /* 0x0000000008007986 */ /* 0x0001e2000c101524 */
[----:B------:R-:W-:Y:S05]  /*4d70*/  BRA `(.L_x_16196) ;  /* 0x0000000800e87947 */ /* 0x000fea0003800000 */
.L_x_16199:
        /* <DEDUP_REMOVED lines=10> */
.L_x_16202:
[----:B------:R-:W-:-:S04]  /*4e20*/  I2FP.F32.S32 R2, R2 ;  /* 0x0000000200027245 */ /* 0x000fc80000201400 */
[----:B------:R-:W-:-:S04]  /*4e30*/  F2FP.F16.F32.PACK_AB R3, RZ, R2 ;  /* 0x00000002ff03723e */ /* 0x000fc800000000ff */
[----:B------:R-:W-:-:S05]  /*4e40*/  PRMT R3, R3, 0x5410, RZ ;  /* 0x0000541003037816 */ /* 0x000fca00000000ff */
[----:B------:R0:W-:Y:S01]  /*4e50*/  STG.E desc[UR36][R8.64], R3 ;  /* 0x0000000308007986 */ /* 0x0001e2000c101924 */
[----:B------:R-:W-:Y:S05]  /*4e60*/  BRA `(.L_x_16196) ;  /* 0x0000000800ac7947 */ /* 0x000fea0003800000 */
.L_x_16201:
[----:B------:R-:W0:Y:S02]  /*4e70*/  I2F.F64 R2, R2 ;  /* 0x0000000200027312 */ /* 0x000e240000201c00 */
[----:B0-----:R0:W-:Y:S01]  /*4e80*/  STG.E.64 desc[UR36][R8.64], R2 ;  /* 0x0000000208007986 */ /* 0x0011e2000c101b24 */
[----:B------:R-:W-:Y:S05]  /*4e90*/  BRA `(.L_x_16196) ;  /* 0x0000000800a07947 */ /* 0x000fea0003800000 */
.L_x_16191:
        /* <DEDUP_REMOVED lines=12> */
.L_x_16205:
[----:B------:R-:W0:Y:S01]  /*4f60*/  I2F.F64 R4, R2 ;  /* 0x0000000200047312 */ /* 0x000e220000201c00 */
[----:B------:R-:W-:-:S05]  /*4f70*/  CS2R R6, SRZ ;  /* 0x0000000000067805 */ /* 0x000fca000001ff00 */
[----:B0-----:R0:W-:Y:S01]  /*4f80*/  STG.E.128 desc[UR36][R8.64], R4 ;  /* 0x0000000408007986 */ /* 0x0011e2000c101d24 */
[----:B------:R-:W-:Y:S05]  /*4f90*/  BRA `(.L_x_16196) ;  /* 0x0000000800607947 */ /* 0x000fea0003800000 */
.L_x_16204:
        /* <DEDUP_REMOVED lines=21> */
.L_x_16209:
[----:B------:R-:W-:Y:S05]  /*50f0*/  BSYNC B0 ;  /* 0x0000000000007941 */ /* 0x000fea0003800000 */
.L_x_16208:
[----:B------:R-:W-:-:S05]  /*5100*/  LOP3.LUT R3, R0, R3, RZ, 0xfc, !PT ;  /* 0x0000000300037212 */ /* 0x000fca00078efcff */
[----:B------:R0:W-:Y:S01]  /*5110*/  STG.E.U8 desc[UR36][R8.64], R3 ;  /* 0x0000000308007986 */ /* 0x0001e2000c101124 */
[----:B------:R-:W-:Y:S05]  /*5120*/  BRA `(.L_x_16196) ;  /* 0x0000000400fc7947 */ /* 0x000fea0003800000 */
.L_x_16207:
        /* <DEDUP_REMOVED lines=13> */
.L_x_16211:
[----:B------:R-:W-:Y:S01]  /*5200*/  IMAD.MOV.U32 R0, RZ, RZ, 0x7f ;  /* 0x0000007fff007424 */ /* 0x000fe200078e00ff */
[----:B------:R-:W-:-:S04]  /*5210*/  ISETP.GT.U32.AND P0, PT, R2, 0x7f800000, PT ;  /* 0x7f8000000200780c */ /* 0x000fc80003f04070 */
[----:B------:R-:W-:-:S09]  /*5220*/  SEL R0, R0, 0x7c, P0 ;  /* 0x0000007c00007807 */ /* 0x000fd20000000000 */
.L_x_16212:
[----:B------:R-:W-:Y:S05]  /*5230*/  BSYNC B0 ;  /* 0x0000000000007941 */ /* 0x000fea0003800000 */
.L_x_16210:
[----:B------:R-:W-:-:S04]  /*5240*/  LOP3.LUT R2, R3, 0x80000000, RZ, 0xc0, !PT ;  /* 0x8000000003027812 */ /* 0x000fc800078ec0ff */
[----:B------:R-:W-:-:S04]  /*5250*/  SHF.R.U32.HI R3, RZ, 0x18, R2 ;  /* 0x00000018ff037819 */ /* 0x000fc80000011602 */
[----:B------:R-:W-:-:S05]  /*5260*/  LOP3.LUT R3, R0, R3, RZ, 0xfc, !PT ;  /* 0x0000000300037212 */ /* 0x000fca00078efcff */
[----:B------:R0:W-:Y:S01]  /*5270*/  STG.E.U8 desc[UR36][R8.64], R3 ;  /* 0x0000000308007986 */ /* 0x0001e2000c101124 */
[----:B------:R-:W-:Y:S05]  /*5280*/  BRA `(.L_x_16196) ;  /* 0x0000000400a47947 */ /* 0x000fea0003800000 */
.L_x_16206:
[----:B------:R-:W-:-:S04]  /*5290*/  I2FP.F32.S32 R0, R2 ;  /* 0x0000000200007245 */ /* 0x000fc80000201400 */
[----:B------:R-:W-:-:S05]  /*52a0*/  F2FP.BF16.F32.PACK_AB R0, RZ, R0 ;  /* 0x00000000ff00723e */ /* 0x000fca00000010ff */
[----:B------:R0:W-:Y:S01]  /*52b0*/  STG.E.U16 desc[UR36][R8.64], R0 ;  /* 0x0000000008007986 */ /* 0x0001e2000c101524 */
[----:B------:R-:W-:Y:S05]  /*52c0*/  BRA `(.L_x_16196) ;  /* 0x0000000400947947 */ /* 0x000fea0003800000 */
.L_x_16203:
        /* <DEDUP_REMOVED lines=10> */
.L_x_16215:
        /* <DEDUP_REMOVED lines=17> */
.L_x_16218:
[----:B------:R-:W-:-:S04]  /*5480*/  LOP3.LUT R2, R3, 0x80000000, RZ, 0xc0, !PT ;  /* 0x8000000003027812 */ /* 0x000fc800078ec0ff */
[----:B------:R-:W-:-:S04]  /*5490*/  SHF.R.U32.HI R3, RZ, 0x18, R2 ;  /* 0x00000018ff037819 */ /* 0x000fc80000011602 */
[----:B------:R-:W-:-:S04]  /*54a0*/  LOP3.LUT R0, R0, R3, RZ, 0xfc, !PT ;  /* 0x0000000300007212 */ /* 0x000fc800078efcff */
[----:B------:R-:W-:-:S07]  /*54b0*/  PRMT R4, R0, 0x7610, R4 ;  /* 0x0000761000047816 */ /* 0x000fce0000000004 */
.L_x_16217:
[----:B------:R-:W-:Y:S05]  /*54c0*/  BSYNC B0 ;  /* 0x0000000000007941 */ /* 0x000fea0003800000 */
.L_x_16216:
[----:B------:R3:W-:Y:S01]  /*54d0*/  STG.E.U8 desc[UR36][R8.64], R4 ;  /* 0x0000000408007986 */ /* 0x0007e2000c101124 */
[----:B------:R-:W-:Y:S05]  /*54e0*/  BRA `(.L_x_16196) ;  /* 0x00000004000c7947 */ /* 0x000fea0003800000 */
.L_x_16214:
        /* <DEDUP_REMOVED lines=17> */
.L_x_16221:
[----:B------:R-:W-:-:S04]  /*5600*/  LOP3.LUT R2, R3, 0x80000000, RZ, 0xc0, !PT ;  /* 0x8000000003027812 */ /* 0x000fc800078ec0ff */
[----:B------:R-:W-:-:S04]  /*5610*/  SHF.R.U32.HI R3, RZ, 0x18, R2 ;  /* 0x00000018ff037819 */ /* 0x000fc80000011602 */
[----:B------:R-:W-:-:S04]  /*5620*/  LOP3.LUT R0, R0, R3, RZ, 0xfc, !PT ;  /* 0x0000000300007212 */ /* 0x000fc800078efcff */
[----:B------:R-:W-:-:S07]  /*5630*/  PRMT R4, R0, 0x7610, R4 ;  /* 0x0000761000047816 */ /* 0x000fce0000000004 */
.L_x_16220:
[----:B------:R-:W-:Y:S05]  /*5640*/  BSYNC B0 ;  /* 0x0000000000007941 */ /* 0x000fea0003800000 */
.L_x_16219:
[----:B------:R0:W-:Y:S01]  /*5650*/  STG.E.U8 desc[UR36][R8.64], R4 ;  /* 0x0000000408007986 */ /* 0x0001e2000c101124 */
[----:B------:R-:W-:Y:S05]  /*5660*/  BRA `(.L_x_16196) ;  /* 0x0000000000ac7947 */ /* 0x000fea0003800000 */
.L_x_16213:
        /* <DEDUP_REMOVED lines=22> */
.L_x_16195:
        /* <DEDUP_REMOVED lines=16> */
.L_x_16224:
[----:B------:R-:W-:Y:S05]  /*58d0*/  BRA `(.L_x_16196) ;  /* 0x0000000000107947 */ /* 0x000fea0003800000 */
.L_x_16223:
[----:B------:R-:W-:-:S05]  /*58e0*/  SHF.R.S32.HI R3, RZ, 0x1f, R2 ;  /* 0x0000001fff037819 */ /* 0x000fca0000011402 */
[----:B------:R1:W-:Y:S01]  /*58f0*/  STG.E.64 desc[UR36][R8.64], R2 ;  /* 0x0000000208007986 */ /* 0x0003e2000c101b24 */
[----:B------:R-:W-:Y:S05]  /*5900*/  BRA `(.L_x_16196) ;  /* 0x0000000000047947 */ /* 0x000fea0003800000 */
.L_x_16222:
[----:B------:R0:W-:Y:S02]  /*5910*/  STG.E desc[UR36][R8.64], R2 ;  /* 0x0000000208007986 */ /* 0x0001e4000c101924 */
.L_x_16196:
        /* <DEDUP_REMOVED lines=23> */
.L_x_16228:
[----:B------:R0:W-:Y:S01]  /*5a90*/  STG.E.U8 desc[UR36][R2.64], R16 ;  /* 0x0000001002007986 */ /* 0x0001e2000c101124 */
[----:B------:R-:W-:Y:S05]  /*5aa0*/  BRA `(.L_x_16230) ;  /* 0x0000000c00587947 */ /* 0x000fea0003800000 */
.L_x_16227:
        /* <DEDUP_REMOVED lines=10> */
.L_x_16232:
[----:B------:R0:W-:Y:S01]  /*5b50*/  STG.E desc[UR36][R2.64], R16 ;  /* 0x0000001002007986 */ /* 0x0001e2000c101924 */
[----:B------:R-:W-:Y:S05]  /*5b60*/  BRA `(.L_x_16230) ;  /* 0x0000000c00287947 */ /* 0x000fea0003800000 */
.L_x_16231:
[----:B------:R0:W-:Y:S01]  /*5b70*/  STG.E.U16 desc[UR36][R2.64], R16 ;  /* 0x0000001002007986 */ /* 0x0001e2000c101524 */
[----:B------:R-:W-:Y:S05]  /*5b80*/  BRA `(.L_x_16230) ;  /* 0x0000000c00207947 */ /* 0x000fea0003800000 */
.L_x_16226:
        /* <DEDUP_REMOVED lines=9> */
.L_x_16234:
[----:B------:R-:W-:-:S04]  /*5c20*/  I2FP.F32.S32 R0, R16 ;  /* 0x0000001000007245 */ /* 0x000fc80000201400 */
[----:B------:R-:W-:-:S05]  /*5c30*/  F2FP.F16.F32.PACK_AB R0, RZ, R0 ;  /* 0x00000000ff00723e */ /* 0x000fca00000000ff */
[----:B------:R0:W-:Y:S01]  /*5c40*/  STG.E.U16 desc[UR36][R2.64], R0 ;  /* 0x0000000002007986 */ /* 0x0001e2000c101524 */
[----:B------:R-:W-:Y:S05]  /*5c50*/  BRA `(.L_x_16230) ;  /* 0x0000000800ec7947 */ /* 0x000fea0003800000 */
.L_x_16233:
        /* <DEDUP_REMOVED lines=10> */
.L_x_16236:
[----:B------:R-:W-:-:S04]  /*5d00*/  I2FP.F32.S32 R16, R16 ;  /* 0x0000001000107245 */ /* 0x000fc80000201400 */
[----:B------:R-:W-:-:S04]  /*5d10*/  F2FP.F16.F32.PACK_AB R5, RZ, R16 ;  /* 0x00000010ff05723e */ /* 0x000fc800000000ff */
[----:B------:R-:W-:-:S05]  /*5d20*/  PRMT R5, R5, 0x5410, RZ ;  /* 0x0000541005057816 */ /* 0x000fca00000000ff */
[----:B------:R0:W-:Y:S01]  /*5d30*/  STG.E desc[UR36][R2.64], R5 ;  /* 0x0000000502007986 */ /* 0x0001e2000c101924 */
[----:B------:R-:W-:Y:S05]  /*5d40*/  BRA `(.L_x_16230) ;  /* 0x0000000800b07947 */ /* 0x000fea0003800000 */
.L_x_16235:
[----:B------:R-:W0:Y:S02]  /*5d50*/  I2F.F64 R4, R16 ;  /* 0x0000001000047312 */ /* 0x000e240000201c00 */
[----:B0-----:R0:W-:Y:S01]  /*5d60*/  STG.E.64 desc[UR36][R2.64], R4 ;  /* 0x0000000402007986 */ /* 0x0011e2000c101b24 */
[----:B------:R-:W-:Y:S05]  /*5d70*/  BRA `(.L_x_16230) ;  /* 0x0000000800a47947 */ /* 0x000fea0003800000 */
.L_x_16225:
        /* <DEDUP_REMOVED lines=12> */
.L_x_16239:
[----:B------:R-:W0:Y:S01]  /*5e40*/  I2F.F64 R4, R16 ;  /* 0x0000001000047312 */ /* 0x000e220000201c00 */
[----:B------:R-:W-:-:S05]  /*5e50*/  CS2R R6, SRZ ;  /* 0x0000000000067805 */ /* 0x000fca000001ff00 */
[----:B0-----:R0:W-:Y:S01]  /*5e60*/  STG.E.128 desc[UR36][R2.64], R4 ;  /* 0x0000000402007986 */ /* 0x0011e2000c101d24 */
[----:B------:R-:W-:Y:S05]  /*5e70*/  BRA `(.L_x_16230) ;  /* 0x0000000800647947 */ /* 0x000fea0003800000 */
.L_x_16238:
        /* <DEDUP_REMOVED lines=21> */
.L_x_16243:
[----:B------:R-:W-:Y:S05]  /*5fd0*/  BSYNC B0 ;  /* 0x0000000000007941 */ /* 0x000fea0003800000 */
.L_x_16242:
[----:B------:R-:W-:-:S05]  /*5fe0*/  LOP3.LUT R5, R0, R5, RZ, 0xfc, !PT ;  /* 0x0000000500057212 */ /* 0x000fca00078efcff */
[----:B------:R0:W-:Y:S01]  /*5ff0*/  STG.E.U8 desc[UR36][R2.64], R5 ;  /* 0x0000000502007986 */ /* 0x0001e2000c101124 */
[----:B------:R-:W-:Y:S05]  /*6000*/  BRA `(.L_x_16230) ;  /* 0x0000000800007947 */ /* 0x000fea0003800000 */
.L_x_16241:
        /* <DEDUP_REMOVED lines=13> */
.L_x_16245:
[----:B------:R-:W-:Y:S01]  /*60e0*/  IMAD.MOV.U32 R0, RZ, RZ, 0x7f ;  /* 0x0000007fff007424 */ /* 0x000fe200078e00ff */
[----:B------:R-:W-:-:S04]  /*60f0*/  ISETP.GT.U32.AND P0, PT, R4, 0x7f800000, PT ;  /* 0x7f8000000400780c */ /* 0x000fc80003f04070 */
[----:B------:R-:W-:-:S09]  /*6100*/  SEL R0, R0, 0x7c, P0 ;  /* 0x0000007c00007807 */ /* 0x000fd20000000000 */
.L_x_16246:
[----:B------:R-:W-:Y:S05]  /*6110*/  BSYNC B0 ;  /* 0x0000000000007941 */ /* 0x000fea0003800000 */
.L_x_16244:
[----:B------:R-:W-:-:S04]  /*6120*/  LOP3.LUT R4, R5, 0x80000000, RZ, 0xc0, !PT ;  /* 0x8000000005047812 */ /* 0x000fc800078ec0ff */
[----:B------:R-:W-:-:S04]  /*6130*/  SHF.R.U32.HI R5, RZ, 0x18, R4 ;  /* 0x00000018ff057819 */ /* 0x000fc80000011604 */
[----:B------:R-:W-:-:S05]  /*6140*/  LOP3.LUT R5, R0, R5, RZ, 0xfc, !PT ;  /* 0x0000000500057212 */ /* 0x000fca00078efcff */
[----:B------:R0:W-:Y:S01]  /*6150*/  STG.E.U8 desc[UR36][R2.64], R5 ;  /* 0x0000000502007986 */ /* 0x0001e2000c101124 */
[----:B------:R-:W-:Y:S05]  /*6160*/  BRA `(.L_x_16230) ;  /* 0x0000000400a87947 */ /* 0x000fea0003800000 */
.L_x_16240:
[----:B------:R-:W-:-:S04]  /*6170*/  I2FP.F32.S32 R0, R16 ;  /* 0x0000001000007245 */ /* 0x000fc80000201400 */
[----:B------:R-:W-:-:S05]  /*6180*/  F2FP.BF16.F32.PACK_AB R0, RZ, R0 ;  /* 0x00000000ff00723e */ /* 0x000fca00000010ff */
[----:B------:R0:W-:Y:S01]  /*6190*/  STG.E.U16 desc[UR36][R2.64], R0 ;  /* 0x0000000002007986 */ /* 0x0001e2000c101524 */
[----:B------:R-:W-:Y:S05]  /*61a0*/  BRA `(.L_x_16230) ;  /* 0x0000000400987947 */ /* 0x000fea0003800000 */
.L_x_16237:
        /* <DEDUP_REMOVED lines=10> */
.L_x_16249:
        /* <DEDUP_REMOVED lines=17> */
.L_x_16252:
[----:B------:R-:W-:-:S04]  /*6360*/  LOP3.LUT R0, R7, 0x80000000, RZ, 0xc0, !PT ;  /* 0x8000000007007812 */ /* 0x000fc800078ec0ff */
[----:B------:R-:W-:-:S04]  /*6370*/  SHF.R.U32.HI R5, RZ, 0x18, R0 ;  /* 0x00000018ff057819 */ /* 0x000fc80000011600 */
[----:B------:R-:W-:-:S04]  /*6380*/  LOP3.LUT R4, R4, R5, RZ, 0xfc, !PT ;  /* 0x0000000504047212 */ /* 0x000fc800078efcff */
[----:B------:R-:W-:-:S07]  /*6390*/  PRMT R0, R4, 0x7610, R0 ;  /* 0x0000761004007816 */ /* 0x000fce0000000000 */
.L_x_16251:
[----:B------:R-:W-:Y:S05]  /*63a0*/  BSYNC B0 ;  /* 0x0000000000007941 */ /* 0x000fea0003800000 */
.L_x_16250:
[----:B------:R3:W-:Y:S01]  /*63b0*/  STG.E.U8 desc[UR36][R2.64], R0 ;  /* 0x0000000002007986 */ /* 0x0007e2000c101124 */
[----:B------:R-:W-:Y:S05]  /*63c0*/  BRA `(.L_x_16230) ;  /* 0x0000000400107947 */ /* 0x000fea0003800000 */
.L_x_16248:
        /* <DEDUP_REMOVED lines=17> */
.L_x_16255:
[----:B------:R-:W-:-:S04]  /*64e0*/  LOP3.LUT R0, R7, 0x80000000, RZ, 0xc0, !PT ;  /* 0x8000000007007812 */ /* 0x000fc800078ec0ff */
[----:B------:R-:W-:-:S04]  /*64f0*/  SHF.R.U32.HI R5, RZ, 0x18, R0 ;  /* 0x00000018ff057819 */ /* 0x000fc80000011600 */
[----:B------:R-:W-:-:S04]  /*6500*/  LOP3.LUT R4, R4, R5, RZ, 0xfc, !PT ;  /* 0x0000000504047212 */ /* 0x000fc800078efcff */
[----:B------:R-:W-:-:S07]  /*6510*/  PRMT R0, R4, 0x7610, R0 ;  /* 0x0000761004007816 */ /* 0x000fce0000000000 */
.L_x_16254:
[----:B------:R-:W-:Y:S05]  /*6520*/  BSYNC B0 ;  /* 0x0000000000007941 */ /* 0x000fea0003800000 */
.L_x_16253:
[----:B------:R0:W-:Y:S01]  /*6530*/  STG.E.U8 desc[UR36][R2.64], R0 ;  /* 0x0000000002007986 */ /* 0x0001e2000c101124 */
[----:B------:R-:W-:Y:S05]  /*6540*/  BRA `(.L_x_16230) ;  /* 0x0000000000b07947 */ /* 0x000fea0003800000 */
.L_x_16247:
        /* <DEDUP_REMOVED lines=22> */
.L_x_16229:
        /* <DEDUP_REMOVED lines=16> */
.L_x_16258:
[----:B------:R-:W-:Y:S05]  /*67b0*/  BRA `(.L_x_16230) ;  /* 0x0000000000147947 */ /* 0x000fea0003800000 */
.L_x_16257:
[--C-:B------:R-:W-:Y:S01]  /*67c0*/  SHF.R.S32.HI R5, RZ, 0x1f, R16.reuse ;  /* 0x0000001fff057819 */ /* 0x100fe20000011410 */
[----:B------:R-:W-:-:S05]  /*67d0*/  IMAD.MOV.U32 R4, RZ, RZ, R16 ;  /* 0x000000ffff047224 */ /* 0x000fca00078e0010 */
[----:B------:R2:W-:Y:S01]  /*67e0*/  STG.E.64 desc[UR36][R2.64], R4 ;  /* 0x0000000402007986 */ /* 0x0005e2000c101b24 */
[----:B------:R-:W-:Y:S05]  /*67f0*/  BRA `(.L_x_16230) ;  /* 0x0000000000047947 */ /* 0x000fea0003800000 */
.L_x_16256:
[----:B------:R0:W-:Y:S02]  /*6800*/  STG.E desc[UR36][R2.64], R16 ;  /* 0x0000001002007986 */ /* 0x0001e4000c101924 */
.L_x_16230:
[----:B------:R-:W-:-:S07]  /*6810*/  VIADD R19, R19, 0x80 ;  /* 0x0000008013137836 */ /* 0x000fce0000000000 */
.L_x_16190:
[----:B------:R-:W-:Y:S05]  /*6820*/  BSYNC B6 ;  /* 0x0000000000067941 */ /* 0x000fea0003800000 */
.L_x_16189:
        /* <DEDUP_REMOVED lines=21> */
.L_x_16262:
[----:B------:R-:W-:Y:S01]  /*6980*/  STG.E.U8 desc[UR36][R2.64], R18 ;  /* 0x0000001202007986 */ /* 0x000fe2000c101124 */
[----:B------:R-:W-:Y:S05]  /*6990*/  EXIT ;  /* 0x000000000000794d */ /* 0x000fea0003800000 */
.L_x_16261:
        /* <DEDUP_REMOVED lines=9> */
.L_x_16265:
[----:B------:R-:W-:Y:S01]  /*6a30*/  STG.E desc[UR36][R2.64], R18 ;  /* 0x0000001202007986 */ /* 0x000fe2000c101924 */
[----:B------:R-:W-:Y:S05]  /*6a40*/  EXIT ;  /* 0x000000000000794d */ /* 0x000fea0003800000 */
.L_x_16264:
[----:B------:R-:W-:Y:S01]  /*6a50*/  STG.E.U16 desc[UR36][R2.64], R18 ;  /* 0x0000001202007986 */ /* 0x000fe2000c101524 */
[----:B------:R-:W-:Y:S05]  /*6a60*/  EXIT ;  /* 0x000000000000794d */ /* 0x000fea0003800000 */
.L_x_16260:
        /* <DEDUP_REMOVED lines=9> */
.L_x_16267:
[----:B------:R-:W-:-:S04]  /*6b00*/  I2FP.F32.S32 R0, R18 ;  /* 0x0000001200007245 */ /* 0x000fc80000201400 */
[----:B------:R-:W-:-:S05]  /*6b10*/  F2FP.F16.F32.PACK_AB R0, RZ, R0 ;  /* 0x00000000ff00723e */ /* 0x000fca00000000ff */
[----:B------:R-:W-:Y:S01]  /*6b20*/  STG.E.U16 desc[UR36][R2.64], R0 ;  /* 0x0000000002007986 */ /* 0x000fe2000c101524 */
[----:B------:R-:W-:Y:S05]  /*6b30*/  EXIT ;  /* 0x000000000000794d */ /* 0x000fea0003800000 */
.L_x_16266:
        /* <DEDUP_REMOVED lines=10> */
.L_x_16269:
[----:B------:R-:W-:-:S04]  /*6be0*/  I2FP.F32.S32 R18, R18 ;  /* 0x0000001200127245 */ /* 0x000fc80000201400 */
[----:B------:R-:W-:-:S04]  /*6bf0*/  F2FP.F16.F32.PACK_AB R5, RZ, R18 ;  /* 0x00000012ff05723e */ /* 0x000fc800000000ff */
[----:B------:R-:W-:-:S05]  /*6c00*/  PRMT R5, R5, 0x5410, RZ ;  /* 0x0000541005057816 */ /* 0x000fca00000000ff */
[----:B------:R-:W-:Y:S01]  /*6c10*/  STG.E desc[UR36][R2.64], R5 ;  /* 0x0000000502007986 */ /* 0x000fe2000c101924 */
[----:B------:R-:W-:Y:S05]  /*6c20*/  EXIT ;  /* 0x000000000000794d */ /* 0x000fea0003800000 */
.L_x_16268:
[----:B------:R-:W0:Y:S02]  /*6c30*/  I2F.F64 R18, R18 ;  /* 0x0000001200127312 */ /* 0x000e240000201c00 */
[----:B0-----:R-:W-:Y:S01]  /*6c40*/  STG.E.64 desc[UR36][R2.64], R18 ;  /* 0x0000001202007986 */ /* 0x001fe2000c101b24 */
[----:B------:R-:W-:Y:S05]  /*6c50*/  EXIT ;  /* 0x000000000000794d */ /* 0x000fea0003800000 */
.L_x_16259:
        /* <DEDUP_REMOVED lines=12> */
.L_x_16272:
[----:B------:R-:W0:Y:S01]  /*6d20*/  I2F.F64 R4, R18 ;  /* 0x0000001200047312 */ /* 0x000e220000201c00 */
[----:B------:R-:W-:-:S05]  /*6d30*/  CS2R R6, SRZ ;  /* 0x0000000000067805 */ /* 0x000fca000001ff00 */
[----:B0-----:R-:W-:Y:S01]  /*6d40*/  STG.E.128 desc[UR36][R2.64], R4 ;  /* 0x0000000402007986 */ /* 0x001fe2000c101d24 */
[----:B------:R-:W-:Y:S05]  /*6d50*/  EXIT ;  /* 0x000000000000794d */ /* 0x000fea0003800000 */
.L_x_16271:
        /* <DEDUP_REMOVED lines=21> */
.L_x_16276:
[----:B------:R-:W-:Y:S05]  /*6eb0*/  BSYNC B0 ;  /* 0x0000000000007941 */ /* 0x000fea0003800000 */
.L_x_16275:
[----:B------:R-:W-:-:S05]  /*6ec0*/  LOP3.LUT R5, R0, R5, RZ, 0xfc, !PT ;  /* 0x0000000500057212 */ /* 0x000fca00078efcff */
[----:B------:R-:W-:Y:S01]  /*6ed0*/  STG.E.U8 desc[UR36][R2.64], R5 ;  /* 0x0000000502007986 */ /* 0x000fe2000c101124 */
[----:B------:R-:W-:Y:S05]  /*6ee0*/  EXIT ;  /* 0x000000000000794d */ /* 0x000fea0003800000 */
.L_x_16274:
        /* <DEDUP_REMOVED lines=13> */
.L_x_16278:
[----:B------:R-:W-:Y:S01]  /*6fc0*/  IMAD.MOV.U32 R0, RZ, RZ, 0x7f ;  /* 0x0000007fff007424 */ /* 0x000fe200078e00ff */
[----:B------:R-:W-:-:S04]  /*6fd0*/  ISETP.GT.U32.AND P0, PT, R4, 0x7f800000, PT ;  /* 0x7f8000000400780c */ /* 0x000fc80003f04070 */
[----:B------:R-:W-:-:S09]  /*6fe0*/  SEL R0, R0, 0x7c, P0 ;  /* 0x0000007c00007807 */ /* 0x000fd20000000000 */
.L_x_16279:
[----:B------:R-:W-:Y:S05]  /*6ff0*/  BSYNC B0 ;  /* 0x0000000000007941 */ /* 0x000fea0003800000 */
.L_x_16277:
[----:B------:R-:W-:-:S04]  /*7000*/  LOP3.LUT R4, R5, 0x80000000, RZ, 0xc0, !PT ;  /* 0x8000000005047812 */ /* 0x000fc800078ec0ff */
[----:B------:R-:W-:-:S04]  /*7010*/  SHF.R.U32.HI R5, RZ, 0x18, R4 ;  /* 0x00000018ff057819 */ /* 0x000fc80000011604 */
[----:B------:R-:W-:-:S05]  /*7020*/  LOP3.LUT R5, R0, R5, RZ, 0xfc, !PT ;  /* 0x0000000500057212 */ /* 0x000fca00078efcff */
[----:B------:R-:W-:Y:S01]  /*7030*/  STG.E.U8 desc[UR36][R2.64], R5 ;  /* 0x0000000502007986 */ /* 0x000fe2000c101124 */
[----:B------:R-:W-:Y:S05]  /*7040*/  EXIT ;  /* 0x000000000000794d */ /* 0x000fea0003800000 */
.L_x_16273:
[----:B------:R-:W-:-:S04]  /*7050*/  I2FP.F32.S32 R0, R18 ;  /* 0x0000001200007245 */ /* 0x000fc80000201400 */
[----:B------:R-:W-:-:S05]  /*7060*/  F2FP.BF16.F32.PACK_AB R0, RZ, R0 ;  /* 0x00000000ff00723e */ /* 0x000fca00000010ff */
[----:B------:R-:W-:Y:S01]  /*7070*/  STG.E.U16 desc[UR36][R2.64], R0 ;  /* 0x0000000002007986 */ /* 0x000fe2000c101524 */
[----:B------:R-:W-:Y:S05]  /*7080*/  EXIT ;  /* 0x000000000000794d */ /* 0x000fea0003800000 */
.L_x_16270:
        /* <DEDUP_REMOVED lines=10> */
.L_x_16282:
        /* <DEDUP_REMOVED lines=17> */
.L_x_16285:
[----:B------:R-:W-:-:S04]  /*7240*/  LOP3.LUT R0, R7, 0x80000000, RZ, 0xc0, !PT ;  /* 0x8000000007007812 */ /* 0x000fc800078ec0ff */
[----:B------:R-:W-:-:S04]  /*7250*/  SHF.R.U32.HI R5, RZ, 0x18, R0 ;  /* 0x00000018ff057819 */ /* 0x000fc80000011600 */
[----:B------:R-:W-:-:S04]  /*7260*/  LOP3.LUT R4, R4, R5, RZ, 0xfc, !PT ;  /* 0x0000000504047212 */ /* 0x000fc800078efcff */
[----:B------:R-:W-:-:S07]  /*7270*/  PRMT R0, R4, 0x7610, R0 ;  /* 0x0000761004007816 */ /* 0x000fce0000000000 */
.L_x_16284:
[----:B------:R-:W-:Y:S05]  /*7280*/  BSYNC B0 ;  /* 0x0000000000007941 */ /* 0x000fea0003800000 */
.L_x_16283:
[----:B------:R-:W-:Y:S01]  /*7290*/  STG.E.U8 desc[UR36][R2.64], R0 ;  /* 0x0000000002007986 */ /* 0x000fe2000c101124 */
[----:B------:R-:W-:Y:S05]  /*72a0*/  EXIT ;  /* 0x000000000000794d */ /* 0x000fea0003800000 */
.L_x_16281:
        /* <DEDUP_REMOVED lines=17> */
.L_x_16288:
[----:B------:R-:W-:-:S04]  /*73c0*/  LOP3.LUT R0, R7, 0x80000000, RZ, 0xc0, !PT ;  /* 0x8000000007007812 */ /* 0x000fc800078ec0ff */
[----:B------:R-:W-:-:S04]  /*73d0*/  SHF.R.U32.HI R5, RZ, 0x18, R0 ;  /* 0x00000018ff057819 */ /* 0x000fc80000011600 */
[----:B------:R-:W-:-:S04]  /*73e0*/  LOP3.LUT R4, R4, R5, RZ, 0xfc, !PT ;  /* 0x0000000504047212 */ /* 0x000fc800078efcff */
[----:B------:R-:W-:-:S07]  /*73f0*/  PRMT R0, R4, 0x7610, R0 ;  /* 0x0000761004007816 */ /* 0x000fce0000000000 */
.L_x_16287:
[----:B------:R-:W-:Y:S05]  /*7400*/  BSYNC B0 ;  /* 0x0000000000007941 */ /* 0x000fea0003800000 */
.L_x_16286:
[----:B------:R-:W-:Y:S01]  /*7410*/  STG.E.U8 desc[UR36][R2.64], R0 ;  /* 0x0000000002007986 */ /* 0x000fe2000c101124 */
[----:B------:R-:W-:Y:S05]  /*7420*/  EXIT ;  /* 0x000000000000794d */ /* 0x000fea0003800000 */
.L_x_16280:
        /* <DEDUP_REMOVED lines=22> */
.L_x_16263:
        /* <DEDUP_REMOVED lines=16> */
.L_x_16291:
[----:B------:R-:W-:Y:S05]  /*7690*/  EXIT ;  /* 0x000000000000794d */ /* 0x000fea0003800000 */
.L_x_16290:
[----:B------:R-:W-:-:S05]  /*76a0*/  SHF.R.S32.HI R19, RZ, 0x1f, R18 ;  /* 0x0000001fff137819 */ /* 0x000fca0000011412 */
[----:B------:R-:W-:Y:S01]  /*76b0*/  STG.E.64 desc[UR36][R2.64], R18 ;  /* 0x0000001202007986 */ /* 0x000fe2000c101b24 */
[----:B------:R-:W-:Y:S05]  /*76c0*/  EXIT ;  /* 0x000000000000794d */ /* 0x000fea0003800000 */
.L_x_16289:
[----:B------:R-:W-:Y:S01]  /*76d0*/  STG.E desc[UR36][R2.64], R18 ;  /* 0x0000001202007986 */ /* 0x000fe2000c101924 */
[----:B------:R-:W-:Y:S05]  /*76e0*/  EXIT ;  /* 0x000000000000794d */ /* 0x000fea0003800000 */
.L_x_16292:
        /* <DEDUP_REMOVED lines=9> */
.L_x_32177:


//--------------------- .text._ZN2at6native18elementwise_kernelILi128ELi2EZNS0_22gpu_kernel_impl_nocastINS0_13AUnaryFunctorIiiiZZZNS0_21heaviside_kernel_cudaERNS_18TensorIteratorBaseEENKUlvE_clEvENKUlvE1_clEvEUliiE_EEEEvS5_RKT_EUliE_EEviT1_ --------------------------
	.section	.text._ZN2at6native18elementwise_kernelILi128ELi2EZNS0_22gpu_kernel_impl_nocastINS0_13AUnaryFunctorIiiiZZZNS0_21heaviside_kernel_cudaERNS_18TensorIteratorBaseEENKUlvE_clEvENKUlvE1_clEvEUliiE_EEEEvS5_RKT_EUliE_EEviT1_,"ax",@progbits
	.align	128
        .global         _ZN2at6native18elementwise_kernelILi128ELi2EZNS0_22gpu_kernel_impl_nocastINS0_13AUnaryFunctorIiiiZZZNS0_21heaviside_kernel_cudaERNS_18TensorIteratorBaseEENKUlvE_clEvENKUlvE1_clEvEUliiE_EEEEvS5_RKT_EUliE_EEviT1_
        .type           _ZN2at6native18elementwise_kernelILi128ELi2EZNS0_22gpu_kernel_impl_nocastINS0_13AUnaryFunctorIiiiZZZNS0_21heaviside_kernel_cudaERNS_18TensorIteratorBaseEENKUlvE_clEvENKUlvE1_clEvEUliiE_EEEEvS5_RKT_EUliE_EEviT1_,@function
        .size           _ZN2at6native18elementwise_kernelILi128ELi2EZNS0_22gpu_kernel_impl_nocastINS0_13AUnaryFunctorIiiiZZZNS0_21heaviside_kernel_cudaERNS_18TensorIteratorBaseEENKUlvE_clEvENKUlvE1_clEvEUliiE_EEEEvS5_RKT_EUliE_EEviT1_,(.L_x_32178 - _ZN2at6native18elementwise_kernelILi128ELi2EZNS0_22gpu_kernel_impl_nocastINS0_13AUnaryFunctorIiiiZZZNS0_21heaviside_kernel_cudaERNS_18TensorIteratorBaseEENKUlvE_clEvENKUlvE1_clEvEUliiE_EEEEvS5_RKT_EUliE_EEviT1_)
        .other          _ZN2at6native18elementwise_kernelILi128ELi2EZNS0_22gpu_kernel_impl_nocastINS0_13AUnaryFunctorIiiiZZZNS0_21heaviside_kernel_cudaERNS_18TensorIteratorBaseEENKUlvE_clEvENKUlvE1_clEvEUliiE_EEEEvS5_RKT_EUliE_EEviT1_,@"STO_CUDA_ENTRY STV_DEFAULT"
_ZN2at6native18elementwise_kernelILi128ELi2EZNS0_22gpu_kernel_impl_nocastINS0_13AUnaryFunctorIiiiZZZNS0_21heaviside_kernel_cudaERNS_18TensorIteratorBaseEENKUlvE_clEvENKUlvE1_clEvEUliiE_EEEEvS5_RKT_EUliE_EEviT1_:
.text._ZN2at6native18elementwise_kernelILi128ELi2EZNS0_22gpu_kernel_impl_nocastINS0_13AUnaryFunctorIiiiZZZNS0_21heaviside_kernel_cudaERNS_18TensorIteratorBaseEENKUlvE_clEvENKUlvE1_clEvEUliiE_EEEEvS5_RKT_EUliE_EEviT1_:
        /* <DEDUP_REMOVED lines=312> */
.L_x_16295:
[----:B------:R-:W-:Y:S01]  /*1380*/  ULDC UR7, c[0x0][0x424] ;  /* 0x0001090000077ab9 */ /* 0x000fe20000000800 */
[----:B------:R-:W-:Y:S01]  /*1390*/  ULDC.64 UR8, c[0x0][0x418] ;  /* 0x0001060000087ab9 */ /* 0x000fe20000000a00 */
[----:B------:R-:W-:Y:S02]  /*13a0*/  ISETP.NE.AND P1, PT, RZ, UR7, PT ;  /* 0x00000007ff007c0c */ /* 0x000fe4000bf25270 */
[----:B------:R-:W-:Y:S02]  /*13b0*/  ISETP.LT.AND P0, PT, RZ, UR7, PT ;  /* 0x00000007ff007c0c */ /* 0x000fe4000bf01270 */
[----:B------:R-:W-:Y:S02]  /*13c0*/  IADD3 R4, P2, R2, UR8, RZ ;  /* 0x0000000802047c10 */ /* 0x000fe4000ff5e0ff */
[----:B------:R-:W-:Y:S02]  /*13d0*/  SEL R9, RZ, 0x1, !P0 ;  /* 0x00000001ff097807 */ /* 0x000fe40004000000 */
[----:B------:R-:W-:Y:S01]  /*13e0*/  IADD3.X R5, RZ, UR9, RZ, P2, !PT ;  /* 0x00000009ff057c10 */ /* 0x000fe200097fe4ff */
[----:B------:R-:W-:-:S04]  /*13f0*/  ULDC.64 UR8, c[0x0][0x410] ;  /* 0x0001040000087ab9 */ /* 0x000fc80000000a00 */
[----:B------:R-:W2:Y:S01]  /*1400*/  @!P1 LDG.E R9, desc[UR4][R4.64] ;  /* 0x0000000404099981 */ /* 0x000ea2000c1e1900 */
[----:B------:R-:W-:Y:S02]  /*1410*/  IADD3 R2, P0, R3, UR8, RZ ;  /* 0x0000000803027c10 */ /* 0x000fe4000ff1e0ff */
[----:B------:R-:W-:Y:S02]  /*1420*/  IADD3 R7, R0, 0x80, RZ ;  /* 0x0000008000077810 */ /* 0x000fe40007ffe0ff */
[----:B------:R-:W-:-:S05]  /*1430*/  IADD3.X R3, RZ, UR9, RZ, P0, !PT ;  /* 0x00000009ff037c10 */ /* 0x000fca00087fe4ff */
[----:B--2---:R0:W-:Y:S04]  /*1440*/  STG.E desc[UR4][R2.64], R9 ;  /* 0x0000000902007986 */ /* 0x0041e8000c101904 */
.L_x_16294:
[----:B------:R-:W-:Y:S05]  /*1450*/  BSYNC B0 ;  /* 0x0000000000007941 */ /* 0x000fea0003800000 */
.L_x_16293:
        /* <DEDUP_REMOVED lines=305> */
.L_x_16296:
        /* <DEDUP_REMOVED lines=9> */
[----:B------:R-:W-:-:S04]  /*2800*/  IADD3 R2, P0, R3, UR6, RZ ;  /* 0x0000000603027c10 */ /* 0x000fc8000ff1e0ff */
[----:B------:R-:W-:-:S05]  /*2810*/  IADD3.X R3, RZ, UR7, RZ, P0, !PT ;  /* 0x00000007ff037c10 */ /* 0x000fca00087fe4ff */
[----:B--2---:R-:W-:Y:S01]  /*2820*/  STG.E desc[UR4][R2.64], R7 ;  /* 0x0000000702007986 */ /* 0x004fe2000c101904 */
[----:B------:R-:W-:Y:S05]  /*2830*/  EXIT ;  /* 0x000000000000794d */ /* 0x000fea0003800000 */
.L_x_16297:
        /* <DEDUP_REMOVED lines=12> */
.L_x_32178:


//--------------------- .text._ZN2at6native27unrolled_elementwise_kernelINS0_13AUnaryFunctorIiiiZZZNS0_21heaviside_kernel_cudaERNS_18TensorIteratorBaseEENKUlvE_clEvENKUlvE1_clEvEUliiE_EESt5arrayIPcLm2EELi4E23TrivialOffsetCalculatorILi1EjESD_NS0_6memory15LoadWithoutCastENSE_16StoreWithoutCastEEEviT_T0_T2_T3_T4_T5_ --------------------------
	.section	.text._ZN2at6native27unrolled_elementwise_kernelINS0_13AUnaryFunctorIiiiZZZNS0_21heaviside_kernel_cudaERNS_18TensorIteratorBaseEENKUlvE_clEvENKUlvE1_clEvEUliiE_EESt5arrayIPcLm2EELi4E23TrivialOffsetCalculatorILi1EjESD_NS0_6memory15LoadWithoutCastENSE_16StoreWithoutCastEEEviT_T0_T2_T3_T4_T5_,"ax",@progbits
	.align	128
        .global         _ZN2at6native27unrolled_elementwise_kernelINS0_13AUnaryFunctorIiiiZZZNS0_21heaviside_kernel_cudaERNS_18TensorIteratorBaseEENKUlvE_clEvENKUlvE1_clEvEUliiE_EESt5arrayIPcLm2EELi4E23TrivialOffsetCalculatorILi1EjESD_NS0_6memory15LoadWithoutCastENSE_16StoreWithoutCastEEEviT_T0_T2_T3_T4_T5_
        .type           _ZN2at6native27unrolled_elementwise_kernelINS0_13AUnaryFunctorIiiiZZZNS0_21heaviside_kernel_cudaERNS_18TensorIteratorBaseEENKUlvE_clEvENKUlvE1_clEvEUliiE_EESt5arrayIPcLm2EELi4E23TrivialOffsetCalculatorILi1EjESD_NS0_6memory15LoadWithoutCastENSE_16StoreWithoutCastEEEviT_T0_T2_T3_T4_T5_,@function
        .size           _ZN2at6native27unrolled_elementwise_kernelINS0_13AUnaryFunctorIiiiZZZNS0_21heaviside_kernel_cudaERNS_18TensorIteratorBaseEENKUlvE_clEvENKUlvE1_clEvEUliiE_EESt5arrayIPcLm2EELi4E23TrivialOffsetCalculatorILi1EjESD_NS0_6memory15LoadWithoutCastENSE_16StoreWithoutCastEEEviT_T0_T2_T3_T4_T5_,(.L_x_32179 - _ZN2at6native27unrolled_elementwise_kernelINS0_13AUnaryFunctorIiiiZZZNS0_21heaviside_kernel_cudaERNS_18TensorIteratorBaseEENKUlvE_clEvENKUlvE1_clEvEUliiE_EESt5arrayIPcLm2EELi4E23TrivialOffsetCalculatorILi1EjESD_NS0_6memory15LoadWithoutCastENSE_16StoreWithoutCastEEEviT_T0_T2_T3_T4_T5_)
        .other          _ZN2at6native27unrolled_elementwise_kernelINS0_13AUnaryFunctorIiiiZZZNS0_21heaviside_kernel_cudaERNS_18TensorIteratorBaseEENKUlvE_clEvENKUlvE1_clEvEUliiE_EESt5arrayIPcLm2EELi4E23TrivialOffsetCalculatorILi1EjESD_NS0_6memory15LoadWithoutCastENSE_16StoreWithoutCastEEEviT_T0_T2_T3_T4_T5_,@"STO_CUDA_ENTRY STV_DEFAULT"
_ZN2at6native27unrolled_elementwise_kernelINS0_13AUnaryFunctorIiiiZZZNS0_21heaviside_kernel_cudaERNS_18TensorIteratorBaseEENKUlvE_clEvENKUlvE1_clEvEUliiE_EESt5arrayIPcLm2EELi4E23TrivialOffsetCalculatorILi1EjESD_NS0_6memory15LoadWithoutCastENSE_16StoreWithoutCastEEEviT_T0_T2_T3_T4_T5_:
.text._ZN2at6native27unrolled_elementwise_kernelINS0_13AUnaryFunctorIiiiZZZNS0_21heaviside_kernel_cudaERNS_18TensorIteratorBaseEENKUlvE_clEvENKUlvE1_clEvEUliiE_EESt5arrayIPcLm2EELi4E23TrivialOffsetCalculatorILi1EjESD_NS0_6memory15LoadWithoutCastENSE_16StoreWithoutCastEEEviT_T0_T2_T3_T4_T5_:
[----:B------:R-:W-:Y:S01]  /*0000*/  LDC R1, c[0x0][0x28] ;  /* 0x00000a00ff017b82 */ /* 0x000fe20000000800 */
[----:B------:R-:W0:Y:S07]  /*0010*/  S2R R0, SR_CTAID.X ;  /* 0x0000000000007919 */ /* 0x000e2e0000002500 */
[----:B------:R-:W0:Y:S01]  /*0020*/  LDC R5, c[0x0][0x210] ;  /* 0x00008400ff057b82 */ /* 0x000e220000000800 */
[----:B------:R-:W-:Y:S01]  /*0030*/  IMAD.MOV.U32 R16, RZ, RZ, RZ ;  /* 0x000000ffff107224 */ /* 0x000fe200078e00ff */
[----:B------:R-:W-:Y:S01]  /*0040*/  ULDC.64 UR6, c[0x0][0x208] ;  /* 0x0000820000067ab9 */ /* 0x000fe20000000a00 */
[----:B------:R-:W1:Y:S01]  /*0050*/  S2R R3, SR_TID.X ;  /* 0x0000000000037919 */ /* 0x000e620000002100 */
[----:B------:R-:W-:Y:S01]  /*0060*/  ULDC UR4, c[0x0][0x218] ;  /* 0x0000860000047ab9 */ /* 0x000fe20000000800 */
        /* <DEDUP_REMOVED lines=11> */
[----:B0-----:R-:W-:-:S05]  /*0120*/  @!P0 IMAD.WIDE.U32 R4, R13, 0x4, R4 ;  /* 0x000000040d048825 */ /* 0x001fca00078e0004 */
[----:B------:R0:W2:Y:S07]  /*0130*/  @!P0 LDG.E R16, desc[UR6][R4.64] ;  /* 0x0000000604108981 */ /* 0x0000ae000c1e1900 */
[----:B------:R-:W3:Y:S01]  /*0140*/  @!P2 LDC.64 R8, c[0x0][0x228] ;  /* 0x00008a00ff08ab82 */ /* 0x000ee20000000a00 */
[----:B------:R-:W-:Y:S01]  /*0150*/  @!P2 LEA R13, R0, R11, 0x9 ;  /* 0x0000000b000da211 */ /* 0x000fe200078e48ff */
[----:B-1----:R-:W-:Y:S01]  /*0160*/  @!P1 IMAD.WIDE.U32 R6, R15, 0x4, R6 ;  /* 0x000000040f069825 */ /* 0x002fe200078e0006 */
[----:B------:R-:W-:-:S06]  /*0170*/  CS2R R14, SRZ ;  /* 0x00000000000e7805 */ /* 0x000fcc000001ff00 */
[----:B------:R1:W4:Y:S01]  /*0180*/  @!P1 LDG.E R14, desc[UR6][R6.64] ;  /* 0x00000006060e9981 */ /* 0x000322000c1e1900 */
[----:B---3--:R-:W-:-:S05]  /*0190*/  @!P2 IMAD.WIDE.U32 R12, R13, 0x4, R8 ;  /* 0x000000040d0ca825 */ /* 0x008fca00078e0008 */
[----:B------:R3:W4:Y:S01]  /*01a0*/  @!P2 LDG.E R15, desc[UR6][R12.64] ;  /* 0x000000060c0fa981 */ /* 0x000722000c1e1900 */
[----:B------:R-:W-:-:S05]  /*01b0*/  @!P2 VIADD R11, R11, 0x80 ;  /* 0x000000800b0ba836 */ /* 0x000fca0000000000 */
[----:B------:R-:W-:-:S13]  /*01c0*/  ISETP.GE.AND P1, PT, R11, R2, PT ;  /* 0x000000020b00720c */ /* 0x000fda0003f26270 */
[----:B------:R-:W3:Y:S01]  /*01d0*/  @!P1 LDC.64 R8, c[0x0][0x228] ;  /* 0x00008a00ff089b82 */ /* 0x000ee20000000a00 */
[C---:B------:R-:W-:Y:S01]  /*01e0*/  @!P1 LEA R11, R0.reuse, R11, 0x9 ;  /* 0x0000000b000b9211 */ /* 0x040fe200078e48ff */
[----:B0-----:R-:W-:Y:S01]  /*01f0*/  IMAD.MOV.U32 R4, RZ, RZ, RZ ;  /* 0x000000ffff047224 */ /* 0x001fe200078e00ff */
[----:B------:R-:W-:Y:S01]  /*0200*/  UISETP.GT.AND UP0, UPT, UR4, URZ, UPT ;  /* 0x0000003f0400728c */ /* 0x000fe2000bf04270 */
[-C--:B-1----:R-:W-:Y:S02]  /*0210*/  @!P0 LEA R7, R0, R3.reuse, 0x9 ;  /* 0x0000000300078211 */ /* 0x082fe400078e48ff */
[----:B---3--:R-:W-:Y:S02]  /*0220*/  @!P1 IMAD.WIDE.U32 R8, R11, 0x4, R8 ;  /* 0x000000040b089825 */ /* 0x008fe400078e0008 */
[----:B------:R-:W0:Y:S03]  /*0230*/  @!P0 LDC.64 R10, c[0x0][0x220] ;  /* 0x00008800ff0a8b82 */ /* 0x000e260000000a00 */
[----:B------:R1:W5:Y:S01]  /*0240*/  @!P1 LDG.E R4, desc[UR6][R8.64] ;  /* 0x0000000608049981 */ /* 0x000362000c1e1900 */
[----:B------:R-:W-:Y:S01]  /*0250*/  ISETP.NE.AND P1, PT, RZ, UR4, PT ;  /* 0x00000004ff007c0c */ /* 0x000fe2000bf25270 */
[----:B------:R-:W-:Y:S01]  /*0260*/  USEL UR4, URZ, 0x1, !UP0 ;  /* 0x000000013f047887 */ /* 0x000fe2000c000000 */
[----:B------:R-:W-:-:S05]  /*0270*/  MOV R17, R3 ;  /* 0x0000000300117202 */ /* 0x000fca0000000f00 */
[----:B------:R-:W-:Y:S02]  /*0280*/  IMAD.U32 R13, RZ, RZ, UR4 ;  /* 0x00000004ff0d7e24 */ /* 0x000fe4000f8e00ff */
[----:B------:R-:W-:Y:S02]  /*0290*/  @!P0 VIADD R17, R3, 0x80 ;  /* 0x0000008003118836 */ /* 0x000fe40000000000 */
[----:B0-----:R-:W-:-:S03]  /*02a0*/  @!P0 IMAD.WIDE.U32 R6, R7, 0x4, R10 ;  /* 0x0000000407068825 */ /* 0x001fc600078e000a */
[----:B------:R-:W-:Y:S01]  /*02b0*/  ISETP.GE.AND P2, PT, R17, R2, PT ;  /* 0x000000021100720c */ /* 0x000fe20003f46270 */
[----:B------:R-:W-:Y:S01]  /*02c0*/  BSSY B0, `(.L_x_16298) ;  /* 0x0000013000007945 */ /* 0x000fe20003800000 */
[----:B------:R-:W-:Y:S01]  /*02d0*/  MOV R3, UR4 ;  /* 0x0000000400037c02 */ /* 0x000fe20008000f00 */
[----:B------:R-:W-:Y:S02]  /*02e0*/  IMAD.U32 R11, RZ, RZ, UR4 ;  /* 0x00000004ff0b7e24 */ /* 0x000fe4000f8e00ff */
[----:B------:R-:W-:Y:S01]  /*02f0*/  IMAD.U32 R5, RZ, RZ, UR4 ;  /* 0x00000004ff057e24 */ /* 0x000fe2000f8e00ff */
[----:B--2---:R-:W-:-:S05]  /*0300*/  @!P1 MOV R13, R16 ;  /* 0x00000010000d9202 */ /* 0x004fca0000000f00 */
[----:B------:R1:W-:Y:S01]  /*0310*/  @!P0 STG.E desc[UR6][R6.64], R13 ;  /* 0x0000000d06008986 */ /* 0x0003e2000c101906 */
[----:B----4-:R-:W-:Y:S01]  /*0320*/  @!P1 IMAD.MOV.U32 R11, RZ, RZ, R14 ;  /* 0x000000ffff0b9224 */ /* 0x010fe200078e000e */
[----:B------:R-:W-:Y:S01]  /*0330*/  @!P1 MOV R3, R15 ;  /* 0x0000000f00039202 */ /* 0x000fe20000000f00 */
[----:B-1----:R-:W-:Y:S06]  /*0340*/  @P2 BRA `(.L_x_16299) ;  /* 0x0000000000282947 */ /* 0x002fec0003800000 */
        /* <DEDUP_REMOVED lines=10> */
.L_x_16299:
[----:B------:R-:W-:Y:S05]  /*03f0*/  BSYNC B0 ;  /* 0x0000000000007941 */ /* 0x000fea0003800000 */
.L_x_16298:
[----:B------:R-:W-:-:S13]  /*0400*/  ISETP.GE.AND P0, PT, R17, R2, PT ;  /* 0x000000021100720c */ /* 0x000fda0003f06270 */
[----:B------:R-:W-:Y:S05]  /*0410*/  @P0 EXIT ;  /* 0x000000000000094d */ /* 0x000fea0003800000 */
[----:B0-----:R-:W0:Y:S01]  /*0420*/  LDC.64 R2, c[0x0][0x220] ;  /* 0x00008800ff027b82 */ /* 0x001e220000000a00 */
[----:B------:R-:W-:Y:S02]  /*0430*/  LEA R17, R0, R17, 0x9 ;  /* 0x0000001100117211 */ /* 0x000fe400078e48ff */
[----:B-----5:R-:W-:-:S03]  /*0440*/  @!P1 MOV R5, R4 ;  /* 0x0000000400059202 */ /* 0x020fc60000000f00 */
[----:B0-----:R-:W-:-:S05]  /*0450*/  IMAD.WIDE.U32 R2, R17, 0x4, R2 ;  /* 0x0000000411027825 */ /* 0x001fca00078e0002 */
[----:B------:R-:W-:Y:S01]  /*0460*/  STG.E desc[UR6][R2.64], R5 ;  /* 0x0000000502007986 */ /* 0x000fe2000c101906 */
[----:B------:R-:W-:Y:S05]  /*0470*/  EXIT ;  /* 0x000000000000794d */ /* 0x000fea0003800000 */
.L_x_16300:
        /* <DEDUP_REMOVED lines=16> */
.L_x_32179:


//--------------------- .text._ZN2at6native29vectorized_elementwise_kernelILi2ENS0_13AUnaryFunctorIiiiZZZNS0_21heaviside_kernel_cudaERNS_18TensorIteratorBaseEENKUlvE_clEvENKUlvE1_clEvEUliiE_EESt5arrayIPcLm2EEEEviT0_T1_ --------------------------
	.section	.text._ZN2at6native29vectorized_elementwise_kernelILi2ENS0_13AUnaryFunctorIiiiZZZNS0_21heaviside_kernel_cudaERNS_18TensorIteratorBaseEENKUlvE_clEvENKUlvE1_clEvEUliiE_EESt5arrayIPcLm2EEEEviT0_T1_,"ax",@progbits
	.align	128
        .global         _ZN2at6native29vectorized_elementwise_kernelILi2ENS0_13AUnaryFunctorIiiiZZZNS0_21heaviside_kernel_cudaERNS_18TensorIteratorBaseEENKUlvE_clEvENKUlvE1_clEvEUliiE_EESt5arrayIPcLm2EEEEviT0_T1_
        .type           _ZN2at6native29vectorized_elementwise_kernelILi2ENS0_13AUnaryFunctorIiiiZZZNS0_21heaviside_kernel_cudaERNS_18TensorIteratorBaseEENKUlvE_clEvENKUlvE1_clEvEUliiE_EESt5arrayIPcLm2EEEEviT0_T1_,@function
        .size           _ZN2at6native29vectorized_elementwise_kernelILi2ENS0_13AUnaryFunctorIiiiZZZNS0_21heaviside_kernel_cudaERNS_18TensorIteratorBaseEENKUlvE_clEvENKUlvE1_clEvEUliiE_EESt5arrayIPcLm2EEEEviT0_T1_,(.L_x_32180 - _ZN2at6native29vectorized_elementwise_kernelILi2ENS0_13AUnaryFunctorIiiiZZZNS0_21heaviside_kernel_cudaERNS_18TensorIteratorBaseEENKUlvE_clEvENKUlvE1_clEvEUliiE_EESt5arrayIPcLm2EEEEviT0_T1_)
        .other          _ZN2at6native29vectorized_elementwise_kernelILi2ENS0_13AUnaryFunctorIiiiZZZNS0_21heaviside_kernel_cudaERNS_18TensorIteratorBaseEENKUlvE_clEvENKUlvE1_clEvEUliiE_EESt5arrayIPcLm2EEEEviT0_T1_,@"STO_CUDA_ENTRY STV_DEFAULT"
_ZN2at6native29vectorized_elementwise_kernelILi2ENS0_13AUnaryFunctorIiiiZZZNS0_21heaviside_kernel_cudaERNS_18TensorIteratorBaseEENKUlvE_clEvENKUlvE1_clEvEUliiE_EESt5arrayIPcLm2EEEEviT0_T1_:
.text._ZN2at6native29vectorized_elementwise_kernelILi2ENS0_13AUnaryFunctorIiiiZZZNS0_21heaviside_kernel_cudaERNS_18TensorIteratorBaseEENKUlvE_clEvENKUlvE1_clEvEUliiE_EESt5arrayIPcLm2EEEEviT0_T1_:
        /* <DEDUP_REMOVED lines=8> */
[----:B------:R-:W0:Y:S01]  /*0080*/  LDC R4, c[0x0][0x218] ;  /* 0x00008600ff047b82 */ /* 0x000e220000000800 */
[----:B------:R-:W1:Y:S01]  /*0090*/  S2R R15, SR_TID.X ;  /* 0x00000000000f7919 */ /* 0x000e620000002100 */
[C---:B0-----:R-:W-:Y:S02]  /*00a0*/  ISETP.NE.AND P1, PT, R4.reuse, RZ, PT ;  /* 0x000000ff0400720c */ /* 0x041fe40003f25270 */
[----:B------:R-:W-:-:S04]  /*00b0*/  ISETP.GT.AND P0, PT, R4, RZ, PT ;  /* 0x000000ff0400720c */ /* 0x000fc80003f04270 */
[----:B------:R-:W0:Y:S01]  /*00c0*/  LDC.64 R4, c[0x0][0x220] ;  /* 0x00008800ff047b82 */ /* 0x000e220000000a00 */
[----:B------:R-:W-:-:S04]  /*00d0*/  SEL R12, RZ, 0x1, !P0 ;  /* 0x00000001ff0c7807 */ /* 0x000fc80004000000 */
[-C--:B------:R-:W-:Y:S01]  /*00e0*/  MOV R7, R12.reuse ;  /* 0x0000000c00077202 */ /* 0x080fe20000000f00 */
[--C-:B------:R-:W-:Y:S01]  /*00f0*/  IMAD.MOV.U32 R9, RZ, RZ, R12.reuse ;  /* 0x000000ffff097224 */ /* 0x100fe200078e000c */
[-C--:B------:R-:W-:Y:S01]  /*0100*/  MOV R11, R12.reuse ;  /* 0x0000000c000b7202 */ /* 0x080fe20000000f00 */
[----:B------:R-:W2:Y:S01]  /*0110*/  @!P1 LDC.64 R2, c[0x0][0x228] ;  /* 0x00008a00ff029b82 */ /* 0x000ea20000000a00 */
[--C-:B------:R-:W-:Y:S01]  /*0120*/  IMAD.MOV.U32 R13, RZ, RZ, R12.reuse ;  /* 0x000000ffff0d7224 */ /* 0x100fe200078e000c */
[-C--:B------:R-:W-:Y:S01]  /*0130*/  MOV R10, R12.reuse ;  /* 0x0000000c000a7202 */ /* 0x080fe20000000f00 */
[----:B------:R-:W-:Y:S01]  /*0140*/  IMAD.MOV.U32 R8, RZ, RZ, R12 ;  /* 0x000000ffff087224 */ /* 0x000fe200078e000c */
[----:B------:R-:W-:Y:S01]  /*0150*/  MOV R6, R12 ;  /* 0x0000000c00067202 */ /* 0x000fe20000000f00 */
[----:B--2---:R-:W-:-:S04]  /*0160*/  @!P1 IMAD.WIDE R2, R0, 0x4, R2 ;  /* 0x0000000400029825 */ /* 0x004fc800078e0202 */
[----:B-1----:R-:W-:-:S05]  /*0170*/  @!P1 IMAD.WIDE.U32 R2, R15, 0x8, R2 ;  /* 0x000000080f029825 */ /* 0x002fca00078e0002 */
[----:B------:R-:W2:Y:S04]  /*0180*/  @!P1 LDG.E.64 R12, desc[UR4][R2.64] ;  /* 0x00000004020c9981 */ /* 0x000ea8000c1e1b00 */
[----:B------:R-:W3:Y:S04]  /*0190*/  @!P1 LDG.E.64 R10, desc[UR4][R2.64+0x400] ;  /* 0x00040004020a9981 */ /* 0x000ee8000c1e1b00 */
[----:B------:R-:W4:Y:S04]  /*01a0*/  @!P1 LDG.E.64 R8, desc[UR4][R2.64+0x800] ;  /* 0x0008000402089981 */ /* 0x000f28000c1e1b00 */
[----:B------:R-:W5:Y:S01]  /*01b0*/  @!P1 LDG.E.64 R6, desc[UR4][R2.64+0xc00] ;  /* 0x000c000402069981 */ /* 0x000f62000c1e1b00 */
[----:B0-----:R-:W-:-:S04]  /*01c0*/  IMAD.WIDE.U32 R4, R0, 0x4, R4 ;  /* 0x0000000400047825 */ /* 0x001fc800078e0004 */
[----:B------:R-:W-:-:S05]  /*01d0*/  IMAD.WIDE R4, R15, 0x8, R4 ;  /* 0x000000080f047825 */ /* 0x000fca00078e0204 */
[----:B--2---:R-:W-:Y:S04]  /*01e0*/  STG.E.64 desc[UR4][R4.64], R12 ;  /* 0x0000000c04007986 */ /* 0x004fe8000c101b04 */
[----:B---3--:R-:W-:Y:S04]  /*01f0*/  STG.E.64 desc[UR4][R4.64+0x400], R10 ;  /* 0x0004000a04007986 */ /* 0x008fe8000c101b04 */
[----:B----4-:R-:W-:Y:S04]  /*0200*/  STG.E.64 desc[UR4][R4.64+0x800], R8 ;  /* 0x0008000804007986 */ /* 0x010fe8000c101b04 */
[----:B-----5:R-:W-:Y:S01]  /*0210*/  STG.E.64 desc[UR4][R4.64+0xc00], R6 ;  /* 0x000c000604007986 */ /* 0x020fe2000c101b04 */
[----:B------:R-:W-:Y:S05]  /*0220*/  EXIT ;  /* 0x000000000000794d */ /* 0x000fea0003800000 */
.L_x_16301:
[----:B------:R-:W0:Y:S01]  /*0230*/  S2R R17, SR_TID.X ;  /* 0x0000000000117919 */ /* 0x000e220000002100 */
[----:B------:R-:W-:Y:S01]  /*0240*/  IMAD.MOV.U32 R20, RZ, RZ, RZ ;  /* 0x000000ffff147224 */ /* 0x000fe200078e00ff */
[----:B------:R-:W-:Y:S01]  /*0250*/  HFMA2.MMA R22, -RZ, RZ, 0, 0 ;  /* 0x00000000ff167435 */ /* 0x000fe200000001ff */
[----:B------:R-:W-:Y:S01]  /*0260*/  IMAD.MOV.U32 R24, RZ, RZ, RZ ;  /* 0x000000ffff187224 */ /* 0x000fe200078e00ff */
[----:B------:R-:W-:Y:S01]  /*0270*/  ULDC UR6, c[0x0][0x218] ;  /* 0x0000860000067ab9 */ /* 0x000fe20000000800 */
[----:B0-----:R-:W-:Y:S01]  /*0280*/  ISETP.GE.AND P0, PT, R17, R16, PT ;  /* 0x000000101100720c */ /* 0x001fe20003f06270 */
[----:B------:R-:W-:-:S12]  /*0290*/  IMAD.MOV.U32 R25, RZ, RZ, R17 ;  /* 0x000000ffff197224 */ /* 0x000fd800078e0011 */
[----:B------:R-:W-:Y:S01]  /*02a0*/  @!P0 IADD3 R25, R17, 0x80, RZ ;  /* 0x0000008011198810 */ /* 0x000fe20007ffe0ff */
[----:B------:R-:W0:Y:S03]  /*02b0*/  @!P0 LDC.64 R14, c[0x0][0x228] ;  /* 0x00008a00ff0e8b82 */ /* 0x000e260000000a00 */
        /* <DEDUP_REMOVED lines=8> */
[----:B------:R-:W-:Y:S01]  /*0340*/  ISETP.GE.AND P4, PT, R25, R16, PT ;  /* 0x000000101900720c */ /* 0x000fe20003f86270 */
[----:B-1----:R-:W-:-:S05]  /*0350*/  @!P6 IMAD.WIDE.U32 R2, R5, 0x4, R2 ;  /* 0x000000040502e825 */ /* 0x002fca00078e0002 */
[----:B------:R1:W3:Y:S07]  /*0360*/  @!P6 LDG.E R20, desc[UR4][R2.64] ;  /* 0x000000040214e981 */ /* 0x0002ee000c1e1900 */
[----:B------:R-:W-:Y:S01]  /*0370*/  @!P4 IMAD.IADD R27, R0, 0x1, R25 ;  /* 0x00000001001bc824 */ /* 0x000fe200078e0219 */
[----:B------:R-:W-:Y:S01]  /*0380*/  @!P4 IADD3 R25, R25, 0x80, RZ ;  /* 0x000000801919c810 */ /* 0x000fe20007ffe0ff */
[----:B------:R-:W4:Y:S03]  /*0390*/  @!P4 LDC.64 R10, c[0x0][0x228] ;  /* 0x00008a00ff0acb82 */ /* 0x000f260000000a00 */
[----:B------:R-:W-:-:S13]  /*03a0*/  ISETP.GE.AND P3, PT, R25, R16, PT ;  /* 0x000000101900720c */ /* 0x000fda0003f66270 */
[----:B------:R-:W-:Y:S01]  /*03b0*/  @!P3 IMAD.IADD R23, R0, 0x1, R25 ;  /* 0x000000010017b824 */ /* 0x000fe200078e0219 */
[----:B------:R-:W-:Y:S01]  /*03c0*/  @!P3 IADD3 R25, R25, 0x80, RZ ;  /* 0x000000801919b810 */ /* 0x000fe20007ffe0ff */
[----:B-1----:R-:W1:Y:S03]  /*03d0*/  @!P3 LDC.64 R2, c[0x0][0x228] ;  /* 0x00008a00ff02bb82 */ /* 0x002e660000000a00 */
[----:B------:R-:W-:-:S13]  /*03e0*/  ISETP.GE.AND P2, PT, R25, R16, PT ;  /* 0x000000101900720c */ /* 0x000fda0003f46270 */
[----:B------:R-:W-:Y:S01]  /*03f0*/  @!P2 IMAD.IADD R21, R0, 0x1, R25 ;  /* 0x000000010015a824 */ /* 0x000fe200078e0219 */
[----:B------:R-:W-:Y:S01]  /*0400*/  @!P2 IADD3 R25, R25, 0x80, RZ ;  /* 0x000000801919a810 */ /* 0x000fe20007ffe0ff */
[----:B------:R-:W5:Y:S03]  /*0410*/  @!P2 LDC.64 R4, c[0x0][0x228] ;  /* 0x00008a00ff04ab82 */ /* 0x000f660000000a00 */
[----:B------:R-:W-:-:S13]  /*0420*/  ISETP.GE.AND P1, PT, R25, R16, PT ;  /* 0x000000101900720c */ /* 0x000fda0003f26270 */
[C---:B------:R-:W-:Y:S01]  /*0430*/  @!P1 IADD3 R19, R0.reuse, R25, RZ ;  /* 0x0000001900139210 */ /* 0x040fe20007ffe0ff */
[----:B------:R-:W-:Y:S01]  /*0440*/  @!P1 VIADD R25, R25, 0x80 ;  /* 0x0000008019199836 */ /* 0x000fe20000000000 */
[----:B------:R-:W-:Y:S01]  /*0450*/  @!P0 IADD3 R18, R0, R17, RZ ;  /* 0x0000001100128210 */ /* 0x000fe20007ffe0ff */
[----:B------:R-:W4:Y:S03]  /*0460*/  @!P1 LDC.64 R6, c[0x0][0x228] ;  /* 0x00008a00ff069b82 */ /* 0x000f260000000a00 */
[----:B------:R-:W-:Y:S01]  /*0470*/  ISETP.GE.AND P6, PT, R25, R16, PT ;  /* 0x000000101900720c */ /* 0x000fe20003fc6270 */
[----:B0-----:R-:W-:-:S04]  /*0480*/  @!P0 IMAD.WIDE.U32 R14, R18, 0x4, R14 ;  /* 0x00000004120e8825 */ /* 0x001fc800078e000e */
[----:B------:R-:W-:-:S06]  /*0490*/  IMAD.MOV.U32 R18, RZ, RZ, RZ ;  /* 0x000000ffff127224 */ /* 0x000fcc00078e00ff */
[----:B------:R0:W3:Y:S02]  /*04a0*/  @!P0 LDG.E R18, desc[UR4][R14.64] ;  /* 0x000000040e128981 */ /* 0x0000e4000c1e1900 */
[----:B------:R-:W1:Y:S01]  /*04b0*/  @!P6 LDC.64 R8, c[0x0][0x228] ;  /* 0x00008a00ff08eb82 */ /* 0x000e620000000a00 */
[----:B------:R-:W-:Y:S01]  /*04c0*/  @!P6 IADD3 R25, R0, R25, RZ ;  /* 0x000000190019e210 */ /* 0x000fe20007ffe0ff */
[----:B-----5:R-:W-:Y:S01]  /*04d0*/  @!P2 IMAD.WIDE.U32 R4, R21, 0x4, R4 ;  /* 0x000000041504a825 */ /* 0x020fe200078e0004 */
[----:B------:R-:W-:-:S03]  /*04e0*/  MOV R21, RZ ;  /* 0x000000ff00157202 */ /* 0x000fc60000000f00 */
[----:B--2---:R-:W-:Y:S01]  /*04f0*/  @!P5 IMAD.WIDE.U32 R12, R29, 0x4, R12 ;  /* 0x000000041d0cd825 */ /* 0x004fe200078e000c */
[----:B0-----:R-:W-:-:S03]  /*0500*/  CS2R R14, SRZ ;  /* 0x00000000000e7805 */ /* 0x001fc6000001ff00 */
[----:B----4-:R-:W-:Y:S01]  /*0510*/  @!P1 IMAD.WIDE.U32 R6, R19, 0x4, R6 ;  /* 0x0000000413069825 */ /* 0x010fe200078e0006 */
[----:B------:R-:W2:Y:S03]  /*0520*/  @!P5 LDG.E R22, desc[UR4][R12.64] ;  /* 0x000000040c16d981 */ /* 0x000ea6000c1e1900 */
[----:B------:R-:W-:Y:S01]  /*0530*/  IMAD.MOV.U32 R19, RZ, RZ, RZ ;  /* 0x000000ffff137224 */ /* 0x000fe200078e00ff */
[----:B------:R-:W4:Y:S01]  /*0540*/  @!P2 LDG.E R15, desc[UR4][R4.64] ;  /* 0x00000004040fa981 */ /* 0x000f22000c1e1900 */
[----:B------:R-:W-:-:S04]  /*0550*/  @!P4 IMAD.WIDE.U32 R10, R27, 0x4, R10 ;  /* 0x000000041b0ac825 */ /* 0x000fc800078e000a */
[----:B-1----:R-:W-:Y:S01]  /*0560*/  @!P3 IMAD.WIDE.U32 R2, R23, 0x4, R2 ;  /* 0x000000041702b825 */ /* 0x002fe200078e0002 */
[----:B------:R0:W5:Y:S03]  /*0570*/  @!P4 LDG.E R24, desc[UR4][R10.64] ;  /* 0x000000040a18c981 */ /* 0x000166000c1e1900 */
[----:B------:R-:W-:Y:S01]  /*0580*/  @!P6 IMAD.WIDE.U32 R8, R25, 0x4, R8 ;  /* 0x000000041908e825 */ /* 0x000fe200078e0008 */
[----:B------:R1:W5:Y:S04]  /*0590*/  @!P3 LDG.E R14, desc[UR4][R2.64] ;  /* 0x00000004020eb981 */ /* 0x000368000c1e1900 */
[----:B------:R1:W5:Y:S01]  /*05a0*/  @!P1 LDG.E R19, desc[UR4][R6.64] ;  /* 0x0000000406139981 */ /* 0x000362000c1e1900 */
[----:B0-----:R-:W1:Y:S03]  /*05b0*/  @!P0 LDC.64 R10, c[0x0][0x220] ;  /* 0x00008800ff0a8b82 */ /* 0x001e660000000a00 */
[----:B------:R-:W5:Y:S01]  /*05c0*/  @!P6 LDG.E R21, desc[UR4][R8.64] ;  /* 0x000000040815e981 */ /* 0x000f62000c1e1900 */
[----:B------:R-:W-:Y:S01]  /*05d0*/  ISETP.NE.AND P1, PT, RZ, UR6, PT ;  /* 0x00000006ff007c0c */ /* 0x000fe2000bf25270 */
[----:B------:R-:W-:Y:S01]  /*05e0*/  UISETP.GT.AND UP0, UPT, UR6, URZ, UPT ;  /* 0x0000003f0600728c */ /* 0x000fe2000bf04270 */
[----:B------:R-:W-:-:S03]  /*05f0*/  @!P0 IMAD.IADD R23, R0, 0x1, R17 ;  /* 0x0000000100178824 */ /* 0x000fc600078e0211 */
[----:B------:R-:W-:Y:S01]  /*0600*/  USEL UR6, URZ, 0x1, !UP0 ;  /* 0x000000013f067887 */ /* 0x000fe2000c000000 */
[----:B------:R-:W-:-:S05]  /*0610*/  @!P0 VIADD R17, R17, 0x80 ;  /* 0x0000008011118836 */ /* 0x000fca0000000000 */
[----:B------:R-:W-:Y:S01]  /*0620*/  MOV R13, UR6 ;  /* 0x00000006000d7c02 */ /* 0x000fe20008000f00 */
[----:B-1----:R-:W-:Y:S01]  /*0630*/  @!P0 IMAD.WIDE.U32 R2, R23, 0x4, R10 ;  /* 0x0000000417028825 */ /* 0x002fe200078e000a */
[----:B------:R-:W-:Y:S01]  /*0640*/  BSSY B0, `(.L_x_16302) ;  /* 0x000003d000007945 */ /* 0x000fe20003800000 */
[----:B------:R-:W-:-:S03]  /*0650*/  MOV R11, UR6 ;  /* 0x00000006000b7c02 */ /* 0x000fc60008000f00 */
[----:B------:R-:W-:Y:S01]  /*0660*/  BSSY B1, `(.L_x_16303) ;  /* 0x0000034000017945 */ /* 0x000fe20003800000 */
[----:B------:R-:W-:Y:S01]  /*0670*/  IMAD.U32 R7, RZ, RZ, UR6 ;  /* 0x00000006ff077e24 */ /* 0x000fe2000f8e00ff */
[----:B------:R-:W-:Y:S01]  /*0680*/  MOV R5, UR6 ;  /* 0x0000000600057c02 */ /* 0x000fe20008000f00 */
[----:B------:R-:W-:Y:S01]  /*0690*/  IMAD.U32 R6, RZ, RZ, UR6 ;  /* 0x00000006ff067e24 */ /* 0x000fe2000f8e00ff */
[----:B------:R-:W-:Y:S02]  /*06a0*/  MOV R4, UR6 ;  /* 0x0000000600047c02 */ /* 0x000fe40008000f00 */
[----:B---3--:R-:W-:Y:S01]  /*06b0*/  @!P1 MOV R11, R20 ;  /* 0x00000014000b9202 */ /* 0x008fe20000000f00 */
[----:B------:R-:W-:-:S05]  /*06c0*/  @!P1 IMAD.MOV.U32 R13, RZ, RZ, R18 ;  /* 0x000000ffff0d9224 */ /* 0x000fca00078e0012 */
[----:B------:R0:W-:Y:S01]  /*06d0*/  @!P0 STG.E desc[UR4][R2.64], R13 ;  /* 0x0000000d02008986 */ /* 0x0001e2000c101904 */
[----:B------:R-:W-:Y:S01]  /*06e0*/  ISETP.GE.AND P0, PT, R17, R16, PT ;  /* 0x000000101100720c */ /* 0x000fe20003f06270 */
[----:B--2---:R-:W-:Y:S02]  /*06f0*/  @!P1 IMAD.MOV.U32 R7, RZ, RZ, R22 ;  /* 0x000000ffff079224 */ /* 0x004fe400078e0016 */
[----:B0-----:R-:W-:Y:S01]  /*0700*/  IMAD.U32 R3, RZ, RZ, UR6 ;  /* 0x00000006ff037e24 */ /* 0x001fe2000f8e00ff */
[----:B------:R-:W-:Y:S02]  /*0710*/  MOV R2, UR6 ;  /* 0x0000000600027c02 */ /* 0x000fe40008000f00 */
[----:B----4-:R-:W-:Y:S02]  /*0720*/  @!P1 MOV R4, R15 ;  /* 0x0000000f00049202 */ /* 0x010fe40000000f00 */
[----:B-----5:R-:W-:Y:S01]  /*0730*/  @!P1 MOV R5, R24 ;  /* 0x0000001800059202 */ /* 0x020fe20000000f00 */
[----:B------:R-:W-:-:S02]  /*0740*/  @!P1 IMAD.MOV.U32 R6, RZ, RZ, R14 ;  /* 0x000000ffff069224 */ /* 0x000fc400078e000e */
[----:B------:R-:W-:Y:S01]  /*0750*/  @!P1 IMAD.MOV.U32 R3, RZ, RZ, R19 ;  /* 0x000000ffff039224 */ /* 0x000fe200078e0013 */
[----:B------:R-:W-:Y:S01]  /*0760*/  @!P1 MOV R2, R21 ;  /* 0x0000001500029202 */ /* 0x000fe20000000f00 */
[----:B------:R-:W-:Y:S06]  /*0770*/  @P0 BRA `(.L_x_16304) ;  /* 0x0000000000300947 */ /* 0x000fec0003800000 */
        /* <DEDUP_REMOVED lines=12> */
.L_x_16304:
[----:B------:R-:W-:-:S13]  /*0840*/  ISETP.GE.AND P0, PT, R17, R16, PT ;  /* 0x000000101100720c */ /* 0x000fda0003f06270 */
[----:B------:R-:W-:Y:S05]  /*0850*/  @P0 BRA `(.L_x_16306) ;  /* 0x0000000000300947 */ /* 0x000fea0003800000 */
[----:B0-----:R-:W0:Y:S01]  /*0860*/  LDC.64 R8, c[0x0][0x220] ;  /* 0x00008800ff087b82 */ /* 0x001e220000000a00 */
[----:B------:R-:W-:Y:S01]  /*0870*/  IMAD.IADD R7, R0, 0x1, R17 ;  /* 0x0000000100077824 */ /* 0x000fe200078e0211 */
[----:B------:R-:W-:-:S03]  /*0880*/  IADD3 R17, R17, 0x80, RZ ;  /* 0x0000008011117810 */ /* 0x000fc60007ffe0ff */
[----:B0-----:R-:W-:-:S05]  /*0890*/  IMAD.WIDE.U32 R8, R7, 0x4, R8 ;  /* 0x0000000407087825 */ /* 0x001fca00078e0008 */
[----:B------:R1:W-:Y:S02]  /*08a0*/  STG.E desc[UR4][R8.64], R5 ;  /* 0x0000000508007986 */ /* 0x0003e4000c101904 */
.L_x_16305:
[----:B------:R-:W-:-:S13]  /*08b0*/  ISETP.GE.AND P0, PT, R17, R16, PT ;  /* 0x000000101100720c */ /* 0x000fda0003f06270 */
[----:B------:R-:W-:Y:S05]  /*08c0*/  @P0 BRA `(.L_x_16307) ;  /* 0x0000000000340947 */ /* 0x000fea0003800000 */
[----:B01----:R-:W0:Y:S01]  /*08d0*/  LDC.64 R8, c[0x0][0x220] ;  /* 0x00008800ff087b82 */ /* 0x003e220000000a00 */
[----:B------:R-:W-:Y:S01]  /*08e0*/  IMAD.IADD R5, R0, 0x1, R17 ;  /* 0x0000000100057824 */ /* 0x000fe200078e0211 */
[----:B------:R-:W-:-:S03]  /*08f0*/  IADD3 R17, R17, 0x80, RZ ;  /* 0x0000008011117810 */ /* 0x000fc60007ffe0ff */
[----:B0-----:R-:W-:-:S05]  /*0900*/  IMAD.WIDE.U32 R8, R5, 0x4, R8 ;  /* 0x0000000405087825 */ /* 0x001fca00078e0008 */
[----:B------:R1:W-:Y:S02]  /*0910*/  STG.E desc[UR4][R8.64], R6 ;  /* 0x0000000608007986 */ /* 0x0003e4000c101904 */
.L_x_16306:
        /* <DEDUP_REMOVED lines=8> */
.L_x_16307:
[----:B------:R-:W-:Y:S05]  /*09a0*/  BSYNC B1 ;  /* 0x0000000000017941 */ /* 0x000fea0003800000 */
.L_x_16303:
[----:B------:R-:W-:-:S13]  /*09b0*/  ISETP.GE.AND P0, PT, R17, R16, PT ;  /* 0x000000101100720c */ /* 0x000fda0003f06270 */
[----:B-12---:R-:W1:Y:S01]  /*09c0*/  @!P0 LDC.64 R4, c[0x0][0x220] ;  /* 0x00008800ff048b82 */ /* 0x006e620000000a00 */
[----:B------:R-:W-:Y:S01]  /*09d0*/  @!P0 IMAD.IADD R7, R0, 0x1, R17 ;  /* 0x0000000100078824 */ /* 0x000fe200078e0211 */
[----:B------:R-:W-:-:S03]  /*09e0*/  @!P0 IADD3 R17, R17, 0x80, RZ ;  /* 0x0000008011118810 */ /* 0x000fc60007ffe0ff */
[----:B-1----:R-:W-:-:S05]  /*09f0*/  @!P0 IMAD.WIDE.U32 R4, R7, 0x4, R4 ;  /* 0x0000000407048825 */ /* 0x002fca00078e0004 */
[----:B------:R2:W-:Y:S02]  /*0a00*/  @!P0 STG.E desc[UR4][R4.64], R3 ;  /* 0x0000000304008986 */ /* 0x0005e4000c101904 */
.L_x_16308:
[----:B------:R-:W-:Y:S05]  /*0a10*/  BSYNC B0 ;  /* 0x0000000000007941 */ /* 0x000fea0003800000 */
.L_x_16302:
        /* <DEDUP_REMOVED lines=8> */
.L_x_16309:
        /* <DEDUP_REMOVED lines=14> */
.L_x_32180:


//--------------------- .text._ZN2at6native29vectorized_elementwise_kernelILi4ENS0_13AUnaryFunctorIiiiZZZNS0_21heaviside_kernel_cudaERNS_18TensorIteratorBaseEENKUlvE_clEvENKUlvE1_clEvEUliiE_EESt5arrayIPcLm2EEEEviT0_T1_ --------------------------
	.section	.text._ZN2at6native29vectorized_elementwise_kernelILi4ENS0_13AUnaryFunctorIiiiZZZNS0_21heaviside_kernel_cudaERNS_18TensorIteratorBaseEENKUlvE_clEvENKUlvE1_clEvEUliiE_EESt5arrayIPcLm2EEEEviT0_T1_,"ax",@progbits
	.align	128
        .global         _ZN2at6native29vectorized_elementwise_kernelILi4ENS0_13AUnaryFunctorIiiiZZZNS0_21heaviside_kernel_cudaERNS_18TensorIteratorBaseEENKUlvE_clEvENKUlvE1_clEvEUliiE_EESt5arrayIPcLm2EEEEviT0_T1_
        .type           _ZN2at6native29vectorized_elementwise_kernelILi4ENS0_13AUnaryFunctorIiiiZZZNS0_21heaviside_kernel_cudaERNS_18TensorIteratorBaseEENKUlvE_clEvENKUlvE1_clEvEUliiE_EESt5arrayIPcLm2EEEEviT0_T1_,@function
        .size           _ZN2at6native29vectorized_elementwise_kernelILi4ENS0_13AUnaryFunctorIiiiZZZNS0_21heaviside_kernel_cudaERNS_18TensorIteratorBaseEENKUlvE_clEvENKUlvE1_clEvEUliiE_EESt5arrayIPcLm2EEEEviT0_T1_,(.L_x_32181 - _ZN2at6native29vectorized_elementwise_kernelILi4ENS0_13AUnaryFunctorIiiiZZZNS0_21heaviside_kernel_cudaERNS_18TensorIteratorBaseEENKUlvE_clEvENKUlvE1_clEvEUliiE_EESt5arrayIPcLm2EEEEviT0_T1_)
        .other          _ZN2at6native29vectorized_elementwise_kernelILi4ENS0_13AUnaryFunctorIiiiZZZNS0_21heaviside_kernel_cudaERNS_18TensorIteratorBaseEENKUlvE_clEvENKUlvE1_clEvEUliiE_EESt5arrayIPcLm2EEEEviT0_T1_,@"STO_CUDA_ENTRY STV_DEFAULT"
_ZN2at6native29vectorized_elementwise_kernelILi4ENS0_13AUnaryFunctorIiiiZZZNS0_21heaviside_kernel_cudaERNS_18TensorIteratorBaseEENKUlvE_clEvENKUlvE1_clEvEUliiE_EESt5arrayIPcLm2EEEEviT0_T1_:
.text._ZN2at6native29vectorized_elementwise_kernelILi4ENS0_13AUnaryFunctorIiiiZZZNS0_21heaviside_kernel_cudaERNS_18TensorIteratorBaseEENKUlvE_clEvENKUlvE1_clEvEUliiE_EESt5arrayIPcLm2EEEEviT0_T1_:
        /* <DEDUP_REMOVED lines=9> */
[----:B------:R-:W1:Y:S07]  /*0090*/  S2R R15, SR_TID.X ;  /* 0x00000000000f7919 */ /* 0x000e6e0000002100 */
[----:B------:R-:W2:Y:S01]  /*00a0*/  LDC.64 R12, c[0x0][0x220] ;  /* 0x00008800ff0c7b82 */ /* 0x000ea20000000a00 */
[C---:B0-----:R-:W-:Y:S02]  /*00b0*/  ISETP.NE.AND P1, PT, R4.reuse, RZ, PT ;  /* 0x000000ff0400720c */ /* 0x041fe40003f25270 */
[----:B------:R-:W-:-:S04]  /*00c0*/  ISETP.GT.AND P0, PT, R4, RZ, PT ;  /* 0x000000ff0400720c */ /* 0x000fc80003f04270 */
[----:B------:R-:W-:-:S04]  /*00d0*/  SEL R8, RZ, 0x1, !P0 ;  /* 0x00000001ff087807 */ /* 0x000fc80004000000 */
[-C--:B------:R-:W-:Y:S01]  /*00e0*/  MOV R7, R8.reuse ;  /* 0x0000000800077202 */ /* 0x080fe20000000f00 */
[--C-:B------:R-:W-:Y:S01]  /*00f0*/  IMAD.MOV.U32 R6, RZ, RZ, R8.reuse ;  /* 0x000000ffff067224 */ /* 0x100fe200078e0008 */
[-C--:B------:R-:W-:Y:S01]  /*0100*/  MOV R5, R8.reuse ;  /* 0x0000000800057202 */ /* 0x080fe20000000f00 */
[----:B------:R-:W0:Y:S01]  /*0110*/  @!P1 LDC.64 R2, c[0x0][0x228] ;  /* 0x00008a00ff029b82 */ /* 0x000e220000000a00 */
[--C-:B------:R-:W-:Y:S01]  /*0120*/  IMAD.MOV.U32 R11, RZ, RZ, R8.reuse ;  /* 0x000000ffff0b7224 */ /* 0x100fe200078e0008 */
[-C--:B------:R-:W-:Y:S01]  /*0130*/  MOV R10, R8.reuse ;  /* 0x00000008000a7202 */ /* 0x080fe20000000f00 */
[----:B------:R-:W-:Y:S01]  /*0140*/  IMAD.MOV.U32 R9, RZ, RZ, R8 ;  /* 0x000000ffff097224 */ /* 0x000fe200078e0008 */
[----:B------:R-:W-:Y:S01]  /*0150*/  MOV R4, R8 ;  /* 0x0000000800047202 */ /* 0x000fe20000000f00 */
[----:B0-----:R-:W-:-:S04]  /*0160*/  @!P1 IMAD.WIDE R2, R0, 0x4, R2 ;  /* 0x0000000400029825 */ /* 0x001fc800078e0202 */
[----:B-1----:R-:W-:-:S05]  /*0170*/  @!P1 IMAD.WIDE.U32 R2, R15, 0x10, R2 ;  /* 0x000000100f029825 */ /* 0x002fca00078e0002 */
[----:B------:R-:W3:Y:S04]  /*0180*/  @!P1 LDG.E.128 R8, desc[UR4][R2.64] ;  /* 0x0000000402089981 */ /* 0x000ee8000c1e1d00 */
[----:B------:R-:W4:Y:S01]  /*0190*/  @!P1 LDG.E.128 R4, desc[UR4][R2.64+0x800] ;  /* 0x0008000402049981 */ /* 0x000f22000c1e1d00 */
[----:B--2---:R-:W-:-:S04]  /*01a0*/  IMAD.WIDE.U32 R12, R0, 0x4, R12 ;  /* 0x00000004000c7825 */ /* 0x004fc800078e000c */
[----:B------:R-:W-:-:S05]  /*01b0*/  IMAD.WIDE R12, R15, 0x10, R12 ;  /* 0x000000100f0c7825 */ /* 0x000fca00078e020c */
[----:B---3--:R-:W-:Y:S04]  /*01c0*/  STG.E.128 desc[UR4][R12.64], R8 ;  /* 0x000000080c007986 */ /* 0x008fe8000c101d04 */
[----:B----4-:R-:W-:Y:S01]  /*01d0*/  STG.E.128 desc[UR4][R12.64+0x800], R4 ;  /* 0x000800040c007986 */ /* 0x010fe2000c101d04 */
[----:B------:R-:W-:Y:S05]  /*01e0*/  EXIT ;  /* 0x000000000000794d */ /* 0x000fea0003800000 */
.L_x_16310:
        /* <DEDUP_REMOVED lines=97> */
.L_x_16313:
[----:B------:R-:W-:-:S13]  /*0800*/  ISETP.GE.AND P0, PT, R17, R16, PT ;  /* 0x000000101100720c */ /* 0x000fda0003f06270 */
[----:B------:R-:W-:Y:S05]  /*0810*/  @P0 BRA `(.L_x_16315) ;  /* 0x0000000000300947 */ /* 0x000fea0003800000 */
[----:B0-----:R-:W0:Y:S01]  /*0820*/  LDC.64 R8, c[0x0][0x220] ;  /* 0x00008800ff087b82 */ /* 0x001e220000000a00 */
[----:B------:R-:W-:Y:S01]  /*0830*/  IMAD.IADD R7, R0, 0x1, R17 ;  /* 0x0000000100077824 */ /* 0x000fe200078e0211 */
[----:B------:R-:W-:-:S03]  /*0840*/  IADD3 R17, R17, 0x80, RZ ;  /* 0x0000008011117810 */ /* 0x000fc60007ffe0ff */
[----:B0-----:R-:W-:-:S05]  /*0850*/  IMAD.WIDE.U32 R8, R7, 0x4, R8 ;  /* 0x0000000407087825 */ /* 0x001fca00078e0008 */
[----:B------:R1:W-:Y:S02]  /*0860*/  STG.E desc[UR4][R8.64], R5 ;  /* 0x0000000508007986 */ /* 0x0003e4000c101904 */
.L_x_16314:
[----:B------:R-:W-:-:S13]  /*0870*/  ISETP.GE.AND P0, PT, R17, R16, PT ;  /* 0x000000101100720c */ /* 0x000fda0003f06270 */
[----:B------:R-:W-:Y:S05]  /*0880*/  @P0 BRA `(.L_x_16316) ;  /* 0x0000000000340947 */ /* 0x000fea0003800000 */
[----:B01----:R-:W0:Y:S01]  /*0890*/  LDC.64 R8, c[0x0][0x220] ;  /* 0x00008800ff087b82 */ /* 0x003e220000000a00 */
[----:B------:R-:W-:Y:S01]  /*08a0*/  IMAD.IADD R5, R0, 0x1, R17 ;  /* 0x0000000100057824 */ /* 0x000fe200078e0211 */
[----:B------:R-:W-:-:S03]  /*08b0*/  IADD3 R17, R17, 0x80, RZ ;  /* 0x0000008011117810 */ /* 0x000fc60007ffe0ff */
[----:B0-----:R-:W-:-:S05]  /*08c0*/  IMAD.WIDE.U32 R8, R5, 0x4, R8 ;  /* 0x0000000405087825 */ /* 0x001fca00078e0008 */
[----:B------:R1:W-:Y:S02]  /*08d0*/  STG.E desc[UR4][R8.64], R6 ;  /* 0x0000000608007986 */ /* 0x0003e4000c101904 */
.L_x_16315:
        /* <DEDUP_REMOVED lines=8> */
.L_x_16316:
[----:B------:R-:W-:Y:S05]  /*0960*/  BSYNC B1 ;  /* 0x0000000000017941 */ /* 0x000fea0003800000 */
.L_x_16312:
[----:B------:R-:W-:-:S13]  /*0970*/  ISETP.GE.AND P0, PT, R17, R16, PT ;  /* 0x000000101100720c */ /* 0x000fda0003f06270 */
[----:B-12---:R-:W1:Y:S01]  /*0980*/  @!P0 LDC.64 R4, c[0x0][0x220] ;  /* 0x00008800ff048b82 */ /* 0x006e620000000a00 */
[----:B------:R-:W-:Y:S01]  /*0990*/  @!P0 IMAD.IADD R7, R0, 0x1, R17 ;  /* 0x0000000100078824 */ /* 0x000fe200078e0211 */
[----:B------:R-:W-:-:S03]  /*09a0*/  @!P0 IADD3 R17, R17, 0x80, RZ ;  /* 0x0000008011118810 */ /* 0x000fc60007ffe0ff */
[----:B-1----:R-:W-:-:S05]  /*09b0*/  @!P0 IMAD.WIDE.U32 R4, R7, 0x4, R4 ;  /* 0x0000000407048825 */ /* 0x002fca00078e0004 */
[----:B------:R2:W-:Y:S02]  /*09c0*/  @!P0 STG.E desc[UR4][R4.64], R3 ;  /* 0x0000000304008986 */ /* 0x0005e4000c101904 */
.L_x_16317:
[----:B------:R-:W-:Y:S05]  /*09d0*/  BSYNC B0 ;  /* 0x0000000000007941 */ /* 0x000fea0003800000 */
.L_x_16311:
        /* <DEDUP_REMOVED lines=8> */
.L_x_16318:
        /* <DEDUP_REMOVED lines=10> */
.L_x_32181:


//--------------------- .text._ZN2at6native29vectorized_elementwise_kernelILi8ENS0_13AUnaryFunctorIiiiZZZNS0_21heaviside_kernel_cudaERNS_18TensorIteratorBaseEENKUlvE_clEvENKUlvE1_clEvEUliiE_EESt5arrayIPcLm2EEEEviT0_T1_ --------------------------
	.section	.text._ZN2at6native29vectorized_elementwise_kernelILi8ENS0_13AUnaryFunctorIiiiZZZNS0_21heaviside_kernel_cudaERNS_18TensorIteratorBaseEENKUlvE_clEvENKUlvE1_clEvEUliiE_EESt5arrayIPcLm2EEEEviT0_T1_,"ax",@progbits
	.align	128
        .global         _ZN2at6native29vectorized_elementwise_kernelILi8ENS0_13AUnaryFunctorIiiiZZZNS0_21heaviside_kernel_cudaERNS_18TensorIteratorBaseEENKUlvE_clEvENKUlvE1_clEvEUliiE_EESt5arrayIPcLm2EEEEviT0_T1_
        .type           _ZN2at6native29vectorized_elementwise_kernelILi8ENS0_13AUnaryFunctorIiiiZZZNS0_21heaviside_kernel_cudaERNS_18TensorIteratorBaseEENKUlvE_clEvENKUlvE1_clEvEUliiE_EESt5arrayIPcLm2EEEEviT0_T1_,@function
        .size           _ZN2at6native29vectorized_elementwise_kernelILi8ENS0_13AUnaryFunctorIiiiZZZNS0_21heaviside_kernel_cudaERNS_18TensorIteratorBaseEENKUlvE_clEvENKUlvE1_clEvEUliiE_EESt5arrayIPcLm2EEEEviT0_T1_,(.L_x_32182 - _ZN2at6native29vectorized_elementwise_kernelILi8ENS0_13AUnaryFunctorIiiiZZZNS0_21heaviside_kernel_cudaERNS_18TensorIteratorBaseEENKUlvE_clEvENKUlvE1_clEvEUliiE_EESt5arrayIPcLm2EEEEviT0_T1_)
        .other          _ZN2at6native29vectorized_elementwise_kernelILi8ENS0_13AUnaryFunctorIiiiZZZNS0_21heaviside_kernel_cudaERNS_18TensorIteratorBaseEENKUlvE_clEvENKUlvE1_clEvEUliiE_EESt5arrayIPcLm2EEEEviT0_T1_,@"STO_CUDA_ENTRY STV_DEFAULT"
_ZN2at6native29vectorized_elementwise_kernelILi8ENS0_13AUnaryFunctorIiiiZZZNS0_21heaviside_kernel_cudaERNS_18TensorIteratorBaseEENKUlvE_clEvENKUlvE1_clEvEUliiE_EESt5arrayIPcLm2EEEEviT0_T1_:
.text._ZN2at6native29vectorized_elementwise_kernelILi8ENS0_13AUnaryFunctorIiiiZZZNS0_21heaviside_kernel_cudaERNS_18TensorIteratorBaseEENKUlvE_clEvENKUlvE1_clEvEUliiE_EESt5arrayIPcLm2EEEEviT0_T1_:
        /* <DEDUP_REMOVED lines=31> */
.L_x_16319:
        /* <DEDUP_REMOVED lines=97> */
.L_x_16322:
[----:B------:R-:W-:-:S13]  /*0800*/  ISETP.GE.AND P0, PT, R17, R16, PT ;  /* 0x000000101100720c */ /* 0x000fda0003f06270 */
[----:B------:R-:W-:Y:S05]  /*0810*/  @P0 BRA `(.L_x_16324) ;  /* 0x0000000000300947 */ /* 0x000fea0003800000 */
[----:B0-----:R-:W0:Y:S01]  /*0820*/  LDC.64 R8, c[0x0][0x220] ;  /* 0x00008800ff087b82 */ /* 0x001e220000000a00 */
[----:B------:R-:W-:Y:S01]  /*0830*/  IMAD.IADD R7, R0, 0x1, R17 ;  /* 0x0000000100077824 */ /* 0x000fe200078e0211 */
[----:B------:R-:W-:-:S03]  /*0840*/  IADD3 R17, R17, 0x80, RZ ;  /* 0x0000008011117810 */ /* 0x000fc60007ffe0ff */
[----:B0-----:R-:W-:-:S05]  /*0850*/  IMAD.WIDE.U32 R8, R7, 0x4, R8 ;  /* 0x0000000407087825 */ /* 0x001fca00078e0008 */
[----:B------:R1:W-:Y:S02]  /*0860*/  STG.E desc[UR4][R8.64], R5 ;  /* 0x0000000508007986 */ /* 0x0003e4000c101904 */
.L_x_16323:
[----:B------:R-:W-:-:S13]  /*0870*/  ISETP.GE.AND P0, PT, R17, R16, PT ;  /* 0x000000101100720c */ /* 0x000fda0003f06270 */
[----:B------:R-:W-:Y:S05]  /*0880*/  @P0 BRA `(.L_x_16325) ;  /* 0x0000000000340947 */ /* 0x000fea0003800000 */
[----:B01----:R-:W0:Y:S01]  /*0890*/  LDC.64 R8, c[0x0][0x220] ;  /* 0x00008800ff087b82 */ /* 0x003e220000000a00 */
[----:B------:R-:W-:Y:S01]  /*08a0*/  IMAD.IADD R5, R0, 0x1, R17 ;  /* 0x0000000100057824 */ /* 0x000fe200078e0211 */
[----:B------:R-:W-:-:S03]  /*08b0*/  IADD3 R17, R17, 0x80, RZ ;  /* 0x0000008011117810 */ /* 0x000fc60007ffe0ff */
[----:B0-----:R-:W-:-:S05]  /*08c0*/  IMAD.WIDE.U32 R8, R5, 0x4, R8 ;  /* 0x0000000405087825 */ /* 0x001fca00078e0008 */
[----:B------:R1:W-:Y:S02]  /*08d0*/  STG.E desc[UR4][R8.64], R6 ;  /* 0x0000000608007986 */ /* 0x0003e4000c101904 */
.L_x_16324:
        /* <DEDUP_REMOVED lines=8> */
.L_x_16325:
[----:B------:R-:W-:Y:S05]  /*0960*/  BSYNC B1 ;  /* 0x0000000000017941 */ /* 0x000fea0003800000 */
.L_x_16321:
[----:B------:R-:W-:-:S13]  /*0970*/  ISETP.GE.AND P0, PT, R17, R16, PT ;  /* 0x000000101100720c */ /* 0x000fda0003f06270 */
[----:B-12---:R-:W1:Y:S01]  /*0980*/  @!P0 LDC.64 R4, c[0x0][0x220] ;  /* 0x00008800ff048b82 */ /* 0x006e620000000a00 */
[----:B------:R-:W-:Y:S01]  /*0990*/  @!P0 IMAD.IADD R7, R0, 0x1, R17 ;  /* 0x0000000100078824 */ /* 0x000fe200078e0211 */
[----:B------:R-:W-:-:S03]  /*09a0*/  @!P0 IADD3 R17, R17, 0x80, RZ ;  /* 0x0000008011118810 */ /* 0x000fc60007ffe0ff */
[----:B-1----:R-:W-:-:S05]  /*09b0*/  @!P0 IMAD.WIDE.U32 R4, R7, 0x4, R4 ;  /* 0x0000000407048825 */ /* 0x002fca00078e0004 */
[----:B------:R2:W-:Y:S02]  /*09c0*/  @!P0 STG.E desc[UR4][R4.64], R3 ;  /* 0x0000000304008986 */ /* 0x0005e4000c101904 */
.L_x_16326:
[----:B------:R-:W-:Y:S05]  /*09d0*/  BSYNC B0 ;  /* 0x0000000000007941 */ /* 0x000fea0003800000 */
.L_x_16320:
        /* <DEDUP_REMOVED lines=8> */
.L_x_16327:
        /* <DEDUP_REMOVED lines=10> */
.L_x_32182:


//--------------------- .text._ZN2at6native18elementwise_kernelILi128ELi4EZNS0_15gpu_kernel_implINS0_13BinaryFunctorIaaaZZZNS0_21heaviside_kernel_cudaERNS_18TensorIteratorBaseEENKUlvE_clEvENKUlvE0_clEvEUlaaE_EEEEvS5_RKT_EUliE_EEviT1_ --------------------------
	.section	.text._ZN2at6native18elementwise_kernelILi128ELi4EZNS0_15gpu_kernel_implINS0_13BinaryFunctorIaaaZZZNS0_21heaviside_kernel_cudaERNS_18TensorIteratorBaseEENKUlvE_clEvENKUlvE0_clEvEUlaaE_EEEEvS5_RKT_EUliE_EEviT1_,"ax",@progbits
	.align	128
        .global         _ZN2at6native18elementwise_kernelILi128ELi4EZNS0_15gpu_kernel_implINS0_13BinaryFunctorIaaaZZZNS0_21heaviside_kernel_cudaERNS_18TensorIteratorBaseEENKUlvE_clEvENKUlvE0_clEvEUlaaE_EEEEvS5_RKT_EUliE_EEviT1_
        .type           _ZN2at6native18elementwise_kernelILi128ELi4EZNS0_15gpu_kernel_implINS0_13BinaryFunctorIaaaZZZNS0_21heaviside_kernel_cudaERNS_18TensorIteratorBaseEENKUlvE_clEvENKUlvE0_clEvEUlaaE_EEEEvS5_RKT_EUliE_EEviT1_,@function
        .size           _ZN2at6native18elementwise_kernelILi128ELi4EZNS0_15gpu_kernel_implINS0_13BinaryFunctorIaaaZZZNS0_21heaviside_kernel_cudaERNS_18TensorIteratorBaseEENKUlvE_clEvENKUlvE0_clEvEUlaaE_EEEEvS5_RKT_EUliE_EEviT1_,(.L_x_32183 - _ZN2at6native18elementwise_kernelILi128ELi4EZNS0_15gpu_kernel_implINS0_13BinaryFunctorIaaaZZZNS0_21heaviside_kernel_cudaERNS_18TensorIteratorBaseEENKUlvE_clEvENKUlvE0_clEvEUlaaE_EEEEvS5_RKT_EUliE_EEviT1_)
        .other          _ZN2at6native18elementwise_kernelILi128ELi4EZNS0_15gpu_kernel_implINS0_13BinaryFunctorIaaaZZZNS0_21heaviside_kernel_cudaERNS_18TensorIteratorBaseEENKUlvE_clEvENKUlvE0_clEvEUlaaE_EEEEvS5_RKT_EUliE_EEviT1_,@"STO_CUDA_ENTRY STV_DEFAULT"
_ZN2at6native18elementwise_kernelILi128ELi4EZNS0_15gpu_kernel_implINS0_13BinaryFunctorIaaaZZZNS0_21heaviside_kernel_cudaERNS_18TensorIteratorBaseEENKUlvE_clEvENKUlvE0_clEvEUlaaE_EEEEvS5_RKT_EUliE_EEviT1_:
.text._ZN2at6native18elementwise_kernelILi128ELi4EZNS0_15gpu_kernel_implINS0_13BinaryFunctorIaaaZZZNS0_21heaviside_kernel_cudaERNS_18TensorIteratorBaseEENKUlvE_clEvENKUlvE0_clEvEUlaaE_EEEEvS5_RKT_EUliE_EEviT1_:
        /* <DEDUP_REMOVED lines=365> */
.L_x_16330:
        /* <DEDUP_REMOVED lines=18> */
[----:B------:R0:W5:Y:S01]  /*17f0*/  LDG.E.U8 R19, desc[UR36][R2.64] ;  /* 0x0000002402137981 */ /* 0x000162000c1e1100 */
[----:B------:R-:W-:Y:S05]  /*1800*/  BRA `(.L_x_16336) ;  /* 0x0000000c005c7947 */ /* 0x000fea0003800000 */
.L_x_16334:
[----:B------:R0:W5:Y:S01]  /*1810*/  LDG.E.U8 R19, desc[UR36][R2.64] ;  /* 0x0000002402137981 */ /* 0x000162000c1e1100 */
[----:B------:R-:W-:Y:S05]  /*1820*/  BRA `(.L_x_16336) ;  /* 0x0000000c00547947 */ /* 0x000fea0003800000 */
.L_x_16333:
[----:B------:R-:W-:-:S13]  /*1830*/  ISETP.NE.AND P0, PT, R4, 0x2, PT ;  /* 0x000000020400780c */ /* 0x000fda0003f05270 */
[----:B------:R-:W-:Y:S05]  /*1840*/  @!P0 BRA `(.L_x_16337) ;  /* 0x0000000000208947 */ /* 0x000fea0003800000 */
[----:B------:R-:W-:-:S13]  /*1850*/  ISETP.NE.AND P0, PT, R4, 0x3, PT ;  /* 0x000000030400780c */ /* 0x000fda0003f05270 */
[----:B------:R-:W-:Y:S05]  /*1860*/  @!P0 BRA `(.L_x_16338) ;  /* 0x0000000000108947 */ /* 0x000fea0003800000 */
[----:B------:R-:W-:-:S13]  /*1870*/  ISETP.NE.AND P0, PT, R4, 0x4, PT ;  /* 0x000000040400780c */ /* 0x000fda0003f05270 */
[----:B------:R-:W-:Y:S05]  /*1880*/  @P0 BRA `(.L_x_16335) ;  /* 0x0000000800e80947 */ /* 0x000fea0003800000 */
[----:B------:R0:W5:Y:S01]  /*1890*/  LDG.E.U8 R19, desc[UR36][R2.64] ;  /* 0x0000002402137981 */ /* 0x000162000c1e1100 */
[----:B------:R-:W-:Y:S05]  /*18a0*/  BRA `(.L_x_16336) ;  /* 0x0000000c00347947 */ /* 0x000fea0003800000 */
.L_x_16338:
[----:B------:R0:W5:Y:S01]  /*18b0*/  LDG.E.U8 R19, desc[UR36][R2.64] ;  /* 0x0000002402137981 */ /* 0x000162000c1e1100 */
[----:B------:R-:W-:Y:S05]  /*18c0*/  BRA `(.L_x_16336) ;  /* 0x0000000c002c7947 */ /* 0x000fea0003800000 */
.L_x_16337:
[----:B------:R0:W5:Y:S01]  /*18d0*/  LDG.E.U16 R19, desc[UR36][R2.64] ;  /* 0x0000002402137981 */ /* 0x000162000c1e1500 */
[----:B------:R-:W-:Y:S05]  /*18e0*/  BRA `(.L_x_16336) ;  /* 0x0000000c00247947 */ /* 0x000fea0003800000 */
.L_x_16332:
        /* <DEDUP_REMOVED lines=9> */
.L_x_16340:
[----:B------:R-:W2:Y:S02]  /*1980*/  LDG.E.U16 R0, desc[UR36][R2.64] ;  /* 0x0000002402007981 */ /* 0x000ea4000c1e1500 */
[----:B--2---:R-:W-:-:S06]  /*1990*/  HADD2.F32 R0, -RZ, R0.H0_H0 ;  /* 0x20000000ff007230 */ /* 0x004fcc0000004100 */
[----:B------:R-:W0:Y:S02]  /*19a0*/  F2I.FTZ.TRUNC.NTZ R0, R0 ;  /* 0x0000000000007305 */ /* 0x000e24000021f100 */
[----:B0-----:R-:W-:Y:S01]  /*19b0*/  PRMT R19, R0, 0x7610, R19 ;  /* 0x0000761000137816 */ /* 0x001fe20000000013 */
[----:B------:R-:W-:Y:S06]  /*19c0*/  BRA `(.L_x_16336) ;  /* 0x0000000800ec7947 */ /* 0x000fec0003800000 */
.L_x_16339:
        /* <DEDUP_REMOVED lines=9> */
.L_x_16342:
[----:B------:R-:W2:Y:S02]  /*1a60*/  LDG.E.U16 R2, desc[UR36][R2.64] ;  /* 0x0000002402027981 */ /* 0x000ea4000c1e1500 */
[----:B--2---:R-:W-:-:S06]  /*1a70*/  HADD2.F32 R0, -RZ, R2.H0_H0 ;  /* 0x20000002ff007230 */ /* 0x004fcc0000004100 */
[----:B------:R-:W0:Y:S02]  /*1a80*/  F2I.FTZ.TRUNC.NTZ R0, R0 ;  /* 0x0000000000007305 */ /* 0x000e24000021f100 */
[----:B0-----:R-:W-:Y:S01]  /*1a90*/  PRMT R19, R0, 0x7610, R19 ;  /* 0x0000761000137816 */ /* 0x001fe20000000013 */
[----:B------:R-:W-:Y:S06]  /*1aa0*/  BRA `(.L_x_16336) ;  /* 0x0000000800b47947 */ /* 0x000fec0003800000 */
.L_x_16341:
[----:B------:R-:W2:Y:S02]  /*1ab0*/  LDG.E.64 R2, desc[UR36][R2.64] ;  /* 0x0000002402027981 */ /* 0x000ea4000c1e1b00 */
[----:B--2---:R0:W1:Y:S01]  /*1ac0*/  F2I.F64.TRUNC R19, R2 ;  /* 0x0000000200137311 */ /* 0x004062000030d100 */
[----:B------:R-:W-:Y:S05]  /*1ad0*/  BRA `(.L_x_16336) ;  /* 0x0000000800a87947 */ /* 0x000fea0003800000 */
.L_x_16331:
        /* <DEDUP_REMOVED lines=12> */
.L_x_16345:
[----:B------:R-:W2:Y:S02]  /*1ba0*/  LDG.E.64 R2, desc[UR36][R2.64] ;  /* 0x0000002402027981 */ /* 0x000ea4000c1e1b00 */
[----:B--2---:R3:W4:Y:S01]  /*1bb0*/  F2I.F64.TRUNC R19, R2 ;  /* 0x0000000200137311 */ /* 0x004722000030d100 */
[----:B------:R-:W-:Y:S05]  /*1bc0*/  BRA `(.L_x_16336) ;  /* 0x00000008006c7947 */ /* 0x000fea0003800000 */
.L_x_16344:
        /* <DEDUP_REMOVED lines=28> */
.L_x_16347:
        /* <DEDUP_REMOVED lines=15> */
.L_x_16346:
[----:B------:R-:W2:Y:S02]  /*1e80*/  LDG.E.U16 R0, desc[UR36][R2.64] ;  /* 0x0000002402007981 */ /* 0x000ea4000c1e1500 */
[----:B--2---:R-:W-:-:S06]  /*1e90*/  IMAD.U32 R0, R0, 0x10000, RZ ;  /* 0x0001000000007824 */ /* 0x004fcc00078e00ff */
[----:B------:R-:W0:Y:S02]  /*1ea0*/  F2I.FTZ.TRUNC.NTZ R0, R0 ;  /* 0x0000000000007305 */ /* 0x000e24000021f100 */
[----:B0-----:R-:W-:Y:S01]  /*1eb0*/  PRMT R19, R0, 0x7610, R19 ;  /* 0x0000761000137816 */ /* 0x001fe20000000013 */
[----:B------:R-:W-:Y:S06]  /*1ec0*/  BRA `(.L_x_16336) ;  /* 0x0000000400ac7947 */ /* 0x000fec0003800000 */
.L_x_16343:
        /* <DEDUP_REMOVED lines=10> */
.L_x_16350:
        /* <DEDUP_REMOVED lines=21> */
.L_x_16354:
[----:B------:R-:W-:Y:S05]  /*20c0*/  BSYNC B1 ;  /* 0x0000000000017941 */ /* 0x000fea0003800000 */
.L_x_16353:
[----:B------:R-:W-:Y:S01]  /*20d0*/  LEA R3, R0, 0x3b800000, 0x17 ;  /* 0x3b80000000037811 */ /* 0x000fe200078eb8ff */
[----:B------:R-:W-:-:S05]  /*20e0*/  IMAD.SHL.U32 R0, R2, 0x100000, RZ ;  /* 0x0010000002007824 */ /* 0x000fca00078e00ff */
[----:B------:R-:W-:-:S07]  /*20f0*/  LOP3.LUT R0, R3, R0, R4, 0xfe, !PT ;  /* 0x0000000003007212 */ /* 0x000fce00078efe04 */
.L_x_16352:
[----:B------:R-:W-:Y:S05]  /*2100*/  BSYNC B0 ;  /* 0x0000000000007941 */ /* 0x000fea0003800000 */
.L_x_16351:
[----:B------:R-:W0:Y:S02]  /*2110*/  F2I.FTZ.TRUNC.NTZ R0, R0 ;  /* 0x0000000000007305 */ /* 0x000e24000021f100 */
[----:B0-----:R-:W-:Y:S01]  /*2120*/  PRMT R19, R0, 0x7610, R19 ;  /* 0x0000761000137816 */ /* 0x001fe20000000013 */
[----:B------:R-:W-:Y:S06]  /*2130*/  BRA `(.L_x_16336) ;  /* 0x0000000400107947 */ /* 0x000fec0003800000 */
.L_x_16349:
        /* <DEDUP_REMOVED lines=21> */
.L_x_16358:
[----:B------:R-:W-:Y:S05]  /*2290*/  BSYNC B1 ;  /* 0x0000000000017941 */ /* 0x000fea0003800000 */
.L_x_16357:
[----:B------:R-:W-:Y:S01]  /*22a0*/  LEA R3, R0, 0x37800000, 0x17 ;  /* 0x3780000000037811 */ /* 0x000fe200078eb8ff */
[----:B------:R-:W-:-:S05]  /*22b0*/  IMAD.SHL.U32 R0, R2, 0x200000, RZ ;  /* 0x0020000002007824 */ /* 0x000fca00078e00ff */
[----:B------:R-:W-:-:S07]  /*22c0*/  LOP3.LUT R0, R3, R0, R4, 0xfe, !PT ;  /* 0x0000000003007212 */ /* 0x000fce00078efe04 */
.L_x_16356:
[----:B------:R-:W-:Y:S05]  /*22d0*/  BSYNC B0 ;  /* 0x0000000000007941 */ /* 0x000fea0003800000 */
.L_x_16355:
[----:B------:R-:W0:Y:S02]  /*22e0*/  F2I.FTZ.TRUNC.NTZ R0, R0 ;  /* 0x0000000000007305 */ /* 0x000e24000021f100 */
[----:B0-----:R-:W-:Y:S01]  /*22f0*/  PRMT R19, R0, 0x7610, R19 ;  /* 0x0000761000137816 */ /* 0x001fe20000000013 */
[----:B------:R-:W-:Y:S06]  /*2300*/  BRA `(.L_x_16336) ;  /* 0x00000000009c7947 */ /* 0x000fec0003800000 */
.L_x_16348:
        /* <DEDUP_REMOVED lines=14> */
.L_x_16362:
[----:B------:R-:W-:Y:S05]  /*23f0*/  BSYNC B0 ;  /* 0x0000000000007941 */ /* 0x000fea0003800000 */
.L_x_16361:
[----:B------:R-:W0:Y:S02]  /*2400*/  F2I.FTZ.TRUNC.NTZ R0, R0 ;  /* 0x0000000000007305 */ /* 0x000e24000021f100 */
[----:B0-----:R-:W-:Y:S01]  /*2410*/  PRMT R19, R0, 0x7610, R19 ;  /* 0x0000761000137816 */ /* 0x001fe20000000013 */
[----:B------:R-:W-:Y:S06]  /*2420*/  BRA `(.L_x_16336) ;  /* 0x0000000000547947 */ /* 0x000fec0003800000 */
.L_x_16335:
        /* <DEDUP_REMOVED lines=16> */
.L_x_16363:
[----:B------:R-:W-:Y:S01]  /*2530*/  PRMT R19, RZ, 0x7610, R19 ;  /* 0x00007610ff137816 */ /* 0x000fe20000000013 */
[----:B------:R-:W-:Y:S06]  /*2540*/  BRA `(.L_x_16336) ;  /* 0x00000000000c7947 */ /* 0x000fec0003800000 */
.L_x_16360:
[----:B------:R2:W5:Y:S01]  /*2550*/  LDG.E.U8 R19, desc[UR36][R2.64] ;  /* 0x0000002402137981 */ /* 0x000562000c1e1100 */
[----:B------:R-:W-:Y:S05]  /*2560*/  BRA `(.L_x_16336) ;  /* 0x0000000000047947 */ /* 0x000fea0003800000 */
.L_x_16359:
[----:B------:R1:W5:Y:S02]  /*2570*/  LDG.E.U8 R19, desc[UR36][R2.64] ;  /* 0x0000002402137981 */ /* 0x000364000c1e1100 */
.L_x_16336:
        /* <DEDUP_REMOVED lines=17> */
.L_x_16367:
[----:B------:R3:W5:Y:S01]  /*2690*/  LDG.E.U8 R0, desc[UR36][R2.64] ;  /* 0x0000002402007981 */ /* 0x000762000c1e1100 */
[----:B------:R-:W-:Y:S05]  /*26a0*/  BRA `(.L_x_16369) ;  /* 0x0000000c00547947 */ /* 0x000fea0003800000 */
.L_x_16366:
        /* <DEDUP_REMOVED lines=8> */
.L_x_16371:
[----:B------:R1:W5:Y:S01]  /*2730*/  LDG.E.U8 R0, desc[UR36][R2.64] ;  /* 0x0000002402007981 */ /* 0x000362000c1e1100 */
[----:B------:R-:W-:Y:S05]  /*2740*/  BRA `(.L_x_16369) ;  /* 0x0000000c002c7947 */ /* 0x000fea0003800000 */
.L_x_16370:
[----:B------:R2:W5:Y:S01]  /*2750*/  LDG.E.U16 R0, desc[UR36][R2.64] ;  /* 0x0000002402007981 */ /* 0x000562000c1e1500 */
[----:B------:R-:W-:Y:S05]  /*2760*/  BRA `(.L_x_16369) ;  /* 0x0000000c00247947 */ /* 0x000fea0003800000 */
.L_x_16365:
        /* <DEDUP_REMOVED lines=9> */
.L_x_16373:
[----:B------:R-:W2:Y:S02]  /*2800*/  LDG.E.U16 R4, desc[UR36][R2.64] ;  /* 0x0000002402047981 */ /* 0x000ea4000c1e1500 */
[----:B--2---:R-:W-:-:S06]  /*2810*/  HADD2.F32 R4, -RZ, R4.H0_H0 ;  /* 0x20000004ff047230 */ /* 0x004fcc0000004100 */
[----:B------:R-:W0:Y:S02]  /*2820*/  F2I.FTZ.TRUNC.NTZ R4, R4 ;  /* 0x0000000400047305 */ /* 0x000e24000021f100 */
[----:B0-----:R-:W-:Y:S01]  /*2830*/  PRMT R0, R4, 0x7610, R0 ;  /* 0x0000761004007816 */ /* 0x001fe20000000000 */
[----:B------:R-:W-:Y:S06]  /*2840*/  BRA `(.L_x_16369) ;  /* 0x0000000800ec7947 */ /* 0x000fec0003800000 */
.L_x_16372:
        /* <DEDUP_REMOVED lines=9> */
.L_x_16375:
[----:B------:R-:W2:Y:S02]  /*28e0*/  LDG.E.U16 R2, desc[UR36][R2.64] ;  /* 0x0000002402027981 */ /* 0x000ea4000c1e1500 */
[----:B--2---:R-:W-:-:S06]  /*28f0*/  HADD2.F32 R4, -RZ, R2.H0_H0 ;  /* 0x20000002ff047230 */ /* 0x004fcc0000004100 */
[----:B------:R-:W0:Y:S02]  /*2900*/  F2I.FTZ.TRUNC.NTZ R4, R4 ;  /* 0x0000000400047305 */ /* 0x000e24000021f100 */
[----:B0-----:R-:W-:Y:S01]  /*2910*/  PRMT R0, R4, 0x7610, R0 ;  /* 0x0000761004007816 */ /* 0x001fe20000000000 */
[----:B------:R-:W-:Y:S06]  /*2920*/  BRA `(.L_x_16369) ;  /* 0x0000000800b47947 */ /* 0x000fec0003800000 */
.L_x_16374:
[----:B------:R-:W2:Y:S02]  /*2930*/  LDG.E.64 R2, desc[UR36][R2.64] ;  /* 0x0000002402027981 */ /* 0x000ea4000c1e1b00 */
[----:B--2---:R0:W1:Y:S01]  /*2940*/  F2I.F64.TRUNC R0, R2 ;  /* 0x0000000200007311 */ /* 0x004062000030d100 */
[----:B------:R-:W-:Y:S05]  /*2950*/  BRA `(.L_x_16369) ;  /* 0x0000000800a87947 */ /* 0x000fea0003800000 */
.L_x_16364:
        /* <DEDUP_REMOVED lines=12> */
.L_x_16378:
[----:B------:R-:W2:Y:S02]  /*2a20*/  LDG.E.64 R2, desc[UR36][R2.64] ;  /* 0x0000002402027981 */ /* 0x000ea4000c1e1b00 */
[----:B--2---:R0:W1:Y:S01]  /*2a30*/  F2I.F64.TRUNC R0, R2 ;  /* 0x0000000200007311 */ /* 0x004062000030d100 */
[----:B------:R-:W-:Y:S05]  /*2a40*/  BRA `(.L_x_16369) ;  /* 0x00000008006c7947 */ /* 0x000fea0003800000 */
.L_x_16377:
        /* <DEDUP_REMOVED lines=28> */
.L_x_16380:
        /* <DEDUP_REMOVED lines=15> */
.L_x_16379:
[----:B------:R-:W2:Y:S02]  /*2d00*/  LDG.E.U16 R4, desc[UR36][R2.64] ;  /* 0x0000002402047981 */ /* 0x000ea4000c1e1500 */
[----:B--2---:R-:W-:-:S06]  /*2d10*/  IMAD.U32 R4, R4, 0x10000, RZ ;  /* 0x0001000004047824 */ /* 0x004fcc00078e00ff */
[----:B------:R-:W0:Y:S02]  /*2d20*/  F2I.FTZ.TRUNC.NTZ R4, R4 ;  /* 0x0000000400047305 */ /* 0x000e24000021f100 */
[----:B0-----:R-:W-:Y:S01]  /*2d30*/  PRMT R0, R4, 0x7610, R0 ;  /* 0x0000761004007816 */ /* 0x001fe20000000000 */
[----:B------:R-:W-:Y:S06]  /*2d40*/  BRA `(.L_x_16369) ;  /* 0x0000000400ac7947 */ /* 0x000fec0003800000 */
.L_x_16376:
        /* <DEDUP_REMOVED lines=10> */
.L_x_16383:
        /* <DEDUP_REMOVED lines=21> */
.L_x_16387:
[----:B------:R-:W-:Y:S05]  /*2f40*/  BSYNC B1 ;  /* 0x0000000000017941 */ /* 0x000fea0003800000 */
.L_x_16386:
[----:B------:R-:W-:Y:S01]  /*2f50*/  IMAD.SHL.U32 R2, R2, 0x100000, RZ ;  /* 0x0010000002027824 */ /* 0x000fe200078e00ff */
[----:B------:R-:W-:-:S04]  /*2f60*/  LEA R3, R0, 0x3b800000, 0x17 ;  /* 0x3b80000000037811 */ /* 0x000fc800078eb8ff */
[----:B------:R-:W-:-:S07]  /*2f70*/  LOP3.LUT R4, R3, R2, R4, 0xfe, !PT ;  /* 0x0000000203047212 */ /* 0x000fce00078efe04 */
.L_x_16385:
[----:B------:R-:W-:Y:S05]  /*2f80*/  BSYNC B0 ;  /* 0x0000000000007941 */ /* 0x000fea0003800000 */
.L_x_16384:
[----:B------:R-:W0:Y:S02]  /*2f90*/  F2I.FTZ.TRUNC.NTZ R4, R4 ;  /* 0x0000000400047305 */ /* 0x000e24000021f100 */
[----:B0-----:R-:W-:Y:S01]  /*2fa0*/  PRMT R0, R4, 0x7610, R0 ;  /* 0x0000761004007816 */ /* 0x001fe20000000000 */
[----:B------:R-:W-:Y:S06]  /*2fb0*/  BRA `(.L_x_16369) ;  /* 0x0000000400107947 */ /* 0x000fec0003800000 */
.L_x_16382:
        /* <DEDUP_REMOVED lines=21> */
.L_x_16391:
[----:B------:R-:W-:Y:S05]  /*3110*/  BSYNC B1 ;  /* 0x0000000000017941 */ /* 0x000fea0003800000 */
.L_x_16390:
[----:B------:R-:W-:Y:S01]  /*3120*/  IMAD.SHL.U32 R2, R2, 0x200000, RZ ;  /* 0x0020000002027824 */ /* 0x000fe200078e00ff */
[----:B------:R-:W-:-:S04]  /*3130*/  LEA R3, R0, 0x37800000, 0x17 ;  /* 0x3780000000037811 */ /* 0x000fc800078eb8ff */
[----:B------:R-:W-:-:S07]  /*3140*/  LOP3.LUT R4, R3, R2, R4, 0xfe, !PT ;  /* 0x0000000203047212 */ /* 0x000fce00078efe04 */
.L_x_16389:
[----:B------:R-:W-:Y:S05]  /*3150*/  BSYNC B0 ;  /* 0x0000000000007941 */ /* 0x000fea0003800000 */
.L_x_16388:
[----:B------:R-:W0:Y:S02]  /*3160*/  F2I.FTZ.TRUNC.NTZ R4, R4 ;  /* 0x0000000400047305 */ /* 0x000e24000021f100 */
[----:B0-----:R-:W-:Y:S01]  /*3170*/  PRMT R0, R4, 0x7610, R0 ;  /* 0x0000761004007816 */ /* 0x001fe20000000000 */
[----:B------:R-:W-:Y:S06]  /*3180*/  BRA `(.L_x_16369) ;  /* 0x00000000009c7947 */ /* 0x000fec0003800000 */
.L_x_16381:
        /* <DEDUP_REMOVED lines=14> */
.L_x_16395:
[----:B------:R-:W-:Y:S05]  /*3270*/  BSYNC B0 ;  /* 0x0000000000007941 */ /* 0x000fea0003800000 */
.L_x_16394:
[----:B------:R-:W0:Y:S02]  /*3280*/  F2I.FTZ.TRUNC.NTZ R4, R4 ;  /* 0x0000000400047305 */ /* 0x000e24000021f100 */
[----:B0-----:R-:W-:Y:S01]  /*3290*/  PRMT R0, R4, 0x7610, R0 ;  /* 0x0000761004007816 */ /* 0x001fe20000000000 */
[----:B------:R-:W-:Y:S06]  /*32a0*/  BRA `(.L_x_16369) ;  /* 0x0000000000547947 */ /* 0x000fec0003800000 */
.L_x_16368:
        /* <DEDUP_REMOVED lines=16> */
.L_x_16396:
[----:B------:R-:W-:Y:S01]  /*33b0*/  PRMT R0, RZ, 0x7610, R0 ;  /* 0x00007610ff007816 */ /* 0x000fe20000000000 */
[----:B------:R-:W-:Y:S06]  /*33c0*/  BRA `(.L_x_16369) ;  /* 0x00000000000c7947 */ /* 0x000fec0003800000 */
.L_x_16393:
[----:B------:R0:W5:Y:S01]  /*33d0*/  LDG.E.U8 R0, desc[UR36][R2.64] ;  /* 0x0000002402007981 */ /* 0x000162000c1e1100 */
[----:B------:R-:W-:Y:S05]  /*33e0*/  BRA `(.L_x_16369) ;  /* 0x0000000000047947 */ /* 0x000fea0003800000 */
.L_x_16392:
[----:B------:R0:W5:Y:S02]  /*33f0*/  LDG.E.U8 R0, desc[UR36][R2.64] ;  /* 0x0000002402007981 */ /* 0x000164000c1e1100 */
.L_x_16369:
[----:B------:R-:W0:Y:S01]  /*3400*/  LDC.U8 R4, c[0x0][0x491] ;  /* 0x00012440ff047b82 */ /* 0x000e220000000000 */
[C---:B-----5:R-:W-:Y:S02]  /*3410*/  LOP3.LUT P1, RZ, R19.reuse, 0xff, RZ, 0xc0, !PT ;  /* 0x000000ff13ff7812 */ /* 0x060fe4000782c0ff */
[----:B01234-:R-:W-:Y:S02]  /*3420*/  PRMT R2, R19, 0x8880, RZ ;  /* 0x0000888013027816 */ /* 0x01ffe400000000ff */
[----:B------:R-:W-:Y:S02]  /*3430*/  PRMT R5, R0, 0x7610, R5 ;  /* 0x0000761000057816 */ /* 0x000fe40000000005 */
[----:B------:R-:W-:-:S07]  /*3440*/  ISETP.GT.AND P0, PT, R2, RZ, PT ;  /* 0x000000ff0200720c */ /* 0x000fce0003f04270 */
        /* <DEDUP_REMOVED lines=14> */
.L_x_16400:
[----:B------:R1:W-:Y:S01]  /*3530*/  STG.E.U8 desc[UR36][R16.64], R5 ;  /* 0x0000000510007986 */ /* 0x0003e2000c101124 */
[----:B------:R-:W-:Y:S05]  /*3540*/  BRA `(.L_x_16402) ;  /* 0x0000000c00987947 */ /* 0x000fea0003800000 */
.L_x_16399:
        /* <DEDUP_REMOVED lines=12> */
.L_x_16404:
[----:B------:R-:W-:-:S04]  /*3610*/  LOP3.LUT R5, R5, 0xffff, RZ, 0xc0, !PT ;  /* 0x0000ffff05057812 */ /* 0x000fc800078ec0ff */
[----:B------:R-:W-:-:S05]  /*3620*/  PRMT R3, R5, 0x8880, RZ ;  /* 0x0000888005037816 */ /* 0x000fca00000000ff */
[----:B------:R3:W-:Y:S01]  /*3630*/  STG.E desc[UR36][R16.64], R3 ;  /* 0x0000000310007986 */ /* 0x0007e2000c101924 */
[----:B------:R-:W-:Y:S05]  /*3640*/  BRA `(.L_x_16402) ;  /* 0x0000000c00587947 */ /* 0x000fea0003800000 */
.L_x_16403:
[----:B------:R-:W-:-:S04]  /*3650*/  PRMT R3, R5, 0x8880, RZ ;  /* 0x0000888005037816 */ /* 0x000fc800000000ff */
[----:B------:R-:W-:-:S05]  /*3660*/  PRMT R3, R3, 0x7710, RZ ;  /* 0x0000771003037816 */ /* 0x000fca00000000ff */
[----:B------:R2:W-:Y:S01]  /*3670*/  STG.E.U16 desc[UR36][R16.64], R3 ;  /* 0x0000000310007986 */ /* 0x0005e2000c101524 */
[----:B------:R-:W-:Y:S05]  /*3680*/  BRA `(.L_x_16402) ;  /* 0x0000000c00487947 */ /* 0x000fea0003800000 */
.L_x_16398:
        /* <DEDUP_REMOVED lines=9> */
.L_x_16406:
[----:B------:R-:W0:Y:S02]  /*3720*/  I2F.S8 R0, R5 ;  /* 0x0000000500007306 */ /* 0x000e240000001400 */
[----:B0-----:R-:W-:-:S05]  /*3730*/  F2FP.F16.F32.PACK_AB R0, RZ, R0 ;  /* 0x00000000ff00723e */ /* 0x001fca00000000ff */
[----:B------:R0:W-:Y:S01]  /*3740*/  STG.E.U16 desc[UR36][R16.64], R0 ;  /* 0x0000000010007986 */ /* 0x0001e2000c101524 */
[----:B------:R-:W-:Y:S05]  /*3750*/  BRA `(.L_x_16402) ;  /* 0x0000000c00147947 */ /* 0x000fea0003800000 */
.L_x_16405:
        /* <DEDUP_REMOVED lines=10> */
.L_x_16408:
[----:B------:R-:W0:Y:S02]  /*3800*/  I2F.S8 R5, R5 ;  /* 0x0000000500057306 */ /* 0x000e240000001400 */
[----:B0-----:R-:W-:-:S04]  /*3810*/  F2FP.F16.F32.PACK_AB R3, RZ, R5 ;  /* 0x00000005ff03723e */ /* 0x001fc800000000ff */
[----:B------:R-:W-:-:S05]  /*3820*/  PRMT R3, R3, 0x5410, RZ ;  /* 0x0000541003037816 */ /* 0x000fca00000000ff */
[----:B------:R0:W-:Y:S01]  /*3830*/  STG.E desc[UR36][R16.64], R3 ;  /* 0x0000000310007986 */ /* 0x0001e2000c101924 */
[----:B------:R-:W-:Y:S05]  /*3840*/  BRA `(.L_x_16402) ;  /* 0x0000000800d87947 */ /* 0x000fea0003800000 */
.L_x_16407:
[----:B------:R-:W-:-:S04]  /*3850*/  PRMT R2, R5, 0x8880, RZ ;  /* 0x0000888005027816 */ /* 0x000fc800000000ff */
[----:B------:R-:W-:-:S06]  /*3860*/  PRMT R2, R2, 0x7710, RZ ;  /* 0x0000771002027816 */ /* 0x000fcc00000000ff */
[----:B------:R-:W0:Y:S02]  /*3870*/  I2F.F64.S16 R2, R2 ;  /* 0x0000000200027312 */ /* 0x000e240000101c00 */
[----:B0-----:R0:W-:Y:S01]  /*3880*/  STG.E.64 desc[UR36][R16.64], R2 ;  /* 0x0000000210007986 */ /* 0x0011e2000c101b24 */
[----:B------:R-:W-:Y:S05]  /*3890*/  BRA `(.L_x_16402) ;  /* 0x0000000800c47947 */ /* 0x000fea0003800000 */
.L_x_16397:
        /* <DEDUP_REMOVED lines=12> */
.L_x_16411:
[----:B------:R-:W-:Y:S02]  /*3960*/  PRMT R4, R5, 0x8880, RZ ;  /* 0x0000888005047816 */ /* 0x000fe400000000ff */
[----:B------:R-:W-:Y:S02]  /*3970*/  CS2R R6, SRZ ;  /* 0x0000000000067805 */ /* 0x000fe4000001ff00 */
[----:B------:R-:W-:-:S06]  /*3980*/  PRMT R4, R4, 0x7710, RZ ;  /* 0x0000771004047816 */ /* 0x000fcc00000000ff */
[----:B------:R-:W0:Y:S02]  /*3990*/  I2F.F64.S16 R4, R4 ;  /* 0x0000000400047312 */ /* 0x000e240000101c00 */
[----:B0-----:R0:W-:Y:S01]  /*39a0*/  STG.E.128 desc[UR36][R16.64], R4 ;  /* 0x0000000410007986 */ /* 0x0011e2000c101d24 */
[----:B------:R-:W-:Y:S05]  /*39b0*/  BRA `(.L_x_16402) ;  /* 0x00000008007c7947 */ /* 0x000fea0003800000 */
.L_x_16410:
        /* <DEDUP_REMOVED lines=21> */
.L_x_16415:
[----:B------:R-:W-:Y:S05]  /*3b10*/  BSYNC B0 ;  /* 0x0000000000007941 */ /* 0x000fea0003800000 */
.L_x_16414:
[----:B------:R-:W-:-:S05]  /*3b20*/  LOP3.LUT R3, R0, R3, RZ, 0xfc, !PT ;  /* 0x0000000300037212 */ /* 0x000fca00078efcff */
[----:B------:R0:W-:Y:S01]  /*3b30*/  STG.E.U8 desc[UR36][R16.64], R3 ;  /* 0x0000000310007986 */ /* 0x0001e2000c101124 */
[----:B------:R-:W-:Y:S05]  /*3b40*/  BRA `(.L_x_16402) ;  /* 0x0000000800187947 */ /* 0x000fea0003800000 */
.L_x_16413:
        /* <DEDUP_REMOVED lines=13> */
.L_x_16417:
[----:B------:R-:W-:Y:S01]  /*3c20*/  IMAD.MOV.U32 R0, RZ, RZ, 0x7f ;  /* 0x0000007fff007424 */ /* 0x000fe200078e00ff */
[----:B------:R-:W-:-:S04]  /*3c30*/  ISETP.GT.U32.AND P0, PT, R2, 0x7f800000, PT ;  /* 0x7f8000000200780c */ /* 0x000fc80003f04070 */
[----:B------:R-:W-:-:S09]  /*3c40*/  SEL R0, R0, 0x7c, P0 ;  /* 0x0000007c00007807 */ /* 0x000fd20000000000 */
.L_x_16418:
[----:B------:R-:W-:Y:S05]  /*3c50*/  BSYNC B0 ;  /* 0x0000000000007941 */ /* 0x000fea0003800000 */
.L_x_16416:
[----:B------:R-:W-:-:S04]  /*3c60*/  LOP3.LUT R2, R5, 0x80000000, RZ, 0xc0, !PT ;  /* 0x8000000005027812 */ /* 0x000fc800078ec0ff */
[----:B------:R-:W-:-:S04]  /*3c70*/  SHF.R.U32.HI R3, RZ, 0x18, R2 ;  /* 0x00000018ff037819 */ /* 0x000fc80000011602 */
[----:B------:R-:W-:-:S05]  /*3c80*/  LOP3.LUT R3, R0, R3, RZ, 0xfc, !PT ;  /* 0x0000000300037212 */ /* 0x000fca00078efcff */
[----:B------:R0:W-:Y:S01]  /*3c90*/  STG.E.U8 desc[UR36][R16.64], R3 ;  /* 0x0000000310007986 */ /* 0x0001e2000c101124 */
[----:B------:R-:W-:Y:S05]  /*3ca0*/  BRA `(.L_x_16402) ;  /* 0x0000000400c07947 */ /* 0x000fea0003800000 */
.L_x_16412:
[----:B------:R-:W0:Y:S02]  /*3cb0*/  I2F.S8 R0, R5 ;  /* 0x0000000500007306 */ /* 0x000e240000001400 */
[----:B0-----:R-:W-:-:S05]  /*3cc0*/  F2FP.BF16.F32.PACK_AB R0, RZ, R0 ;  /* 0x00000000ff00723e */ /* 0x001fca00000010ff */
[----:B------:R0:W-:Y:S01]  /*3cd0*/  STG.E.U16 desc[UR36][R16.64], R0 ;  /* 0x0000000010007986 */ /* 0x0001e2000c101524 */
[----:B------:R-:W-:Y:S05]  /*3ce0*/  BRA `(.L_x_16402) ;  /* 0x0000000400b07947 */ /* 0x000fea0003800000 */
.L_x_16409:
        /* <DEDUP_REMOVED lines=12> */
.L_x_16421:
        /* <DEDUP_REMOVED lines=17> */
.L_x_16424:
[----:B------:R-:W-:-:S04]  /*3ec0*/  LOP3.LUT R2, R5, 0x80000000, RZ, 0xc0, !PT ;  /* 0x8000000005027812 */ /* 0x000fc800078ec0ff */
[----:B------:R-:W-:-:S04]  /*3ed0*/  SHF.R.U32.HI R3, RZ, 0x18, R2 ;  /* 0x00000018ff037819 */ /* 0x000fc80000011602 */
[----:B------:R-:W-:-:S04]  /*3ee0*/  LOP3.LUT R0, R0, R3, RZ, 0xfc, !PT ;  /* 0x0000000300007212 */ /* 0x000fc800078efcff */
[----:B------:R-:W-:-:S07]  /*3ef0*/  PRMT R8, R0, 0x7610, R8 ;  /* 0x0000761000087816 */ /* 0x000fce0000000008 */
.L_x_16423:
[----:B------:R-:W-:Y:S05]  /*3f00*/  BSYNC B0 ;  /* 0x0000000000007941 */ /* 0x000fea0003800000 */
.L_x_16422:
[----:B------:R0:W-:Y:S01]  /*3f10*/  STG.E.U8 desc[UR36][R16.64], R8 ;  /* 0x0000000810007986 */ /* 0x0001e2000c101124 */
[----:B------:R-:W-:Y:S05]  /*3f20*/  BRA `(.L_x_16402) ;  /* 0x0000000400207947 */ /* 0x000fea0003800000 */
.L_x_16420:
        /* <DEDUP_REMOVED lines=17> */
.L_x_16427:
[----:B------:R-:W-:-:S04]  /*4040*/  LOP3.LUT R2, R5, 0x80000000, RZ, 0xc0, !PT ;  /* 0x8000000005027812 */ /* 0x000fc800078ec0ff */
[----:B------:R-:W-:-:S04]  /*4050*/  SHF.R.U32.HI R3, RZ, 0x18, R2 ;  /* 0x00000018ff037819 */ /* 0x000fc80000011602 */
[----:B------:R-:W-:-:S04]  /*4060*/  LOP3.LUT R0, R0, R3, RZ, 0xfc, !PT ;  /* 0x0000000300007212 */ /* 0x000fc800078efcff */
[----:B------:R-:W-:-:S07]  /*4070*/  PRMT R8, R0, 0x7610, R8 ;  /* 0x0000761000087816 */ /* 0x000fce0000000008 */
.L_x_16426:
[----:B------:R-:W-:Y:S05]  /*4080*/  BSYNC B0 ;  /* 0x0000000000007941 */ /* 0x000fea0003800000 */
.L_x_16425:
[----:B------:R0:W-:Y:S01]  /*4090*/  STG.E.U8 desc[UR36][R16.64], R8 ;  /* 0x0000000810007986 */ /* 0x0001e2000c101124 */
[----:B------:R-:W-:Y:S05]  /*40a0*/  BRA `(.L_x_16402) ;  /* 0x0000000000c07947 */ /* 0x000fea0003800000 */
.L_x_16419:
        /* <DEDUP_REMOVED lines=22> */
.L_x_16401:
        /* <DEDUP_REMOVED lines=16> */
.L_x_16430:
[----:B------:R-:W-:Y:S05]  /*4310*/  BRA `(.L_x_16402) ;  /* 0x0000000000247947 */ /* 0x000fea0003800000 */
.L_x_16429:
[----:B------:R-:W-:-:S04]  /*4320*/  LOP3.LUT R5, R5, 0xffff, RZ, 0xc0, !PT ;  /* 0x0000ffff05057812 */ /* 0x000fc800078ec0ff */
[----:B------:R-:W-:-:S05]  /*4330*/  PRMT R5, R5, 0x8880, RZ ;  /* 0x0000888005057816 */ /* 0x000fca00000000ff */
[----:B------:R-:W-:-:S05]  /*4340*/  IMAD.MOV.U32 R2, RZ, RZ, R5 ;  /* 0x000000ffff027224 */ /* 0x000fca00078e0005 */
[----:B------:R-:W-:-:S05]  /*4350*/  SHF.R.S32.HI R3, RZ, 0x1f, R2 ;  /* 0x0000001fff037819 */ /* 0x000fca0000011402 */
[----:B------:R0:W-:Y:S01]  /*4360*/  STG.E.64 desc[UR36][R16.64], R2 ;  /* 0x0000000210007986 */ /* 0x0001e2000c101b24 */
[----:B------:R-:W-:Y:S05]  /*4370*/  BRA `(.L_x_16402) ;  /* 0x00000000000c7947 */ /* 0x000fea0003800000 */
.L_x_16428:
[----:B------:R-:W-:-:S04]  /*4380*/  LOP3.LUT R5, R5, 0xffff, RZ, 0xc0, !PT ;  /* 0x0000ffff05057812 */ /* 0x000fc800078ec0ff */
[----:B------:R-:W-:-:S05]  /*4390*/  PRMT R3, R5, 0x8880, RZ ;  /* 0x0000888005037816 */ /* 0x000fca00000000ff */
[----:B------:R0:W-:Y:S02]  /*43a0*/  STG.E desc[UR36][R16.64], R3 ;  /* 0x0000000310007986 */ /* 0x0001e4000c101924 */
.L_x_16402:
[----:B------:R-:W-:-:S04]  /*43b0*/  IMAD R18, R18, 0x200, R23 ;  /* 0x0000020012127824 */ /* 0x000fc800078e0217 */
[----:B------:R-:W-:-:S07]  /*43c0*/  VIADD R19, R18, 0x80 ;  /* 0x0000008012137836 */ /* 0x000fce0000000000 */
.L_x_16329:
[----:B------:R-:W-:Y:S05]  /*43d0*/  BSYNC B6 ;  /* 0x0000000000067941 */ /* 0x000fea0003800000 */
.L_x_16328:
        /* <DEDUP_REMOVED lines=358> */
.L_x_16433:
        /* <DEDUP_REMOVED lines=20> */
.L_x_16437:
[----:B------:R0:W5:Y:S01]  /*5b80*/  LDG.E.U8 R22, desc[UR36][R2.64] ;  /* 0x0000002402167981 */ /* 0x000162000c1e1100 */
[----:B------:R-:W-:Y:S05]  /*5b90*/  BRA `(.L_x_16439) ;  /* 0x0000000c00547947 */ /* 0x000fea0003800000 */
.L_x_16436:
        /* <DEDUP_REMOVED lines=8> */
.L_x_16441:
[----:B------:R0:W5:Y:S01]  /*5c20*/  LDG.E.U8 R22, desc[UR36][R2.64] ;  /* 0x0000002402167981 */ /* 0x000162000c1e1100 */
[----:B------:R-:W-:Y:S05]  /*5c30*/  BRA `(.L_x_16439) ;  /* 0x0000000c002c7947 */ /* 0x000fea0003800000 */
.L_x_16440:
[----:B------:R0:W5:Y:S01]  /*5c40*/  LDG.E.U16 R22, desc[UR36][R2.64] ;  /* 0x0000002402167981 */ /* 0x000162000c1e1500 */
[----:B------:R-:W-:Y:S05]  /*5c50*/  BRA `(.L_x_16439) ;  /* 0x0000000c00247947 */ /* 0x000fea0003800000 */
.L_x_16435:
        /* <DEDUP_REMOVED lines=9> */
.L_x_16443:
[----:B------:R-:W2:Y:S02]  /*5cf0*/  LDG.E.U16 R0, desc[UR36][R2.64] ;  /* 0x0000002402007981 */ /* 0x000ea4000c1e1500 */
[----:B--2---:R-:W-:-:S06]  /*5d00*/  HADD2.F32 R0, -RZ, R0.H0_H0 ;  /* 0x20000000ff007230 */ /* 0x004fcc0000004100 */
[----:B------:R-:W0:Y:S02]  /*5d10*/  F2I.FTZ.TRUNC.NTZ R0, R0 ;  /* 0x0000000000007305 */ /* 0x000e24000021f100 */
[----:B0-----:R-:W-:Y:S01]  /*5d20*/  PRMT R22, R0, 0x7610, R22 ;  /* 0x0000761000167816 */ /* 0x001fe20000000016 */
[----:B------:R-:W-:Y:S06]  /*5d30*/  BRA `(.L_x_16439) ;  /* 0x0000000800ec7947 */ /* 0x000fec0003800000 */
.L_x_16442:
        /* <DEDUP_REMOVED lines=9> */
.L_x_16445:
[----:B------:R-:W2:Y:S02]  /*5dd0*/  LDG.E.U16 R2, desc[UR36][R2.64] ;  /* 0x0000002402027981 */ /* 0x000ea4000c1e1500 */
[----:B--2---:R-:W-:-:S06]  /*5de0*/  HADD2.F32 R0, -RZ, R2.H0_H0 ;  /* 0x20000002ff007230 */ /* 0x004fcc0000004100 */
[----:B------:R-:W0:Y:S02]  /*5df0*/  F2I.FTZ.TRUNC.NTZ R0, R0 ;  /* 0x0000000000007305 */ /* 0x000e24000021f100 */
[----:B0-----:R-:W-:Y:S01]  /*5e00*/  PRMT R22, R0, 0x7610, R22 ;  /* 0x0000761000167816 */ /* 0x001fe20000000016 */
[----:B------:R-:W-:Y:S06]  /*5e10*/  BRA `(.L_x_16439) ;  /* 0x0000000800b47947 */ /* 0x000fec0003800000 */
.L_x_16444:
[----:B------:R-:W2:Y:S02]  /*5e20*/  LDG.E.64 R2, desc[UR36][R2.64] ;  /* 0x0000002402027981 */ /* 0x000ea4000c1e1b00 */
[----:B--2---:R0:W1:Y:S01]  /*5e30*/  F2I.F64.TRUNC R22, R2 ;  /* 0x0000000200167311 */ /* 0x004062000030d100 */
[----:B------:R-:W-:Y:S05]  /*5e40*/  BRA `(.L_x_16439) ;  /* 0x0000000800a87947 */ /* 0x000fea0003800000 */
.L_x_16434:
        /* <DEDUP_REMOVED lines=12> */
.L_x_16448:
[----:B------:R-:W2:Y:S02]  /*5f10*/  LDG.E.64 R2, desc[UR36][R2.64] ;  /* 0x0000002402027981 */ /* 0x000ea4000c1e1b00 */
[----:B--2---:R0:W1:Y:S01]  /*5f20*/  F2I.F64.TRUNC R22, R2 ;  /* 0x0000000200167311 */ /* 0x004062000030d100 */
[----:B------:R-:W-:Y:S05]  /*5f30*/  BRA `(.L_x_16439) ;  /* 0x00000008006c7947 */ /* 0x000fea0003800000 */
.L_x_16447:
        /* <DEDUP_REMOVED lines=28> */
.L_x_16450:
        /* <DEDUP_REMOVED lines=15> */
.L_x_16449:
[----:B------:R-:W2:Y:S02]  /*61f0*/  LDG.E.U16 R0, desc[UR36][R2.64] ;  /* 0x0000002402007981 */ /* 0x000ea4000c1e1500 */
[----:B--2---:R-:W-:-:S06]  /*6200*/  IMAD.U32 R0, R0, 0x10000, RZ ;  /* 0x0001000000007824 */ /* 0x004fcc00078e00ff */
[----:B------:R-:W0:Y:S02]  /*6210*/  F2I.FTZ.TRUNC.NTZ R0, R0 ;  /* 0x0000000000007305 */ /* 0x000e24000021f100 */
[----:B0-----:R-:W-:Y:S01]  /*6220*/  PRMT R22, R0, 0x7610, R22 ;  /* 0x0000761000167816 */ /* 0x001fe20000000016 */
[----:B------:R-:W-:Y:S06]  /*6230*/  BRA `(.L_x_16439) ;  /* 0x0000000400ac7947 */ /* 0x000fec0003800000 */
.L_x_16446:
        /* <DEDUP_REMOVED lines=10> */
.L_x_16453:
        /* <DEDUP_REMOVED lines=21> */
.L_x_16457:
[----:B------:R-:W-:Y:S05]  /*6430*/  BSYNC B1 ;  /* 0x0000000000017941 */ /* 0x000fea0003800000 */
.L_x_16456:
[----:B------:R-:W-:Y:S01]  /*6440*/  LEA R3, R0, 0x3b800000, 0x17 ;  /* 0x3b80000000037811 */ /* 0x000fe200078eb8ff */
[----:B------:R-:W-:-:S05]  /*6450*/  IMAD.SHL.U32 R0, R2, 0x100000, RZ ;  /* 0x0010000002007824 */ /* 0x000fca00078e00ff */
[----:B------:R-:W-:-:S07]  /*6460*/  LOP3.LUT R0, R3, R0, R4, 0xfe, !PT ;  /* 0x0000000003007212 */ /* 0x000fce00078efe04 */
.L_x_16455:
[----:B------:R-:W-:Y:S05]  /*6470*/  BSYNC B0 ;  /* 0x0000000000007941 */ /* 0x000fea0003800000 */
.L_x_16454:
[----:B------:R-:W0:Y:S02]  /*6480*/  F2I.FTZ.TRUNC.NTZ R0, R0 ;  /* 0x0000000000007305 */ /* 0x000e24000021f100 */
[----:B0-----:R-:W-:Y:S01]  /*6490*/  PRMT R22, R0, 0x7610, R22 ;  /* 0x0000761000167816 */ /* 0x001fe20000000016 */
[----:B------:R-:W-:Y:S06]  /*64a0*/  BRA `(.L_x_16439) ;  /* 0x0000000400107947 */ /* 0x000fec0003800000 */
.L_x_16452:
        /* <DEDUP_REMOVED lines=21> */
.L_x_16461:
[----:B------:R-:W-:Y:S05]  /*6600*/  BSYNC B1 ;  /* 0x0000000000017941 */ /* 0x000fea0003800000 */
.L_x_16460:
[----:B------:R-:W-:Y:S01]  /*6610*/  LEA R3, R0, 0x37800000, 0x17 ;  /* 0x3780000000037811 */ /* 0x000fe200078eb8ff */
[----:B------:R-:W-:-:S05]  /*6620*/  IMAD.SHL.U32 R0, R2, 0x200000, RZ ;  /* 0x0020000002007824 */ /* 0x000fca00078e00ff */
[----:B------:R-:W-:-:S07]  /*6630*/  LOP3.LUT R0, R3, R0, R4, 0xfe, !PT ;  /* 0x0000000003007212 */ /* 0x000fce00078efe04 */
.L_x_16459:
[----:B------:R-:W-:Y:S05]  /*6640*/  BSYNC B0 ;  /* 0x0000000000007941 */ /* 0x000fea0003800000 */
.L_x_16458:
[----:B------:R-:W0:Y:S02]  /*6650*/  F2I.FTZ.TRUNC.NTZ R0, R0 ;  /* 0x0000000000007305 */ /* 0x000e24000021f100 */
[----:B0-----:R-:W-:Y:S01]  /*6660*/  PRMT R22, R0, 0x7610, R22 ;  /* 0x0000761000167816 */ /* 0x001fe20000000016 */
[----:B------:R-:W-:Y:S06]  /*6670*/  BRA `(.L_x_16439) ;  /* 0x00000000009c7947 */ /* 0x000fec0003800000 */
.L_x_16451:
        /* <DEDUP_REMOVED lines=14> */
.L_x_16465:
[----:B------:R-:W-:Y:S05]  /*6760*/  BSYNC B0 ;  /* 0x0000000000007941 */ /* 0x000fea0003800000 */
.L_x_16464:
[----:B------:R-:W0:Y:S02]  /*6770*/  F2I.FTZ.TRUNC.NTZ R0, R0 ;  /* 0x0000000000007305 */ /* 0x000e24000021f100 */
[----:B0-----:R-:W-:Y:S01]  /*6780*/  PRMT R22, R0, 0x7610, R22 ;  /* 0x0000761000167816 */ /* 0x001fe20000000016 */
[----:B------:R-:W-:Y:S06]  /*6790*/  BRA `(.L_x_16439) ;  /* 0x0000000000547947 */ /* 0x000fec0003800000 */
.L_x_16438:
        /* <DEDUP_REMOVED lines=16> */
.L_x_16466:
[----:B------:R-:W-:Y:S01]  /*68a0*/  PRMT R22, RZ, 0x7610, R22 ;  /* 0x00007610ff167816 */ /* 0x000fe20000000016 */
[----:B------:R-:W-:Y:S06]  /*68b0*/  BRA `(.L_x_16439) ;  /* 0x00000000000c7947 */ /* 0x000fec0003800000 */
.L_x_16463:
[----:B------:R3:W5:Y:S01]  /*68c0*/  LDG.E.U8 R22, desc[UR36][R2.64] ;  /* 0x0000002402167981 */ /* 0x000762000c1e1100 */
[----:B------:R-:W-:Y:S05]  /*68d0*/  BRA `(.L_x_16439) ;  /* 0x0000000000047947 */ /* 0x000fea0003800000 */
.L_x_16462:
[----:B------:R4:W5:Y:S02]  /*68e0*/  LDG.E.U8 R22, desc[UR36][R2.64] ;  /* 0x0000002402167981 */ /* 0x000964000c1e1100 */
.L_x_16439:
        /* <DEDUP_REMOVED lines=17> */
.L_x_16470:
[----:B------:R4:W5:Y:S01]  /*6a00*/  LDG.E.U8 R0, desc[UR36][R2.64] ;  /* 0x0000002402007981 */ /* 0x000962000c1e1100 */
[----:B------:R-:W-:Y:S05]  /*6a10*/  BRA `(.L_x_16472) ;  /* 0x0000000c00547947 */ /* 0x000fea0003800000 */
.L_x_16469:
        /* <DEDUP_REMOVED lines=8> */
.L_x_16474:
[----:B------:R2:W5:Y:S01]  /*6aa0*/  LDG.E.U8 R0, desc[UR36][R2.64] ;  /* 0x0000002402007981 */ /* 0x000562000c1e1100 */
[----:B------:R-:W-:Y:S05]  /*6ab0*/  BRA `(.L_x_16472) ;  /* 0x0000000c002c7947 */ /* 0x000fea0003800000 */
.L_x_16473:
[----:B------:R0:W5:Y:S01]  /*6ac0*/  LDG.E.U16 R0, desc[UR36][R2.64] ;  /* 0x0000002402007981 */ /* 0x000162000c1e1500 */
[----:B------:R-:W-:Y:S05]  /*6ad0*/  BRA `(.L_x_16472) ;  /* 0x0000000c00247947 */ /* 0x000fea0003800000 */
.L_x_16468:
        /* <DEDUP_REMOVED lines=9> */
.L_x_16476:
[----:B------:R-:W2:Y:S02]  /*6b70*/  LDG.E.U16 R4, desc[UR36][R2.64] ;  /* 0x0000002402047981 */ /* 0x000ea4000c1e1500 */
[----:B--2---:R-:W-:-:S06]  /*6b80*/  HADD2.F32 R4, -RZ, R4.H0_H0 ;  /* 0x20000004ff047230 */ /* 0x004fcc0000004100 */
[----:B------:R-:W0:Y:S02]  /*6b90*/  F2I.FTZ.TRUNC.NTZ R4, R4 ;  /* 0x0000000400047305 */ /* 0x000e24000021f100 */
[----:B0-----:R-:W-:Y:S01]  /*6ba0*/  PRMT R0, R4, 0x7610, R0 ;  /* 0x0000761004007816 */ /* 0x001fe20000000000 */
[----:B------:R-:W-:Y:S06]  /*6bb0*/  BRA `(.L_x_16472) ;  /* 0x0000000800ec7947 */ /* 0x000fec0003800000 */
.L_x_16475:
        /* <DEDUP_REMOVED lines=9> */
.L_x_16478:
[----:B------:R-:W2:Y:S02]  /*6c50*/  LDG.E.U16 R2, desc[UR36][R2.64] ;  /* 0x0000002402027981 */ /* 0x000ea4000c1e1500 */
[----:B--2---:R-:W-:-:S06]  /*6c60*/  HADD2.F32 R4, -RZ, R2.H0_H0 ;  /* 0x20000002ff047230 */ /* 0x004fcc0000004100 */
[----:B------:R-:W0:Y:S02]  /*6c70*/  F2I.FTZ.TRUNC.NTZ R4, R4 ;  /* 0x0000000400047305 */ /* 0x000e24000021f100 */
[----:B0-----:R-:W-:Y:S01]  /*6c80*/  PRMT R0, R4, 0x7610, R0 ;  /* 0x0000761004007816 */ /* 0x001fe20000000000 */
[----:B------:R-:W-:Y:S06]  /*6c90*/  BRA `(.L_x_16472) ;  /* 0x0000000800b47947 */ /* 0x000fec0003800000 */
.L_x_16477:
[----:B------:R-:W2:Y:S02]  /*6ca0*/  LDG.E.64 R2, desc[UR36][R2.64] ;  /* 0x0000002402027981 */ /* 0x000ea4000c1e1b00 */
[----:B--2---:R0:W1:Y:S01]  /*6cb0*/  F2I.F64.TRUNC R0, R2 ;  /* 0x0000000200007311 */ /* 0x004062000030d100 */
[----:B------:R-:W-:Y:S05]  /*6cc0*/  BRA `(.L_x_16472) ;  /* 0x0000000800a87947 */ /* 0x000fea0003800000 */
.L_x_16467:
        /* <DEDUP_REMOVED lines=12> */
.L_x_16481:
[----:B------:R-:W2:Y:S02]  /*6d90*/  LDG.E.64 R2, desc[UR36][R2.64] ;  /* 0x0000002402027981 */ /* 0x000ea4000c1e1b00 */
[----:B--2---:R0:W1:Y:S01]  /*6da0*/  F2I.F64.TRUNC R0, R2 ;  /* 0x0000000200007311 */ /* 0x004062000030d100 */
[----:B------:R-:W-:Y:S05]  /*6db0*/  BRA `(.L_x_16472) ;  /* 0x00000008006c7947 */ /* 0x000fea0003800000 */
.L_x_16480:
        /* <DEDUP_REMOVED lines=28> */
.L_x_16483:
        /* <DEDUP_REMOVED lines=15> */
.L_x_16482:
[----:B------:R-:W2:Y:S02]  /*7070*/  LDG.E.U16 R4, desc[UR36][R2.64] ;  /* 0x0000002402047981 */ /* 0x000ea4000c1e1500 */
[----:B--2---:R-:W-:-:S06]  /*7080*/  IMAD.U32 R4, R4, 0x10000, RZ ;  /* 0x0001000004047824 */ /* 0x004fcc00078e00ff */
[----:B------:R-:W0:Y:S02]  /*7090*/  F2I.FTZ.TRUNC.NTZ R4, R4 ;  /* 0x0000000400047305 */ /* 0x000e24000021f100 */
[----:B0-----:R-:W-:Y:S01]  /*70a0*/  PRMT R0, R4, 0x7610, R0 ;  /* 0x0000761004007816 */ /* 0x001fe20000000000 */
[----:B------:R-:W-:Y:S06]  /*70b0*/  BRA `(.L_x_16472) ;  /* 0x0000000400ac7947 */ /* 0x000fec0003800000 */
.L_x_16479:
        /* <DEDUP_REMOVED lines=10> */
.L_x_16486:
        /* <DEDUP_REMOVED lines=21> */
.L_x_16490:
[----:B------:R-:W-:Y:S05]  /*72b0*/  BSYNC B1 ;  /* 0x0000000000017941 */ /* 0x000fea0003800000 */
.L_x_16489:
[----:B------:R-:W-:Y:S01]  /*72c0*/  IMAD.SHL.U32 R2, R2, 0x100000, RZ ;  /* 0x0010000002027824 */ /* 0x000fe200078e00ff */
[----:B------:R-:W-:-:S04]  /*72d0*/  LEA R3, R0, 0x3b800000, 0x17 ;  /* 0x3b80000000037811 */ /* 0x000fc800078eb8ff */
[----:B------:R-:W-:-:S07]  /*72e0*/  LOP3.LUT R4, R3, R2, R4, 0xfe, !PT ;  /* 0x0000000203047212 */ /* 0x000fce00078efe04 */
.L_x_16488:
[----:B------:R-:W-:Y:S05]  /*72f0*/  BSYNC B0 ;  /* 0x0000000000007941 */ /* 0x000fea0003800000 */
.L_x_16487:
[----:B------:R-:W0:Y:S02]  /*7300*/  F2I.FTZ.TRUNC.NTZ R4, R4 ;  /* 0x0000000400047305 */ /* 0x000e24000021f100 */
[----:B0-----:R-:W-:Y:S01]  /*7310*/  PRMT R0, R4, 0x7610, R0 ;  /* 0x0000761004007816 */ /* 0x001fe20000000000 */
[----:B------:R-:W-:Y:S06]  /*7320*/  BRA `(.L_x_16472) ;  /* 0x0000000400107947 */ /* 0x000fec0003800000 */
.L_x_16485:
        /* <DEDUP_REMOVED lines=21> */
.L_x_16494:
[----:B------:R-:W-:Y:S05]  /*7480*/  BSYNC B1 ;  /* 0x0000000000017941 */ /* 0x000fea0003800000 */
.L_x_16493:
[----:B------:R-:W-:Y:S01]  /*7490*/  IMAD.SHL.U32 R2, R2, 0x200000, RZ ;  /* 0x0020000002027824 */ /* 0x000fe200078e00ff */
[----:B------:R-:W-:-:S04]  /*74a0*/  LEA R3, R0, 0x37800000, 0x17 ;  /* 0x3780000000037811 */ /* 0x000fc800078eb8ff */
[----:B------:R-:W-:-:S07]  /*74b0*/  LOP3.LUT R4, R3, R2, R4, 0xfe, !PT ;  /* 0x0000000203047212 */ /* 0x000fce00078efe04 */
.L_x_16492:
[----:B------:R-:W-:Y:S05]  /*74c0*/  BSYNC B0 ;  /* 0x0000000000007941 */ /* 0x000fea0003800000 */
.L_x_16491:
[----:B------:R-:W0:Y:S02]  /*74d0*/  F2I.FTZ.TRUNC.NTZ R4, R4 ;  /* 0x0000000400047305 */ /* 0x000e24000021f100 */
[----:B0-----:R-:W-:Y:S01]  /*74e0*/  PRMT R0, R4, 0x7610, R0 ;  /* 0x0000761004007816 */ /* 0x001fe20000000000 */
[----:B------:R-:W-:Y:S06]  /*74f0*/  BRA `(.L_x_16472) ;  /* 0x00000000009c7947 */ /* 0x000fec0003800000 */
.L_x_16484:
        /* <DEDUP_REMOVED lines=14> */
.L_x_16498:
[----:B------:R-:W-:Y:S05]  /*75e0*/  BSYNC B0 ;  /* 0x0000000000007941 */ /* 0x000fea0003800000 */
.L_x_16497:
[----:B------:R-:W0:Y:S02]  /*75f0*/  F2I.FTZ.TRUNC.NTZ R4, R4 ;  /* 0x0000000400047305 */ /* 0x000e24000021f100 */
[----:B0-----:R-:W-:Y:S01]  /*7600*/  PRMT R0, R4, 0x7610, R0 ;  /* 0x0000761004007816 */ /* 0x001fe20000000000 */
[----:B------:R-:W-:Y:S06]  /*7610*/  BRA `(.L_x_16472) ;  /* 0x0000000000547947 */ /* 0x000fec0003800000 */
.L_x_16471:
        /* <DEDUP_REMOVED lines=16> */
.L_x_16499:
[----:B------:R-:W-:Y:S01]  /*7720*/  PRMT R0, RZ, 0x7610, R0 ;  /* 0x00007610ff007816 */ /* 0x000fe20000000000 */
[----:B------:R-:W-:Y:S06]  /*7730*/  BRA `(.L_x_16472) ;  /* 0x00000000000c7947 */ /* 0x000fec0003800000 */
.L_x_16496:
[----:B------:R0:W5:Y:S01]  /*7740*/  LDG.E.U8 R0, desc[UR36][R2.64] ;  /* 0x0000002402007981 */ /* 0x000162000c1e1100 */
[----:B------:R-:W-:Y:S05]  /*7750*/  BRA `(.L_x_16472) ;  /* 0x0000000000047947 */ /* 0x000fea0003800000 */
.L_x_16495:
[----:B------:R0:W5:Y:S02]  /*7760*/  LDG.E.U8 R0, desc[UR36][R2.64] ;  /* 0x0000002402007981 */ /* 0x000164000c1e1100 */
.L_x_16472:
        /* <DEDUP_REMOVED lines=19> */
.L_x_16503:
[----:B------:R0:W-:Y:S01]  /*78a0*/  STG.E.U8 desc[UR36][R16.64], R5 ;  /* 0x0000000510007986 */ /* 0x0001e2000c101124 */
[----:B------:R-:W-:Y:S05]  /*78b0*/  BRA `(.L_x_16505) ;  /* 0x0000000c00987947 */ /* 0x000fea0003800000 */
.L_x_16502:
        /* <DEDUP_REMOVED lines=12> */
.L_x_16507:
[----:B------:R-:W-:-:S04]  /*7980*/  LOP3.LUT R5, R5, 0xffff, RZ, 0xc0, !PT ;  /* 0x0000ffff05057812 */ /* 0x000fc800078ec0ff */
[----:B------:R-:W-:-:S05]  /*7990*/  PRMT R3, R5, 0x8880, RZ ;  /* 0x0000888005037816 */ /* 0x000fca00000000ff */
[----:B------:R3:W-:Y:S01]  /*79a0*/  STG.E desc[UR36][R16.64], R3 ;  /* 0x0000000310007986 */ /* 0x0007e2000c101924 */
[----:B------:R-:W-:Y:S05]  /*79b0*/  BRA `(.L_x_16505) ;  /* 0x0000000c00587947 */ /* 0x000fea0003800000 */
.L_x_16506:
[----:B------:R-:W-:-:S04]  /*79c0*/  PRMT R3, R5, 0x8880, RZ ;  /* 0x0000888005037816 */ /* 0x000fc800000000ff */
[----:B------:R-:W-:-:S05]  /*79d0*/  PRMT R3, R3, 0x7710, RZ ;  /* 0x0000771003037816 */ /* 0x000fca00000000ff */
[----:B------:R2:W-:Y:S01]  /*79e0*/  STG.E.U16 desc[UR36][R16.64], R3 ;  /* 0x0000000310007986 */ /* 0x0005e2000c101524 */
[----:B------:R-:W-:Y:S05]  /*79f0*/  BRA `(.L_x_16505) ;  /* 0x0000000c00487947 */ /* 0x000fea0003800000 */
.L_x_16501:
        /* <DEDUP_REMOVED lines=9> */
.L_x_16509:
[----:B------:R-:W0:Y:S02]  /*7a90*/  I2F.S8 R0, R5 ;  /* 0x0000000500007306 */ /* 0x000e240000001400 */
[----:B0-----:R-:W-:-:S05]  /*7aa0*/  F2FP.F16.F32.PACK_AB R0, RZ, R0 ;  /* 0x00000000ff00723e */ /* 0x001fca00000000ff */
[----:B------:R0:W-:Y:S01]  /*7ab0*/  STG.E.U16 desc[UR36][R16.64], R0 ;  /* 0x0000000010007986 */ /* 0x0001e2000c101524 */
[----:B------:R-:W-:Y:S05]  /*7ac0*/  BRA `(.L_x_16505) ;  /* 0x0000000c00147947 */ /* 0x000fea0003800000 */
.L_x_16508:
        /* <DEDUP_REMOVED lines=10> */
.L_x_16511:
[----:B------:R-:W0:Y:S02]  /*7b70*/  I2F.S8 R5, R5 ;  /* 0x0000000500057306 */ /* 0x000e240000001400 */
[----:B0-----:R-:W-:-:S04]  /*7b80*/  F2FP.F16.F32.PACK_AB R3, RZ, R5 ;  /* 0x00000005ff03723e */ /* 0x001fc800000000ff */
[----:B------:R-:W-:-:S05]  /*7b90*/  PRMT R3, R3, 0x5410, RZ ;  /* 0x0000541003037816 */ /* 0x000fca00000000ff */
[----:B------:R0:W-:Y:S01]  /*7ba0*/  STG.E desc[UR36][R16.64], R3 ;  /* 0x0000000310007986 */ /* 0x0001e2000c101924 */
[----:B------:R-:W-:Y:S05]  /*7bb0*/  BRA `(.L_x_16505) ;  /* 0x0000000800d87947 */ /* 0x000fea0003800000 */
.L_x_16510:
[----:B------:R-:W-:-:S04]  /*7bc0*/  PRMT R2, R5, 0x8880, RZ ;  /* 0x0000888005027816 */ /* 0x000fc800000000ff */
[----:B------:R-:W-:-:S06]  /*7bd0*/  PRMT R2, R2, 0x7710, RZ ;  /* 0x0000771002027816 */ /* 0x000fcc00000000ff */
[----:B------:R-:W0:Y:S02]  /*7be0*/  I2F.F64.S16 R2, R2 ;  /* 0x0000000200027312 */ /* 0x000e240000101c00 */
[----:B0-----:R0:W-:Y:S01]  /*7bf0*/  STG.E.64 desc[UR36][R16.64], R2 ;  /* 0x0000000210007986 */ /* 0x0011e2000c101b24 */
[----:B------:R-:W-:Y:S05]  /*7c00*/  BRA `(.L_x_16505) ;  /* 0x0000000800c47947 */ /* 0x000fea0003800000 */
.L_x_16500:
        /* <DEDUP_REMOVED lines=12> */
.L_x_16514:
[----:B------:R-:W-:Y:S02]  /*7cd0*/  PRMT R4, R5, 0x8880, RZ ;  /* 0x0000888005047816 */ /* 0x000fe400000000ff */
[----:B------:R-:W-:Y:S02]  /*7ce0*/  CS2R R6, SRZ ;  /* 0x0000000000067805 */ /* 0x000fe4000001ff00 */
[----:B------:R-:W-:-:S06]  /*7cf0*/  PRMT R4, R4, 0x7710, RZ ;  /* 0x0000771004047816 */ /* 0x000fcc00000000ff */
[----:B------:R-:W0:Y:S02]  /*7d00*/  I2F.F64.S16 R4, R4 ;  /* 0x0000000400047312 */ /* 0x000e240000101c00 */
[----:B0-----:R0:W-:Y:S01]  /*7d10*/  STG.E.128 desc[UR36][R16.64], R4 ;  /* 0x0000000410007986 */ /* 0x0011e2000c101d24 */
[----:B------:R-:W-:Y:S05]  /*7d20*/  BRA `(.L_x_16505) ;  /* 0x00000008007c7947 */ /* 0x000fea0003800000 */
.L_x_16513:
        /* <DEDUP_REMOVED lines=21> */
.L_x_16518:
[----:B------:R-:W-:Y:S05]  /*7e80*/  BSYNC B0 ;  /* 0x0000000000007941 */ /* 0x000fea0003800000 */
.L_x_16517:
[----:B------:R-:W-:-:S05]  /*7e90*/  LOP3.LUT R3, R0, R3, RZ, 0xfc, !PT ;  /* 0x0000000300037212 */ /* 0x000fca00078efcff */
[----:B------:R0:W-:Y:S01]  /*7ea0*/  STG.E.U8 desc[UR36][R16.64], R3 ;  /* 0x0000000310007986 */ /* 0x0001e2000c101124 */
[----:B------:R-:W-:Y:S05]  /*7eb0*/  BRA `(.L_x_16505) ;  /* 0x0000000800187947 */ /* 0x000fea0003800000 */
.L_x_16516:
        /* <DEDUP_REMOVED lines=13> */
.L_x_16520:
[----:B------:R-:W-:Y:S01]  /*7f90*/  IMAD.MOV.U32 R0, RZ, RZ, 0x7f ;  /* 0x0000007fff007424 */ /* 0x000fe200078e00ff */
[----:B------:R-:W-:-:S04]  /*7fa0*/  ISETP.GT.U32.AND P0, PT, R2, 0x7f800000, PT ;  /* 0x7f8000000200780c */ /* 0x000fc80003f04070 */
[----:B------:R-:W-:-:S09]  /*7fb0*/  SEL R0, R0, 0x7c, P0 ;  /* 0x0000007c00007807 */ /* 0x000fd20000000000 */
.L_x_16521:
[----:B------:R-:W-:Y:S05]  /*7fc0*/  BSYNC B0 ;  /* 0x0000000000007941 */ /* 0x000fea0003800000 */
.L_x_16519:
[----:B------:R-:W-:-:S04]  /*7fd0*/  LOP3.LUT R2, R5, 0x80000000, RZ, 0xc0, !PT ;  /* 0x8000000005027812 */ /* 0x000fc800078ec0ff */
[----:B------:R-:W-:-:S04]  /*7fe0*/  SHF.R.U32.HI R3, RZ, 0x18, R2 ;  /* 0x00000018ff037819 */ /* 0x000fc80000011602 */
[----:B------:R-:W-:-:S05]  /*7ff0*/  LOP3.LUT R3, R0, R3, RZ, 0xfc, !PT ;  /* 0x0000000300037212 */ /* 0x000fca00078efcff */
[----:B------:R0:W-:Y:S01]  /*8000*/  STG.E.U8 desc[UR36][R16.64], R3 ;  /* 0x0000000310007986 */ /* 0x0001e2000c101124 */
[----:B------:R-:W-:Y:S05]  /*8010*/  BRA `(.L_x_16505) ;  /* 0x0000000400c07947 */ /* 0x000fea0003800000 */
.L_x_16515:
[----:B------:R-:W0:Y:S02]  /*8020*/  I2F.S8 R0, R5 ;  /* 0x0000000500007306 */ /* 0x000e240000001400 */
[----:B0-----:R-:W-:-:S05]  /*8030*/  F2FP.BF16.F32.PACK_AB R0, RZ, R0 ;  /* 0x00000000ff00723e */ /* 0x001fca00000010ff */
[----:B------:R0:W-:Y:S01]  /*8040*/  STG.E.U16 desc[UR36][R16.64], R0 ;  /* 0x0000000010007986 */ /* 0x0001e2000c101524 */
[----:B------:R-:W-:Y:S05]  /*8050*/  BRA `(.L_x_16505) ;  /* 0x0000000400b07947 */ /* 0x000fea0003800000 */
.L_x_16512:
        /* <DEDUP_REMOVED lines=12> */
.L_x_16524:
        /* <DEDUP_REMOVED lines=17> */
.L_x_16527:
[----:B------:R-:W-:-:S04]  /*8230*/  LOP3.LUT R2, R5, 0x80000000, RZ, 0xc0, !PT ;  /* 0x8000000005027812 */ /* 0x000fc800078ec0ff */
[----:B------:R-:W-:-:S04]  /*8240*/  SHF.R.U32.HI R3, RZ, 0x18, R2 ;  /* 0x00000018ff037819 */ /* 0x000fc80000011602 */
[----:B------:R-:W-:-:S04]  /*8250*/  LOP3.LUT R0, R0, R3, RZ, 0xfc, !PT ;  /* 0x0000000300007212 */ /* 0x000fc800078efcff */
[----:B------:R-:W-:-:S07]  /*8260*/  PRMT R8, R0, 0x7610, R8 ;  /* 0x0000761000087816 */ /* 0x000fce0000000008 */
.L_x_16526:
[----:B------:R-:W-:Y:S05]  /*8270*/  BSYNC B0 ;  /* 0x0000000000007941 */ /* 0x000fea0003800000 */
.L_x_16525:
[----:B------:R0:W-:Y:S01]  /*8280*/  STG.E.U8 desc[UR36][R16.64], R8 ;  /* 0x0000000810007986 */ /* 0x0001e2000c101124 */
[----:B------:R-:W-:Y:S05]  /*8290*/  BRA `(.L_x_16505) ;  /* 0x0000000400207947 */ /* 0x000fea0003800000 */
.L_x_16523:
        /* <DEDUP_REMOVED lines=17> */
.L_x_16530:
[----:B------:R-:W-:-:S04]  /*83b0*/  LOP3.LUT R2, R5, 0x80000000, RZ, 0xc0, !PT ;  /* 0x8000000005027812 */ /* 0x000fc800078ec0ff */
[----:B------:R-:W-:-:S04]  /*83c0*/  SHF.R.U32.HI R3, RZ, 0x18, R2 ;  /* 0x00000018ff037819 */ /* 0x000fc80000011602 */
[----:B------:R-:W-:-:S04]  /*83d0*/  LOP3.LUT R0, R0, R3, RZ, 0xfc, !PT ;  /* 0x0000000300007212 */ /* 0x000fc800078efcff */
[----:B------:R-:W-:-:S07]  /*83e0*/  PRMT R8, R0, 0x7610, R8 ;  /* 0x0000761000087816 */ /* 0x000fce0000000008 */
.L_x_16529:
[----:B------:R-:W-:Y:S05]  /*83f0*/  BSYNC B0 ;  /* 0x0000000000007941 */ /* 0x000fea0003800000 */
.L_x_16528:
[----:B------:R0:W-:Y:S01]  /*8400*/  STG.E.U8 desc[UR36][R16.64], R8 ;  /* 0x0000000810007986 */ /* 0x0001e2000c101124 */
[----:B------:R-:W-:Y:S05]  /*8410*/  BRA `(.L_x_16505) ;  /* 0x0000000000c07947 */ /* 0x000fea0003800000 */
.L_x_16522:
        /* <DEDUP_REMOVED lines=22> */
.L_x_16504:
        /* <DEDUP_REMOVED lines=16> */
.L_x_16533:
[----:B------:R-:W-:Y:S05]  /*8680*/  BRA `(.L_x_16505) ;  /* 0x0000000000247947 */ /* 0x000fea0003800000 */
.L_x_16532:
[----:B------:R-:W-:-:S04]  /*8690*/  LOP3.LUT R5, R5, 0xffff, RZ, 0xc0, !PT ;  /* 0x0000ffff05057812 */ /* 0x000fc800078ec0ff */
[----:B------:R-:W-:-:S05]  /*86a0*/  PRMT R5, R5, 0x8880, RZ ;  /* 0x0000888005057816 */ /* 0x000fca00000000ff */
[----:B------:R-:W-:-:S05]  /*86b0*/  IMAD.MOV.U32 R2, RZ, RZ, R5 ;  /* 0x000000ffff027224 */ /* 0x000fca00078e0005 */
[----:B------:R-:W-:-:S05]  /*86c0*/  SHF.R.S32.HI R3, RZ, 0x1f, R2 ;  /* 0x0000001fff037819 */ /* 0x000fca0000011402 */
[----:B------:R0:W-:Y:S01]  /*86d0*/  STG.E.64 desc[UR36][R16.64], R2 ;  /* 0x0000000210007986 */ /* 0x0001e2000c101b24 */
[----:B------:R-:W-:Y:S05]  /*86e0*/  BRA `(.L_x_16505) ;  /* 0x00000000000c7947 */ /* 0x000fea0003800000 */
.L_x_16531:
[----:B------:R-:W-:-:S04]  /*86f0*/  LOP3.LUT R5, R5, 0xffff, RZ, 0xc0, !PT ;  /* 0x0000ffff05057812 */ /* 0x000fc800078ec0ff */
[----:B------:R-:W-:-:S05]  /*8700*/  PRMT R3, R5, 0x8880, RZ ;  /* 0x0000888005037816 */ /* 0x000fca00000000ff */
[----:B------:R0:W-:Y:S02]  /*8710*/  STG.E desc[UR36][R16.64], R3 ;  /* 0x0000000310007986 */ /* 0x0001e4000c101924 */
.L_x_16505:
[----:B------:R-:W-:-:S07]  /*8720*/  VIADD R19, R19, 0x80 ;  /* 0x0000008013137836 */ /* 0x000fce0000000000 */
.L_x_16432:
[----:B------:R-:W-:Y:S05]  /*8730*/  BSYNC B6 ;  /* 0x0000000000067941 */ /* 0x000fea0003800000 */
.L_x_16431:
        /* <DEDUP_REMOVED lines=358> */
.L_x_16536:
        /* <DEDUP_REMOVED lines=20> */
.L_x_16540:
[----:B------:R0:W5:Y:S01]  /*9ee0*/  LDG.E.U8 R22, desc[UR36][R2.64] ;  /* 0x0000002402167981 */ /* 0x000162000c1e1100 */
[----:B------:R-:W-:Y:S05]  /*9ef0*/  BRA `(.L_x_16542) ;  /* 0x0000000c00547947 */ /* 0x000fea0003800000 */
.L_x_16539:
        /* <DEDUP_REMOVED lines=8> */
.L_x_16544:
[----:B------:R0:W5:Y:S01]  /*9f80*/  LDG.E.U8 R22, desc[UR36][R2.64] ;  /* 0x0000002402167981 */ /* 0x000162000c1e1100 */
[----:B------:R-:W-:Y:S05]  /*9f90*/  BRA `(.L_x_16542) ;  /* 0x0000000c002c7947 */ /* 0x000fea0003800000 */
.L_x_16543:
[----:B------:R0:W5:Y:S01]  /*9fa0*/  LDG.E.U16 R22, desc[UR36][R2.64] ;  /* 0x0000002402167981 */ /* 0x000162000c1e1500 */
[----:B------:R-:W-:Y:S05]  /*9fb0*/  BRA `(.L_x_16542) ;  /* 0x0000000c00247947 */ /* 0x000fea0003800000 */
.L_x_16538:
        /* <DEDUP_REMOVED lines=9> */
.L_x_16546:
[----:B------:R-:W2:Y:S02]  /*a050*/  LDG.E.U16 R0, desc[UR36][R2.64] ;  /* 0x0000002402007981 */ /* 0x000ea4000c1e1500 */
[----:B--2---:R-:W-:-:S06]  /*a060*/  HADD2.F32 R0, -RZ, R0.H0_H0 ;  /* 0x20000000ff007230 */ /* 0x004fcc0000004100 */
[----:B------:R-:W0:Y:S02]  /*a070*/  F2I.FTZ.TRUNC.NTZ R0, R0 ;  /* 0x0000000000007305 */ /* 0x000e24000021f100 */
[----:B0-----:R-:W-:Y:S01]  /*a080*/  PRMT R22, R0, 0x7610, R22 ;  /* 0x0000761000167816 */ /* 0x001fe20000000016 */
[----:B------:R-:W-:Y:S06]  /*a090*/  BRA `(.L_x_16542) ;  /* 0x0000000800ec7947 */ /* 0x000fec0003800000 */
.L_x_16545:
        /* <DEDUP_REMOVED lines=9> */
.L_x_16548:
[----:B------:R-:W2:Y:S02]  /*a130*/  LDG.E.U16 R2, desc[UR36][R2.64] ;  /* 0x0000002402027981 */ /* 0x000ea4000c1e1500 */
[----:B--2---:R-:W-:-:S06]  /*a140*/  HADD2.F32 R0, -RZ, R2.H0_H0 ;  /* 0x20000002ff007230 */ /* 0x004fcc0000004100 */
[----:B------:R-:W0:Y:S02]  /*a150*/  F2I.FTZ.TRUNC.NTZ R0, R0 ;  /* 0x0000000000007305 */ /* 0x000e24000021f100 */
[----:B0-----:R-:W-:Y:S01]  /*a160*/  PRMT R22, R0, 0x7610, R22 ;  /* 0x0000761000167816 */ /* 0x001fe20000000016 */
[----:B------:R-:W-:Y:S06]  /*a170*/  BRA `(.L_x_16542) ;  /* 0x0000000800b47947 */ /* 0x000fec0003800000 */
.L_x_16547:
[----:B------:R-:W2:Y:S02]  /*a180*/  LDG.E.64 R2, desc[UR36][R2.64] ;  /* 0x0000002402027981 */ /* 0x000ea4000c1e1b00 */
[----:B--2---:R2:W3:Y:S01]  /*a190*/  F2I.F64.TRUNC R22, R2 ;  /* 0x0000000200167311 */ /* 0x0044e2000030d100 */
[----:B------:R-:W-:Y:S05]  /*a1a0*/  BRA `(.L_x_16542) ;  /* 0x0000000800a87947 */ /* 0x000fea0003800000 */
.L_x_16537:
        /* <DEDUP_REMOVED lines=12> */
.L_x_16551:
[----:B------:R-:W2:Y:S02]  /*a270*/  LDG.E.64 R2, desc[UR36][R2.64] ;  /* 0x0000002402027981 */ /* 0x000ea4000c1e1b00 */
[----:B--2---:R0:W1:Y:S01]  /*a280*/  F2I.F64.TRUNC R22, R2 ;  /* 0x0000000200167311 */ /* 0x004062000030d100 */
[----:B------:R-:W-:Y:S05]  /*a290*/  BRA `(.L_x_16542) ;  /* 0x00000008006c7947 */ /* 0x000fea0003800000 */
.L_x_16550:
        /* <DEDUP_REMOVED lines=28> */
.L_x_16553:
        /* <DEDUP_REMOVED lines=15> */
.L_x_16552:
[----:B------:R-:W2:Y:S02]  /*a550*/  LDG.E.U16 R0, desc[UR36][R2.64] ;  /* 0x0000002402007981 */ /* 0x000ea4000c1e1500 */
[----:B--2---:R-:W-:-:S06]  /*a560*/  IMAD.U32 R0, R0, 0x10000, RZ ;  /* 0x0001000000007824 */ /* 0x004fcc00078e00ff */
[----:B------:R-:W0:Y:S02]  /*a570*/  F2I.FTZ.TRUNC.NTZ R0, R0 ;  /* 0x0000000000007305 */ /* 0x000e24000021f100 */
[----:B0-----:R-:W-:Y:S01]  /*a580*/  PRMT R22, R0, 0x7610, R22 ;  /* 0x0000761000167816 */ /* 0x001fe20000000016 */
[----:B------:R-:W-:Y:S06]  /*a590*/  BRA `(.L_x_16542) ;  /* 0x0000000400ac7947 */ /* 0x000fec0003800000 */
.L_x_16549:
        /* <DEDUP_REMOVED lines=10> */
.L_x_16556:
        /* <DEDUP_REMOVED lines=21> */
.L_x_16560:
[----:B------:R-:W-:Y:S05]  /*a790*/  BSYNC B1 ;  /* 0x0000000000017941 */ /* 0x000fea0003800000 */
.L_x_16559:
[----:B------:R-:W-:Y:S01]  /*a7a0*/  LEA R3, R0, 0x3b800000, 0x17 ;  /* 0x3b80000000037811 */ /* 0x000fe200078eb8ff */
[----:B------:R-:W-:-:S05]  /*a7b0*/  IMAD.SHL.U32 R0, R2, 0x100000, RZ ;  /* 0x0010000002007824 */ /* 0x000fca00078e00ff */
[----:B------:R-:W-:-:S07]  /*a7c0*/  LOP3.LUT R0, R3, R0, R4, 0xfe, !PT ;  /* 0x0000000003007212 */ /* 0x000fce00078efe04 */
.L_x_16558:
[----:B------:R-:W-:Y:S05]  /*a7d0*/  BSYNC B0 ;  /* 0x0000000000007941 */ /* 0x000fea0003800000 */
.L_x_16557:
[----:B------:R-:W0:Y:S02]  /*a7e0*/  F2I.FTZ.TRUNC.NTZ R0, R0 ;  /* 0x0000000000007305 */ /* 0x000e24000021f100 */
[----:B0-----:R-:W-:Y:S01]  /*a7f0*/  PRMT R22, R0, 0x7610, R22 ;  /* 0x0000761000167816 */ /* 0x001fe20000000016 */
[----:B------:R-:W-:Y:S06]  /*a800*/  BRA `(.L_x_16542) ;  /* 0x0000000400107947 */ /* 0x000fec0003800000 */
.L_x_16555:
        /* <DEDUP_REMOVED lines=21> */
.L_x_16564:
[----:B------:R-:W-:Y:S05]  /*a960*/  BSYNC B1 ;  /* 0x0000000000017941 */ /* 0x000fea0003800000 */
.L_x_16563:
[----:B------:R-:W-:Y:S01]  /*a970*/  LEA R3, R0, 0x37800000, 0x17 ;  /* 0x3780000000037811 */ /* 0x000fe200078eb8ff */
[----:B------:R-:W-:-:S05]  /*a980*/  IMAD.SHL.U32 R0, R2, 0x200000, RZ ;  /* 0x0020000002007824 */ /* 0x000fca00078e00ff */
[----:B------:R-:W-:-:S07]  /*a990*/  LOP3.LUT R0, R3, R0, R4, 0xfe, !PT ;  /* 0x0000000003007212 */ /* 0x000fce00078efe04 */
.L_x_16562:
[----:B------:R-:W-:Y:S05]  /*a9a0*/  BSYNC B0 ;  /* 0x0000000000007941 */ /* 0x000fea0003800000 */
.L_x_16561:
[----:B------:R-:W0:Y:S02]  /*a9b0*/  F2I.FTZ.TRUNC.NTZ R0, R0 ;  /* 0x0000000000007305 */ /* 0x000e24000021f100 */
[----:B0-----:R-:W-:Y:S01]  /*a9c0*/  PRMT R22, R0, 0x7610, R22 ;  /* 0x0000761000167816 */ /* 0x001fe20000000016 */
[----:B------:R-:W-:Y:S06]  /*a9d0*/  BRA `(.L_x_16542) ;  /* 0x00000000009c7947 */ /* 0x000fec0003800000 */
.L_x_16554:
        /* <DEDUP_REMOVED lines=14> */
.L_x_16568:
[----:B------:R-:W-:Y:S05]  /*aac0*/  BSYNC B0 ;  /* 0x0000000000007941 */ /* 0x000fea0003800000 */
.L_x_16567:
[----:B------:R-:W0:Y:S02]  /*aad0*/  F2I.FTZ.TRUNC.NTZ R0, R0 ;  /* 0x0000000000007305 */ /* 0x000e24000021f100 */
[----:B0-----:R-:W-:Y:S01]  /*aae0*/  PRMT R22, R0, 0x7610, R22 ;  /* 0x0000761000167816 */ /* 0x001fe20000000016 */
[----:B------:R-:W-:Y:S06]  /*aaf0*/  BRA `(.L_x_16542) ;  /* 0x0000000000547947 */ /* 0x000fec0003800000 */
.L_x_16541:
        /* <DEDUP_REMOVED lines=16> */
.L_x_16569:
[----:B------:R-:W-:Y:S01]  /*ac00*/  PRMT R22, RZ, 0x7610, R22 ;  /* 0x00007610ff167816 */ /* 0x000fe20000000016 */
[----:B------:R-:W-:Y:S06]  /*ac10*/  BRA `(.L_x_16542) ;  /* 0x00000000000c7947 */ /* 0x000fec0003800000 */
.L_x_16566:
[----:B------:R0:W5:Y:S01]  /*ac20*/  LDG.E.U8 R22, desc[UR36][R2.64] ;  /* 0x0000002402167981 */ /* 0x000162000c1e1100 */
[----:B------:R-:W-:Y:S05]  /*ac30*/  BRA `(.L_x_16542) ;  /* 0x0000000000047947 */ /* 0x000fea0003800000 */
.L_x_16565:
[----:B------:R0:W5:Y:S02]  /*ac40*/  LDG.E.U8 R22, desc[UR36][R2.64] ;  /* 0x0000002402167981 */ /* 0x000164000c1e1100 */
.L_x_16542:
        /* <DEDUP_REMOVED lines=17> */
.L_x_16573:
[----:B------:R0:W5:Y:S01]  /*ad60*/  LDG.E.U8 R0, desc[UR36][R2.64] ;  /* 0x0000002402007981 */ /* 0x000162000c1e1100 */
[----:B------:R-:W-:Y:S05]  /*ad70*/  BRA `(.L_x_16575) ;  /* 0x0000000c00547947 */ /* 0x000fea0003800000 */
.L_x_16572:
        /* <DEDUP_REMOVED lines=8> */
.L_x_16577:
[----:B------:R0:W5:Y:S01]  /*ae00*/  LDG.E.U8 R0, desc[UR36][R2.64] ;  /* 0x0000002402007981 */ /* 0x000162000c1e1100 */
[----:B------:R-:W-:Y:S05]  /*ae10*/  BRA `(.L_x_16575) ;  /* 0x0000000c002c7947 */ /* 0x000fea0003800000 */
.L_x_16576:
[----:B------:R0:W5:Y:S01]  /*ae20*/  LDG.E.U16 R0, desc[UR36][R2.64] ;  /* 0x0000002402007981 */ /* 0x000162000c1e1500 */
[----:B------:R-:W-:Y:S05]  /*ae30*/  BRA `(.L_x_16575) ;  /* 0x0000000c00247947 */ /* 0x000fea0003800000 */
.L_x_16571:
        /* <DEDUP_REMOVED lines=9> */
.L_x_16579:
[----:B------:R-:W2:Y:S02]  /*aed0*/  LDG.E.U16 R4, desc[UR36][R2.64] ;  /* 0x0000002402047981 */ /* 0x000ea4000c1e1500 */
[----:B--2---:R-:W-:-:S06]  /*aee0*/  HADD2.F32 R4, -RZ, R4.H0_H0 ;  /* 0x20000004ff047230 */ /* 0x004fcc0000004100 */
[----:B------:R-:W0:Y:S02]  /*aef0*/  F2I.FTZ.TRUNC.NTZ R4, R4 ;  /* 0x0000000400047305 */ /* 0x000e24000021f100 */
[----:B0-----:R-:W-:Y:S01]  /*af00*/  PRMT R0, R4, 0x7610, R0 ;  /* 0x0000761004007816 */ /* 0x001fe20000000000 */
[----:B------:R-:W-:Y:S06]  /*af10*/  BRA `(.L_x_16575) ;  /* 0x0000000800ec7947 */ /* 0x000fec0003800000 */
.L_x_16578:
        /* <DEDUP_REMOVED lines=9> */
.L_x_16581:
[----:B------:R-:W2:Y:S02]  /*afb0*/  LDG.E.U16 R2, desc[UR36][R2.64] ;  /* 0x0000002402027981 */ /* 0x000ea4000c1e1500 */
[----:B--2---:R-:W-:-:S06]  /*afc0*/  HADD2.F32 R4, -RZ, R2.H0_H0 ;  /* 0x20000002ff047230 */ /* 0x004fcc0000004100 */
[----:B------:R-:W0:Y:S02]  /*afd0*/  F2I.FTZ.TRUNC.NTZ R4, R4 ;  /* 0x0000000400047305 */ /* 0x000e24000021f100 */
[----:B0-----:R-:W-:Y:S01]  /*afe0*/  PRMT R0, R4, 0x7610, R0 ;  /* 0x0000761004007816 */ /* 0x001fe20000000000 */
[----:B------:R-:W-:Y:S06]  /*aff0*/  BRA `(.L_x_16575) ;  /* 0x0000000800b47947 */ /* 0x000fec0003800000 */
.L_x_16580:
[----:B------:R-:W2:Y:S02]  /*b000*/  LDG.E.64 R2, desc[UR36][R2.64] ;  /* 0x0000002402027981 */ /* 0x000ea4000c1e1b00 */
[----:B--2---:R0:W1:Y:S01]  /*b010*/  F2I.F64.TRUNC R0, R2 ;  /* 0x0000000200007311 */ /* 0x004062000030d100 */
[----:B------:R-:W-:Y:S05]  /*b020*/  BRA `(.L_x_16575) ;  /* 0x0000000800a87947 */ /* 0x000fea0003800000 */
.L_x_16570:
        /* <DEDUP_REMOVED lines=12> */
.L_x_16584:
[----:B------:R-:W2:Y:S02]  /*b0f0*/  LDG.E.64 R2, desc[UR36][R2.64] ;  /* 0x0000002402027981 */ /* 0x000ea4000c1e1b00 */
[----:B--2---:R0:W1:Y:S01]  /*b100*/  F2I.F64.TRUNC R0, R2 ;  /* 0x0000000200007311 */ /* 0x004062000030d100 */
[----:B------:R-:W-:Y:S05]  /*b110*/  BRA `(.L_x_16575) ;  /* 0x00000008006c7947 */ /* 0x000fea0003800000 */
.L_x_16583:
        /* <DEDUP_REMOVED lines=28> */
.L_x_16586:
        /* <DEDUP_REMOVED lines=15> */
.L_x_16585:
[----:B------:R-:W2:Y:S02]  /*b3d0*/  LDG.E.U16 R4, desc[UR36][R2.64] ;  /* 0x0000002402047981 */ /* 0x000ea4000c1e1500 */
[----:B--2---:R-:W-:-:S06]  /*b3e0*/  IMAD.U32 R4, R4, 0x10000, RZ ;  /* 0x0001000004047824 */ /* 0x004fcc00078e00ff */
[----:B------:R-:W0:Y:S02]  /*b3f0*/  F2I.FTZ.TRUNC.NTZ R4, R4 ;  /* 0x0000000400047305 */ /* 0x000e24000021f100 */
[----:B0-----:R-:W-:Y:S01]  /*b400*/  PRMT R0, R4, 0x7610, R0 ;  /* 0x0000761004007816 */ /* 0x001fe20000000000 */
[----:B------:R-:W-:Y:S06]  /*b410*/  BRA `(.L_x_16575) ;  /* 0x0000000400ac7947 */ /* 0x000fec0003800000 */
.L_x_16582:
        /* <DEDUP_REMOVED lines=10> */
.L_x_16589:
        /* <DEDUP_REMOVED lines=21> */
.L_x_16593:
[----:B------:R-:W-:Y:S05]  /*b610*/  BSYNC B1 ;  /* 0x0000000000017941 */ /* 0x000fea0003800000 */
.L_x_16592:
[----:B------:R-:W-:Y:S01]  /*b620*/  IMAD.SHL.U32 R2, R2, 0x100000, RZ ;  /* 0x0010000002027824 */ /* 0x000fe200078e00ff */
[----:B------:R-:W-:-:S04]  /*b630*/  LEA R3, R0, 0x3b800000, 0x17 ;  /* 0x3b80000000037811 */ /* 0x000fc800078eb8ff */
[----:B------:R-:W-:-:S07]  /*b640*/  LOP3.LUT R4, R3, R2, R4, 0xfe, !PT ;  /* 0x0000000203047212 */ /* 0x000fce00078efe04 */
.L_x_16591:
[----:B------:R-:W-:Y:S05]  /*b650*/  BSYNC B0 ;  /* 0x0000000000007941 */ /* 0x000fea0003800000 */
.L_x_16590:
[----:B------:R-:W0:Y:S02]  /*b660*/  F2I.FTZ.TRUNC.NTZ R4, R4 ;  /* 0x0000000400047305 */ /* 0x000e24000021f100 */
[----:B0-----:R-:W-:Y:S01]  /*b670*/  PRMT R0, R4, 0x7610, R0 ;  /* 0x0000761004007816 */ /* 0x001fe20000000000 */
[----:B------:R-:W-:Y:S06]  /*b680*/  BRA `(.L_x_16575) ;  /* 0x0000000400107947 */ /* 0x000fec0003800000 */
.L_x_16588:
        /* <DEDUP_REMOVED lines=21> */
.L_x_16597:
[----:B------:R-:W-:Y:S05]  /*b7e0*/  BSYNC B1 ;  /* 0x0000000000017941 */ /* 0x000fea0003800000 */
.L_x_16596:
[----:B------:R-:W-:Y:S01]  /*b7f0*/  IMAD.SHL.U32 R2, R2, 0x200000, RZ ;  /* 0x0020000002027824 */ /* 0x000fe200078e00ff */
[----:B------:R-:W-:-:S04]  /*b800*/  LEA R3, R0, 0x37800000, 0x17 ;  /* 0x3780000000037811 */ /* 0x000fc800078eb8ff */
[----:B------:R-:W-:-:S07]  /*b810*/  LOP3.LUT R4, R3, R2, R4, 0xfe, !PT ;  /* 0x0000000203047212 */ /* 0x000fce00078efe04 */
.L_x_16595:
[----:B------:R-:W-:Y:S05]  /*b820*/  BSYNC B0 ;  /* 0x0000000000007941 */ /* 0x000fea0003800000 */
.L_x_16594:
[----:B------:R-:W0:Y:S02]  /*b830*/  F2I.FTZ.TRUNC.NTZ R4, R4 ;  /* 0x0000000400047305 */ /* 0x000e24000021f100 */
[----:B0-----:R-:W-:Y:S01]  /*b840*/  PRMT R0, R4, 0x7610, R0 ;  /* 0x0000761004007816 */ /* 0x001fe20000000000 */
[----:B------:R-:W-:Y:S06]  /*b850*/  BRA `(.L_x_16575) ;  /* 0x00000000009c7947 */ /* 0x000fec0003800000 */
.L_x_16587:
        /* <DEDUP_REMOVED lines=14> */
.L_x_16601:
[----:B------:R-:W-:Y:S05]  /*b940*/  BSYNC B0 ;  /* 0x0000000000007941 */ /* 0x000fea0003800000 */
.L_x_16600:
[----:B------:R-:W0:Y:S02]  /*b950*/  F2I.FTZ.TRUNC.NTZ R4, R4 ;  /* 0x0000000400047305 */ /* 0x000e24000021f100 */
[----:B0-----:R-:W-:Y:S01]  /*b960*/  PRMT R0, R4, 0x7610, R0 ;  /* 0x0000761004007816 */ /* 0x001fe20000000000 */
[----:B------:R-:W-:Y:S06]  /*b970*/  BRA `(.L_x_16575) ;  /* 0x0000000000547947 */ /* 0x000fec0003800000 */
.L_x_16574:
        /* <DEDUP_REMOVED lines=16> */
.L_x_16602:
[----:B------:R-:W-:Y:S01]  /*ba80*/  PRMT R0, RZ, 0x7610, R0 ;  /* 0x00007610ff007816 */ /* 0x000fe20000000000 */
[----:B------:R-:W-:Y:S06]  /*ba90*/  BRA `(.L_x_16575) ;  /* 0x00000000000c7947 */ /* 0x000fec0003800000 */
.L_x_16599:
[----:B------:R0:W5:Y:S01]  /*baa0*/  LDG.E.U8 R0, desc[UR36][R2.64] ;  /* 0x0000002402007981 */ /* 0x000162000c1e1100 */
[----:B------:R-:W-:Y:S05]  /*bab0*/  BRA `(.L_x_16575) ;  /* 0x0000000000047947 */ /* 0x000fea0003800000 */
.L_x_16598:
[----:B------:R0:W5:Y:S02]  /*bac0*/  LDG.E.U8 R0, desc[UR36][R2.64] ;  /* 0x0000002402007981 */ /* 0x000164000c1e1100 */
.L_x_16575:
[----:B------:R-:W1:Y:S01]  /*bad0*/  LDC.U8 R4, c[0x0][0x491] ;  /* 0x00012440ff047b82 */ /* 0x000e620000000000 */
[C---:B---3-5:R-:W-:Y:S02]  /*bae0*/  LOP3.LUT P1, RZ, R22.reuse, 0xff, RZ, 0xc0, !PT ;  /* 0x000000ff16ff7812 */ /* 0x068fe4000782c0ff */
[----:B0-2---:R-:W-:Y:S02]  /*baf0*/  PRMT R2, R22, 0x8880, RZ ;  /* 0x0000888016027816 */ /* 0x005fe400000000ff */
[----:B-1--4-:R-:W-:Y:S02]  /*bb00*/  PRMT R5, R0, 0x7610, R5 ;  /* 0x0000761000057816 */ /* 0x012fe40000000005 */
        /* <DEDUP_REMOVED lines=15> */
.L_x_16606:
[----:B------:R0:W-:Y:S01]  /*bc00*/  STG.E.U8 desc[UR36][R16.64], R5 ;  /* 0x0000000510007986 */ /* 0x0001e2000c101124 */
[----:B------:R-:W-:Y:S05]  /*bc10*/  BRA `(.L_x_16608) ;  /* 0x0000000c00987947 */ /* 0x000fea0003800000 */
.L_x_16605:
        /* <DEDUP_REMOVED lines=12> */
.L_x_16610:
[----:B------:R-:W-:-:S04]  /*bce0*/  LOP3.LUT R5, R5, 0xffff, RZ, 0xc0, !PT ;  /* 0x0000ffff05057812 */ /* 0x000fc800078ec0ff */
[----:B------:R-:W-:-:S05]  /*bcf0*/  PRMT R3, R5, 0x8880, RZ ;  /* 0x0000888005037816 */ /* 0x000fca00000000ff */
[----:B------:R0:W-:Y:S01]  /*bd00*/  STG.E desc[UR36][R16.64], R3 ;  /* 0x0000000310007986 */ /* 0x0001e2000c101924 */
[----:B------:R-:W-:Y:S05]  /*bd10*/  BRA `(.L_x_16608) ;  /* 0x0000000c00587947 */ /* 0x000fea0003800000 */
.L_x_16609:
[----:B------:R-:W-:-:S04]  /*bd20*/  PRMT R3, R5, 0x8880, RZ ;  /* 0x0000888005037816 */ /* 0x000fc800000000ff */
[----:B------:R-:W-:-:S05]  /*bd30*/  PRMT R3, R3, 0x7710, RZ ;  /* 0x0000771003037816 */ /* 0x000fca00000000ff */
[----:B------:R0:W-:Y:S01]  /*bd40*/  STG.E.U16 desc[UR36][R16.64], R3 ;  /* 0x0000000310007986 */ /* 0x0001e2000c101524 */
[----:B------:R-:W-:Y:S05]  /*bd50*/  BRA `(.L_x_16608) ;  /* 0x0000000c00487947 */ /* 0x000fea0003800000 */
.L_x_16604:
        /* <DEDUP_REMOVED lines=9> */
.L_x_16612:
[----:B------:R-:W0:Y:S02]  /*bdf0*/  I2F.S8 R0, R5 ;  /* 0x0000000500007306 */ /* 0x000e240000001400 */
[----:B0-----:R-:W-:-:S05]  /*be00*/  F2FP.F16.F32.PACK_AB R0, RZ, R0 ;  /* 0x00000000ff00723e */ /* 0x001fca00000000ff */
[----:B------:R0:W-:Y:S01]  /*be10*/  STG.E.U16 desc[UR36][R16.64], R0 ;  /* 0x0000000010007986 */ /* 0x0001e2000c101524 */
[----:B------:R-:W-:Y:S05]  /*be20*/  BRA `(.L_x_16608) ;  /* 0x0000000c00147947 */ /* 0x000fea0003800000 */
.L_x_16611:
        /* <DEDUP_REMOVED lines=10> */
.L_x_16614:
[----:B------:R-:W0:Y:S02]  /*bed0*/  I2F.S8 R5, R5 ;  /* 0x0000000500057306 */ /* 0x000e240000001400 */
[----:B0-----:R-:W-:-:S04]  /*bee0*/  F2FP.F16.F32.PACK_AB R3, RZ, R5 ;  /* 0x00000005ff03723e */ /* 0x001fc800000000ff */
[----:B------:R-:W-:-:S05]  /*bef0*/  PRMT R3, R3, 0x5410, RZ ;  /* 0x0000541003037816 */ /* 0x000fca00000000ff */
[----:B------:R0:W-:Y:S01]  /*bf00*/  STG.E desc[UR36][R16.64], R3 ;  /* 0x0000000310007986 */ /* 0x0001e2000c101924 */
[----:B------:R-:W-:Y:S05]  /*bf10*/  BRA `(.L_x_16608) ;  /* 0x0000000800d87947 */ /* 0x000fea0003800000 */
.L_x_16613:
[----:B------:R-:W-:-:S04]  /*bf20*/  PRMT R2, R5, 0x8880, RZ ;  /* 0x0000888005027816 */ /* 0x000fc800000000ff */
[----:B------:R-:W-:-:S06]  /*bf30*/  PRMT R2, R2, 0x7710, RZ ;  /* 0x0000771002027816 */ /* 0x000fcc00000000ff */
[----:B------:R-:W0:Y:S02]  /*bf40*/  I2F.F64.S16 R2, R2 ;  /* 0x0000000200027312 */ /* 0x000e240000101c00 */
[----:B0-----:R0:W-:Y:S01]  /*bf50*/  STG.E.64 desc[UR36][R16.64], R2 ;  /* 0x0000000210007986 */ /* 0x0011e2000c101b24 */
[----:B------:R-:W-:Y:S05]  /*bf60*/  BRA `(.L_x_16608) ;  /* 0x0000000800c47947 */ /* 0x000fea0003800000 */
.L_x_16603:
        /* <DEDUP_REMOVED lines=12> */
.L_x_16617:
[----:B------:R-:W-:Y:S02]  /*c030*/  PRMT R4, R5, 0x8880, RZ ;  /* 0x0000888005047816 */ /* 0x000fe400000000ff */
[----:B------:R-:W-:Y:S02]  /*c040*/  CS2R R6, SRZ ;  /* 0x0000000000067805 */ /* 0x000fe4000001ff00 */
[----:B------:R-:W-:-:S06]  /*c050*/  PRMT R4, R4, 0x7710, RZ ;  /* 0x0000771004047816 */ /* 0x000fcc00000000ff */
[----:B------:R-:W0:Y:S02]  /*c060*/  I2F.F64.S16 R4, R4 ;  /* 0x0000000400047312 */ /* 0x000e240000101c00 */
[----:B0-----:R0:W-:Y:S01]  /*c070*/  STG.E.128 desc[UR36][R16.64], R4 ;  /* 0x0000000410007986 */ /* 0x0011e2000c101d24 */
[----:B------:R-:W-:Y:S05]  /*c080*/  BRA `(.L_x_16608) ;  /* 0x00000008007c7947 */ /* 0x000fea0003800000 */
.L_x_16616:
        /* <DEDUP_REMOVED lines=21> */
.L_x_16621:
[----:B------:R-:W-:Y:S05]  /*c1e0*/  BSYNC B0 ;  /* 0x0000000000007941 */ /* 0x000fea0003800000 */
.L_x_16620:
[----:B------:R-:W-:-:S05]  /*c1f0*/  LOP3.LUT R3, R0, R3, RZ, 0xfc, !PT ;  /* 0x0000000300037212 */ /* 0x000fca00078efcff */
[----:B------:R0:W-:Y:S01]  /*c200*/  STG.E.U8 desc[UR36][R16.64], R3 ;  /* 0x0000000310007986 */ /* 0x0001e2000c101124 */
[----:B------:R-:W-:Y:S05]  /*c210*/  BRA `(.L_x_16608) ;  /* 0x0000000800187947 */ /* 0x000fea0003800000 */
.L_x_16619:
        /* <DEDUP_REMOVED lines=13> */
.L_x_16623:
[----:B------:R-:W-:Y:S01]  /*c2f0*/  IMAD.MOV.U32 R0, RZ, RZ, 0x7f ;  /* 0x0000007fff007424 */ /* 0x000fe200078e00ff */
[----:B------:R-:W-:-:S04]  /*c300*/  ISETP.GT.U32.AND P0, PT, R2, 0x7f800000, PT ;  /* 0x7f8000000200780c */ /* 0x000fc80003f04070 */
[----:B------:R-:W-:-:S09]  /*c310*/  SEL R0, R0, 0x7c, P0 ;  /* 0x0000007c00007807 */ /* 0x000fd20000000000 */
.L_x_16624:
[----:B------:R-:W-:Y:S05]  /*c320*/  BSYNC B0 ;  /* 0x0000000000007941 */ /* 0x000fea0003800000 */
.L_x_16622:
[----:B------:R-:W-:-:S04]  /*c330*/  LOP3.LUT R2, R5, 0x80000000, RZ, 0xc0, !PT ;  /* 0x8000000005027812 */ /* 0x000fc800078ec0ff */
[----:B------:R-:W-:-:S04]  /*c340*/  SHF.R.U32.HI R3, RZ, 0x18, R2 ;  /* 0x00000018ff037819 */ /* 0x000fc80000011602 */
[----:B------:R-:W-:-:S05]  /*c350*/  LOP3.LUT R3, R0, R3, RZ, 0xfc, !PT ;  /* 0x0000000300037212 */ /* 0x000fca00078efcff */
[----:B------:R0:W-:Y:S01]  /*c360*/  STG.E.U8 desc[UR36][R16.64], R3 ;  /* 0x0000000310007986 */ /* 0x0001e2000c101124 */
[----:B------:R-:W-:Y:S05]  /*c370*/  BRA `(.L_x_16608) ;  /* 0x0000000400c07947 */ /* 0x000fea0003800000 */
.L_x_16618:
[----:B------:R-:W0:Y:S02]  /*c380*/  I2F.S8 R0, R5 ;  /* 0x0000000500007306 */ /* 0x000e240000001400 */
[----:B0-----:R-:W-:-:S05]  /*c390*/  F2FP.BF16.F32.PACK_AB R0, RZ, R0 ;  /* 0x00000000ff00723e */ /* 0x001fca00000010ff */
[----:B------:R0:W-:Y:S01]  /*c3a0*/  STG.E.U16 desc[UR36][R16.64], R0 ;  /* 0x0000000010007986 */ /* 0x0001e2000c101524 */
[----:B------:R-:W-:Y:S05]  /*c3b0*/  BRA `(.L_x_16608) ;  /* 0x0000000400b07947 */ /* 0x000fea0003800000 */
.L_x_16615:
        /* <DEDUP_REMOVED lines=12> */
.L_x_16627:
        /* <DEDUP_REMOVED lines=17> */
.L_x_16630:
[----:B------:R-:W-:-:S04]  /*c590*/  LOP3.LUT R2, R5, 0x80000000, RZ, 0xc0, !PT ;  /* 0x8000000005027812 */ /* 0x000fc800078ec0ff */
[----:B------:R-:W-:-:S04]  /*c5a0*/  SHF.R.U32.HI R3, RZ, 0x18, R2 ;  /* 0x00000018ff037819 */ /* 0x000fc80000011602 */
[----:B------:R-:W-:-:S04]  /*c5b0*/  LOP3.LUT R0, R0, R3, RZ, 0xfc, !PT ;  /* 0x0000000300007212 */ /* 0x000fc800078efcff */
[----:B------:R-:W-:-:S07]  /*c5c0*/  PRMT R8, R0, 0x7610, R8 ;  /* 0x0000761000087816 */ /* 0x000fce0000000008 */
.L_x_16629:
[----:B------:R-:W-:Y:S05]  /*c5d0*/  BSYNC B0 ;  /* 0x0000000000007941 */ /* 0x000fea0003800000 */
.L_x_16628:
[----:B------:R3:W-:Y:S01]  /*c5e0*/  STG.E.U8 desc[UR36][R16.64], R8 ;  /* 0x0000000810007986 */ /* 0x0007e2000c101124 */
[----:B------:R-:W-:Y:S05]  /*c5f0*/  BRA `(.L_x_16608) ;  /* 0x0000000400207947 */ /* 0x000fea0003800000 */
.L_x_16626:
        /* <DEDUP_REMOVED lines=17> */
.L_x_16633:
[----:B------:R-:W-:-:S04]  /*c710*/  LOP3.LUT R2, R5, 0x80000000, RZ, 0xc0, !PT ;  /* 0x8000000005027812 */ /* 0x000fc800078ec0ff */
[----:B------:R-:W-:-:S04]  /*c720*/  SHF.R.U32.HI R3, RZ, 0x18, R2 ;  /* 0x00000018ff037819 */ /* 0x000fc80000011602 */
[----:B------:R-:W-:-:S04]  /*c730*/  LOP3.LUT R0, R0, R3, RZ, 0xfc, !PT ;  /* 0x0000000300007212 */ /* 0x000fc800078efcff */
[----:B------:R-:W-:-:S07]  /*c740*/  PRMT R8, R0, 0x7610, R8 ;  /* 0x0000761000087816 */ /* 0x000fce0000000008 */
.L_x_16632:
[----:B------:R-:W-:Y:S05]  /*c750*/  BSYNC B0 ;  /* 0x0000000000007941 */ /* 0x000fea0003800000 */
.L_x_16631:
[----:B------:R0:W-:Y:S01]  /*c760*/  STG.E.U8 desc[UR36][R16.64], R8 ;  /* 0x0000000810007986 */ /* 0x0001e2000c101124 */
[----:B------:R-:W-:Y:S05]  /*c770*/  BRA `(.L_x_16608) ;  /* 0x0000000000c07947 */ /* 0x000fea0003800000 */
.L_x_16625:
        /* <DEDUP_REMOVED lines=22> */
.L_x_16607:
        /* <DEDUP_REMOVED lines=16> */
.L_x_16636:
[----:B------:R-:W-:Y:S05]  /*c9e0*/  BRA `(.L_x_16608) ;  /* 0x0000000000247947 */ /* 0x000fea0003800000 */
.L_x_16635:
[----:B------:R-:W-:-:S04]  /*c9f0*/  LOP3.LUT R5, R5, 0xffff, RZ, 0xc0, !PT ;  /* 0x0000ffff05057812 */ /* 0x000fc800078ec0ff */
[----:B------:R-:W-:-:S05]  /*ca00*/  PRMT R5, R5, 0x8880, RZ ;  /* 0x0000888005057816 */ /* 0x000fca00000000ff */
[----:B------:R-:W-:-:S05]  /*ca10*/  IMAD.MOV.U32 R2, RZ, RZ, R5 ;  /* 0x000000ffff027224 */ /* 0x000fca00078e0005 */
[----:B------:R-:W-:-:S05]  /*ca20*/  SHF.R.S32.HI R3, RZ, 0x1f, R2 ;  /* 0x0000001fff037819 */ /* 0x000fca0000011402 */
[----:B------:R1:W-:Y:S01]  /*ca30*/  STG.E.64 desc[UR36][R16.64], R2 ;  /* 0x0000000210007986 */ /* 0x0003e2000c101b24 */
[----:B------:R-:W-:Y:S05]  /*ca40*/  BRA `(.L_x_16608) ;  /* 0x00000000000c7947 */ /* 0x000fea0003800000 */
.L_x_16634:
[----:B------:R-:W-:-:S04]  /*ca50*/  LOP3.LUT R5, R5, 0xffff, RZ, 0xc0, !PT ;  /* 0x0000ffff05057812 */ /* 0x000fc800078ec0ff */
[----:B------:R-:W-:-:S05]  /*ca60*/  PRMT R3, R5, 0x8880, RZ ;  /* 0x0000888005037816 */ /* 0x000fca00000000ff */
[----:B------:R0:W-:Y:S02]  /*ca70*/  STG.E desc[UR36][R16.64], R3 ;  /* 0x0000000310007986 */ /* 0x0001e4000c101924 */
.L_x_16608:
[----:B------:R-:W-:-:S07]  /*ca80*/  VIADD R19, R19, 0x80 ;  /* 0x0000008013137836 */ /* 0x000fce0000000000 */
.L_x_16535:
[----:B------:R-:W-:Y:S05]  /*ca90*/  BSYNC B6 ;  /* 0x0000000000067941 */ /* 0x000fea0003800000 */
.L_x_16534:
        /* <DEDUP_REMOVED lines=357> */
.L_x_16637:
        /* <DEDUP_REMOVED lines=20> */
.L_x_16641:
[----:B------:R0:W5:Y:S01]  /*e230*/  LDG.E.U8 R19, desc[UR36][R2.64] ;  /* 0x0000002402137981 */ /* 0x000162000c1e1100 */
[----:B------:R-:W-:Y:S05]  /*e240*/  BRA `(.L_x_16643) ;  /* 0x0000000c00547947 */ /* 0x000fea0003800000 */
.L_x_16640:
        /* <DEDUP_REMOVED lines=8> */
.L_x_16645:
[----:B------:R0:W5:Y:S01]  /*e2d0*/  LDG.E.U8 R19, desc[UR36][R2.64] ;  /* 0x0000002402137981 */ /* 0x000162000c1e1100 */
[----:B------:R-:W-:Y:S05]  /*e2e0*/  BRA `(.L_x_16643) ;  /* 0x0000000c002c7947 */ /* 0x000fea0003800000 */
.L_x_16644:
[----:B------:R0:W5:Y:S01]  /*e2f0*/  LDG.E.U16 R19, desc[UR36][R2.64] ;  /* 0x0000002402137981 */ /* 0x000162000c1e1500 */
[----:B------:R-:W-:Y:S05]  /*e300*/  BRA `(.L_x_16643) ;  /* 0x0000000c00247947 */ /* 0x000fea0003800000 */
.L_x_16639:
        /* <DEDUP_REMOVED lines=9> */
.L_x_16647:
[----:B------:R-:W2:Y:S02]  /*e3a0*/  LDG.E.U16 R0, desc[UR36][R2.64] ;  /* 0x0000002402007981 */ /* 0x000ea4000c1e1500 */
[----:B--2---:R-:W-:-:S06]  /*e3b0*/  HADD2.F32 R0, -RZ, R0.H0_H0 ;  /* 0x20000000ff007230 */ /* 0x004fcc0000004100 */
[----:B------:R-:W0:Y:S02]  /*e3c0*/  F2I.FTZ.TRUNC.NTZ R0, R0 ;  /* 0x0000000000007305 */ /* 0x000e24000021f100 */
[----:B0-----:R-:W-:Y:S01]  /*e3d0*/  PRMT R19, R0, 0x7610, R19 ;  /* 0x0000761000137816 */ /* 0x001fe20000000013 */
[----:B------:R-:W-:Y:S06]  /*e3e0*/  BRA `(.L_x_16643) ;  /* 0x0000000800ec7947 */ /* 0x000fec0003800000 */
.L_x_16646:
        /* <DEDUP_REMOVED lines=9> */
.L_x_16649:
[----:B------:R-:W2:Y:S02]  /*e480*/  LDG.E.U16 R2, desc[UR36][R2.64] ;  /* 0x0000002402027981 */ /* 0x000ea4000c1e1500 */
[----:B--2---:R-:W-:-:S06]  /*e490*/  HADD2.F32 R0, -RZ, R2.H0_H0 ;  /* 0x20000002ff007230 */ /* 0x004fcc0000004100 */
[----:B------:R-:W0:Y:S02]  /*e4a0*/  F2I.FTZ.TRUNC.NTZ R0, R0 ;  /* 0x0000000000007305 */ /* 0x000e24000021f100 */
[----:B0-----:R-:W-:Y:S01]  /*e4b0*/  PRMT R19, R0, 0x7610, R19 ;  /* 0x0000761000137816 */ /* 0x001fe20000000013 */
[----:B------:R-:W-:Y:S06]  /*e4c0*/  BRA `(.L_x_16643) ;  /* 0x0000000800b47947 */ /* 0x000fec0003800000 */
.L_x_16648:
[----:B------:R-:W2:Y:S02]  /*e4d0*/  LDG.E.64 R2, desc[UR36][R2.64] ;  /* 0x0000002402027981 */ /* 0x000ea4000c1e1b00 */
[----:B--2---:R0:W1:Y:S01]  /*e4e0*/  F2I.F64.TRUNC R19, R2 ;  /* 0x0000000200137311 */ /* 0x004062000030d100 */
[----:B------:R-:W-:Y:S05]  /*e4f0*/  BRA `(.L_x_16643) ;  /* 0x0000000800a87947 */ /* 0x000fea0003800000 */
.L_x_16638:
        /* <DEDUP_REMOVED lines=12> */
.L_x_16652:
[----:B------:R-:W2:Y:S02]  /*e5c0*/  LDG.E.64 R2, desc[UR36][R2.64] ;  /* 0x0000002402027981 */ /* 0x000ea4000c1e1b00 */
[----:B--2---:R0:W1:Y:S01]  /*e5d0*/  F2I.F64.TRUNC R19, R2 ;  /* 0x0000000200137311 */ /* 0x004062000030d100 */
[----:B------:R-:W-:Y:S05]  /*e5e0*/  BRA `(.L_x_16643) ;  /* 0x00000008006c7947 */ /* 0x000fea0003800000 */
.L_x_16651:
        /* <DEDUP_REMOVED lines=28> */
.L_x_16654:
        /* <DEDUP_REMOVED lines=15> */
.L_x_16653:
[----:B------:R-:W2:Y:S02]  /*e8a0*/  LDG.E.U16 R0, desc[UR36][R2.64] ;  /* 0x0000002402007981 */ /* 0x000ea4000c1e1500 */
[----:B--2---:R-:W-:-:S06]  /*e8b0*/  IMAD.U32 R0, R0, 0x10000, RZ ;  /* 0x0001000000007824 */ /* 0x004fcc00078e00ff */
[----:B------:R-:W0:Y:S02]  /*e8c0*/  F2I.FTZ.TRUNC.NTZ R0, R0 ;  /* 0x0000000000007305 */ /* 0x000e24000021f100 */
[----:B0-----:R-:W-:Y:S01]  /*e8d0*/  PRMT R19, R0, 0x7610, R19 ;  /* 0x0000761000137816 */ /* 0x001fe20000000013 */
[----:B------:R-:W-:Y:S06]  /*e8e0*/  BRA `(.L_x_16643) ;  /* 0x0000000400ac7947 */ /* 0x000fec0003800000 */
.L_x_16650:
        /* <DEDUP_REMOVED lines=10> */
.L_x_16657:
        /* <DEDUP_REMOVED lines=21> */
.L_x_16661:
[----:B------:R-:W-:Y:S05]  /*eae0*/  BSYNC B1 ;  /* 0x0000000000017941 */ /* 0x000fea0003800000 */
.L_x_16660:
[----:B------:R-:W-:Y:S01]  /*eaf0*/  LEA R3, R0, 0x3b800000, 0x17 ;  /* 0x3b80000000037811 */ /* 0x000fe200078eb8ff */
[----:B------:R-:W-:-:S05]  /*eb00*/  IMAD.SHL.U32 R0, R2, 0x100000, RZ ;  /* 0x0010000002007824 */ /* 0x000fca00078e00ff */
[----:B------:R-:W-:-:S07]  /*eb10*/  LOP3.LUT R0, R3, R0, R4, 0xfe, !PT ;  /* 0x0000000003007212 */ /* 0x000fce00078efe04 */
.L_x_16659:
[----:B------:R-:W-:Y:S05]  /*eb20*/  BSYNC B0 ;  /* 0x0000000000007941 */ /* 0x000fea0003800000 */
.L_x_16658:
[----:B------:R-:W0:Y:S02]  /*eb30*/  F2I.FTZ.TRUNC.NTZ R0, R0 ;  /* 0x0000000000007305 */ /* 0x000e24000021f100 */
[----:B0-----:R-:W-:Y:S01]  /*eb40*/  PRMT R19, R0, 0x7610, R19 ;  /* 0x0000761000137816 */ /* 0x001fe20000000013 */
[----:B------:R-:W-:Y:S06]  /*eb50*/  BRA `(.L_x_16643) ;  /* 0x0000000400107947 */ /* 0x000fec0003800000 */
.L_x_16656:
        /* <DEDUP_REMOVED lines=21> */
.L_x_16665:
[----:B------:R-:W-:Y:S05]  /*ecb0*/  BSYNC B1 ;  /* 0x0000000000017941 */ /* 0x000fea0003800000 */
.L_x_16664:
[----:B------:R-:W-:Y:S01]  /*ecc0*/  LEA R3, R0, 0x37800000, 0x17 ;  /* 0x3780000000037811 */ /* 0x000fe200078eb8ff */
[----:B------:R-:W-:-:S05]  /*ecd0*/  IMAD.SHL.U32 R0, R2, 0x200000, RZ ;  /* 0x0020000002007824 */ /* 0x000fca00078e00ff */
[----:B------:R-:W-:-:S07]  /*ece0*/  LOP3.LUT R0, R3, R0, R4, 0xfe, !PT ;  /* 0x0000000003007212 */ /* 0x000fce00078efe04 */
.L_x_16663:
[----:B------:R-:W-:Y:S05]  /*ecf0*/  BSYNC B0 ;  /* 0x0000000000007941 */ /* 0x000fea0003800000 */
.L_x_16662:
[----:B------:R-:W0:Y:S02]  /*ed00*/  F2I.FTZ.TRUNC.NTZ R0, R0 ;  /* 0x0000000000007305 */ /* 0x000e24000021f100 */
[----:B0-----:R-:W-:Y:S01]  /*ed10*/  PRMT R19, R0, 0x7610, R19 ;  /* 0x0000761000137816 */ /* 0x001fe20000000013 */
[----:B------:R-:W-:Y:S06]  /*ed20*/  BRA `(.L_x_16643) ;  /* 0x00000000009c7947 */ /* 0x000fec0003800000 */
.L_x_16655:
        /* <DEDUP_REMOVED lines=14> */
.L_x_16669:
[----:B------:R-:W-:Y:S05]  /*ee10*/  BSYNC B0 ;  /* 0x0000000000007941 */ /* 0x000fea0003800000 */
.L_x_16668:
[----:B------:R-:W0:Y:S02]  /*ee20*/  F2I.FTZ.TRUNC.NTZ R0, R0 ;  /* 0x0000000000007305 */ /* 0x000e24000021f100 */
[----:B0-----:R-:W-:Y:S01]  /*ee30*/  PRMT R19, R0, 0x7610, R19 ;  /* 0x0000761000137816 */ /* 0x001fe20000000013 */
[----:B------:R-:W-:Y:S06]  /*ee40*/  BRA `(.L_x_16643) ;  /* 0x0000000000547947 */ /* 0x000fec0003800000 */
.L_x_16642:
        /* <DEDUP_REMOVED lines=16> */
.L_x_16670:
[----:B------:R-:W-:Y:S01]  /*ef50*/  PRMT R19, RZ, 0x7610, R19 ;  /* 0x00007610ff137816 */ /* 0x000fe20000000013 */
[----:B------:R-:W-:Y:S06]  /*ef60*/  BRA `(.L_x_16643) ;  /* 0x00000000000c7947 */ /* 0x000fec0003800000 */
.L_x_16667:
[----:B------:R2:W5:Y:S01]  /*ef70*/  LDG.E.U8 R19, desc[UR36][R2.64] ;  /* 0x0000002402137981 */ /* 0x000562000c1e1100 */
[----:B------:R-:W-:Y:S05]  /*ef80*/  BRA `(.L_x_16643) ;  /* 0x0000000000047947 */ /* 0x000fea0003800000 */
.L_x_16666:
[----:B------:R3:W5:Y:S02]  /*ef90*/  LDG.E.U8 R19, desc[UR36][R2.64] ;  /* 0x0000002402137981 */ /* 0x000764000c1e1100 */
.L_x_16643:
        /* <DEDUP_REMOVED lines=17> */
.L_x_16674:
[----:B------:R1:W5:Y:S01]  /*f0b0*/  LDG.E.U8 R0, desc[UR36][R2.64] ;  /* 0x0000002402007981 */ /* 0x000362000c1e1100 */
[----:B------:R-:W-:Y:S05]  /*f0c0*/  BRA `(.L_x_16676) ;  /* 0x0000000c00547947 */ /* 0x000fea0003800000 */
.L_x_16673:
        /* <DEDUP_REMOVED lines=8> */
.L_x_16678:
[----:B------:R3:W5:Y:S01]  /*f150*/  LDG.E.U8 R0, desc[UR36][R2.64] ;  /* 0x0000002402007981 */ /* 0x000762000c1e1100 */
[----:B------:R-:W-:Y:S05]  /*f160*/  BRA `(.L_x_16676) ;  /* 0x0000000c002c7947 */ /* 0x000fea0003800000 */
.L_x_16677:
[----:B------:R4:W5:Y:S01]  /*f170*/  LDG.E.U16 R0, desc[UR36][R2.64] ;  /* 0x0000002402007981 */ /* 0x000962000c1e1500 */
[----:B------:R-:W-:Y:S05]  /*f180*/  BRA `(.L_x_16676) ;  /* 0x0000000c00247947 */ /* 0x000fea0003800000 */
.L_x_16672:
        /* <DEDUP_REMOVED lines=9> */
.L_x_16680:
[----:B------:R-:W2:Y:S02]  /*f220*/  LDG.E.U16 R4, desc[UR36][R2.64] ;  /* 0x0000002402047981 */ /* 0x000ea4000c1e1500 */
[----:B--2---:R-:W-:-:S06]  /*f230*/  HADD2.F32 R4, -RZ, R4.H0_H0 ;  /* 0x20000004ff047230 */ /* 0x004fcc0000004100 */
[----:B------:R-:W0:Y:S02]  /*f240*/  F2I.FTZ.TRUNC.NTZ R4, R4 ;  /* 0x0000000400047305 */ /* 0x000e24000021f100 */
[----:B0-----:R-:W-:Y:S01]  /*f250*/  PRMT R0, R4, 0x7610, R0 ;  /* 0x0000761004007816 */ /* 0x001fe20000000000 */
[----:B------:R-:W-:Y:S06]  /*f260*/  BRA `(.L_x_16676) ;  /* 0x0000000800ec7947 */ /* 0x000fec0003800000 */
.L_x_16679:
        /* <DEDUP_REMOVED lines=9> */
.L_x_16682:
[----:B------:R-:W2:Y:S02]  /*f300*/  LDG.E.U16 R2, desc[UR36][R2.64] ;  /* 0x0000002402027981 */ /* 0x000ea4000c1e1500 */
[----:B--2---:R-:W-:-:S06]  /*f310*/  HADD2.F32 R4, -RZ, R2.H0_H0 ;  /* 0x20000002ff047230 */ /* 0x004fcc0000004100 */
[----:B------:R-:W0:Y:S02]  /*f320*/  F2I.FTZ.TRUNC.NTZ R4, R4 ;  /* 0x0000000400047305 */ /* 0x000e24000021f100 */
[----:B0-----:R-:W-:Y:S01]  /*f330*/  PRMT R0, R4, 0x7610, R0 ;  /* 0x0000761004007816 */ /* 0x001fe20000000000 */
[----:B------:R-:W-:Y:S06]  /*f340*/  BRA `(.L_x_16676) ;  /* 0x0000000800b47947 */ /* 0x000fec0003800000 */
.L_x_16681:
[----:B------:R-:W2:Y:S02]  /*f350*/  LDG.E.64 R2, desc[UR36][R2.64] ;  /* 0x0000002402027981 */ /* 0x000ea4000c1e1b00 */
[----:B--2---:R0:W1:Y:S01]  /*f360*/  F2I.F64.TRUNC R0, R2 ;  /* 0x0000000200007311 */ /* 0x004062000030d100 */
[----:B------:R-:W-:Y:S05]  /*f370*/  BRA `(.L_x_16676) ;  /* 0x0000000800a87947 */ /* 0x000fea0003800000 */
.L_x_16671:
        /* <DEDUP_REMOVED lines=12> */
.L_x_16685:
[----:B------:R-:W2:Y:S02]  /*f440*/  LDG.E.64 R2, desc[UR36][R2.64] ;  /* 0x0000002402027981 */ /* 0x000ea4000c1e1b00 */
[----:B--2---:R0:W1:Y:S01]  /*f450*/  F2I.F64.TRUNC R0, R2 ;  /* 0x0000000200007311 */ /* 0x004062000030d100 */
[----:B------:R-:W-:Y:S05]  /*f460*/  BRA `(.L_x_16676) ;  /* 0x00000008006c7947 */ /* 0x000fea0003800000 */
.L_x_16684:
        /* <DEDUP_REMOVED lines=28> */
.L_x_16687:
        /* <DEDUP_REMOVED lines=15> */
.L_x_16686:
[----:B------:R-:W2:Y:S02]  /*f720*/  LDG.E.U16 R4, desc[UR36][R2.64] ;  /* 0x0000002402047981 */ /* 0x000ea4000c1e1500 */
[----:B--2---:R-:W-:-:S06]  /*f730*/  IMAD.U32 R4, R4, 0x10000, RZ ;  /* 0x0001000004047824 */ /* 0x004fcc00078e00ff */
[----:B------:R-:W0:Y:S02]  /*f740*/  F2I.FTZ.TRUNC.NTZ R4, R4 ;  /* 0x0000000400047305 */ /* 0x000e24000021f100 */
[----:B0-----:R-:W-:Y:S01]  /*f750*/  PRMT R0, R4, 0x7610, R0 ;  /* 0x0000761004007816 */ /* 0x001fe20000000000 */
[----:B------:R-:W-:Y:S06]  /*f760*/  BRA `(.L_x_16676) ;  /* 0x0000000400ac7947 */ /* 0x000fec0003800000 */
.L_x_16683:
        /* <DEDUP_REMOVED lines=10> */
.L_x_16690:
        /* <DEDUP_REMOVED lines=21> */
.L_x_16694:
[----:B------:R-:W-:Y:S05]  /*f960*/  BSYNC B1 ;  /* 0x0000000000017941 */ /* 0x000fea0003800000 */
.L_x_16693:
[----:B------:R-:W-:Y:S01]  /*f970*/  IMAD.SHL.U32 R2, R2, 0x100000, RZ ;  /* 0x0010000002027824 */ /* 0x000fe200078e00ff */
[----:B------:R-:W-:-:S04]  /*f980*/  LEA R3, R0, 0x3b800000, 0x17 ;  /* 0x3b80000000037811 */ /* 0x000fc800078eb8ff */
[----:B------:R-:W-:-:S07]  /*f990*/  LOP3.LUT R4, R3, R2, R4, 0xfe, !PT ;  /* 0x0000000203047212 */ /* 0x000fce00078efe04 */
.L_x_16692:
[----:B------:R-:W-:Y:S05]  /*f9a0*/  BSYNC B0 ;  /* 0x0000000000007941 */ /* 0x000fea0003800000 */
.L_x_16691:
[----:B------:R-:W0:Y:S02]  /*f9b0*/  F2I.FTZ.TRUNC.NTZ R4, R4 ;  /* 0x0000000400047305 */ /* 0x000e24000021f100 */
[----:B0-----:R-:W-:Y:S01]  /*f9c0*/  PRMT R0, R4, 0x7610, R0 ;  /* 0x0000761004007816 */ /* 0x001fe20000000000 */
[----:B------:R-:W-:Y:S06]  /*f9d0*/  BRA `(.L_x_16676) ;  /* 0x0000000400107947 */ /* 0x000fec0003800000 */
.L_x_16689:
        /* <DEDUP_REMOVED lines=21> */
.L_x_16698:
[----:B------:R-:W-:Y:S05]  /*fb30*/  BSYNC B1 ;  /* 0x0000000000017941 */ /* 0x000fea0003800000 */
.L_x_16697:
[----:B------:R-:W-:Y:S01]  /*fb40*/  IMAD.SHL.U32 R2, R2, 0x200000, RZ ;  /* 0x0020000002027824 */ /* 0x000fe200078e00ff */
[----:B------:R-:W-:-:S04]  /*fb50*/  LEA R3, R0, 0x37800000, 0x17 ;  /* 0x3780000000037811 */ /* 0x000fc800078eb8ff */
[----:B------:R-:W-:-:S07]  /*fb60*/  LOP3.LUT R4, R3, R2, R4, 0xfe, !PT ;  /* 0x0000000203047212 */ /* 0x000fce00078efe04 */
.L_x_16696:
[----:B------:R-:W-:Y:S05]  /*fb70*/  BSYNC B0 ;  /* 0x0000000000007941 */ /* 0x000fea0003800000 */
.L_x_16695:
[----:B------:R-:W0:Y:S02]  /*fb80*/  F2I.FTZ.TRUNC.NTZ R4, R4 ;  /* 0x0000000400047305 */ /* 0x000e24000021f100 */
[----:B0-----:R-:W-:Y:S01]  /*fb90*/  PRMT R0, R4, 0x7610, R0 ;  /* 0x0000761004007816 */ /* 0x001fe20000000000 */
[----:B------:R-:W-:Y:S06]  /*fba0*/  BRA `(.L_x_16676) ;  /* 0x00000000009c7947 */ /* 0x000fec0003800000 */
.L_x_16688:
        /* <DEDUP_REMOVED lines=14> */
.L_x_16702:
[----:B------:R-:W-:Y:S05]  /*fc90*/  BSYNC B0 ;  /* 0x0000000000007941 */ /* 0x000fea0003800000 */
.L_x_16701:
[----:B------:R-:W0:Y:S02]  /*fca0*/  F2I.FTZ.TRUNC.NTZ R4, R4 ;  /* 0x0000000400047305 */ /* 0x000e24000021f100 */
[----:B0-----:R-:W-:Y:S01]  /*fcb0*/  PRMT R0, R4, 0x7610, R0 ;  /* 0x0000761004007816 */ /* 0x001fe20000000000 */
[----:B------:R-:W-:Y:S06]  /*fcc0*/  BRA `(.L_x_16676) ;  /* 0x0000000000547947 */ /* 0x000fec0003800000 */
.L_x_16675:
        /* <DEDUP_REMOVED lines=16> */
.L_x_16703:
[----:B------:R-:W-:Y:S01]  /*fdd0*/  PRMT R0, RZ, 0x7610, R0 ;  /* 0x00007610ff007816 */ /* 0x000fe20000000000 */
[----:B------:R-:W-:Y:S06]  /*fde0*/  BRA `(.L_x_16676) ;  /* 0x00000000000c7947 */ /* 0x000fec0003800000 */
.L_x_16700:
[----:B------:R0:W5:Y:S01]  /*fdf0*/  LDG.E.U8 R0, desc[UR36][R2.64] ;  /* 0x0000002402007981 */ /* 0x000162000c1e1100 */
[----:B------:R-:W-:Y:S05]  /*fe00*/  BRA `(.L_x_16676) ;  /* 0x0000000000047947 */ /* 0x000fea0003800000 */
.L_x_16699:
[----:B------:R0:W5:Y:S02]  /*fe10*/  LDG.E.U8 R0, desc[UR36][R2.64] ;  /* 0x0000002402007981 */ /* 0x000164000c1e1100 */
.L_x_16676:
        /* <DEDUP_REMOVED lines=19> */
.L_x_16707:
[----:B------:R-:W-:Y:S01]  /*ff50*/  STG.E.U8 desc[UR36][R16.64], R5 ;  /* 0x0000000510007986 */ /* 0x000fe2000c101124 */
[----:B------:R-:W-:Y:S05]  /*ff60*/  EXIT ;  /* 0x000000000000794d */ /* 0x000fea0003800000 */
.L_x_16706:
        /* <DEDUP_REMOVED lines=12> */
.L_x_16710:
[----:B------:R-:W-:-:S04]  /*10030*/  LOP3.LUT R5, R5, 0xffff, RZ, 0xc0, !PT ;  /* 0x0000ffff05057812 */ /* 0x000fc800078ec0ff */
[----:B------:R-:W-:-:S05]  /*10040*/  PRMT R3, R5, 0x8880, RZ ;  /* 0x0000888005037816 */ /* 0x000fca00000000ff */
[----:B------:R-:W-:Y:S01]  /*10050*/  STG.E desc[UR36][R16.64], R3 ;  /* 0x0000000310007986 */ /* 0x000fe2000c101924 */
[----:B------:R-:W-:Y:S05]  /*10060*/  EXIT ;  /* 0x000000000000794d */ /* 0x000fea0003800000 */
.L_x_16709:
[----:B------:R-:W-:-:S04]  /*10070*/  PRMT R3, R5, 0x8880, RZ ;  /* 0x0000888005037816 */ /* 0x000fc800000000ff */
[----:B------:R-:W-:-:S05]  /*10080*/  PRMT R3, R3, 0x7710, RZ ;  /* 0x0000771003037816 */ /* 0x000fca00000000ff */
[----:B------:R-:W-:Y:S01]  /*10090*/  STG.E.U16 desc[UR36][R16.64], R3 ;  /* 0x0000000310007986 */ /* 0x000fe2000c101524 */
[----:B------:R-:W-:Y:S05]  /*100a0*/  EXIT ;  /* 0x000000000000794d */ /* 0x000fea0003800000 */
.L_x_16705:
        /* <DEDUP_REMOVED lines=9> */
.L_x_16712:
[----:B------:R-:W0:Y:S02]  /*10140*/  I2F.S8 R0, R5 ;  /* 0x0000000500007306 */ /* 0x000e240000001400 */
[----:B0-----:R-:W-:-:S05]  /*10150*/  F2FP.F16.F32.PACK_AB R0, RZ, R0 ;  /* 0x00000000ff00723e */ /* 0x001fca00000000ff */
[----:B------:R-:W-:Y:S01]  /*10160*/  STG.E.U16 desc[UR36][R16.64], R0 ;  /* 0x0000000010007986 */ /* 0x000fe2000c101524 */
[----:B------:R-:W-:Y:S05]  /*10170*/  EXIT ;  /* 0x000000000000794d */ /* 0x000fea0003800000 */
.L_x_16711:
        /* <DEDUP_REMOVED lines=10> */
.L_x_16714:
[----:B------:R-:W0:Y:S02]  /*10220*/  I2F.S8 R5, R5 ;  /* 0x0000000500057306 */ /* 0x000e240000001400 */
[----:B0-----:R-:W-:-:S04]  /*10230*/  F2FP.F16.F32.PACK_AB R3, RZ, R5 ;  /* 0x00000005ff03723e */ /* 0x001fc800000000ff */
[----:B------:R-:W-:-:S05]  /*10240*/  PRMT R3, R3, 0x5410, RZ ;  /* 0x0000541003037816 */ /* 0x000fca00000000ff */
[----:B------:R-:W-:Y:S01]  /*10250*/  STG.E desc[UR36][R16.64], R3 ;  /* 0x0000000310007986 */ /* 0x000fe2000c101924 */
[----:B------:R-:W-:Y:S05]  /*10260*/  EXIT ;  /* 0x000000000000794d */ /* 0x000fea0003800000 */
.L_x_16713:
[----:B------:R-:W-:-:S04]  /*10270*/  PRMT R2, R5, 0x8880, RZ ;  /* 0x0000888005027816 */ /* 0x000fc800000000ff */
[----:B------:R-:W-:-:S06]  /*10280*/  PRMT R2, R2, 0x7710, RZ ;  /* 0x0000771002027816 */ /* 0x000fcc00000000ff */
[----:B------:R-:W0:Y:S02]  /*10290*/  I2F.F64.S16 R2, R2 ;  /* 0x0000000200027312 */ /* 0x000e240000101c00 */
[----:B0-----:R-:W-:Y:S01]  /*102a0*/  STG.E.64 desc[UR36][R16.64], R2 ;  /* 0x0000000210007986 */ /* 0x001fe2000c101b24 */
[----:B------:R-:W-:Y:S05]  /*102b0*/  EXIT ;  /* 0x000000000000794d */ /* 0x000fea0003800000 */
.L_x_16704:
        /* <DEDUP_REMOVED lines=12> */
.L_x_16717:
[----:B------:R-:W-:Y:S02]  /*10380*/  PRMT R4, R5, 0x8880, RZ ;  /* 0x0000888005047816 */ /* 0x000fe400000000ff */
[----:B------:R-:W-:Y:S02]  /*10390*/  CS2R R6, SRZ ;  /* 0x0000000000067805 */ /* 0x000fe4000001ff00 */
[----:B------:R-:W-:-:S06]  /*103a0*/  PRMT R4, R4, 0x7710, RZ ;  /* 0x0000771004047816 */ /* 0x000fcc00000000ff */
[----:B------:R-:W0:Y:S02]  /*103b0*/  I2F.F64.S16 R4, R4 ;  /* 0x0000000400047312 */ /* 0x000e240000101c00 */
[----:B0-----:R-:W-:Y:S01]  /*103c0*/  STG.E.128 desc[UR36][R16.64], R4 ;  /* 0x0000000410007986 */ /* 0x001fe2000c101d24 */
[----:B------:R-:W-:Y:S05]  /*103d0*/  EXIT ;  /* 0x000000000000794d */ /* 0x000fea0003800000 */
.L_x_16716:
        /* <DEDUP_REMOVED lines=21> */
.L_x_16721:
[----:B------:R-:W-:Y:S05]  /*10530*/  BSYNC B0 ;  /* 0x0000000000007941 */ /* 0x000fea0003800000 */
.L_x_16720:
[----:B------:R-:W-:-:S05]  /*10540*/  LOP3.LUT R3, R0, R3, RZ, 0xfc, !PT ;  /* 0x0000000300037212 */ /* 0x000fca00078efcff */
[----:B------:R-:W-:Y:S01]  /*10550*/  STG.E.U8 desc[UR36][R16.64], R3 ;  /* 0x0000000310007986 */ /* 0x000fe2000c101124 */
[----:B------:R-:W-:Y:S05]  /*10560*/  EXIT ;  /* 0x000000000000794d */ /* 0x000fea0003800000 */
.L_x_16719:
        /* <DEDUP_REMOVED lines=13> */
.L_x_16723:
[----:B------:R-:W-:Y:S01]  /*10640*/  IMAD.MOV.U32 R0, RZ, RZ, 0x7f ;  /* 0x0000007fff007424 */ /* 0x000fe200078e00ff */
[----:B------:R-:W-:-:S04]  /*10650*/  ISETP.GT.U32.AND P0, PT, R2, 0x7f800000, PT ;  /* 0x7f8000000200780c */ /* 0x000fc80003f04070 */
[----:B------:R-:W-:-:S09]  /*10660*/  SEL R0, R0, 0x7c, P0 ;  /* 0x0000007c00007807 */ /* 0x000fd20000000000 */
.L_x_16724:
[----:B------:R-:W-:Y:S05]  /*10670*/  BSYNC B0 ;  /* 0x0000000000007941 */ /* 0x000fea0003800000 */
.L_x_16722:
[----:B------:R-:W-:-:S04]  /*10680*/  LOP3.LUT R2, R5, 0x80000000, RZ, 0xc0, !PT ;  /* 0x8000000005027812 */ /* 0x000fc800078ec0ff */
[----:B------:R-:W-:-:S04]  /*10690*/  SHF.R.U32.HI R3, RZ, 0x18, R2 ;  /* 0x00000018ff037819 */ /* 0x000fc80000011602 */
[----:B------:R-:W-:-:S05]  /*106a0*/  LOP3.LUT R3, R0, R3, RZ, 0xfc, !PT ;  /* 0x0000000300037212 */ /* 0x000fca00078efcff */
[----:B------:R-:W-:Y:S01]  /*106b0*/  STG.E.U8 desc[UR36][R16.64], R3 ;  /* 0x0000000310007986 */ /* 0x000fe2000c101124 */
[----:B------:R-:W-:Y:S05]  /*106c0*/  EXIT ;  /* 0x000000000000794d */ /* 0x000fea0003800000 */
.L_x_16718:
[----:B------:R-:W0:Y:S02]  /*106d0*/  I2F.S8 R0, R5 ;  /* 0x0000000500007306 */ /* 0x000e240000001400 */
[----:B0-----:R-:W-:-:S05]  /*106e0*/  F2FP.BF16.F32.PACK_AB R0, RZ, R0 ;  /* 0x00000000ff00723e */ /* 0x001fca00000010ff */
[----:B------:R-:W-:Y:S01]  /*106f0*/  STG.E.U16 desc[UR36][R16.64], R0 ;  /* 0x0000000010007986 */ /* 0x000fe2000c101524 */
[----:B------:R-:W-:Y:S05]  /*10700*/  EXIT ;  /* 0x000000000000794d */ /* 0x000fea0003800000 */
.L_x_16715:
        /* <DEDUP_REMOVED lines=12> */
.L_x_16727:
        /* <DEDUP_REMOVED lines=17> */
.L_x_16730:
[----:B------:R-:W-:-:S04]  /*108e0*/  LOP3.LUT R2, R5, 0x80000000, RZ, 0xc0, !PT ;  /* 0x8000000005027812 */ /* 0x000fc800078ec0ff */
[----:B------:R-:W-:-:S04]  /*108f0*/  SHF.R.U32.HI R3, RZ, 0x18, R2 ;  /* 0x00000018ff037819 */ /* 0x000fc80000011602 */
[----:B------:R-:W-:-:S04]  /*10900*/  LOP3.LUT R0, R0, R3, RZ, 0xfc, !PT ;  /* 0x0000000300007212 */ /* 0x000fc800078efcff */
[----:B------:R-:W-:-:S07]  /*10910*/  PRMT R8, R0, 0x7610, R8 ;  /* 0x0000761000087816 */ /* 0x000fce0000000008 */
.L_x_16729:
[----:B------:R-:W-:Y:S05]  /*10920*/  BSYNC B0 ;  /* 0x0000000000007941 */ /* 0x000fea0003800000 */
.L_x_16728:
[----:B------:R-:W-:Y:S01]  /*10930*/  STG.E.U8 desc[UR36][R16.64], R8 ;  /* 0x0000000810007986 */ /* 0x000fe2000c101124 */
[----:B------:R-:W-:Y:S05]  /*10940*/  EXIT ;  /* 0x000000000000794d */ /* 0x000fea0003800000 */
.L_x_16726:
        /* <DEDUP_REMOVED lines=17> */
.L_x_16733:
[----:B------:R-:W-:-:S04]  /*10a60*/  LOP3.LUT R2, R5, 0x80000000, RZ, 0xc0, !PT ;  /* 0x8000000005027812 */ /* 0x000fc800078ec0ff */
[----:B------:R-:W-:-:S04]  /*10a70*/  SHF.R.U32.HI R3, RZ, 0x18, R2 ;  /* 0x00000018ff037819 */ /* 0x000fc80000011602 */
[----:B------:R-:W-:-:S04]  /*10a80*/  LOP3.LUT R0, R0, R3, RZ, 0xfc, !PT ;  /* 0x0000000300007212 */ /* 0x000fc800078efcff */
[----:B------:R-:W-:-:S07]  /*10a90*/  PRMT R8, R0, 0x7610, R8 ;  /* 0x0000761000087816 */ /* 0x000fce0000000008 */
.L_x_16732:
[----:B------:R-:W-:Y:S05]  /*10aa0*/  BSYNC B0 ;  /* 0x0000000000007941 */ /* 0x000fea0003800000 */
.L_x_16731:
[----:B------:R-:W-:Y:S01]  /*10ab0*/  STG.E.U8 desc[UR36][R16.64], R8 ;  /* 0x0000000810007986 */ /* 0x000fe2000c101124 */
[----:B------:R-:W-:Y:S05]  /*10ac0*/  EXIT ;  /* 0x000000000000794d */ /* 0x000fea0003800000 */
.L_x_16725:
        /* <DEDUP_REMOVED lines=22> */
.L_x_16708:
        /* <DEDUP_REMOVED lines=16> */
.L_x_16736:
[----:B------:R-:W-:Y:S05]  /*10d30*/  EXIT ;  /* 0x000000000000794d */ /* 0x000fea0003800000 */
.L_x_16735:
[----:B------:R-:W-:-:S04]  /*10d40*/  LOP3.LUT R5, R5, 0xffff, RZ, 0xc0, !PT ;  /* 0x0000ffff05057812 */ /* 0x000fc800078ec0ff */
[----:B------:R-:W-:-:S05]  /*10d50*/  PRMT R5, R5, 0x8880, RZ ;  /* 0x0000888005057816 */ /* 0x000fca00000000ff */
[----:B------:R-:W-:-:S05]  /*10d60*/  IMAD.MOV.U32 R2, RZ, RZ, R5 ;  /* 0x000000ffff027224 */ /* 0x000fca00078e0005 */
[----:B------:R-:W-:-:S05]  /*10d70*/  SHF.R.S32.HI R3, RZ, 0x1f, R2 ;  /* 0x0000001fff037819 */ /* 0x000fca0000011402 */
[----:B------:R-:W-:Y:S01]  /*10d80*/  STG.E.64 desc[UR36][R16.64], R2 ;  /* 0x0000000210007986 */ /* 0x000fe2000c101b24 */
[----:B------:R-:W-:Y:S05]  /*10d90*/  EXIT ;  /* 0x000000000000794d */ /* 0x000fea0003800000 */
.L_x_16734:
[----:B------:R-:W-:-:S04]  /*10da0*/  LOP3.LUT R5, R5, 0xffff, RZ, 0xc0, !PT ;  /* 0x0000ffff05057812 */ /* 0x000fc800078ec0ff */
[----:B------:R-:W-:-:S05]  /*10db0*/  PRMT R3, R5, 0x8880, RZ ;  /* 0x0000888005037816 */ /* 0x000fca00000000ff */
[----:B------:R-:W-:Y:S01]  /*10dc0*/  STG.E desc[UR36][R16.64], R3 ;  /* 0x0000000310007986 */ /* 0x000fe2000c101924 */
[----:B------:R-:W-:Y:S05]  /*10dd0*/  EXIT ;  /* 0x000000000000794d */ /* 0x000fea0003800000 */
.L_x_16737:
        /* <DEDUP_REMOVED lines=10> */
.L_x_32183:


//--------------------- .text._ZN2at6native27unrolled_elementwise_kernelINS0_13BinaryFunctorIaaaZZZNS0_21heaviside_kernel_cudaERNS_18TensorIteratorBaseEENKUlvE_clEvENKUlvE0_clEvEUlaaE_EESt5arrayIPcLm3EELi4E23TrivialOffsetCalculatorILi2EjESC_ILi1EjENS0_6memory12LoadWithCastILi2EEENSF_13StoreWithCastILi1EEEEEviT_T0_T2_T3_T4_T5_ --------------------------
	.section	.text._ZN2at6native27unrolled_elementwise_kernelINS0_13BinaryFunctorIaaaZZZNS0_21heaviside_kernel_cudaERNS_18TensorIteratorBaseEENKUlvE_clEvENKUlvE0_clEvEUlaaE_EESt5arrayIPcLm3EELi4E23TrivialOffsetCalculatorILi2EjESC_ILi1EjENS0_6memory12LoadWithCastILi2EEENSF_13StoreWithCastILi1EEEEEviT_T0_T2_T3_T4_T5_,"ax",@progbits
	.align	128
        .global         _ZN2at6native27unrolled_elementwise_kernelINS0_13BinaryFunctorIaaaZZZNS0_21heaviside_kernel_cudaERNS_18TensorIteratorBaseEENKUlvE_clEvENKUlvE0_clEvEUlaaE_EESt5arrayIPcLm3EELi4E23TrivialOffsetCalculatorILi2EjESC_ILi1EjENS0_6memory12LoadWithCastILi2EEENSF_13StoreWithCastILi1EEEEEviT_T0_T2_T3_T4_T5_
        .type           _ZN2at6native27unrolled_elementwise_kernelINS0_13BinaryFunctorIaaaZZZNS0_21heaviside_kernel_cudaERNS_18TensorIteratorBaseEENKUlvE_clEvENKUlvE0_clEvEUlaaE_EESt5arrayIPcLm3EELi4E23TrivialOffsetCalculatorILi2EjESC_ILi1EjENS0_6memory12LoadWithCastILi2EEENSF_13StoreWithCastILi1EEEEEviT_T0_T2_T3_T4_T5_,@function
        .size           _ZN2at6native27unrolled_elementwise_kernelINS0_13BinaryFunctorIaaaZZZNS0_21heaviside_kernel_cudaERNS_18TensorIteratorBaseEENKUlvE_clEvENKUlvE0_clEvEUlaaE_EESt5arrayIPcLm3EELi4E23TrivialOffsetCalculatorILi2EjESC_ILi1EjENS0_6memory12LoadWithCastILi2EEENSF_13StoreWithCastILi1EEEEEviT_T0_T2_T3_T4_T5_,(.L_x_32184 - _ZN2at6native27unrolled_elementwise_kernelINS0_13BinaryFunctorIaaaZZZNS0_21heaviside_kernel_cudaERNS_18TensorIteratorBaseEENKUlvE_clEvENKUlvE0_clEvEUlaaE_EESt5arrayIPcLm3EELi4E23TrivialOffsetCalculatorILi2EjESC_ILi1EjENS0_6memory12LoadWithCastILi2EEENSF_13StoreWithCastILi1EEEEEviT_T0_T2_T3_T4_T5_)
        .other          _ZN2at6native27unrolled_elementwise_kernelINS0_13BinaryFunctorIaaaZZZNS0_21heaviside_kernel_cudaERNS_18TensorIteratorBaseEENKUlvE_clEvENKUlvE0_clEvEUlaaE_EESt5arrayIPcLm3EELi4E23TrivialOffsetCalculatorILi2EjESC_ILi1EjENS0_6memory12LoadWithCastILi2EEENSF_13StoreWithCastILi1EEEEEviT_T0_T2_T3_T4_T5_,@"STO_CUDA_ENTRY STV_DEFAULT"
_ZN2at6native27unrolled_elementwise_kernelINS0_13BinaryFunctorIaaaZZZNS0_21heaviside_kernel_cudaERNS_18TensorIteratorBaseEENKUlvE_clEvENKUlvE0_clEvEUlaaE_EESt5arrayIPcLm3EELi4E23TrivialOffsetCalculatorILi2EjESC_ILi1EjENS0_6memory12LoadWithCastILi2EEENSF_13StoreWithCastILi1EEEEEviT_T0_T2_T3_T4_T5_:
.text._ZN2at6native27unrolled_elementwise_kernelINS0_13BinaryFunctorIaaaZZZNS0_21heaviside_kernel_cudaERNS_18TensorIteratorBaseEENKUlvE_clEvENKUlvE0_clEvEUlaaE_EESt5arrayIPcLm3EELi4E23TrivialOffsetCalculatorILi2EjESC_ILi1EjENS0_6memory12LoadWithCastILi2EEENSF_13StoreWithCastILi1EEEEEviT_T0_T2_T3_T4_T5_:
        /* <DEDUP_REMOVED lines=33> */
.L_x_16743:
[----:B------:R3:W5:Y:S01]  /*0210*/  LDG.E.U8 R26, desc[UR36][R4.64] ;  /* 0x00000024041a7981 */ /* 0x000762000c1e1100 */
[----:B------:R-:W-:Y:S05]  /*0220*/  BRA `(.L_x_16745) ;  /* 0x0000000c00587947 */ /* 0x000fea0003800000 */
.L_x_16742:
        /* <DEDUP_REMOVED lines=8> */
.L_x_16747:
[----:B------:R1:W5:Y:S01]  /*02b0*/  LDG.E.U8 R26, desc[UR36][R4.64] ;  /* 0x00000024041a7981 */ /* 0x000362000c1e1100 */
[----:B------:R-:W-:Y:S05]  /*02c0*/  BRA `(.L_x_16745) ;  /* 0x0000000c00307947 */ /* 0x000fea0003800000 */
.L_x_16746:
[----:B------:R2:W5:Y:S01]  /*02d0*/  LDG.E.U16 R26, desc[UR36][R4.64] ;  /* 0x00000024041a7981 */ /* 0x000562000c1e1500 */
[----:B------:R-:W-:Y:S05]  /*02e0*/  BRA `(.L_x_16745) ;  /* 0x0000000c00287947 */ /* 0x000fea0003800000 */
.L_x_16741:
        /* <DEDUP_REMOVED lines=9> */
.L_x_16749:
[----:B------:R-:W2:Y:S02]  /*0380*/  LDG.E.U16 R0, desc[UR36][R4.64] ;  /* 0x0000002404007981 */ /* 0x000ea4000c1e1500 */
[----:B--2---:R-:W-:-:S06]  /*0390*/  HADD2.F32 R0, -RZ, R0.H0_H0 ;  /* 0x20000000ff007230 */ /* 0x004fcc0000004100 */
[----:B------:R-:W0:Y:S02]  /*03a0*/  F2I.FTZ.TRUNC.NTZ R0, R0 ;  /* 0x0000000000007305 */ /* 0x000e24000021f100 */
[----:B0-----:R-:W-:Y:S01]  /*03b0*/  PRMT R26, R0, 0x7610, R26 ;  /* 0x00007610001a7816 */ /* 0x001fe2000000001a */
[----:B------:R-:W-:Y:S06]  /*03c0*/  BRA `(.L_x_16745) ;  /* 0x0000000800f07947 */ /* 0x000fec0003800000 */
.L_x_16748:
        /* <DEDUP_REMOVED lines=9> */
.L_x_16751:
[----:B------:R-:W2:Y:S02]  /*0460*/  LDG.E.U16 R4, desc[UR36][R4.64] ;  /* 0x0000002404047981 */ /* 0x000ea4000c1e1500 */
[----:B--2---:R-:W-:-:S06]  /*0470*/  HADD2.F32 R0, -RZ, R4.H0_H0 ;  /* 0x20000004ff007230 */ /* 0x004fcc0000004100 */
[----:B------:R-:W0:Y:S02]  /*0480*/  F2I.FTZ.TRUNC.NTZ R0, R0 ;  /* 0x0000000000007305 */ /* 0x000e24000021f100 */
[----:B0-----:R-:W-:Y:S01]  /*0490*/  PRMT R26, R0, 0x7610, R26 ;  /* 0x00007610001a7816 */ /* 0x001fe2000000001a */
[----:B------:R-:W-:Y:S06]  /*04a0*/  BRA `(.L_x_16745) ;  /* 0x0000000800b87947 */ /* 0x000fec0003800000 */
.L_x_16750:
[----:B------:R-:W2:Y:S02]  /*04b0*/  LDG.E.64 R4, desc[UR36][R4.64] ;  /* 0x0000002404047981 */ /* 0x000ea4000c1e1b00 */
[----:B--2---:R0:W1:Y:S01]  /*04c0*/  F2I.F64.TRUNC R26, R4 ;  /* 0x00000004001a7311 */ /* 0x004062000030d100 */
[----:B------:R-:W-:Y:S05]  /*04d0*/  BRA `(.L_x_16745) ;  /* 0x0000000800ac7947 */ /* 0x000fea0003800000 */
.L_x_16740:
        /* <DEDUP_REMOVED lines=12> */
.L_x_16754:
[----:B------:R-:W2:Y:S02]  /*05a0*/  LDG.E.64 R4, desc[UR36][R4.64] ;  /* 0x0000002404047981 */ /* 0x000ea4000c1e1b00 */
[----:B--2---:R0:W1:Y:S01]  /*05b0*/  F2I.F64.TRUNC R26, R4 ;  /* 0x00000004001a7311 */ /* 0x004062000030d100 */
[----:B------:R-:W-:Y:S05]  /*05c0*/  BRA `(.L_x_16745) ;  /* 0x0000000800707947 */ /* 0x000fea0003800000 */
.L_x_16753:
        /* <DEDUP_REMOVED lines=28> */
.L_x_16756:
        /* <DEDUP_REMOVED lines=16> */
.L_x_16755:
[----:B------:R-:W2:Y:S02]  /*0890*/  LDG.E.U16 R0, desc[UR36][R4.64] ;  /* 0x0000002404007981 */ /* 0x000ea4000c1e1500 */
[----:B--2---:R-:W-:-:S06]  /*08a0*/  IMAD.U32 R0, R0, 0x10000, RZ ;  /* 0x0001000000007824 */ /* 0x004fcc00078e00ff */
[----:B------:R-:W0:Y:S02]  /*08b0*/  F2I.FTZ.TRUNC.NTZ R0, R0 ;  /* 0x0000000000007305 */ /* 0x000e24000021f100 */
[----:B0-----:R-:W-:Y:S01]  /*08c0*/  PRMT R26, R0, 0x7610, R26 ;  /* 0x00007610001a7816 */ /* 0x001fe2000000001a */
[----:B------:R-:W-:Y:S06]  /*08d0*/  BRA `(.L_x_16745) ;  /* 0x0000000400ac7947 */ /* 0x000fec0003800000 */
.L_x_16752:
        /* <DEDUP_REMOVED lines=10> */
.L_x_16759:
        /* <DEDUP_REMOVED lines=21> */
.L_x_16763:
[----:B------:R-:W-:Y:S05]  /*0ad0*/  BSYNC B1 ;  /* 0x0000000000017941 */ /* 0x000fea0003800000 */
.L_x_16762:
[----:B------:R-:W-:Y:S01]  /*0ae0*/  LEA R5, R0, 0x3b800000, 0x17 ;  /* 0x3b80000000057811 */ /* 0x000fe200078eb8ff */
[----:B------:R-:W-:-:S05]  /*0af0*/  IMAD.SHL.U32 R0, R3, 0x100000, RZ ;  /* 0x0010000003007824 */ /* 0x000fca00078e00ff */
[----:B------:R-:W-:-:S07]  /*0b00*/  LOP3.LUT R0, R5, R0, R6, 0xfe, !PT ;  /* 0x0000000005007212 */ /* 0x000fce00078efe06 */
.L_x_16761:
[----:B------:R-:W-:Y:S05]  /*0b10*/  BSYNC B0 ;  /* 0x0000000000007941 */ /* 0x000fea0003800000 */
.L_x_16760:
[----:B------:R-:W0:Y:S02]  /*0b20*/  F2I.FTZ.TRUNC.NTZ R0, R0 ;  /* 0x0000000000007305 */ /* 0x000e24000021f100 */
[----:B0-----:R-:W-:Y:S01]  /*0b30*/  PRMT R26, R0, 0x7610, R26 ;  /* 0x00007610001a7816 */ /* 0x001fe2000000001a */
[----:B------:R-:W-:Y:S06]  /*0b40*/  BRA `(.L_x_16745) ;  /* 0x0000000400107947 */ /* 0x000fec0003800000 */
.L_x_16758:
        /* <DEDUP_REMOVED lines=21> */
.L_x_16767:
[----:B------:R-:W-:Y:S05]  /*0ca0*/  BSYNC B1 ;  /* 0x0000000000017941 */ /* 0x000fea0003800000 */
.L_x_16766:
[----:B------:R-:W-:Y:S01]  /*0cb0*/  LEA R5, R0, 0x37800000, 0x17 ;  /* 0x3780000000057811 */ /* 0x000fe200078eb8ff */
[----:B------:R-:W-:-:S05]  /*0cc0*/  IMAD.SHL.U32 R0, R3, 0x200000, RZ ;  /* 0x0020000003007824 */ /* 0x000fca00078e00ff */
[----:B------:R-:W-:-:S07]  /*0cd0*/  LOP3.LUT R0, R5, R0, R6, 0xfe, !PT ;  /* 0x0000000005007212 */ /* 0x000fce00078efe06 */
.L_x_16765:
[----:B------:R-:W-:Y:S05]  /*0ce0*/  BSYNC B0 ;  /* 0x0000000000007941 */ /* 0x000fea0003800000 */
.L_x_16764:
[----:B------:R-:W0:Y:S02]  /*0cf0*/  F2I.FTZ.TRUNC.NTZ R0, R0 ;  /* 0x0000000000007305 */ /* 0x000e24000021f100 */
[----:B0-----:R-:W-:Y:S01]  /*0d00*/  PRMT R26, R0, 0x7610, R26 ;  /* 0x00007610001a7816 */ /* 0x001fe2000000001a */
[----:B------:R-:W-:Y:S06]  /*0d10*/  BRA `(.L_x_16745) ;  /* 0x00000000009c7947 */ /* 0x000fec0003800000 */
.L_x_16757:
        /* <DEDUP_REMOVED lines=14> */
.L_x_16771:
[----:B------:R-:W-:Y:S05]  /*0e00*/  BSYNC B0 ;  /* 0x0000000000007941 */ /* 0x000fea0003800000 */
.L_x_16770:
[----:B------:R-:W0:Y:S02]  /*0e10*/  F2I.FTZ.TRUNC.NTZ R0, R0 ;  /* 0x0000000000007305 */ /* 0x000e24000021f100 */
[----:B0-----:R-:W-:Y:S01]  /*0e20*/  PRMT R26, R0, 0x7610, R26 ;  /* 0x00007610001a7816 */ /* 0x001fe2000000001a */
[----:B------:R-:W-:Y:S06]  /*0e30*/  BRA `(.L_x_16745) ;  /* 0x0000000000547947 */ /* 0x000fec0003800000 */
.L_x_16744:
        /* <DEDUP_REMOVED lines=16> */
.L_x_16772:
[----:B------:R-:W-:Y:S01]  /*0f40*/  PRMT R26, RZ, 0x7610, R26 ;  /* 0x00007610ff1a7816 */ /* 0x000fe2000000001a */
[----:B------:R-:W-:Y:S06]  /*0f50*/  BRA `(.L_x_16745) ;  /* 0x00000000000c7947 */ /* 0x000fec0003800000 */
.L_x_16769:
[----:B------:R0:W5:Y:S01]  /*0f60*/  LDG.E.U8 R26, desc[UR36][R4.64] ;  /* 0x00000024041a7981 */ /* 0x000162000c1e1100 */
[----:B------:R-:W-:Y:S05]  /*0f70*/  BRA `(.L_x_16745) ;  /* 0x0000000000047947 */ /* 0x000fea0003800000 */
.L_x_16768:
[----:B------:R0:W5:Y:S02]  /*0f80*/  LDG.E.U8 R26, desc[UR36][R4.64] ;  /* 0x00000024041a7981 */ /* 0x000164000c1e1100 */
.L_x_16745:
        /* <DEDUP_REMOVED lines=18> */
.L_x_16776:
[----:B------:R1:W5:Y:S01]  /*10b0*/  LDG.E.U8 R24, desc[UR36][R4.64] ;  /* 0x0000002404187981 */ /* 0x000362000c1e1100 */
[----:B------:R-:W-:Y:S05]  /*10c0*/  BRA `(.L_x_16778) ;  /* 0x0000000c00547947 */ /* 0x000fea0003800000 */
.L_x_16775:
        /* <DEDUP_REMOVED lines=8> */
.L_x_16780:
[----:B------:R3:W5:Y:S01]  /*1150*/  LDG.E.U8 R24, desc[UR36][R4.64] ;  /* 0x0000002404187981 */ /* 0x000762000c1e1100 */
[----:B------:R-:W-:Y:S05]  /*1160*/  BRA `(.L_x_16778) ;  /* 0x0000000c002c7947 */ /* 0x000fea0003800000 */
.L_x_16779:
[----:B------:R2:W5:Y:S01]  /*1170*/  LDG.E.U16 R24, desc[UR36][R4.64] ;  /* 0x0000002404187981 */ /* 0x000562000c1e1500 */
[----:B------:R-:W-:Y:S05]  /*1180*/  BRA `(.L_x_16778) ;  /* 0x0000000c00247947 */ /* 0x000fea0003800000 */
.L_x_16774:
        /* <DEDUP_REMOVED lines=9> */
.L_x_16782:
[----:B------:R-:W2:Y:S02]  /*1220*/  LDG.E.U16 R0, desc[UR36][R4.64] ;  /* 0x0000002404007981 */ /* 0x000ea4000c1e1500 */
[----:B--2---:R-:W-:-:S06]  /*1230*/  HADD2.F32 R0, -RZ, R0.H0_H0 ;  /* 0x20000000ff007230 */ /* 0x004fcc0000004100 */
[----:B------:R-:W0:Y:S02]  /*1240*/  F2I.FTZ.TRUNC.NTZ R0, R0 ;  /* 0x0000000000007305 */ /* 0x000e24000021f100 */
[----:B0-----:R-:W-:Y:S01]  /*1250*/  PRMT R24, R0, 0x7610, R24 ;  /* 0x0000761000187816 */ /* 0x001fe20000000018 */
[----:B------:R-:W-:Y:S06]  /*1260*/  BRA `(.L_x_16778) ;  /* 0x0000000800ec7947 */ /* 0x000fec0003800000 */
.L_x_16781:
        /* <DEDUP_REMOVED lines=9> */
.L_x_16784:
[----:B------:R-:W2:Y:S02]  /*1300*/  LDG.E.U16 R4, desc[UR36][R4.64] ;  /* 0x0000002404047981 */ /* 0x000ea4000c1e1500 */
[----:B--2---:R-:W-:-:S06]  /*1310*/  HADD2.F32 R0, -RZ, R4.H0_H0 ;  /* 0x20000004ff007230 */ /* 0x004fcc0000004100 */
[----:B------:R-:W0:Y:S02]  /*1320*/  F2I.FTZ.TRUNC.NTZ R0, R0 ;  /* 0x0000000000007305 */ /* 0x000e24000021f100 */
[----:B0-----:R-:W-:Y:S01]  /*1330*/  PRMT R24, R0, 0x7610, R24 ;  /* 0x0000761000187816 */ /* 0x001fe20000000018 */
[----:B------:R-:W-:Y:S06]  /*1340*/  BRA `(.L_x_16778) ;  /* 0x0000000800b47947 */ /* 0x000fec0003800000 */
.L_x_16783:
[----:B------:R-:W2:Y:S02]  /*1350*/  LDG.E.64 R4, desc[UR36][R4.64] ;  /* 0x0000002404047981 */ /* 0x000ea4000c1e1b00 */
[----:B--2---:R0:W1:Y:S01]  /*1360*/  F2I.F64.TRUNC R24, R4 ;  /* 0x0000000400187311 */ /* 0x004062000030d100 */
[----:B------:R-:W-:Y:S05]  /*1370*/  BRA `(.L_x_16778) ;  /* 0x0000000800a87947 */ /* 0x000fea0003800000 */
.L_x_16773:
        /* <DEDUP_REMOVED lines=12> */
.L_x_16787:
[----:B------:R-:W2:Y:S02]  /*1440*/  LDG.E.64 R4, desc[UR36][R4.64] ;  /* 0x0000002404047981 */ /* 0x000ea4000c1e1b00 */
[----:B--2---:R0:W1:Y:S01]  /*1450*/  F2I.F64.TRUNC R24, R4 ;  /* 0x0000000400187311 */ /* 0x004062000030d100 */
[----:B------:R-:W-:Y:S05]  /*1460*/  BRA `(.L_x_16778) ;  /* 0x00000008006c7947 */ /* 0x000fea0003800000 */
.L_x_16786:
        /* <DEDUP_REMOVED lines=28> */
.L_x_16789:
        /* <DEDUP_REMOVED lines=15> */
.L_x_16788:
[----:B------:R-:W2:Y:S02]  /*1720*/  LDG.E.U16 R0, desc[UR36][R4.64] ;  /* 0x0000002404007981 */ /* 0x000ea4000c1e1500 */
[----:B--2---:R-:W-:-:S06]  /*1730*/  IMAD.U32 R0, R0, 0x10000, RZ ;  /* 0x0001000000007824 */ /* 0x004fcc00078e00ff */
[----:B------:R-:W0:Y:S02]  /*1740*/  F2I.FTZ.TRUNC.NTZ R0, R0 ;  /* 0x0000000000007305 */ /* 0x000e24000021f100 */
[----:B0-----:R-:W-:Y:S01]  /*1750*/  PRMT R24, R0, 0x7610, R24 ;  /* 0x0000761000187816 */ /* 0x001fe20000000018 */
[----:B------:R-:W-:Y:S06]  /*1760*/  BRA `(.L_x_16778) ;  /* 0x0000000400ac7947 */ /* 0x000fec0003800000 */
.L_x_16785:
        /* <DEDUP_REMOVED lines=10> */
.L_x_16792:
        /* <DEDUP_REMOVED lines=21> */
.L_x_16796:
[----:B------:R-:W-:Y:S05]  /*1960*/  BSYNC B1 ;  /* 0x0000000000017941 */ /* 0x000fea0003800000 */
.L_x_16795:
[----:B------:R-:W-:Y:S01]  /*1970*/  LEA R5, R0, 0x3b800000, 0x17 ;  /* 0x3b80000000057811 */ /* 0x000fe200078eb8ff */
[----:B------:R-:W-:-:S05]  /*1980*/  IMAD.SHL.U32 R0, R3, 0x100000, RZ ;  /* 0x0010000003007824 */ /* 0x000fca00078e00ff */
[----:B------:R-:W-:-:S07]  /*1990*/  LOP3.LUT R0, R5, R0, R6, 0xfe, !PT ;  /* 0x0000000005007212 */ /* 0x000fce00078efe06 */
.L_x_16794:
[----:B------:R-:W-:Y:S05]  /*19a0*/  BSYNC B0 ;  /* 0x0000000000007941 */ /* 0x000fea0003800000 */
.L_x_16793:
[----:B------:R-:W0:Y:S02]  /*19b0*/  F2I.FTZ.TRUNC.NTZ R0, R0 ;  /* 0x0000000000007305 */ /* 0x000e24000021f100 */
[----:B0-----:R-:W-:Y:S01]  /*19c0*/  PRMT R24, R0, 0x7610, R24 ;  /* 0x0000761000187816 */ /* 0x001fe20000000018 */
[----:B------:R-:W-:Y:S06]  /*19d0*/  BRA `(.L_x_16778) ;  /* 0x0000000400107947 */ /* 0x000fec0003800000 */
.L_x_16791:
        /* <DEDUP_REMOVED lines=21> */
.L_x_16800:
[----:B------:R-:W-:Y:S05]  /*1b30*/  BSYNC B1 ;  /* 0x0000000000017941 */ /* 0x000fea0003800000 */
.L_x_16799:
[----:B------:R-:W-:Y:S01]  /*1b40*/  LEA R5, R0, 0x37800000, 0x17 ;  /* 0x3780000000057811 */ /* 0x000fe200078eb8ff */
[----:B------:R-:W-:-:S05]  /*1b50*/  IMAD.SHL.U32 R0, R3, 0x200000, RZ ;  /* 0x0020000003007824 */ /* 0x000fca00078e00ff */
[----:B------:R-:W-:-:S07]  /*1b60*/  LOP3.LUT R0, R5, R0, R6, 0xfe, !PT ;  /* 0x0000000005007212 */ /* 0x000fce00078efe06 */
.L_x_16798:
[----:B------:R-:W-:Y:S05]  /*1b70*/  BSYNC B0 ;  /* 0x0000000000007941 */ /* 0x000fea0003800000 */
.L_x_16797:
[----:B------:R-:W0:Y:S02]  /*1b80*/  F2I.FTZ.TRUNC.NTZ R0, R0 ;  /* 0x0000000000007305 */ /* 0x000e24000021f100 */
[----:B0-----:R-:W-:Y:S01]  /*1b90*/  PRMT R24, R0, 0x7610, R24 ;  /* 0x0000761000187816 */ /* 0x001fe20000000018 */
[----:B------:R-:W-:Y:S06]  /*1ba0*/  BRA `(.L_x_16778) ;  /* 0x00000000009c7947 */ /* 0x000fec0003800000 */
.L_x_16790:
        /* <DEDUP_REMOVED lines=14> */
.L_x_16804:
[----:B------:R-:W-:Y:S05]  /*1c90*/  BSYNC B0 ;  /* 0x0000000000007941 */ /* 0x000fea0003800000 */
.L_x_16803:
[----:B------:R-:W0:Y:S02]  /*1ca0*/  F2I.FTZ.TRUNC.NTZ R0, R0 ;  /* 0x0000000000007305 */ /* 0x000e24000021f100 */
[----:B0-----:R-:W-:Y:S01]  /*1cb0*/  PRMT R24, R0, 0x7610, R24 ;  /* 0x0000761000187816 */ /* 0x001fe20000000018 */
[----:B------:R-:W-:Y:S06]  /*1cc0*/  BRA `(.L_x_16778) ;  /* 0x0000000000547947 */ /* 0x000fec0003800000 */
.L_x_16777:
        /* <DEDUP_REMOVED lines=16> */
.L_x_16805:
[----:B------:R-:W-:Y:S01]  /*1dd0*/  PRMT R24, RZ, 0x7610, R24 ;  /* 0x00007610ff187816 */ /* 0x000fe20000000018 */
[----:B------:R-:W-:Y:S06]  /*1de0*/  BRA `(.L_x_16778) ;  /* 0x00000000000c7947 */ /* 0x000fec0003800000 */
.L_x_16802:
[----:B------:R0:W5:Y:S01]  /*1df0*/  LDG.E.U8 R24, desc[UR36][R4.64] ;  /* 0x0000002404187981 */ /* 0x000162000c1e1100 */
[----:B------:R-:W-:Y:S05]  /*1e00*/  BRA `(.L_x_16778) ;  /* 0x0000000000047947 */ /* 0x000fea0003800000 */
.L_x_16801:
[----:B------:R0:W5:Y:S02]  /*1e10*/  LDG.E.U8 R24, desc[UR36][R4.64] ;  /* 0x0000002404187981 */ /* 0x000164000c1e1100 */
.L_x_16778:
[----:B------:R-:W2:Y:S02]  /*1e20*/  S2R R23, SR_TID.X ;  /* 0x0000000000177919 */ /* 0x000ea40000002100 */
[----:B--2---:R-:W-:-:S07]  /*1e30*/  VIADD R23, R23, 0x80 ;  /* 0x0000008017177836 */ /* 0x004fce0000000000 */
.L_x_16739:
[----:B------:R-:W-:Y:S05]  /*1e40*/  BSYNC B6 ;  /* 0x0000000000067941 */ /* 0x000fea0003800000 */
.L_x_16738:
        /* <DEDUP_REMOVED lines=23> */
.L_x_16811:
[----:B------:R0:W5:Y:S01]  /*1fc0*/  LDG.E.U8 R27, desc[UR36][R4.64] ;  /* 0x00000024041b7981 */ /* 0x000162000c1e1100 */
[----:B------:R-:W-:Y:S05]  /*1fd0*/  BRA `(.L_x_16813) ;  /* 0x0000000c00547947 */ /* 0x000fea0003800000 */
.L_x_16810:
        /* <DEDUP_REMOVED lines=8> */
.L_x_16815:
[----:B------:R0:W5:Y:S01]  /*2060*/  LDG.E.U8 R27, desc[UR36][R4.64] ;  /* 0x00000024041b7981 */ /* 0x000162000c1e1100 */
[----:B------:R-:W-:Y:S05]  /*2070*/  BRA `(.L_x_16813) ;  /* 0x0000000c002c7947 */ /* 0x000fea0003800000 */
.L_x_16814:
[----:B------:R0:W5:Y:S01]  /*2080*/  LDG.E.U16 R27, desc[UR36][R4.64] ;  /* 0x00000024041b7981 */ /* 0x000162000c1e1500 */
[----:B------:R-:W-:Y:S05]  /*2090*/  BRA `(.L_x_16813) ;  /* 0x0000000c00247947 */ /* 0x000fea0003800000 */
.L_x_16809:
        /* <DEDUP_REMOVED lines=9> */
.L_x_16817:
[----:B------:R-:W2:Y:S02]  /*2130*/  LDG.E.U16 R0, desc[UR36][R4.64] ;  /* 0x0000002404007981 */ /* 0x000ea4000c1e1500 */
[----:B--2---:R-:W-:-:S06]  /*2140*/  HADD2.F32 R0, -RZ, R0.H0_H0 ;  /* 0x20000000ff007230 */ /* 0x004fcc0000004100 */
[----:B------:R-:W0:Y:S02]  /*2150*/  F2I.FTZ.TRUNC.NTZ R0, R0 ;  /* 0x0000000000007305 */ /* 0x000e24000021f100 */
[----:B0-----:R-:W-:Y:S01]  /*2160*/  PRMT R27, R0, 0x7610, R27 ;  /* 0x00007610001b7816 */ /* 0x001fe2000000001b */
[----:B------:R-:W-:Y:S06]  /*2170*/  BRA `(.L_x_16813) ;  /* 0x0000000800ec7947 */ /* 0x000fec0003800000 */
.L_x_16816:
        /* <DEDUP_REMOVED lines=9> */
.L_x_16819:
[----:B------:R-:W2:Y:S02]  /*2210*/  LDG.E.U16 R4, desc[UR36][R4.64] ;  /* 0x0000002404047981 */ /* 0x000ea4000c1e1500 */
[----:B--2---:R-:W-:-:S06]  /*2220*/  HADD2.F32 R0, -RZ, R4.H0_H0 ;  /* 0x20000004ff007230 */ /* 0x004fcc0000004100 */
[----:B------:R-:W0:Y:S02]  /*2230*/  F2I.FTZ.TRUNC.NTZ R0, R0 ;  /* 0x0000000000007305 */ /* 0x000e24000021f100 */
[----:B0-----:R-:W-:Y:S01]  /*2240*/  PRMT R27, R0, 0x7610, R27 ;  /* 0x00007610001b7816 */ /* 0x001fe2000000001b */
[----:B------:R-:W-:Y:S06]  /*2250*/  BRA `(.L_x_16813) ;  /* 0x0000000800b47947 */ /* 0x000fec0003800000 */
.L_x_16818:
[----:B------:R-:W2:Y:S02]  /*2260*/  LDG.E.64 R4, desc[UR36][R4.64] ;  /* 0x0000002404047981 */ /* 0x000ea4000c1e1b00 */
[----:B--2---:R0:W1:Y:S01]  /*2270*/  F2I.F64.TRUNC R27, R4 ;  /* 0x00000004001b7311 */ /* 0x004062000030d100 */
[----:B------:R-:W-:Y:S05]  /*2280*/  BRA `(.L_x_16813) ;  /* 0x0000000800a87947 */ /* 0x000fea0003800000 */
.L_x_16808:
        /* <DEDUP_REMOVED lines=12> */
.L_x_16822:
[----:B------:R-:W2:Y:S02]  /*2350*/  LDG.E.64 R4, desc[UR36][R4.64] ;  /* 0x0000002404047981 */ /* 0x000ea4000c1e1b00 */
[----:B--2---:R0:W1:Y:S01]  /*2360*/  F2I.F64.TRUNC R27, R4 ;  /* 0x00000004001b7311 */ /* 0x004062000030d100 */
[----:B------:R-:W-:Y:S05]  /*2370*/  BRA `(.L_x_16813) ;  /* 0x00000008006c7947 */ /* 0x000fea0003800000 */
.L_x_16821:
        /* <DEDUP_REMOVED lines=28> */
.L_x_16824:
        /* <DEDUP_REMOVED lines=15> */
.L_x_16823:
[----:B------:R-:W2:Y:S02]  /*2630*/  LDG.E.U16 R0, desc[UR36][R4.64] ;  /* 0x0000002404007981 */ /* 0x000ea4000c1e1500 */
[----:B--2---:R-:W-:-:S06]  /*2640*/  IMAD.U32 R0, R0, 0x10000, RZ ;  /* 0x0001000000007824 */ /* 0x004fcc00078e00ff */
[----:B------:R-:W0:Y:S02]  /*2650*/  F2I.FTZ.TRUNC.NTZ R0, R0 ;  /* 0x0000000000007305 */ /* 0x000e24000021f100 */
[----:B0-----:R-:W-:Y:S01]  /*2660*/  PRMT R27, R0, 0x7610, R27 ;  /* 0x00007610001b7816 */ /* 0x001fe2000000001b */
[----:B------:R-:W-:Y:S06]  /*2670*/  BRA `(.L_x_16813) ;  /* 0x0000000400ac7947 */ /* 0x000fec0003800000 */
.L_x_16820:
        /* <DEDUP_REMOVED lines=10> */
.L_x_16827:
        /* <DEDUP_REMOVED lines=21> */
.L_x_16831:
[----:B------:R-:W-:Y:S05]  /*2870*/  BSYNC B1 ;  /* 0x0000000000017941 */ /* 0x000fea0003800000 */
.L_x_16830:
[----:B------:R-:W-:Y:S01]  /*2880*/  LEA R5, R0, 0x3b800000, 0x17 ;  /* 0x3b80000000057811 */ /* 0x000fe200078eb8ff */
[----:B------:R-:W-:-:S05]  /*2890*/  IMAD.SHL.U32 R0, R3, 0x100000, RZ ;  /* 0x0010000003007824 */ /* 0x000fca00078e00ff */
[----:B------:R-:W-:-:S07]  /*28a0*/  LOP3.LUT R0, R5, R0, R6, 0xfe, !PT ;  /* 0x0000000005007212 */ /* 0x000fce00078efe06 */
.L_x_16829:
[----:B------:R-:W-:Y:S05]  /*28b0*/  BSYNC B0 ;  /* 0x0000000000007941 */ /* 0x000fea0003800000 */
.L_x_16828:
[----:B------:R-:W0:Y:S02]  /*28c0*/  F2I.FTZ.TRUNC.NTZ R0, R0 ;  /* 0x0000000000007305 */ /* 0x000e24000021f100 */
[----:B0-----:R-:W-:Y:S01]  /*28d0*/  PRMT R27, R0, 0x7610, R27 ;  /* 0x00007610001b7816 */ /* 0x001fe2000000001b */
[----:B------:R-:W-:Y:S06]  /*28e0*/  BRA `(.L_x_16813) ;  /* 0x0000000400107947 */ /* 0x000fec0003800000 */
.L_x_16826:
        /* <DEDUP_REMOVED lines=21> */
.L_x_16835:
[----:B------:R-:W-:Y:S05]  /*2a40*/  BSYNC B1 ;  /* 0x0000000000017941 */ /* 0x000fea0003800000 */
.L_x_16834:
[----:B------:R-:W-:Y:S01]  /*2a50*/  LEA R5, R0, 0x37800000, 0x17 ;  /* 0x3780000000057811 */ /* 0x000fe200078eb8ff */
[----:B------:R-:W-:-:S05]  /*2a60*/  IMAD.SHL.U32 R0, R3, 0x200000, RZ ;  /* 0x0020000003007824 */ /* 0x000fca00078e00ff */
[----:B------:R-:W-:-:S07]  /*2a70*/  LOP3.LUT R0, R5, R0, R6, 0xfe, !PT ;  /* 0x0000000005007212 */ /* 0x000fce00078efe06 */
.L_x_16833:
[----:B------:R-:W-:Y:S05]  /*2a80*/  BSYNC B0 ;  /* 0x0000000000007941 */ /* 0x000fea0003800000 */
.L_x_16832:
[----:B------:R-:W0:Y:S02]  /*2a90*/  F2I.FTZ.TRUNC.NTZ R0, R0 ;  /* 0x0000000000007305 */ /* 0x000e24000021f100 */
[----:B0-----:R-:W-:Y:S01]  /*2aa0*/  PRMT R27, R0, 0x7610, R27 ;  /* 0x00007610001b7816 */ /* 0x001fe2000000001b */
[----:B------:R-:W-:Y:S06]  /*2ab0*/  BRA `(.L_x_16813) ;  /* 0x00000000009c7947 */ /* 0x000fec0003800000 */
.L_x_16825:
        /* <DEDUP_REMOVED lines=14> */
.L_x_16839:
[----:B------:R-:W-:Y:S05]  /*2ba0*/  BSYNC B0 ;  /* 0x0000000000007941 */ /* 0x000fea0003800000 */
.L_x_16838:
[----:B------:R-:W0:Y:S02]  /*2bb0*/  F2I.FTZ.TRUNC.NTZ R0, R0 ;  /* 0x0000000000007305 */ /* 0x000e24000021f100 */
[----:B0-----:R-:W-:Y:S01]  /*2bc0*/  PRMT R27, R0, 0x7610, R27 ;  /* 0x00007610001b7816 */ /* 0x001fe2000000001b */
[----:B------:R-:W-:Y:S06]  /*2bd0*/  BRA `(.L_x_16813) ;  /* 0x0000000000547947 */ /* 0x000fec0003800000 */
.L_x_16812:
        /* <DEDUP_REMOVED lines=16> */
.L_x_16840:
[----:B------:R-:W-:Y:S01]  /*2ce0*/  PRMT R27, RZ, 0x7610, R27 ;  /* 0x00007610ff1b7816 */ /* 0x000fe2000000001b */
[----:B------:R-:W-:Y:S06]  /*2cf0*/  BRA `(.L_x_16813) ;  /* 0x00000000000c7947 */ /* 0x000fec0003800000 */
.L_x_16837:
[----:B------:R2:W5:Y:S01]  /*2d00*/  LDG.E.U8 R27, desc[UR36][R4.64] ;  /* 0x00000024041b7981 */ /* 0x000562000c1e1100 */
[----:B------:R-:W-:Y:S05]  /*2d10*/  BRA `(.L_x_16813) ;  /* 0x0000000000047947 */ /* 0x000fea0003800000 */
.L_x_16836:
[----:B------:R3:W5:Y:S02]  /*2d20*/  LDG.E.U8 R27, desc[UR36][R4.64] ;  /* 0x00000024041b7981 */ /* 0x000764000c1e1100 */
.L_x_16813:
        /* <DEDUP_REMOVED lines=18> */
.L_x_16844:
[----:B------:R0:W5:Y:S01]  /*2e50*/  LDG.E.U8 R22, desc[UR36][R4.64] ;  /* 0x0000002404167981 */ /* 0x000162000c1e1100 */
[----:B------:R-:W-:Y:S05]  /*2e60*/  BRA `(.L_x_16846) ;  /* 0x0000000c00547947 */ /* 0x000fea0003800000 */
.L_x_16843:
        /* <DEDUP_REMOVED lines=8> */
.L_x_16848:
[----:B------:R0:W5:Y:S01]  /*2ef0*/  LDG.E.U8 R22, desc[UR36][R4.64] ;  /* 0x0000002404167981 */ /* 0x000162000c1e1100 */
[----:B------:R-:W-:Y:S05]  /*2f00*/  BRA `(.L_x_16846) ;  /* 0x0000000c002c7947 */ /* 0x000fea0003800000 */
.L_x_16847:
[----:B------:R0:W5:Y:S01]  /*2f10*/  LDG.E.U16 R22, desc[UR36][R4.64] ;  /* 0x0000002404167981 */ /* 0x000162000c1e1500 */
[----:B------:R-:W-:Y:S05]  /*2f20*/  BRA `(.L_x_16846) ;  /* 0x0000000c00247947 */ /* 0x000fea0003800000 */
.L_x_16842:
        /* <DEDUP_REMOVED lines=9> */
.L_x_16850:
[----:B------:R-:W2:Y:S02]  /*2fc0*/  LDG.E.U16 R0, desc[UR36][R4.64] ;  /* 0x0000002404007981 */ /* 0x000ea4000c1e1500 */
[----:B--2---:R-:W-:-:S06]  /*2fd0*/  HADD2.F32 R0, -RZ, R0.H0_H0 ;  /* 0x20000000ff007230 */ /* 0x004fcc0000004100 */
[----:B------:R-:W0:Y:S02]  /*2fe0*/  F2I.FTZ.TRUNC.NTZ R0, R0 ;  /* 0x0000000000007305 */ /* 0x000e24000021f100 */
[----:B0-----:R-:W-:Y:S01]  /*2ff0*/  PRMT R22, R0, 0x7610, R22 ;  /* 0x0000761000167816 */ /* 0x001fe20000000016 */
[----:B------:R-:W-:Y:S06]  /*3000*/  BRA `(.L_x_16846) ;  /* 0x0000000800ec7947 */ /* 0x000fec0003800000 */
.L_x_16849:
        /* <DEDUP_REMOVED lines=9> */
.L_x_16852:
[----:B------:R-:W2:Y:S02]  /*30a0*/  LDG.E.U16 R4, desc[UR36][R4.64] ;  /* 0x0000002404047981 */ /* 0x000ea4000c1e1500 */
[----:B--2---:R-:W-:-:S06]  /*30b0*/  HADD2.F32 R0, -RZ, R4.H0_H0 ;  /* 0x20000004ff007230 */ /* 0x004fcc0000004100 */
[----:B------:R-:W0:Y:S02]  /*30c0*/  F2I.FTZ.TRUNC.NTZ R0, R0 ;  /* 0x0000000000007305 */ /* 0x000e24000021f100 */
[----:B0-----:R-:W-:Y:S01]  /*30d0*/  PRMT R22, R0, 0x7610, R22 ;  /* 0x0000761000167816 */ /* 0x001fe20000000016 */
[----:B------:R-:W-:Y:S06]  /*30e0*/  BRA `(.L_x_16846) ;  /* 0x0000000800b47947 */ /* 0x000fec0003800000 */
.L_x_16851:
[----:B------:R-:W2:Y:S02]  /*30f0*/  LDG.E.64 R4, desc[UR36][R4.64] ;  /* 0x0000002404047981 */ /* 0x000ea4000c1e1b00 */
[----:B--2---:R0:W2:Y:S01]  /*3100*/  F2I.F64.TRUNC R22, R4 ;  /* 0x0000000400167311 */ /* 0x0040a2000030d100 */
[----:B------:R-:W-:Y:S05]  /*3110*/  BRA `(.L_x_16846) ;  /* 0x0000000800a87947 */ /* 0x000fea0003800000 */
.L_x_16841:
        /* <DEDUP_REMOVED lines=12> */
.L_x_16855:
[----:B------:R-:W2:Y:S02]  /*31e0*/  LDG.E.64 R4, desc[UR36][R4.64] ;  /* 0x0000002404047981 */ /* 0x000ea4000c1e1b00 */
[----:B--2---:R4:W0:Y:S01]  /*31f0*/  F2I.F64.TRUNC R22, R4 ;  /* 0x0000000400167311 */ /* 0x004822000030d100 */
[----:B------:R-:W-:Y:S05]  /*3200*/  BRA `(.L_x_16846) ;  /* 0x00000008006c7947 */ /* 0x000fea0003800000 */
.L_x_16854:
        /* <DEDUP_REMOVED lines=28> */
.L_x_16857:
        /* <DEDUP_REMOVED lines=15> */
.L_x_16856:
[----:B------:R-:W2:Y:S02]  /*34c0*/  LDG.E.U16 R0, desc[UR36][R4.64] ;  /* 0x0000002404007981 */ /* 0x000ea4000c1e1500 */
[----:B--2---:R-:W-:-:S06]  /*34d0*/  IMAD.U32 R0, R0, 0x10000, RZ ;  /* 0x0001000000007824 */ /* 0x004fcc00078e00ff */
[----:B------:R-:W0:Y:S02]  /*34e0*/  F2I.FTZ.TRUNC.NTZ R0, R0 ;  /* 0x0000000000007305 */ /* 0x000e24000021f100 */
[----:B0-----:R-:W-:Y:S01]  /*34f0*/  PRMT R22, R0, 0x7610, R22 ;  /* 0x0000761000167816 */ /* 0x001fe20000000016 */
[----:B------:R-:W-:Y:S06]  /*3500*/  BRA `(.L_x_16846) ;  /* 0x0000000400ac7947 */ /* 0x000fec0003800000 */
.L_x_16853:
        /* <DEDUP_REMOVED lines=10> */
.L_x_16860:
        /* <DEDUP_REMOVED lines=21> */
.L_x_16864:
[----:B------:R-:W-:Y:S05]  /*3700*/  BSYNC B1 ;  /* 0x0000000000017941 */ /* 0x000fea0003800000 */
.L_x_16863:
[----:B------:R-:W-:Y:S01]  /*3710*/  LEA R5, R0, 0x3b800000, 0x17 ;  /* 0x3b80000000057811 */ /* 0x000fe200078eb8ff */
[----:B------:R-:W-:-:S05]  /*3720*/  IMAD.SHL.U32 R0, R3, 0x100000, RZ ;  /* 0x0010000003007824 */ /* 0x000fca00078e00ff */
[----:B------:R-:W-:-:S07]  /*3730*/  LOP3.LUT R0, R5, R0, R6, 0xfe, !PT ;  /* 0x0000000005007212 */ /* 0x000fce00078efe06 */
.L_x_16862:
[----:B------:R-:W-:Y:S05]  /*3740*/  BSYNC B0 ;  /* 0x0000000000007941 */ /* 0x000fea0003800000 */
.L_x_16861:
[----:B------:R-:W0:Y:S02]  /*3750*/  F2I.FTZ.TRUNC.NTZ R0, R0 ;  /* 0x0000000000007305 */ /* 0x000e24000021f100 */
[----:B0-----:R-:W-:Y:S01]  /*3760*/  PRMT R22, R0, 0x7610, R22 ;  /* 0x0000761000167816 */ /* 0x001fe20000000016 */
[----:B------:R-:W-:Y:S06]  /*3770*/  BRA `(.L_x_16846) ;  /* 0x0000000400107947 */ /* 0x000fec0003800000 */
.L_x_16859:
        /* <DEDUP_REMOVED lines=21> */
.L_x_16868:
[----:B------:R-:W-:Y:S05]  /*38d0*/  BSYNC B1 ;  /* 0x0000000000017941 */ /* 0x000fea0003800000 */
.L_x_16867:
[----:B------:R-:W-:Y:S01]  /*38e0*/  LEA R5, R0, 0x37800000, 0x17 ;  /* 0x3780000000057811 */ /* 0x000fe200078eb8ff */
[----:B------:R-:W-:-:S05]  /*38f0*/  IMAD.SHL.U32 R0, R3, 0x200000, RZ ;  /* 0x0020000003007824 */ /* 0x000fca00078e00ff */
[----:B------:R-:W-:-:S07]  /*3900*/  LOP3.LUT R0, R5, R0, R6, 0xfe, !PT ;  /* 0x0000000005007212 */ /* 0x000fce00078efe06 */
.L_x_16866:
[----:B------:R-:W-:Y:S05]  /*3910*/  BSYNC B0 ;  /* 0x0000000000007941 */ /* 0x000fea0003800000 */
.L_x_16865:
[----:B------:R-:W0:Y:S02]  /*3920*/  F2I.FTZ.TRUNC.NTZ R0, R0 ;  /* 0x0000000000007305 */ /* 0x000e24000021f100 */
[----:B0-----:R-:W-:Y:S01]  /*3930*/  PRMT R22, R0, 0x7610, R22 ;  /* 0x0000761000167816 */ /* 0x001fe20000000016 */
[----:B------:R-:W-:Y:S06]  /*3940*/  BRA `(.L_x_16846) ;  /* 0x00000000009c7947 */ /* 0x000fec0003800000 */
.L_x_16858:
        /* <DEDUP_REMOVED lines=14> */
.L_x_16872:
[----:B------:R-:W-:Y:S05]  /*3a30*/  BSYNC B0 ;  /* 0x0000000000007941 */ /* 0x000fea0003800000 */
.L_x_16871:
[----:B------:R-:W0:Y:S02]  /*3a40*/  F2I.FTZ.TRUNC.NTZ R0, R0 ;  /* 0x0000000000007305 */ /* 0x000e24000021f100 */
[----:B0-----:R-:W-:Y:S01]  /*3a50*/  PRMT R22, R0, 0x7610, R22 ;  /* 0x0000761000167816 */ /* 0x001fe20000000016 */
[----:B------:R-:W-:Y:S06]  /*3a60*/  BRA `(.L_x_16846) ;  /* 0x0000000000547947 */ /* 0x000fec0003800000 */
.L_x_16845:
        /* <DEDUP_REMOVED lines=16> */
.L_x_16873:
[----:B------:R-:W-:Y:S01]  /*3b70*/  PRMT R22, RZ, 0x7610, R22 ;  /* 0x00007610ff167816 */ /* 0x000fe20000000016 */
[----:B------:R-:W-:Y:S06]  /*3b80*/  BRA `(.L_x_16846) ;  /* 0x00000000000c7947 */ /* 0x000fec0003800000 */
.L_x_16870:
[----:B------:R2:W5:Y:S01]  /*3b90*/  LDG.E.U8 R22, desc[UR36][R4.64] ;  /* 0x0000002404167981 */ /* 0x000562000c1e1100 */
[----:B------:R-:W-:Y:S05]  /*3ba0*/  BRA `(.L_x_16846) ;  /* 0x0000000000047947 */ /* 0x000fea0003800000 */
.L_x_16869:
[----:B------:R3:W5:Y:S02]  /*3bb0*/  LDG.E.U8 R22, desc[UR36][R4.64] ;  /* 0x0000002404167981 */ /* 0x000764000c1e1100 */
.L_x_16846:
[----:B------:R-:W-:-:S07]  /*3bc0*/  VIADD R23, R23, 0x80 ;  /* 0x0000008017177836 */ /* 0x000fce0000000000 */
.L_x_16807:
[----:B------:R-:W-:Y:S05]  /*3bd0*/  BSYNC B6 ;  /* 0x0000000000067941 */ /* 0x000fea0003800000 */
.L_x_16806:
        /* <DEDUP_REMOVED lines=25> */
.L_x_16879:
[----:B------:R0:W5:Y:S01]  /*3d70*/  LDG.E.U8 R18, desc[UR36][R4.64] ;  /* 0x0000002404127981 */ /* 0x000162000c1e1100 */
[----:B------:R-:W-:Y:S05]  /*3d80*/  BRA `(.L_x_16881) ;  /* 0x0000000c00547947 */ /* 0x000fea0003800000 */
.L_x_16878:
        /* <DEDUP_REMOVED lines=8> */
.L_x_16883:
[----:B------:R0:W5:Y:S01]  /*3e10*/  LDG.E.U8 R18, desc[UR36][R4.64] ;  /* 0x0000002404127981 */ /* 0x000162000c1e1100 */
[----:B------:R-:W-:Y:S05]  /*3e20*/  BRA `(.L_x_16881) ;  /* 0x0000000c002c7947 */ /* 0x000fea0003800000 */
.L_x_16882:
[----:B------:R0:W5:Y:S01]  /*3e30*/  LDG.E.U16 R18, desc[UR36][R4.64] ;  /* 0x0000002404127981 */ /* 0x000162000c1e1500 */
[----:B------:R-:W-:Y:S05]  /*3e40*/  BRA `(.L_x_16881) ;  /* 0x0000000c00247947 */ /* 0x000fea0003800000 */
.L_x_16877:
        /* <DEDUP_REMOVED lines=9> */
.L_x_16885:
[----:B------:R-:W2:Y:S02]  /*3ee0*/  LDG.E.U16 R0, desc[UR36][R4.64] ;  /* 0x0000002404007981 */ /* 0x000ea4000c1e1500 */
[----:B--2---:R-:W-:-:S06]  /*3ef0*/  HADD2.F32 R0, -RZ, R0.H0_H0 ;  /* 0x20000000ff007230 */ /* 0x004fcc0000004100 */
[----:B------:R-:W0:Y:S02]  /*3f00*/  F2I.FTZ.TRUNC.NTZ R0, R0 ;  /* 0x0000000000007305 */ /* 0x000e24000021f100 */
[----:B0-----:R-:W-:Y:S01]  /*3f10*/  PRMT R18, R0, 0x7610, R18 ;  /* 0x0000761000127816 */ /* 0x001fe20000000012 */
[----:B------:R-:W-:Y:S06]  /*3f20*/  BRA `(.L_x_16881) ;  /* 0x0000000800ec7947 */ /* 0x000fec0003800000 */
.L_x_16884:
        /* <DEDUP_REMOVED lines=9> */
.L_x_16887:
[----:B------:R-:W2:Y:S02]  /*3fc0*/  LDG.E.U16 R4, desc[UR36][R4.64] ;  /* 0x0000002404047981 */ /* 0x000ea4000c1e1500 */
[----:B--2---:R-:W-:-:S06]  /*3fd0*/  HADD2.F32 R0, -RZ, R4.H0_H0 ;  /* 0x20000004ff007230 */ /* 0x004fcc0000004100 */
[----:B------:R-:W0:Y:S02]  /*3fe0*/  F2I.FTZ.TRUNC.NTZ R0, R0 ;  /* 0x0000000000007305 */ /* 0x000e24000021f100 */
[----:B0-----:R-:W-:Y:S01]  /*3ff0*/  PRMT R18, R0, 0x7610, R18 ;  /* 0x0000761000127816 */ /* 0x001fe20000000012 */
[----:B------:R-:W-:Y:S06]  /*4000*/  BRA `(.L_x_16881) ;  /* 0x0000000800b47947 */ /* 0x000fec0003800000 */
.L_x_16886:
[----:B------:R-:W2:Y:S02]  /*4010*/  LDG.E.64 R4, desc[UR36][R4.64] ;  /* 0x0000002404047981 */ /* 0x000ea4000c1e1b00 */
[----:B--2---:R0:W1:Y:S01]  /*4020*/  F2I.F64.TRUNC R18, R4 ;  /* 0x0000000400127311 */ /* 0x004062000030d100 */
[----:B------:R-:W-:Y:S05]  /*4030*/  BRA `(.L_x_16881) ;  /* 0x0000000800a87947 */ /* 0x000fea0003800000 */
.L_x_16876:
        /* <DEDUP_REMOVED lines=12> */
.L_x_16890:
[----:B------:R-:W2:Y:S02]  /*4100*/  LDG.E.64 R4, desc[UR36][R4.64] ;  /* 0x0000002404047981 */ /* 0x000ea4000c1e1b00 */
[----:B--2---:R0:W1:Y:S01]  /*4110*/  F2I.F64.TRUNC R18, R4 ;  /* 0x0000000400127311 */ /* 0x004062000030d100 */
[----:B------:R-:W-:Y:S05]  /*4120*/  BRA `(.L_x_16881) ;  /* 0x00000008006c7947 */ /* 0x000fea0003800000 */
.L_x_16889:
        /* <DEDUP_REMOVED lines=28> */
.L_x_16892:
        /* <DEDUP_REMOVED lines=15> */
.L_x_16891:
[----:B------:R-:W2:Y:S02]  /*43e0*/  LDG.E.U16 R0, desc[UR36][R4.64] ;  /* 0x0000002404007981 */ /* 0x000ea4000c1e1500 */
[----:B--2---:R-:W-:-:S06]  /*43f0*/  IMAD.U32 R0, R0, 0x10000, RZ ;  /* 0x0001000000007824 */ /* 0x004fcc00078e00ff */
[----:B------:R-:W0:Y:S02]  /*4400*/  F2I.FTZ.TRUNC.NTZ R0, R0 ;  /* 0x0000000000007305 */ /* 0x000e24000021f100 */
[----:B0-----:R-:W-:Y:S01]  /*4410*/  PRMT R18, R0, 0x7610, R18 ;  /* 0x0000761000127816 */ /* 0x001fe20000000012 */
[----:B------:R-:W-:Y:S06]  /*4420*/  BRA `(.L_x_16881) ;  /* 0x0000000400ac7947 */ /* 0x000fec0003800000 */
.L_x_16888:
        /* <DEDUP_REMOVED lines=10> */
.L_x_16895:
        /* <DEDUP_REMOVED lines=21> */
.L_x_16899:
[----:B------:R-:W-:Y:S05]  /*4620*/  BSYNC B1 ;  /* 0x0000000000017941 */ /* 0x000fea0003800000 */
.L_x_16898:
[----:B------:R-:W-:Y:S01]  /*4630*/  LEA R5, R0, 0x3b800000, 0x17 ;  /* 0x3b80000000057811 */ /* 0x000fe200078eb8ff */
[----:B------:R-:W-:-:S05]  /*4640*/  IMAD.SHL.U32 R0, R3, 0x100000, RZ ;  /* 0x0010000003007824 */ /* 0x000fca00078e00ff */
[----:B------:R-:W-:-:S07]  /*4650*/  LOP3.LUT R0, R5, R0, R6, 0xfe, !PT ;  /* 0x0000000005007212 */ /* 0x000fce00078efe06 */
.L_x_16897:
[----:B------:R-:W-:Y:S05]  /*4660*/  BSYNC B0 ;  /* 0x0000000000007941 */ /* 0x000fea0003800000 */
.L_x_16896:
[----:B------:R-:W0:Y:S02]  /*4670*/  F2I.FTZ.TRUNC.NTZ R0, R0 ;  /* 0x0000000000007305 */ /* 0x000e24000021f100 */
[----:B0-----:R-:W-:Y:S01]  /*4680*/  PRMT R18, R0, 0x7610, R18 ;  /* 0x0000761000127816 */ /* 0x001fe20000000012 */
[----:B------:R-:W-:Y:S06]  /*4690*/  BRA `(.L_x_16881) ;  /* 0x0000000400107947 */ /* 0x000fec0003800000 */
.L_x_16894:
        /* <DEDUP_REMOVED lines=21> */
.L_x_16903:
[----:B------:R-:W-:Y:S05]  /*47f0*/  BSYNC B1 ;  /* 0x0000000000017941 */ /* 0x000fea0003800000 */
.L_x_16902:
[----:B------:R-:W-:Y:S01]  /*4800*/  LEA R5, R0, 0x37800000, 0x17 ;  /* 0x3780000000057811 */ /* 0x000fe200078eb8ff */
[----:B------:R-:W-:-:S05]  /*4810*/  IMAD.SHL.U32 R0, R3, 0x200000, RZ ;  /* 0x0020000003007824 */ /* 0x000fca00078e00ff */
[----:B------:R-:W-:-:S07]  /*4820*/  LOP3.LUT R0, R5, R0, R6, 0xfe, !PT ;  /* 0x0000000005007212 */ /* 0x000fce00078efe06 */
.L_x_16901:
[----:B------:R-:W-:Y:S05]  /*4830*/  BSYNC B0 ;  /* 0x0000000000007941 */ /* 0x000fea0003800000 */
.L_x_16900:
[----:B------:R-:W0:Y:S02]  /*4840*/  F2I.FTZ.TRUNC.NTZ R0, R0 ;  /* 0x0000000000007305 */ /* 0x000e24000021f100 */
[----:B0-----:R-:W-:Y:S01]  /*4850*/  PRMT R18, R0, 0x7610, R18 ;  /* 0x0000761000127816 */ /* 0x001fe20000000012 */
[----:B------:R-:W-:Y:S06]  /*4860*/  BRA `(.L_x_16881) ;  /* 0x00000000009c7947 */ /* 0x000fec0003800000 */
.L_x_16893:
        /* <DEDUP_REMOVED lines=14> */
.L_x_16907:
[----:B------:R-:W-:Y:S05]  /*4950*/  BSYNC B0 ;  /* 0x0000000000007941 */ /* 0x000fea0003800000 */
.L_x_16906:
[----:B------:R-:W0:Y:S02]  /*4960*/  F2I.FTZ.TRUNC.NTZ R0, R0 ;  /* 0x0000000000007305 */ /* 0x000e24000021f100 */
[----:B0-----:R-:W-:Y:S01]  /*4970*/  PRMT R18, R0, 0x7610, R18 ;  /* 0x0000761000127816 */ /* 0x001fe20000000012 */
[----:B------:R-:W-:Y:S06]  /*4980*/  BRA `(.L_x_16881) ;  /* 0x0000000000547947 */ /* 0x000fec0003800000 */
.L_x_16880:
        /* <DEDUP_REMOVED lines=16> */
.L_x_16908:
[----:B------:R-:W-:Y:S01]  /*4a90*/  PRMT R18, RZ, 0x7610, R18 ;  /* 0x00007610ff127816 */ /* 0x000fe20000000012 */
[----:B------:R-:W-:Y:S06]  /*4aa0*/  BRA `(.L_x_16881) ;  /* 0x00000000000c7947 */ /* 0x000fec0003800000 */
.L_x_16905:
[----:B------:R3:W5:Y:S01]  /*4ab0*/  LDG.E.U8 R18, desc[UR36][R4.64] ;  /* 0x0000002404127981 */ /* 0x000762000c1e1100 */
[----:B------:R-:W-:Y:S05]  /*4ac0*/  BRA `(.L_x_16881) ;  /* 0x0000000000047947 */ /* 0x000fea0003800000 */
.L_x_16904:
[----:B------:R4:W5:Y:S02]  /*4ad0*/  LDG.E.U8 R18, desc[UR36][R4.64] ;  /* 0x0000002404127981 */ /* 0x000964000c1e1100 */
.L_x_16881:
        /* <DEDUP_REMOVED lines=19> */
.L_x_16912:
[----:B------:R0:W5:Y:S01]  /*4c10*/  LDG.E.U8 R17, desc[UR36][R4.64] ;  /* 0x0000002404117981 */ /* 0x000162000c1e1100 */
[----:B------:R-:W-:Y:S05]  /*4c20*/  BRA `(.L_x_16914) ;  /* 0x0000000c00547947 */ /* 0x000fea0003800000 */
.L_x_16911:
        /* <DEDUP_REMOVED lines=8> */
.L_x_16916:
[----:B------:R0:W5:Y:S01]  /*4cb0*/  LDG.E.U8 R17, desc[UR36][R4.64] ;  /* 0x0000002404117981 */ /* 0x000162000c1e1100 */
[----:B------:R-:W-:Y:S05]  /*4cc0*/  BRA `(.L_x_16914) ;  /* 0x0000000c002c7947 */ /* 0x000fea0003800000 */
.L_x_16915:
[----:B------:R0:W5:Y:S01]  /*4cd0*/  LDG.E.U16 R17, desc[UR36][R4.64] ;  /* 0x0000002404117981 */ /* 0x000162000c1e1500 */
[----:B------:R-:W-:Y:S05]  /*4ce0*/  BRA `(.L_x_16914) ;  /* 0x0000000c00247947 */ /* 0x000fea0003800000 */
.L_x_16910:
        /* <DEDUP_REMOVED lines=9> */
.L_x_16918:
[----:B------:R-:W2:Y:S02]  /*4d80*/  LDG.E.U16 R0, desc[UR36][R4.64] ;  /* 0x0000002404007981 */ /* 0x000ea4000c1e1500 */
[----:B--2---:R-:W-:-:S06]  /*4d90*/  HADD2.F32 R0, -RZ, R0.H0_H0 ;  /* 0x20000000ff007230 */ /* 0x004fcc0000004100 */
[----:B------:R-:W0:Y:S02]  /*4da0*/  F2I.FTZ.TRUNC.NTZ R0, R0 ;  /* 0x0000000000007305 */ /* 0x000e24000021f100 */
[----:B0-----:R-:W-:Y:S01]  /*4db0*/  PRMT R17, R0, 0x7610, R17 ;  /* 0x0000761000117816 */ /* 0x001fe20000000011 */
[----:B------:R-:W-:Y:S06]  /*4dc0*/  BRA `(.L_x_16914) ;  /* 0x0000000800ec7947 */ /* 0x000fec0003800000 */
.L_x_16917:
        /* <DEDUP_REMOVED lines=9> */
.L_x_16920:
[----:B------:R-:W2:Y:S02]  /*4e60*/  LDG.E.U16 R4, desc[UR36][R4.64] ;  /* 0x0000002404047981 */ /* 0x000ea4000c1e1500 */
[----:B--2---:R-:W-:-:S06]  /*4e70*/  HADD2.F32 R0, -RZ, R4.H0_H0 ;  /* 0x20000004ff007230 */ /* 0x004fcc0000004100 */
[----:B------:R-:W0:Y:S02]  /*4e80*/  F2I.FTZ.TRUNC.NTZ R0, R0 ;  /* 0x0000000000007305 */ /* 0x000e24000021f100 */
[----:B0-----:R-:W-:Y:S01]  /*4e90*/  PRMT R17, R0, 0x7610, R17 ;  /* 0x0000761000117816 */ /* 0x001fe20000000011 */
[----:B------:R-:W-:Y:S06]  /*4ea0*/  BRA `(.L_x_16914) ;  /* 0x0000000800b47947 */ /* 0x000fec0003800000 */
.L_x_16919:
[----:B------:R-:W2:Y:S02]  /*4eb0*/  LDG.E.64 R4, desc[UR36][R4.64] ;  /* 0x0000002404047981 */ /* 0x000ea4000c1e1b00 */
[----:B--2---:R0:W1:Y:S01]  /*4ec0*/  F2I.F64.TRUNC R17, R4 ;  /* 0x0000000400117311 */ /* 0x004062000030d100 */
[----:B------:R-:W-:Y:S05]  /*4ed0*/  BRA `(.L_x_16914) ;  /* 0x0000000800a87947 */ /* 0x000fea0003800000 */
.L_x_16909:
        /* <DEDUP_REMOVED lines=12> */
.L_x_16923:
[----:B------:R-:W2:Y:S02]  /*4fa0*/  LDG.E.64 R4, desc[UR36][R4.64] ;  /* 0x0000002404047981 */ /* 0x000ea4000c1e1b00 */
[----:B--2---:R3:W4:Y:S01]  /*4fb0*/  F2I.F64.TRUNC R17, R4 ;  /* 0x0000000400117311 */ /* 0x004722000030d100 */
[----:B------:R-:W-:Y:S05]  /*4fc0*/  BRA `(.L_x_16914) ;  /* 0x00000008006c7947 */ /* 0x000fea0003800000 */
.L_x_16922:
        /* <DEDUP_REMOVED lines=28> */
.L_x_16925:
        /* <DEDUP_REMOVED lines=15> */
.L_x_16924:
[----:B------:R-:W2:Y:S02]  /*5280*/  LDG.E.U16 R0, desc[UR36][R4.64] ;  /* 0x0000002404007981 */ /* 0x000ea4000c1e1500 */
[----:B--2---:R-:W-:-:S06]  /*5290*/  IMAD.U32 R0, R0, 0x10000, RZ ;  /* 0x0001000000007824 */ /* 0x004fcc00078e00ff */
[----:B------:R-:W0:Y:S02]  /*52a0*/  F2I.FTZ.TRUNC.NTZ R0, R0 ;  /* 0x0000000000007305 */ /* 0x000e24000021f100 */
[----:B0-----:R-:W-:Y:S01]  /*52b0*/  PRMT R17, R0, 0x7610, R17 ;  /* 0x0000761000117816 */ /* 0x001fe20000000011 */
[----:B------:R-:W-:Y:S06]  /*52c0*/  BRA `(.L_x_16914) ;  /* 0x0000000400ac7947 */ /* 0x000fec0003800000 */
.L_x_16921:
        /* <DEDUP_REMOVED lines=10> */
.L_x_16928:
        /* <DEDUP_REMOVED lines=21> */
.L_x_16932:
[----:B------:R-:W-:Y:S05]  /*54c0*/  BSYNC B1 ;  /* 0x0000000000017941 */ /* 0x000fea0003800000 */
.L_x_16931:
[----:B------:R-:W-:Y:S01]  /*54d0*/  LEA R5, R0, 0x3b800000, 0x17 ;  /* 0x3b80000000057811 */ /* 0x000fe200078eb8ff */
[----:B------:R-:W-:-:S05]  /*54e0*/  IMAD.SHL.U32 R0, R3, 0x100000, RZ ;  /* 0x0010000003007824 */ /* 0x000fca00078e00ff */
[----:B------:R-:W-:-:S07]  /*54f0*/  LOP3.LUT R0, R5, R0, R6, 0xfe, !PT ;  /* 0x0000000005007212 */ /* 0x000fce00078efe06 */
.L_x_16930:
[----:B------:R-:W-:Y:S05]  /*5500*/  BSYNC B0 ;  /* 0x0000000000007941 */ /* 0x000fea0003800000 */
.L_x_16929:
[----:B------:R-:W0:Y:S02]  /*5510*/  F2I.FTZ.TRUNC.NTZ R0, R0 ;  /* 0x0000000000007305 */ /* 0x000e24000021f100 */
[----:B0-----:R-:W-:Y:S01]  /*5520*/  PRMT R17, R0, 0x7610, R17 ;  /* 0x0000761000117816 */ /* 0x001fe20000000011 */
[----:B------:R-:W-:Y:S06]  /*5530*/  BRA `(.L_x_16914) ;  /* 0x0000000400107947 */ /* 0x000fec0003800000 */
.L_x_16927:
        /* <DEDUP_REMOVED lines=21> */
.L_x_16936:
[----:B------:R-:W-:Y:S05]  /*5690*/  BSYNC B1 ;  /* 0x0000000000017941 */ /* 0x000fea0003800000 */
.L_x_16935:
[----:B------:R-:W-:Y:S01]  /*56a0*/  LEA R5, R0, 0x37800000, 0x17 ;  /* 0x3780000000057811 */ /* 0x000fe200078eb8ff */
[----:B------:R-:W-:-:S05]  /*56b0*/  IMAD.SHL.U32 R0, R3, 0x200000, RZ ;  /* 0x0020000003007824 */ /* 0x000fca00078e00ff */
[----:B------:R-:W-:-:S07]  /*56c0*/  LOP3.LUT R0, R5, R0, R6, 0xfe, !PT ;  /* 0x0000000005007212 */ /* 0x000fce00078efe06 */
.L_x_16934:
[----:B------:R-:W-:Y:S05]  /*56d0*/  BSYNC B0 ;  /* 0x0000000000007941 */ /* 0x000fea0003800000 */
.L_x_16933:
[----:B------:R-:W0:Y:S02]  /*56e0*/  F2I.FTZ.TRUNC.NTZ R0, R0 ;  /* 0x0000000000007305 */ /* 0x000e24000021f100 */
[----:B0-----:R-:W-:Y:S01]  /*56f0*/  PRMT R17, R0, 0x7610, R17 ;  /* 0x0000761000117816 */ /* 0x001fe20000000011 */
[----:B------:R-:W-:Y:S06]  /*5700*/  BRA `(.L_x_16914) ;  /* 0x00000000009c7947 */ /* 0x000fec0003800000 */
.L_x_16926:
        /* <DEDUP_REMOVED lines=14> */
.L_x_16940:
[----:B------:R-:W-:Y:S05]  /*57f0*/  BSYNC B0 ;  /* 0x0000000000007941 */ /* 0x000fea0003800000 */
.L_x_16939:
[----:B------:R-:W0:Y:S02]  /*5800*/  F2I.FTZ.TRUNC.NTZ R0, R0 ;  /* 0x0000000000007305 */ /* 0x000e24000021f100 */
[----:B0-----:R-:W-:Y:S01]  /*5810*/  PRMT R17, R0, 0x7610, R17 ;  /* 0x0000761000117816 */ /* 0x001fe20000000011 */
[----:B------:R-:W-:Y:S06]  /*5820*/  BRA `(.L_x_16914) ;  /* 0x0000000000547947 */ /* 0x000fec0003800000 */
.L_x_16913:
        /* <DEDUP_REMOVED lines=16> */
.L_x_16941:
[----:B------:R-:W-:Y:S01]  /*5930*/  PRMT R17, RZ, 0x7610, R17 ;  /* 0x00007610ff117816 */ /* 0x000fe20000000011 */
[----:B------:R-:W-:Y:S06]  /*5940*/  BRA `(.L_x_16914) ;  /* 0x00000000000c7947 */ /* 0x000fec0003800000 */
.L_x_16938:
[----:B------:R1:W5:Y:S01]  /*5950*/  LDG.E.U8 R17, desc[UR36][R4.64] ;  /* 0x0000002404117981 */ /* 0x000362000c1e1100 */
[----:B------:R-:W-:Y:S05]  /*5960*/  BRA `(.L_x_16914) ;  /* 0x0000000000047947 */ /* 0x000fea0003800000 */
.L_x_16937:
[----:B------:R2:W5:Y:S02]  /*5970*/  LDG.E.U8 R17, desc[UR36][R4.64] ;  /* 0x0000002404117981 */ /* 0x000564000c1e1100 */
.L_x_16914:
[----:B------:R-:W-:-:S07]  /*5980*/  VIADD R23, R23, 0x80 ;  /* 0x0000008017177836 */ /* 0x000fce0000000000 */
.L_x_16875:
[----:B------:R-:W-:Y:S05]  /*5990*/  BSYNC B6 ;  /* 0x0000000000067941 */ /* 0x000fea0003800000 */
.L_x_16874:
        /* <DEDUP_REMOVED lines=23> */
.L_x_16947:
[----:B------:R0:W5:Y:S01]  /*5b10*/  LDG.E.U8 R25, desc[UR36][R4.64] ;  /* 0x0000002404197981 */ /* 0x000162000c1e1100 */
[----:B------:R-:W-:Y:S05]  /*5b20*/  BRA `(.L_x_16949) ;  /* 0x0000000c00547947 */ /* 0x000fea0003800000 */
.L_x_16946:
        /* <DEDUP_REMOVED lines=8> */
.L_x_16951:
[----:B------:R3:W5:Y:S01]  /*5bb0*/  LDG.E.U8 R25, desc[UR36][R4.64] ;  /* 0x0000002404197981 */ /* 0x000762000c1e1100 */
[----:B------:R-:W-:Y:S05]  /*5bc0*/  BRA `(.L_x_16949) ;  /* 0x0000000c002c7947 */ /* 0x000fea0003800000 */
.L_x_16950:
[----:B------:R2:W5:Y:S01]  /*5bd0*/  LDG.E.U16 R25, desc[UR36][R4.64] ;  /* 0x0000002404197981 */ /* 0x000562000c1e1500 */
[----:B------:R-:W-:Y:S05]  /*5be0*/  BRA `(.L_x_16949) ;  /* 0x0000000c00247947 */ /* 0x000fea0003800000 */
.L_x_16945:
        /* <DEDUP_REMOVED lines=9> */
.L_x_16953:
[----:B------:R-:W2:Y:S02]  /*5c80*/  LDG.E.U16 R0, desc[UR36][R4.64] ;  /* 0x0000002404007981 */ /* 0x000ea4000c1e1500 */
[----:B--2---:R-:W-:-:S06]  /*5c90*/  HADD2.F32 R0, -RZ, R0.H0_H0 ;  /* 0x20000000ff007230 */ /* 0x004fcc0000004100 */
[----:B------:R-:W0:Y:S02]  /*5ca0*/  F2I.FTZ.TRUNC.NTZ R0, R0 ;  /* 0x0000000000007305 */ /* 0x000e24000021f100 */
[----:B0-----:R-:W-:Y:S01]  /*5cb0*/  PRMT R25, R0, 0x7610, R25 ;  /* 0x0000761000197816 */ /* 0x001fe20000000019 */
[----:B------:R-:W-:Y:S06]  /*5cc0*/  BRA `(.L_x_16949) ;  /* 0x0000000800ec7947 */ /* 0x000fec0003800000 */
.L_x_16952:
        /* <DEDUP_REMOVED lines=9> */
.L_x_16955:
[----:B------:R-:W2:Y:S02]  /*5d60*/  LDG.E.U16 R4, desc[UR36][R4.64] ;  /* 0x0000002404047981 */ /* 0x000ea4000c1e1500 */
[----:B--2---:R-:W-:-:S06]  /*5d70*/  HADD2.F32 R0, -RZ, R4.H0_H0 ;  /* 0x20000004ff007230 */ /* 0x004fcc0000004100 */
[----:B------:R-:W0:Y:S02]  /*5d80*/  F2I.FTZ.TRUNC.NTZ R0, R0 ;  /* 0x0000000000007305 */ /* 0x000e24000021f100 */
[----:B0-----:R-:W-:Y:S01]  /*5d90*/  PRMT R25, R0, 0x7610, R25 ;  /* 0x0000761000197816 */ /* 0x001fe20000000019 */
[----:B------:R-:W-:Y:S06]  /*5da0*/  BRA `(.L_x_16949) ;  /* 0x0000000800b47947 */ /* 0x000fec0003800000 */
.L_x_16954:
[----:B------:R-:W2:Y:S02]  /*5db0*/  LDG.E.64 R4, desc[UR36][R4.64] ;  /* 0x0000002404047981 */ /* 0x000ea4000c1e1b00 */
[----:B--2---:R0:W1:Y:S01]  /*5dc0*/  F2I.F64.TRUNC R25, R4 ;  /* 0x0000000400197311 */ /* 0x004062000030d100 */
[----:B------:R-:W-:Y:S05]  /*5dd0*/  BRA `(.L_x_16949) ;  /* 0x0000000800a87947 */ /* 0x000fea0003800000 */
.L_x_16944:
        /* <DEDUP_REMOVED lines=12> */
.L_x_16958:
[----:B------:R-:W2:Y:S02]  /*5ea0*/  LDG.E.64 R4, desc[UR36][R4.64] ;  /* 0x0000002404047981 */ /* 0x000ea4000c1e1b00 */
[----:B--2---:R0:W1:Y:S01]  /*5eb0*/  F2I.F64.TRUNC R25, R4 ;  /* 0x0000000400197311 */ /* 0x004062000030d100 */
[----:B------:R-:W-:Y:S05]  /*5ec0*/  BRA `(.L_x_16949) ;  /* 0x00000008006c7947 */ /* 0x000fea0003800000 */
.L_x_16957:
        /* <DEDUP_REMOVED lines=28> */
.L_x_16960:
        /* <DEDUP_REMOVED lines=15> */
.L_x_16959:
[----:B------:R-:W2:Y:S02]  /*6180*/  LDG.E.U16 R0, desc[UR36][R4.64] ;  /* 0x0000002404007981 */ /* 0x000ea4000c1e1500 */
[----:B--2---:R-:W-:-:S06]  /*6190*/  IMAD.U32 R0, R0, 0x10000, RZ ;  /* 0x0001000000007824 */ /* 0x004fcc00078e00ff */
[----:B------:R-:W0:Y:S02]  /*61a0*/  F2I.FTZ.TRUNC.NTZ R0, R0 ;  /* 0x0000000000007305 */ /* 0x000e24000021f100 */
[----:B0-----:R-:W-:Y:S01]  /*61b0*/  PRMT R25, R0, 0x7610, R25 ;  /* 0x0000761000197816 */ /* 0x001fe20000000019 */
[----:B------:R-:W-:Y:S06]  /*61c0*/  BRA `(.L_x_16949) ;  /* 0x0000000400ac7947 */ /* 0x000fec0003800000 */
.L_x_16956:
        /* <DEDUP_REMOVED lines=10> */
.L_x_16963:
        /* <DEDUP_REMOVED lines=21> */
.L_x_16967:
[----:B------:R-:W-:Y:S05]  /*63c0*/  BSYNC B1 ;  /* 0x0000000000017941 */ /* 0x000fea0003800000 */
.L_x_16966:
[----:B------:R-:W-:Y:S01]  /*63d0*/  LEA R5, R0, 0x3b800000, 0x17 ;  /* 0x3b80000000057811 */ /* 0x000fe200078eb8ff */
[----:B------:R-:W-:-:S05]  /*63e0*/  IMAD.SHL.U32 R0, R3, 0x100000, RZ ;  /* 0x0010000003007824 */ /* 0x000fca00078e00ff */
[----:B------:R-:W-:-:S07]  /*63f0*/  LOP3.LUT R0, R5, R0, R6, 0xfe, !PT ;  /* 0x0000000005007212 */ /* 0x000fce00078efe06 */
.L_x_16965:
[----:B------:R-:W-:Y:S05]  /*6400*/  BSYNC B0 ;  /* 0x0000000000007941 */ /* 0x000fea0003800000 */
.L_x_16964:
[----:B------:R-:W0:Y:S02]  /*6410*/  F2I.FTZ.TRUNC.NTZ R0, R0 ;  /* 0x0000000000007305 */ /* 0x000e24000021f100 */
[----:B0-----:R-:W-:Y:S01]  /*6420*/  PRMT R25, R0, 0x7610, R25 ;  /* 0x0000761000197816 */ /* 0x001fe20000000019 */
[----:B------:R-:W-:Y:S06]  /*6430*/  BRA `(.L_x_16949) ;  /* 0x0000000400107947 */ /* 0x000fec0003800000 */
.L_x_16962:
        /* <DEDUP_REMOVED lines=21> */
.L_x_16971:
[----:B------:R-:W-:Y:S05]  /*6590*/  BSYNC B1 ;  /* 0x0000000000017941 */ /* 0x000fea0003800000 */
.L_x_16970:
[----:B------:R-:W-:Y:S01]  /*65a0*/  LEA R5, R0, 0x37800000, 0x17 ;  /* 0x3780000000057811 */ /* 0x000fe200078eb8ff */
[----:B------:R-:W-:-:S05]  /*65b0*/  IMAD.SHL.U32 R0, R3, 0x200000, RZ ;  /* 0x0020000003007824 */ /* 0x000fca00078e00ff */
[----:B------:R-:W-:-:S07]  /*65c0*/  LOP3.LUT R0, R5, R0, R6, 0xfe, !PT ;  /* 0x0000000005007212 */ /* 0x000fce00078efe06 */
.L_x_16969:
[----:B------:R-:W-:Y:S05]  /*65d0*/  BSYNC B0 ;  /* 0x0000000000007941 */ /* 0x000fea0003800000 */
.L_x_16968:
[----:B------:R-:W0:Y:S02]  /*65e0*/  F2I.FTZ.TRUNC.NTZ R0, R0 ;  /* 0x0000000000007305 */ /* 0x000e24000021f100 */
[----:B0-----:R-:W-:Y:S01]  /*65f0*/  PRMT R25, R0, 0x7610, R25 ;  /* 0x0000761000197816 */ /* 0x001fe20000000019 */
[----:B------:R-:W-:Y:S06]  /*6600*/  BRA `(.L_x_16949) ;  /* 0x00000000009c7947 */ /* 0x000fec0003800000 */
.L_x_16961:
        /* <DEDUP_REMOVED lines=14> */
.L_x_16975:
[----:B------:R-:W-:Y:S05]  /*66f0*/  BSYNC B0 ;  /* 0x0000000000007941 */ /* 0x000fea0003800000 */
.L_x_16974:
[----:B------:R-:W0:Y:S02]  /*6700*/  F2I.FTZ.TRUNC.NTZ R0, R0 ;  /* 0x0000000000007305 */ /* 0x000e24000021f100 */
[----:B0-----:R-:W-:Y:S01]  /*6710*/  PRMT R25, R0, 0x7610, R25 ;  /* 0x0000761000197816 */ /* 0x001fe20000000019 */
[----:B------:R-:W-:Y:S06]  /*6720*/  BRA `(.L_x_16949) ;  /* 0x0000000000547947 */ /* 0x000fec0003800000 */
.L_x_16948:
        /* <DEDUP_REMOVED lines=16> */
.L_x_16976:
[----:B------:R-:W-:Y:S01]  /*6830*/  PRMT R25, RZ, 0x7610, R25 ;  /* 0x00007610ff197816 */ /* 0x000fe20000000019 */
[----:B------:R-:W-:Y:S06]  /*6840*/  BRA `(.L_x_16949) ;  /* 0x00000000000c7947 */ /* 0x000fec0003800000 */
.L_x_16973:
[----:B------:R0:W5:Y:S01]  /*6850*/  LDG.E.U8 R25, desc[UR36][R4.64] ;  /* 0x0000002404197981 */ /* 0x000162000c1e1100 */
[----:B------:R-:W-:Y:S05]  /*6860*/  BRA `(.L_x_16949) ;  /* 0x0000000000047947 */ /* 0x000fea0003800000 */
.L_x_16972:
[----:B------:R0:W5:Y:S02]  /*6870*/  LDG.E.U8 R25, desc[UR36][R4.64] ;  /* 0x0000002404197981 */ /* 0x000164000c1e1100 */
.L_x_16949:
        /* <DEDUP_REMOVED lines=19> */
.L_x_16980:
[----:B------:R0:W5:Y:S01]  /*69b0*/  LDG.E.U8 R19, desc[UR36][R4.64] ;  /* 0x0000002404137981 */ /* 0x000162000c1e1100 */
[----:B------:R-:W-:Y:S05]  /*69c0*/  BRA `(.L_x_16943) ;  /* 0x0000000c00507947 */ /* 0x000fea0003800000 */
.L_x_16979:
        /* <DEDUP_REMOVED lines=8> */
.L_x_16983:
[----:B------:R0:W5:Y:S01]  /*6a50*/  LDG.E.U8 R19, desc[UR36][R4.64] ;  /* 0x0000002404137981 */ /* 0x000162000c1e1100 */
[----:B------:R-:W-:Y:S05]  /*6a60*/  BRA `(.L_x_16943) ;  /* 0x0000000c00287947 */ /* 0x000fea0003800000 */
.L_x_16982:
[----:B------:R0:W5:Y:S01]  /*6a70*/  LDG.E.U16 R19, desc[UR36][R4.64] ;  /* 0x0000002404137981 */ /* 0x000162000c1e1500 */
[----:B------:R-:W-:Y:S05]  /*6a80*/  BRA `(.L_x_16943) ;  /* 0x0000000c00207947 */ /* 0x000fea0003800000 */
.L_x_16978:
        /* <DEDUP_REMOVED lines=9> */
.L_x_16985:
[----:B------:R-:W2:Y:S02]  /*6b20*/  LDG.E.U16 R0, desc[UR36][R4.64] ;  /* 0x0000002404007981 */ /* 0x000ea4000c1e1500 */
[----:B--2---:R-:W-:-:S06]  /*6b30*/  HADD2.F32 R0, -RZ, R0.H0_H0 ;  /* 0x20000000ff007230 */ /* 0x004fcc0000004100 */
[----:B------:R-:W0:Y:S02]  /*6b40*/  F2I.FTZ.TRUNC.NTZ R0, R0 ;  /* 0x0000000000007305 */ /* 0x000e24000021f100 */
[----:B0-----:R-:W-:Y:S01]  /*6b50*/  PRMT R19, R0, 0x7610, R19 ;  /* 0x0000761000137816 */ /* 0x001fe20000000013 */
[----:B------:R-:W-:Y:S06]  /*6b60*/  BRA `(.L_x_16943) ;  /* 0x0000000800e87947 */ /* 0x000fec0003800000 */
.L_x_16984:
        /* <DEDUP_REMOVED lines=9> */
.L_x_16987:
[----:B------:R-:W2:Y:S02]  /*6c00*/  LDG.E.U16 R4, desc[UR36][R4.64] ;  /* 0x0000002404047981 */ /* 0x000ea4000c1e1500 */
[----:B--2---:R-:W-:-:S06]  /*6c10*/  HADD2.F32 R0, -RZ, R4.H0_H0 ;  /* 0x20000004ff007230 */ /* 0x004fcc0000004100 */
[----:B------:R-:W0:Y:S02]  /*6c20*/  F2I.FTZ.TRUNC.NTZ R0, R0 ;  /* 0x0000000000007305 */ /* 0x000e24000021f100 */
[----:B0-----:R-:W-:Y:S01]  /*6c30*/  PRMT R19, R0, 0x7610, R19 ;  /* 0x0000761000137816 */ /* 0x001fe20000000013 */
[----:B------:R-:W-:Y:S06]  /*6c40*/  BRA `(.L_x_16943) ;  /* 0x0000000800b07947 */ /* 0x000fec0003800000 */
.L_x_16986:
[----:B------:R-:W2:Y:S02]  /*6c50*/  LDG.E.64 R4, desc[UR36][R4.64] ;  /* 0x0000002404047981 */ /* 0x000ea4000c1e1b00 */
[----:B--2---:R0:W1:Y:S01]  /*6c60*/  F2I.F64.TRUNC R19, R4 ;  /* 0x0000000400137311 */ /* 0x004062000030d100 */
[----:B------:R-:W-:Y:S05]  /*6c70*/  BRA `(.L_x_16943) ;  /* 0x0000000800a47947 */ /* 0x000fea0003800000 */
.L_x_16977:
        /* <DEDUP_REMOVED lines=12> */
.L_x_16990:
[----:B------:R-:W2:Y:S02]  /*6d40*/  LDG.E.64 R4, desc[UR36][R4.64] ;  /* 0x0000002404047981 */ /* 0x000ea4000c1e1b00 */
[----:B--2---:R0:W1:Y:S01]  /*6d50*/  F2I.F64.TRUNC R19, R4 ;  /* 0x0000000400137311 */ /* 0x004062000030d100 */
[----:B------:R-:W-:Y:S05]  /*6d60*/  BRA `(.L_x_16943) ;  /* 0x0000000800687947 */ /* 0x000fea0003800000 */
.L_x_16989:
        /* <DEDUP_REMOVED lines=28> */
.L_x_16992:
        /* <DEDUP_REMOVED lines=15> */
.L_x_16991:
[----:B------:R-:W2:Y:S02]  /*7020*/  LDG.E.U16 R0, desc[UR36][R4.64] ;  /* 0x0000002404007981 */ /* 0x000ea4000c1e1500 */
[----:B--2---:R-:W-:-:S06]  /*7030*/  IMAD.U32 R0, R0, 0x10000, RZ ;  /* 0x0001000000007824 */ /* 0x004fcc00078e00ff */
[----:B------:R-:W0:Y:S02]  /*7040*/  F2I.FTZ.TRUNC.NTZ R0, R0 ;  /* 0x0000000000007305 */ /* 0x000e24000021f100 */
[----:B0-----:R-:W-:Y:S01]  /*7050*/  PRMT R19, R0, 0x7610, R19 ;  /* 0x0000761000137816 */ /* 0x001fe20000000013 */
[----:B------:R-:W-:Y:S06]  /*7060*/  BRA `(.L_x_16943) ;  /* 0x0000000400a87947 */ /* 0x000fec0003800000 */
.L_x_16988:
        /* <DEDUP_REMOVED lines=10> */
.L_x_16995:
        /* <DEDUP_REMOVED lines=21> */
.L_x_16999:
[----:B------:R-:W-:Y:S05]  /*7260*/  BSYNC B1 ;  /* 0x0000000000017941 */ /* 0x000fea0003800000 */
.L_x_16998:
[----:B------:R-:W-:Y:S01]  /*7270*/  LEA R5, R0, 0x3b800000, 0x17 ;  /* 0x3b80000000057811 */ /* 0x000fe200078eb8ff */
[----:B------:R-:W-:-:S05]  /*7280*/  IMAD.SHL.U32 R0, R3, 0x100000, RZ ;  /* 0x0010000003007824 */ /* 0x000fca00078e00ff */
[----:B------:R-:W-:-:S07]  /*7290*/  LOP3.LUT R0, R5, R0, R6, 0xfe, !PT ;  /* 0x0000000005007212 */ /* 0x000fce00078efe06 */
.L_x_16997:
[----:B------:R-:W-:Y:S05]  /*72a0*/  BSYNC B0 ;  /* 0x0000000000007941 */ /* 0x000fea0003800000 */
.L_x_16996:
[----:B------:R-:W0:Y:S02]  /*72b0*/  F2I.FTZ.TRUNC.NTZ R0, R0 ;  /* 0x0000000000007305 */ /* 0x000e24000021f100 */
[----:B0-----:R-:W-:Y:S01]  /*72c0*/  PRMT R19, R0, 0x7610, R19 ;  /* 0x0000761000137816 */ /* 0x001fe20000000013 */
[----:B------:R-:W-:Y:S06]  /*72d0*/  BRA `(.L_x_16943) ;  /* 0x00000004000c7947 */ /* 0x000fec0003800000 */
.L_x_16994:
        /* <DEDUP_REMOVED lines=21> */
.L_x_17003:
[----:B------:R-:W-:Y:S05]  /*7430*/  BSYNC B1 ;  /* 0x0000000000017941 */ /* 0x000fea0003800000 */
.L_x_17002:
[----:B------:R-:W-:Y:S01]  /*7440*/  LEA R5, R0, 0x37800000, 0x17 ;  /* 0x3780000000057811 */ /* 0x000fe200078eb8ff */
[----:B------:R-:W-:-:S05]  /*7450*/  IMAD.SHL.U32 R0, R3, 0x200000, RZ ;  /* 0x0020000003007824 */ /* 0x000fca00078e00ff */
[----:B------:R-:W-:-:S07]  /*7460*/  LOP3.LUT R0, R5, R0, R6, 0xfe, !PT ;  /* 0x0000000005007212 */ /* 0x000fce00078efe06 */
.L_x_17001:
[----:B------:R-:W-:Y:S05]  /*7470*/  BSYNC B0 ;  /* 0x0000000000007941 */ /* 0x000fea0003800000 */
.L_x_17000:
[----:B------:R-:W0:Y:S02]  /*7480*/  F2I.FTZ.TRUNC.NTZ R0, R0 ;  /* 0x0000000000007305 */ /* 0x000e24000021f100 */
[----:B0-----:R-:W-:Y:S01]  /*7490*/  PRMT R19, R0, 0x7610, R19 ;  /* 0x0000761000137816 */ /* 0x001fe20000000013 */
[----:B------:R-:W-:Y:S06]  /*74a0*/  BRA `(.L_x_16943) ;  /* 0x0000000000987947 */ /* 0x000fec0003800000 */
.L_x_16993:
        /* <DEDUP_REMOVED lines=14> */
.L_x_17007:
[----:B------:R-:W-:Y:S05]  /*7590*/  BSYNC B0 ;  /* 0x0000000000007941 */ /* 0x000fea0003800000 */
.L_x_17006:
[----:B------:R-:W0:Y:S02]  /*75a0*/  F2I.FTZ.TRUNC.NTZ R0, R0 ;  /* 0x0000000000007305 */ /* 0x000e24000021f100 */
[----:B0-----:R-:W-:Y:S01]  /*75b0*/  PRMT R19, R0, 0x7610, R19 ;  /* 0x0000761000137816 */ /* 0x001fe20000000013 */
[----:B------:R-:W-:Y:S06]  /*75c0*/  BRA `(.L_x_16943) ;  /* 0x0000000000507947 */ /* 0x000fec0003800000 */
.L_x_16981:
        /* <DEDUP_REMOVED lines=16> */
.L_x_17008:
[----:B------:R-:W-:Y:S05]  /*76d0*/  BRA `(.L_x_16943) ;  /* 0x00000000000c7947 */ /* 0x000fea0003800000 */
.L_x_17005:
[----:B------:R0:W5:Y:S01]  /*76e0*/  LDG.E.U8 R19, desc[UR36][R4.64] ;  /* 0x0000002404137981 */ /* 0x000162000c1e1100 */
[----:B------:R-:W-:Y:S05]  /*76f0*/  BRA `(.L_x_16943) ;  /* 0x0000000000047947 */ /* 0x000fea0003800000 */
.L_x_17004:
[----:B------:R0:W5:Y:S02]  /*7700*/  LDG.E.U8 R19, desc[UR36][R4.64] ;  /* 0x0000002404137981 */ /* 0x000164000c1e1100 */
.L_x_16943:
[----:B------:R-:W-:Y:S05]  /*7710*/  BSYNC B6 ;  /* 0x0000000000067941 */ /* 0x000fea0003800000 */
.L_x_16942:
[----:B------:R-:W0:Y:S01]  /*7720*/  S2R R23, SR_TID.X ;  /* 0x0000000000177919 */ /* 0x000e220000002100 */
[C---:B-----5:R-:W-:Y:S01]  /*7730*/  LOP3.LUT P6, RZ, R26.reuse, 0xff, RZ, 0xc0, !PT ;  /* 0x000000ff1aff7812 */ /* 0x060fe200078cc0ff */
[----:B------:R-:W-:Y:S01]  /*7740*/  BSSY B6, `(.L_x_17009) ;  /* 0x0000111000067945 */ /* 0x000fe20003800000 */
[----:B------:R-:W-:Y:S02]  /*7750*/  PRMT R0, R26, 0x8880, RZ ;  /* 0x000088801a007816 */ /* 0x000fe400000000ff */
[C---:B------:R-:W-:Y:S02]  /*7760*/  LOP3.LUT P1, RZ, R18.reuse, 0xff, RZ, 0xc0, !PT ;  /* 0x000000ff12ff7812 */ /* 0x040fe4000782c0ff */
[----:B01234-:R-:W-:Y:S02]  /*7770*/  PRMT R4, R18, 0x8880, RZ ;  /* 0x0000888012047816 */ /* 0x01ffe400000000ff */
[----:B------:R-:W0:Y:S01]  /*7780*/  LDC.U8 R18, c[0x0][0x240] ;  /* 0x00009000ff127b82 */ /* 0x000e220000000000 */
[----:B------:R-:W-:-:S02]  /*7790*/  ISETP.GT.AND P5, PT, R0, RZ, PT ;  /* 0x000000ff0000720c */ /* 0x000fc40003fa4270 */
[C---:B------:R-:W-:Y:S02]  /*77a0*/  LOP3.LUT P2, RZ, R25.reuse, 0xff, RZ, 0xc0, !PT ;  /* 0x000000ff19ff7812 */ /* 0x040fe4000784c0ff */
[----:B------:R-:W-:Y:S02]  /*77b0*/  @P6 SEL R24, RZ, 0x1, !P5 ;  /* 0x00000001ff186807 */ /* 0x000fe40006800000 */
[----:B------:R-:W-:Y:S02]  /*77c0*/  PRMT R25, R25, 0x8880, RZ ;  /* 0x0000888019197816 */ /* 0x000fe400000000ff */
[C---:B------:R-:W-:Y:S02]  /*77d0*/  LOP3.LUT P0, RZ, R27.reuse, 0xff, RZ, 0xc0, !PT ;  /* 0x000000ff1bff7812 */ /* 0x040fe4000780c0ff */
[----:B------:R-:W-:Y:S01]  /*77e0*/  PRMT R3, R27, 0x8880, RZ ;  /* 0x000088801b037816 */ /* 0x000fe200000000ff */
[----:B------:R-:W-:Y:S01]  /*77f0*/  IMAD.MOV.U32 R0, RZ, RZ, R25 ;  /* 0x000000ffff007224 */ /* 0x000fe200078e0019 */
[----:B------:R-:W-:-:S02]  /*7800*/  ISETP.GT.AND P4, PT, R4, RZ, PT ;  /* 0x000000ff0400720c */ /* 0x000fc40003f84270 */
[----:B------:R-:W-:Y:S02]  /*7810*/  ISETP.GT.AND P3, PT, R3, RZ, PT ;  /* 0x000000ff0300720c */ /* 0x000fe40003f64270 */
[----:B------:R-:W-:Y:S02]  /*7820*/  ISETP.GT.AND P5, PT, R0, RZ, PT ;  /* 0x000000ff0000720c */ /* 0x000fe40003fa4270 */
[----:B------:R-:W-:Y:S02]  /*7830*/  @P1 SEL R17, RZ, 0x1, !P4 ;  /* 0x00000001ff111807 */ /* 0x000fe40006000000 */
[----:B------:R-:W-:Y:S02]  /*7840*/  @P2 SEL R19, RZ, 0x1, !P5 ;  /* 0x00000001ff132807 */ /* 0x000fe40006800000 */
[----:B------:R-:W-:Y:S02]  /*7850*/  ISETP.GE.AND P6, PT, R23, R16, PT ;  /* 0x000000101700720c */ /* 0x000fe40003fc6270 */
[----:B------:R-:W-:-:S11]  /*7860*/  @P0 SEL R22, RZ, 0x1, !P3 ;  /* 0x00000001ff160807 */ /* 0x000fd60005800000 */
        /* <DEDUP_REMOVED lines=22> */
.L_x_17014:
[----:B------:R0:W-:Y:S01]  /*79d0*/  STG.E.U8 desc[UR36][R8.64], R24 ;  /* 0x0000001808007986 */ /* 0x0001e2000c101124 */
[----:B------:R-:W-:Y:S05]  /*79e0*/  BRA `(.L_x_17010) ;  /* 0x0000000c00987947 */ /* 0x000fea0003800000 */
.L_x_17013:
        /* <DEDUP_REMOVED lines=12> */
.L_x_17017:
[----:B------:R-:W-:-:S04]  /*7ab0*/  LOP3.LUT R24, R24, 0xffff, RZ, 0xc0, !PT ;  /* 0x0000ffff18187812 */ /* 0x000fc800078ec0ff */
[----:B------:R-:W-:-:S05]  /*7ac0*/  PRMT R3, R24, 0x8880, RZ ;  /* 0x0000888018037816 */ /* 0x000fca00000000ff */
[----:B------:R0:W-:Y:S01]  /*7ad0*/  STG.E desc[UR36][R8.64], R3 ;  /* 0x0000000308007986 */ /* 0x0001e2000c101924 */
[----:B------:R-:W-:Y:S05]  /*7ae0*/  BRA `(.L_x_17010) ;  /* 0x0000000c00587947 */ /* 0x000fea0003800000 */
.L_x_17016:
[----:B------:R-:W-:-:S04]  /*7af0*/  PRMT R3, R24, 0x8880, RZ ;  /* 0x0000888018037816 */ /* 0x000fc800000000ff */
[----:B------:R-:W-:-:S05]  /*7b00*/  PRMT R3, R3, 0x7710, RZ ;  /* 0x0000771003037816 */ /* 0x000fca00000000ff */
[----:B------:R0:W-:Y:S01]  /*7b10*/  STG.E.U16 desc[UR36][R8.64], R3 ;  /* 0x0000000308007986 */ /* 0x0001e2000c101524 */
[----:B------:R-:W-:Y:S05]  /*7b20*/  BRA `(.L_x_17010) ;  /* 0x0000000c00487947 */ /* 0x000fea0003800000 */
.L_x_17012:
        /* <DEDUP_REMOVED lines=9> */
.L_x_17019:
[----:B------:R-:W0:Y:S02]  /*7bc0*/  I2F.S8 R0, R24 ;  /* 0x0000001800007306 */ /* 0x000e240000001400 */
[----:B0-----:R-:W-:-:S05]  /*7bd0*/  F2FP.F16.F32.PACK_AB R0, RZ, R0 ;  /* 0x00000000ff00723e */ /* 0x001fca00000000ff */
[----:B------:R1:W-:Y:S01]  /*7be0*/  STG.E.U16 desc[UR36][R8.64], R0 ;  /* 0x0000000008007986 */ /* 0x0003e2000c101524 */
[----:B------:R-:W-:Y:S05]  /*7bf0*/  BRA `(.L_x_17010) ;  /* 0x0000000c00147947 */ /* 0x000fea0003800000 */
.L_x_17018:
        /* <DEDUP_REMOVED lines=10> */
.L_x_17021:
[----:B------:R-:W0:Y:S02]  /*7ca0*/  I2F.S8 R24, R24 ;  /* 0x0000001800187306 */ /* 0x000e240000001400 */
[----:B0-----:R-:W-:-:S04]  /*7cb0*/  F2FP.F16.F32.PACK_AB R3, RZ, R24 ;  /* 0x00000018ff03723e */ /* 0x001fc800000000ff */
[----:B------:R-:W-:-:S05]  /*7cc0*/  PRMT R3, R3, 0x5410, RZ ;  /* 0x0000541003037816 */ /* 0x000fca00000000ff */
[----:B------:R4:W-:Y:S01]  /*7cd0*/  STG.E desc[UR36][R8.64], R3 ;  /* 0x0000000308007986 */ /* 0x0009e2000c101924 */
[----:B------:R-:W-:Y:S05]  /*7ce0*/  BRA `(.L_x_17010) ;  /* 0x0000000800d87947 */ /* 0x000fea0003800000 */
.L_x_17020:
[----:B------:R-:W-:-:S04]  /*7cf0*/  PRMT R4, R24, 0x8880, RZ ;  /* 0x0000888018047816 */ /* 0x000fc800000000ff */
[----:B------:R-:W-:-:S06]  /*7d00*/  PRMT R4, R4, 0x7710, RZ ;  /* 0x0000771004047816 */ /* 0x000fcc00000000ff */
[----:B------:R-:W0:Y:S02]  /*7d10*/  I2F.F64.S16 R4, R4 ;  /* 0x0000000400047312 */ /* 0x000e240000101c00 */
[----:B0-----:R0:W-:Y:S01]  /*7d20*/  STG.E.64 desc[UR36][R8.64], R4 ;  /* 0x0000000408007986 */ /* 0x0011e2000c101b24 */
[----:B------:R-:W-:Y:S05]  /*7d30*/  BRA `(.L_x_17010) ;  /* 0x0000000800c47947 */ /* 0x000fea0003800000 */
.L_x_17011:
        /* <DEDUP_REMOVED lines=12> */
.L_x_17024:
[----:B------:R-:W-:Y:S02]  /*7e00*/  PRMT R4, R24, 0x8880, RZ ;  /* 0x0000888018047816 */ /* 0x000fe400000000ff */
[----:B------:R-:W-:Y:S02]  /*7e10*/  CS2R R6, SRZ ;  /* 0x0000000000067805 */ /* 0x000fe4000001ff00 */
[----:B------:R-:W-:-:S06]  /*7e20*/  PRMT R4, R4, 0x7710, RZ ;  /* 0x0000771004047816 */ /* 0x000fcc00000000ff */
[----:B------:R-:W0:Y:S02]  /*7e30*/  I2F.F64.S16 R4, R4 ;  /* 0x0000000400047312 */ /* 0x000e240000101c00 */
[----:B0-----:R0:W-:Y:S01]  /*7e40*/  STG.E.128 desc[UR36][R8.64], R4 ;  /* 0x0000000408007986 */ /* 0x0011e2000c101d24 */
[----:B------:R-:W-:Y:S05]  /*7e50*/  BRA `(.L_x_17010) ;  /* 0x00000008007c7947 */ /* 0x000fea0003800000 */
.L_x_17023:
        /* <DEDUP_REMOVED lines=21> */
.L_x_17028:
[----:B------:R-:W-:Y:S05]  /*7fb0*/  BSYNC B0 ;  /* 0x0000000000007941 */ /* 0x000fea0003800000 */
.L_x_17027:
[----:B------:R-:W-:-:S05]  /*7fc0*/  LOP3.LUT R5, R0, R5, RZ, 0xfc, !PT ;  /* 0x0000000500057212 */ /* 0x000fca00078efcff */
[----:B------:R0:W-:Y:S01]  /*7fd0*/  STG.E.U8 desc[UR36][R8.64], R5 ;  /* 0x0000000508007986 */ /* 0x0001e2000c101124 */
[----:B------:R-:W-:Y:S05]  /*7fe0*/  BRA `(.L_x_17010) ;  /* 0x0000000800187947 */ /* 0x000fea0003800000 */
.L_x_17026:
        /* <DEDUP_REMOVED lines=13> */
.L_x_17030:
[----:B------:R-:W-:Y:S01]  /*80c0*/  IMAD.MOV.U32 R0, RZ, RZ, 0x7f ;  /* 0x0000007fff007424 */ /* 0x000fe200078e00ff */
[----:B------:R-:W-:-:S04]  /*80d0*/  ISETP.GT.U32.AND P0, PT, R3, 0x7f800000, PT ;  /* 0x7f8000000300780c */ /* 0x000fc80003f04070 */
[----:B------:R-:W-:-:S09]  /*80e0*/  SEL R0, R0, 0x7c, P0 ;  /* 0x0000007c00007807 */ /* 0x000fd20000000000 */
.L_x_17031:
[----:B------:R-:W-:Y:S05]  /*80f0*/  BSYNC B0 ;  /* 0x0000000000007941 */ /* 0x000fea0003800000 */
.L_x_17029:
[----:B------:R-:W-:-:S04]  /*8100*/  LOP3.LUT R3, R5, 0x80000000, RZ, 0xc0, !PT ;  /* 0x8000000005037812 */ /* 0x000fc800078ec0ff */
[----:B------:R-:W-:-:S04]  /*8110*/  SHF.R.U32.HI R3, RZ, 0x18, R3 ;  /* 0x00000018ff037819 */ /* 0x000fc80000011603 */
[----:B------:R-:W-:-:S05]  /*8120*/  LOP3.LUT R3, R0, R3, RZ, 0xfc, !PT ;  /* 0x0000000300037212 */ /* 0x000fca00078efcff */
[----:B------:R0:W-:Y:S01]  /*8130*/  STG.E.U8 desc[UR36][R8.64], R3 ;  /* 0x0000000308007986 */ /* 0x0001e2000c101124 */
[----:B------:R-:W-:Y:S05]  /*8140*/  BRA `(.L_x_17010) ;  /* 0x0000000400c07947 */ /* 0x000fea0003800000 */
.L_x_17025:
[----:B------:R-:W0:Y:S02]  /*8150*/  I2F.S8 R0, R24 ;  /* 0x0000001800007306 */ /* 0x000e240000001400 */
[----:B0-----:R-:W-:-:S05]  /*8160*/  F2FP.BF16.F32.PACK_AB R0, RZ, R0 ;  /* 0x00000000ff00723e */ /* 0x001fca00000010ff */
[----:B------:R0:W-:Y:S01]  /*8170*/  STG.E.U16 desc[UR36][R8.64], R0 ;  /* 0x0000000008007986 */ /* 0x0001e2000c101524 */
[----:B------:R-:W-:Y:S05]  /*8180*/  BRA `(.L_x_17010) ;  /* 0x0000000400b07947 */ /* 0x000fea0003800000 */
.L_x_17022:
        /* <DEDUP_REMOVED lines=12> */
.L_x_17034:
        /* <DEDUP_REMOVED lines=17> */
.L_x_17037:
[----:B------:R-:W-:-:S04]  /*8360*/  LOP3.LUT R3, R5, 0x80000000, RZ, 0xc0, !PT ;  /* 0x8000000005037812 */ /* 0x000fc800078ec0ff */
[----:B------:R-:W-:-:S04]  /*8370*/  SHF.R.U32.HI R3, RZ, 0x18, R3 ;  /* 0x00000018ff037819 */ /* 0x000fc80000011603 */
[----:B------:R-:W-:-:S04]  /*8380*/  LOP3.LUT R0, R0, R3, RZ, 0xfc, !PT ;  /* 0x0000000300007212 */ /* 0x000fc800078efcff */
[----:B------:R-:W-:-:S07]  /*8390*/  PRMT R4, R0, 0x7610, R4 ;  /* 0x0000761000047816 */ /* 0x000fce0000000004 */
.L_x_17036:
[----:B------:R-:W-:Y:S05]  /*83a0*/  BSYNC B0 ;  /* 0x0000000000007941 */ /* 0x000fea0003800000 */
.L_x_17035:
[----:B------:R0:W-:Y:S01]  /*83b0*/  STG.E.U8 desc[UR36][R8.64], R4 ;  /* 0x0000000408007986 */ /* 0x0001e2000c101124 */
[----:B------:R-:W-:Y:S05]  /*83c0*/  BRA `(.L_x_17010) ;  /* 0x0000000400207947 */ /* 0x000fea0003800000 */
.L_x_17033:
        /* <DEDUP_REMOVED lines=17> */
.L_x_17040:
[----:B------:R-:W-:-:S04]  /*84e0*/  LOP3.LUT R3, R5, 0x80000000, RZ, 0xc0, !PT ;  /* 0x8000000005037812 */ /* 0x000fc800078ec0ff */
[----:B------:R-:W-:-:S04]  /*84f0*/  SHF.R.U32.HI R3, RZ, 0x18, R3 ;  /* 0x00000018ff037819 */ /* 0x000fc80000011603 */
[----:B------:R-:W-:-:S04]  /*8500*/  LOP3.LUT R0, R0, R3, RZ, 0xfc, !PT ;  /* 0x0000000300007212 */ /* 0x000fc800078efcff */
[----:B------:R-:W-:-:S07]  /*8510*/  PRMT R4, R0, 0x7610, R4 ;  /* 0x0000761000047816 */ /* 0x000fce0000000004 */
.L_x_17039:
[----:B------:R-:W-:Y:S05]  /*8520*/  BSYNC B0 ;  /* 0x0000000000007941 */ /* 0x000fea0003800000 */
.L_x_17038:
[----:B------:R0:W-:Y:S01]  /*8530*/  STG.E.U8 desc[UR36][R8.64], R4 ;  /* 0x0000000408007986 */ /* 0x0001e2000c101124 */
[----:B------:R-:W-:Y:S05]  /*8540*/  BRA `(.L_x_17010) ;  /* 0x0000000000c07947 */ /* 0x000fea0003800000 */
.L_x_17032:
        /* <DEDUP_REMOVED lines=22> */
.L_x_17015:
        /* <DEDUP_REMOVED lines=16> */
.L_x_17043:
[----:B------:R-:W-:Y:S05]  /*87b0*/  BRA `(.L_x_17010) ;  /* 0x0000000000247947 */ /* 0x000fea0003800000 */
.L_x_17042:
[----:B------:R-:W-:-:S04]  /*87c0*/  LOP3.LUT R24, R24, 0xffff, RZ, 0xc0, !PT ;  /* 0x0000ffff18187812 */ /* 0x000fc800078ec0ff */
[----:B------:R-:W-:-:S05]  /*87d0*/  PRMT R24, R24, 0x8880, RZ ;  /* 0x0000888018187816 */ /* 0x000fca00000000ff */
[----:B------:R-:W-:-:S05]  /*87e0*/  IMAD.MOV.U32 R4, RZ, RZ, R24 ;  /* 0x000000ffff047224 */ /* 0x000fca00078e0018 */
[----:B------:R-:W-:-:S05]  /*87f0*/  SHF.R.S32.HI R5, RZ, 0x1f, R4 ;  /* 0x0000001fff057819 */ /* 0x000fca0000011404 */
[----:B------:R0:W-:Y:S01]  /*8800*/  STG.E.64 desc[UR36][R8.64], R4 ;  /* 0x0000000408007986 */ /* 0x0001e2000c101b24 */
[----:B------:R-:W-:Y:S05]  /*8810*/  BRA `(.L_x_17010) ;  /* 0x00000000000c7947 */ /* 0x000fea0003800000 */
.L_x_17041:
[----:B------:R-:W-:-:S04]  /*8820*/  LOP3.LUT R24, R24, 0xffff, RZ, 0xc0, !PT ;  /* 0x0000ffff18187812 */ /* 0x000fc800078ec0ff */
[----:B------:R-:W-:-:S05]  /*8830*/  PRMT R3, R24, 0x8880, RZ ;  /* 0x0000888018037816 */ /* 0x000fca00000000ff */
[----:B------:R0:W-:Y:S02]  /*8840*/  STG.E desc[UR36][R8.64], R3 ;  /* 0x0000000308007986 */ /* 0x0001e4000c101924 */
.L_x_17010:
[----:B------:R-:W-:Y:S05]  /*8850*/  BSYNC B6 ;  /* 0x0000000000067941 */ /* 0x000fea0003800000 */
.L_x_17009:
        /* <DEDUP_REMOVED lines=23> */
.L_x_17049:
[----:B------:R0:W-:Y:S01]  /*89d0*/  STG.E.U8 desc[UR36][R8.64], R22 ;  /* 0x0000001608007986 */ /* 0x0001e2000c101124 */
[----:B------:R-:W-:Y:S05]  /*89e0*/  BRA `(.L_x_17051) ;  /* 0x0000000c00987947 */ /* 0x000fea0003800000 */
.L_x_17048:
        /* <DEDUP_REMOVED lines=12> */
.L_x_17053:
[----:B------:R-:W-:-:S04]  /*8ab0*/  LOP3.LUT R22, R22, 0xffff, RZ, 0xc0, !PT ;  /* 0x0000ffff16167812 */ /* 0x000fc800078ec0ff */
[----:B------:R-:W-:-:S05]  /*8ac0*/  PRMT R3, R22, 0x8880, RZ ;  /* 0x0000888016037816 */ /* 0x000fca00000000ff */
[----:B------:R0:W-:Y:S01]  /*8ad0*/  STG.E desc[UR36][R8.64], R3 ;  /* 0x0000000308007986 */ /* 0x0001e2000c101924 */
[----:B------:R-:W-:Y:S05]  /*8ae0*/  BRA `(.L_x_17051) ;  /* 0x0000000c00587947 */ /* 0x000fea0003800000 */
.L_x_17052:
[----:B------:R-:W-:-:S04]  /*8af0*/  PRMT R3, R22, 0x8880, RZ ;  /* 0x0000888016037816 */ /* 0x000fc800000000ff */
[----:B------:R-:W-:-:S05]  /*8b00*/  PRMT R3, R3, 0x7710, RZ ;  /* 0x0000771003037816 */ /* 0x000fca00000000ff */
[----:B------:R0:W-:Y:S01]  /*8b10*/  STG.E.U16 desc[UR36][R8.64], R3 ;  /* 0x0000000308007986 */ /* 0x0001e2000c101524 */
[----:B------:R-:W-:Y:S05]  /*8b20*/  BRA `(.L_x_17051) ;  /* 0x0000000c00487947 */ /* 0x000fea0003800000 */
.L_x_17047:
        /* <DEDUP_REMOVED lines=9> */
.L_x_17055:
[----:B------:R-:W0:Y:S02]  /*8bc0*/  I2F.S8 R0, R22 ;  /* 0x0000001600007306 */ /* 0x000e240000001400 */
[----:B0-----:R-:W-:-:S05]  /*8bd0*/  F2FP.F16.F32.PACK_AB R0, RZ, R0 ;  /* 0x00000000ff00723e */ /* 0x001fca00000000ff */
[----:B------:R0:W-:Y:S01]  /*8be0*/  STG.E.U16 desc[UR36][R8.64], R0 ;  /* 0x0000000008007986 */ /* 0x0001e2000c101524 */
[----:B------:R-:W-:Y:S05]  /*8bf0*/  BRA `(.L_x_17051) ;  /* 0x0000000c00147947 */ /* 0x000fea0003800000 */
.L_x_17054:
        /* <DEDUP_REMOVED lines=10> */
.L_x_17057:
[----:B------:R-:W0:Y:S02]  /*8ca0*/  I2F.S8 R22, R22 ;  /* 0x0000001600167306 */ /* 0x000e240000001400 */
[----:B0-----:R-:W-:-:S04]  /*8cb0*/  F2FP.F16.F32.PACK_AB R3, RZ, R22 ;  /* 0x00000016ff03723e */ /* 0x001fc800000000ff */
[----:B------:R-:W-:-:S05]  /*8cc0*/  PRMT R3, R3, 0x5410, RZ ;  /* 0x0000541003037816 */ /* 0x000fca00000000ff */
[----:B------:R3:W-:Y:S01]  /*8cd0*/  STG.E desc[UR36][R8.64], R3 ;  /* 0x0000000308007986 */ /* 0x0007e2000c101924 */
[----:B------:R-:W-:Y:S05]  /*8ce0*/  BRA `(.L_x_17051) ;  /* 0x0000000800d87947 */ /* 0x000fea0003800000 */
.L_x_17056:
[----:B------:R-:W-:-:S04]  /*8cf0*/  PRMT R4, R22, 0x8880, RZ ;  /* 0x0000888016047816 */ /* 0x000fc800000000ff */
[----:B------:R-:W-:-:S06]  /*8d00*/  PRMT R4, R4, 0x7710, RZ ;  /* 0x0000771004047816 */ /* 0x000fcc00000000ff */
[----:B------:R-:W0:Y:S02]  /*8d10*/  I2F.F64.S16 R4, R4 ;  /* 0x0000000400047312 */ /* 0x000e240000101c00 */
[----:B0-----:R4:W-:Y:S01]  /*8d20*/  STG.E.64 desc[UR36][R8.64], R4 ;  /* 0x0000000408007986 */ /* 0x0019e2000c101b24 */
[----:B------:R-:W-:Y:S05]  /*8d30*/  BRA `(.L_x_17051) ;  /* 0x0000000800c47947 */ /* 0x000fea0003800000 */
.L_x_17046:
        /* <DEDUP_REMOVED lines=12> */
.L_x_17060:
[----:B------:R-:W-:Y:S02]  /*8e00*/  PRMT R4, R22, 0x8880, RZ ;  /* 0x0000888016047816 */ /* 0x000fe400000000ff */
[----:B------:R-:W-:Y:S02]  /*8e10*/  CS2R R6, SRZ ;  /* 0x0000000000067805 */ /* 0x000fe4000001ff00 */
[----:B------:R-:W-:-:S06]  /*8e20*/  PRMT R4, R4, 0x7710, RZ ;  /* 0x0000771004047816 */ /* 0x000fcc00000000ff */
[----:B------:R-:W0:Y:S02]  /*8e30*/  I2F.F64.S16 R4, R4 ;  /* 0x0000000400047312 */ /* 0x000e240000101c00 */
[----:B0-----:R0:W-:Y:S01]  /*8e40*/  STG.E.128 desc[UR36][R8.64], R4 ;  /* 0x0000000408007986 */ /* 0x0011e2000c101d24 */
[----:B------:R-:W-:Y:S05]  /*8e50*/  BRA `(.L_x_17051) ;  /* 0x00000008007c7947 */ /* 0x000fea0003800000 */
.L_x_17059:
        /* <DEDUP_REMOVED lines=21> */
.L_x_17064:
[----:B------:R-:W-:Y:S05]  /*8fb0*/  BSYNC B0 ;  /* 0x0000000000007941 */ /* 0x000fea0003800000 */
.L_x_17063:
[----:B------:R-:W-:-:S05]  /*8fc0*/  LOP3.LUT R5, R0, R5, RZ, 0xfc, !PT ;  /* 0x0000000500057212 */ /* 0x000fca00078efcff */
[----:B------:R0:W-:Y:S01]  /*8fd0*/  STG.E.U8 desc[UR36][R8.64], R5 ;  /* 0x0000000508007986 */ /* 0x0001e2000c101124 */
[----:B------:R-:W-:Y:S05]  /*8fe0*/  BRA `(.L_x_17051) ;  /* 0x0000000800187947 */ /* 0x000fea0003800000 */
.L_x_17062:
        /* <DEDUP_REMOVED lines=13> */
.L_x_17066:
[----:B------:R-:W-:Y:S01]  /*90c0*/  IMAD.MOV.U32 R0, RZ, RZ, 0x7f ;  /* 0x0000007fff007424 */ /* 0x000fe200078e00ff */
[----:B------:R-:W-:-:S04]  /*90d0*/  ISETP.GT.U32.AND P0, PT, R3, 0x7f800000, PT ;  /* 0x7f8000000300780c */ /* 0x000fc80003f04070 */
[----:B------:R-:W-:-:S09]  /*90e0*/  SEL R0, R0, 0x7c, P0 ;  /* 0x0000007c00007807 */ /* 0x000fd20000000000 */
.L_x_17067:
[----:B------:R-:W-:Y:S05]  /*90f0*/  BSYNC B0 ;  /* 0x0000000000007941 */ /* 0x000fea0003800000 */
.L_x_17065:
[----:B------:R-:W-:-:S04]  /*9100*/  LOP3.LUT R3, R5, 0x80000000, RZ, 0xc0, !PT ;  /* 0x8000000005037812 */ /* 0x000fc800078ec0ff */
[----:B------:R-:W-:-:S04]  /*9110*/  SHF.R.U32.HI R3, RZ, 0x18, R3 ;  /* 0x00000018ff037819 */ /* 0x000fc80000011603 */
[----:B------:R-:W-:-:S05]  /*9120*/  LOP3.LUT R3, R0, R3, RZ, 0xfc, !PT ;  /* 0x0000000300037212 */ /* 0x000fca00078efcff */
[----:B------:R0:W-:Y:S01]  /*9130*/  STG.E.U8 desc[UR36][R8.64], R3 ;  /* 0x0000000308007986 */ /* 0x0001e2000c101124 */
[----:B------:R-:W-:Y:S05]  /*9140*/  BRA `(.L_x_17051) ;  /* 0x0000000400c07947 */ /* 0x000fea0003800000 */
.L_x_17061:
[----:B------:R-:W0:Y:S02]  /*9150*/  I2F.S8 R0, R22 ;  /* 0x0000001600007306 */ /* 0x000e240000001400 */
[----:B0-----:R-:W-:-:S05]  /*9160*/  F2FP.BF16.F32.PACK_AB R0, RZ, R0 ;  /* 0x00000000ff00723e */ /* 0x001fca00000010ff */
[----:B------:R0:W-:Y:S01]  /*9170*/  STG.E.U16 desc[UR36][R8.64], R0 ;  /* 0x0000000008007986 */ /* 0x0001e2000c101524 */
[----:B------:R-:W-:Y:S05]  /*9180*/  BRA `(.L_x_17051) ;  /* 0x0000000400b07947 */ /* 0x000fea0003800000 */
.L_x_17058:
        /* <DEDUP_REMOVED lines=12> */
.L_x_17070:
        /* <DEDUP_REMOVED lines=17> */
.L_x_17073:
[----:B------:R-:W-:-:S04]  /*9360*/  LOP3.LUT R3, R5, 0x80000000, RZ, 0xc0, !PT ;  /* 0x8000000005037812 */ /* 0x000fc800078ec0ff */
[----:B------:R-:W-:-:S04]  /*9370*/  SHF.R.U32.HI R3, RZ, 0x18, R3 ;  /* 0x00000018ff037819 */ /* 0x000fc80000011603 */
[----:B------:R-:W-:-:S04]  /*9380*/  LOP3.LUT R0, R0, R3, RZ, 0xfc, !PT ;  /* 0x0000000300007212 */ /* 0x000fc800078efcff */
[----:B------:R-:W-:-:S07]  /*9390*/  PRMT R4, R0, 0x7610, R4 ;  /* 0x0000761000047816 */ /* 0x000fce0000000004 */
.L_x_17072:
[----:B------:R-:W-:Y:S05]  /*93a0*/  BSYNC B0 ;  /* 0x0000000000007941 */ /* 0x000fea0003800000 */
.L_x_17071:
[----:B------:R0:W-:Y:S01]  /*93b0*/  STG.E.U8 desc[UR36][R8.64], R4 ;  /* 0x0000000408007986 */ /* 0x0001e2000c101124 */
[----:B------:R-:W-:Y:S05]  /*93c0*/  BRA `(.L_x_17051) ;  /* 0x0000000400207947 */ /* 0x000fea0003800000 */
.L_x_17069:
        /* <DEDUP_REMOVED lines=17> */
.L_x_17076:
[----:B------:R-:W-:-:S04]  /*94e0*/  LOP3.LUT R3, R5, 0x80000000, RZ, 0xc0, !PT ;  /* 0x8000000005037812 */ /* 0x000fc800078ec0ff */
[----:B------:R-:W-:-:S04]  /*94f0*/  SHF.R.U32.HI R3, RZ, 0x18, R3 ;  /* 0x00000018ff037819 */ /* 0x000fc80000011603 */
[----:B------:R-:W-:-:S04]  /*9500*/  LOP3.LUT R0, R0, R3, RZ, 0xfc, !PT ;  /* 0x0000000300007212 */ /* 0x000fc800078efcff */
[----:B------:R-:W-:-:S07]  /*9510*/  PRMT R4, R0, 0x7610, R4 ;  /* 0x0000761000047816 */ /* 0x000fce0000000004 */
.L_x_17075:
[----:B------:R-:W-:Y:S05]  /*9520*/  BSYNC B0 ;  /* 0x0000000000007941 */ /* 0x000fea0003800000 */
.L_x_17074:
[----:B------:R0:W-:Y:S01]  /*9530*/  STG.E.U8 desc[UR36][R8.64], R4 ;  /* 0x0000000408007986 */ /* 0x0001e2000c101124 */
[----:B------:R-:W-:Y:S05]  /*9540*/  BRA `(.L_x_17051) ;  /* 0x0000000000c07947 */ /* 0x000fea0003800000 */
.L_x_17068:
        /* <DEDUP_REMOVED lines=22> */
.L_x_17050:
        /* <DEDUP_REMOVED lines=16> */
.L_x_17079:
[----:B------:R-:W-:Y:S05]  /*97b0*/  BRA `(.L_x_17051) ;  /* 0x0000000000247947 */ /* 0x000fea0003800000 */
.L_x_17078:
[----:B------:R-:W-:-:S04]  /*97c0*/  LOP3.LUT R22, R22, 0xffff, RZ, 0xc0, !PT ;  /* 0x0000ffff16167812 */ /* 0x000fc800078ec0ff */
[----:B------:R-:W-:-:S05]  /*97d0*/  PRMT R22, R22, 0x8880, RZ ;  /* 0x0000888016167816 */ /* 0x000fca00000000ff */
[----:B------:R-:W-:-:S05]  /*97e0*/  IMAD.MOV.U32 R4, RZ, RZ, R22 ;  /* 0x000000ffff047224 */ /* 0x000fca00078e0016 */
[----:B------:R-:W-:-:S05]  /*97f0*/  SHF.R.S32.HI R5, RZ, 0x1f, R4 ;  /* 0x0000001fff057819 */ /* 0x000fca0000011404 */
[----:B------:R0:W-:Y:S01]  /*9800*/  STG.E.64 desc[UR36][R8.64], R4 ;  /* 0x0000000408007986 */ /* 0x0001e2000c101b24 */
[----:B------:R-:W-:Y:S05]  /*9810*/  BRA `(.L_x_17051) ;  /* 0x00000000000c7947 */ /* 0x000fea0003800000 */
.L_x_17077:
[----:B------:R-:W-:-:S04]  /*9820*/  LOP3.LUT R22, R22, 0xffff, RZ, 0xc0, !PT ;  /* 0x0000ffff16167812 */ /* 0x000fc800078ec0ff */
[----:B------:R-:W-:-:S05]  /*9830*/  PRMT R3, R22, 0x8880, RZ ;  /* 0x0000888016037816 */ /* 0x000fca00000000ff */
[----:B------:R0:W-:Y:S02]  /*9840*/  STG.E desc[UR36][R8.64], R3 ;  /* 0x0000000308007986 */ /* 0x0001e4000c101924 */
.L_x_17051:
        /* <DEDUP_REMOVED lines=23> */
.L_x_17083:
[----:B------:R0:W-:Y:S01]  /*99c0*/  STG.E.U8 desc[UR36][R8.64], R17 ;  /* 0x0000001108007986 */ /* 0x0001e2000c101124 */
[----:B------:R-:W-:Y:S05]  /*99d0*/  BRA `(.L_x_17085) ;  /* 0x0000000c00987947 */ /* 0x000fea0003800000 */
.L_x_17082:
        /* <DEDUP_REMOVED lines=12> */
.L_x_17087:
[----:B------:R-:W-:-:S04]  /*9aa0*/  LOP3.LUT R17, R17, 0xffff, RZ, 0xc0, !PT ;  /* 0x0000ffff11117812 */ /* 0x000fc800078ec0ff */
[----:B------:R-:W-:-:S05]  /*9ab0*/  PRMT R3, R17, 0x8880, RZ ;  /* 0x0000888011037816 */ /* 0x000fca00000000ff */
[----:B------:R0:W-:Y:S01]  /*9ac0*/  STG.E desc[UR36][R8.64], R3 ;  /* 0x0000000308007986 */ /* 0x0001e2000c101924 */
[----:B------:R-:W-:Y:S05]  /*9ad0*/  BRA `(.L_x_17085) ;  /* 0x0000000c00587947 */ /* 0x000fea0003800000 */
.L_x_17086:
[----:B------:R-:W-:-:S04]  /*9ae0*/  PRMT R3, R17, 0x8880, RZ ;  /* 0x0000888011037816 */ /* 0x000fc800000000ff */
[----:B------:R-:W-:-:S05]  /*9af0*/  PRMT R3, R3, 0x7710, RZ ;  /* 0x0000771003037816 */ /* 0x000fca00000000ff */
[----:B------:R0:W-:Y:S01]  /*9b00*/  STG.E.U16 desc[UR36][R8.64], R3 ;  /* 0x0000000308007986 */ /* 0x0001e2000c101524 */
[----:B------:R-:W-:Y:S05]  /*9b10*/  BRA `(.L_x_17085) ;  /* 0x0000000c00487947 */ /* 0x000fea0003800000 */
.L_x_17081:
        /* <DEDUP_REMOVED lines=9> */
.L_x_17089:
[----:B------:R-:W0:Y:S02]  /*9bb0*/  I2F.S8 R0, R17 ;  /* 0x0000001100007306 */ /* 0x000e240000001400 */
[----:B0-----:R-:W-:-:S05]  /*9bc0*/  F2FP.F16.F32.PACK_AB R0, RZ, R0 ;  /* 0x00000000ff00723e */ /* 0x001fca00000000ff */
[----:B------:R4:W-:Y:S01]  /*9bd0*/  STG.E.U16 desc[UR36][R8.64], R0 ;  /* 0x0000000008007986 */ /* 0x0009e2000c101524 */
[----:B------:R-:W-:Y:S05]  /*9be0*/  BRA `(.L_x_17085) ;  /* 0x0000000c00147947 */ /* 0x000fea0003800000 */
.L_x_17088:
        /* <DEDUP_REMOVED lines=10> */
.L_x_17091:
[----:B------:R-:W0:Y:S02]  /*9c90*/  I2F.S8 R17, R17 ;  /* 0x0000001100117306 */ /* 0x000e240000001400 */
[----:B0-----:R-:W-:-:S04]  /*9ca0*/  F2FP.F16.F32.PACK_AB R3, RZ, R17 ;  /* 0x00000011ff03723e */ /* 0x001fc800000000ff */
[----:B------:R-:W-:-:S05]  /*9cb0*/  PRMT R3, R3, 0x5410, RZ ;  /* 0x0000541003037816 */ /* 0x000fca00000000ff */
[----:B------:R2:W-:Y:S01]  /*9cc0*/  STG.E desc[UR36][R8.64], R3 ;  /* 0x0000000308007986 */ /* 0x0005e2000c101924 */
[----:B------:R-:W-:Y:S05]  /*9cd0*/  BRA `(.L_x_17085) ;  /* 0x0000000800d87947 */ /* 0x000fea0003800000 */
.L_x_17090:
[----:B------:R-:W-:-:S04]  /*9ce0*/  PRMT R4, R17, 0x8880, RZ ;  /* 0x0000888011047816 */ /* 0x000fc800000000ff */
[----:B------:R-:W-:-:S06]  /*9cf0*/  PRMT R4, R4, 0x7710, RZ ;  /* 0x0000771004047816 */ /* 0x000fcc00000000ff */
[----:B------:R-:W0:Y:S02]  /*9d00*/  I2F.F64.S16 R4, R4 ;  /* 0x0000000400047312 */ /* 0x000e240000101c00 */
[----:B0-----:R0:W-:Y:S01]  /*9d10*/  STG.E.64 desc[UR36][R8.64], R4 ;  /* 0x0000000408007986 */ /* 0x0011e2000c101b24 */
[----:B------:R-:W-:Y:S05]  /*9d20*/  BRA `(.L_x_17085) ;  /* 0x0000000800c47947 */ /* 0x000fea0003800000 */
.L_x_17080:
        /* <DEDUP_REMOVED lines=12> */
.L_x_17094:
[----:B------:R-:W-:Y:S02]  /*9df0*/  PRMT R4, R17, 0x8880, RZ ;  /* 0x0000888011047816 */ /* 0x000fe400000000ff */
[----:B------:R-:W-:Y:S02]  /*9e00*/  CS2R R6, SRZ ;  /* 0x0000000000067805 */ /* 0x000fe4000001ff00 */
[----:B------:R-:W-:-:S06]  /*9e10*/  PRMT R4, R4, 0x7710, RZ ;  /* 0x0000771004047816 */ /* 0x000fcc00000000ff */
[----:B------:R-:W0:Y:S02]  /*9e20*/  I2F.F64.S16 R4, R4 ;  /* 0x0000000400047312 */ /* 0x000e240000101c00 */
[----:B0-----:R0:W-:Y:S01]  /*9e30*/  STG.E.128 desc[UR36][R8.64], R4 ;  /* 0x0000000408007986 */ /* 0x0011e2000c101d24 */
[----:B------:R-:W-:Y:S05]  /*9e40*/  BRA `(.L_x_17085) ;  /* 0x00000008007c7947 */ /* 0x000fea0003800000 */
.L_x_17093:
        /* <DEDUP_REMOVED lines=21> */
.L_x_17098:
[----:B------:R-:W-:Y:S05]  /*9fa0*/  BSYNC B0 ;  /* 0x0000000000007941 */ /* 0x000fea0003800000 */
.L_x_17097:
[----:B------:R-:W-:-:S05]  /*9fb0*/  LOP3.LUT R5, R0, R5, RZ, 0xfc, !PT ;  /* 0x0000000500057212 */ /* 0x000fca00078efcff */
[----:B------:R0:W-:Y:S01]  /*9fc0*/  STG.E.U8 desc[UR36][R8.64], R5 ;  /* 0x0000000508007986 */ /* 0x0001e2000c101124 */
[----:B------:R-:W-:Y:S05]  /*9fd0*/  BRA `(.L_x_17085) ;  /* 0x0000000800187947 */ /* 0x000fea0003800000 */
.L_x_17096:
        /* <DEDUP_REMOVED lines=13> */
.L_x_17100:
[----:B------:R-:W-:Y:S01]  /*a0b0*/  IMAD.MOV.U32 R0, RZ, RZ, 0x7f ;  /* 0x0000007fff007424 */ /* 0x000fe200078e00ff */
[----:B------:R-:W-:-:S04]  /*a0c0*/  ISETP.GT.U32.AND P0, PT, R3, 0x7f800000, PT ;  /* 0x7f8000000300780c */ /* 0x000fc80003f04070 */
[----:B------:R-:W-:-:S09]  /*a0d0*/  SEL R0, R0, 0x7c, P0 ;  /* 0x0000007c00007807 */ /* 0x000fd20000000000 */
.L_x_17101:
[----:B------:R-:W-:Y:S05]  /*a0e0*/  BSYNC B0 ;  /* 0x0000000000007941 */ /* 0x000fea0003800000 */
.L_x_17099:
[----:B------:R-:W-:-:S04]  /*a0f0*/  LOP3.LUT R3, R17, 0x80000000, RZ, 0xc0, !PT ;  /* 0x8000000011037812 */ /* 0x000fc800078ec0ff */
[----:B------:R-:W-:-:S04]  /*a100*/  SHF.R.U32.HI R3, RZ, 0x18, R3 ;  /* 0x00000018ff037819 */ /* 0x000fc80000011603 */
[----:B------:R-:W-:-:S05]  /*a110*/  LOP3.LUT R3, R0, R3, RZ, 0xfc, !PT ;  /* 0x0000000300037212 */ /* 0x000fca00078efcff */
[----:B------:R0:W-:Y:S01]  /*a120*/  STG.E.U8 desc[UR36][R8.64], R3 ;  /* 0x0000000308007986 */ /* 0x0001e2000c101124 */
[----:B------:R-:W-:Y:S05]  /*a130*/  BRA `(.L_x_17085) ;  /* 0x0000000400c07947 */ /* 0x000fea0003800000 */
.L_x_17095:
[----:B------:R-:W0:Y:S02]  /*a140*/  I2F.S8 R0, R17 ;  /* 0x0000001100007306 */ /* 0x000e240000001400 */
[----:B0-----:R-:W-:-:S05]  /*a150*/  F2FP.BF16.F32.PACK_AB R0, RZ, R0 ;  /* 0x00000000ff00723e */ /* 0x001fca00000010ff */
[----:B------:R0:W-:Y:S01]  /*a160*/  STG.E.U16 desc[UR36][R8.64], R0 ;  /* 0x0000000008007986 */ /* 0x0001e2000c101524 */
[----:B------:R-:W-:Y:S05]  /*a170*/  BRA `(.L_x_17085) ;  /* 0x0000000400b07947 */ /* 0x000fea0003800000 */
.L_x_17092:
        /* <DEDUP_REMOVED lines=12> */
.L_x_17104:
        /* <DEDUP_REMOVED lines=17> */
.L_x_17107:
[----:B------:R-:W-:-:S04]  /*a350*/  LOP3.LUT R3, R17, 0x80000000, RZ, 0xc0, !PT ;  /* 0x8000000011037812 */ /* 0x000fc800078ec0ff */
[----:B------:R-:W-:-:S04]  /*a360*/  SHF.R.U32.HI R3, RZ, 0x18, R3 ;  /* 0x00000018ff037819 */ /* 0x000fc80000011603 */
[----:B------:R-:W-:-:S04]  /*a370*/  LOP3.LUT R0, R0, R3, RZ, 0xfc, !PT ;  /* 0x0000000300007212 */ /* 0x000fc800078efcff */
[----:B------:R-:W-:-:S07]  /*a380*/  PRMT R4, R0, 0x7610, R4 ;  /* 0x0000761000047816 */ /* 0x000fce0000000004 */
.L_x_17106:
[----:B------:R-:W-:Y:S05]  /*a390*/  BSYNC B0 ;  /* 0x0000000000007941 */ /* 0x000fea0003800000 */
.L_x_17105:
[----:B------:R0:W-:Y:S01]  /*a3a0*/  STG.E.U8 desc[UR36][R8.64], R4 ;  /* 0x0000000408007986 */ /* 0x0001e2000c101124 */
[----:B------:R-:W-:Y:S05]  /*a3b0*/  BRA `(.L_x_17085) ;  /* 0x0000000400207947 */ /* 0x000fea0003800000 */
.L_x_17103:
        /* <DEDUP_REMOVED lines=17> */
.L_x_17110:
[----:B------:R-:W-:-:S04]  /*a4d0*/  LOP3.LUT R3, R17, 0x80000000, RZ, 0xc0, !PT ;  /* 0x8000000011037812 */ /* 0x000fc800078ec0ff */
[----:B------:R-:W-:-:S04]  /*a4e0*/  SHF.R.U32.HI R3, RZ, 0x18, R3 ;  /* 0x00000018ff037819 */ /* 0x000fc80000011603 */
[----:B------:R-:W-:-:S04]  /*a4f0*/  LOP3.LUT R0, R0, R3, RZ, 0xfc, !PT ;  /* 0x0000000300007212 */ /* 0x000fc800078efcff */
[----:B------:R-:W-:-:S07]  /*a500*/  PRMT R4, R0, 0x7610, R4 ;  /* 0x0000761000047816 */ /* 0x000fce0000000004 */
.L_x_17109:
[----:B------:R-:W-:Y:S05]  /*a510*/  BSYNC B0 ;  /* 0x0000000000007941 */ /* 0x000fea0003800000 */
.L_x_17108:
[----:B------:R0:W-:Y:S01]  /*a520*/  STG.E.U8 desc[UR36][R8.64], R4 ;  /* 0x0000000408007986 */ /* 0x0001e2000c101124 */
[----:B------:R-:W-:Y:S05]  /*a530*/  BRA `(.L_x_17085) ;  /* 0x0000000000c07947 */ /* 0x000fea0003800000 */
.L_x_17102:
        /* <DEDUP_REMOVED lines=22> */
.L_x_17084:
        /* <DEDUP_REMOVED lines=16> */
.L_x_17113:
[----:B------:R-:W-:Y:S05]  /*a7a0*/  BRA `(.L_x_17085) ;  /* 0x0000000000247947 */ /* 0x000fea0003800000 */
.L_x_17112:
[----:B------:R-:W-:-:S04]  /*a7b0*/  LOP3.LUT R17, R17, 0xffff, RZ, 0xc0, !PT ;  /* 0x0000ffff11117812 */ /* 0x000fc800078ec0ff */
[----:B------:R-:W-:-:S05]  /*a7c0*/  PRMT R17, R17, 0x8880, RZ ;  /* 0x0000888011117816 */ /* 0x000fca00000000ff */
[----:B------:R-:W-:-:S05]  /*a7d0*/  IMAD.MOV.U32 R4, RZ, RZ, R17 ;  /* 0x000000ffff047224 */ /* 0x000fca00078e0011 */
[----:B------:R-:W-:-:S05]  /*a7e0*/  SHF.R.S32.HI R5, RZ, 0x1f, R4 ;  /* 0x0000001fff057819 */ /* 0x000fca0000011404 */
[----:B------:R0:W-:Y:S01]  /*a7f0*/  STG.E.64 desc[UR36][R8.64], R4 ;  /* 0x0000000408007986 */ /* 0x0001e2000c101b24 */
[----:B------:R-:W-:Y:S05]  /*a800*/  BRA `(.L_x_17085) ;  /* 0x00000000000c7947 */ /* 0x000fea0003800000 */
.L_x_17111:
[----:B------:R-:W-:-:S04]  /*a810*/  LOP3.LUT R17, R17, 0xffff, RZ, 0xc0, !PT ;  /* 0x0000ffff11117812 */ /* 0x000fc800078ec0ff */
[----:B------:R-:W-:-:S05]  /*a820*/  PRMT R3, R17, 0x8880, RZ ;  /* 0x0000888011037816 */ /* 0x000fca00000000ff */
[----:B------:R0:W-:Y:S02]  /*a830*/  STG.E desc[UR36][R8.64], R3 ;  /* 0x0000000308007986 */ /* 0x0001e4000c101924 */
.L_x_17085:
[----:B------:R-:W-:-:S07]  /*a840*/  VIADD R23, R23, 0x80 ;  /* 0x0000008017177836 */ /* 0x000fce0000000000 */
.L_x_17045:
[----:B------:R-:W-:Y:S05]  /*a850*/  BSYNC B6 ;  /* 0x0000000000067941 */ /* 0x000fea0003800000 */
.L_x_17044:
        /* <DEDUP_REMOVED lines=21> */
.L_x_17117:
[----:B------:R-:W-:Y:S01]  /*a9b0*/  STG.E.U8 desc[UR36][R2.64], R19 ;  /* 0x0000001302007986 */ /* 0x000fe2000c101124 */
[----:B------:R-:W-:Y:S05]  /*a9c0*/  EXIT ;  /* 0x000000000000794d */ /* 0x000fea0003800000 */
.L_x_17116:
        /* <DEDUP_REMOVED lines=12> */
.L_x_17120:
[----:B------:R-:W-:-:S04]  /*aa90*/  LOP3.LUT R19, R19, 0xffff, RZ, 0xc0, !PT ;  /* 0x0000ffff13137812 */ /* 0x000fc800078ec0ff */
[----:B------:R-:W-:-:S05]  /*aaa0*/  PRMT R5, R19, 0x8880, RZ ;  /* 0x0000888013057816 */ /* 0x000fca00000000ff */
[----:B------:R-:W-:Y:S01]  /*aab0*/  STG.E desc[UR36][R2.64], R5 ;  /* 0x0000000502007986 */ /* 0x000fe2000c101924 */
[----:B------:R-:W-:Y:S05]  /*aac0*/  EXIT ;  /* 0x000000000000794d */ /* 0x000fea0003800000 */
.L_x_17119:
[----:B------:R-:W-:-:S04]  /*aad0*/  PRMT R5, R19, 0x8880, RZ ;  /* 0x0000888013057816 */ /* 0x000fc800000000ff */
[----:B------:R-:W-:-:S05]  /*aae0*/  PRMT R5, R5, 0x7710, RZ ;  /* 0x0000771005057816 */ /* 0x000fca00000000ff */
[----:B------:R-:W-:Y:S01]  /*aaf0*/  STG.E.U16 desc[UR36][R2.64], R5 ;  /* 0x0000000502007986 */ /* 0x000fe2000c101524 */
[----:B------:R-:W-:Y:S05]  /*ab00*/  EXIT ;  /* 0x000000000000794d */ /* 0x000fea0003800000 */
.L_x_17115:
        /* <DEDUP_REMOVED lines=9> */
.L_x_17122:
[----:B------:R-:W0:Y:S02]  /*aba0*/  I2F.S8 R0, R19 ;  /* 0x0000001300007306 */ /* 0x000e240000001400 */
[----:B0-----:R-:W-:-:S05]  /*abb0*/  F2FP.F16.F32.PACK_AB R0, RZ, R0 ;  /* 0x00000000ff00723e */ /* 0x001fca00000000ff */
[----:B------:R-:W-:Y:S01]  /*abc0*/  STG.E.U16 desc[UR36][R2.64], R0 ;  /* 0x0000000002007986 */ /* 0x000fe2000c101524 */
[----:B------:R-:W-:Y:S05]  /*abd0*/  EXIT ;  /* 0x000000000000794d */ /* 0x000fea0003800000 */
.L_x_17121:
        /* <DEDUP_REMOVED lines=10> */
.L_x_17124:
[----:B------:R-:W0:Y:S02]  /*ac80*/  I2F.S8 R19, R19 ;  /* 0x0000001300137306 */ /* 0x000e240000001400 */
[----:B0-----:R-:W-:-:S04]  /*ac90*/  F2FP.F16.F32.PACK_AB R5, RZ, R19 ;  /* 0x00000013ff05723e */ /* 0x001fc800000000ff */
[----:B------:R-:W-:-:S05]  /*aca0*/  PRMT R5, R5, 0x5410, RZ ;  /* 0x0000541005057816 */ /* 0x000fca00000000ff */
[----:B------:R-:W-:Y:S01]  /*acb0*/  STG.E desc[UR36][R2.64], R5 ;  /* 0x0000000502007986 */ /* 0x000fe2000c101924 */
[----:B------:R-:W-:Y:S05]  /*acc0*/  EXIT ;  /* 0x000000000000794d */ /* 0x000fea0003800000 */
.L_x_17123:
[----:B------:R-:W-:-:S04]  /*acd0*/  PRMT R4, R19, 0x8880, RZ ;  /* 0x0000888013047816 */ /* 0x000fc800000000ff */
[----:B------:R-:W-:-:S06]  /*ace0*/  PRMT R4, R4, 0x7710, RZ ;  /* 0x0000771004047816 */ /* 0x000fcc00000000ff */
[----:B------:R-:W0:Y:S02]  /*acf0*/  I2F.F64.S16 R4, R4 ;  /* 0x0000000400047312 */ /* 0x000e240000101c00 */
[----:B0-----:R-:W-:Y:S01]  /*ad00*/  STG.E.64 desc[UR36][R2.64], R4 ;  /* 0x0000000402007986 */ /* 0x001fe2000c101b24 */
[----:B------:R-:W-:Y:S05]  /*ad10*/  EXIT ;  /* 0x000000000000794d */ /* 0x000fea0003800000 */
.L_x_17114:
        /* <DEDUP_REMOVED lines=12> */
.L_x_17127:
[----:B------:R-:W-:Y:S02]  /*ade0*/  PRMT R4, R19, 0x8880, RZ ;  /* 0x0000888013047816 */ /* 0x000fe400000000ff */
[----:B------:R-:W-:Y:S02]  /*adf0*/  CS2R R6, SRZ ;  /* 0x0000000000067805 */ /* 0x000fe4000001ff00 */
[----:B------:R-:W-:-:S06]  /*ae00*/  PRMT R4, R4, 0x7710, RZ ;  /* 0x0000771004047816 */ /* 0x000fcc00000000ff */
[----:B------:R-:W0:Y:S02]  /*ae10*/  I2F.F64.S16 R4, R4 ;  /* 0x0000000400047312 */ /* 0x000e240000101c00 */
[----:B0-----:R-:W-:Y:S01]  /*ae20*/  STG.E.128 desc[UR36][R2.64], R4 ;  /* 0x0000000402007986 */ /* 0x001fe2000c101d24 */
[----:B------:R-:W-:Y:S05]  /*ae30*/  EXIT ;  /* 0x000000000000794d */ /* 0x000fea0003800000 */
.L_x_17126:
        /* <DEDUP_REMOVED lines=21> */
.L_x_17131:
[----:B------:R-:W-:Y:S05]  /*af90*/  BSYNC B0 ;  /* 0x0000000000007941 */ /* 0x000fea0003800000 */
.L_x_17130:
[----:B------:R-:W-:-:S05]  /*afa0*/  LOP3.LUT R5, R0, R5, RZ, 0xfc, !PT ;  /* 0x0000000500057212 */ /* 0x000fca00078efcff */
[----:B------:R-:W-:Y:S01]  /*afb0*/  STG.E.U8 desc[UR36][R2.64], R5 ;  /* 0x0000000502007986 */ /* 0x000fe2000c101124 */
[----:B------:R-:W-:Y:S05]  /*afc0*/  EXIT ;  /* 0x000000000000794d */ /* 0x000fea0003800000 */
.L_x_17129:
        /* <DEDUP_REMOVED lines=13> */
.L_x_17133:
[----:B------:R-:W-:Y:S01]  /*b0a0*/  IMAD.MOV.U32 R0, RZ, RZ, 0x7f ;  /* 0x0000007fff007424 */ /* 0x000fe200078e00ff */
[----:B------:R-:W-:-:S04]  /*b0b0*/  ISETP.GT.U32.AND P0, PT, R4, 0x7f800000, PT ;  /* 0x7f8000000400780c */ /* 0x000fc80003f04070 */
[----:B------:R-:W-:-:S09]  /*b0c0*/  SEL R0, R0, 0x7c, P0 ;  /* 0x0000007c00007807 */ /* 0x000fd20000000000 */
.L_x_17134:
[----:B------:R-:W-:Y:S05]  /*b0d0*/  BSYNC B0 ;  /* 0x0000000000007941 */ /* 0x000fea0003800000 */
.L_x_17132:
[----:B------:R-:W-:-:S04]  /*b0e0*/  LOP3.LUT R4, R19, 0x80000000, RZ, 0xc0, !PT ;  /* 0x8000000013047812 */ /* 0x000fc800078ec0ff */
[----:B------:R-:W-:-:S04]  /*b0f0*/  SHF.R.U32.HI R5, RZ, 0x18, R4 ;  /* 0x00000018ff057819 */ /* 0x000fc80000011604 */
[----:B------:R-:W-:-:S05]  /*b100*/  LOP3.LUT R5, R0, R5, RZ, 0xfc, !PT ;  /* 0x0000000500057212 */ /* 0x000fca00078efcff */
[----:B------:R-:W-:Y:S01]  /*b110*/  STG.E.U8 desc[UR36][R2.64], R5 ;  /* 0x0000000502007986 */ /* 0x000fe2000c101124 */
[----:B------:R-:W-:Y:S05]  /*b120*/  EXIT ;  /* 0x000000000000794d */ /* 0x000fea0003800000 */
.L_x_17128:
[----:B------:R-:W0:Y:S02]  /*b130*/  I2F.S8 R0, R19 ;  /* 0x0000001300007306 */ /* 0x000e240000001400 */
[----:B0-----:R-:W-:-:S05]  /*b140*/  F2FP.BF16.F32.PACK_AB R0, RZ, R0 ;  /* 0x00000000ff00723e */ /* 0x001fca00000010ff */
[----:B------:R-:W-:Y:S01]  /*b150*/  STG.E.U16 desc[UR36][R2.64], R0 ;  /* 0x0000000002007986 */ /* 0x000fe2000c101524 */
[----:B------:R-:W-:Y:S05]  /*b160*/  EXIT ;  /* 0x000000000000794d */ /* 0x000fea0003800000 */
.L_x_17125:
        /* <DEDUP_REMOVED lines=12> */
.L_x_17137:
        /* <DEDUP_REMOVED lines=17> */
.L_x_17140:
[----:B------:R-:W-:-:S04]  /*b340*/  LOP3.LUT R0, R19, 0x80000000, RZ, 0xc0, !PT ;  /* 0x8000000013007812 */ /* 0x000fc800078ec0ff */
[----:B------:R-:W-:-:S04]  /*b350*/  SHF.R.U32.HI R5, RZ, 0x18, R0 ;  /* 0x00000018ff057819 */ /* 0x000fc80000011600 */
[----:B------:R-:W-:-:S04]  /*b360*/  LOP3.LUT R4, R4, R5, RZ, 0xfc, !PT ;  /* 0x0000000504047212 */ /* 0x000fc800078efcff */
[----:B------:R-:W-:-:S07]  /*b370*/  PRMT R0, R4, 0x7610, R0 ;  /* 0x0000761004007816 */ /* 0x000fce0000000000 */
.L_x_17139:
[----:B------:R-:W-:Y:S05]  /*b380*/  BSYNC B0 ;  /* 0x0000000000007941 */ /* 0x000fea0003800000 */
.L_x_17138:
[----:B------:R-:W-:Y:S01]  /*b390*/  STG.E.U8 desc[UR36][R2.64], R0 ;  /* 0x0000000002007986 */ /* 0x000fe2000c101124 */
[----:B------:R-:W-:Y:S05]  /*b3a0*/  EXIT ;  /* 0x000000000000794d */ /* 0x000fea0003800000 */
.L_x_17136:
        /* <DEDUP_REMOVED lines=17> */
.L_x_17143:
[----:B------:R-:W-:-:S04]  /*b4c0*/  LOP3.LUT R0, R19, 0x80000000, RZ, 0xc0, !PT ;  /* 0x8000000013007812 */ /* 0x000fc800078ec0ff */
[----:B------:R-:W-:-:S04]  /*b4d0*/  SHF.R.U32.HI R5, RZ, 0x18, R0 ;  /* 0x00000018ff057819 */ /* 0x000fc80000011600 */
[----:B------:R-:W-:-:S04]  /*b4e0*/  LOP3.LUT R4, R4, R5, RZ, 0xfc, !PT ;  /* 0x0000000504047212 */ /* 0x000fc800078efcff */
[----:B------:R-:W-:-:S07]  /*b4f0*/  PRMT R0, R4, 0x7610, R0 ;  /* 0x0000761004007816 */ /* 0x000fce0000000000 */
.L_x_17142:
[----:B------:R-:W-:Y:S05]  /*b500*/  BSYNC B0 ;  /* 0x0000000000007941 */ /* 0x000fea0003800000 */
.L_x_17141:
[----:B------:R-:W-:Y:S01]  /*b510*/  STG.E.U8 desc[UR36][R2.64], R0 ;  /* 0x0000000002007986 */ /* 0x000fe2000c101124 */
[----:B------:R-:W-:Y:S05]  /*b520*/  EXIT ;  /* 0x000000000000794d */ /* 0x000fea0003800000 */
.L_x_17135:
        /* <DEDUP_REMOVED lines=22> */
.L_x_17118:
        /* <DEDUP_REMOVED lines=16> */
.L_x_17146:
[----:B------:R-:W-:Y:S05]  /*b790*/  EXIT ;  /* 0x000000000000794d */ /* 0x000fea0003800000 */
.L_x_17145:
[----:B------:R-:W-:-:S04]  /*b7a0*/  LOP3.LUT R19, R19, 0xffff, RZ, 0xc0, !PT ;  /* 0x0000ffff13137812 */ /* 0x000fc800078ec0ff */
[----:B------:R-:W-:-:S05]  /*b7b0*/  PRMT R19, R19, 0x8880, RZ ;  /* 0x0000888013137816 */ /* 0x000fca00000000ff */
[----:B------:R-:W-:-:S05]  /*b7c0*/  IMAD.MOV.U32 R4, RZ, RZ, R19 ;  /* 0x000000ffff047224 */ /* 0x000fca00078e0013 */
[----:B------:R-:W-:-:S05]  /*b7d0*/  SHF.R.S32.HI R5, RZ, 0x1f, R4 ;  /* 0x0000001fff057819 */ /* 0x000fca0000011404 */
[----:B------:R-:W-:Y:S01]  /*b7e0*/  STG.E.64 desc[UR36][R2.64], R4 ;  /* 0x0000000402007986 */ /* 0x000fe2000c101b24 */
[----:B------:R-:W-:Y:S05]  /*b7f0*/  EXIT ;  /* 0x000000000000794d */ /* 0x000fea0003800000 */
.L_x_17144:
[----:B------:R-:W-:-:S04]  /*b800*/  LOP3.LUT R19, R19, 0xffff, RZ, 0xc0, !PT ;  /* 0x0000ffff13137812 */ /* 0x000fc800078ec0ff */
[----:B------:R-:W-:-:S05]  /*b810*/  PRMT R5, R19, 0x8880, RZ ;  /* 0x0000888013057816 */ /* 0x000fca00000000ff */
[----:B------:R-:W-:Y:S01]  /*b820*/  STG.E desc[UR36][R2.64], R5 ;  /* 0x0000000502007986 */ /* 0x000fe2000c101924 */
[----:B------:R-:W-:Y:S05]  /*b830*/  EXIT ;  /* 0x000000000000794d */ /* 0x000fea0003800000 */
.L_x_17147:
        /* <DEDUP_REMOVED lines=12> */
.L_x_32184:


//--------------------- .text._ZN2at6native18elementwise_kernelILi128ELi4EZNS0_22gpu_kernel_impl_nocastINS0_13BinaryFunctorIaaaZZZNS0_21heaviside_kernel_cudaERNS_18TensorIteratorBaseEENKUlvE_clEvENKUlvE0_clEvEUlaaE_EEEEvS5_RKT_EUliE_EEviT1_ --------------------------
	.section	.text._ZN2at6native18elementwise_kernelILi128ELi4EZNS0_22gpu_kernel_impl_nocastINS0_13BinaryFunctorIaaaZZZNS0_21heaviside_kernel_cudaERNS_18TensorIteratorBaseEENKUlvE_clEvENKUlvE0_clEvEUlaaE_EEEEvS5_RKT_EUliE_EEviT1_,"ax",@progbits
	.align	128
        .global         _ZN2at6native18elementwise_kernelILi128ELi4EZNS0_22gpu_kernel_impl_nocastINS0_13BinaryFunctorIaaaZZZNS0_21heaviside_kernel_cudaERNS_18TensorIteratorBaseEENKUlvE_clEvENKUlvE0_clEvEUlaaE_EEEEvS5_RKT_EUliE_EEviT1_
        .type           _ZN2at6native18elementwise_kernelILi128ELi4EZNS0_22gpu_kernel_impl_nocastINS0_13BinaryFunctorIaaaZZZNS0_21heaviside_kernel_cudaERNS_18TensorIteratorBaseEENKUlvE_clEvENKUlvE0_clEvEUlaaE_EEEEvS5_RKT_EUliE_EEviT1_,@function
        .size           _ZN2at6native18elementwise_kernelILi128ELi4EZNS0_22gpu_kernel_impl_nocastINS0_13BinaryFunctorIaaaZZZNS0_21heaviside_kernel_cudaERNS_18TensorIteratorBaseEENKUlvE_clEvENKUlvE0_clEvEUlaaE_EEEEvS5_RKT_EUliE_EEviT1_,(.L_x_32185 - _ZN2at6native18elementwise_kernelILi128ELi4EZNS0_22gpu_kernel_impl_nocastINS0_13BinaryFunctorIaaaZZZNS0_21heaviside_kernel_cudaERNS_18TensorIteratorBaseEENKUlvE_clEvENKUlvE0_clEvEUlaaE_EEEEvS5_RKT_EUliE_EEviT1_)
        .other          _ZN2at6native18elementwise_kernelILi128ELi4EZNS0_22gpu_kernel_impl_nocastINS0_13BinaryFunctorIaaaZZZNS0_21heaviside_kernel_cudaERNS_18TensorIteratorBaseEENKUlvE_clEvENKUlvE0_clEvEUlaaE_EEEEvS5_RKT_EUliE_EEviT1_,@"STO_CUDA_ENTRY STV_DEFAULT"
_ZN2at6native18elementwise_kernelILi128ELi4EZNS0_22gpu_kernel_impl_nocastINS0_13BinaryFunctorIaaaZZZNS0_21heaviside_kernel_cudaERNS_18TensorIteratorBaseEENKUlvE_clEvENKUlvE0_clEvEUlaaE_EEEEvS5_RKT_EUliE_EEviT1_:
.text._ZN2at6native18elementwise_kernelILi128ELi4EZNS0_22gpu_kernel_impl_nocastINS0_13BinaryFunctorIaaaZZZNS0_21heaviside_kernel_cudaERNS_18TensorIteratorBaseEENKUlvE_clEvENKUlvE0_clEvEUlaaE_EEEEvS5_RKT_EUliE_EEviT1_:
        /* <DEDUP_REMOVED lines=363> */
.L_x_17150:
[----:B------:R-:W-:Y:S02]  /*16b0*/  ULDC.64 UR8, c[0x0][0x480] ;  /* 0x0001200000087ab9 */ /* 0x000fe40000000a00 */
[----:B------:R-:W-:-:S04]  /*16c0*/  IADD3 R6, P0, R2, UR8, RZ ;  /* 0x0000000802067c10 */ /* 0x000fc8000ff1e0ff */
[----:B------:R-:W-:Y:S01]  /*16d0*/  IADD3.X R7, RZ, UR9, RZ, P0, !PT ;  /* 0x00000009ff077c10 */ /* 0x000fe200087fe4ff */
[----:B------:R-:W-:-:S04]  /*16e0*/  ULDC.64 UR8, c[0x0][0x488] ;  /* 0x0001220000087ab9 */ /* 0x000fc80000000a00 */
[----:B------:R-:W2:Y:S01]  /*16f0*/  LDG.E.S8 R6, desc[UR4][R6.64] ;  /* 0x0000000406067981 */ /* 0x000ea2000c1e1300 */
[----:B------:R-:W-:-:S04]  /*1700*/  IADD3 R8, P2, R0, UR8, RZ ;  /* 0x0000000800087c10 */ /* 0x000fc8000ff5e0ff */
[----:B------:R-:W-:Y:S01]  /*1710*/  IADD3.X R9, RZ, UR9, RZ, P2, !PT ;  /* 0x00000009ff097c10 */ /* 0x000fe200097fe4ff */
[----:B------:R-:W-:Y:S01]  /*1720*/  ULDC.64 UR8, c[0x0][0x478] ;  /* 0x00011e0000087ab9 */ /* 0x000fe20000000a00 */
[C---:B--2---:R-:W-:Y:S02]  /*1730*/  LOP3.LUT P1, RZ, R6.reuse, 0xff, RZ, 0xc0, !PT ;  /* 0x000000ff06ff7812 */ /* 0x044fe4000782c0ff */
[----:B------:R-:W-:-:S04]  /*1740*/  ISETP.GT.AND P0, PT, R6, RZ, PT ;  /* 0x000000ff0600720c */ /* 0x000fc80003f04270 */
[----:B------:R-:W-:-:S07]  /*1750*/  SEL R11, RZ, 0x1, !P0 ;  /* 0x00000001ff0b7807 */ /* 0x000fce0004000000 */
[----:B------:R-:W2:Y:S01]  /*1760*/  @!P1 LDG.E.U8 R11, desc[UR4][R8.64] ;  /* 0x00000004080b9981 */ /* 0x000ea2000c1e1100 */
[----:B------:R-:W-:Y:S02]  /*1770*/  IADD3 R4, P0, R5, UR8, RZ ;  /* 0x0000000805047c10 */ /* 0x000fe4000ff1e0ff */
[----:B------:R-:W-:Y:S02]  /*1780*/  IADD3 R3, R3, 0x80, RZ ;  /* 0x0000008003037810 */ /* 0x000fe40007ffe0ff */
[----:B------:R-:W-:-:S05]  /*1790*/  IADD3.X R5, RZ, UR9, RZ, P0, !PT ;  /* 0x00000009ff057c10 */ /* 0x000fca00087fe4ff */
[----:B--2---:R0:W-:Y:S04]  /*17a0*/  STG.E.U8 desc[UR4][R4.64], R11 ;  /* 0x0000000b04007986 */ /* 0x0041e8000c101104 */
.L_x_17149:
[----:B------:R-:W-:Y:S05]  /*17b0*/  BSYNC B0 ;  /* 0x0000000000007941 */ /* 0x000fea0003800000 */
.L_x_17148:
        /* <DEDUP_REMOVED lines=356> */
.L_x_17153:
        /* <DEDUP_REMOVED lines=14> */
[----:B------:R-:W-:Y:S02]  /*2ee0*/  IADD3.X R5, RZ, UR9, RZ, P0, !PT ;  /* 0x00000009ff057c10 */ /* 0x000fe400087fe4ff */
[----:B------:R-:W-:-:S03]  /*2ef0*/  ISETP.GE.AND P0, PT, R3, UR6, PT ;  /* 0x0000000603007c0c */ /* 0x000fc6000bf06270 */
[----:B--2---:R1:W-:Y:S10]  /*2f00*/  STG.E.U8 desc[UR4][R4.64], R11 ;  /* 0x0000000b04007986 */ /* 0x0043f4000c101104 */
        /* <DEDUP_REMOVED lines=354> */
.L_x_17154:
        /* <DEDUP_REMOVED lines=16> */
.L_x_17152:
[----:B------:R-:W-:Y:S05]  /*4630*/  BSYNC B0 ;  /* 0x0000000000007941 */ /* 0x000fea0003800000 */
.L_x_17151:
        /* <DEDUP_REMOVED lines=355> */
.L_x_17155:
        /* <DEDUP_REMOVED lines=12> */
[----:B------:R-:W-:-:S04]  /*5d30*/  IADD3 R4, P0, R5, UR6, RZ ;  /* 0x0000000605047c10 */ /* 0x000fc8000ff1e0ff */
[----:B------:R-:W-:-:S05]  /*5d40*/  IADD3.X R5, RZ, UR7, RZ, P0, !PT ;  /* 0x00000007ff057c10 */ /* 0x000fca00087fe4ff */
[----:B--2---:R-:W-:Y:S01]  /*5d50*/  STG.E.U8 desc[UR4][R4.64], R9 ;  /* 0x0000000904007986 */ /* 0x004fe2000c101104 */
[----:B------:R-:W-:Y:S05]  /*5d60*/  EXIT ;  /* 0x000000000000794d */ /* 0x000fea0003800000 */
.L_x_17156:
        /* <DEDUP_REMOVED lines=9> */
.L_x_32185:


//--------------------- .text._ZN2at6native27unrolled_elementwise_kernelINS0_13BinaryFunctorIaaaZZZNS0_21heaviside_kernel_cudaERNS_18TensorIteratorBaseEENKUlvE_clEvENKUlvE0_clEvEUlaaE_EESt5arrayIPcLm3EELi4E23TrivialOffsetCalculatorILi2EjESC_ILi1EjENS0_6memory15LoadWithoutCastENSF_16StoreWithoutCastEEEviT_T0_T2_T3_T4_T5_ --------------------------
	.section	.text._ZN2at6native27unrolled_elementwise_kernelINS0_13BinaryFunctorIaaaZZZNS0_21heaviside_kernel_cudaERNS_18TensorIteratorBaseEENKUlvE_clEvENKUlvE0_clEvEUlaaE_EESt5arrayIPcLm3EELi4E23TrivialOffsetCalculatorILi2EjESC_ILi1EjENS0_6memory15LoadWithoutCastENSF_16StoreWithoutCastEEEviT_T0_T2_T3_T4_T5_,"ax",@progbits
	.align	128
        .global         _ZN2at6native27unrolled_elementwise_kernelINS0_13BinaryFunctorIaaaZZZNS0_21heaviside_kernel_cudaERNS_18TensorIteratorBaseEENKUlvE_clEvENKUlvE0_clEvEUlaaE_EESt5arrayIPcLm3EELi4E23TrivialOffsetCalculatorILi2EjESC_ILi1EjENS0_6memory15LoadWithoutCastENSF_16StoreWithoutCastEEEviT_T0_T2_T3_T4_T5_
        .type           _ZN2at6native27unrolled_elementwise_kernelINS0_13BinaryFunctorIaaaZZZNS0_21heaviside_kernel_cudaERNS_18TensorIteratorBaseEENKUlvE_clEvENKUlvE0_clEvEUlaaE_EESt5arrayIPcLm3EELi4E23TrivialOffsetCalculatorILi2EjESC_ILi1EjENS0_6memory15LoadWithoutCastENSF_16StoreWithoutCastEEEviT_T0_T2_T3_T4_T5_,@function
        .size           _ZN2at6native27unrolled_elementwise_kernelINS0_13BinaryFunctorIaaaZZZNS0_21heaviside_kernel_cudaERNS_18TensorIteratorBaseEENKUlvE_clEvENKUlvE0_clEvEUlaaE_EESt5arrayIPcLm3EELi4E23TrivialOffsetCalculatorILi2EjESC_ILi1EjENS0_6memory15LoadWithoutCastENSF_16StoreWithoutCastEEEviT_T0_T2_T3_T4_T5_,(.L_x_32186 - _ZN2at6native27unrolled_elementwise_kernelINS0_13BinaryFunctorIaaaZZZNS0_21heaviside_kernel_cudaERNS_18TensorIteratorBaseEENKUlvE_clEvENKUlvE0_clEvEUlaaE_EESt5arrayIPcLm3EELi4E23TrivialOffsetCalculatorILi2EjESC_ILi1EjENS0_6memory15LoadWithoutCastENSF_16StoreWithoutCastEEEviT_T0_T2_T3_T4_T5_)
        .other          _ZN2at6native27unrolled_elementwise_kernelINS0_13BinaryFunctorIaaaZZZNS0_21heaviside_kernel_cudaERNS_18TensorIteratorBaseEENKUlvE_clEvENKUlvE0_clEvEUlaaE_EESt5arrayIPcLm3EELi4E23TrivialOffsetCalculatorILi2EjESC_ILi1EjENS0_6memory15LoadWithoutCastENSF_16StoreWithoutCastEEEviT_T0_T2_T3_T4_T5_,@"STO_CUDA_ENTRY STV_DEFAULT"
_ZN2at6native27unrolled_elementwise_kernelINS0_13BinaryFunctorIaaaZZZNS0_21heaviside_kernel_cudaERNS_18TensorIteratorBaseEENKUlvE_clEvENKUlvE0_clEvEUlaaE_EESt5arrayIPcLm3EELi4E23TrivialOffsetCalculatorILi2EjESC_ILi1EjENS0_6memory15LoadWithoutCastENSF_16StoreWithoutCastEEEviT_T0_T2_T3_T4_T5_:
.text._ZN2at6native27unrolled_elementwise_kernelINS0_13BinaryFunctorIaaaZZZNS0_21heaviside_kernel_cudaERNS_18TensorIteratorBaseEENKUlvE_clEvENKUlvE0_clEvEUlaaE_EESt5arrayIPcLm3EELi4E23TrivialOffsetCalculatorILi2EjESC_ILi1EjENS0_6memory15LoadWithoutCastENSF_16StoreWithoutCastEEEviT_T0_T2_T3_T4_T5_:
        /* <DEDUP_REMOVED lines=23> */
[----:B-1----:R-:W-:Y:S01]  /*0170*/  @!P0 IADD3 R2, P4, R9, R2, RZ ;  /* 0x0000000209028210 */ /* 0x002fe20007f9e0ff */
[----:B------:R-:W-:Y:S01]  /*0180*/  @!P2 IMAD R21, R15, 0x200, R0 ;  /* 0x000002000f15a824 */ /* 0x000fe200078e0200 */
[----:B------:R-:W-:Y:S01]  /*0190*/  PRMT R20, RZ, 0x7610, R20 ;  /* 0x00007610ff147816 */ /* 0x000fe20000000014 */
[----:B------:R-:W-:Y:S01]  /*01a0*/  @!P2 VIADD R0, R0, 0x80 ;  /* 0x000000800000a836 */ /* 0x000fe20000000000 */
[----:B--2---:R-:W-:-:S03]  /*01b0*/  @!P3 IADD3 R12, P5, R23, R12, RZ ;  /* 0x0000000c170cb210 */ /* 0x004fc60007fbe0ff */
[----:B------:R-:W1:Y:S01]  /*01c0*/  @!P2 LDC.64 R4, c[0x0][0x228] ;  /* 0x00008a00ff04ab82 */ /* 0x000e620000000a00 */
[----:B------:R-:W-:Y:S01]  /*01d0*/  @!P0 IMAD.X R3, RZ, RZ, R3, P4 ;  /* 0x000000ffff038224 */ /* 0x000fe200020e0603 */
[----:B------:R-:W-:Y:S02]  /*01e0*/  PRMT R16, RZ, 0x7610, R16 ;  /* 0x00007610ff107816 */ /* 0x000fe40000000010 */
[----:B------:R-:W-:Y:S02]  /*01f0*/  PRMT R18, RZ, 0x7610, R18 ;  /* 0x00007610ff127816 */ /* 0x000fe40000000012 */
[----:B------:R2:W3:Y:S01]  /*0200*/  @!P0 LDG.E.U8 R20, desc[UR4][R2.64] ;  /* 0x0000000402148981 */ /* 0x0004e2000c1e1100 */
[----:B------:R-:W-:Y:S01]  /*0210*/  @!P3 IMAD.X R13, RZ, RZ, R13, P5 ;  /* 0x000000ffff0db224 */ /* 0x000fe200028e060d */
[----:B----4-:R-:W-:-:S04]  /*0220*/  @!P2 IADD3 R10, P6, R21, R10, RZ ;  /* 0x0000000a150aa210 */ /* 0x010fc80007fde0ff */
[----:B------:R4:W3:Y:S01]  /*0230*/  @!P3 LDG.E.U8 R16, desc[UR4][R12.64] ;  /* 0x000000040c10b981 */ /* 0x0008e2000c1e1100 */
[----:B------:R-:W-:Y:S01]  /*0240*/  PRMT R22, RZ, 0x7610, R22 ;  /* 0x00007610ff167816 */ /* 0x000fe20000000016 */
[----:B--2---:R-:W2:Y:S01]  /*0250*/  @!P0 LDC.64 R2, c[0x0][0x218] ;  /* 0x00008600ff028b82 */ /* 0x004ea20000000a00 */
[----:B------:R-:W-:Y:S01]  /*0260*/  ISETP.GE.AND P1, PT, R0, R17, PT ;  /* 0x000000110000720c */ /* 0x000fe20003f26270 */
[----:B------:R-:W-:Y:S01]  /*0270*/  @!P2 IMAD.X R11, RZ, RZ, R11, P6 ;  /* 0x000000ffff0ba224 */ /* 0x000fe200030e060b */
[----:B0-----:R-:W-:-:S04]  /*0280*/  @!P3 IADD3 R6, P5, R23, R6, RZ ;  /* 0x000000061706b210 */ /* 0x001fc80007fbe0ff */
[----:B------:R-:W3:Y:S01]  /*0290*/  @!P2 LDG.E.U8 R18, desc[UR4][R10.64] ;  /* 0x000000040a12a981 */ /* 0x000ee2000c1e1100 */
[----:B-1----:R-:W-:Y:S01]  /*02a0*/  @!P2 IADD3 R4, P4, R21, R4, RZ ;  /* 0x000000041504a210 */ /* 0x002fe20007f9e0ff */
[----:B------:R-:W-:Y:S01]  /*02b0*/  @!P3 IMAD.X R7, RZ, RZ, R7, P5 ;  /* 0x000000ffff07b224 */ /* 0x000fe200028e0607 */
[----:B------:R-:W-:-:S03]  /*02c0*/  PRMT R21, RZ, 0x7610, R21 ;  /* 0x00007610ff157816 */ /* 0x000fc60000000015 */
[----:B------:R-:W-:Y:S01]  /*02d0*/  @!P2 IMAD.X R5, RZ, RZ, R5, P4 ;  /* 0x000000ffff05a224 */ /* 0x000fe200020e0605 */
[----:B------:R-:W0:Y:S02]  /*02e0*/  @!P1 LDC.64 R8, c[0x0][0x220] ;  /* 0x00008800ff089b82 */ /* 0x000e240000000a00 */
[----:B------:R-:W3:Y:S04]  /*02f0*/  @!P3 LDG.E.U8 R21, desc[UR4][R6.64] ;  /* 0x000000040615b981 */ /* 0x000ee8000c1e1100 */
[----:B------:R1:W3:Y:S02]  /*0300*/  @!P2 LDG.E.U8 R22, desc[UR4][R4.64] ;  /* 0x000000040416a981 */ /* 0x0002e4000c1e1100 */
[----:B----4-:R-:W4:Y:S01]  /*0310*/  @!P1 LDC.64 R12, c[0x0][0x228] ;  /* 0x00008a00ff0c9b82 */ /* 0x010f220000000a00 */
[----:B------:R-:W-:-:S02]  /*0320*/  @!P1 IMAD R23, R15, 0x200, R0 ;  /* 0x000002000f179824 */ /* 0x000fc400078e0200 */
[----:B-1----:R-:W-:-:S03]  /*0330*/  @!P0 IMAD R5, R15, 0x200, R14 ;  /* 0x000002000f058824 */ /* 0x002fc600078e020e */
[----:B0-----:R-:W-:Y:S02]  /*0340*/  @!P1 IADD3 R10, P2, R23, R8, RZ ;  /* 0x00000008170a9210 */ /* 0x001fe40007f5e0ff */
[----:B--2---:R-:W-:-:S03]  /*0350*/  @!P0 IADD3 R2, P3, R5, R2, RZ ;  /* 0x0000000205028210 */ /* 0x004fc60007f7e0ff */
[----:B------:R-:W-:Y:S01]  /*0360*/  @!P1 IMAD.X R11, RZ, RZ, R9, P2 ;  /* 0x000000ffff0b9224 */ /* 0x000fe200010e0609 */
[----:B----4-:R-:W-:Y:S02]  /*0370*/  @!P1 IADD3 R12, P2, R23, R12, RZ ;  /* 0x0000000c170c9210 */ /* 0x010fe40007f5e0ff */
[----:B------:R-:W-:Y:S02]  /*0380*/  PRMT R0, RZ, 0x7610, R0 ;  /* 0x00007610ff007816 */ /* 0x000fe40000000000 */
[----:B------:R-:W-:Y:S01]  /*0390*/  PRMT R8, RZ, 0x7610, R8 ;  /* 0x00007610ff087816 */ /* 0x000fe20000000008 */
[----:B------:R-:W-:Y:S02]  /*03a0*/  @!P1 IMAD.X R13, RZ, RZ, R13, P2 ;  /* 0x000000ffff0d9224 */ /* 0x000fe400010e060d */
[----:B------:R-:W-:Y:S01]  /*03b0*/  @!P0 IMAD.X R3, RZ, RZ, R3, P3 ;  /* 0x000000ffff038224 */ /* 0x000fe200018e0603 */
[----:B------:R0:W5:Y:S01]  /*03c0*/  @!P1 LDG.E.U8 R0, desc[UR4][R10.64] ;  /* 0x000000040a009981 */ /* 0x000162000c1e1100 */
[----:B------:R-:W-:-:S03]  /*03d0*/  VIADD R4, R14, 0x80 ;  /* 0x000000800e047836 */ /* 0x000fc60000000000 */
[----:B------:R0:W5:Y:S01]  /*03e0*/  @!P1 LDG.E.U8 R8, desc[UR4][R12.64] ;  /* 0x000000040c089981 */ /* 0x000162000c1e1100 */
[----:B------:R-:W-:-:S05]  /*03f0*/  @!P0 IMAD.MOV.U32 R14, RZ, RZ, R4 ;  /* 0x000000ffff0e8224 */ /* 0x000fca00078e0004 */
[----:B------:R-:W-:Y:S01]  /*0400*/  ISETP.GE.AND P3, PT, R14, R17, PT ;  /* 0x000000110e00720c */ /* 0x000fe20003f66270 */
[----:B------:R-:W-:Y:S01]  /*0410*/  BSSY B0, `(.L_x_17157) ;  /* 0x000001b000007945 */ /* 0x000fe20003800000 */
[C---:B---3--:R-:W-:Y:S02]  /*0420*/  LOP3.LUT P5, RZ, R19.reuse, 0xff, RZ, 0xc0, !PT ;  /* 0x000000ff13ff7812 */ /* 0x048fe400078ac0ff */
[----:B------:R-:W-:-:S04]  /*0430*/  PRMT R6, R19, 0x8880, RZ ;  /* 0x0000888013067816 */ /* 0x000fc800000000ff */
[----:B------:R-:W-:-:S07]  /*0440*/  ISETP.GT.AND P4, PT, R6, RZ, PT ;  /* 0x000000ff0600720c */ /* 0x000fce0003f84270 */
[----:B------:R-:W-:-:S05]  /*0450*/  @P5 SEL R20, RZ, 0x1, !P4 ;  /* 0x00000001ff145807 */ /* 0x000fca0006000000 */
[----:B------:R0:W-:Y:S01]  /*0460*/  @!P0 STG.E.U8 desc[UR4][R2.64], R20 ;  /* 0x0000001402008986 */ /* 0x0001e2000c101104 */
[C---:B------:R-:W-:Y:S02]  /*0470*/  LOP3.LUT P1, RZ, R16.reuse, 0xff, RZ, 0xc0, !PT ;  /* 0x000000ff10ff7812 */ /* 0x040fe4000782c0ff */
[----:B------:R-:W-:Y:S02]  /*0480*/  PRMT R4, R16, 0x8880, RZ ;  /* 0x0000888010047816 */ /* 0x000fe400000000ff */
[C---:B------:R-:W-:Y:S02]  /*0490*/  LOP3.LUT P2, RZ, R18.reuse, 0xff, RZ, 0xc0, !PT ;  /* 0x000000ff12ff7812 */ /* 0x040fe4000784c0ff */
[----:B------:R-:W-:Y:S02]  /*04a0*/  PRMT R5, R18, 0x8880, RZ ;  /* 0x0000888012057816 */ /* 0x000fe400000000ff */
[----:B------:R-:W-:Y:S02]  /*04b0*/  ISETP.GT.AND P4, PT, R4, RZ, PT ;  /* 0x000000ff0400720c */ /* 0x000fe40003f84270 */
[----:B------:R-:W-:-:S03]  /*04c0*/  ISETP.GT.AND P5, PT, R5, RZ, PT ;  /* 0x000000ff0500720c */ /* 0x000fc60003fa4270 */
[----:B------:R-:W-:-:S04]  /*04d0*/  @P1 SEL R21, RZ, 0x1, !P4 ;  /* 0x00000001ff151807 */ /* 0x000fc80006000000 */
[----:B------:R-:W-:Y:S01]  /*04e0*/  @P2 SEL R22, RZ, 0x1, !P5 ;  /* 0x00000001ff162807 */ /* 0x000fe20006800000 */
        /* <DEDUP_REMOVED lines=13> */
.L_x_17158:
[----:B------:R-:W-:Y:S05]  /*05c0*/  BSYNC B0 ;  /* 0x0000000000007941 */ /* 0x000fea0003800000 */
.L_x_17157:
[----:B------:R-:W-:Y:S02]  /*05d0*/  ISETP.GE.AND P0, PT, R14, R17, PT ;  /* 0x000000110e00720c */ /* 0x000fe40003f06270 */
[C---:B-----5:R-:W-:Y:S02]  /*05e0*/  LOP3.LUT P1, RZ, R0.reuse, 0xff, RZ, 0xc0, !PT ;  /* 0x000000ff00ff7812 */ /* 0x060fe4000782c0ff */
[----:B------:R-:W-:-:S09]  /*05f0*/  PRMT R0, R0, 0x8880, RZ ;  /* 0x0000888000007816 */ /* 0x000fd200000000ff */
[----:B------:R-:W-:Y:S05]  /*0600*/  @P0 EXIT ;  /* 0x000000000000094d */ /* 0x000fea0003800000 */
[----:B0-----:R-:W-:Y:S01]  /*0610*/  IMAD R2, R15, 0x200, R14 ;  /* 0x000002000f027824 */ /* 0x001fe200078e020e */
[----:B------:R-:W-:Y:S01]  /*0620*/  ULDC.64 UR6, c[0x0][0x218] ;  /* 0x0000860000067ab9 */ /* 0x000fe20000000a00 */
[----:B------:R-:W-:-:S03]  /*0630*/  ISETP.GT.AND P0, PT, R0, RZ, PT ;  /* 0x000000ff0000720c */ /* 0x000fc60003f04270 */
[----:B------:R-:W-:Y:S02]  /*0640*/  IADD3 R2, P2, R2, UR6, RZ ;  /* 0x0000000602027c10 */ /* 0x000fe4000ff5e0ff */
[----:B------:R-:W-:-:S03]  /*0650*/  @P1 SEL R8, RZ, 0x1, !P0 ;  /* 0x00000001ff081807 */ /* 0x000fc60004000000 */
[----:B------:R-:W-:-:S05]  /*0660*/  IMAD.X R3, RZ, RZ, UR7, P2 ;  /* 0x00000007ff037e24 */ /* 0x000fca00090e06ff */
[----:B------:R-:W-:Y:S01]  /*0670*/  STG.E.U8 desc[UR4][R2.64], R8 ;  /* 0x0000000802007986 */ /* 0x000fe2000c101104 */
[----:B------:R-:W-:Y:S05]  /*0680*/  EXIT ;  /* 0x000000000000794d */ /* 0x000fea0003800000 */
.L_x_17159:
        /* <DEDUP_REMOVED lines=15> */
.L_x_32186:


//--------------------- .text._ZN2at6native29vectorized_elementwise_kernelILi2ENS0_13BinaryFunctorIaaaZZZNS0_21heaviside_kernel_cudaERNS_18TensorIteratorBaseEENKUlvE_clEvENKUlvE0_clEvEUlaaE_EESt5arrayIPcLm3EEEEviT0_T1_ --------------------------
	.section	.text._ZN2at6native29vectorized_elementwise_kernelILi2ENS0_13BinaryFunctorIaaaZZZNS0_21heaviside_kernel_cudaERNS_18TensorIteratorBaseEENKUlvE_clEvENKUlvE0_clEvEUlaaE_EESt5arrayIPcLm3EEEEviT0_T1_,"ax",@progbits
	.align	128
        .global         _ZN2at6native29vectorized_elementwise_kernelILi2ENS0_13BinaryFunctorIaaaZZZNS0_21heaviside_kernel_cudaERNS_18TensorIteratorBaseEENKUlvE_clEvENKUlvE0_clEvEUlaaE_EESt5arrayIPcLm3EEEEviT0_T1_
        .type           _ZN2at6native29vectorized_elementwise_kernelILi2ENS0_13BinaryFunctorIaaaZZZNS0_21heaviside_kernel_cudaERNS_18TensorIteratorBaseEENKUlvE_clEvENKUlvE0_clEvEUlaaE_EESt5arrayIPcLm3EEEEviT0_T1_,@function
        .size           _ZN2at6native29vectorized_elementwise_kernelILi2ENS0_13BinaryFunctorIaaaZZZNS0_21heaviside_kernel_cudaERNS_18TensorIteratorBaseEENKUlvE_clEvENKUlvE0_clEvEUlaaE_EESt5arrayIPcLm3EEEEviT0_T1_,(.L_x_32187 - _ZN2at6native29vectorized_elementwise_kernelILi2ENS0_13BinaryFunctorIaaaZZZNS0_21heaviside_kernel_cudaERNS_18TensorIteratorBaseEENKUlvE_clEvENKUlvE0_clEvEUlaaE_EESt5arrayIPcLm3EEEEviT0_T1_)
        .other          _ZN2at6native29vectorized_elementwise_kernelILi2ENS0_13BinaryFunctorIaaaZZZNS0_21heaviside_kernel_cudaERNS_18TensorIteratorBaseEENKUlvE_clEvENKUlvE0_clEvEUlaaE_EESt5arrayIPcLm3EEEEviT0_T1_,@"STO_CUDA_ENTRY STV_DEFAULT"
_ZN2at6native29vectorized_elementwise_kernelILi2ENS0_13BinaryFunctorIaaaZZZNS0_21heaviside_kernel_cudaERNS_18TensorIteratorBaseEENKUlvE_clEvENKUlvE0_clEvEUlaaE_EESt5arrayIPcLm3EEEEviT0_T1_:
.text._ZN2at6native29vectorized_elementwise_kernelILi2ENS0_13BinaryFunctorIaaaZZZNS0_21heaviside_kernel_cudaERNS_18TensorIteratorBaseEENKUlvE_clEvENKUlvE0_clEvEUlaaE_EESt5arrayIPcLm3EEEEviT0_T1_:
        /* <DEDUP_REMOVED lines=10> */
[----:B------:R-:W-:Y:S02]  /*00a0*/  USHF.R.S32.HI UR5, URZ, 0x1f, UR4 ;  /* 0x0000001f3f057899 */ /* 0x000fe40008011404 */
[----:B------:R-:W-:-:S04]  /*00b0*/  UIADD3 UR6, UP0, UR4, UR6, URZ ;  /* 0x0000000604067290 */ /* 0x000fc8000ff1e03f */
[----:B------:R-:W-:Y:S02]  /*00c0*/  UIADD3.X UR7, UR5, UR7, URZ, UP0, !UPT ;  /* 0x0000000705077290 */ /* 0x000fe400087fe43f */
[----:B------:R-:W-:-:S04]  /*00d0*/  IMAD.U32 R2, RZ, RZ, UR6 ;  /* 0x00000006ff027e24 */ /* 0x000fc8000f8e00ff */
[----:B------:R-:W-:Y:S01]  /*00e0*/  IMAD.U32 R3, RZ, RZ, UR7 ;  /* 0x00000007ff037e24 */ /* 0x000fe2000f8e00ff */
[----:B------:R-:W-:Y:S02]  /*00f0*/  ULDC.64 UR6, c[0x0][0x228] ;  /* 0x00008a0000067ab9 */ /* 0x000fe40000000a00 */
[----:B------:R-:W-:-:S04]  /*0100*/  UIADD3 UR6, UP0, UR4, UR6, URZ ;  /* 0x0000000604067290 */ /* 0x000fc8000ff1e03f */
[----:B------:R-:W-:Y:S01]  /*0110*/  UIADD3.X UR5, UR5, UR7, URZ, UP0, !UPT ;  /* 0x0000000705057290 */ /* 0x000fe200087fe43f */
[----:B0-----:R-:W-:-:S05]  /*0120*/  IMAD.WIDE.U32 R2, R5, 0x2, R2 ;  /* 0x0000000205027825 */ /* 0x001fca00078e0002 */
[----:B------:R-:W2:Y:S01]  /*0130*/  LDG.E.U16 R12, desc[UR8][R2.64] ;  /* 0x00000008020c7981 */ /* 0x000ea2000c1e1500 */
[----:B------:R-:W-:Y:S01]  /*0140*/  IMAD.U32 R10, RZ, RZ, UR6 ;  /* 0x00000006ff0a7e24 */ /* 0x000fe2000f8e00ff */
[----:B------:R-:W-:Y:S01]  /*0150*/  ULDC.64 UR6, c[0x0][0x218] ;  /* 0x0000860000067ab9 */ /* 0x000fe20000000a00 */
[----:B------:R-:W-:Y:S01]  /*0160*/  IMAD.U32 R11, RZ, RZ, UR5 ;  /* 0x00000005ff0b7e24 */ /* 0x000fe2000f8e00ff */
[----:B------:R-:W3:Y:S01]  /*0170*/  LDG.E.U16 R13, desc[UR8][R2.64+0x100] ;  /* 0x00010008020d7981 */ /* 0x000ee2000c1e1500 */
[----:B------:R-:W-:-:S03]  /*0180*/  IMAD.WIDE.U32 R10, R5, 0x2, R10 ;  /* 0x00000002050a7825 */ /* 0x000fc600078e000a */
[----:B------:R-:W4:Y:S04]  /*0190*/  LDG.E.U16 R6, desc[UR8][R2.64+0x200] ;  /* 0x0002000802067981 */ /* 0x000f28000c1e1500 */
[----:B------:R-:W5:Y:S04]  /*01a0*/  LDG.E.U16 R14, desc[UR8][R10.64] ;  /* 0x000000080a0e7981 */ /* 0x000f68000c1e1500 */
[----:B------:R3:W4:Y:S04]  /*01b0*/  LDG.E.U16 R8, desc[UR8][R2.64+0x300] ;  /* 0x0003000802087981 */ /* 0x000728000c1e1500 */
[----:B------:R-:W4:Y:S04]  /*01c0*/  LDG.E.U16 R7, desc[UR8][R10.64+0x100] ;  /* 0x000100080a077981 */ /* 0x000f28000c1e1500 */
[----:B------:R-:W4:Y:S04]  /*01d0*/  LDG.E.U16 R0, desc[UR8][R10.64+0x200] ;  /* 0x000200080a007981 */ /* 0x000f28000c1e1500 */
[----:B------:R4:W4:Y:S01]  /*01e0*/  LDG.E.U16 R4, desc[UR8][R10.64+0x300] ;  /* 0x000300080a047981 */ /* 0x000922000c1e1500 */
[----:B------:R-:W-:-:S04]  /*01f0*/  UIADD3 UR5, UP0, UR4, UR6, URZ ;  /* 0x0000000604057290 */ /* 0x000fc8000ff1e03f */
[----:B------:R-:W-:Y:S01]  /*0200*/  UIADD3.X UR6, URZ, UR7, URZ, UP0, !UPT ;  /* 0x000000073f067290 */ /* 0x000fe200087fe43f */
[C---:B--2---:R-:W-:Y:S02]  /*0210*/  PRMT R9, R12.reuse, 0x7770, RZ ;  /* 0x000077700c097816 */ /* 0x044fe400000000ff */
[----:B------:R-:W-:Y:S02]  /*0220*/  PRMT R16, R12, 0x9991, RZ ;  /* 0x000099910c107816 */ /* 0x000fe400000000ff */
[----:B------:R-:W-:-:S03]  /*0230*/  ISETP.NE.AND P3, PT, R9, RZ, PT ;  /* 0x000000ff0900720c */ /* 0x000fc60003f65270 */
[----:B------:R-:W-:Y:S01]  /*0240*/  IMAD.MOV.U32 R9, RZ, RZ, R16 ;  /* 0x000000ffff097224 */ /* 0x000fe200078e0010 */
[C---:B------:R-:W-:Y:S02]  /*0250*/  PRMT R15, R12.reuse, 0x8880, RZ ;  /* 0x000088800c0f7816 */ /* 0x040fe400000000ff */
[----:B------:R-:W-:Y:S02]  /*0260*/  PRMT R12, R12, 0x7771, RZ ;  /* 0x000077710c0c7816 */ /* 0x000fe400000000ff */
[----:B------:R-:W-:Y:S02]  /*0270*/  ISETP.GT.AND P2, PT, R9, RZ, PT ;  /* 0x000000ff0900720c */ /* 0x000fe40003f44270 */
[C---:B---3--:R-:W-:Y:S02]  /*0280*/  PRMT R2, R13.reuse, 0x7770, RZ ;  /* 0x000077700d027816 */ /* 0x048fe400000000ff */
[C---:B------:R-:W-:Y:S02]  /*0290*/  PRMT R9, R13.reuse, 0x7771, RZ ;  /* 0x000077710d097816 */ /* 0x040fe400000000ff */
[----:B------:R-:W-:-:S02]  /*02a0*/  PRMT R3, R13, 0x8880, RZ ;  /* 0x000088800d037816 */ /* 0x000fc400000000ff */
[----:B------:R-:W-:Y:S02]  /*02b0*/  PRMT R13, R13, 0x9991, RZ ;  /* 0x000099910d0d7816 */ /* 0x000fe400000000ff */
[----:B------:R-:W-:Y:S02]  /*02c0*/  ISETP.NE.AND P0, PT, R12, RZ, PT ;  /* 0x000000ff0c00720c */ /* 0x000fe40003f05270 */
[----:B------:R-:W-:Y:S01]  /*02d0*/  ISETP.NE.AND P5, PT, R2, RZ, PT ;  /* 0x000000ff0200720c */ /* 0x000fe20003fa5270 */
[----:B------:R-:W-:Y:S01]  /*02e0*/  IMAD.MOV.U32 R2, RZ, RZ, R3 ;  /* 0x000000ffff027224 */ /* 0x000fe200078e0003 */
[----:B------:R-:W-:Y:S01]  /*02f0*/  ISETP.GT.AND P1, PT, R15, RZ, PT ;  /* 0x000000ff0f00720c */ /* 0x000fe20003f24270 */
[----:B------:R-:W-:Y:S01]  /*0300*/  IMAD.MOV.U32 R3, RZ, RZ, R13 ;  /* 0x000000ffff037224 */ /* 0x000fe200078e000d */
[----:B------:R-:W-:Y:S02]  /*0310*/  ISETP.NE.AND P4, PT, R9, RZ, PT ;  /* 0x000000ff0900720c */ /* 0x000fe40003f85270 */
[----:B-----5:R-:W-:-:S02]  /*0320*/  PRMT R9, R14, 0x7770, RZ ;  /* 0x000077700e097816 */ /* 0x020fc400000000ff */
[C---:B----4-:R-:W-:Y:S02]  /*0330*/  PRMT R10, R6.reuse, 0x7770, RZ ;  /* 0x00007770060a7816 */ /* 0x050fe400000000ff */
[----:B------:R-:W-:Y:S02]  /*0340*/  @P3 SEL R9, RZ, 0x1, !P1 ;  /* 0x00000001ff093807 */ /* 0x000fe40004800000 */
[----:B------:R-:W-:Y:S02]  /*0350*/  ISETP.GT.AND P3, PT, R3, RZ, PT ;  /* 0x000000ff0300720c */ /* 0x000fe40003f64270 */
[----:B------:R-:W-:Y:S02]  /*0360*/  PRMT R3, R6, 0x7771, RZ ;  /* 0x0000777106037816 */ /* 0x000fe400000000ff */
[----:B------:R-:W-:Y:S02]  /*0370*/  ISETP.NE.AND P1, PT, R10, RZ, PT ;  /* 0x000000ff0a00720c */ /* 0x000fe40003f25270 */
[----:B------:R-:W-:-:S02]  /*0380*/  PRMT R10, R14, 0x7771, RZ ;  /* 0x000077710e0a7816 */ /* 0x000fc400000000ff */
[----:B------:R-:W-:Y:S02]  /*0390*/  @P0 SEL R10, RZ, 0x1, !P2 ;  /* 0x00000001ff0a0807 */ /* 0x000fe40005000000 */
[----:B------:R-:W-:Y:S02]  /*03a0*/  ISETP.GT.AND P6, PT, R2, RZ, PT ;  /* 0x000000ff0200720c */ /* 0x000fe40003fc4270 */
[----:B------:R-:W-:Y:S02]  /*03b0*/  ISETP.NE.AND P0, PT, R3, RZ, PT ;  /* 0x000000ff0300720c */ /* 0x000fe40003f05270 */
[C---:B------:R-:W-:Y:S02]  /*03c0*/  PRMT R3, R8.reuse, 0x7770, RZ ;  /* 0x0000777008037816 */ /* 0x040fe400000000ff */
[----:B------:R-:W-:Y:S02]  /*03d0*/  PRMT R11, R8, 0x7771, RZ ;  /* 0x00007771080b7816 */ /* 0x000fe400000000ff */
[----:B------:R-:W-:-:S02]  /*03e0*/  PRMT R12, R7, 0x7770, RZ ;  /* 0x00007770070c7816 */ /* 0x000fc400000000ff */
[C---:B------:R-:W-:Y:S02]  /*03f0*/  PRMT R13, R8.reuse, 0x8880, RZ ;  /* 0x00008880080d7816 */ /* 0x040fe400000000ff */
[----:B------:R-:W-:Y:S02]  /*0400*/  @P5 SEL R12, RZ, 0x1, !P6 ;  /* 0x00000001ff0c5807 */ /* 0x000fe40007000000 */
[----:B------:R-:W-:Y:S02]  /*0410*/  PRMT R14, R8, 0x9991, RZ ;  /* 0x00009991080e7816 */ /* 0x000fe400000000ff */
[----:B------:R-:W-:Y:S02]  /*0420*/  PRMT R2, R6, 0x8880, RZ ;  /* 0x0000888006027816 */ /* 0x000fe400000000ff */
[----:B------:R-:W-:Y:S02]  /*0430*/  ISETP.NE.AND P6, PT, R3, RZ, PT ;  /* 0x000000ff0300720c */ /* 0x000fe40003fc5270 */
[----:B------:R-:W-:Y:S01]  /*0440*/  ISETP.NE.AND P5, PT, R11, RZ, PT ;  /* 0x000000ff0b00720c */ /* 0x000fe20003fa5270 */
[----:B------:R-:W-:Y:S01]  /*0450*/  IMAD.MOV.U32 R8, RZ, RZ, R13 ;  /* 0x000000ffff087224 */ /* 0x000fe200078e000d */
[----:B------:R-:W-:Y:S01]  /*0460*/  ISETP.GT.AND P2, PT, R2, RZ, PT ;  /* 0x000000ff0200720c */ /* 0x000fe20003f44270 */
[----:B------:R-:W-:Y:S01]  /*0470*/  IMAD.MOV.U32 R13, RZ, RZ, R14 ;  /* 0x000000ffff0d7224 */ /* 0x000fe200078e000e */
[----:B------:R-:W-:-:S02]  /*0480*/  PRMT R6, R6, 0x9991, RZ ;  /* 0x0000999106067816 */ /* 0x000fc400000000ff */
[----:B------:R-:W-:Y:S02]  /*0490*/  PRMT R7, R7, 0x7771, RZ ;  /* 0x0000777107077816 */ /* 0x000fe400000000ff */
[----:B------:R-:W-:Y:S02]  /*04a0*/  PRMT R11, R0, 0x7770, RZ ;  /* 0x00007770000b7816 */ /* 0x000fe400000000ff */
[----:B------:R-:W-:Y:S02]  /*04b0*/  @P4 SEL R7, RZ, 0x1, !P3 ;  /* 0x00000001ff074807 */ /* 0x000fe40005800000 */
[----:B------:R-:W-:Y:S02]  /*04c0*/  @P1 SEL R11, RZ, 0x1, !P2 ;  /* 0x00000001ff0b1807 */ /* 0x000fe40005000000 */
[----:B------:R-:W-:Y:S02]  /*04d0*/  ISETP.GT.AND P4, PT, R6, RZ, PT ;  /* 0x000000ff0600720c */ /* 0x000fe40003f84270 */
[----:B------:R-:W-:-:S02]  /*04e0*/  ISETP.GT.AND P3, PT, R8, RZ, PT ;  /* 0x000000ff0800720c */ /* 0x000fc40003f64270 */
[----:B------:R-:W-:Y:S02]  /*04f0*/  ISETP.GT.AND P1, PT, R13, RZ, PT ;  /* 0x000000ff0d00720c */ /* 0x000fe40003f24270 */
[----:B------:R-:W-:Y:S01]  /*0500*/  PRMT R13, R4, 0x7770, RZ ;  /* 0x00007770040d7816 */ /* 0x000fe200000000ff */
[----:B------:R-:W-:Y:S01]  /*0510*/  IMAD.U32 R2, RZ, RZ, UR5 ;  /* 0x00000005ff027e24 */ /* 0x000fe2000f8e00ff */
[----:B------:R-:W-:Y:S01]  /*0520*/  PRMT R0, R0, 0x7771, RZ ;  /* 0x0000777100007816 */ /* 0x000fe200000000ff */
[----:B------:R-:W-:Y:S01]  /*0530*/  IMAD.U32 R3, RZ, RZ, UR6 ;  /* 0x00000006ff037e24 */ /* 0x000fe2000f8e00ff */
[----:B------:R-:W-:Y:S02]  /*0540*/  PRMT R4, R4, 0x7771, RZ ;  /* 0x0000777104047816 */ /* 0x000fe400000000ff */
[----:B------:R-:W-:Y:S02]  /*0550*/  @P0 SEL R0, RZ, 0x1, !P4 ;  /* 0x00000001ff000807 */ /* 0x000fe40006000000 */
[----:B------:R-:W-:-:S02]  /*0560*/  @P6 SEL R13, RZ, 0x1, !P3 ;  /* 0x00000001ff0d6807 */ /* 0x000fc40005800000 */
[----:B------:R-:W-:Y:S01]  /*0570*/  @P5 SEL R4, RZ, 0x1, !P1 ;  /* 0x00000001ff045807 */ /* 0x000fe20004800000 */
[----:B------:R-:W-:Y:S01]  /*0580*/  IMAD.WIDE R2, R5, 0x2, R2 ;  /* 0x0000000205027825 */ /* 0x000fe200078e0202 */
        /* <DEDUP_REMOVED lines=9> */
.L_x_17160:
[----:B------:R-:W0:Y:S01]  /*0620*/  S2R R4, SR_TID.X ;  /* 0x0000000000047919 */ /* 0x000e220000002100 */
[----:B------:R-:W-:Y:S02]  /*0630*/  PRMT R6, RZ, 0x7610, R6 ;  /* 0x00007610ff067816 */ /* 0x000fe40000000006 */
[----:B------:R-:W-:Y:S02]  /*0640*/  PRMT R0, RZ, 0x7610, R0 ;  /* 0x00007610ff007816 */ /* 0x000fe40000000000 */
[----:B0-----:R-:W-:Y:S01]  /*0650*/  ISETP.GE.AND P0, PT, R4, R25, PT ;  /* 0x000000190400720c */ /* 0x001fe20003f06270 */
[----:B------:R-:W-:-:S12]  /*0660*/  IMAD.MOV.U32 R24, RZ, RZ, R4 ;  /* 0x000000ffff187224 */ /* 0x000fd800078e0004 */
[C---:B------:R-:W-:Y:S01]  /*0670*/  @!P0 VIADD R3, R24.reuse, UR4 ;  /* 0x0000000418038c36 */ /* 0x040fe20008000000 */
[----:B------:R-:W0:Y:S01]  /*0680*/  @!P0 LDC.64 R28, c[0x0][0x220] ;  /* 0x00008800ff1c8b82 */ /* 0x000e220000000a00 */
[----:B------:R-:W-:-:S05]  /*0690*/  @!P0 VIADD R24, R24, 0x80 ;  /* 0x0000008018188836 */ /* 0x000fca0000000000 */
[C---:B------:R-:W-:Y:S02]  /*06a0*/  ISETP.GE.AND P5, PT, R24.reuse, R25, PT ;  /* 0x000000191800720c */ /* 0x040fe40003fa6270 */
[----:B------:R-:W1:Y:S11]  /*06b0*/  @!P0 LDC.64 R26, c[0x0][0x228] ;  /* 0x00008a00ff1a8b82 */ /* 0x000e760000000a00 */
[C---:B------:R-:W-:Y:S01]  /*06c0*/  @!P5 VIADD R7, R24.reuse, UR4 ;  /* 0x000000041807dc36 */ /* 0x040fe20008000000 */
[----:B------:R-:W2:Y:S01]  /*06d0*/  @!P5 LDC.64 R8, c[0x0][0x220] ;  /* 0x00008800ff08db82 */ /* 0x000ea20000000a00 */
[----:B------:R-:W-:Y:S01]  /*06e0*/  @!P5 VIADD R24, R24, 0x80 ;  /* 0x000000801818d836 */ /* 0x000fe20000000000 */
[----:B0-----:R-:W-:-:S04]  /*06f0*/  @!P0 IADD3 R28, P4, R3, R28, RZ ;  /* 0x0000001c031c8210 */ /* 0x001fc80007f9e0ff */
[----:B------:R-:W-:Y:S02]  /*0700*/  ISETP.GE.AND P1, PT, R24, R25, PT ;  /* 0x000000191800720c */ /* 0x000fe40003f26270 */
[----:B------:R-:W0:Y:S01]  /*0710*/  @!P5 LDC.64 R18, c[0x0][0x228] ;  /* 0x00008a00ff12db82 */ /* 0x000e220000000a00 */
[----:B------:R-:W-:-:S10]  /*0720*/  @!P0 IMAD.X R29, RZ, RZ, R29, P4 ;  /* 0x000000ffff1d8224 */ /* 0x000fd400020e061d */
[C---:B------:R-:W-:Y:S01]  /*0730*/  @!P1 VIADD R5, R24.reuse, UR4 ;  /* 0x0000000418059c36 */ /* 0x040fe20008000000 */
[----:B------:R-:W3:Y:S01]  /*0740*/  @!P1 LDC.64 R16, c[0x0][0x220] ;  /* 0x00008800ff109b82 */ /* 0x000ee20000000a00 */
[----:B------:R-:W-:Y:S01]  /*0750*/  @!P1 VIADD R24, R24, 0x80 ;  /* 0x0000008018189836 */ /* 0x000fe20000000000 */
[----:B--2---:R-:W-:-:S04]  /*0760*/  @!P5 IADD3 R8, P6, R7, R8, RZ ;  /* 0x000000080708d210 */ /* 0x004fc80007fde0ff */
[----:B------:R-:W-:Y:S02]  /*0770*/  ISETP.GE.AND P2, PT, R24, R25, PT ;  /* 0x000000191800720c */ /* 0x000fe40003f46270 */
[----:B------:R-:W2:Y:S01]  /*0780*/  @!P1 LDC.64 R14, c[0x0][0x228] ;  /* 0x00008a00ff0e9b82 */ /* 0x000ea20000000a00 */
[----:B------:R-:W-:Y:S01]  /*0790*/  @!P5 IMAD.X R9, RZ, RZ, R9, P6 ;  /* 0x000000ffff09d224 */ /* 0x000fe200030e0609 */
[----:B0-----:R-:W-:-:S04]  /*07a0*/  @!P5 IADD3 R18, P6, R7, R18, RZ ;  /* 0x000000120712d210 */ /* 0x001fc80007fde0ff */
[----:B------:R-:W4:Y:S01]  /*07b0*/  @!P5 LDG.E.U8 R6, desc[UR8][R8.64] ;  /* 0x000000080806d981 */ /* 0x000f22000c1e1100 */
[----:B------:R-:W-:Y:S01]  /*07c0*/  @!P5 IMAD.X R19, RZ, RZ, R19, P6 ;  /* 0x000000ffff13d224 */ /* 0x000fe200030e0613 */
[----:B-1----:R-:W-:-:S03]  /*07d0*/  @!P0 IADD3 R26, P6, R3, R26, RZ ;  /* 0x0000001a031a8210 */ /* 0x002fc60007fde0ff */
[C---:B------:R-:W-:Y:S01]  /*07e0*/  @!P2 VIADD R10, R24.reuse, UR4 ;  /* 0x00000004180aac36 */ /* 0x040fe20008000000 */
[----:B------:R-:W0:Y:S01]  /*07f0*/  @!P2 LDC.64 R20, c[0x0][0x220] ;  /* 0x00008800ff14ab82 */ /* 0x000e220000000a00 */
[----:B------:R-:W-:Y:S01]  /*0800*/  @!P2 VIADD R24, R24, 0x80 ;  /* 0x000000801818a836 */ /* 0x000fe20000000000 */
[----:B------:R1:W5:Y:S04]  /*0810*/  @!P5 LDG.E.U8 R0, desc[UR8][R18.64] ;  /* 0x000000081200d981 */ /* 0x000368000c1e1100 */
[C---:B------:R-:W-:Y:S02]  /*0820*/  ISETP.GE.AND P3, PT, R24.reuse, R25, PT ;  /* 0x000000191800720c */ /* 0x040fe40003f66270 */
[----:B------:R-:W0:Y:S11]  /*0830*/  @!P2 LDC.64 R12, c[0x0][0x228] ;  /* 0x00008a00ff0cab82 */ /* 0x000e360000000a00 */
[----:B------:R-:W-:-:S02]  /*0840*/  @!P3 VIADD R23, R24, UR4 ;  /* 0x000000041817bc36 */ /* 0x000fc40008000000 */
[----:B------:R-:W-:Y:S01]  /*0850*/  @!P0 IMAD.X R27, RZ, RZ, R27, P6 ;  /* 0x000000ffff1b8224 */ /* 0x000fe200030e061b */
[C---:B---3--:R-:W-:Y:S01]  /*0860*/  @!P1 IADD3 R16, P5, R5.reuse, R16, RZ ;  /* 0x0000001005109210 */ /* 0x048fe20007fbe0ff */
[----:B------:R-:W-:Y:S01]  /*0870*/  @!P3 VIADD R24, R24, 0x80 ;  /* 0x000000801818b836 */ /* 0x000fe20000000000 */
[----:B------:R-:W-:Y:S01]  /*0880*/  PRMT R3, RZ, 0x7610, R3 ;  /* 0x00007610ff037816 */ /* 0x000fe20000000003 */
[----:B-1----:R-:W1:Y:S03]  /*0890*/  @!P3 LDC.64 R18, c[0x0][0x220] ;  /* 0x00008800ff12bb82 */ /* 0x002e660000000a00 */
[CC--:B------:R-:W-:Y:S01]  /*08a0*/  ISETP.GE.AND P4, PT, R24.reuse, R25.reuse, PT ;  /* 0x000000191800720c */ /* 0x0c0fe20003f86270 */
[----:B------:R-:W-:Y:S01]  /*08b0*/  @!P1 IMAD.X R17, RZ, RZ, R17, P5 ;  /* 0x000000ffff119224 */ /* 0x000fe200028e0611 */
[----:B------:R-:W-:Y:S01]  /*08c0*/  PRMT R7, RZ, 0x7610, R7 ;  /* 0x00007610ff077816 */ /* 0x000fe20000000007 */
[----:B------:R-:W3:Y:S10]  /*08d0*/  @!P0 LDG.E.U8 R3, desc[UR8][R28.64] ;  /* 0x000000081c038981 */ /* 0x000ef4000c1e1100 */
[C---:B------:R-:W-:Y:S01]  /*08e0*/  @!P4 VIADD R11, R24.reuse, UR4 ;  /* 0x00000004180bcc36 */ /* 0x040fe20008000000 */
[----:B--2---:R-:W-:Y:S01]  /*08f0*/  @!P1 IADD3 R14, P5, R5, R14, RZ ;  /* 0x0000000e050e9210 */ /* 0x004fe20007fbe0ff */
[----:B------:R-:W-:Y:S01]  /*0900*/  @!P4 VIADD R24, R24, 0x80 ;  /* 0x000000801818c836 */ /* 0x000fe20000000000 */
[----:B------:R-:W-:Y:S01]  /*0910*/  PRMT R2, RZ, 0x7610, R2 ;  /* 0x00007610ff027816 */ /* 0x000fe20000000002 */
[----:B------:R2:W5:Y:S03]  /*0920*/  @!P1 LDG.E.U8 R7, desc[UR8][R16.64] ;  /* 0x0000000810079981 */ /* 0x000566000c1e1100 */
[----:B------:R-:W-:Y:S01]  /*0930*/  ISETP.GE.AND P6, PT, R24, R25, PT ;  /* 0x000000191800720c */ /* 0x000fe20003fc6270 */
[----:B------:R-:W-:-:S05]  /*0940*/  @!P1 IMAD.X R15, RZ, RZ, R15, P5 ;  /* 0x000000ffff0f9224 */ /* 0x000fca00028e060f */
[----:B------:R0:W5:Y:S01]  /*0950*/  @!P1 LDG.E.U8 R2, desc[UR8][R14.64] ;  /* 0x000000080e029981 */ /* 0x000162000c1e1100 */
[----:B--2---:R-:W2:Y:S06]  /*0960*/  @!P4 LDC.64 R16, c[0x0][0x220] ;  /* 0x00008800ff10cb82 */ /* 0x004eac0000000a00 */
[C---:B------:R-:W-:Y:S02]  /*0970*/  @!P6 VIADD R9, R24.reuse, UR4 ;  /* 0x000000041809ec36 */ /* 0x040fe40008000000 */
[----:B------:R-:W-:Y:S01]  /*0980*/  @!P6 VIADD R24, R24, 0x80 ;  /* 0x000000801818e836 */ /* 0x000fe20000000000 */
[----:B0-----:R-:W0:Y:S04]  /*0990*/  @!P6 LDC.64 R14, c[0x0][0x220] ;  /* 0x00008800ff0eeb82 */ /* 0x001e280000000a00 */
[----:B------:R-:W-:-:S02]  /*09a0*/  ISETP.GE.AND P5, PT, R24, R25, PT ;  /* 0x000000191800720c */ /* 0x000fc40003fa6270 */
[----:B------:R-:W-:-:S05]  /*09b0*/  @!P2 IADD3 R28, P1, R10, R20, RZ ;  /* 0x000000140a1ca210 */ /* 0x000fca0007f3e0ff */
[----:B------:R-:W-:-:S06]  /*09c0*/  @!P2 IMAD.X R29, RZ, RZ, R21, P1 ;  /* 0x000000ffff1da224 */ /* 0x000fcc00008e0615 */
[----:B------:R-:W0:Y:S01]  /*09d0*/  @!P5 LDC.64 R20, c[0x0][0x220] ;  /* 0x00008800ff14db82 */ /* 0x000e220000000a00 */
[----:B------:R-:W-:Y:S02]  /*09e0*/  @!P2 IADD3 R12, P1, R10, R12, RZ ;  /* 0x0000000c0a0ca210 */ /* 0x000fe40007f3e0ff */
[----:B------:R-:W-:Y:S02]  /*09f0*/  PRMT R5, RZ, 0x7610, R5 ;  /* 0x00007610ff057816 */ /* 0x000fe40000000005 */
[----:B------:R-:W-:Y:S01]  /*0a00*/  PRMT R8, RZ, 0x7610, R8 ;  /* 0x00007610ff087816 */ /* 0x000fe20000000008 */
[----:B------:R-:W-:Y:S01]  /*0a10*/  @!P2 IMAD.X R13, RZ, RZ, R13, P1 ;  /* 0x000000ffff0da224 */ /* 0x000fe200008e060d */
[----:B------:R-:W-:Y:S02]  /*0a20*/  PRMT R10, RZ, 0x7610, R10 ;  /* 0x00007610ff0a7816 */ /* 0x000fe4000000000a */
[----:B-1----:R-:W-:Y:S01]  /*0a30*/  @!P3 IADD3 R18, P1, R23, R18, RZ ;  /* 0x000000121712b210 */ /* 0x002fe20007f3e0ff */
[----:B------:R0:W5:Y:S01]  /*0a40*/  @!P0 LDG.E.U8 R5, desc[UR8][R26.64] ;  /* 0x000000081a058981 */ /* 0x000162000c1e1100 */
[----:B------:R-:W-:-:S03]  /*0a50*/  PRMT R22, RZ, 0x7610, R22 ;  /* 0x00007610ff167816 */ /* 0x000fc60000000016 */
[----:B------:R1:W5:Y:S01]  /*0a60*/  @!P2 LDG.E.U8 R8, desc[UR8][R28.64] ;  /* 0x000000081c08a981 */ /* 0x000362000c1e1100 */
[----:B------:R-:W-:Y:S01]  /*0a70*/  @!P3 IMAD.X R19, RZ, RZ, R19, P1 ;  /* 0x000000ffff13b224 */ /* 0x000fe200008e0613 */
[----:B--2---:R-:W-:Y:S02]  /*0a80*/  @!P4 IADD3 R16, P1, R11, R16, RZ ;  /* 0x000000100b10c210 */ /* 0x004fe40007f3e0ff */
[----:B------:R2:W5:Y:S01]  /*0a90*/  @!P2 LDG.E.U8 R10, desc[UR8][R12.64] ;  /* 0x000000080c0aa981 */ /* 0x000562000c1e1100 */
[----:B0-----:R-:W-:Y:S01]  /*0aa0*/  @!P6 IADD3 R26, P2, R9, R14, RZ ;  /* 0x0000000e091ae210 */ /* 0x001fe20007f5e0ff */
[----:B-1----:R-:W-:Y:S02]  /*0ab0*/  @!P5 VIADD R29, R24, UR4 ;  /* 0x00000004181ddc36 */ /* 0x002fe40008000000 */
[----:B------:R0:W5:Y:S01]  /*0ac0*/  @!P3 LDG.E.U8 R22, desc[UR8][R18.64] ;  /* 0x000000081216b981 */ /* 0x000162000c1e1100 */
[----:B------:R-:W-:Y:S01]  /*0ad0*/  @!P4 IMAD.X R17, RZ, RZ, R17, P1 ;  /* 0x000000ffff11c224 */ /* 0x000fe200008e0611 */
[----:B--2---:R-:W1:Y:S01]  /*0ae0*/  @!P3 LDC.64 R12, c[0x0][0x228] ;  /* 0x00008a00ff0cbb82 */ /* 0x004e620000000a00 */
[----:B------:R-:W-:Y:S01]  /*0af0*/  @!P6 IMAD.X R27, RZ, RZ, R15, P2 ;  /* 0x000000ffff1be224 */ /* 0x000fe200010e060f */
[----:B0-----:R-:W-:-:S06]  /*0b00*/  @!P5 IADD3 R18, P1, R29, R20, RZ ;  /* 0x000000141d12d210 */ /* 0x001fcc0007f3e0ff */
[----:B------:R-:W0:Y:S01]  /*0b10*/  @!P4 LDC.64 R14, c[0x0][0x228] ;  /* 0x00008a00ff0ecb82 */ /* 0x000e220000000a00 */
[----:B------:R-:W-:Y:S02]  /*0b20*/  PRMT R20, RZ, 0x7610, R20 ;  /* 0x00007610ff147816 */ /* 0x000fe40000000014 */
[----:B------:R-:W-:Y:S01]  /*0b30*/  PRMT R28, RZ, 0x7610, R28 ;  /* 0x00007610ff1c7816 */ /* 0x000fe2000000001c */
[----:B------:R-:W-:-:S05]  /*0b40*/  @!P5 IMAD.X R19, RZ, RZ, R21, P1 ;  /* 0x000000ffff13d224 */ /* 0x000fca00008e0615 */
[----:B------:R2:W5:Y:S04]  /*0b50*/  @!P5 LDG.E.U8 R20, desc[UR8][R18.64] ;  /* 0x000000081214d981 */ /* 0x000568000c1e1100 */
[----:B------:R1:W5:Y:S01]  /*0b60*/  @!P4 LDG.E.U8 R28, desc[UR8][R16.64] ;  /* 0x00000008101cc981 */ /* 0x000362000c1e1100 */
[----:B--2---:R-:W2:Y:S08]  /*0b70*/  @!P5 LDC.64 R18, c[0x0][0x228] ;  /* 0x00008a00ff12db82 */ /* 0x004eb00000000a00 */
[----:B-1----:R-:W1:Y:S01]  /*0b80*/  @!P6 LDC.64 R16, c[0x0][0x228] ;  /* 0x00008a00ff10eb82 */ /* 0x002e620000000a00 */
[----:B------:R-:W-:-:S02]  /*0b90*/  @!P3 IADD3 R12, P1, R23, R12, RZ ;  /* 0x0000000c170cb210 */ /* 0x000fc40007f3e0ff */
[----:B0-----:R-:W-:Y:S02]  /*0ba0*/  @!P4 IADD3 R14, P2, R11, R14, RZ ;  /* 0x0000000e0b0ec210 */ /* 0x001fe40007f5e0ff */
[----:B------:R-:W-:Y:S01]  /*0bb0*/  PRMT R11, RZ, 0x7610, R11 ;  /* 0x00007610ff0b7816 */ /* 0x000fe2000000000b */
[----:B------:R-:W-:Y:S01]  /*0bc0*/  @!P3 IMAD.X R13, RZ, RZ, R13, P1 ;  /* 0x000000ffff0db224 */ /* 0x000fe200008e060d */
[----:B------:R-:W-:-:S04]  /*0bd0*/  PRMT R24, RZ, 0x7610, R24 ;  /* 0x00007610ff187816 */ /* 0x000fc80000000018 */
[----:B------:R0:W5:Y:S04]  /*0be0*/  @!P3 LDG.E.U8 R11, desc[UR8][R12.64] ;  /* 0x000000080c0bb981 */ /* 0x000168000c1e1100 */
[----:B------:R2:W5:Y:S01]  /*0bf0*/  @!P6 LDG.E.U8 R24, desc[UR8][R26.64] ;  /* 0x000000081a18e981 */ /* 0x000562000c1e1100 */
[----:B------:R-:W-:Y:S01]  /*0c00*/  @!P4 IMAD.X R15, RZ, RZ, R15, P2 ;  /* 0x000000ffff0fc224 */ /* 0x000fe200010e060f */
[----:B0-----:R-:W0:Y:S01]  /*0c10*/  @!P0 LDC.64 R12, c[0x0][0x218] ;  /* 0x00008600ff0c8b82 */ /* 0x001e220000000a00 */
[----:B--2---:R-:W-:Y:S02]  /*0c20*/  @!P5 IADD3 R26, P3, R29, R18, RZ ;  /* 0x000000121d1ad210 */ /* 0x004fe40007f7e0ff */
[----:B-1----:R-:W-:Y:S02]  /*0c30*/  @!P6 IADD3 R16, P1, R9, R16, RZ ;  /* 0x000000100910e210 */ /* 0x002fe40007f3e0ff */
[----:B------:R-:W-:Y:S01]  /*0c40*/  PRMT R9, RZ, 0x7610, R9 ;  /* 0x00007610ff097816 */ /* 0x000fe20000000009 */
[----:B------:R-:W-:Y:S01]  /*0c50*/  @!P5 IMAD.X R27, RZ, RZ, R19, P3 ;  /* 0x000000ffff1bd224 */ /* 0x000fe200018e0613 */
[----:B------:R-:W-:Y:S01]  /*0c60*/  PRMT R18, RZ, 0x7610, R18 ;  /* 0x00007610ff127816 */ /* 0x000fe20000000012 */
[----:B------:R-:W-:Y:S01]  /*0c70*/  @!P6 IMAD.X R17, RZ, RZ, R17, P1 ;  /* 0x000000ffff11e224 */ /* 0x000fe200008e0611 */
[----:B------:R-:W-:-:S02]  /*0c80*/  PRMT R19, RZ, 0x7610, R19 ;  /* 0x00007610ff137816 */ /* 0x000fc40000000013 */
[----:B------:R5:W2:Y:S04]  /*0c90*/  @!P4 LDG.E.U8 R9, desc[UR8][R14.64] ;  /* 0x000000080e09c981 */ /* 0x000aa8000c1e1100 */
[----:B------:R1:W2:Y:S04]  /*0ca0*/  @!P6 LDG.E.U8 R18, desc[UR8][R16.64] ;  /* 0x000000081012e981 */ /* 0x0002a8000c1e1100 */
[----:B------:R1:W2:Y:S01]  /*0cb0*/  @!P5 LDG.E.U8 R19, desc[UR8][R26.64] ;  /* 0x000000081a13d981 */ /* 0x0002a2000c1e1100 */
[----:B------:R-:W-:Y:S02]  /*0cc0*/  VIADD R23, R4, 0x80 ;  /* 0x0000008004177836 */ /* 0x000fe40000000000 */
[----:B------:R-:W-:-:S02]  /*0cd0*/  IMAD.MOV.U32 R21, RZ, RZ, R4 ;  /* 0x000000ffff157224 */ /* 0x000fc400078e0004 */
[----:B------:R-:W-:Y:S01]  /*0ce0*/  @!P0 IMAD.MOV.U32 R21, RZ, RZ, R23 ;  /* 0x000000ffff158224 */ /* 0x000fe200078e0017 */
[----:B------:R-:W-:Y:S04]  /*0cf0*/  BSSY B0, `(.L_x_17161) ;  /* 0x0000059000007945 */ /* 0x000fe80003800000 */
[----:B------:R-:W-:Y:S01]  /*0d00*/  BSSY B1, `(.L_x_17162) ;  /* 0x0000050000017945 */ /* 0x000fe20003800000 */
[C---:B----4-:R-:W-:Y:S02]  /*0d10*/  PRMT R23, R6.reuse, 0x8880, RZ ;  /* 0x0000888006177816 */ /* 0x050fe400000000ff */
[----:B------:R-:W-:Y:S02]  /*0d20*/  LOP3.LUT P5, RZ, R6, 0xff, RZ, 0xc0, !PT ;  /* 0x000000ff06ff7812 */ /* 0x000fe400078ac0ff */
[----:B---3--:R-:W-:-:S02]  /*0d30*/  LOP3.LUT P2, RZ, R3, 0xff, RZ, 0xc0, !PT ;  /* 0x000000ff03ff7812 */ /* 0x008fc4000784c0ff */
[----:B------:R-:W-:Y:S01]  /*0d40*/  PRMT R29, R3, 0x8880, RZ ;  /* 0x00008880031d7816 */ /* 0x000fe200000000ff */
[----:B------:R-:W-:-:S03]  /*0d50*/  @!P0 VIADD R3, R4, UR4 ;  /* 0x0000000404038c36 */ /* 0x000fc60008000000 */
[----:B------:R-:W-:Y:S01]  /*0d60*/  ISETP.GT.AND P1, PT, R29, RZ, PT ;  /* 0x000000ff1d00720c */ /* 0x000fe20003f24270 */
[----:B------:R-:W-:Y:S01]  /*0d70*/  IMAD.MOV.U32 R4, RZ, RZ, R23 ;  /* 0x000000ffff047224 */ /* 0x000fe200078e0017 */
[----:B0-----:R-:W-:Y:S02]  /*0d80*/  @!P0 IADD3 R12, P3, R3, R12, RZ ;  /* 0x0000000c030c8210 */ /* 0x001fe40007f7e0ff */
[C---:B-----5:R-:W-:Y:S02]  /*0d90*/  PRMT R14, R7.reuse, 0x8880, RZ ;  /* 0x00008880070e7816 */ /* 0x060fe400000000ff */
[----:B------:R-:W-:Y:S02]  /*0da0*/  LOP3.LUT P4, RZ, R7, 0xff, RZ, 0xc0, !PT ;  /* 0x000000ff07ff7812 */ /* 0x000fe4000788c0ff */
[----:B------:R-:W-:Y:S01]  /*0db0*/  ISETP.GT.AND P6, PT, R4, RZ, PT ;  /* 0x000000ff0400720c */ /* 0x000fe20003fc4270 */
[----:B------:R-:W-:-:S03]  /*0dc0*/  IMAD.MOV.U32 R3, RZ, RZ, R14 ;  /* 0x000000ffff037224 */ /* 0x000fc600078e000e */
[----:B------:R-:W-:Y:S01]  /*0dd0*/  @P5 SEL R0, RZ, 0x1, !P6 ;  /* 0x00000001ff005807 */ /* 0x000fe20007000000 */
[----:B------:R-:W-:Y:S01]  /*0de0*/  @!P0 IMAD.X R13, RZ, RZ, R13, P3 ;  /* 0x000000ffff0d8224 */ /* 0x000fe200018e060d */
[----:B------:R-:W-:-:S05]  /*0df0*/  ISETP.GT.AND P3, PT, R3, RZ, PT ;  /* 0x000000ff0300720c */ /* 0x000fca0003f64270 */
[----:B------:R-:W-:Y:S02]  /*0e00*/  @P4 SEL R2, RZ, 0x1, !P3 ;  /* 0x00000001ff024807 */ /* 0x000fe40005800000 */
[----:B------:R-:W-:Y:S02]  /*0e10*/  @P2 SEL R5, RZ, 0x1, !P1 ;  /* 0x00000001ff052807 */ /* 0x000fe40004800000 */
[----:B------:R-:W-:Y:S02]  /*0e20*/  LOP3.LUT P1, RZ, R8, 0xff, RZ, 0xc0, !PT ;  /* 0x000000ff08ff7812 */ /* 0x000fe4000782c0ff */
[C---:B------:R-:W-:Y:S02]  /*0e30*/  LOP3.LUT P2, RZ, R22.reuse, 0xff, RZ, 0xc0, !PT ;  /* 0x000000ff16ff7812 */ /* 0x040fe4000784c0ff */
[----:B------:R-:W-:-:S04]  /*0e40*/  PRMT R4, R22, 0x8880, RZ ;  /* 0x0000888016047816 */ /* 0x000fc800000000ff */
[----:B------:R-:W-:Y:S02]  /*0e50*/  ISETP.GT.AND P5, PT, R4, RZ, PT ;  /* 0x000000ff0400720c */ /* 0x000fe40003fa4270 */
[----:B------:R-:W-:Y:S01]  /*0e60*/  PRMT R3, R8, 0x8880, RZ ;  /* 0x0000888008037816 */ /* 0x000fe200000000ff */
[----:B------:R0:W-:Y:S03]  /*0e70*/  @!P0 STG.E.U8 desc[UR8][R12.64], R5 ;  /* 0x000000050c008986 */ /* 0x0001e6000c101108 */
[----:B------:R-:W-:Y:S02]  /*0e80*/  ISETP.GT.AND P0, PT, R3, RZ, PT ;  /* 0x000000ff0300720c */ /* 0x000fe40003f04270 */
[----:B------:R-:W-:Y:S02]  /*0e90*/  LOP3.LUT P4, RZ, R20, 0xff, RZ, 0xc0, !PT ;  /* 0x000000ff14ff7812 */ /* 0x000fe4000788c0ff */
[----:B------:R-:W-:-:S02]  /*0ea0*/  LOP3.LUT P3, RZ, R28, 0xff, RZ, 0xc0, !PT ;  /* 0x000000ff1cff7812 */ /* 0x000fc4000786c0ff */
[----:B------:R-:W-:Y:S02]  /*0eb0*/  PRMT R3, R28, 0x8880, RZ ;  /* 0x000088801c037816 */ /* 0x000fe400000000ff */
[----:B0-----:R-:W-:Y:S02]  /*0ec0*/  PRMT R5, R20, 0x8880, RZ ;  /* 0x0000888014057816 */ /* 0x001fe400000000ff */
[----:B------:R-:W-:Y:S02]  /*0ed0*/  @P1 SEL R10, RZ, 0x1, !P0 ;  /* 0x00000001ff0a1807 */ /* 0x000fe40004000000 */
[----:B------:R-:W-:Y:S02]  /*0ee0*/  ISETP.GT.AND P1, PT, R3, RZ, PT ;  /* 0x000000ff0300720c */ /* 0x000fe40003f24270 */
[----:B------:R-:W-:Y:S02]  /*0ef0*/  @P2 SEL R11, RZ, 0x1, !P5 ;  /* 0x00000001ff0b2807 */ /* 0x000fe40006800000 */
[----:B------:R-:W-:-:S02]  /*0f00*/  ISETP.GE.AND P5, PT, R21, R25, PT ;  /* 0x000000191500720c */ /* 0x000fc40003fa6270 */
[C---:B------:R-:W-:Y:S02]  /*0f10*/  LOP3.LUT P6, RZ, R24.reuse, 0xff, RZ, 0xc0, !PT ;  /* 0x000000ff18ff7812 */ /* 0x040fe400078cc0ff */
[----:B------:R-:W-:Y:S02]  /*0f20*/  PRMT R4, R24, 0x8880, RZ ;  /* 0x0000888018047816 */ /* 0x000fe400000000ff */
[----:B------:R-:W-:Y:S02]  /*0f30*/  ISETP.GT.AND P2, PT, R5, RZ, PT ;  /* 0x000000ff0500720c */ /* 0x000fe40003f44270 */
[----:B------:R-:W-:Y:S02]  /*0f40*/  ISETP.GT.AND P0, PT, R4, RZ, PT ;  /* 0x000000ff0400720c */ /* 0x000fe40003f04270 */
[----:B--2---:R-:W-:-:S05]  /*0f50*/  @P3 SEL R9, RZ, 0x1, !P1 ;  /* 0x00000001ff093807 */ /* 0x004fca0004800000 */
[----:B------:R-:W-:Y:S02]  /*0f60*/  @P6 SEL R18, RZ, 0x1, !P0 ;  /* 0x00000001ff126807 */ /* 0x000fe40004000000 */
[----:B------:R-:W-:Y:S01]  /*0f70*/  @P4 SEL R19, RZ, 0x1, !P2 ;  /* 0x00000001ff134807 */ /* 0x000fe20005000000 */
[----:B-1----:R-:W-:Y:S06]  /*0f80*/  @P5 BRA `(.L_x_17163) ;  /* 0x0000000000385947 */ /* 0x002fec0003800000 */
        /* <DEDUP_REMOVED lines=14> */
.L_x_17163:
        /* <DEDUP_REMOVED lines=8> */
.L_x_17164:
[----:B------:R-:W-:-:S13]  /*10f0*/  ISETP.GE.AND P0, PT, R21, R25, PT ;  /* 0x000000191500720c */ /* 0x000fda0003f06270 */
[----:B------:R-:W-:Y:S05]  /*1100*/  @P0 BRA `(.L_x_17166) ;  /* 0x00000000003c0947 */ /* 0x000fea0003800000 */
[C---:B-1----:R-:W-:Y:S01]  /*1110*/  VIADD R2, R21.reuse, UR4 ;  /* 0x0000000415027c36 */ /* 0x042fe20008000000 */
[----:B------:R-:W-:Y:S01]  /*1120*/  ULDC.64 UR6, c[0x0][0x218] ;  /* 0x0000860000067ab9 */ /* 0x000fe20000000a00 */
[----:B------:R-:W-:-:S03]  /*1130*/  VIADD R21, R21, 0x80 ;  /* 0x0000008015157836 */ /* 0x000fc60000000000 */
[----:B------:R-:W-:-:S05]  /*1140*/  IADD3 R2, P0, R2, UR6, RZ ;  /* 0x0000000602027c10 */ /* 0x000fca000ff1e0ff */
[----:B------:R-:W-:-:S05]  /*1150*/  IMAD.X R3, RZ, RZ, UR7, P0 ;  /* 0x00000007ff037e24 */ /* 0x000fca00080e06ff */
[----:B------:R1:W-:Y:S03]  /*1160*/  STG.E.U8 desc[UR8][R2.64], R11 ;  /* 0x0000000b02007986 */ /* 0x0003e6000c101108 */
.L_x_17165:
        /* <DEDUP_REMOVED lines=9> */
.L_x_17166:
[----:B------:R-:W-:Y:S05]  /*1200*/  BSYNC B1 ;  /* 0x0000000000017941 */ /* 0x000fea0003800000 */
.L_x_17162:
[----:B------:R-:W-:-:S13]  /*1210*/  ISETP.GE.AND P0, PT, R21, R25, PT ;  /* 0x000000191500720c */ /* 0x000fda0003f06270 */
[----:B0-----:R-:W0:Y:S01]  /*1220*/  @!P0 LDC.64 R4, c[0x0][0x218] ;  /* 0x00008600ff048b82 */ /* 0x001e220000000a00 */
[C---:B-12---:R-:W-:Y:S02]  /*1230*/  @!P0 VIADD R3, R21.reuse, UR4 ;  /* 0x0000000415038c36 */ /* 0x046fe40008000000 */
[----:B------:R-:W-:-:S03]  /*1240*/  @!P0 VIADD R21, R21, 0x80 ;  /* 0x0000008015158836 */ /* 0x000fc60000000000 */
[----:B0-----:R-:W-:-:S05]  /*1250*/  @!P0 IADD3 R2, P1, R3, R4, RZ ;  /* 0x0000000403028210 */ /* 0x001fca0007f3e0ff */
[----:B------:R-:W-:-:S05]  /*1260*/  @!P0 IMAD.X R3, RZ, RZ, R5, P1 ;  /* 0x000000ffff038224 */ /* 0x000fca00008e0605 */
[----:B------:R2:W-:Y:S03]  /*1270*/  @!P0 STG.E.U8 desc[UR8][R2.64], R18 ;  /* 0x0000001202008986 */ /* 0x0005e6000c101108 */
.L_x_17167:
[----:B------:R-:W-:Y:S05]  /*1280*/  BSYNC B0 ;  /* 0x0000000000007941 */ /* 0x000fea0003800000 */
.L_x_17161:
        /* <DEDUP_REMOVED lines=9> */
.L_x_17168:
        /* <DEDUP_REMOVED lines=14> */
.L_x_32187:


//--------------------- .text._ZN2at6native29vectorized_elementwise_kernelILi4ENS0_13BinaryFunctorIaaaZZZNS0_21heaviside_kernel_cudaERNS_18TensorIteratorBaseEENKUlvE_clEvENKUlvE0_clEvEUlaaE_EESt5arrayIPcLm3EEEEviT0_T1_ --------------------------
	.section	.text._ZN2at6native29vectorized_elementwise_kernelILi4ENS0_13BinaryFunctorIaaaZZZNS0_21heaviside_kernel_cudaERNS_18TensorIteratorBaseEENKUlvE_clEvENKUlvE0_clEvEUlaaE_EESt5arrayIPcLm3EEEEviT0_T1_,"ax",@progbits
	.align	128
        .global         _ZN2at6native29vectorized_elementwise_kernelILi4ENS0_13BinaryFunctorIaaaZZZNS0_21heaviside_kernel_cudaERNS_18TensorIteratorBaseEENKUlvE_clEvENKUlvE0_clEvEUlaaE_EESt5arrayIPcLm3EEEEviT0_T1_
        .type           _ZN2at6native29vectorized_elementwise_kernelILi4ENS0_13BinaryFunctorIaaaZZZNS0_21heaviside_kernel_cudaERNS_18TensorIteratorBaseEENKUlvE_clEvENKUlvE0_clEvEUlaaE_EESt5arrayIPcLm3EEEEviT0_T1_,@function
        .size           _ZN2at6native29vectorized_elementwise_kernelILi4ENS0_13BinaryFunctorIaaaZZZNS0_21heaviside_kernel_cudaERNS_18TensorIteratorBaseEENKUlvE_clEvENKUlvE0_clEvEUlaaE_EESt5arrayIPcLm3EEEEviT0_T1_,(.L_x_32188 - _ZN2at6native29vectorized_elementwise_kernelILi4ENS0_13BinaryFunctorIaaaZZZNS0_21heaviside_kernel_cudaERNS_18TensorIteratorBaseEENKUlvE_clEvENKUlvE0_clEvEUlaaE_EESt5arrayIPcLm3EEEEviT0_T1_)
        .other          _ZN2at6native29vectorized_elementwise_kernelILi4ENS0_13BinaryFunctorIaaaZZZNS0_21heaviside_kernel_cudaERNS_18TensorIteratorBaseEENKUlvE_clEvENKUlvE0_clEvEUlaaE_EESt5arrayIPcLm3EEEEviT0_T1_,@"STO_CUDA_ENTRY STV_DEFAULT"
_ZN2at6native29vectorized_elementwise_kernelILi4ENS0_13BinaryFunctorIaaaZZZNS0_21heaviside_kernel_cudaERNS_18TensorIteratorBaseEENKUlvE_clEvENKUlvE0_clEvEUlaaE_EESt5arrayIPcLm3EEEEviT0_T1_:
.text._ZN2at6native29vectorized_elementwise_kernelILi4ENS0_13BinaryFunctorIaaaZZZNS0_21heaviside_kernel_cudaERNS_18TensorIteratorBaseEENKUlvE_clEvENKUlvE0_clEvEUlaaE_EESt5arrayIPcLm3EEEEviT0_T1_:
        /* <DEDUP_REMOVED lines=19> */
[----:B------:R-:W2:Y:S01]  /*0130*/  LDG.E R11, desc[UR8][R6.64] ;  /* 0x00000008060b7981 */ /* 0x000ea2000c1e1900 */
[----:B------:R-:W-:Y:S01]  /*0140*/  IMAD.U32 R8, RZ, RZ, UR6 ;  /* 0x00000006ff087e24 */ /* 0x000fe2000f8e00ff */
[----:B------:R-:W-:Y:S01]  /*0150*/  ULDC.64 UR6, c[0x0][0x218] ;  /* 0x0000860000067ab9 */ /* 0x000fe20000000a00 */
[----:B------:R-:W-:Y:S01]  /*0160*/  IMAD.U32 R9, RZ, RZ, UR5 ;  /* 0x00000005ff097e24 */ /* 0x000fe2000f8e00ff */
[----:B------:R0:W3:Y:S01]  /*0170*/  LDG.E R4, desc[UR8][R6.64+0x200] ;  /* 0x0002000806047981 */ /* 0x0000e2000c1e1900 */
[----:B------:R-:W-:-:S05]  /*0180*/  IMAD.WIDE.U32 R8, R0, 0x4, R8 ;  /* 0x0000000400087825 */ /* 0x000fca00078e0008 */
[----:B------:R-:W4:Y:S04]  /*0190*/  LDG.E R2, desc[UR8][R8.64] ;  /* 0x0000000808027981 */ /* 0x000f28000c1e1900 */
[----:B------:R3:W5:Y:S01]  /*01a0*/  LDG.E R3, desc[UR8][R8.64+0x200] ;  /* 0x0002000808037981 */ /* 0x000762000c1e1900 */
[----:B------:R-:W-:-:S04]  /*01b0*/  UIADD3 UR5, UP0, UR4, UR6, URZ ;  /* 0x0000000604057290 */ /* 0x000fc8000ff1e03f */
[----:B------:R-:W-:Y:S01]  /*01c0*/  UIADD3.X UR6, URZ, UR7, URZ, UP0, !UPT ;  /* 0x000000073f067290 */ /* 0x000fe200087fe43f */
[C---:B--2---:R-:W-:Y:S02]  /*01d0*/  PRMT R5, R11.reuse, 0x7770, RZ ;  /* 0x000077700b057816 */ /* 0x044fe400000000ff */
[----:B------:R-:W-:Y:S02]  /*01e0*/  PRMT R12, R11, 0x8880, RZ ;  /* 0x000088800b0c7816 */ /* 0x000fe400000000ff */
[----:B------:R-:W-:Y:S02]  /*01f0*/  ISETP.NE.AND P4, PT, R5, RZ, PT ;  /* 0x000000ff0500720c */ /* 0x000fe40003f85270 */
[C---:B------:R-:W-:Y:S02]  /*0200*/  PRMT R5, R11.reuse, 0x7772, RZ ;  /* 0x000077720b057816 */ /* 0x040fe400000000ff */
[----:B------:R-:W-:Y:S02]  /*0210*/  PRMT R10, R11, 0x7771, RZ ;  /* 0x000077710b0a7816 */ /* 0x000fe400000000ff */
[----:B------:R-:W-:Y:S01]  /*0220*/  ISETP.NE.AND P0, PT, R5, RZ, PT ;  /* 0x000000ff0500720c */ /* 0x000fe20003f05270 */
[----:B------:R-:W-:Y:S01]  /*0230*/  IMAD.MOV.U32 R5, RZ, RZ, R12 ;  /* 0x000000ffff057224 */ /* 0x000fe200078e000c */
[----:B------:R-:W-:-:S02]  /*0240*/  ISETP.NE.AND P5, PT, R10, RZ, PT ;  /* 0x000000ff0a00720c */ /* 0x000fc40003fa5270 */
[C---:B------:R-:W-:Y:S02]  /*0250*/  PRMT R10, R11.reuse, 0x7773, RZ ;  /* 0x000077730b0a7816 */ /* 0x040fe400000000ff */
[C---:B0-----:R-:W-:Y:S02]  /*0260*/  PRMT R6, R11.reuse, 0x9991, RZ ;  /* 0x000099910b067816 */ /* 0x041fe400000000ff */
[C---:B------:R-:W-:Y:S02]  /*0270*/  PRMT R7, R11.reuse, 0xaaa2, RZ ;  /* 0x0000aaa20b077816 */ /* 0x040fe400000000ff */
[----:B------:R-:W-:Y:S02]  /*0280*/  PRMT R11, R11, 0xbbb3, RZ ;  /* 0x0000bbb30b0b7816 */ /* 0x000fe400000000ff */
[----:B------:R-:W-:Y:S01]  /*0290*/  ISETP.GT.AND P3, PT, R5, RZ, PT ;  /* 0x000000ff0500720c */ /* 0x000fe20003f64270 */
[----:B------:R-:W-:Y:S01]  /*02a0*/  IMAD.MOV.U32 R5, RZ, RZ, R7 ;  /* 0x000000ffff057224 */ /* 0x000fe200078e0007 */
[----:B---3--:R-:W-:Y:S01]  /*02b0*/  PRMT R8, R4, 0x7770, RZ ;  /* 0x0000777004087816 */ /* 0x008fe200000000ff */
[----:B------:R-:W-:Y:S01]  /*02c0*/  IMAD.MOV.U32 R7, RZ, RZ, R11 ;  /* 0x000000ffff077224 */ /* 0x000fe200078e000b */
[----:B------:R-:W-:-:S02]  /*02d0*/  ISETP.GT.AND P6, PT, R6, RZ, PT ;  /* 0x000000ff0600720c */ /* 0x000fc40003fc4270 */
[----:B----4-:R-:W-:Y:S02]  /*02e0*/  PRMT R6, R2, 0x7770, RZ ;  /* 0x0000777002067816 */ /* 0x010fe400000000ff */
[----:B------:R-:W-:Y:S02]  /*02f0*/  @P4 SEL R6, RZ, 0x1, !P3 ;  /* 0x00000001ff064807 */ /* 0x000fe40005800000 */
[----:B------:R-:W-:Y:S02]  /*0300*/  PRMT R9, R4, 0x7772, RZ ;  /* 0x0000777204097816 */ /* 0x000fe400000000ff */
[----:B------:R-:W-:Y:S02]  /*0310*/  ISETP.GT.AND P2, PT, R5, RZ, PT ;  /* 0x000000ff0500720c */ /* 0x000fe40003f44270 */
[----:B------:R-:W-:Y:S02]  /*0320*/  ISETP.GT.AND P3, PT, R7, RZ, PT ;  /* 0x000000ff0700720c */ /* 0x000fe40003f64270 */
[----:B------:R-:W-:-:S02]  /*0330*/  ISETP.NE.AND P4, PT, R8, RZ, PT ;  /* 0x000000ff0800720c */ /* 0x000fc40003f85270 */
[----:B------:R-:W-:Y:S02]  /*0340*/  PRMT R5, R2, 0x7771, RZ ;  /* 0x0000777102057816 */ /* 0x000fe400000000ff */
[C---:B------:R-:W-:Y:S02]  /*0350*/  PRMT R7, R4.reuse, 0x7771, RZ ;  /* 0x0000777104077816 */ /* 0x040fe400000000ff */
[----:B------:R-:W-:Y:S02]  /*0360*/  @P5 SEL R5, RZ, 0x1, !P6 ;  /* 0x00000001ff055807 */ /* 0x000fe40007000000 */
[----:B------:R-:W-:Y:S02]  /*0370*/  ISETP.NE.AND P5, PT, R9, RZ, PT ;  /* 0x000000ff0900720c */ /* 0x000fe40003fa5270 */
[C---:B------:R-:W-:Y:S02]  /*0380*/  PRMT R8, R4.reuse, 0x8880, RZ ;  /* 0x0000888004087816 */ /* 0x040fe400000000ff */
[----:B------:R-:W-:-:S02]  /*0390*/  PRMT R9, R4, 0x9991, RZ ;  /* 0x0000999104097816 */ /* 0x000fc400000000ff */
[----:B------:R-:W-:Y:S02]  /*03a0*/  ISETP.NE.AND P6, PT, R7, RZ, PT ;  /* 0x000000ff0700720c */ /* 0x000fe40003fc5270 */
[----:B------:R-:W-:Y:S02]  /*03b0*/  ISETP.NE.AND P1, PT, R10, RZ, PT ;  /* 0x000000ff0a00720c */ /* 0x000fe40003f25270 */
[----:B------:R-:W-:Y:S02]  /*03c0*/  PRMT R7, R2, 0x7772, RZ ;  /* 0x0000777202077816 */ /* 0x000fe400000000ff */
[----:B------:R-:W-:Y:S02]  /*03d0*/  PRMT R10, R4, 0x7773, RZ ;  /* 0x00007773040a7816 */ /* 0x000fe400000000ff */
[----:B------:R-:W-:Y:S02]  /*03e0*/  @P0 SEL R7, RZ, 0x1, !P2 ;  /* 0x00000001ff070807 */ /* 0x000fe40005000000 */
[----:B------:R-:W-:Y:S01]  /*03f0*/  ISETP.GT.AND P2, PT, R8, RZ, PT ;  /* 0x000000ff0800720c */ /* 0x000fe20003f44270 */
[----:B------:R-:W-:Y:S01]  /*0400*/  IMAD.MOV.U32 R8, RZ, RZ, R9 ;  /* 0x000000ffff087224 */ /* 0x000fe200078e0009 */
[----:B------:R-:W-:-:S02]  /*0410*/  PRMT R9, R4, 0xaaa2, RZ ;  /* 0x0000aaa204097816 */ /* 0x000fc400000000ff */
[----:B------:R-:W-:Y:S02]  /*0420*/  ISETP.NE.AND P0, PT, R10, RZ, PT ;  /* 0x000000ff0a00720c */ /* 0x000fe40003f05270 */
[C---:B-----5:R-:W-:Y:S02]  /*0430*/  PRMT R11, R3.reuse, 0x7770, RZ ;  /* 0x00007770030b7816 */ /* 0x060fe400000000ff */
[----:B------:R-:W-:Y:S02]  /*0440*/  PRMT R10, R4, 0xbbb3, RZ ;  /* 0x0000bbb3040a7816 */ /* 0x000fe400000000ff */
[----:B------:R-:W-:Y:S02]  /*0450*/  @P4 SEL R11, RZ, 0x1, !P2 ;  /* 0x00000001ff0b4807 */ /* 0x000fe40005000000 */
[----:B------:R-:W-:Y:S01]  /*0460*/  ISETP.GT.AND P4, PT, R8, RZ, PT ;  /* 0x000000ff0800720c */ /* 0x000fe20003f84270 */
[----:B------:R-:W-:Y:S02]  /*0470*/  IMAD.MOV.U32 R8, RZ, RZ, R9 ;  /* 0x000000ffff087224 */ /* 0x000fe400078e0009 */
[----:B------:R-:W-:Y:S01]  /*0480*/  IMAD.MOV.U32 R9, RZ, RZ, R10 ;  /* 0x000000ffff097224 */ /* 0x000fe200078e000a */
[----:B------:R-:W-:-:S02]  /*0490*/  PRMT R4, R3, 0x7771, RZ ;  /* 0x0000777103047816 */ /* 0x000fc400000000ff */
[----:B------:R-:W-:Y:S02]  /*04a0*/  ISETP.GT.AND P2, PT, R8, RZ, PT ;  /* 0x000000ff0800720c */ /* 0x000fe40003f44270 */
[----:B------:R-:W-:Y:S02]  /*04b0*/  @P6 SEL R4, RZ, 0x1, !P4 ;  /* 0x00000001ff046807 */ /* 0x000fe40006000000 */
[----:B------:R-:W-:Y:S02]  /*04c0*/  ISETP.GT.AND P4, PT, R9, RZ, PT ;  /* 0x000000ff0900720c */ /* 0x000fe40003f84270 */
[----:B------:R-:W-:Y:S02]  /*04d0*/  PRMT R9, R3, 0x7772, RZ ;  /* 0x0000777203097816 */ /* 0x000fe400000000ff */
[----:B------:R-:W-:Y:S02]  /*04e0*/  PRMT R10, R5, 0x7604, R6 ;  /* 0x00007604050a7816 */ /* 0x000fe40000000006 */
[----:B------:R-:W-:-:S02]  /*04f0*/  PRMT R12, R4, 0x7604, R11 ;  /* 0x00007604040c7816 */ /* 0x000fc4000000000b */
[----:B------:R-:W-:Y:S01]  /*0500*/  @P5 SEL R9, RZ, 0x1, !P2 ;  /* 0x00000001ff095807 */ /* 0x000fe20005000000 */
[----:B------:R-:W-:Y:S01]  /*0510*/  IMAD.U32 R4, RZ, RZ, UR5 ;  /* 0x00000005ff047e24 */ /* 0x000fe2000f8e00ff */
[----:B------:R-:W-:Y:S01]  /*0520*/  PRMT R6, R2, 0x7773, RZ ;  /* 0x0000777302067816 */ /* 0x000fe200000000ff */
[----:B------:R-:W-:Y:S01]  /*0530*/  IMAD.U32 R5, RZ, RZ, UR6 ;  /* 0x00000006ff057e24 */ /* 0x000fe2000f8e00ff */
[----:B------:R-:W-:Y:S02]  /*0540*/  PRMT R8, R3, 0x7773, RZ ;  /* 0x0000777303087816 */ /* 0x000fe400000000ff */
[----:B------:R-:W-:Y:S02]  /*0550*/  PRMT R7, R7, 0x7054, R10 ;  /* 0x0000705407077816 */ /* 0x000fe4000000000a */
[----:B------:R-:W-:Y:S02]  /*0560*/  PRMT R9, R9, 0x7054, R12 ;  /* 0x0000705409097816 */ /* 0x000fe4000000000c */
[----:B------:R-:W-:-:S02]  /*0570*/  @P1 SEL R6, RZ, 0x1, !P3 ;  /* 0x00000001ff061807 */ /* 0x000fc40005800000 */
[----:B------:R-:W-:Y:S01]  /*0580*/  @P0 SEL R8, RZ, 0x1, !P4 ;  /* 0x00000001ff080807 */ /* 0x000fe20006000000 */
[----:B------:R-:W-:Y:S01]  /*0590*/  IMAD.WIDE R2, R0, 0x4, R4 ;  /* 0x0000000400027825 */ /* 0x000fe200078e0204 */
[----:B------:R-:W-:Y:S02]  /*05a0*/  PRMT R7, R6, 0x654, R7 ;  /* 0x0000065406077816 */ /* 0x000fe40000000007 */
[----:B------:R-:W-:-:S03]  /*05b0*/  PRMT R9, R8, 0x654, R9 ;  /* 0x0000065408097816 */ /* 0x000fc60000000009 */
[----:B------:R-:W-:Y:S04]  /*05c0*/  STG.E desc[UR8][R2.64], R7 ;  /* 0x0000000702007986 */ /* 0x000fe8000c101908 */
[----:B------:R-:W-:Y:S01]  /*05d0*/  STG.E desc[UR8][R2.64+0x200], R9 ;  /* 0x0002000902007986 */ /* 0x000fe2000c101908 */
[----:B------:R-:W-:Y:S05]  /*05e0*/  EXIT ;  /* 0x000000000000794d */ /* 0x000fea0003800000 */
.L_x_17169:
        /* <DEDUP_REMOVED lines=165> */
.L_x_17172:
        /* <DEDUP_REMOVED lines=8> */
.L_x_17173:
        /* <DEDUP_REMOVED lines=8> */
.L_x_17174:
        /* <DEDUP_REMOVED lines=9> */
.L_x_17175:
[----:B------:R-:W-:Y:S05]  /*11d0*/  BSYNC B1 ;  /* 0x0000000000017941 */ /* 0x000fea0003800000 */
.L_x_17171:
[----:B------:R-:W-:-:S13]  /*11e0*/  ISETP.GE.AND P0, PT, R21, R25, PT ;  /* 0x000000191500720c */ /* 0x000fda0003f06270 */
[----:B0-----:R-:W0:Y:S01]  /*11f0*/  @!P0 LDC.64 R4, c[0x0][0x218] ;  /* 0x00008600ff048b82 */ /* 0x001e220000000a00 */
[C---:B-12---:R-:W-:Y:S02]  /*1200*/  @!P0 VIADD R3, R21.reuse, UR4 ;  /* 0x0000000415038c36 */ /* 0x046fe40008000000 */
[----:B------:R-:W-:-:S03]  /*1210*/  @!P0 VIADD R21, R21, 0x80 ;  /* 0x0000008015158836 */ /* 0x000fc60000000000 */
[----:B0-----:R-:W-:-:S05]  /*1220*/  @!P0 IADD3 R2, P1, R3, R4, RZ ;  /* 0x0000000403028210 */ /* 0x001fca0007f3e0ff */
[----:B------:R-:W-:-:S05]  /*1230*/  @!P0 IMAD.X R3, RZ, RZ, R5, P1 ;  /* 0x000000ffff038224 */ /* 0x000fca00008e0605 */
[----:B------:R2:W-:Y:S03]  /*1240*/  @!P0 STG.E.U8 desc[UR8][R2.64], R18 ;  /* 0x0000001202008986 */ /* 0x0005e6000c101108 */
.L_x_17176:
[----:B------:R-:W-:Y:S05]  /*1250*/  BSYNC B0 ;  /* 0x0000000000007941 */ /* 0x000fea0003800000 */
.L_x_17170:
        /* <DEDUP_REMOVED lines=9> */
.L_x_17177:
        /* <DEDUP_REMOVED lines=9> */
.L_x_32188:


//--------------------- .text._ZN2at6native29vectorized_elementwise_kernelILi8ENS0_13BinaryFunctorIaaaZZZNS0_21heaviside_kernel_cudaERNS_18TensorIteratorBaseEENKUlvE_clEvENKUlvE0_clEvEUlaaE_EESt5arrayIPcLm3EEEEviT0_T1_ --------------------------
	.section	.text._ZN2at6native29vectorized_elementwise_kernelILi8ENS0_13BinaryFunctorIaaaZZZNS0_21heaviside_kernel_cudaERNS_18TensorIteratorBaseEENKUlvE_clEvENKUlvE0_clEvEUlaaE_EESt5arrayIPcLm3EEEEviT0_T1_,"ax",@progbits
	.align	128
        .global         _ZN2at6native29vectorized_elementwise_kernelILi8ENS0_13BinaryFunctorIaaaZZZNS0_21heaviside_kernel_cudaERNS_18TensorIteratorBaseEENKUlvE_clEvENKUlvE0_clEvEUlaaE_EESt5arrayIPcLm3EEEEviT0_T1_
        .type           _ZN2at6native29vectorized_elementwise_kernelILi8ENS0_13BinaryFunctorIaaaZZZNS0_21heaviside_kernel_cudaERNS_18TensorIteratorBaseEENKUlvE_clEvENKUlvE0_clEvEUlaaE_EESt5arrayIPcLm3EEEEviT0_T1_,@function
        .size           _ZN2at6native29vectorized_elementwise_kernelILi8ENS0_13BinaryFunctorIaaaZZZNS0_21heaviside_kernel_cudaERNS_18TensorIteratorBaseEENKUlvE_clEvENKUlvE0_clEvEUlaaE_EESt5arrayIPcLm3EEEEviT0_T1_,(.L_x_32189 - _ZN2at6native29vectorized_elementwise_kernelILi8ENS0_13BinaryFunctorIaaaZZZNS0_21heaviside_kernel_cudaERNS_18TensorIteratorBaseEENKUlvE_clEvENKUlvE0_clEvEUlaaE_EESt5arrayIPcLm3EEEEviT0_T1_)
        .other          _ZN2at6native29vectorized_elementwise_kernelILi8ENS0_13BinaryFunctorIaaaZZZNS0_21heaviside_kernel_cudaERNS_18TensorIteratorBaseEENKUlvE_clEvENKUlvE0_clEvEUlaaE_EESt5arrayIPcLm3EEEEviT0_T1_,@"STO_CUDA_ENTRY STV_DEFAULT"
_ZN2at6native29vectorized_elementwise_kernelILi8ENS0_13BinaryFunctorIaaaZZZNS0_21heaviside_kernel_cudaERNS_18TensorIteratorBaseEENKUlvE_clEvENKUlvE0_clEvEUlaaE_EESt5arrayIPcLm3EEEEviT0_T1_:
.text._ZN2at6native29vectorized_elementwise_kernelILi8ENS0_13BinaryFunctorIaaaZZZNS0_21heaviside_kernel_cudaERNS_18TensorIteratorBaseEENKUlvE_clEvENKUlvE0_clEvEUlaaE_EESt5arrayIPcLm3EEEEviT0_T1_:
        /* <DEDUP_REMOVED lines=16> */
[----:B------:R-:W-:Y:S01]  /*0100*/  UIADD3 UR6, UP0, UR4, UR6, URZ ;  /* 0x0000000604067290 */ /* 0x000fe2000ff1e03f */
[----:B0-----:R-:W-:-:S06]  /*0110*/  IMAD.WIDE.U32 R4, R0, 0x8, R4 ;  /* 0x0000000800047825 */ /* 0x001fcc00078e0004 */
[----:B------:R-:W2:Y:S01]  /*0120*/  LDG.E.64 R4, desc[UR8][R4.64] ;  /* 0x0000000804047981 */ /* 0x000ea2000c1e1b00 */
[----:B------:R-:W-:Y:S01]  /*0130*/  UIADD3.X UR5, UR5, UR7, URZ, UP0, !UPT ;  /* 0x0000000705057290 */ /* 0x000fe200087fe43f */
[----:B------:R-:W-:Y:S02]  /*0140*/  IMAD.U32 R2, RZ, RZ, UR6 ;  /* 0x00000006ff027e24 */ /* 0x000fe4000f8e00ff */
[----:B------:R-:W-:-:S03]  /*0150*/  ULDC.64 UR6, c[0x0][0x218] ;  /* 0x0000860000067ab9 */ /* 0x000fc60000000a00 */
[----:B------:R-:W-:Y:S02]  /*0160*/  IMAD.U32 R3, RZ, RZ, UR5 ;  /* 0x00000005ff037e24 */ /* 0x000fe4000f8e00ff */
[----:B------:R-:W-:-:S06]  /*0170*/  IMAD.WIDE.U32 R2, R0, 0x8, R2 ;  /* 0x0000000800027825 */ /* 0x000fcc00078e0002 */
[----:B------:R-:W3:Y:S01]  /*0180*/  LDG.E.64 R2, desc[UR8][R2.64] ;  /* 0x0000000802027981 */ /* 0x000ee2000c1e1b00 */
[----:B------:R-:W-:-:S04]  /*0190*/  UIADD3 UR5, UP0, UR4, UR6, URZ ;  /* 0x0000000604057290 */ /* 0x000fc8000ff1e03f */
[----:B------:R-:W-:Y:S01]  /*01a0*/  UIADD3.X UR6, URZ, UR7, URZ, UP0, !UPT ;  /* 0x000000073f067290 */ /* 0x000fe200087fe43f */
[C---:B--2---:R-:W-:Y:S02]  /*01b0*/  PRMT R6, R4.reuse, 0x7632, R6 ;  /* 0x0000763204067816 */ /* 0x044fe40000000006 */
[----:B------:R-:W-:Y:S02]  /*01c0*/  PRMT R7, R4, 0x8880, RZ ;  /* 0x0000888004077816 */ /* 0x000fe400000000ff */
[----:B------:R-:W-:Y:S02]  /*01d0*/  PRMT R9, R5, 0x8880, RZ ;  /* 0x0000888005097816 */ /* 0x000fe400000000ff */
[C---:B------:R-:W-:Y:S02]  /*01e0*/  PRMT R8, R6.reuse, 0x8880, RZ ;  /* 0x0000888006087816 */ /* 0x040fe400000000ff */
[----:B------:R-:W-:Y:S02]  /*01f0*/  LOP3.LUT P6, RZ, R6, 0xff, RZ, 0xc0, !PT ;  /* 0x000000ff06ff7812 */ /* 0x000fe400078cc0ff */
[----:B------:R-:W-:-:S02]  /*0200*/  ISETP.GT.AND P2, PT, R7, RZ, PT ;  /* 0x000000ff0700720c */ /* 0x000fc40003f44270 */
[----:B------:R-:W-:Y:S02]  /*0210*/  PRMT R6, R5, 0x7632, R6 ;  /* 0x0000763205067816 */ /* 0x000fe40000000006 */
[----:B------:R-:W-:Y:S02]  /*0220*/  ISETP.GT.AND P1, PT, R9, RZ, PT ;  /* 0x000000ff0900720c */ /* 0x000fe40003f24270 */
[C---:B------:R-:W-:Y:S02]  /*0230*/  LOP3.LUT R7, R5.reuse, 0xffff, RZ, 0xc0, !PT ;  /* 0x0000ffff05077812 */ /* 0x040fe400078ec0ff */
[----:B------:R-:W-:Y:S02]  /*0240*/  PRMT R9, R5, 0xbb32, RZ ;  /* 0x0000bb3205097816 */ /* 0x000fe400000000ff */
[----:B------:R-:W-:Y:S02]  /*0250*/  PRMT R11, R6, 0x8880, RZ ;  /* 0x00008880060b7816 */ /* 0x000fe400000000ff */
[----:B------:R-:W-:-:S02]  /*0260*/  SHF.R.U32.HI R7, RZ, 0x8, R7 ;  /* 0x00000008ff077819 */ /* 0x000fc40000011607 */
[----:B------:R-:W-:Y:S02]  /*0270*/  ISETP.GT.AND P5, PT, R8, RZ, PT ;  /* 0x000000ff0800720c */ /* 0x000fe40003fa4270 */
[----:B------:R-:W-:Y:S01]  /*0280*/  LOP3.LUT P3, RZ, R6, 0xff, RZ, 0xc0, !PT ;  /* 0x000000ff06ff7812 */ /* 0x000fe2000786c0ff */
[----:B------:R-:W-:Y:S01]  /*0290*/  IMAD.MOV.U32 R6, RZ, RZ, R9 ;  /* 0x000000ffff067224 */ /* 0x000fe200078e0009 */
[----:B------:R-:W-:Y:S01]  /*02a0*/  PRMT R8, R5, 0x7732, RZ ;  /* 0x0000773205087816 */ /* 0x000fe200000000ff */
[----:B------:R-:W-:Y:S01]  /*02b0*/  IMAD.MOV.U32 R9, RZ, RZ, R11 ;  /* 0x000000ffff097224 */ /* 0x000fe200078e000b */
[----:B------:R-:W-:Y:S02]  /*02c0*/  PRMT R10, R7, 0x9910, RZ ;  /* 0x00009910070a7816 */ /* 0x000fe400000000ff */
[----:B------:R-:W-:Y:S02]  /*02d0*/  SHF.R.U32.HI R7, RZ, 0x8, R8 ;  /* 0x00000008ff077819 */ /* 0x000fe40000011608 */
[----:B------:R-:W-:Y:S01]  /*02e0*/  SHF.R.S32.HI R6, RZ, 0x8, R6 ;  /* 0x00000008ff067819 */ /* 0x000fe20000011406 */
[----:B------:R-:W-:Y:S01]  /*02f0*/  IMAD.MOV.U32 R8, RZ, RZ, R10 ;  /* 0x000000ffff087224 */ /* 0x000fe200078e000a */
[----:B------:R-:W-:-:S02]  /*0300*/  ISETP.GT.AND P4, PT, R9, RZ, PT ;  /* 0x000000ff0900720c */ /* 0x000fc40003f84270 */
[----:B------:R-:W-:Y:S02]  /*0310*/  PRMT R9, R7, 0x9910, RZ ;  /* 0x0000991007097816 */ /* 0x000fe400000000ff */
[----:B------:R-:W-:Y:S02]  /*0320*/  PRMT R10, R6, 0x9910, RZ ;  /* 0x00009910060a7816 */ /* 0x000fe400000000ff */
[----:B------:R-:W-:Y:S01]  /*0330*/  ISETP.NE.AND P0, PT, R8, RZ, PT ;  /* 0x000000ff0800720c */ /* 0x000fe20003f05270 */
[----:B------:R-:W-:Y:S01]  /*0340*/  IMAD.MOV.U32 R6, RZ, RZ, R9 ;  /* 0x000000ffff067224 */ /* 0x000fe200078e0009 */
[----:B------:R-:W-:Y:S01]  /*0350*/  LOP3.LUT R8, R4, 0xffff, RZ, 0xc0, !PT ;  /* 0x0000ffff04087812 */ /* 0x000fe200078ec0ff */
[----:B------:R-:W-:Y:S01]  /*0360*/  IMAD.MOV.U32 R9, RZ, RZ, R10 ;  /* 0x000000ffff097224 */ /* 0x000fe200078e000a */
[----:B---3--:R-:W-:Y:S02]  /*0370*/  PRMT R7, R2, 0x7632, R7 ;  /* 0x0000763202077816 */ /* 0x008fe40000000007 */
[----:B------:R-:W-:-:S02]  /*0380*/  SHF.R.U32.HI R8, RZ, 0x8, R8 ;  /* 0x00000008ff087819 */ /* 0x000fc40000011608 */
[----:B------:R-:W-:Y:S02]  /*0390*/  @P6 SEL R7, RZ, 0x1, !P5 ;  /* 0x00000001ff076807 */ /* 0x000fe40006800000 */
[----:B------:R-:W-:Y:S02]  /*03a0*/  ISETP.GT.AND P6, PT, R9, RZ, PT ;  /* 0x000000ff0900720c */ /* 0x000fe40003fc4270 */
[C---:B------:R-:W-:Y:S02]  /*03b0*/  PRMT R9, R3.reuse, 0x7732, RZ ;  /* 0x0000773203097816 */ /* 0x040fe400000000ff */
[----:B------:R-:W-:Y:S02]  /*03c0*/  ISETP.NE.AND P5, PT, R6, RZ, PT ;  /* 0x000000ff0600720c */ /* 0x000fe40003fa5270 */
[----:B------:R-:W-:Y:S02]  /*03d0*/  PRMT R10, R8, 0x9910, RZ ;  /* 0x00009910080a7816 */ /* 0x000fe400000000ff */
[----:B------:R-:W-:-:S02]  /*03e0*/  PRMT R6, R3, 0x7632, R6 ;  /* 0x0000763203067816 */ /* 0x000fc40000000006 */
[----:B------:R-:W-:Y:S02]  /*03f0*/  @P3 SEL R6, RZ, 0x1, !P4 ;  /* 0x00000001ff063807 */ /* 0x000fe40006000000 */
[C---:B------:R-:W-:Y:S02]  /*0400*/  LOP3.LUT P3, RZ, R5.reuse, 0xff, RZ, 0xc0, !PT ;  /* 0x000000ff05ff7812 */ /* 0x040fe4000786c0ff */
[----:B------:R-:W-:Y:S01]  /*0410*/  PRMT R8, R5, 0x9910, RZ ;  /* 0x0000991005087816 */ /* 0x000fe200000000ff */
[----:B------:R-:W-:Y:S01]  /*0420*/  IMAD.MOV.U32 R5, RZ, RZ, R9 ;  /* 0x000000ffff057224 */ /* 0x000fe200078e0009 */
[----:B------:R-:W-:Y:S01]  /*0430*/  PRMT R12, R2, 0x7732, RZ ;  /* 0x00007732020c7816 */ /* 0x000fe200000000ff */
[----:B------:R-:W-:Y:S01]  /*0440*/  IMAD.MOV.U32 R9, RZ, RZ, R10 ;  /* 0x000000ffff097224 */ /* 0x000fe200078e000a */
[----:B------:R-:W-:Y:S02]  /*0450*/  PRMT R10, R4, 0x9910, RZ ;  /* 0x00009910040a7816 */ /* 0x000fe400000000ff */
[----:B------:R-:W-:-:S02]  /*0460*/  SHF.R.S32.HI R8, RZ, 0x8, R8 ;  /* 0x00000008ff087819 */ /* 0x000fc40000011408 */
[----:B------:R-:W-:Y:S01]  /*0470*/  ISETP.NE.AND P4, PT, R9, RZ, PT ;  /* 0x000000ff0900720c */ /* 0x000fe20003f85270 */
[----:B------:R-:W-:Y:S01]  /*0480*/  IMAD.MOV.U32 R9, RZ, RZ, R10 ;  /* 0x000000ffff097224 */ /* 0x000fe200078e000a */
[----:B------:R-:W-:Y:S02]  /*0490*/  PRMT R10, R4, 0x7732, RZ ;  /* 0x00007732040a7816 */ /* 0x000fe400000000ff */
[----:B------:R-:W-:Y:S02]  /*04a0*/  PRMT R11, R8, 0x9910, RZ ;  /* 0x00009910080b7816 */ /* 0x000fe400000000ff */
[----:B------:R-:W-:Y:S01]  /*04b0*/  SHF.R.S32.HI R8, RZ, 0x8, R9 ;  /* 0x00000008ff087819 */ /* 0x000fe20000011409 */
[----:B------:R-:W-:Y:S01]  /*04c0*/  IMAD.MOV.U32 R9, RZ, RZ, R10 ;  /* 0x000000ffff097224 */ /* 0x000fe200078e000a */
[----:B------:R-:W-:Y:S01]  /*04d0*/  SHF.R.U32.HI R5, RZ, 0x8, R5 ;  /* 0x00000008ff057819 */ /* 0x000fe20000011605 */
[----:B------:R-:W-:Y:S01]  /*04e0*/  IMAD.MOV.U32 R10, RZ, RZ, R11 ;  /* 0x000000ffff0a7224 */ /* 0x000fe200078e000b */
[----:B------:R-:W-:-:S02]  /*04f0*/  PRMT R11, R8, 0x9910, RZ ;  /* 0x00009910080b7816 */ /* 0x000fc400000000ff */
[----:B------:R-:W-:Y:S02]  /*0500*/  @P5 SEL R5, RZ, 0x1, !P6 ;  /* 0x00000001ff055807 */ /* 0x000fe40007000000 */
[C---:B------:R-:W-:Y:S02]  /*0510*/  LOP3.LUT P6, RZ, R4.reuse, 0xff, RZ, 0xc0, !PT ;  /* 0x000000ff04ff7812 */ /* 0x040fe400078cc0ff */
[----:B------:R-:W-:Y:S02]  /*0520*/  PRMT R4, R4, 0xbb32, RZ ;  /* 0x0000bb3204047816 */ /* 0x000fe400000000ff */
[----:B------:R-:W-:Y:S02]  /*0530*/  SHF.R.U32.HI R8, RZ, 0x8, R9 ;  /* 0x00000008ff087819 */ /* 0x000fe40000011609 */
[----:B------:R-:W-:Y:S01]  /*0540*/  ISETP.GT.AND P5, PT, R10, RZ, PT ;  /* 0x000000ff0a00720c */ /* 0x000fe20003fa4270 */
[----:B------:R-:W-:Y:S01]  /*0550*/  IMAD.MOV.U32 R10, RZ, RZ, R11 ;  /* 0x000000ffff0a7224 */ /* 0x000fe200078e000b */
[----:B------:R-:W-:-:S02]  /*0560*/  SHF.R.S32.HI R4, RZ, 0x8, R4 ;  /* 0x00000008ff047819 */ /* 0x000fc40000011404 */
[----:B------:R-:W-:Y:S02]  /*0570*/  PRMT R8, R8, 0x9910, RZ ;  /* 0x0000991008087816 */ /* 0x000fe400000000ff */
[----:B------:R-:W-:Y:S02]  /*0580*/  SEL R9, RZ, 0x1, !P2 ;  /* 0x00000001ff097807 */ /* 0x000fe40005000000 */
[----:B------:R-:W-:Y:S02]  /*0590*/  ISETP.GT.AND P2, PT, R10, RZ, PT ;  /* 0x000000ff0a00720c */ /* 0x000fe40003f44270 */
[----:B------:R-:W-:Y:S01]  /*05a0*/  PRMT R10, R4, 0x9910, RZ ;  /* 0x00009910040a7816 */ /* 0x000fe200000000ff */
[----:B------:R-:W-:Y:S01]  /*05b0*/  IMAD.MOV.U32 R4, RZ, RZ, R8 ;  /* 0x000000ffff047224 */ /* 0x000fe200078e0008 */
[----:B------:R-:W-:Y:S02]  /*05c0*/  SEL R9, R2, R9, !P6 ;  /* 0x0000000902097207 */ /* 0x000fe40007000000 */
[----:B------:R-:W-:Y:S01]  /*05d0*/  LOP3.LUT R11, R3, 0xffff, RZ, 0xc0, !PT ;  /* 0x0000ffff030b7812 */ /* 0x000fe200078ec0ff */
[----:B------:R-:W-:Y:S01]  /*05e0*/  IMAD.MOV.U32 R8, RZ, RZ, R10 ;  /* 0x000000ffff087224 */ /* 0x000fe200078e000a */
[----:B------:R-:W-:-:S02]  /*05f0*/  ISETP.NE.AND P6, PT, R4, RZ, PT ;  /* 0x000000ff0400720c */ /* 0x000fc40003fc5270 */
[----:B------:R-:W-:Y:S02]  /*0600*/  SEL R4, RZ, 0x1, !P1 ;  /* 0x00000001ff047807 */ /* 0x000fe40004800000 */
[----:B------:R-:W-:Y:S02]  /*0610*/  ISETP.GT.AND P1, PT, R8, RZ, PT ;  /* 0x000000ff0800720c */ /* 0x000fe40003f24270 */
[----:B------:R-:W-:Y:S01]  /*0620*/  LOP3.LUT R8, R2, 0xffff, RZ, 0xc0, !PT ;  /* 0x0000ffff02087812 */ /* 0x000fe200078ec0ff */
[----:B------:R-:W-:Y:S01]  /*0630*/  IMAD.U32 R2, RZ, RZ, UR5 ;  /* 0x00000005ff027e24 */ /* 0x000fe2000f8e00ff */
[----:B------:R-:W-:Y:S01]  /*0640*/  SEL R10, R3, R4, !P3 ;  /* 0x00000004030a7207 */ /* 0x000fe20005800000 */
[----:B------:R-:W-:Y:S01]  /*0650*/  IMAD.U32 R3, RZ, RZ, UR6 ;  /* 0x00000006ff037e24 */ /* 0x000fe2000f8e00ff */
[----:B------:R-:W-:Y:S02]  /*0660*/  SHF.R.U32.HI R4, RZ, 0x8, R8 ;  /* 0x00000008ff047819 */ /* 0x000fe40000011608 */
[----:B------:R-:W-:Y:S01]  /*0670*/  SHF.R.U32.HI R11, RZ, 0x8, R11 ;  /* 0x00000008ff0b7819 */ /* 0x000fe2000001160b */
[----:B------:R-:W-:Y:S01]  /*0680*/  IMAD.WIDE R2, R0, 0x8, R2 ;  /* 0x0000000800027825 */ /* 0x000fe200078e0202 */
[----:B------:R-:W-:-:S02]  /*0690*/  SHF.R.U32.HI R8, RZ, 0x8, R12 ;  /* 0x00000008ff087819 */ /* 0x000fc4000001160c */
[----:B------:R-:W-:Y:S02]  /*06a0*/  @P0 SEL R11, RZ, 0x1, !P5 ;  /* 0x00000001ff0b0807 */ /* 0x000fe40006800000 */
[----:B------:R-:W-:Y:S02]  /*06b0*/  @P6 SEL R8, RZ, 0x1, !P1 ;  /* 0x00000001ff086807 */ /* 0x000fe40004800000 */
[----:B------:R-:W-:Y:S02]  /*06c0*/  @P4 SEL R4, RZ, 0x1, !P2 ;  /* 0x00000001ff044807 */ /* 0x000fe40005000000 */
[----:B------:R-:W-:Y:S02]  /*06d0*/  LOP3.LUT R7, R7, 0xff, RZ, 0xc0, !PT ;  /* 0x000000ff07077812 */ /* 0x000fe400078ec0ff */
[----:B------:R-:W-:Y:S02]  /*06e0*/  LOP3.LUT R9, R9, 0xff, RZ, 0xc0, !PT ;  /* 0x000000ff09097812 */ /* 0x000fe400078ec0ff */
[----:B------:R-:W-:-:S02]  /*06f0*/  LOP3.LUT R10, R10, 0xff, RZ, 0xc0, !PT ;  /* 0x000000ff0a0a7812 */ /* 0x000fc400078ec0ff */
[----:B------:R-:W-:Y:S02]  /*0700*/  LOP3.LUT R6, R6, 0xff, RZ, 0xc0, !PT ;  /* 0x000000ff06067812 */ /* 0x000fe400078ec0ff */
[----:B------:R-:W-:Y:S02]  /*0710*/  LOP3.LUT R5, R5, 0xffff, RZ, 0xc0, !PT ;  /* 0x0000ffff05057812 */ /* 0x000fe400078ec0ff */
[----:B------:R-:W-:Y:S02]  /*0720*/  LOP3.LUT R11, R11, 0xffff, RZ, 0xc0, !PT ;  /* 0x0000ffff0b0b7812 */ /* 0x000fe400078ec0ff */
[----:B------:R-:W-:Y:S02]  /*0730*/  LOP3.LUT R8, R8, 0xffff, RZ, 0xc0, !PT ;  /* 0x0000ffff08087812 */ /* 0x000fe400078ec0ff */
[----:B------:R-:W-:Y:S02]  /*0740*/  LOP3.LUT R4, R4, 0xffff, RZ, 0xc0, !PT ;  /* 0x0000ffff04047812 */ /* 0x000fe400078ec0ff */
[----:B------:R-:W-:-:S02]  /*0750*/  PRMT R5, R5, 0x7604, R6 ;  /* 0x0000760405057816 */ /* 0x000fc40000000006 */
[----:B------:R-:W-:Y:S02]  /*0760*/  PRMT R10, R11, 0x7604, R10 ;  /* 0x000076040b0a7816 */ /* 0x000fe4000000000a */
[----:B------:R-:W-:Y:S02]  /*0770*/  PRMT R7, R8, 0x7604, R7 ;  /* 0x0000760408077816 */ /* 0x000fe40000000007 */
[----:B------:R-:W-:Y:S02]  /*0780*/  PRMT R4, R4, 0x7604, R9 ;  /* 0x0000760404047816 */ /* 0x000fe40000000009 */
[----:B------:R-:W-:Y:S02]  /*0790*/  PRMT R5, R10, 0x5410, R5 ;  /* 0x000054100a057816 */ /* 0x000fe40000000005 */
[----:B------:R-:W-:-:S05]  /*07a0*/  PRMT R4, R4, 0x5410, R7 ;  /* 0x0000541004047816 */ /* 0x000fca0000000007 */
[----:B------:R-:W-:Y:S01]  /*07b0*/  STG.E.64 desc[UR8][R2.64], R4 ;  /* 0x0000000402007986 */ /* 0x000fe2000c101b08 */
[----:B------:R-:W-:Y:S05]  /*07c0*/  EXIT ;  /* 0x000000000000794d */ /* 0x000fea0003800000 */
.L_x_17178:
        /* <DEDUP_REMOVED lines=165> */
.L_x_17181:
        /* <DEDUP_REMOVED lines=8> */
.L_x_17182:
        /* <DEDUP_REMOVED lines=8> */
.L_x_17183:
        /* <DEDUP_REMOVED lines=9> */
.L_x_17184:
[----:B------:R-:W-:Y:S05]  /*13b0*/  BSYNC B1 ;  /* 0x0000000000017941 */ /* 0x000fea0003800000 */
.L_x_17180:
[----:B------:R-:W-:-:S13]  /*13c0*/  ISETP.GE.AND P0, PT, R21, R25, PT ;  /* 0x000000191500720c */ /* 0x000fda0003f06270 */
[----:B0-----:R-:W0:Y:S01]  /*13d0*/  @!P0 LDC.64 R4, c[0x0][0x218] ;  /* 0x00008600ff048b82 */ /* 0x001e220000000a00 */
[C---:B-12---:R-:W-:Y:S02]  /*13e0*/  @!P0 VIADD R3, R21.reuse, UR4 ;  /* 0x0000000415038c36 */ /* 0x046fe40008000000 */
[----:B------:R-:W-:-:S03]  /*13f0*/  @!P0 VIADD R21, R21, 0x80 ;  /* 0x0000008015158836 */ /* 0x000fc60000000000 */
[----:B0-----:R-:W-:-:S05]  /*1400*/  @!P0 IADD3 R2, P1, R3, R4, RZ ;  /* 0x0000000403028210 */ /* 0x001fca0007f3e0ff */
[----:B------:R-:W-:-:S05]  /*1410*/  @!P0 IMAD.X R3, RZ, RZ, R5, P1 ;  /* 0x000000ffff038224 */ /* 0x000fca00008e0605 */
[----:B------:R2:W-:Y:S03]  /*1420*/  @!P0 STG.E.U8 desc[UR8][R2.64], R18 ;  /* 0x0000001202008986 */ /* 0x0005e6000c101108 */
.L_x_17185:
[----:B------:R-:W-:Y:S05]  /*1430*/  BSYNC B0 ;  /* 0x0000000000007941 */ /* 0x000fea0003800000 */
.L_x_17179:
        /* <DEDUP_REMOVED lines=9> */
.L_x_17186:
        /* <DEDUP_REMOVED lines=11> */
.L_x_32189:


//--------------------- .text._ZN2at6native18elementwise_kernelILi128ELi4EZNS0_15gpu_kernel_implINS0_13BUnaryFunctorIaaaZZZNS0_21heaviside_kernel_cudaERNS_18TensorIteratorBaseEENKUlvE_clEvENKUlvE0_clEvEUlaaE_EEEEvS5_RKT_EUliE_EEviT1_ --------------------------
	.section	.text._ZN2at6native18elementwise_kernelILi128ELi4EZNS0_15gpu_kernel_implINS0_13BUnaryFunctorIaaaZZZNS0_21heaviside_kernel_cudaERNS_18TensorIteratorBaseEENKUlvE_clEvENKUlvE0_clEvEUlaaE_EEEEvS5_RKT_EUliE_EEviT1_,"ax",@progbits
	.align	128
        .global         _ZN2at6native18elementwise_kernelILi128ELi4EZNS0_15gpu_kernel_implINS0_13BUnaryFunctorIaaaZZZNS0_21heaviside_kernel_cudaERNS_18TensorIteratorBaseEENKUlvE_clEvENKUlvE0_clEvEUlaaE_EEEEvS5_RKT_EUliE_EEviT1_
        .type           _ZN2at6native18elementwise_kernelILi128ELi4EZNS0_15gpu_kernel_implINS0_13BUnaryFunctorIaaaZZZNS0_21heaviside_kernel_cudaERNS_18TensorIteratorBaseEENKUlvE_clEvENKUlvE0_clEvEUlaaE_EEEEvS5_RKT_EUliE_EEviT1_,@function
        .size           _ZN2at6native18elementwise_kernelILi128ELi4EZNS0_15gpu_kernel_implINS0_13BUnaryFunctorIaaaZZZNS0_21heaviside_kernel_cudaERNS_18TensorIteratorBaseEENKUlvE_clEvENKUlvE0_clEvEUlaaE_EEEEvS5_RKT_EUliE_EEviT1_,(.L_x_32190 - _ZN2at6native18elementwise_kernelILi128ELi4EZNS0_15gpu_kernel_implINS0_13BUnaryFunctorIaaaZZZNS0_21heaviside_kernel_cudaERNS_18TensorIteratorBaseEENKUlvE_clEvENKUlvE0_clEvEUlaaE_EEEEvS5_RKT_EUliE_EEviT1_)
        .other          _ZN2at6native18elementwise_kernelILi128ELi4EZNS0_15gpu_kernel_implINS0_13BUnaryFunctorIaaaZZZNS0_21heaviside_kernel_cudaERNS_18TensorIteratorBaseEENKUlvE_clEvENKUlvE0_clEvEUlaaE_EEEEvS5_RKT_EUliE_EEviT1_,@"STO_CUDA_ENTRY STV_DEFAULT"
_ZN2at6native18elementwise_kernelILi128ELi4EZNS0_15gpu_kernel_implINS0_13BUnaryFunctorIaaaZZZNS0_21heaviside_kernel_cudaERNS_18TensorIteratorBaseEENKUlvE_clEvENKUlvE0_clEvEUlaaE_EEEEvS5_RKT_EUliE_EEviT1_:
.text._ZN2at6native18elementwise_kernelILi128ELi4EZNS0_15gpu_kernel_implINS0_13BUnaryFunctorIaaaZZZNS0_21heaviside_kernel_cudaERNS_18TensorIteratorBaseEENKUlvE_clEvENKUlvE0_clEvEUlaaE_EEEEvS5_RKT_EUliE_EEviT1_:
        /* <DEDUP_REMOVED lines=314> */
.L_x_17189:
        /* <DEDUP_REMOVED lines=20> */
.L_x_17193:
[----:B------:R0:W5:Y:S01]  /*14e0*/  LDG.E.U8 R0, desc[UR36][R2.64] ;  /* 0x0000002402007981 */ /* 0x000162000c1e1100 */
[----:B------:R-:W-:Y:S05]  /*14f0*/  BRA `(.L_x_17195) ;  /* 0x0000000c00547947 */ /* 0x000fea0003800000 */
.L_x_17192:
        /* <DEDUP_REMOVED lines=8> */
.L_x_17197:
[----:B------:R0:W5:Y:S01]  /*1580*/  LDG.E.U8 R0, desc[UR36][R2.64] ;  /* 0x0000002402007981 */ /* 0x000162000c1e1100 */
[----:B------:R-:W-:Y:S05]  /*1590*/  BRA `(.L_x_17195) ;  /* 0x0000000c002c7947 */ /* 0x000fea0003800000 */
.L_x_17196:
[----:B------:R0:W5:Y:S01]  /*15a0*/  LDG.E.U16 R0, desc[UR36][R2.64] ;  /* 0x0000002402007981 */ /* 0x000162000c1e1500 */
[----:B------:R-:W-:Y:S05]  /*15b0*/  BRA `(.L_x_17195) ;  /* 0x0000000c00247947 */ /* 0x000fea0003800000 */
.L_x_17191:
        /* <DEDUP_REMOVED lines=9> */
.L_x_17199:
[----:B------:R-:W2:Y:S02]  /*1650*/  LDG.E.U16 R4, desc[UR36][R2.64] ;  /* 0x0000002402047981 */ /* 0x000ea4000c1e1500 */
[----:B--2---:R-:W-:-:S06]  /*1660*/  HADD2.F32 R4, -RZ, R4.H0_H0 ;  /* 0x20000004ff047230 */ /* 0x004fcc0000004100 */
[----:B------:R-:W0:Y:S02]  /*1670*/  F2I.FTZ.TRUNC.NTZ R4, R4 ;  /* 0x0000000400047305 */ /* 0x000e24000021f100 */
[----:B0-----:R-:W-:Y:S01]  /*1680*/  PRMT R0, R4, 0x7610, R0 ;  /* 0x0000761004007816 */ /* 0x001fe20000000000 */
[----:B------:R-:W-:Y:S06]  /*1690*/  BRA `(.L_x_17195) ;  /* 0x0000000800ec7947 */ /* 0x000fec0003800000 */
.L_x_17198:
        /* <DEDUP_REMOVED lines=9> */
.L_x_17201:
[----:B------:R-:W2:Y:S02]  /*1730*/  LDG.E.U16 R2, desc[UR36][R2.64] ;  /* 0x0000002402027981 */ /* 0x000ea4000c1e1500 */
[----:B--2---:R-:W-:-:S06]  /*1740*/  HADD2.F32 R4, -RZ, R2.H0_H0 ;  /* 0x20000002ff047230 */ /* 0x004fcc0000004100 */
[----:B------:R-:W0:Y:S02]  /*1750*/  F2I.FTZ.TRUNC.NTZ R4, R4 ;  /* 0x0000000400047305 */ /* 0x000e24000021f100 */
[----:B0-----:R-:W-:Y:S01]  /*1760*/  PRMT R0, R4, 0x7610, R0 ;  /* 0x0000761004007816 */ /* 0x001fe20000000000 */
[----:B------:R-:W-:Y:S06]  /*1770*/  BRA `(.L_x_17195) ;  /* 0x0000000800b47947 */ /* 0x000fec0003800000 */
.L_x_17200:
[----:B------:R-:W2:Y:S02]  /*1780*/  LDG.E.64 R2, desc[UR36][R2.64] ;  /* 0x0000002402027981 */ /* 0x000ea4000c1e1b00 */
[----:B--2---:R0:W1:Y:S01]  /*1790*/  F2I.F64.TRUNC R0, R2 ;  /* 0x0000000200007311 */ /* 0x004062000030d100 */
[----:B------:R-:W-:Y:S05]  /*17a0*/  BRA `(.L_x_17195) ;  /* 0x0000000800a87947 */ /* 0x000fea0003800000 */
.L_x_17190:
        /* <DEDUP_REMOVED lines=12> */
.L_x_17204:
[----:B------:R-:W2:Y:S02]  /*1870*/  LDG.E.64 R2, desc[UR36][R2.64] ;  /* 0x0000002402027981 */ /* 0x000ea4000c1e1b00 */
[----:B--2---:R3:W4:Y:S01]  /*1880*/  F2I.F64.TRUNC R0, R2 ;  /* 0x0000000200007311 */ /* 0x004722000030d100 */
[----:B------:R-:W-:Y:S05]  /*1890*/  BRA `(.L_x_17195) ;  /* 0x00000008006c7947 */ /* 0x000fea0003800000 */
.L_x_17203:
        /* <DEDUP_REMOVED lines=28> */
.L_x_17206:
        /* <DEDUP_REMOVED lines=15> */
.L_x_17205:
[----:B------:R-:W2:Y:S02]  /*1b50*/  LDG.E.U16 R4, desc[UR36][R2.64] ;  /* 0x0000002402047981 */ /* 0x000ea4000c1e1500 */
[----:B--2---:R-:W-:-:S06]  /*1b60*/  IMAD.U32 R4, R4, 0x10000, RZ ;  /* 0x0001000004047824 */ /* 0x004fcc00078e00ff */
[----:B------:R-:W0:Y:S02]  /*1b70*/  F2I.FTZ.TRUNC.NTZ R4, R4 ;  /* 0x0000000400047305 */ /* 0x000e24000021f100 */
[----:B0-----:R-:W-:Y:S01]  /*1b80*/  PRMT R0, R4, 0x7610, R0 ;  /* 0x0000761004007816 */ /* 0x001fe20000000000 */
[----:B------:R-:W-:Y:S06]  /*1b90*/  BRA `(.L_x_17195) ;  /* 0x0000000400ac7947 */ /* 0x000fec0003800000 */
.L_x_17202:
        /* <DEDUP_REMOVED lines=10> */
.L_x_17209:
        /* <DEDUP_REMOVED lines=21> */
.L_x_17213:
[----:B------:R-:W-:Y:S05]  /*1d90*/  BSYNC B1 ;  /* 0x0000000000017941 */ /* 0x000fea0003800000 */
.L_x_17212:
[----:B------:R-:W-:Y:S01]  /*1da0*/  IMAD.SHL.U32 R2, R2, 0x100000, RZ ;  /* 0x0010000002027824 */ /* 0x000fe200078e00ff */
[----:B------:R-:W-:-:S04]  /*1db0*/  LEA R3, R0, 0x3b800000, 0x17 ;  /* 0x3b80000000037811 */ /* 0x000fc800078eb8ff */
[----:B------:R-:W-:-:S07]  /*1dc0*/  LOP3.LUT R4, R3, R2, R4, 0xfe, !PT ;  /* 0x0000000203047212 */ /* 0x000fce00078efe04 */
.L_x_17211:
[----:B------:R-:W-:Y:S05]  /*1dd0*/  BSYNC B0 ;  /* 0x0000000000007941 */ /* 0x000fea0003800000 */
.L_x_17210:
[----:B------:R-:W0:Y:S02]  /*1de0*/  F2I.FTZ.TRUNC.NTZ R4, R4 ;  /* 0x0000000400047305 */ /* 0x000e24000021f100 */
[----:B0-----:R-:W-:Y:S01]  /*1df0*/  PRMT R0, R4, 0x7610, R0 ;  /* 0x0000761004007816 */ /* 0x001fe20000000000 */
[----:B------:R-:W-:Y:S06]  /*1e00*/  BRA `(.L_x_17195) ;  /* 0x0000000400107947 */ /* 0x000fec0003800000 */
.L_x_17208:
        /* <DEDUP_REMOVED lines=21> */
.L_x_17217:
[----:B------:R-:W-:Y:S05]  /*1f60*/  BSYNC B1 ;  /* 0x0000000000017941 */ /* 0x000fea0003800000 */
.L_x_17216:
[----:B------:R-:W-:Y:S01]  /*1f70*/  IMAD.SHL.U32 R2, R2, 0x200000, RZ ;  /* 0x0020000002027824 */ /* 0x000fe200078e00ff */
[----:B------:R-:W-:-:S04]  /*1f80*/  LEA R3, R0, 0x37800000, 0x17 ;  /* 0x3780000000037811 */ /* 0x000fc800078eb8ff */
[----:B------:R-:W-:-:S07]  /*1f90*/  LOP3.LUT R4, R3, R2, R4, 0xfe, !PT ;  /* 0x0000000203047212 */ /* 0x000fce00078efe04 */
.L_x_17215:
[----:B------:R-:W-:Y:S05]  /*1fa0*/  BSYNC B0 ;  /* 0x0000000000007941 */ /* 0x000fea0003800000 */
.L_x_17214:
[----:B------:R-:W0:Y:S02]  /*1fb0*/  F2I.FTZ.TRUNC.NTZ R4, R4 ;  /* 0x0000000400047305 */ /* 0x000e24000021f100 */
[----:B0-----:R-:W-:Y:S01]  /*1fc0*/  PRMT R0, R4, 0x7610, R0 ;  /* 0x0000761004007816 */ /* 0x001fe20000000000 */
[----:B------:R-:W-:Y:S06]  /*1fd0*/  BRA `(.L_x_17195) ;  /* 0x00000000009c7947 */ /* 0x000fec0003800000 */
.L_x_17207:
        /* <DEDUP_REMOVED lines=14> */
.L_x_17221:
[----:B------:R-:W-:Y:S05]  /*20c0*/  BSYNC B0 ;  /* 0x0000000000007941 */ /* 0x000fea0003800000 */
.L_x_17220:
[----:B------:R-:W0:Y:S02]  /*20d0*/  F2I.FTZ.TRUNC.NTZ R4, R4 ;  /* 0x0000000400047305 */ /* 0x000e24000021f100 */
[----:B0-----:R-:W-:Y:S01]  /*20e0*/  PRMT R0, R4, 0x7610, R0 ;  /* 0x0000761004007816 */ /* 0x001fe20000000000 */
[----:B------:R-:W-:Y:S06]  /*20f0*/  BRA `(.L_x_17195) ;  /* 0x0000000000547947 */ /* 0x000fec0003800000 */
.L_x_17194:
        /* <DEDUP_REMOVED lines=16> */
.L_x_17222:
[----:B------:R-:W-:Y:S01]  /*2200*/  PRMT R0, RZ, 0x7610, R0 ;  /* 0x00007610ff007816 */ /* 0x000fe20000000000 */
[----:B------:R-:W-:Y:S06]  /*2210*/  BRA `(.L_x_17195) ;  /* 0x00000000000c7947 */ /* 0x000fec0003800000 */
.L_x_17219:
[----:B------:R2:W5:Y:S01]  /*2220*/  LDG.E.U8 R0, desc[UR36][R2.64] ;  /* 0x0000002402007981 */ /* 0x000562000c1e1100 */
[----:B------:R-:W-:Y:S05]  /*2230*/  BRA `(.L_x_17195) ;  /* 0x0000000000047947 */ /* 0x000fea0003800000 */
.L_x_17218:
[----:B------:R1:W5:Y:S02]  /*2240*/  LDG.E.U8 R0, desc[UR36][R2.64] ;  /* 0x0000002402007981 */ /* 0x000364000c1e1100 */
.L_x_17195:
[----:B------:R-:W0:Y:S02]  /*2250*/  LDC.U8 R6, c[0x0][0x422] ;  /* 0x00010880ff067b82 */ /* 0x000e240000000000 */
[C---:B012345:R-:W-:Y:S02]  /*2260*/  PRMT R2, R0.reuse, 0x8880, RZ ;  /* 0x0000888000027816 */ /* 0x07ffe400000000ff */
[----:B------:R-:W-:-:S03]  /*2270*/  LOP3.LUT P1, RZ, R0, 0xff, RZ, 0xc0, !PT ;  /* 0x000000ff00ff7812 */ /* 0x000fc6000782c0ff */
[----:B------:R-:W-:Y:S01]  /*2280*/  IMAD.MOV.U32 R0, RZ, RZ, R2 ;  /* 0x000000ffff007224 */ /* 0x000fe200078e0002 */
[----:B------:R-:W0:Y:S04]  /*2290*/  LDC.U8 R4, c[0x0][0x421] ;  /* 0x00010840ff047b82 */ /* 0x000e280000000000 */
[----:B------:R-:W-:-:S04]  /*22a0*/  ISETP.GT.AND P0, PT, R0, RZ, PT ;  /* 0x000000ff0000720c */ /* 0x000fc80003f04270 */
[----:B------:R-:W-:Y:S02]  /*22b0*/  SEL R5, RZ, 0x1, !P0 ;  /* 0x00000001ff057807 */ /* 0x000fe40004000000 */
[----:B------:R-:W-:-:S05]  /*22c0*/  PRMT R3, R6, 0x9910, RZ ;  /* 0x0000991006037816 */ /* 0x000fca00000000ff */
[----:B------:R-:W-:Y:S01]  /*22d0*/  IMAD.MOV.U32 R2, RZ, RZ, R3 ;  /* 0x000000ffff027224 */ /* 0x000fe200078e0003 */
[----:B0-----:R-:W-:-:S04]  /*22e0*/  @!P1 LOP3.LUT R5, R4, 0xff, RZ, 0xc0, !PT ;  /* 0x000000ff04059812 */ /* 0x001fc800078ec0ff */
        /* <DEDUP_REMOVED lines=12> */
.L_x_17226:
[----:B------:R3:W-:Y:S01]  /*23b0*/  STG.E.U8 desc[UR36][R16.64], R5 ;  /* 0x0000000510007986 */ /* 0x0007e2000c101124 */
[----:B------:R-:W-:Y:S05]  /*23c0*/  BRA `(.L_x_17228) ;  /* 0x0000000c00907947 */ /* 0x000fea0003800000 */
.L_x_17225:
        /* <DEDUP_REMOVED lines=12> */
.L_x_17230:
[----:B------:R-:W-:-:S05]  /*2490*/  PRMT R3, R5, 0x8880, RZ ;  /* 0x0000888005037816 */ /* 0x000fca00000000ff */
[----:B------:R1:W-:Y:S01]  /*24a0*/  STG.E desc[UR36][R16.64], R3 ;  /* 0x0000000310007986 */ /* 0x0003e2000c101924 */
[----:B------:R-:W-:Y:S05]  /*24b0*/  BRA `(.L_x_17228) ;  /* 0x0000000c00547947 */ /* 0x000fea0003800000 */
.L_x_17229:
[----:B------:R-:W-:-:S04]  /*24c0*/  PRMT R3, R5, 0x8880, RZ ;  /* 0x0000888005037816 */ /* 0x000fc800000000ff */
[----:B------:R-:W-:-:S05]  /*24d0*/  PRMT R3, R3, 0x7710, RZ ;  /* 0x0000771003037816 */ /* 0x000fca00000000ff */
[----:B------:R2:W-:Y:S01]  /*24e0*/  STG.E.U16 desc[UR36][R16.64], R3 ;  /* 0x0000000310007986 */ /* 0x0005e2000c101524 */
[----:B------:R-:W-:Y:S05]  /*24f0*/  BRA `(.L_x_17228) ;  /* 0x0000000c00447947 */ /* 0x000fea0003800000 */
.L_x_17224:
        /* <DEDUP_REMOVED lines=9> */
.L_x_17232:
[----:B------:R-:W0:Y:S02]  /*2590*/  I2F.S8 R0, R5 ;  /* 0x0000000500007306 */ /* 0x000e240000001400 */
[----:B0-----:R-:W-:-:S05]  /*25a0*/  F2FP.F16.F32.PACK_AB R0, RZ, R0 ;  /* 0x00000000ff00723e */ /* 0x001fca00000000ff */
[----:B------:R0:W-:Y:S01]  /*25b0*/  STG.E.U16 desc[UR36][R16.64], R0 ;  /* 0x0000000010007986 */ /* 0x0001e2000c101524 */
[----:B------:R-:W-:Y:S05]  /*25c0*/  BRA `(.L_x_17228) ;  /* 0x0000000c00107947 */ /* 0x000fea0003800000 */
.L_x_17231:
        /* <DEDUP_REMOVED lines=10> */
.L_x_17234:
[----:B------:R-:W0:Y:S02]  /*2670*/  I2F.S8 R5, R5 ;  /* 0x0000000500057306 */ /* 0x000e240000001400 */
[----:B0-----:R-:W-:-:S04]  /*2680*/  F2FP.F16.F32.PACK_AB R3, RZ, R5 ;  /* 0x00000005ff03723e */ /* 0x001fc800000000ff */
[----:B------:R-:W-:-:S05]  /*2690*/  PRMT R3, R3, 0x5410, RZ ;  /* 0x0000541003037816 */ /* 0x000fca00000000ff */
[----:B------:R0:W-:Y:S01]  /*26a0*/  STG.E desc[UR36][R16.64], R3 ;  /* 0x0000000310007986 */ /* 0x0001e2000c101924 */
[----:B------:R-:W-:Y:S05]  /*26b0*/  BRA `(.L_x_17228) ;  /* 0x0000000800d47947 */ /* 0x000fea0003800000 */
.L_x_17233:
[----:B------:R-:W-:-:S04]  /*26c0*/  PRMT R2, R5, 0x8880, RZ ;  /* 0x0000888005027816 */ /* 0x000fc800000000ff */
[----:B------:R-:W-:-:S06]  /*26d0*/  PRMT R2, R2, 0x7710, RZ ;  /* 0x0000771002027816 */ /* 0x000fcc00000000ff */
[----:B------:R-:W0:Y:S02]  /*26e0*/  I2F.F64.S16 R2, R2 ;  /* 0x0000000200027312 */ /* 0x000e240000101c00 */
[----:B0-----:R0:W-:Y:S01]  /*26f0*/  STG.E.64 desc[UR36][R16.64], R2 ;  /* 0x0000000210007986 */ /* 0x0011e2000c101b24 */
[----:B------:R-:W-:Y:S05]  /*2700*/  BRA `(.L_x_17228) ;  /* 0x0000000800c07947 */ /* 0x000fea0003800000 */
.L_x_17223:
        /* <DEDUP_REMOVED lines=12> */
.L_x_17237:
[----:B------:R-:W-:Y:S02]  /*27d0*/  PRMT R4, R5, 0x8880, RZ ;  /* 0x0000888005047816 */ /* 0x000fe400000000ff */
[----:B------:R-:W-:Y:S02]  /*27e0*/  CS2R R6, SRZ ;  /* 0x0000000000067805 */ /* 0x000fe4000001ff00 */
[----:B------:R-:W-:-:S06]  /*27f0*/  PRMT R4, R4, 0x7710, RZ ;  /* 0x0000771004047816 */ /* 0x000fcc00000000ff */
[----:B------:R-:W0:Y:S02]  /*2800*/  I2F.F64.S16 R4, R4 ;  /* 0x0000000400047312 */ /* 0x000e240000101c00 */
[----:B0-----:R0:W-:Y:S01]  /*2810*/  STG.E.128 desc[UR36][R16.64], R4 ;  /* 0x0000000410007986 */ /* 0x0011e2000c101d24 */
[----:B------:R-:W-:Y:S05]  /*2820*/  BRA `(.L_x_17228) ;  /* 0x0000000800787947 */ /* 0x000fea0003800000 */
.L_x_17236:
        /* <DEDUP_REMOVED lines=21> */
.L_x_17241:
[----:B------:R-:W-:Y:S05]  /*2980*/  BSYNC B0 ;  /* 0x0000000000007941 */ /* 0x000fea0003800000 */
.L_x_17240:
[----:B------:R-:W-:-:S05]  /*2990*/  LOP3.LUT R3, R0, R3, RZ, 0xfc, !PT ;  /* 0x0000000300037212 */ /* 0x000fca00078efcff */
[----:B------:R0:W-:Y:S01]  /*29a0*/  STG.E.U8 desc[UR36][R16.64], R3 ;  /* 0x0000000310007986 */ /* 0x0001e2000c101124 */
[----:B------:R-:W-:Y:S05]  /*29b0*/  BRA `(.L_x_17228) ;  /* 0x0000000800147947 */ /* 0x000fea0003800000 */
.L_x_17239:
        /* <DEDUP_REMOVED lines=13> */
.L_x_17243:
[----:B------:R-:W-:Y:S01]  /*2a90*/  IMAD.MOV.U32 R0, RZ, RZ, 0x7f ;  /* 0x0000007fff007424 */ /* 0x000fe200078e00ff */
[----:B------:R-:W-:-:S04]  /*2aa0*/  ISETP.GT.U32.AND P0, PT, R2, 0x7f800000, PT ;  /* 0x7f8000000200780c */ /* 0x000fc80003f04070 */
[----:B------:R-:W-:-:S09]  /*2ab0*/  SEL R0, R0, 0x7c, P0 ;  /* 0x0000007c00007807 */ /* 0x000fd20000000000 */
.L_x_17244:
[----:B------:R-:W-:Y:S05]  /*2ac0*/  BSYNC B0 ;  /* 0x0000000000007941 */ /* 0x000fea0003800000 */
.L_x_17242:
[----:B------:R-:W-:-:S04]  /*2ad0*/  LOP3.LUT R2, R5, 0x80000000, RZ, 0xc0, !PT ;  /* 0x8000000005027812 */ /* 0x000fc800078ec0ff */
[----:B------:R-:W-:-:S04]  /*2ae0*/  SHF.R.U32.HI R3, RZ, 0x18, R2 ;  /* 0x00000018ff037819 */ /* 0x000fc80000011602 */
[----:B------:R-:W-:-:S05]  /*2af0*/  LOP3.LUT R3, R0, R3, RZ, 0xfc, !PT ;  /* 0x0000000300037212 */ /* 0x000fca00078efcff */
[----:B------:R0:W-:Y:S01]  /*2b00*/  STG.E.U8 desc[UR36][R16.64], R3 ;  /* 0x0000000310007986 */ /* 0x0001e2000c101124 */
[----:B------:R-:W-:Y:S05]  /*2b10*/  BRA `(.L_x_17228) ;  /* 0x0000000400bc7947 */ /* 0x000fea0003800000 */
.L_x_17238:
[----:B------:R-:W0:Y:S02]  /*2b20*/  I2F.S8 R0, R5 ;  /* 0x0000000500007306 */ /* 0x000e240000001400 */
[----:B0-----:R-:W-:-:S05]  /*2b30*/  F2FP.BF16.F32.PACK_AB R0, RZ, R0 ;  /* 0x00000000ff00723e */ /* 0x001fca00000010ff */
[----:B------:R0:W-:Y:S01]  /*2b40*/  STG.E.U16 desc[UR36][R16.64], R0 ;  /* 0x0000000010007986 */ /* 0x0001e2000c101524 */
[----:B------:R-:W-:Y:S05]  /*2b50*/  BRA `(.L_x_17228) ;  /* 0x0000000400ac7947 */ /* 0x000fea0003800000 */
.L_x_17235:
        /* <DEDUP_REMOVED lines=12> */
.L_x_17247:
        /* <DEDUP_REMOVED lines=17> */
.L_x_17250:
[----:B------:R-:W-:-:S04]  /*2d30*/  LOP3.LUT R2, R5, 0x80000000, RZ, 0xc0, !PT ;  /* 0x8000000005027812 */ /* 0x000fc800078ec0ff */
[----:B------:R-:W-:-:S04]  /*2d40*/  SHF.R.U32.HI R3, RZ, 0x18, R2 ;  /* 0x00000018ff037819 */ /* 0x000fc80000011602 */
[----:B------:R-:W-:-:S04]  /*2d50*/  LOP3.LUT R0, R0, R3, RZ, 0xfc, !PT ;  /* 0x0000000300007212 */ /* 0x000fc800078efcff */
[----:B------:R-:W-:-:S07]  /*2d60*/  PRMT R8, R0, 0x7610, R8 ;  /* 0x0000761000087816 */ /* 0x000fce0000000008 */
.L_x_17249:
[----:B------:R-:W-:Y:S05]  /*2d70*/  BSYNC B0 ;  /* 0x0000000000007941 */ /* 0x000fea0003800000 */
.L_x_17248:
[----:B------:R0:W-:Y:S01]  /*2d80*/  STG.E.U8 desc[UR36][R16.64], R8 ;  /* 0x0000000810007986 */ /* 0x0001e2000c101124 */
[----:B------:R-:W-:Y:S05]  /*2d90*/  BRA `(.L_x_17228) ;  /* 0x00000004001c7947 */ /* 0x000fea0003800000 */
.L_x_17246:
        /* <DEDUP_REMOVED lines=17> */
.L_x_17253:
[----:B------:R-:W-:-:S04]  /*2eb0*/  LOP3.LUT R2, R5, 0x80000000, RZ, 0xc0, !PT ;  /* 0x8000000005027812 */ /* 0x000fc800078ec0ff */
[----:B------:R-:W-:-:S04]  /*2ec0*/  SHF.R.U32.HI R3, RZ, 0x18, R2 ;  /* 0x00000018ff037819 */ /* 0x000fc80000011602 */
[----:B------:R-:W-:-:S04]  /*2ed0*/  LOP3.LUT R0, R0, R3, RZ, 0xfc, !PT ;  /* 0x0000000300007212 */ /* 0x000fc800078efcff */
[----:B------:R-:W-:-:S07]  /*2ee0*/  PRMT R8, R0, 0x7610, R8 ;  /* 0x0000761000087816 */ /* 0x000fce0000000008 */
.L_x_17252:
[----:B------:R-:W-:Y:S05]  /*2ef0*/  BSYNC B0 ;  /* 0x0000000000007941 */ /* 0x000fea0003800000 */
.L_x_17251:
[----:B------:R0:W-:Y:S01]  /*2f00*/  STG.E.U8 desc[UR36][R16.64], R8 ;  /* 0x0000000810007986 */ /* 0x0001e2000c101124 */
[----:B------:R-:W-:Y:S05]  /*2f10*/  BRA `(.L_x_17228) ;  /* 0x0000000000bc7947 */ /* 0x000fea0003800000 */
.L_x_17245:
        /* <DEDUP_REMOVED lines=22> */
.L_x_17227:
        /* <DEDUP_REMOVED lines=16> */
.L_x_17256:
[----:B------:R-:W-:Y:S05]  /*3180*/  BRA `(.L_x_17228) ;  /* 0x0000000000207947 */ /* 0x000fea0003800000 */
.L_x_17255:
[----:B------:R-:W-:-:S04]  /*3190*/  LOP3.LUT R5, R5, 0xffff, RZ, 0xc0, !PT ;  /* 0x0000ffff05057812 */ /* 0x000fc800078ec0ff */
[----:B------:R-:W-:-:S05]  /*31a0*/  PRMT R5, R5, 0x8880, RZ ;  /* 0x0000888005057816 */ /* 0x000fca00000000ff */
[----:B------:R-:W-:-:S05]  /*31b0*/  IMAD.MOV.U32 R2, RZ, RZ, R5 ;  /* 0x000000ffff027224 */ /* 0x000fca00078e0005 */
[----:B------:R-:W-:-:S05]  /*31c0*/  SHF.R.S32.HI R3, RZ, 0x1f, R2 ;  /* 0x0000001fff037819 */ /* 0x000fca0000011402 */
[----:B------:R0:W-:Y:S01]  /*31d0*/  STG.E.64 desc[UR36][R16.64], R2 ;  /* 0x0000000210007986 */ /* 0x0001e2000c101b24 */
[----:B------:R-:W-:Y:S05]  /*31e0*/  BRA `(.L_x_17228) ;  /* 0x0000000000087947 */ /* 0x000fea0003800000 */
.L_x_17254:
[----:B------:R-:W-:-:S05]  /*31f0*/  PRMT R3, R5, 0x8880, RZ ;  /* 0x0000888005037816 */ /* 0x000fca00000000ff */
[----:B------:R0:W-:Y:S02]  /*3200*/  STG.E desc[UR36][R16.64], R3 ;  /* 0x0000000310007986 */ /* 0x0001e4000c101924 */
.L_x_17228:
[----:B------:R-:W-:-:S04]  /*3210*/  IMAD R18, R23, 0x200, R18 ;  /* 0x0000020017127824 */ /* 0x000fc800078e0212 */
[----:B------:R-:W-:-:S07]  /*3220*/  VIADD R19, R18, 0x80 ;  /* 0x0000008012137836 */ /* 0x000fce0000000000 */
.L_x_17188:
[----:B------:R-:W-:Y:S05]  /*3230*/  BSYNC B6 ;  /* 0x0000000000067941 */ /* 0x000fea0003800000 */
.L_x_17187:
        /* <DEDUP_REMOVED lines=307> */
.L_x_17259:
        /* <DEDUP_REMOVED lines=20> */
.L_x_17263:
[----:B------:R0:W5:Y:S01]  /*46b0*/  LDG.E.U8 R0, desc[UR36][R2.64] ;  /* 0x0000002402007981 */ /* 0x000162000c1e1100 */
[----:B------:R-:W-:Y:S05]  /*46c0*/  BRA `(.L_x_17265) ;  /* 0x0000000c00547947 */ /* 0x000fea0003800000 */
.L_x_17262:
        /* <DEDUP_REMOVED lines=8> */
.L_x_17267:
[----:B------:R0:W5:Y:S01]  /*4750*/  LDG.E.U8 R0, desc[UR36][R2.64] ;  /* 0x0000002402007981 */ /* 0x000162000c1e1100 */
[----:B------:R-:W-:Y:S05]  /*4760*/  BRA `(.L_x_17265) ;  /* 0x0000000c002c7947 */ /* 0x000fea0003800000 */
.L_x_17266:
[----:B------:R0:W5:Y:S01]  /*4770*/  LDG.E.U16 R0, desc[UR36][R2.64] ;  /* 0x0000002402007981 */ /* 0x000162000c1e1500 */
[----:B------:R-:W-:Y:S05]  /*4780*/  BRA `(.L_x_17265) ;  /* 0x0000000c00247947 */ /* 0x000fea0003800000 */
.L_x_17261:
        /* <DEDUP_REMOVED lines=9> */
.L_x_17269:
[----:B------:R-:W2:Y:S02]  /*4820*/  LDG.E.U16 R4, desc[UR36][R2.64] ;  /* 0x0000002402047981 */ /* 0x000ea4000c1e1500 */
[----:B--2---:R-:W-:-:S06]  /*4830*/  HADD2.F32 R4, -RZ, R4.H0_H0 ;  /* 0x20000004ff047230 */ /* 0x004fcc0000004100 */
[----:B------:R-:W0:Y:S02]  /*4840*/  F2I.FTZ.TRUNC.NTZ R4, R4 ;  /* 0x0000000400047305 */ /* 0x000e24000021f100 */
[----:B0-----:R-:W-:Y:S01]  /*4850*/  PRMT R0, R4, 0x7610, R0 ;  /* 0x0000761004007816 */ /* 0x001fe20000000000 */
[----:B------:R-:W-:Y:S06]  /*4860*/  BRA `(.L_x_17265) ;  /* 0x0000000800ec7947 */ /* 0x000fec0003800000 */
.L_x_17268:
        /* <DEDUP_REMOVED lines=9> */
.L_x_17271:
[----:B------:R-:W2:Y:S02]  /*4900*/  LDG.E.U16 R2, desc[UR36][R2.64] ;  /* 0x0000002402027981 */ /* 0x000ea4000c1e1500 */
[----:B--2---:R-:W-:-:S06]  /*4910*/  HADD2.F32 R4, -RZ, R2.H0_H0 ;  /* 0x20000002ff047230 */ /* 0x004fcc0000004100 */
[----:B------:R-:W0:Y:S02]  /*4920*/  F2I.FTZ.TRUNC.NTZ R4, R4 ;  /* 0x0000000400047305 */ /* 0x000e24000021f100 */
[----:B0-----:R-:W-:Y:S01]  /*4930*/  PRMT R0, R4, 0x7610, R0 ;  /* 0x0000761004007816 */ /* 0x001fe20000000000 */
[----:B------:R-:W-:Y:S06]  /*4940*/  BRA `(.L_x_17265) ;  /* 0x0000000800b47947 */ /* 0x000fec0003800000 */
.L_x_17270:
[----:B------:R-:W2:Y:S02]  /*4950*/  LDG.E.64 R2, desc[UR36][R2.64] ;  /* 0x0000002402027981 */ /* 0x000ea4000c1e1b00 */
[----:B--2---:R0:W1:Y:S01]  /*4960*/  F2I.F64.TRUNC R0, R2 ;  /* 0x0000000200007311 */ /* 0x004062000030d100 */
[----:B------:R-:W-:Y:S05]  /*4970*/  BRA `(.L_x_17265) ;  /* 0x0000000800a87947 */ /* 0x000fea0003800000 */
.L_x_17260:
        /* <DEDUP_REMOVED lines=12> */
.L_x_17274:
[----:B------:R-:W2:Y:S02]  /*4a40*/  LDG.E.64 R2, desc[UR36][R2.64] ;  /* 0x0000002402027981 */ /* 0x000ea4000c1e1b00 */
[----:B--2---:R3:W4:Y:S01]  /*4a50*/  F2I.F64.TRUNC R0, R2 ;  /* 0x0000000200007311 */ /* 0x004722000030d100 */
[----:B------:R-:W-:Y:S05]  /*4a60*/  BRA `(.L_x_17265) ;  /* 0x00000008006c7947 */ /* 0x000fea0003800000 */
.L_x_17273:
        /* <DEDUP_REMOVED lines=28> */
.L_x_17276:
        /* <DEDUP_REMOVED lines=15> */
.L_x_17275:
[----:B------:R-:W2:Y:S02]  /*4d20*/  LDG.E.U16 R4, desc[UR36][R2.64] ;  /* 0x0000002402047981 */ /* 0x000ea4000c1e1500 */
[----:B--2---:R-:W-:-:S06]  /*4d30*/  IMAD.U32 R4, R4, 0x10000, RZ ;  /* 0x0001000004047824 */ /* 0x004fcc00078e00ff */
[----:B------:R-:W0:Y:S02]  /*4d40*/  F2I.FTZ.TRUNC.NTZ R4, R4 ;  /* 0x0000000400047305 */ /* 0x000e24000021f100 */
[----:B0-----:R-:W-:Y:S01]  /*4d50*/  PRMT R0, R4, 0x7610, R0 ;  /* 0x0000761004007816 */ /* 0x001fe20000000000 */
[----:B------:R-:W-:Y:S06]  /*4d60*/  BRA `(.L_x_17265) ;  /* 0x0000000400ac7947 */ /* 0x000fec0003800000 */
.L_x_17272:
        /* <DEDUP_REMOVED lines=10> */
.L_x_17279:
        /* <DEDUP_REMOVED lines=21> */
.L_x_17283:
[----:B------:R-:W-:Y:S05]  /*4f60*/  BSYNC B1 ;  /* 0x0000000000017941 */ /* 0x000fea0003800000 */
.L_x_17282:
[----:B------:R-:W-:Y:S01]  /*4f70*/  IMAD.SHL.U32 R2, R2, 0x100000, RZ ;  /* 0x0010000002027824 */ /* 0x000fe200078e00ff */
[----:B------:R-:W-:-:S04]  /*4f80*/  LEA R3, R0, 0x3b800000, 0x17 ;  /* 0x3b80000000037811 */ /* 0x000fc800078eb8ff */
[----:B------:R-:W-:-:S07]  /*4f90*/  LOP3.LUT R4, R3, R2, R4, 0xfe, !PT ;  /* 0x0000000203047212 */ /* 0x000fce00078efe04 */
.L_x_17281:
[----:B------:R-:W-:Y:S05]  /*4fa0*/  BSYNC B0 ;  /* 0x0000000000007941 */ /* 0x000fea0003800000 */
.L_x_17280:
[----:B------:R-:W0:Y:S02]  /*4fb0*/  F2I.FTZ.TRUNC.NTZ R4, R4 ;  /* 0x0000000400047305 */ /* 0x000e24000021f100 */
[----:B0-----:R-:W-:Y:S01]  /*4fc0*/  PRMT R0, R4, 0x7610, R0 ;  /* 0x0000761004007816 */ /* 0x001fe20000000000 */
[----:B------:R-:W-:Y:S06]  /*4fd0*/  BRA `(.L_x_17265) ;  /* 0x0000000400107947 */ /* 0x000fec0003800000 */
.L_x_17278:
        /* <DEDUP_REMOVED lines=21> */
.L_x_17287:
[----:B------:R-:W-:Y:S05]  /*5130*/  BSYNC B1 ;  /* 0x0000000000017941 */ /* 0x000fea0003800000 */
.L_x_17286:
[----:B------:R-:W-:Y:S01]  /*5140*/  IMAD.SHL.U32 R2, R2, 0x200000, RZ ;  /* 0x0020000002027824 */ /* 0x000fe200078e00ff */
[----:B------:R-:W-:-:S04]  /*5150*/  LEA R3, R0, 0x37800000, 0x17 ;  /* 0x3780000000037811 */ /* 0x000fc800078eb8ff */
[----:B------:R-:W-:-:S07]  /*5160*/  LOP3.LUT R4, R3, R2, R4, 0xfe, !PT ;  /* 0x0000000203047212 */ /* 0x000fce00078efe04 */
.L_x_17285:
[----:B------:R-:W-:Y:S05]  /*5170*/  BSYNC B0 ;  /* 0x0000000000007941 */ /* 0x000fea0003800000 */
.L_x_17284:
[----:B------:R-:W0:Y:S02]  /*5180*/  F2I.FTZ.TRUNC.NTZ R4, R4 ;  /* 0x0000000400047305 */ /* 0x000e24000021f100 */
[----:B0-----:R-:W-:Y:S01]  /*5190*/  PRMT R0, R4, 0x7610, R0 ;  /* 0x0000761004007816 */ /* 0x001fe20000000000 */
[----:B------:R-:W-:Y:S06]  /*51a0*/  BRA `(.L_x_17265) ;  /* 0x00000000009c7947 */ /* 0x000fec0003800000 */
.L_x_17277:
        /* <DEDUP_REMOVED lines=14> */
.L_x_17291:
[----:B------:R-:W-:Y:S05]  /*5290*/  BSYNC B0 ;  /* 0x0000000000007941 */ /* 0x000fea0003800000 */
.L_x_17290:
[----:B------:R-:W0:Y:S02]  /*52a0*/  F2I.FTZ.TRUNC.NTZ R4, R4 ;  /* 0x0000000400047305 */ /* 0x000e24000021f100 */
[----:B0-----:R-:W-:Y:S01]  /*52b0*/  PRMT R0, R4, 0x7610, R0 ;  /* 0x0000761004007816 */ /* 0x001fe20000000000 */
[----:B------:R-:W-:Y:S06]  /*52c0*/  BRA `(.L_x_17265) ;  /* 0x0000000000547947 */ /* 0x000fec0003800000 */
.L_x_17264:
        /* <DEDUP_REMOVED lines=16> */
.L_x_17292:
[----:B------:R-:W-:Y:S01]  /*53d0*/  PRMT R0, RZ, 0x7610, R0 ;  /* 0x00007610ff007816 */ /* 0x000fe20000000000 */
[----:B------:R-:W-:Y:S06]  /*53e0*/  BRA `(.L_x_17265) ;  /* 0x00000000000c7947 */ /* 0x000fec0003800000 */
.L_x_17289:
[----:B------:R2:W5:Y:S01]  /*53f0*/  LDG.E.U8 R0, desc[UR36][R2.64] ;  /* 0x0000002402007981 */ /* 0x000562000c1e1100 */
[----:B------:R-:W-:Y:S05]  /*5400*/  BRA `(.L_x_17265) ;  /* 0x0000000000047947 */ /* 0x000fea0003800000 */
.L_x_17288:
[----:B------:R1:W5:Y:S02]  /*5410*/  LDG.E.U8 R0, desc[UR36][R2.64] ;  /* 0x0000002402007981 */ /* 0x000364000c1e1100 */
.L_x_17265:
        /* <DEDUP_REMOVED lines=22> */
.L_x_17296:
[----:B------:R0:W-:Y:S01]  /*5580*/  STG.E.U8 desc[UR36][R16.64], R5 ;  /* 0x0000000510007986 */ /* 0x0001e2000c101124 */
[----:B------:R-:W-:Y:S05]  /*5590*/  BRA `(.L_x_17298) ;  /* 0x0000000c00907947 */ /* 0x000fea0003800000 */
.L_x_17295:
        /* <DEDUP_REMOVED lines=12> */
.L_x_17300:
[----:B------:R-:W-:-:S05]  /*5660*/  PRMT R3, R5, 0x8880, RZ ;  /* 0x0000888005037816 */ /* 0x000fca00000000ff */
[----:B------:R0:W-:Y:S01]  /*5670*/  STG.E desc[UR36][R16.64], R3 ;  /* 0x0000000310007986 */ /* 0x0001e2000c101924 */
[----:B------:R-:W-:Y:S05]  /*5680*/  BRA `(.L_x_17298) ;  /* 0x0000000c00547947 */ /* 0x000fea0003800000 */
.L_x_17299:
[----:B------:R-:W-:-:S04]  /*5690*/  PRMT R3, R5, 0x8880, RZ ;  /* 0x0000888005037816 */ /* 0x000fc800000000ff */
[----:B------:R-:W-:-:S05]  /*56a0*/  PRMT R3, R3, 0x7710, RZ ;  /* 0x0000771003037816 */ /* 0x000fca00000000ff */
[----:B------:R0:W-:Y:S01]  /*56b0*/  STG.E.U16 desc[UR36][R16.64], R3 ;  /* 0x0000000310007986 */ /* 0x0001e2000c101524 */
[----:B------:R-:W-:Y:S05]  /*56c0*/  BRA `(.L_x_17298) ;  /* 0x0000000c00447947 */ /* 0x000fea0003800000 */
.L_x_17294:
        /* <DEDUP_REMOVED lines=9> */
.L_x_17302:
[----:B------:R-:W0:Y:S02]  /*5760*/  I2F.S8 R0, R5 ;  /* 0x0000000500007306 */ /* 0x000e240000001400 */
[----:B0-----:R-:W-:-:S05]  /*5770*/  F2FP.F16.F32.PACK_AB R0, RZ, R0 ;  /* 0x00000000ff00723e */ /* 0x001fca00000000ff */
[----:B------:R0:W-:Y:S01]  /*5780*/  STG.E.U16 desc[UR36][R16.64], R0 ;  /* 0x0000000010007986 */ /* 0x0001e2000c101524 */
[----:B------:R-:W-:Y:S05]  /*5790*/  BRA `(.L_x_17298) ;  /* 0x0000000c00107947 */ /* 0x000fea0003800000 */
.L_x_17301:
        /* <DEDUP_REMOVED lines=10> */
.L_x_17304:
[----:B------:R-:W0:Y:S02]  /*5840*/  I2F.S8 R5, R5 ;  /* 0x0000000500057306 */ /* 0x000e240000001400 */
[----:B0-----:R-:W-:-:S04]  /*5850*/  F2FP.F16.F32.PACK_AB R3, RZ, R5 ;  /* 0x00000005ff03723e */ /* 0x001fc800000000ff */
[----:B------:R-:W-:-:S05]  /*5860*/  PRMT R3, R3, 0x5410, RZ ;  /* 0x0000541003037816 */ /* 0x000fca00000000ff */
[----:B------:R0:W-:Y:S01]  /*5870*/  STG.E desc[UR36][R16.64], R3 ;  /* 0x0000000310007986 */ /* 0x0001e2000c101924 */
[----:B------:R-:W-:Y:S05]  /*5880*/  BRA `(.L_x_17298) ;  /* 0x0000000800d47947 */ /* 0x000fea0003800000 */
.L_x_17303:
[----:B------:R-:W-:-:S04]  /*5890*/  PRMT R2, R5, 0x8880, RZ ;  /* 0x0000888005027816 */ /* 0x000fc800000000ff */
[----:B------:R-:W-:-:S06]  /*58a0*/  PRMT R2, R2, 0x7710, RZ ;  /* 0x0000771002027816 */ /* 0x000fcc00000000ff */
[----:B------:R-:W0:Y:S02]  /*58b0*/  I2F.F64.S16 R2, R2 ;  /* 0x0000000200027312 */ /* 0x000e240000101c00 */
[----:B0-----:R0:W-:Y:S01]  /*58c0*/  STG.E.64 desc[UR36][R16.64], R2 ;  /* 0x0000000210007986 */ /* 0x0011e2000c101b24 */
[----:B------:R-:W-:Y:S05]  /*58d0*/  BRA `(.L_x_17298) ;  /* 0x0000000800c07947 */ /* 0x000fea0003800000 */
.L_x_17293:
        /* <DEDUP_REMOVED lines=12> */
.L_x_17307:
[----:B------:R-:W-:Y:S02]  /*59a0*/  PRMT R4, R5, 0x8880, RZ ;  /* 0x0000888005047816 */ /* 0x000fe400000000ff */
[----:B------:R-:W-:Y:S02]  /*59b0*/  CS2R R6, SRZ ;  /* 0x0000000000067805 */ /* 0x000fe4000001ff00 */
[----:B------:R-:W-:-:S06]  /*59c0*/  PRMT R4, R4, 0x7710, RZ ;  /* 0x0000771004047816 */ /* 0x000fcc00000000ff */
[----:B------:R-:W0:Y:S02]  /*59d0*/  I2F.F64.S16 R4, R4 ;  /* 0x0000000400047312 */ /* 0x000e240000101c00 */
[----:B0-----:R0:W-:Y:S01]  /*59e0*/  STG.E.128 desc[UR36][R16.64], R4 ;  /* 0x0000000410007986 */ /* 0x0011e2000c101d24 */
[----:B------:R-:W-:Y:S05]  /*59f0*/  BRA `(.L_x_17298) ;  /* 0x0000000800787947 */ /* 0x000fea0003800000 */
.L_x_17306:
        /* <DEDUP_REMOVED lines=21> */
.L_x_17311:
[----:B------:R-:W-:Y:S05]  /*5b50*/  BSYNC B0 ;  /* 0x0000000000007941 */ /* 0x000fea0003800000 */
.L_x_17310:
[----:B------:R-:W-:-:S05]  /*5b60*/  LOP3.LUT R3, R0, R3, RZ, 0xfc, !PT ;  /* 0x0000000300037212 */ /* 0x000fca00078efcff */
[----:B------:R0:W-:Y:S01]  /*5b70*/  STG.E.U8 desc[UR36][R16.64], R3 ;  /* 0x0000000310007986 */ /* 0x0001e2000c101124 */
[----:B------:R-:W-:Y:S05]  /*5b80*/  BRA `(.L_x_17298) ;  /* 0x0000000800147947 */ /* 0x000fea0003800000 */
.L_x_17309:
        /* <DEDUP_REMOVED lines=13> */
.L_x_17313:
[----:B------:R-:W-:Y:S01]  /*5c60*/  IMAD.MOV.U32 R0, RZ, RZ, 0x7f ;  /* 0x0000007fff007424 */ /* 0x000fe200078e00ff */
[----:B------:R-:W-:-:S04]  /*5c70*/  ISETP.GT.U32.AND P0, PT, R2, 0x7f800000, PT ;  /* 0x7f8000000200780c */ /* 0x000fc80003f04070 */
[----:B------:R-:W-:-:S09]  /*5c80*/  SEL R0, R0, 0x7c, P0 ;  /* 0x0000007c00007807 */ /* 0x000fd20000000000 */
.L_x_17314:
[----:B------:R-:W-:Y:S05]  /*5c90*/  BSYNC B0 ;  /* 0x0000000000007941 */ /* 0x000fea0003800000 */
.L_x_17312:
[----:B------:R-:W-:-:S04]  /*5ca0*/  LOP3.LUT R2, R5, 0x80000000, RZ, 0xc0, !PT ;  /* 0x8000000005027812 */ /* 0x000fc800078ec0ff */
[----:B------:R-:W-:-:S04]  /*5cb0*/  SHF.R.U32.HI R3, RZ, 0x18, R2 ;  /* 0x00000018ff037819 */ /* 0x000fc80000011602 */
[----:B------:R-:W-:-:S05]  /*5cc0*/  LOP3.LUT R3, R0, R3, RZ, 0xfc, !PT ;  /* 0x0000000300037212 */ /* 0x000fca00078efcff */
[----:B------:R0:W-:Y:S01]  /*5cd0*/  STG.E.U8 desc[UR36][R16.64], R3 ;  /* 0x0000000310007986 */ /* 0x0001e2000c101124 */
[----:B------:R-:W-:Y:S05]  /*5ce0*/  BRA `(.L_x_17298) ;  /* 0x0000000400bc7947 */ /* 0x000fea0003800000 */
.L_x_17308:
[----:B------:R-:W0:Y:S02]  /*5cf0*/  I2F.S8 R0, R5 ;  /* 0x0000000500007306 */ /* 0x000e240000001400 */
[----:B0-----:R-:W-:-:S05]  /*5d00*/  F2FP.BF16.F32.PACK_AB R0, RZ, R0 ;  /* 0x00000000ff00723e */ /* 0x001fca00000010ff */
[----:B------:R0:W-:Y:S01]  /*5d10*/  STG.E.U16 desc[UR36][R16.64], R0 ;  /* 0x0000000010007986 */ /* 0x0001e2000c101524 */
[----:B------:R-:W-:Y:S05]  /*5d20*/  BRA `(.L_x_17298) ;  /* 0x0000000400ac7947 */ /* 0x000fea0003800000 */
.L_x_17305:
        /* <DEDUP_REMOVED lines=12> */
.L_x_17317:
        /* <DEDUP_REMOVED lines=17> */
.L_x_17320:
[----:B------:R-:W-:-:S04]  /*5f00*/  LOP3.LUT R2, R5, 0x80000000, RZ, 0xc0, !PT ;  /* 0x8000000005027812 */ /* 0x000fc800078ec0ff */
[----:B------:R-:W-:-:S04]  /*5f10*/  SHF.R.U32.HI R3, RZ, 0x18, R2 ;  /* 0x00000018ff037819 */ /* 0x000fc80000011602 */
[----:B------:R-:W-:-:S04]  /*5f20*/  LOP3.LUT R0, R0, R3, RZ, 0xfc, !PT ;  /* 0x0000000300007212 */ /* 0x000fc800078efcff */
[----:B------:R-:W-:-:S07]  /*5f30*/  PRMT R8, R0, 0x7610, R8 ;  /* 0x0000761000087816 */ /* 0x000fce0000000008 */
.L_x_17319:
[----:B------:R-:W-:Y:S05]  /*5f40*/  BSYNC B0 ;  /* 0x0000000000007941 */ /* 0x000fea0003800000 */
.L_x_17318:
[----:B------:R3:W-:Y:S01]  /*5f50*/  STG.E.U8 desc[UR36][R16.64], R8 ;  /* 0x0000000810007986 */ /* 0x0007e2000c101124 */
[----:B------:R-:W-:Y:S05]  /*5f60*/  BRA `(.L_x_17298) ;  /* 0x00000004001c7947 */ /* 0x000fea0003800000 */
.L_x_17316:
        /* <DEDUP_REMOVED lines=17> */
.L_x_17323:
[----:B------:R-:W-:-:S04]  /*6080*/  LOP3.LUT R2, R5, 0x80000000, RZ, 0xc0, !PT ;  /* 0x8000000005027812 */ /* 0x000fc800078ec0ff */
[----:B------:R-:W-:-:S04]  /*6090*/  SHF.R.U32.HI R3, RZ, 0x18, R2 ;  /* 0x00000018ff037819 */ /* 0x000fc80000011602 */
[----:B------:R-:W-:-:S04]  /*60a0*/  LOP3.LUT R0, R0, R3, RZ, 0xfc, !PT ;  /* 0x0000000300007212 */ /* 0x000fc800078efcff */
[----:B------:R-:W-:-:S07]  /*60b0*/  PRMT R8, R0, 0x7610, R8 ;  /* 0x0000761000087816 */ /* 0x000fce0000000008 */
.L_x_17322:
[----:B------:R-:W-:Y:S05]  /*60c0*/  BSYNC B0 ;  /* 0x0000000000007941 */ /* 0x000fea0003800000 */
.L_x_17321:
[----:B------:R0:W-:Y:S01]  /*60d0*/  STG.E.U8 desc[UR36][R16.64], R8 ;  /* 0x0000000810007986 */ /* 0x0001e2000c101124 */
[----:B------:R-:W-:Y:S05]  /*60e0*/  BRA `(.L_x_17298) ;  /* 0x0000000000bc7947 */ /* 0x000fea0003800000 */
.L_x_17315:
        /* <DEDUP_REMOVED lines=22> */
.L_x_17297:
        /* <DEDUP_REMOVED lines=16> */
.L_x_17326:
[----:B------:R-:W-:Y:S05]  /*6350*/  BRA `(.L_x_17298) ;  /* 0x0000000000207947 */ /* 0x000fea0003800000 */
.L_x_17325:
[----:B------:R-:W-:-:S04]  /*6360*/  LOP3.LUT R5, R5, 0xffff, RZ, 0xc0, !PT ;  /* 0x0000ffff05057812 */ /* 0x000fc800078ec0ff */
[----:B------:R-:W-:-:S05]  /*6370*/  PRMT R5, R5, 0x8880, RZ ;  /* 0x0000888005057816 */ /* 0x000fca00000000ff */
[----:B------:R-:W-:-:S05]  /*6380*/  IMAD.MOV.U32 R2, RZ, RZ, R5 ;  /* 0x000000ffff027224 */ /* 0x000fca00078e0005 */
[----:B------:R-:W-:-:S05]  /*6390*/  SHF.R.S32.HI R3, RZ, 0x1f, R2 ;  /* 0x0000001fff037819 */ /* 0x000fca0000011402 */
[----:B------:R2:W-:Y:S01]  /*63a0*/  STG.E.64 desc[UR36][R16.64], R2 ;  /* 0x0000000210007986 */ /* 0x0005e2000c101b24 */
[----:B------:R-:W-:Y:S05]  /*63b0*/  BRA `(.L_x_17298) ;  /* 0x0000000000087947 */ /* 0x000fea0003800000 */
.L_x_17324:
[----:B------:R-:W-:-:S05]  /*63c0*/  PRMT R3, R5, 0x8880, RZ ;  /* 0x0000888005037816 */ /* 0x000fca00000000ff */
[----:B------:R0:W-:Y:S02]  /*63d0*/  STG.E desc[UR36][R16.64], R3 ;  /* 0x0000000310007986 */ /* 0x0001e4000c101924 */
.L_x_17298:
[----:B------:R-:W-:-:S07]  /*63e0*/  VIADD R19, R19, 0x80 ;  /* 0x0000008013137836 */ /* 0x000fce0000000000 */
.L_x_17258:
[----:B------:R-:W-:Y:S05]  /*63f0*/  BSYNC B6 ;  /* 0x0000000000067941 */ /* 0x000fea0003800000 */
.L_x_17257:
        /* <DEDUP_REMOVED lines=307> */
.L_x_17329:
        /* <DEDUP_REMOVED lines=20> */
.L_x_17333:
[----:B------:R0:W5:Y:S01]  /*7870*/  LDG.E.U8 R0, desc[UR36][R2.64] ;  /* 0x0000002402007981 */ /* 0x000162000c1e1100 */
[----:B------:R-:W-:Y:S05]  /*7880*/  BRA `(.L_x_17335) ;  /* 0x0000000c00547947 */ /* 0x000fea0003800000 */
.L_x_17332:
        /* <DEDUP_REMOVED lines=8> */
.L_x_17337:
[----:B------:R0:W5:Y:S01]  /*7910*/  LDG.E.U8 R0, desc[UR36][R2.64] ;  /* 0x0000002402007981 */ /* 0x000162000c1e1100 */
[----:B------:R-:W-:Y:S05]  /*7920*/  BRA `(.L_x_17335) ;  /* 0x0000000c002c7947 */ /* 0x000fea0003800000 */
.L_x_17336:
[----:B------:R0:W5:Y:S01]  /*7930*/  LDG.E.U16 R0, desc[UR36][R2.64] ;  /* 0x0000002402007981 */ /* 0x000162000c1e1500 */
[----:B------:R-:W-:Y:S05]  /*7940*/  BRA `(.L_x_17335) ;  /* 0x0000000c00247947 */ /* 0x000fea0003800000 */
.L_x_17331:
        /* <DEDUP_REMOVED lines=9> */
.L_x_17339:
[----:B------:R-:W2:Y:S02]  /*79e0*/  LDG.E.U16 R4, desc[UR36][R2.64] ;  /* 0x0000002402047981 */ /* 0x000ea4000c1e1500 */
[----:B--2---:R-:W-:-:S06]  /*79f0*/  HADD2.F32 R4, -RZ, R4.H0_H0 ;  /* 0x20000004ff047230 */ /* 0x004fcc0000004100 */
[----:B------:R-:W0:Y:S02]  /*7a00*/  F2I.FTZ.TRUNC.NTZ R4, R4 ;  /* 0x0000000400047305 */ /* 0x000e24000021f100 */
[----:B0-----:R-:W-:Y:S01]  /*7a10*/  PRMT R0, R4, 0x7610, R0 ;  /* 0x0000761004007816 */ /* 0x001fe20000000000 */
[----:B------:R-:W-:Y:S06]  /*7a20*/  BRA `(.L_x_17335) ;  /* 0x0000000800ec7947 */ /* 0x000fec0003800000 */
.L_x_17338:
        /* <DEDUP_REMOVED lines=9> */
.L_x_17341:
[----:B------:R-:W2:Y:S02]  /*7ac0*/  LDG.E.U16 R2, desc[UR36][R2.64] ;  /* 0x0000002402027981 */ /* 0x000ea4000c1e1500 */
[----:B--2---:R-:W-:-:S06]  /*7ad0*/  HADD2.F32 R4, -RZ, R2.H0_H0 ;  /* 0x20000002ff047230 */ /* 0x004fcc0000004100 */
[----:B------:R-:W0:Y:S02]  /*7ae0*/  F2I.FTZ.TRUNC.NTZ R4, R4 ;  /* 0x0000000400047305 */ /* 0x000e24000021f100 */
[----:B0-----:R-:W-:Y:S01]  /*7af0*/  PRMT R0, R4, 0x7610, R0 ;  /* 0x0000761004007816 */ /* 0x001fe20000000000 */
[----:B------:R-:W-:Y:S06]  /*7b00*/  BRA `(.L_x_17335) ;  /* 0x0000000800b47947 */ /* 0x000fec0003800000 */
.L_x_17340:
[----:B------:R-:W2:Y:S02]  /*7b10*/  LDG.E.64 R2, desc[UR36][R2.64] ;  /* 0x0000002402027981 */ /* 0x000ea4000c1e1b00 */
[----:B--2---:R0:W1:Y:S01]  /*7b20*/  F2I.F64.TRUNC R0, R2 ;  /* 0x0000000200007311 */ /* 0x004062000030d100 */
[----:B------:R-:W-:Y:S05]  /*7b30*/  BRA `(.L_x_17335) ;  /* 0x0000000800a87947 */ /* 0x000fea0003800000 */
.L_x_17330:
        /* <DEDUP_REMOVED lines=12> */
.L_x_17344:
[----:B------:R-:W2:Y:S02]  /*7c00*/  LDG.E.64 R2, desc[UR36][R2.64] ;  /* 0x0000002402027981 */ /* 0x000ea4000c1e1b00 */
[----:B--2---:R3:W4:Y:S01]  /*7c10*/  F2I.F64.TRUNC R0, R2 ;  /* 0x0000000200007311 */ /* 0x004722000030d100 */
[----:B------:R-:W-:Y:S05]  /*7c20*/  BRA `(.L_x_17335) ;  /* 0x00000008006c7947 */ /* 0x000fea0003800000 */
.L_x_17343:
        /* <DEDUP_REMOVED lines=28> */
.L_x_17346:
        /* <DEDUP_REMOVED lines=15> */
.L_x_17345:
[----:B------:R-:W2:Y:S02]  /*7ee0*/  LDG.E.U16 R4, desc[UR36][R2.64] ;  /* 0x0000002402047981 */ /* 0x000ea4000c1e1500 */
[----:B--2---:R-:W-:-:S06]  /*7ef0*/  IMAD.U32 R4, R4, 0x10000, RZ ;  /* 0x0001000004047824 */ /* 0x004fcc00078e00ff */
[----:B------:R-:W0:Y:S02]  /*7f00*/  F2I.FTZ.TRUNC.NTZ R4, R4 ;  /* 0x0000000400047305 */ /* 0x000e24000021f100 */
[----:B0-----:R-:W-:Y:S01]  /*7f10*/  PRMT R0, R4, 0x7610, R0 ;  /* 0x0000761004007816 */ /* 0x001fe20000000000 */
[----:B------:R-:W-:Y:S06]  /*7f20*/  BRA `(.L_x_17335) ;  /* 0x0000000400ac7947 */ /* 0x000fec0003800000 */
.L_x_17342:
        /* <DEDUP_REMOVED lines=10> */
.L_x_17349:
        /* <DEDUP_REMOVED lines=21> */
.L_x_17353:
[----:B------:R-:W-:Y:S05]  /*8120*/  BSYNC B1 ;  /* 0x0000000000017941 */ /* 0x000fea0003800000 */
.L_x_17352:
[----:B------:R-:W-:Y:S01]  /*8130*/  IMAD.SHL.U32 R2, R2, 0x100000, RZ ;  /* 0x0010000002027824 */ /* 0x000fe200078e00ff */
[----:B------:R-:W-:-:S04]  /*8140*/  LEA R3, R0, 0x3b800000, 0x17 ;  /* 0x3b80000000037811 */ /* 0x000fc800078eb8ff */
[----:B------:R-:W-:-:S07]  /*8150*/  LOP3.LUT R4, R3, R2, R4, 0xfe, !PT ;  /* 0x0000000203047212 */ /* 0x000fce00078efe04 */
.L_x_17351:
[----:B------:R-:W-:Y:S05]  /*8160*/  BSYNC B0 ;  /* 0x0000000000007941 */ /* 0x000fea0003800000 */
.L_x_17350:
[----:B------:R-:W0:Y:S02]  /*8170*/  F2I.FTZ.TRUNC.NTZ R4, R4 ;  /* 0x0000000400047305 */ /* 0x000e24000021f100 */
[----:B0-----:R-:W-:Y:S01]  /*8180*/  PRMT R0, R4, 0x7610, R0 ;  /* 0x0000761004007816 */ /* 0x001fe20000000000 */
[----:B------:R-:W-:Y:S06]  /*8190*/  BRA `(.L_x_17335) ;  /* 0x0000000400107947 */ /* 0x000fec0003800000 */
.L_x_17348:
        /* <DEDUP_REMOVED lines=21> */
.L_x_17357:
[----:B------:R-:W-:Y:S05]  /*82f0*/  BSYNC B1 ;  /* 0x0000000000017941 */ /* 0x000fea0003800000 */
.L_x_17356:
[----:B------:R-:W-:Y:S01]  /*8300*/  IMAD.SHL.U32 R2, R2, 0x200000, RZ ;  /* 0x0020000002027824 */ /* 0x000fe200078e00ff */
[----:B------:R-:W-:-:S04]  /*8310*/  LEA R3, R0, 0x37800000, 0x17 ;  /* 0x3780000000037811 */ /* 0x000fc800078eb8ff */
[----:B------:R-:W-:-:S07]  /*8320*/  LOP3.LUT R4, R3, R2, R4, 0xfe, !PT ;  /* 0x0000000203047212 */ /* 0x000fce00078efe04 */
.L_x_17355:
[----:B------:R-:W-:Y:S05]  /*8330*/  BSYNC B0 ;  /* 0x0000000000007941 */ /* 0x000fea0003800000 */
.L_x_17354:
[----:B------:R-:W0:Y:S02]  /*8340*/  F2I.FTZ.TRUNC.NTZ R4, R4 ;  /* 0x0000000400047305 */ /* 0x000e24000021f100 */
[----:B0-----:R-:W-:Y:S01]  /*8350*/  PRMT R0, R4, 0x7610, R0 ;  /* 0x0000761004007816 */ /* 0x001fe20000000000 */
[----:B------:R-:W-:Y:S06]  /*8360*/  BRA `(.L_x_17335) ;  /* 0x00000000009c7947 */ /* 0x000fec0003800000 */
.L_x_17347:
        /* <DEDUP_REMOVED lines=14> */
.L_x_17361:
[----:B------:R-:W-:Y:S05]  /*8450*/  BSYNC B0 ;  /* 0x0000000000007941 */ /* 0x000fea0003800000 */
.L_x_17360:
[----:B------:R-:W0:Y:S02]  /*8460*/  F2I.FTZ.TRUNC.NTZ R4, R4 ;  /* 0x0000000400047305 */ /* 0x000e24000021f100 */
[----:B0-----:R-:W-:Y:S01]  /*8470*/  PRMT R0, R4, 0x7610, R0 ;  /* 0x0000761004007816 */ /* 0x001fe20000000000 */
[----:B------:R-:W-:Y:S06]  /*8480*/  BRA `(.L_x_17335) ;  /* 0x0000000000547947 */ /* 0x000fec0003800000 */
.L_x_17334:
        /* <DEDUP_REMOVED lines=16> */
.L_x_17362:
[----:B------:R-:W-:Y:S01]  /*8590*/  PRMT R0, RZ, 0x7610, R0 ;  /* 0x00007610ff007816 */ /* 0x000fe20000000000 */
[----:B------:R-:W-:Y:S06]  /*85a0*/  BRA `(.L_x_17335) ;  /* 0x00000000000c7947 */ /* 0x000fec0003800000 */
.L_x_17359:
[----:B------:R1:W5:Y:S01]  /*85b0*/  LDG.E.U8 R0, desc[UR36][R2.64] ;  /* 0x0000002402007981 */ /* 0x000362000c1e1100 */
[----:B------:R-:W-:Y:S05]  /*85c0*/  BRA `(.L_x_17335) ;  /* 0x0000000000047947 */ /* 0x000fea0003800000 */
.L_x_17358:
[----:B------:R2:W5:Y:S02]  /*85d0*/  LDG.E.U8 R0, desc[UR36][R2.64] ;  /* 0x0000002402007981 */ /* 0x000564000c1e1100 */
.L_x_17335:
        /* <DEDUP_REMOVED lines=22> */
.L_x_17366:
[----:B------:R3:W-:Y:S01]  /*8740*/  STG.E.U8 desc[UR36][R16.64], R5 ;  /* 0x0000000510007986 */ /* 0x0007e2000c101124 */
[----:B------:R-:W-:Y:S05]  /*8750*/  BRA `(.L_x_17368) ;  /* 0x0000000c00907947 */ /* 0x000fea0003800000 */
.L_x_17365:
        /* <DEDUP_REMOVED lines=12> */
.L_x_17370:
[----:B------:R-:W-:-:S05]  /*8820*/  PRMT R3, R5, 0x8880, RZ ;  /* 0x0000888005037816 */ /* 0x000fca00000000ff */
[----:B------:R2:W-:Y:S01]  /*8830*/  STG.E desc[UR36][R16.64], R3 ;  /* 0x0000000310007986 */ /* 0x0005e2000c101924 */
[----:B------:R-:W-:Y:S05]  /*8840*/  BRA `(.L_x_17368) ;  /* 0x0000000c00547947 */ /* 0x000fea0003800000 */
.L_x_17369:
[----:B------:R-:W-:-:S04]  /*8850*/  PRMT R3, R5, 0x8880, RZ ;  /* 0x0000888005037816 */ /* 0x000fc800000000ff */
[----:B------:R-:W-:-:S05]  /*8860*/  PRMT R3, R3, 0x7710, RZ ;  /* 0x0000771003037816 */ /* 0x000fca00000000ff */
[----:B------:R0:W-:Y:S01]  /*8870*/  STG.E.U16 desc[UR36][R16.64], R3 ;  /* 0x0000000310007986 */ /* 0x0001e2000c101524 */
[----:B------:R-:W-:Y:S05]  /*8880*/  BRA `(.L_x_17368) ;  /* 0x0000000c00447947 */ /* 0x000fea0003800000 */
.L_x_17364:
        /* <DEDUP_REMOVED lines=9> */
.L_x_17372:
[----:B------:R-:W0:Y:S02]  /*8920*/  I2F.S8 R0, R5 ;  /* 0x0000000500007306 */ /* 0x000e240000001400 */
[----:B0-----:R-:W-:-:S05]  /*8930*/  F2FP.F16.F32.PACK_AB R0, RZ, R0 ;  /* 0x00000000ff00723e */ /* 0x001fca00000000ff */
[----:B------:R0:W-:Y:S01]  /*8940*/  STG.E.U16 desc[UR36][R16.64], R0 ;  /* 0x0000000010007986 */ /* 0x0001e2000c101524 */
[----:B------:R-:W-:Y:S05]  /*8950*/  BRA `(.L_x_17368) ;  /* 0x0000000c00107947 */ /* 0x000fea0003800000 */
.L_x_17371:
        /* <DEDUP_REMOVED lines=10> */
.L_x_17374:
[----:B------:R-:W0:Y:S02]  /*8a00*/  I2F.S8 R5, R5 ;  /* 0x0000000500057306 */ /* 0x000e240000001400 */
[----:B0-----:R-:W-:-:S04]  /*8a10*/  F2FP.F16.F32.PACK_AB R3, RZ, R5 ;  /* 0x00000005ff03723e */ /* 0x001fc800000000ff */
[----:B------:R-:W-:-:S05]  /*8a20*/  PRMT R3, R3, 0x5410, RZ ;  /* 0x0000541003037816 */ /* 0x000fca00000000ff */
[----:B------:R0:W-:Y:S01]  /*8a30*/  STG.E desc[UR36][R16.64], R3 ;  /* 0x0000000310007986 */ /* 0x0001e2000c101924 */
[----:B------:R-:W-:Y:S05]  /*8a40*/  BRA `(.L_x_17368) ;  /* 0x0000000800d47947 */ /* 0x000fea0003800000 */
.L_x_17373:
[----:B------:R-:W-:-:S04]  /*8a50*/  PRMT R2, R5, 0x8880, RZ ;  /* 0x0000888005027816 */ /* 0x000fc800000000ff */
[----:B------:R-:W-:-:S06]  /*8a60*/  PRMT R2, R2, 0x7710, RZ ;  /* 0x0000771002027816 */ /* 0x000fcc00000000ff */
[----:B------:R-:W0:Y:S02]  /*8a70*/  I2F.F64.S16 R2, R2 ;  /* 0x0000000200027312 */ /* 0x000e240000101c00 */
[----:B0-----:R0:W-:Y:S01]  /*8a80*/  STG.E.64 desc[UR36][R16.64], R2 ;  /* 0x0000000210007986 */ /* 0x0011e2000c101b24 */
[----:B------:R-:W-:Y:S05]  /*8a90*/  BRA `(.L_x_17368) ;  /* 0x0000000800c07947 */ /* 0x000fea0003800000 */
.L_x_17363:
        /* <DEDUP_REMOVED lines=12> */
.L_x_17377:
[----:B------:R-:W-:Y:S02]  /*8b60*/  PRMT R4, R5, 0x8880, RZ ;  /* 0x0000888005047816 */ /* 0x000fe400000000ff */
[----:B------:R-:W-:Y:S02]  /*8b70*/  CS2R R6, SRZ ;  /* 0x0000000000067805 */ /* 0x000fe4000001ff00 */
[----:B------:R-:W-:-:S06]  /*8b80*/  PRMT R4, R4, 0x7710, RZ ;  /* 0x0000771004047816 */ /* 0x000fcc00000000ff */
[----:B------:R-:W0:Y:S02]  /*8b90*/  I2F.F64.S16 R4, R4 ;  /* 0x0000000400047312 */ /* 0x000e240000101c00 */
[----:B0-----:R0:W-:Y:S01]  /*8ba0*/  STG.E.128 desc[UR36][R16.64], R4 ;  /* 0x0000000410007986 */ /* 0x0011e2000c101d24 */
[----:B------:R-:W-:Y:S05]  /*8bb0*/  BRA `(.L_x_17368) ;  /* 0x0000000800787947 */ /* 0x000fea0003800000 */
.L_x_17376:
        /* <DEDUP_REMOVED lines=21> */
.L_x_17381:
[----:B------:R-:W-:Y:S05]  /*8d10*/  BSYNC B0 ;  /* 0x0000000000007941 */ /* 0x000fea0003800000 */
.L_x_17380:
[----:B------:R-:W-:-:S05]  /*8d20*/  LOP3.LUT R3, R0, R3, RZ, 0xfc, !PT ;  /* 0x0000000300037212 */ /* 0x000fca00078efcff */
[----:B------:R0:W-:Y:S01]  /*8d30*/  STG.E.U8 desc[UR36][R16.64], R3 ;  /* 0x0000000310007986 */ /* 0x0001e2000c101124 */
[----:B------:R-:W-:Y:S05]  /*8d40*/  BRA `(.L_x_17368) ;  /* 0x0000000800147947 */ /* 0x000fea0003800000 */
.L_x_17379:
        /* <DEDUP_REMOVED lines=13> */
.L_x_17383:
[----:B------:R-:W-:Y:S01]  /*8e20*/  IMAD.MOV.U32 R0, RZ, RZ, 0x7f ;  /* 0x0000007fff007424 */ /* 0x000fe200078e00ff */
[----:B------:R-:W-:-:S04]  /*8e30*/  ISETP.GT.U32.AND P0, PT, R2, 0x7f800000, PT ;  /* 0x7f8000000200780c */ /* 0x000fc80003f04070 */
[----:B------:R-:W-:-:S09]  /*8e40*/  SEL R0, R0, 0x7c, P0 ;  /* 0x0000007c00007807 */ /* 0x000fd20000000000 */
.L_x_17384:
[----:B------:R-:W-:Y:S05]  /*8e50*/  BSYNC B0 ;  /* 0x0000000000007941 */ /* 0x000fea0003800000 */
.L_x_17382:
[----:B------:R-:W-:-:S04]  /*8e60*/  LOP3.LUT R2, R5, 0x80000000, RZ, 0xc0, !PT ;  /* 0x8000000005027812 */ /* 0x000fc800078ec0ff */
[----:B------:R-:W-:-:S04]  /*8e70*/  SHF.R.U32.HI R3, RZ, 0x18, R2 ;  /* 0x00000018ff037819 */ /* 0x000fc80000011602 */
[----:B------:R-:W-:-:S05]  /*8e80*/  LOP3.LUT R3, R0, R3, RZ, 0xfc, !PT ;  /* 0x0000000300037212 */ /* 0x000fca00078efcff */
[----:B------:R0:W-:Y:S01]  /*8e90*/  STG.E.U8 desc[UR36][R16.64], R3 ;  /* 0x0000000310007986 */ /* 0x0001e2000c101124 */
[----:B------:R-:W-:Y:S05]  /*8ea0*/  BRA `(.L_x_17368) ;  /* 0x0000000400bc7947 */ /* 0x000fea0003800000 */
.L_x_17378:
[----:B------:R-:W0:Y:S02]  /*8eb0*/  I2F.S8 R0, R5 ;  /* 0x0000000500007306 */ /* 0x000e240000001400 */
[----:B0-----:R-:W-:-:S05]  /*8ec0*/  F2FP.BF16.F32.PACK_AB R0, RZ, R0 ;  /* 0x00000000ff00723e */ /* 0x001fca00000010ff */
[----:B------:R0:W-:Y:S01]  /*8ed0*/  STG.E.U16 desc[UR36][R16.64], R0 ;  /* 0x0000000010007986 */ /* 0x0001e2000c101524 */
[----:B------:R-:W-:Y:S05]  /*8ee0*/  BRA `(.L_x_17368) ;  /* 0x0000000400ac7947 */ /* 0x000fea0003800000 */
.L_x_17375:
        /* <DEDUP_REMOVED lines=12> */
.L_x_17387:
        /* <DEDUP_REMOVED lines=17> */
.L_x_17390:
[----:B------:R-:W-:-:S04]  /*90c0*/  LOP3.LUT R2, R5, 0x80000000, RZ, 0xc0, !PT ;  /* 0x8000000005027812 */ /* 0x000fc800078ec0ff */
[----:B------:R-:W-:-:S04]  /*90d0*/  SHF.R.U32.HI R3, RZ, 0x18, R2 ;  /* 0x00000018ff037819 */ /* 0x000fc80000011602 */
[----:B------:R-:W-:-:S04]  /*90e0*/  LOP3.LUT R0, R0, R3, RZ, 0xfc, !PT ;  /* 0x0000000300007212 */ /* 0x000fc800078efcff */
[----:B------:R-:W-:-:S07]  /*90f0*/  PRMT R8, R0, 0x7610, R8 ;  /* 0x0000761000087816 */ /* 0x000fce0000000008 */
.L_x_17389:
[----:B------:R-:W-:Y:S05]  /*9100*/  BSYNC B0 ;  /* 0x0000000000007941 */ /* 0x000fea0003800000 */
.L_x_17388:
[----:B------:R0:W-:Y:S01]  /*9110*/  STG.E.U8 desc[UR36][R16.64], R8 ;  /* 0x0000000810007986 */ /* 0x0001e2000c101124 */
[----:B------:R-:W-:Y:S05]  /*9120*/  BRA `(.L_x_17368) ;  /* 0x00000004001c7947 */ /* 0x000fea0003800000 */
.L_x_17386:
        /* <DEDUP_REMOVED lines=17> */
.L_x_17393:
[----:B------:R-:W-:-:S04]  /*9240*/  LOP3.LUT R2, R5, 0x80000000, RZ, 0xc0, !PT ;  /* 0x8000000005027812 */ /* 0x000fc800078ec0ff */
[----:B------:R-:W-:-:S04]  /*9250*/  SHF.R.U32.HI R3, RZ, 0x18, R2 ;  /* 0x00000018ff037819 */ /* 0x000fc80000011602 */
[----:B------:R-:W-:-:S04]  /*9260*/  LOP3.LUT R0, R0, R3, RZ, 0xfc, !PT ;  /* 0x0000000300007212 */ /* 0x000fc800078efcff */
[----:B------:R-:W-:-:S07]  /*9270*/  PRMT R8, R0, 0x7610, R8 ;  /* 0x0000761000087816 */ /* 0x000fce0000000008 */
.L_x_17392:
[----:B------:R-:W-:Y:S05]  /*9280*/  BSYNC B0 ;  /* 0x0000000000007941 */ /* 0x000fea0003800000 */
.L_x_17391:
[----:B------:R0:W-:Y:S01]  /*9290*/  STG.E.U8 desc[UR36][R16.64], R8 ;  /* 0x0000000810007986 */ /* 0x0001e2000c101124 */
[----:B------:R-:W-:Y:S05]  /*92a0*/  BRA `(.L_x_17368) ;  /* 0x0000000000bc7947 */ /* 0x000fea0003800000 */
.L_x_17385:
        /* <DEDUP_REMOVED lines=22> */
.L_x_17367:
        /* <DEDUP_REMOVED lines=16> */
.L_x_17396:
[----:B------:R-:W-:Y:S05]  /*9510*/  BRA `(.L_x_17368) ;  /* 0x0000000000207947 */ /* 0x000fea0003800000 */
.L_x_17395:
[----:B------:R-:W-:-:S04]  /*9520*/  LOP3.LUT R5, R5, 0xffff, RZ, 0xc0, !PT ;  /* 0x0000ffff05057812 */ /* 0x000fc800078ec0ff */
[----:B------:R-:W-:-:S05]  /*9530*/  PRMT R5, R5, 0x8880, RZ ;  /* 0x0000888005057816 */ /* 0x000fca00000000ff */
[----:B------:R-:W-:-:S05]  /*9540*/  IMAD.MOV.U32 R2, RZ, RZ, R5 ;  /* 0x000000ffff027224 */ /* 0x000fca00078e0005 */
[----:B------:R-:W-:-:S05]  /*9550*/  SHF.R.S32.HI R3, RZ, 0x1f, R2 ;  /* 0x0000001fff037819 */ /* 0x000fca0000011402 */
[----:B------:R0:W-:Y:S01]  /*9560*/  STG.E.64 desc[UR36][R16.64], R2 ;  /* 0x0000000210007986 */ /* 0x0001e2000c101b24 */
[----:B------:R-:W-:Y:S05]  /*9570*/  BRA `(.L_x_17368) ;  /* 0x0000000000087947 */ /* 0x000fea0003800000 */
.L_x_17394:
[----:B------:R-:W-:-:S05]  /*9580*/  PRMT R3, R5, 0x8880, RZ ;  /* 0x0000888005037816 */ /* 0x000fca00000000ff */
[----:B------:R0:W-:Y:S02]  /*9590*/  STG.E desc[UR36][R16.64], R3 ;  /* 0x0000000310007986 */ /* 0x0001e4000c101924 */
.L_x_17368:
[----:B------:R-:W-:-:S07]  /*95a0*/  VIADD R19, R19, 0x80 ;  /* 0x0000008013137836 */ /* 0x000fce0000000000 */
.L_x_17328:
[----:B------:R-:W-:Y:S05]  /*95b0*/  BSYNC B6 ;  /* 0x0000000000067941 */ /* 0x000fea0003800000 */
.L_x_17327:
        /* <DEDUP_REMOVED lines=306> */
.L_x_17397:
        /* <DEDUP_REMOVED lines=20> */
.L_x_17401:
[----:B------:R4:W5:Y:S01]  /*aa20*/  LDG.E.U8 R0, desc[UR36][R2.64] ;  /* 0x0000002402007981 */ /* 0x000962000c1e1100 */
[----:B------:R-:W-:Y:S05]  /*aa30*/  BRA `(.L_x_17403) ;  /* 0x0000000c00547947 */ /* 0x000fea0003800000 */
.L_x_17400:
        /* <DEDUP_REMOVED lines=8> */
.L_x_17405:
[----:B------:R2:W5:Y:S01]  /*aac0*/  LDG.E.U8 R0, desc[UR36][R2.64] ;  /* 0x0000002402007981 */ /* 0x000562000c1e1100 */
[----:B------:R-:W-:Y:S05]  /*aad0*/  BRA `(.L_x_17403) ;  /* 0x0000000c002c7947 */ /* 0x000fea0003800000 */
.L_x_17404:
[----:B------:R0:W5:Y:S01]  /*aae0*/  LDG.E.U16 R0, desc[UR36][R2.64] ;  /* 0x0000002402007981 */ /* 0x000162000c1e1500 */
[----:B------:R-:W-:Y:S05]  /*aaf0*/  BRA `(.L_x_17403) ;  /* 0x0000000c00247947 */ /* 0x000fea0003800000 */
.L_x_17399:
        /* <DEDUP_REMOVED lines=9> */
.L_x_17407:
[----:B------:R-:W2:Y:S02]  /*ab90*/  LDG.E.U16 R4, desc[UR36][R2.64] ;  /* 0x0000002402047981 */ /* 0x000ea4000c1e1500 */
[----:B--2---:R-:W-:-:S06]  /*aba0*/  HADD2.F32 R4, -RZ, R4.H0_H0 ;  /* 0x20000004ff047230 */ /* 0x004fcc0000004100 */
[----:B------:R-:W0:Y:S02]  /*abb0*/  F2I.FTZ.TRUNC.NTZ R4, R4 ;  /* 0x0000000400047305 */ /* 0x000e24000021f100 */
[----:B0-----:R-:W-:Y:S01]  /*abc0*/  PRMT R0, R4, 0x7610, R0 ;  /* 0x0000761004007816 */ /* 0x001fe20000000000 */
[----:B------:R-:W-:Y:S06]  /*abd0*/  BRA `(.L_x_17403) ;  /* 0x0000000800ec7947 */ /* 0x000fec0003800000 */
.L_x_17406:
        /* <DEDUP_REMOVED lines=9> */
.L_x_17409:
[----:B------:R-:W2:Y:S02]  /*ac70*/  LDG.E.U16 R2, desc[UR36][R2.64] ;  /* 0x0000002402027981 */ /* 0x000ea4000c1e1500 */
[----:B--2---:R-:W-:-:S06]  /*ac80*/  HADD2.F32 R4, -RZ, R2.H0_H0 ;  /* 0x20000002ff047230 */ /* 0x004fcc0000004100 */
[----:B------:R-:W0:Y:S02]  /*ac90*/  F2I.FTZ.TRUNC.NTZ R4, R4 ;  /* 0x0000000400047305 */ /* 0x000e24000021f100 */
[----:B0-----:R-:W-:Y:S01]  /*aca0*/  PRMT R0, R4, 0x7610, R0 ;  /* 0x0000761004007816 */ /* 0x001fe20000000000 */
[----:B------:R-:W-:Y:S06]  /*acb0*/  BRA `(.L_x_17403) ;  /* 0x0000000800b47947 */ /* 0x000fec0003800000 */
.L_x_17408:
[----:B------:R-:W2:Y:S02]  /*acc0*/  LDG.E.64 R2, desc[UR36][R2.64] ;  /* 0x0000002402027981 */ /* 0x000ea4000c1e1b00 */
[----:B--2---:R0:W1:Y:S01]  /*acd0*/  F2I.F64.TRUNC R0, R2 ;  /* 0x0000000200007311 */ /* 0x004062000030d100 */
[----:B------:R-:W-:Y:S05]  /*ace0*/  BRA `(.L_x_17403) ;  /* 0x0000000800a87947 */ /* 0x000fea0003800000 */
.L_x_17398:
        /* <DEDUP_REMOVED lines=12> */
.L_x_17412:
[----:B------:R-:W2:Y:S02]  /*adb0*/  LDG.E.64 R2, desc[UR36][R2.64] ;  /* 0x0000002402027981 */ /* 0x000ea4000c1e1b00 */
[----:B--2---:R0:W1:Y:S01]  /*adc0*/  F2I.F64.TRUNC R0, R2 ;  /* 0x0000000200007311 */ /* 0x004062000030d100 */
[----:B------:R-:W-:Y:S05]  /*add0*/  BRA `(.L_x_17403) ;  /* 0x00000008006c7947 */ /* 0x000fea0003800000 */
.L_x_17411:
        /* <DEDUP_REMOVED lines=28> */
.L_x_17414:
        /* <DEDUP_REMOVED lines=15> */
.L_x_17413:
[----:B------:R-:W2:Y:S02]  /*b090*/  LDG.E.U16 R4, desc[UR36][R2.64] ;  /* 0x0000002402047981 */ /* 0x000ea4000c1e1500 */
[----:B--2---:R-:W-:-:S06]  /*b0a0*/  IMAD.U32 R4, R4, 0x10000, RZ ;  /* 0x0001000004047824 */ /* 0x004fcc00078e00ff */
[----:B------:R-:W0:Y:S02]  /*b0b0*/  F2I.FTZ.TRUNC.NTZ R4, R4 ;  /* 0x0000000400047305 */ /* 0x000e24000021f100 */
[----:B0-----:R-:W-:Y:S01]  /*b0c0*/  PRMT R0, R4, 0x7610, R0 ;  /* 0x0000761004007816 */ /* 0x001fe20000000000 */
[----:B------:R-:W-:Y:S06]  /*b0d0*/  BRA `(.L_x_17403) ;  /* 0x0000000400ac7947 */ /* 0x000fec0003800000 */
.L_x_17410:
        /* <DEDUP_REMOVED lines=10> */
.L_x_17417:
        /* <DEDUP_REMOVED lines=21> */
.L_x_17421:
[----:B------:R-:W-:Y:S05]  /*b2d0*/  BSYNC B1 ;  /* 0x0000000000017941 */ /* 0x000fea0003800000 */
.L_x_17420:
[----:B------:R-:W-:Y:S01]  /*b2e0*/  IMAD.SHL.U32 R2, R2, 0x100000, RZ ;  /* 0x0010000002027824 */ /* 0x000fe200078e00ff */
[----:B------:R-:W-:-:S04]  /*b2f0*/  LEA R3, R0, 0x3b800000, 0x17 ;  /* 0x3b80000000037811 */ /* 0x000fc800078eb8ff */
[----:B------:R-:W-:-:S07]  /*b300*/  LOP3.LUT R4, R3, R2, R4, 0xfe, !PT ;  /* 0x0000000203047212 */ /* 0x000fce00078efe04 */
.L_x_17419:
[----:B------:R-:W-:Y:S05]  /*b310*/  BSYNC B0 ;  /* 0x0000000000007941 */ /* 0x000fea0003800000 */
.L_x_17418:
[----:B------:R-:W0:Y:S02]  /*b320*/  F2I.FTZ.TRUNC.NTZ R4, R4 ;  /* 0x0000000400047305 */ /* 0x000e24000021f100 */
[----:B0-----:R-:W-:Y:S01]  /*b330*/  PRMT R0, R4, 0x7610, R0 ;  /* 0x0000761004007816 */ /* 0x001fe20000000000 */
[----:B------:R-:W-:Y:S06]  /*b340*/  BRA `(.L_x_17403) ;  /* 0x0000000400107947 */ /* 0x000fec0003800000 */
.L_x_17416:
        /* <DEDUP_REMOVED lines=21> */
.L_x_17425:
[----:B------:R-:W-:Y:S05]  /*b4a0*/  BSYNC B1 ;  /* 0x0000000000017941 */ /* 0x000fea0003800000 */
.L_x_17424:
[----:B------:R-:W-:Y:S01]  /*b4b0*/  IMAD.SHL.U32 R2, R2, 0x200000, RZ ;  /* 0x0020000002027824 */ /* 0x000fe200078e00ff */
[----:B------:R-:W-:-:S04]  /*b4c0*/  LEA R3, R0, 0x37800000, 0x17 ;  /* 0x3780000000037811 */ /* 0x000fc800078eb8ff */
[----:B------:R-:W-:-:S07]  /*b4d0*/  LOP3.LUT R4, R3, R2, R4, 0xfe, !PT ;  /* 0x0000000203047212 */ /* 0x000fce00078efe04 */
.L_x_17423:
[----:B------:R-:W-:Y:S05]  /*b4e0*/  BSYNC B0 ;  /* 0x0000000000007941 */ /* 0x000fea0003800000 */
.L_x_17422:
[----:B------:R-:W0:Y:S02]  /*b4f0*/  F2I.FTZ.TRUNC.NTZ R4, R4 ;  /* 0x0000000400047305 */ /* 0x000e24000021f100 */
[----:B0-----:R-:W-:Y:S01]  /*b500*/  PRMT R0, R4, 0x7610, R0 ;  /* 0x0000761004007816 */ /* 0x001fe20000000000 */
[----:B------:R-:W-:Y:S06]  /*b510*/  BRA `(.L_x_17403) ;  /* 0x00000000009c7947 */ /* 0x000fec0003800000 */
.L_x_17415:
        /* <DEDUP_REMOVED lines=14> */
.L_x_17429:
[----:B------:R-:W-:Y:S05]  /*b600*/  BSYNC B0 ;  /* 0x0000000000007941 */ /* 0x000fea0003800000 */
.L_x_17428:
[----:B------:R-:W0:Y:S02]  /*b610*/  F2I.FTZ.TRUNC.NTZ R4, R4 ;  /* 0x0000000400047305 */ /* 0x000e24000021f100 */
[----:B0-----:R-:W-:Y:S01]  /*b620*/  PRMT R0, R4, 0x7610, R0 ;  /* 0x0000761004007816 */ /* 0x001fe20000000000 */
[----:B------:R-:W-:Y:S06]  /*b630*/  BRA `(.L_x_17403) ;  /* 0x0000000000547947 */ /* 0x000fec0003800000 */
.L_x_17402:
        /* <DEDUP_REMOVED lines=16> */
.L_x_17430:
[----:B------:R-:W-:Y:S01]  /*b740*/  PRMT R0, RZ, 0x7610, R0 ;  /* 0x00007610ff007816 */ /* 0x000fe20000000000 */
[----:B------:R-:W-:Y:S06]  /*b750*/  BRA `(.L_x_17403) ;  /* 0x00000000000c7947 */ /* 0x000fec0003800000 */
.L_x_17427:
[----:B------:R0:W5:Y:S01]  /*b760*/  LDG.E.U8 R0, desc[UR36][R2.64] ;  /* 0x0000002402007981 */ /* 0x000162000c1e1100 */
[----:B------:R-:W-:Y:S05]  /*b770*/  BRA `(.L_x_17403) ;  /* 0x0000000000047947 */ /* 0x000fea0003800000 */
.L_x_17426:
[----:B------:R0:W5:Y:S02]  /*b780*/  LDG.E.U8 R0, desc[UR36][R2.64] ;  /* 0x0000002402007981 */ /* 0x000164000c1e1100 */
.L_x_17403:
        /* <DEDUP_REMOVED lines=22> */
.L_x_17434:
[----:B------:R-:W-:Y:S01]  /*b8f0*/  STG.E.U8 desc[UR36][R16.64], R5 ;  /* 0x0000000510007986 */ /* 0x000fe2000c101124 */
[----:B------:R-:W-:Y:S05]  /*b900*/  EXIT ;  /* 0x000000000000794d */ /* 0x000fea0003800000 */
.L_x_17433:
        /* <DEDUP_REMOVED lines=12> */
.L_x_17437:
[----:B------:R-:W-:-:S05]  /*b9d0*/  PRMT R3, R5, 0x8880, RZ ;  /* 0x0000888005037816 */ /* 0x000fca00000000ff */
[----:B------:R-:W-:Y:S01]  /*b9e0*/  STG.E desc[UR36][R16.64], R3 ;  /* 0x0000000310007986 */ /* 0x000fe2000c101924 */
[----:B------:R-:W-:Y:S05]  /*b9f0*/  EXIT ;  /* 0x000000000000794d */ /* 0x000fea0003800000 */
.L_x_17436:
[----:B------:R-:W-:-:S04]  /*ba00*/  PRMT R3, R5, 0x8880, RZ ;  /* 0x0000888005037816 */ /* 0x000fc800000000ff */
[----:B------:R-:W-:-:S05]  /*ba10*/  PRMT R3, R3, 0x7710, RZ ;  /* 0x0000771003037816 */ /* 0x000fca00000000ff */
[----:B------:R-:W-:Y:S01]  /*ba20*/  STG.E.U16 desc[UR36][R16.64], R3 ;  /* 0x0000000310007986 */ /* 0x000fe2000c101524 */
[----:B------:R-:W-:Y:S05]  /*ba30*/  EXIT ;  /* 0x000000000000794d */ /* 0x000fea0003800000 */
.L_x_17432:
        /* <DEDUP_REMOVED lines=9> */
.L_x_17439:
[----:B------:R-:W0:Y:S02]  /*bad0*/  I2F.S8 R0, R5 ;  /* 0x0000000500007306 */ /* 0x000e240000001400 */
[----:B0-----:R-:W-:-:S05]  /*bae0*/  F2FP.F16.F32.PACK_AB R0, RZ, R0 ;  /* 0x00000000ff00723e */ /* 0x001fca00000000ff */
[----:B------:R-:W-:Y:S01]  /*baf0*/  STG.E.U16 desc[UR36][R16.64], R0 ;  /* 0x0000000010007986 */ /* 0x000fe2000c101524 */
[----:B------:R-:W-:Y:S05]  /*bb00*/  EXIT ;  /* 0x000000000000794d */ /* 0x000fea0003800000 */
.L_x_17438:
        /* <DEDUP_REMOVED lines=10> */
.L_x_17441:
[----:B------:R-:W0:Y:S02]  /*bbb0*/  I2F.S8 R5, R5 ;  /* 0x0000000500057306 */ /* 0x000e240000001400 */
[----:B0-----:R-:W-:-:S04]  /*bbc0*/  F2FP.F16.F32.PACK_AB R3, RZ, R5 ;  /* 0x00000005ff03723e */ /* 0x001fc800000000ff */
[----:B------:R-:W-:-:S05]  /*bbd0*/  PRMT R3, R3, 0x5410, RZ ;  /* 0x0000541003037816 */ /* 0x000fca00000000ff */
[----:B------:R-:W-:Y:S01]  /*bbe0*/  STG.E desc[UR36][R16.64], R3 ;  /* 0x0000000310007986 */ /* 0x000fe2000c101924 */
[----:B------:R-:W-:Y:S05]  /*bbf0*/  EXIT ;  /* 0x000000000000794d */ /* 0x000fea0003800000 */
.L_x_17440:
[----:B------:R-:W-:-:S04]  /*bc00*/  PRMT R2, R5, 0x8880, RZ ;  /* 0x0000888005027816 */ /* 0x000fc800000000ff */
[----:B------:R-:W-:-:S06]  /*bc10*/  PRMT R2, R2, 0x7710, RZ ;  /* 0x0000771002027816 */ /* 0x000fcc00000000ff */
[----:B------:R-:W0:Y:S02]  /*bc20*/  I2F.F64.S16 R2, R2 ;  /* 0x0000000200027312 */ /* 0x000e240000101c00 */
[----:B0-----:R-:W-:Y:S01]  /*bc30*/  STG.E.64 desc[UR36][R16.64], R2 ;  /* 0x0000000210007986 */ /* 0x001fe2000c101b24 */
[----:B------:R-:W-:Y:S05]  /*bc40*/  EXIT ;  /* 0x000000000000794d */ /* 0x000fea0003800000 */
.L_x_17431:
        /* <DEDUP_REMOVED lines=12> */
.L_x_17444:
[----:B------:R-:W-:Y:S02]  /*bd10*/  PRMT R4, R5, 0x8880, RZ ;  /* 0x0000888005047816 */ /* 0x000fe400000000ff */
[----:B------:R-:W-:Y:S02]  /*bd20*/  CS2R R6, SRZ ;  /* 0x0000000000067805 */ /* 0x000fe4000001ff00 */
[----:B------:R-:W-:-:S06]  /*bd30*/  PRMT R4, R4, 0x7710, RZ ;  /* 0x0000771004047816 */ /* 0x000fcc00000000ff */
[----:B------:R-:W0:Y:S02]  /*bd40*/  I2F.F64.S16 R4, R4 ;  /* 0x0000000400047312 */ /* 0x000e240000101c00 */
[----:B0-----:R-:W-:Y:S01]  /*bd50*/  STG.E.128 desc[UR36][R16.64], R4 ;  /* 0x0000000410007986 */ /* 0x001fe2000c101d24 */
[----:B------:R-:W-:Y:S05]  /*bd60*/  EXIT ;  /* 0x000000000000794d */ /* 0x000fea0003800000 */
.L_x_17443:
        /* <DEDUP_REMOVED lines=21> */
.L_x_17448:
[----:B------:R-:W-:Y:S05]  /*bec0*/  BSYNC B0 ;  /* 0x0000000000007941 */ /* 0x000fea0003800000 */
.L_x_17447:
[----:B------:R-:W-:-:S05]  /*bed0*/  LOP3.LUT R3, R0, R3, RZ, 0xfc, !PT ;  /* 0x0000000300037212 */ /* 0x000fca00078efcff */
[----:B------:R-:W-:Y:S01]  /*bee0*/  STG.E.U8 desc[UR36][R16.64], R3 ;  /* 0x0000000310007986 */ /* 0x000fe2000c101124 */
[----:B------:R-:W-:Y:S05]  /*bef0*/  EXIT ;  /* 0x000000000000794d */ /* 0x000fea0003800000 */
.L_x_17446:
        /* <DEDUP_REMOVED lines=13> */
.L_x_17450:
[----:B------:R-:W-:Y:S01]  /*bfd0*/  IMAD.MOV.U32 R0, RZ, RZ, 0x7f ;  /* 0x0000007fff007424 */ /* 0x000fe200078e00ff */
[----:B------:R-:W-:-:S04]  /*bfe0*/  ISETP.GT.U32.AND P0, PT, R2, 0x7f800000, PT ;  /* 0x7f8000000200780c */ /* 0x000fc80003f04070 */
[----:B------:R-:W-:-:S09]  /*bff0*/  SEL R0, R0, 0x7c, P0 ;  /* 0x0000007c00007807 */ /* 0x000fd20000000000 */
.L_x_17451:
[----:B------:R-:W-:Y:S05]  /*c000*/  BSYNC B0 ;  /* 0x0000000000007941 */ /* 0x000fea0003800000 */
.L_x_17449:
[----:B------:R-:W-:-:S04]  /*c010*/  LOP3.LUT R2, R5, 0x80000000, RZ, 0xc0, !PT ;  /* 0x8000000005027812 */ /* 0x000fc800078ec0ff */
[----:B------:R-:W-:-:S04]  /*c020*/  SHF.R.U32.HI R3, RZ, 0x18, R2 ;  /* 0x00000018ff037819 */ /* 0x000fc80000011602 */
[----:B------:R-:W-:-:S05]  /*c030*/  LOP3.LUT R3, R0, R3, RZ, 0xfc, !PT ;  /* 0x0000000300037212 */ /* 0x000fca00078efcff */
[----:B------:R-:W-:Y:S01]  /*c040*/  STG.E.U8 desc[UR36][R16.64], R3 ;  /* 0x0000000310007986 */ /* 0x000fe2000c101124 */
[----:B------:R-:W-:Y:S05]  /*c050*/  EXIT ;  /* 0x000000000000794d */ /* 0x000fea0003800000 */
.L_x_17445:
[----:B------:R-:W0:Y:S02]  /*c060*/  I2F.S8 R0, R5 ;  /* 0x0000000500007306 */ /* 0x000e240000001400 */
[----:B0-----:R-:W-:-:S05]  /*c070*/  F2FP.BF16.F32.PACK_AB R0, RZ, R0 ;  /* 0x00000000ff00723e */ /* 0x001fca00000010ff */
[----:B------:R-:W-:Y:S01]  /*c080*/  STG.E.U16 desc[UR36][R16.64], R0 ;  /* 0x0000000010007986 */ /* 0x000fe2000c101524 */
[----:B------:R-:W-:Y:S05]  /*c090*/  EXIT ;  /* 0x000000000000794d */ /* 0x000fea0003800000 */
.L_x_17442:
        /* <DEDUP_REMOVED lines=12> */
.L_x_17454:
        /* <DEDUP_REMOVED lines=17> */
.L_x_17457:
[----:B------:R-:W-:-:S04]  /*c270*/  LOP3.LUT R2, R5, 0x80000000, RZ, 0xc0, !PT ;  /* 0x8000000005027812 */ /* 0x000fc800078ec0ff */
[----:B------:R-:W-:-:S04]  /*c280*/  SHF.R.U32.HI R3, RZ, 0x18, R2 ;  /* 0x00000018ff037819 */ /* 0x000fc80000011602 */
[----:B------:R-:W-:-:S04]  /*c290*/  LOP3.LUT R0, R0, R3, RZ, 0xfc, !PT ;  /* 0x0000000300007212 */ /* 0x000fc800078efcff */
[----:B------:R-:W-:-:S07]  /*c2a0*/  PRMT R8, R0, 0x7610, R8 ;  /* 0x0000761000087816 */ /* 0x000fce0000000008 */
.L_x_17456:
[----:B------:R-:W-:Y:S05]  /*c2b0*/  BSYNC B0 ;  /* 0x0000000000007941 */ /* 0x000fea0003800000 */
.L_x_17455:
[----:B------:R-:W-:Y:S01]  /*c2c0*/  STG.E.U8 desc[UR36][R16.64], R8 ;  /* 0x0000000810007986 */ /* 0x000fe2000c101124 */
[----:B------:R-:W-:Y:S05]  /*c2d0*/  EXIT ;  /* 0x000000000000794d */ /* 0x000fea0003800000 */
.L_x_17453:
        /* <DEDUP_REMOVED lines=17> */
.L_x_17460:
[----:B------:R-:W-:-:S04]  /*c3f0*/  LOP3.LUT R2, R5, 0x80000000, RZ, 0xc0, !PT ;  /* 0x8000000005027812 */ /* 0x000fc800078ec0ff */
[----:B------:R-:W-:-:S04]  /*c400*/  SHF.R.U32.HI R3, RZ, 0x18, R2 ;  /* 0x00000018ff037819 */ /* 0x000fc80000011602 */
[----:B------:R-:W-:-:S04]  /*c410*/  LOP3.LUT R0, R0, R3, RZ, 0xfc, !PT ;  /* 0x0000000300007212 */ /* 0x000fc800078efcff */
[----:B------:R-:W-:-:S07]  /*c420*/  PRMT R8, R0, 0x7610, R8 ;  /* 0x0000761000087816 */ /* 0x000fce0000000008 */
.L_x_17459:
[----:B------:R-:W-:Y:S05]  /*c430*/  BSYNC B0 ;  /* 0x0000000000007941 */ /* 0x000fea0003800000 */
.L_x_17458:
[----:B------:R-:W-:Y:S01]  /*c440*/  STG.E.U8 desc[UR36][R16.64], R8 ;  /* 0x0000000810007986 */ /* 0x000fe2000c101124 */
[----:B------:R-:W-:Y:S05]  /*c450*/  EXIT ;  /* 0x000000000000794d */ /* 0x000fea0003800000 */
.L_x_17452:
        /* <DEDUP_REMOVED lines=22> */
.L_x_17435:
        /* <DEDUP_REMOVED lines=16> */
.L_x_17463:
[----:B------:R-:W-:Y:S05]  /*c6c0*/  EXIT ;  /* 0x000000000000794d */ /* 0x000fea0003800000 */
.L_x_17462:
[----:B------:R-:W-:-:S04]  /*c6d0*/  LOP3.LUT R5, R5, 0xffff, RZ, 0xc0, !PT ;  /* 0x0000ffff05057812 */ /* 0x000fc800078ec0ff */
[----:B------:R-:W-:-:S05]  /*c6e0*/  PRMT R5, R5, 0x8880, RZ ;  /* 0x0000888005057816 */ /* 0x000fca00000000ff */
[----:B------:R-:W-:-:S05]  /*c6f0*/  IMAD.MOV.U32 R2, RZ, RZ, R5 ;  /* 0x000000ffff027224 */ /* 0x000fca00078e0005 */
[----:B------:R-:W-:-:S05]  /*c700*/  SHF.R.S32.HI R3, RZ, 0x1f, R2 ;  /* 0x0000001fff037819 */ /* 0x000fca0000011402 */
[----:B------:R-:W-:Y:S01]  /*c710*/  STG.E.64 desc[UR36][R16.64], R2 ;  /* 0x0000000210007986 */ /* 0x000fe2000c101b24 */
[----:B------:R-:W-:Y:S05]  /*c720*/  EXIT ;  /* 0x000000000000794d */ /* 0x000fea0003800000 */
.L_x_17461:
[----:B------:R-:W-:-:S05]  /*c730*/  PRMT R3, R5, 0x8880, RZ ;  /* 0x0000888005037816 */ /* 0x000fca00000000ff */
[----:B------:R-:W-:Y:S01]  /*c740*/  STG.E desc[UR36][R16.64], R3 ;  /* 0x0000000310007986 */ /* 0x000fe2000c101924 */
[----:B------:R-:W-:Y:S05]  /*c750*/  EXIT ;  /* 0x000000000000794d */ /* 0x000fea0003800000 */
.L_x_17464:
        /* <DEDUP_REMOVED lines=10> */
.L_x_32190:


//--------------------- .text._ZN2at6native27unrolled_elementwise_kernelINS0_13BUnaryFunctorIaaaZZZNS0_21heaviside_kernel_cudaERNS_18TensorIteratorBaseEENKUlvE_clEvENKUlvE0_clEvEUlaaE_EESt5arrayIPcLm2EELi4E23TrivialOffsetCalculatorILi1EjESD_NS0_6memory12LoadWithCastILi1EEENSE_13StoreWithCastILi1EEEEEviT_T0_T2_T3_T4_T5_ --------------------------
	.section	.text._ZN2at6native27unrolled_elementwise_kernelINS0_13BUnaryFunctorIaaaZZZNS0_21heaviside_kernel_cudaERNS_18TensorIteratorBaseEENKUlvE_clEvENKUlvE0_clEvEUlaaE_EESt5arrayIPcLm2EELi4E23TrivialOffsetCalculatorILi1EjESD_NS0_6memory12LoadWithCastILi1EEENSE_13StoreWithCastILi1EEEEEviT_T0_T2_T3_T4_T5_,"ax",@progbits
	.align	128
        .global         _ZN2at6native27unrolled_elementwise_kernelINS0_13BUnaryFunctorIaaaZZZNS0_21heaviside_kernel_cudaERNS_18TensorIteratorBaseEENKUlvE_clEvENKUlvE0_clEvEUlaaE_EESt5arrayIPcLm2EELi4E23TrivialOffsetCalculatorILi1EjESD_NS0_6memory12LoadWithCastILi1EEENSE_13StoreWithCastILi1EEEEEviT_T0_T2_T3_T4_T5_
        .type           _ZN2at6native27unrolled_elementwise_kernelINS0_13BUnaryFunctorIaaaZZZNS0_21heaviside_kernel_cudaERNS_18TensorIteratorBaseEENKUlvE_clEvENKUlvE0_clEvEUlaaE_EESt5arrayIPcLm2EELi4E23TrivialOffsetCalculatorILi1EjESD_NS0_6memory12LoadWithCastILi1EEENSE_13StoreWithCastILi1EEEEEviT_T0_T2_T3_T4_T5_,@function
        .size           _ZN2at6native27unrolled_elementwise_kernelINS0_13BUnaryFunctorIaaaZZZNS0_21heaviside_kernel_cudaERNS_18TensorIteratorBaseEENKUlvE_clEvENKUlvE0_clEvEUlaaE_EESt5arrayIPcLm2EELi4E23TrivialOffsetCalculatorILi1EjESD_NS0_6memory12LoadWithCastILi1EEENSE_13StoreWithCastILi1EEEEEviT_T0_T2_T3_T4_T5_,(.L_x_32191 - _ZN2at6native27unrolled_elementwise_kernelINS0_13BUnaryFunctorIaaaZZZNS0_21heaviside_kernel_cudaERNS_18TensorIteratorBaseEENKUlvE_clEvENKUlvE0_clEvEUlaaE_EESt5arrayIPcLm2EELi4E23TrivialOffsetCalculatorILi1EjESD_NS0_6memory12LoadWithCastILi1EEENSE_13StoreWithCastILi1EEEEEviT_T0_T2_T3_T4_T5_)
        .other          _ZN2at6native27unrolled_elementwise_kernelINS0_13BUnaryFunctorIaaaZZZNS0_21heaviside_kernel_cudaERNS_18TensorIteratorBaseEENKUlvE_clEvENKUlvE0_clEvEUlaaE_EESt5arrayIPcLm2EELi4E23TrivialOffsetCalculatorILi1EjESD_NS0_6memory12LoadWithCastILi1EEENSE_13StoreWithCastILi1EEEEEviT_T0_T2_T3_T4_T5_,@"STO_CUDA_ENTRY STV_DEFAULT"
_ZN2at6native27unrolled_elementwise_kernelINS0_13BUnaryFunctorIaaaZZZNS0_21heaviside_kernel_cudaERNS_18TensorIteratorBaseEENKUlvE_clEvENKUlvE0_clEvEUlaaE_EESt5arrayIPcLm2EELi4E23TrivialOffsetCalculatorILi1EjESD_NS0_6memory12LoadWithCastILi1EEENSE_13StoreWithCastILi1EEEEEviT_T0_T2_T3_T4_T5_:
.text._ZN2at6native27unrolled_elementwise_kernelINS0_13BUnaryFunctorIaaaZZZNS0_21heaviside_kernel_cudaERNS_18TensorIteratorBaseEENKUlvE_clEvENKUlvE0_clEvEUlaaE_EESt5arrayIPcLm2EELi4E23TrivialOffsetCalculatorILi1EjESD_NS0_6memory12LoadWithCastILi1EEENSE_13StoreWithCastILi1EEEEEviT_T0_T2_T3_T4_T5_:
        /* <DEDUP_REMOVED lines=31> */
.L_x_17470:
[----:B------:R3:W5:Y:S01]  /*01f0*/  LDG.E.U8 R18, desc[UR36][R2.64] ;  /* 0x0000002402127981 */ /* 0x000762000c1e1100 */
[----:B------:R-:W-:Y:S05]  /*0200*/  BRA `(.L_x_17472) ;  /* 0x0000000c00587947 */ /* 0x000fea0003800000 */
.L_x_17469:
        /* <DEDUP_REMOVED lines=8> */
.L_x_17474:
[----:B------:R1:W5:Y:S01]  /*0290*/  LDG.E.U8 R18, desc[UR36][R2.64] ;  /* 0x0000002402127981 */ /* 0x000362000c1e1100 */
[----:B------:R-:W-:Y:S05]  /*02a0*/  BRA `(.L_x_17472) ;  /* 0x0000000c00307947 */ /* 0x000fea0003800000 */
.L_x_17473:
[----:B------:R2:W5:Y:S01]  /*02b0*/  LDG.E.U16 R18, desc[UR36][R2.64] ;  /* 0x0000002402127981 */ /* 0x000562000c1e1500 */
[----:B------:R-:W-:Y:S05]  /*02c0*/  BRA `(.L_x_17472) ;  /* 0x0000000c00287947 */ /* 0x000fea0003800000 */
.L_x_17468:
        /* <DEDUP_REMOVED lines=9> */
.L_x_17476:
[----:B------:R-:W2:Y:S02]  /*0360*/  LDG.E.U16 R0, desc[UR36][R2.64] ;  /* 0x0000002402007981 */ /* 0x000ea4000c1e1500 */
[----:B--2---:R-:W-:-:S06]  /*0370*/  HADD2.F32 R0, -RZ, R0.H0_H0 ;  /* 0x20000000ff007230 */ /* 0x004fcc0000004100 */
[----:B------:R-:W0:Y:S02]  /*0380*/  F2I.FTZ.TRUNC.NTZ R0, R0 ;  /* 0x0000000000007305 */ /* 0x000e24000021f100 */
[----:B0-----:R-:W-:Y:S01]  /*0390*/  PRMT R18, R0, 0x7610, R18 ;  /* 0x0000761000127816 */ /* 0x001fe20000000012 */
[----:B------:R-:W-:Y:S06]  /*03a0*/  BRA `(.L_x_17472) ;  /* 0x0000000800f07947 */ /* 0x000fec0003800000 */
.L_x_17475:
        /* <DEDUP_REMOVED lines=9> */
.L_x_17478:
[----:B------:R-:W2:Y:S02]  /*0440*/  LDG.E.U16 R2, desc[UR36][R2.64] ;  /* 0x0000002402027981 */ /* 0x000ea4000c1e1500 */
[----:B--2---:R-:W-:-:S06]  /*0450*/  HADD2.F32 R0, -RZ, R2.H0_H0 ;  /* 0x20000002ff007230 */ /* 0x004fcc0000004100 */
[----:B------:R-:W0:Y:S02]  /*0460*/  F2I.FTZ.TRUNC.NTZ R0, R0 ;  /* 0x0000000000007305 */ /* 0x000e24000021f100 */
[----:B0-----:R-:W-:Y:S01]  /*0470*/  PRMT R18, R0, 0x7610, R18 ;  /* 0x0000761000127816 */ /* 0x001fe20000000012 */
[----:B------:R-:W-:Y:S06]  /*0480*/  BRA `(.L_x_17472) ;  /* 0x0000000800b87947 */ /* 0x000fec0003800000 */
.L_x_17477:
[----:B------:R-:W2:Y:S02]  /*0490*/  LDG.E.64 R2, desc[UR36][R2.64] ;  /* 0x0000002402027981 */ /* 0x000ea4000c1e1b00 */
[----:B--2---:R0:W1:Y:S01]  /*04a0*/  F2I.F64.TRUNC R18, R2 ;  /* 0x0000000200127311 */ /* 0x004062000030d100 */
[----:B------:R-:W-:Y:S05]  /*04b0*/  BRA `(.L_x_17472) ;  /* 0x0000000800ac7947 */ /* 0x000fea0003800000 */
.L_x_17467:
        /* <DEDUP_REMOVED lines=12> */
.L_x_17481:
[----:B------:R-:W2:Y:S02]  /*0580*/  LDG.E.64 R2, desc[UR36][R2.64] ;  /* 0x0000002402027981 */ /* 0x000ea4000c1e1b00 */
[----:B--2---:R0:W1:Y:S01]  /*0590*/  F2I.F64.TRUNC R18, R2 ;  /* 0x0000000200127311 */ /* 0x004062000030d100 */
[----:B------:R-:W-:Y:S05]  /*05a0*/  BRA `(.L_x_17472) ;  /* 0x0000000800707947 */ /* 0x000fea0003800000 */
.L_x_17480:
        /* <DEDUP_REMOVED lines=28> */
.L_x_17483:
        /* <DEDUP_REMOVED lines=16> */
.L_x_17482:
[----:B------:R-:W2:Y:S02]  /*0870*/  LDG.E.U16 R0, desc[UR36][R2.64] ;  /* 0x0000002402007981 */ /* 0x000ea4000c1e1500 */
[----:B--2---:R-:W-:-:S06]  /*0880*/  IMAD.U32 R0, R0, 0x10000, RZ ;  /* 0x0001000000007824 */ /* 0x004fcc00078e00ff */
[----:B------:R-:W0:Y:S02]  /*0890*/  F2I.FTZ.TRUNC.NTZ R0, R0 ;  /* 0x0000000000007305 */ /* 0x000e24000021f100 */
[----:B0-----:R-:W-:Y:S01]  /*08a0*/  PRMT R18, R0, 0x7610, R18 ;  /* 0x0000761000127816 */ /* 0x001fe20000000012 */
[----:B------:R-:W-:Y:S06]  /*08b0*/  BRA `(.L_x_17472) ;  /* 0x0000000400ac7947 */ /* 0x000fec0003800000 */
.L_x_17479:
        /* <DEDUP_REMOVED lines=10> */
.L_x_17486:
        /* <DEDUP_REMOVED lines=21> */
.L_x_17490:
[----:B------:R-:W-:Y:S05]  /*0ab0*/  BSYNC B1 ;  /* 0x0000000000017941 */ /* 0x000fea0003800000 */
.L_x_17489:
[----:B------:R-:W-:Y:S01]  /*0ac0*/  LEA R3, R0, 0x3b800000, 0x17 ;  /* 0x3b80000000037811 */ /* 0x000fe200078eb8ff */
[----:B------:R-:W-:-:S05]  /*0ad0*/  IMAD.SHL.U32 R0, R2, 0x100000, RZ ;  /* 0x0010000002007824 */ /* 0x000fca00078e00ff */
[----:B------:R-:W-:-:S07]  /*0ae0*/  LOP3.LUT R0, R3, R0, R4, 0xfe, !PT ;  /* 0x0000000003007212 */ /* 0x000fce00078efe04 */
.L_x_17488:
[----:B------:R-:W-:Y:S05]  /*0af0*/  BSYNC B0 ;  /* 0x0000000000007941 */ /* 0x000fea0003800000 */
.L_x_17487:
[----:B------:R-:W0:Y:S02]  /*0b00*/  F2I.FTZ.TRUNC.NTZ R0, R0 ;  /* 0x0000000000007305 */ /* 0x000e24000021f100 */
[----:B0-----:R-:W-:Y:S01]  /*0b10*/  PRMT R18, R0, 0x7610, R18 ;  /* 0x0000761000127816 */ /* 0x001fe20000000012 */
[----:B------:R-:W-:Y:S06]  /*0b20*/  BRA `(.L_x_17472) ;  /* 0x0000000400107947 */ /* 0x000fec0003800000 */
.L_x_17485:
        /* <DEDUP_REMOVED lines=21> */
.L_x_17494:
[----:B------:R-:W-:Y:S05]  /*0c80*/  BSYNC B1 ;  /* 0x0000000000017941 */ /* 0x000fea0003800000 */
.L_x_17493:
[----:B------:R-:W-:Y:S01]  /*0c90*/  LEA R3, R0, 0x37800000, 0x17 ;  /* 0x3780000000037811 */ /* 0x000fe200078eb8ff */
[----:B------:R-:W-:-:S05]  /*0ca0*/  IMAD.SHL.U32 R0, R2, 0x200000, RZ ;  /* 0x0020000002007824 */ /* 0x000fca00078e00ff */
[----:B------:R-:W-:-:S07]  /*0cb0*/  LOP3.LUT R0, R3, R0, R4, 0xfe, !PT ;  /* 0x0000000003007212 */ /* 0x000fce00078efe04 */
.L_x_17492:
[----:B------:R-:W-:Y:S05]  /*0cc0*/  BSYNC B0 ;  /* 0x0000000000007941 */ /* 0x000fea0003800000 */
.L_x_17491:
[----:B------:R-:W0:Y:S02]  /*0cd0*/  F2I.FTZ.TRUNC.NTZ R0, R0 ;  /* 0x0000000000007305 */ /* 0x000e24000021f100 */
[----:B0-----:R-:W-:Y:S01]  /*0ce0*/  PRMT R18, R0, 0x7610, R18 ;  /* 0x0000761000127816 */ /* 0x001fe20000000012 */
[----:B------:R-:W-:Y:S06]  /*0cf0*/  BRA `(.L_x_17472) ;  /* 0x00000000009c7947 */ /* 0x000fec0003800000 */
.L_x_17484:
        /* <DEDUP_REMOVED lines=14> */
.L_x_17498:
[----:B------:R-:W-:Y:S05]  /*0de0*/  BSYNC B0 ;  /* 0x0000000000007941 */ /* 0x000fea0003800000 */
.L_x_17497:
[----:B------:R-:W0:Y:S02]  /*0df0*/  F2I.FTZ.TRUNC.NTZ R0, R0 ;  /* 0x0000000000007305 */ /* 0x000e24000021f100 */
[----:B0-----:R-:W-:Y:S01]  /*0e00*/  PRMT R18, R0, 0x7610, R18 ;  /* 0x0000761000127816 */ /* 0x001fe20000000012 */
[----:B------:R-:W-:Y:S06]  /*0e10*/  BRA `(.L_x_17472) ;  /* 0x0000000000547947 */ /* 0x000fec0003800000 */
.L_x_17471:
        /* <DEDUP_REMOVED lines=16> */
.L_x_17499:
[----:B------:R-:W-:Y:S01]  /*0f20*/  PRMT R18, RZ, 0x7610, R18 ;  /* 0x00007610ff127816 */ /* 0x000fe20000000012 */
[----:B------:R-:W-:Y:S06]  /*0f30*/  BRA `(.L_x_17472) ;  /* 0x00000000000c7947 */ /* 0x000fec0003800000 */
.L_x_17496:
[----:B------:R0:W5:Y:S01]  /*0f40*/  LDG.E.U8 R18, desc[UR36][R2.64] ;  /* 0x0000002402127981 */ /* 0x000162000c1e1100 */
[----:B------:R-:W-:Y:S05]  /*0f50*/  BRA `(.L_x_17472) ;  /* 0x0000000000047947 */ /* 0x000fea0003800000 */
.L_x_17495:
[----:B------:R0:W5:Y:S02]  /*0f60*/  LDG.E.U8 R18, desc[UR36][R2.64] ;  /* 0x0000002402127981 */ /* 0x000164000c1e1100 */
.L_x_17472:
[----:B------:R-:W2:Y:S02]  /*0f70*/  S2R R25, SR_TID.X ;  /* 0x0000000000197919 */ /* 0x000ea40000002100 */
[----:B--2---:R-:W-:-:S07]  /*0f80*/  VIADD R25, R25, 0x80 ;  /* 0x0000008019197836 */ /* 0x004fce0000000000 */
.L_x_17466:
[----:B------:R-:W-:Y:S05]  /*0f90*/  BSYNC B6 ;  /* 0x0000000000067941 */ /* 0x000fea0003800000 */
.L_x_17465:
        /* <DEDUP_REMOVED lines=23> */
.L_x_17505:
[----:B------:R0:W5:Y:S01]  /*1110*/  LDG.E.U8 R17, desc[UR36][R2.64] ;  /* 0x0000002402117981 */ /* 0x000162000c1e1100 */
[----:B------:R-:W-:Y:S05]  /*1120*/  BRA `(.L_x_17507) ;  /* 0x0000000c00547947 */ /* 0x000fea0003800000 */
.L_x_17504:
        /* <DEDUP_REMOVED lines=8> */
.L_x_17509:
[----:B------:R0:W5:Y:S01]  /*11b0*/  LDG.E.U8 R17, desc[UR36][R2.64] ;  /* 0x0000002402117981 */ /* 0x000162000c1e1100 */
[----:B------:R-:W-:Y:S05]  /*11c0*/  BRA `(.L_x_17507) ;  /* 0x0000000c002c7947 */ /* 0x000fea0003800000 */
.L_x_17508:
[----:B------:R0:W5:Y:S01]  /*11d0*/  LDG.E.U16 R17, desc[UR36][R2.64] ;  /* 0x0000002402117981 */ /* 0x000162000c1e1500 */
[----:B------:R-:W-:Y:S05]  /*11e0*/  BRA `(.L_x_17507) ;  /* 0x0000000c00247947 */ /* 0x000fea0003800000 */
.L_x_17503:
        /* <DEDUP_REMOVED lines=9> */
.L_x_17511:
[----:B------:R-:W2:Y:S02]  /*1280*/  LDG.E.U16 R0, desc[UR36][R2.64] ;  /* 0x0000002402007981 */ /* 0x000ea4000c1e1500 */
[----:B--2---:R-:W-:-:S06]  /*1290*/  HADD2.F32 R0, -RZ, R0.H0_H0 ;  /* 0x20000000ff007230 */ /* 0x004fcc0000004100 */
[----:B------:R-:W0:Y:S02]  /*12a0*/  F2I.FTZ.TRUNC.NTZ R0, R0 ;  /* 0x0000000000007305 */ /* 0x000e24000021f100 */
[----:B0-----:R-:W-:Y:S01]  /*12b0*/  PRMT R17, R0, 0x7610, R17 ;  /* 0x0000761000117816 */ /* 0x001fe20000000011 */
[----:B------:R-:W-:Y:S06]  /*12c0*/  BRA `(.L_x_17507) ;  /* 0x0000000800ec7947 */ /* 0x000fec0003800000 */
.L_x_17510:
        /* <DEDUP_REMOVED lines=9> */
.L_x_17513:
[----:B------:R-:W2:Y:S02]  /*1360*/  LDG.E.U16 R2, desc[UR36][R2.64] ;  /* 0x0000002402027981 */ /* 0x000ea4000c1e1500 */
[----:B--2---:R-:W-:-:S06]  /*1370*/  HADD2.F32 R0, -RZ, R2.H0_H0 ;  /* 0x20000002ff007230 */ /* 0x004fcc0000004100 */
[----:B------:R-:W0:Y:S02]  /*1380*/  F2I.FTZ.TRUNC.NTZ R0, R0 ;  /* 0x0000000000007305 */ /* 0x000e24000021f100 */
[----:B0-----:R-:W-:Y:S01]  /*1390*/  PRMT R17, R0, 0x7610, R17 ;  /* 0x0000761000117816 */ /* 0x001fe20000000011 */
[----:B------:R-:W-:Y:S06]  /*13a0*/  BRA `(.L_x_17507) ;  /* 0x0000000800b47947 */ /* 0x000fec0003800000 */
.L_x_17512:
[----:B------:R-:W2:Y:S02]  /*13b0*/  LDG.E.64 R2, desc[UR36][R2.64] ;  /* 0x0000002402027981 */ /* 0x000ea4000c1e1b00 */
[----:B--2---:R0:W1:Y:S01]  /*13c0*/  F2I.F64.TRUNC R17, R2 ;  /* 0x0000000200117311 */ /* 0x004062000030d100 */
[----:B------:R-:W-:Y:S05]  /*13d0*/  BRA `(.L_x_17507) ;  /* 0x0000000800a87947 */ /* 0x000fea0003800000 */
.L_x_17502:
        /* <DEDUP_REMOVED lines=12> */
.L_x_17516:
[----:B------:R-:W2:Y:S02]  /*14a0*/  LDG.E.64 R2, desc[UR36][R2.64] ;  /* 0x0000002402027981 */ /* 0x000ea4000c1e1b00 */
[----:B--2---:R0:W1:Y:S01]  /*14b0*/  F2I.F64.TRUNC R17, R2 ;  /* 0x0000000200117311 */ /* 0x004062000030d100 */
[----:B------:R-:W-:Y:S05]  /*14c0*/  BRA `(.L_x_17507) ;  /* 0x00000008006c7947 */ /* 0x000fea0003800000 */
.L_x_17515:
        /* <DEDUP_REMOVED lines=28> */
.L_x_17518:
        /* <DEDUP_REMOVED lines=15> */
.L_x_17517:
[----:B------:R-:W2:Y:S02]  /*1780*/  LDG.E.U16 R0, desc[UR36][R2.64] ;  /* 0x0000002402007981 */ /* 0x000ea4000c1e1500 */
[----:B--2---:R-:W-:-:S06]  /*1790*/  IMAD.U32 R0, R0, 0x10000, RZ ;  /* 0x0001000000007824 */ /* 0x004fcc00078e00ff */
[----:B------:R-:W0:Y:S02]  /*17a0*/  F2I.FTZ.TRUNC.NTZ R0, R0 ;  /* 0x0000000000007305 */ /* 0x000e24000021f100 */
[----:B0-----:R-:W-:Y:S01]  /*17b0*/  PRMT R17, R0, 0x7610, R17 ;  /* 0x0000761000117816 */ /* 0x001fe20000000011 */
[----:B------:R-:W-:Y:S06]  /*17c0*/  BRA `(.L_x_17507) ;  /* 0x0000000400ac7947 */ /* 0x000fec0003800000 */
.L_x_17514:
        /* <DEDUP_REMOVED lines=10> */
.L_x_17521:
        /* <DEDUP_REMOVED lines=21> */
.L_x_17525:
[----:B------:R-:W-:Y:S05]  /*19c0*/  BSYNC B1 ;  /* 0x0000000000017941 */ /* 0x000fea0003800000 */
.L_x_17524:
[----:B------:R-:W-:Y:S01]  /*19d0*/  LEA R3, R0, 0x3b800000, 0x17 ;  /* 0x3b80000000037811 */ /* 0x000fe200078eb8ff */
[----:B------:R-:W-:-:S05]  /*19e0*/  IMAD.SHL.U32 R0, R2, 0x100000, RZ ;  /* 0x0010000002007824 */ /* 0x000fca00078e00ff */
[----:B------:R-:W-:-:S07]  /*19f0*/  LOP3.LUT R0, R3, R0, R4, 0xfe, !PT ;  /* 0x0000000003007212 */ /* 0x000fce00078efe04 */
.L_x_17523:
[----:B------:R-:W-:Y:S05]  /*1a00*/  BSYNC B0 ;  /* 0x0000000000007941 */ /* 0x000fea0003800000 */
.L_x_17522:
[----:B------:R-:W0:Y:S02]  /*1a10*/  F2I.FTZ.TRUNC.NTZ R0, R0 ;  /* 0x0000000000007305 */ /* 0x000e24000021f100 */
[----:B0-----:R-:W-:Y:S01]  /*1a20*/  PRMT R17, R0, 0x7610, R17 ;  /* 0x0000761000117816 */ /* 0x001fe20000000011 */
[----:B------:R-:W-:Y:S06]  /*1a30*/  BRA `(.L_x_17507) ;  /* 0x0000000400107947 */ /* 0x000fec0003800000 */
.L_x_17520:
        /* <DEDUP_REMOVED lines=21> */
.L_x_17529:
[----:B------:R-:W-:Y:S05]  /*1b90*/  BSYNC B1 ;  /* 0x0000000000017941 */ /* 0x000fea0003800000 */
.L_x_17528:
[----:B------:R-:W-:Y:S01]  /*1ba0*/  LEA R3, R0, 0x37800000, 0x17 ;  /* 0x3780000000037811 */ /* 0x000fe200078eb8ff */
[----:B------:R-:W-:-:S05]  /*1bb0*/  IMAD.SHL.U32 R0, R2, 0x200000, RZ ;  /* 0x0020000002007824 */ /* 0x000fca00078e00ff */
[----:B------:R-:W-:-:S07]  /*1bc0*/  LOP3.LUT R0, R3, R0, R4, 0xfe, !PT ;  /* 0x0000000003007212 */ /* 0x000fce00078efe04 */
.L_x_17527:
[----:B------:R-:W-:Y:S05]  /*1bd0*/  BSYNC B0 ;  /* 0x0000000000007941 */ /* 0x000fea0003800000 */
.L_x_17526:
[----:B------:R-:W0:Y:S02]  /*1be0*/  F2I.FTZ.TRUNC.NTZ R0, R0 ;  /* 0x0000000000007305 */ /* 0x000e24000021f100 */
[----:B0-----:R-:W-:Y:S01]  /*1bf0*/  PRMT R17, R0, 0x7610, R17 ;  /* 0x0000761000117816 */ /* 0x001fe20000000011 */
[----:B------:R-:W-:Y:S06]  /*1c00*/  BRA `(.L_x_17507) ;  /* 0x00000000009c7947 */ /* 0x000fec0003800000 */
.L_x_17519:
        /* <DEDUP_REMOVED lines=14> */
.L_x_17533:
[----:B------:R-:W-:Y:S05]  /*1cf0*/  BSYNC B0 ;  /* 0x0000000000007941 */ /* 0x000fea0003800000 */
.L_x_17532:
[----:B------:R-:W0:Y:S02]  /*1d00*/  F2I.FTZ.TRUNC.NTZ R0, R0 ;  /* 0x0000000000007305 */ /* 0x000e24000021f100 */
[----:B0-----:R-:W-:Y:S01]  /*1d10*/  PRMT R17, R0, 0x7610, R17 ;  /* 0x0000761000117816 */ /* 0x001fe20000000011 */
[----:B------:R-:W-:Y:S06]  /*1d20*/  BRA `(.L_x_17507) ;  /* 0x0000000000547947 */ /* 0x000fec0003800000 */
.L_x_17506:
        /* <DEDUP_REMOVED lines=16> */
.L_x_17534:
[----:B------:R-:W-:Y:S01]  /*1e30*/  PRMT R17, RZ, 0x7610, R17 ;  /* 0x00007610ff117816 */ /* 0x000fe20000000011 */
[----:B------:R-:W-:Y:S06]  /*1e40*/  BRA `(.L_x_17507) ;  /* 0x00000000000c7947 */ /* 0x000fec0003800000 */
.L_x_17531:
[----:B------:R3:W5:Y:S01]  /*1e50*/  LDG.E.U8 R17, desc[UR36][R2.64] ;  /* 0x0000002402117981 */ /* 0x000762000c1e1100 */
[----:B------:R-:W-:Y:S05]  /*1e60*/  BRA `(.L_x_17507) ;  /* 0x0000000000047947 */ /* 0x000fea0003800000 */
.L_x_17530:
[----:B------:R2:W5:Y:S02]  /*1e70*/  LDG.E.U8 R17, desc[UR36][R2.64] ;  /* 0x0000002402117981 */ /* 0x000564000c1e1100 */
.L_x_17507:
[----:B------:R-:W-:-:S07]  /*1e80*/  VIADD R25, R25, 0x80 ;  /* 0x0000008019197836 */ /* 0x000fce0000000000 */
.L_x_17501:
[----:B------:R-:W-:Y:S05]  /*1e90*/  BSYNC B6 ;  /* 0x0000000000067941 */ /* 0x000fea0003800000 */
.L_x_17500:
        /* <DEDUP_REMOVED lines=25> */
.L_x_17540:
[----:B------:R0:W5:Y:S01]  /*2030*/  LDG.E.U8 R24, desc[UR36][R2.64] ;  /* 0x0000002402187981 */ /* 0x000162000c1e1100 */
[----:B------:R-:W-:Y:S05]  /*2040*/  BRA `(.L_x_17542) ;  /* 0x0000000c00547947 */ /* 0x000fea0003800000 */
.L_x_17539:
        /* <DEDUP_REMOVED lines=8> */
.L_x_17544:
[----:B------:R0:W5:Y:S01]  /*20d0*/  LDG.E.U8 R24, desc[UR36][R2.64] ;  /* 0x0000002402187981 */ /* 0x000162000c1e1100 */
[----:B------:R-:W-:Y:S05]  /*20e0*/  BRA `(.L_x_17542) ;  /* 0x0000000c002c7947 */ /* 0x000fea0003800000 */
.L_x_17543:
[----:B------:R0:W5:Y:S01]  /*20f0*/  LDG.E.U16 R24, desc[UR36][R2.64] ;  /* 0x0000002402187981 */ /* 0x000162000c1e1500 */
[----:B------:R-:W-:Y:S05]  /*2100*/  BRA `(.L_x_17542) ;  /* 0x0000000c00247947 */ /* 0x000fea0003800000 */
.L_x_17538:
        /* <DEDUP_REMOVED lines=9> */
.L_x_17546:
[----:B------:R-:W2:Y:S02]  /*21a0*/  LDG.E.U16 R0, desc[UR36][R2.64] ;  /* 0x0000002402007981 */ /* 0x000ea4000c1e1500 */
[----:B--2---:R-:W-:-:S06]  /*21b0*/  HADD2.F32 R0, -RZ, R0.H0_H0 ;  /* 0x20000000ff007230 */ /* 0x004fcc0000004100 */
[----:B------:R-:W0:Y:S02]  /*21c0*/  F2I.FTZ.TRUNC.NTZ R0, R0 ;  /* 0x0000000000007305 */ /* 0x000e24000021f100 */
[----:B0-----:R-:W-:Y:S01]  /*21d0*/  PRMT R24, R0, 0x7610, R24 ;  /* 0x0000761000187816 */ /* 0x001fe20000000018 */
[----:B------:R-:W-:Y:S06]  /*21e0*/  BRA `(.L_x_17542) ;  /* 0x0000000800ec7947 */ /* 0x000fec0003800000 */
.L_x_17545:
        /* <DEDUP_REMOVED lines=9> */
.L_x_17548:
[----:B------:R-:W2:Y:S02]  /*2280*/  LDG.E.U16 R2, desc[UR36][R2.64] ;  /* 0x0000002402027981 */ /* 0x000ea4000c1e1500 */
[----:B--2---:R-:W-:-:S06]  /*2290*/  HADD2.F32 R0, -RZ, R2.H0_H0 ;  /* 0x20000002ff007230 */ /* 0x004fcc0000004100 */
[----:B------:R-:W0:Y:S02]  /*22a0*/  F2I.FTZ.TRUNC.NTZ R0, R0 ;  /* 0x0000000000007305 */ /* 0x000e24000021f100 */
[----:B0-----:R-:W-:Y:S01]  /*22b0*/  PRMT R24, R0, 0x7610, R24 ;  /* 0x0000761000187816 */ /* 0x001fe20000000018 */
[----:B------:R-:W-:Y:S06]  /*22c0*/  BRA `(.L_x_17542) ;  /* 0x0000000800b47947 */ /* 0x000fec0003800000 */
.L_x_17547:
[----:B------:R-:W2:Y:S02]  /*22d0*/  LDG.E.64 R2, desc[UR36][R2.64] ;  /* 0x0000002402027981 */ /* 0x000ea4000c1e1b00 */
[----:B--2---:R0:W1:Y:S01]  /*22e0*/  F2I.F64.TRUNC R24, R2 ;  /* 0x0000000200187311 */ /* 0x004062000030d100 */
[----:B------:R-:W-:Y:S05]  /*22f0*/  BRA `(.L_x_17542) ;  /* 0x0000000800a87947 */ /* 0x000fea0003800000 */
.L_x_17537:
        /* <DEDUP_REMOVED lines=12> */
.L_x_17551:
[----:B------:R-:W2:Y:S02]  /*23c0*/  LDG.E.64 R2, desc[UR36][R2.64] ;  /* 0x0000002402027981 */ /* 0x000ea4000c1e1b00 */
[----:B--2---:R3:W4:Y:S01]  /*23d0*/  F2I.F64.TRUNC R24, R2 ;  /* 0x0000000200187311 */ /* 0x004722000030d100 */
[----:B------:R-:W-:Y:S05]  /*23e0*/  BRA `(.L_x_17542) ;  /* 0x00000008006c7947 */ /* 0x000fea0003800000 */
.L_x_17550:
        /* <DEDUP_REMOVED lines=28> */
.L_x_17553:
        /* <DEDUP_REMOVED lines=15> */
.L_x_17552:
[----:B------:R-:W2:Y:S02]  /*26a0*/  LDG.E.U16 R0, desc[UR36][R2.64] ;  /* 0x0000002402007981 */ /* 0x000ea4000c1e1500 */
[----:B--2---:R-:W-:-:S06]  /*26b0*/  IMAD.U32 R0, R0, 0x10000, RZ ;  /* 0x0001000000007824 */ /* 0x004fcc00078e00ff */
[----:B------:R-:W0:Y:S02]  /*26c0*/  F2I.FTZ.TRUNC.NTZ R0, R0 ;  /* 0x0000000000007305 */ /* 0x000e24000021f100 */
[----:B0-----:R-:W-:Y:S01]  /*26d0*/  PRMT R24, R0, 0x7610, R24 ;  /* 0x0000761000187816 */ /* 0x001fe20000000018 */
[----:B------:R-:W-:Y:S06]  /*26e0*/  BRA `(.L_x_17542) ;  /* 0x0000000400ac7947 */ /* 0x000fec0003800000 */
.L_x_17549:
        /* <DEDUP_REMOVED lines=10> */
.L_x_17556:
        /* <DEDUP_REMOVED lines=21> */
.L_x_17560:
[----:B------:R-:W-:Y:S05]  /*28e0*/  BSYNC B1 ;  /* 0x0000000000017941 */ /* 0x000fea0003800000 */
.L_x_17559:
[----:B------:R-:W-:Y:S01]  /*28f0*/  LEA R3, R0, 0x3b800000, 0x17 ;  /* 0x3b80000000037811 */ /* 0x000fe200078eb8ff */
[----:B------:R-:W-:-:S05]  /*2900*/  IMAD.SHL.U32 R0, R2, 0x100000, RZ ;  /* 0x0010000002007824 */ /* 0x000fca00078e00ff */
[----:B------:R-:W-:-:S07]  /*2910*/  LOP3.LUT R0, R3, R0, R4, 0xfe, !PT ;  /* 0x0000000003007212 */ /* 0x000fce00078efe04 */
.L_x_17558:
[----:B------:R-:W-:Y:S05]  /*2920*/  BSYNC B0 ;  /* 0x0000000000007941 */ /* 0x000fea0003800000 */
.L_x_17557:
[----:B------:R-:W0:Y:S02]  /*2930*/  F2I.FTZ.TRUNC.NTZ R0, R0 ;  /* 0x0000000000007305 */ /* 0x000e24000021f100 */
[----:B0-----:R-:W-:Y:S01]  /*2940*/  PRMT R24, R0, 0x7610, R24 ;  /* 0x0000761000187816 */ /* 0x001fe20000000018 */
[----:B------:R-:W-:Y:S06]  /*2950*/  BRA `(.L_x_17542) ;  /* 0x0000000400107947 */ /* 0x000fec0003800000 */
.L_x_17555:
        /* <DEDUP_REMOVED lines=21> */
.L_x_17564:
[----:B------:R-:W-:Y:S05]  /*2ab0*/  BSYNC B1 ;  /* 0x0000000000017941 */ /* 0x000fea0003800000 */
.L_x_17563:
[----:B------:R-:W-:Y:S01]  /*2ac0*/  LEA R3, R0, 0x37800000, 0x17 ;  /* 0x3780000000037811 */ /* 0x000fe200078eb8ff */
[----:B------:R-:W-:-:S05]  /*2ad0*/  IMAD.SHL.U32 R0, R2, 0x200000, RZ ;  /* 0x0020000002007824 */ /* 0x000fca00078e00ff */
[----:B------:R-:W-:-:S07]  /*2ae0*/  LOP3.LUT R0, R3, R0, R4, 0xfe, !PT ;  /* 0x0000000003007212 */ /* 0x000fce00078efe04 */
.L_x_17562:
[----:B------:R-:W-:Y:S05]  /*2af0*/  BSYNC B0 ;  /* 0x0000000000007941 */ /* 0x000fea0003800000 */
.L_x_17561:
[----:B------:R-:W0:Y:S02]  /*2b00*/  F2I.FTZ.TRUNC.NTZ R0, R0 ;  /* 0x0000000000007305 */ /* 0x000e24000021f100 */
[----:B0-----:R-:W-:Y:S01]  /*2b10*/  PRMT R24, R0, 0x7610, R24 ;  /* 0x0000761000187816 */ /* 0x001fe20000000018 */
[----:B------:R-:W-:Y:S06]  /*2b20*/  BRA `(.L_x_17542) ;  /* 0x00000000009c7947 */ /* 0x000fec0003800000 */
.L_x_17554:
        /* <DEDUP_REMOVED lines=14> */
.L_x_17568:
[----:B------:R-:W-:Y:S05]  /*2c10*/  BSYNC B0 ;  /* 0x0000000000007941 */ /* 0x000fea0003800000 */
.L_x_17567:
[----:B------:R-:W0:Y:S02]  /*2c20*/  F2I.FTZ.TRUNC.NTZ R0, R0 ;  /* 0x0000000000007305 */ /* 0x000e24000021f100 */
[----:B0-----:R-:W-:Y:S01]  /*2c30*/  PRMT R24, R0, 0x7610, R24 ;  /* 0x0000761000187816 */ /* 0x001fe20000000018 */
[----:B------:R-:W-:Y:S06]  /*2c40*/  BRA `(.L_x_17542) ;  /* 0x0000000000547947 */ /* 0x000fec0003800000 */
.L_x_17541:
        /* <DEDUP_REMOVED lines=16> */
.L_x_17569:
[----:B------:R-:W-:Y:S01]  /*2d50*/  PRMT R24, RZ, 0x7610, R24 ;  /* 0x00007610ff187816 */ /* 0x000fe20000000018 */
[----:B------:R-:W-:Y:S06]  /*2d60*/  BRA `(.L_x_17542) ;  /* 0x00000000000c7947 */ /* 0x000fec0003800000 */
.L_x_17566:
[----:B------:R2:W5:Y:S01]  /*2d70*/  LDG.E.U8 R24, desc[UR36][R2.64] ;  /* 0x0000002402187981 */ /* 0x000562000c1e1100 */
[----:B------:R-:W-:Y:S05]  /*2d80*/  BRA `(.L_x_17542) ;  /* 0x0000000000047947 */ /* 0x000fea0003800000 */
.L_x_17565:
[----:B------:R1:W5:Y:S02]  /*2d90*/  LDG.E.U8 R24, desc[UR36][R2.64] ;  /* 0x0000002402187981 */ /* 0x000364000c1e1100 */
.L_x_17542:
[----:B------:R-:W-:-:S07]  /*2da0*/  VIADD R25, R25, 0x80 ;  /* 0x0000008019197836 */ /* 0x000fce0000000000 */
.L_x_17536:
[----:B------:R-:W-:Y:S05]  /*2db0*/  BSYNC B6 ;  /* 0x0000000000067941 */ /* 0x000fea0003800000 */
.L_x_17535:
[----:B------:R-:W-:Y:S01]  /*2dc0*/  ISETP.GE.AND P0, PT, R25, R22, PT ;  /* 0x000000161900720c */ /* 0x000fe20003f06270 */
[----:B------:R-:W-:Y:S01]  /*2dd0*/  ULDC.U8 UR4, c[0x0][0x215] ;  /* 0x0000854000047ab9 */ /* 0x000fe20000000000 */
[----:B------:R-:W-:Y:S01]  /*2de0*/  BSSY B6, `(.L_x_17570) ;  /* 0x00000ec000067945 */ /* 0x000fe20003800000 */
[----:B------:R-:W-:-:S10]  /*2df0*/  IMAD.U32 R19, RZ, RZ, UR4 ;  /* 0x00000004ff137e24 */ /* 0x000fd4000f8e00ff */
        /* <DEDUP_REMOVED lines=20> */
.L_x_17575:
[----:B------:R0:W5:Y:S01]  /*2f40*/  LDG.E.U8 R16, desc[UR36][R2.64] ;  /* 0x0000002402107981 */ /* 0x000162000c1e1100 */
[----:B------:R-:W-:Y:S05]  /*2f50*/  BRA `(.L_x_17571) ;  /* 0x0000000c00507947 */ /* 0x000fea0003800000 */
.L_x_17574:
        /* <DEDUP_REMOVED lines=8> */
.L_x_17578:
[----:B------:R0:W5:Y:S01]  /*2fe0*/  LDG.E.U8 R16, desc[UR36][R2.64] ;  /* 0x0000002402107981 */ /* 0x000162000c1e1100 */
[----:B------:R-:W-:Y:S05]  /*2ff0*/  BRA `(.L_x_17571) ;  /* 0x0000000c00287947 */ /* 0x000fea0003800000 */
.L_x_17577:
[----:B------:R0:W5:Y:S01]  /*3000*/  LDG.E.U16 R16, desc[UR36][R2.64] ;  /* 0x0000002402107981 */ /* 0x000162000c1e1500 */
[----:B------:R-:W-:Y:S05]  /*3010*/  BRA `(.L_x_17571) ;  /* 0x0000000c00207947 */ /* 0x000fea0003800000 */
.L_x_17573:
        /* <DEDUP_REMOVED lines=9> */
.L_x_17580:
[----:B------:R-:W2:Y:S02]  /*30b0*/  LDG.E.U16 R0, desc[UR36][R2.64] ;  /* 0x0000002402007981 */ /* 0x000ea4000c1e1500 */
[----:B--2---:R-:W-:-:S06]  /*30c0*/  HADD2.F32 R0, -RZ, R0.H0_H0 ;  /* 0x20000000ff007230 */ /* 0x004fcc0000004100 */
[----:B------:R-:W0:Y:S02]  /*30d0*/  F2I.FTZ.TRUNC.NTZ R0, R0 ;  /* 0x0000000000007305 */ /* 0x000e24000021f100 */
[----:B0-----:R-:W-:Y:S01]  /*30e0*/  PRMT R16, R0, 0x7610, R16 ;  /* 0x0000761000107816 */ /* 0x001fe20000000010 */
[----:B------:R-:W-:Y:S06]  /*30f0*/  BRA `(.L_x_17571) ;  /* 0x0000000800e87947 */ /* 0x000fec0003800000 */
.L_x_17579:
        /* <DEDUP_REMOVED lines=9> */
.L_x_17582:
[----:B------:R-:W2:Y:S02]  /*3190*/  LDG.E.U16 R2, desc[UR36][R2.64] ;  /* 0x0000002402027981 */ /* 0x000ea4000c1e1500 */
[----:B--2---:R-:W-:-:S06]  /*31a0*/  HADD2.F32 R0, -RZ, R2.H0_H0 ;  /* 0x20000002ff007230 */ /* 0x004fcc0000004100 */
[----:B------:R-:W0:Y:S02]  /*31b0*/  F2I.FTZ.TRUNC.NTZ R0, R0 ;  /* 0x0000000000007305 */ /* 0x000e24000021f100 */
[----:B0-----:R-:W-:Y:S01]  /*31c0*/  PRMT R16, R0, 0x7610, R16 ;  /* 0x0000761000107816 */ /* 0x001fe20000000010 */
[----:B------:R-:W-:Y:S06]  /*31d0*/  BRA `(.L_x_17571) ;  /* 0x0000000800b07947 */ /* 0x000fec0003800000 */
.L_x_17581:
[----:B------:R-:W2:Y:S02]  /*31e0*/  LDG.E.64 R2, desc[UR36][R2.64] ;  /* 0x0000002402027981 */ /* 0x000ea4000c1e1b00 */
[----:B--2---:R0:W1:Y:S01]  /*31f0*/  F2I.F64.TRUNC R16, R2 ;  /* 0x0000000200107311 */ /* 0x004062000030d100 */
[----:B------:R-:W-:Y:S05]  /*3200*/  BRA `(.L_x_17571) ;  /* 0x0000000800a47947 */ /* 0x000fea0003800000 */
.L_x_17572:
        /* <DEDUP_REMOVED lines=12> */
.L_x_17585:
[----:B------:R-:W2:Y:S02]  /*32d0*/  LDG.E.64 R2, desc[UR36][R2.64] ;  /* 0x0000002402027981 */ /* 0x000ea4000c1e1b00 */
[----:B--2---:R0:W1:Y:S01]  /*32e0*/  F2I.F64.TRUNC R16, R2 ;  /* 0x0000000200107311 */ /* 0x004062000030d100 */
[----:B------:R-:W-:Y:S05]  /*32f0*/  BRA `(.L_x_17571) ;  /* 0x0000000800687947 */ /* 0x000fea0003800000 */
.L_x_17584:
        /* <DEDUP_REMOVED lines=28> */
.L_x_17587:
        /* <DEDUP_REMOVED lines=15> */
.L_x_17586:
[----:B------:R-:W2:Y:S02]  /*35b0*/  LDG.E.U16 R0, desc[UR36][R2.64] ;  /* 0x0000002402007981 */ /* 0x000ea4000c1e1500 */
[----:B--2---:R-:W-:-:S06]  /*35c0*/  IMAD.U32 R0, R0, 0x10000, RZ ;  /* 0x0001000000007824 */ /* 0x004fcc00078e00ff */
[----:B------:R-:W0:Y:S02]  /*35d0*/  F2I.FTZ.TRUNC.NTZ R0, R0 ;  /* 0x0000000000007305 */ /* 0x000e24000021f100 */
[----:B0-----:R-:W-:Y:S01]  /*35e0*/  PRMT R16, R0, 0x7610, R16 ;  /* 0x0000761000107816 */ /* 0x001fe20000000010 */
[----:B------:R-:W-:Y:S06]  /*35f0*/  BRA `(.L_x_17571) ;  /* 0x0000000400a87947 */ /* 0x000fec0003800000 */
.L_x_17583:
        /* <DEDUP_REMOVED lines=10> */
.L_x_17590:
        /* <DEDUP_REMOVED lines=21> */
.L_x_17594:
[----:B------:R-:W-:Y:S05]  /*37f0*/  BSYNC B1 ;  /* 0x0000000000017941 */ /* 0x000fea0003800000 */
.L_x_17593:
[----:B------:R-:W-:Y:S01]  /*3800*/  LEA R3, R0, 0x3b800000, 0x17 ;  /* 0x3b80000000037811 */ /* 0x000fe200078eb8ff */
[----:B------:R-:W-:-:S05]  /*3810*/  IMAD.SHL.U32 R0, R2, 0x100000, RZ ;  /* 0x0010000002007824 */ /* 0x000fca00078e00ff */
[----:B------:R-:W-:-:S07]  /*3820*/  LOP3.LUT R0, R3, R0, R4, 0xfe, !PT ;  /* 0x0000000003007212 */ /* 0x000fce00078efe04 */
.L_x_17592:
[----:B------:R-:W-:Y:S05]  /*3830*/  BSYNC B0 ;  /* 0x0000000000007941 */ /* 0x000fea0003800000 */
.L_x_17591:
[----:B------:R-:W0:Y:S02]  /*3840*/  F2I.FTZ.TRUNC.NTZ R0, R0 ;  /* 0x0000000000007305 */ /* 0x000e24000021f100 */
[----:B0-----:R-:W-:Y:S01]  /*3850*/  PRMT R16, R0, 0x7610, R16 ;  /* 0x0000761000107816 */ /* 0x001fe20000000010 */
[----:B------:R-:W-:Y:S06]  /*3860*/  BRA `(.L_x_17571) ;  /* 0x00000004000c7947 */ /* 0x000fec0003800000 */
.L_x_17589:
        /* <DEDUP_REMOVED lines=21> */
.L_x_17598:
[----:B------:R-:W-:Y:S05]  /*39c0*/  BSYNC B1 ;  /* 0x0000000000017941 */ /* 0x000fea0003800000 */
.L_x_17597:
[----:B------:R-:W-:Y:S01]  /*39d0*/  LEA R3, R0, 0x37800000, 0x17 ;  /* 0x3780000000037811 */ /* 0x000fe200078eb8ff */
[----:B------:R-:W-:-:S05]  /*39e0*/  IMAD.SHL.U32 R0, R2, 0x200000, RZ ;  /* 0x0020000002007824 */ /* 0x000fca00078e00ff */
[----:B------:R-:W-:-:S07]  /*39f0*/  LOP3.LUT R0, R3, R0, R4, 0xfe, !PT ;  /* 0x0000000003007212 */ /* 0x000fce00078efe04 */
.L_x_17596:
[----:B------:R-:W-:Y:S05]  /*3a00*/  BSYNC B0 ;  /* 0x0000000000007941 */ /* 0x000fea0003800000 */
.L_x_17595:
[----:B------:R-:W0:Y:S02]  /*3a10*/  F2I.FTZ.TRUNC.NTZ R0, R0 ;  /* 0x0000000000007305 */ /* 0x000e24000021f100 */
[----:B0-----:R-:W-:Y:S01]  /*3a20*/  PRMT R16, R0, 0x7610, R16 ;  /* 0x0000761000107816 */ /* 0x001fe20000000010 */
[----:B------:R-:W-:Y:S06]  /*3a30*/  BRA `(.L_x_17571) ;  /* 0x0000000000987947 */ /* 0x000fec0003800000 */
.L_x_17588:
        /* <DEDUP_REMOVED lines=14> */
.L_x_17602:
[----:B------:R-:W-:Y:S05]  /*3b20*/  BSYNC B0 ;  /* 0x0000000000007941 */ /* 0x000fea0003800000 */
.L_x_17601:
[----:B------:R-:W0:Y:S02]  /*3b30*/  F2I.FTZ.TRUNC.NTZ R0, R0 ;  /* 0x0000000000007305 */ /* 0x000e24000021f100 */
[----:B0-----:R-:W-:Y:S01]  /*3b40*/  PRMT R16, R0, 0x7610, R16 ;  /* 0x0000761000107816 */ /* 0x001fe20000000010 */
[----:B------:R-:W-:Y:S06]  /*3b50*/  BRA `(.L_x_17571) ;  /* 0x0000000000507947 */ /* 0x000fec0003800000 */
.L_x_17576:
        /* <DEDUP_REMOVED lines=16> */
.L_x_17603:
[----:B------:R-:W-:Y:S05]  /*3c60*/  BRA `(.L_x_17571) ;  /* 0x00000000000c7947 */ /* 0x000fea0003800000 */
.L_x_17600:
[----:B------:R0:W5:Y:S01]  /*3c70*/  LDG.E.U8 R16, desc[UR36][R2.64] ;  /* 0x0000002402107981 */ /* 0x000162000c1e1100 */
[----:B------:R-:W-:Y:S05]  /*3c80*/  BRA `(.L_x_17571) ;  /* 0x0000000000047947 */ /* 0x000fea0003800000 */
.L_x_17599:
[----:B------:R0:W5:Y:S02]  /*3c90*/  LDG.E.U8 R16, desc[UR36][R2.64] ;  /* 0x0000002402107981 */ /* 0x000164000c1e1100 */
.L_x_17571:
[----:B------:R-:W-:Y:S05]  /*3ca0*/  BSYNC B6 ;  /* 0x0000000000067941 */ /* 0x000fea0003800000 */
.L_x_17570:
[----:B01234-:R-:W0:Y:S01]  /*3cb0*/  S2R R2, SR_TID.X ;  /* 0x0000000000027919 */ /* 0x01fe220000002100 */
[----:B-----5:R-:W-:Y:S01]  /*3cc0*/  PRMT R3, R17, 0x8880, RZ ;  /* 0x0000888011037816 */ /* 0x020fe200000000ff */
[----:B------:R-:W-:Y:S01]  /*3cd0*/  BSSY B6, `(.L_x_17604) ;  /* 0x0000112000067945 */ /* 0x000fe20003800000 */
[C---:B------:R-:W-:Y:S02]  /*3ce0*/  LOP3.LUT P0, RZ, R18.reuse, 0xff, RZ, 0xc0, !PT ;  /* 0x000000ff12ff7812 */ /* 0x040fe4000780c0ff */
[----:B------:R-:W-:Y:S02]  /*3cf0*/  PRMT R0, R18, 0x8880, RZ ;  /* 0x0000888012007816 */ /* 0x000fe400000000ff */
[----:B------:R-:W-:Y:S01]  /*3d00*/  PRMT R4, R24, 0x8880, RZ ;  /* 0x0000888018047816 */ /* 0x000fe200000000ff */
[----:B------:R-:W1:Y:S01]  /*3d10*/  LDC.U8 R18, c[0x0][0x234] ;  /* 0x00008d00ff127b82 */ /* 0x000e620000000000 */
[----:B------:R-:W-:Y:S02]  /*3d20*/  ISETP.GT.AND P4, PT, R3, RZ, PT ;  /* 0x000000ff0300720c */ /* 0x000fe40003f84270 */
[----:B------:R-:W-:-:S02]  /*3d30*/  ISETP.GT.AND P5, PT, R4, RZ, PT ;  /* 0x000000ff0400720c */ /* 0x000fc40003fa4270 */
[----:B------:R-:W-:Y:S02]  /*3d40*/  SEL R4, RZ, 0x1, !P4 ;  /* 0x00000001ff047807 */ /* 0x000fe40006000000 */
[----:B------:R-:W-:Y:S02]  /*3d50*/  LOP3.LUT P1, RZ, R16, 0xff, RZ, 0xc0, !PT ;  /* 0x000000ff10ff7812 */ /* 0x000fe4000782c0ff */
[----:B------:R-:W-:Y:S02]  /*3d60*/  ISETP.GT.AND P6, PT, R0, RZ, PT ;  /* 0x000000ff0000720c */ /* 0x000fe40003fc4270 */
[----:B------:R-:W-:Y:S02]  /*3d70*/  PRMT R5, R16, 0x8880, RZ ;  /* 0x0000888010057816 */ /* 0x000fe400000000ff */
[----:B------:R-:W-:Y:S02]  /*3d80*/  LOP3.LUT P3, RZ, R17, 0xff, RZ, 0xc0, !PT ;  /* 0x000000ff11ff7812 */ /* 0x000fe4000786c0ff */
[----:B------:R-:W-:-:S02]  /*3d90*/  LOP3.LUT P2, RZ, R24, 0xff, RZ, 0xc0, !PT ;  /* 0x000000ff18ff7812 */ /* 0x000fc4000784c0ff */
[----:B------:R-:W-:Y:S02]  /*3da0*/  SEL R0, RZ, 0x1, !P6 ;  /* 0x00000001ff007807 */ /* 0x000fe40007000000 */
[----:B------:R-:W-:Y:S02]  /*3db0*/  SEL R16, RZ, 0x1, !P5 ;  /* 0x00000001ff107807 */ /* 0x000fe40006800000 */
[----:B------:R-:W-:Y:S02]  /*3dc0*/  ISETP.GT.AND P6, PT, R5, RZ, PT ;  /* 0x000000ff0500720c */ /* 0x000fe40003fc4270 */
[C---:B------:R-:W-:Y:S02]  /*3dd0*/  SEL R3, R19.reuse, R0, !P0 ;  /* 0x0000000013037207 */ /* 0x040fe40004000000 */
[----:B0-----:R-:W-:Y:S02]  /*3de0*/  ISETP.GE.AND P4, PT, R2, R22, PT ;  /* 0x000000160200720c */ /* 0x001fe40003f86270 */
[----:B------:R-:W-:-:S02]  /*3df0*/  SEL R17, R19, R4, !P3 ;  /* 0x0000000413117207 */ /* 0x000fc40005800000 */
[----:B------:R-:W-:Y:S02]  /*3e00*/  SEL R16, R19, R16, !P2 ;  /* 0x0000001013107207 */ /* 0x000fe40005000000 */
[----:B------:R-:W-:-:S07]  /*3e10*/  @P1 SEL R19, RZ, 0x1, !P6 ;  /* 0x00000001ff131807 */ /* 0x000fce0007000000 */
        /* <DEDUP_REMOVED lines=22> */
.L_x_17609:
[----:B------:R0:W-:Y:S01]  /*3f80*/  STG.E.U8 desc[UR36][R8.64], R3 ;  /* 0x0000000308007986 */ /* 0x0001e2000c101124 */
[----:B------:R-:W-:Y:S05]  /*3f90*/  BRA `(.L_x_17605) ;  /* 0x0000000c00947947 */ /* 0x000fea0003800000 */
.L_x_17608:
        /* <DEDUP_REMOVED lines=12> */
.L_x_17612:
[----:B------:R-:W-:-:S05]  /*4060*/  PRMT R3, R3, 0x8880, RZ ;  /* 0x0000888003037816 */ /* 0x000fca00000000ff */
[----:B------:R0:W-:Y:S01]  /*4070*/  STG.E desc[UR36][R8.64], R3 ;  /* 0x0000000308007986 */ /* 0x0001e2000c101924 */
[----:B------:R-:W-:Y:S05]  /*4080*/  BRA `(.L_x_17605) ;  /* 0x0000000c00587947 */ /* 0x000fea0003800000 */
.L_x_17611:
[----:B------:R-:W-:-:S04]  /*4090*/  PRMT R3, R3, 0x8880, RZ ;  /* 0x0000888003037816 */ /* 0x000fc800000000ff */
[----:B------:R-:W-:-:S05]  /*40a0*/  PRMT R3, R3, 0x7710, RZ ;  /* 0x0000771003037816 */ /* 0x000fca00000000ff */
[----:B------:R0:W-:Y:S01]  /*40b0*/  STG.E.U16 desc[UR36][R8.64], R3 ;  /* 0x0000000308007986 */ /* 0x0001e2000c101524 */
[----:B------:R-:W-:Y:S05]  /*40c0*/  BRA `(.L_x_17605) ;  /* 0x0000000c00487947 */ /* 0x000fea0003800000 */
.L_x_17607:
        /* <DEDUP_REMOVED lines=9> */
.L_x_17614:
[----:B------:R-:W0:Y:S02]  /*4160*/  I2F.S8 R0, R3 ;  /* 0x0000000300007306 */ /* 0x000e240000001400 */
[----:B0-----:R-:W-:-:S05]  /*4170*/  F2FP.F16.F32.PACK_AB R0, RZ, R0 ;  /* 0x00000000ff00723e */ /* 0x001fca00000000ff */
[----:B------:R0:W-:Y:S01]  /*4180*/  STG.E.U16 desc[UR36][R8.64], R0 ;  /* 0x0000000008007986 */ /* 0x0001e2000c101524 */
[----:B------:R-:W-:Y:S05]  /*4190*/  BRA `(.L_x_17605) ;  /* 0x0000000c00147947 */ /* 0x000fea0003800000 */
.L_x_17613:
        /* <DEDUP_REMOVED lines=10> */
.L_x_17616:
[----:B------:R-:W0:Y:S02]  /*4240*/  I2F.S8 R3, R3 ;  /* 0x0000000300037306 */ /* 0x000e240000001400 */
[----:B0-----:R-:W-:-:S04]  /*4250*/  F2FP.F16.F32.PACK_AB R3, RZ, R3 ;  /* 0x00000003ff03723e */ /* 0x001fc800000000ff */
[----:B------:R-:W-:-:S05]  /*4260*/  PRMT R3, R3, 0x5410, RZ ;  /* 0x0000541003037816 */ /* 0x000fca00000000ff */
[----:B------:R0:W-:Y:S01]  /*4270*/  STG.E desc[UR36][R8.64], R3 ;  /* 0x0000000308007986 */ /* 0x0001e2000c101924 */
[----:B------:R-:W-:Y:S05]  /*4280*/  BRA `(.L_x_17605) ;  /* 0x0000000800d87947 */ /* 0x000fea0003800000 */
.L_x_17615:
[----:B------:R-:W-:-:S04]  /*4290*/  PRMT R4, R3, 0x8880, RZ ;  /* 0x0000888003047816 */ /* 0x000fc800000000ff */
[----:B------:R-:W-:-:S06]  /*42a0*/  PRMT R4, R4, 0x7710, RZ ;  /* 0x0000771004047816 */ /* 0x000fcc00000000ff */
[----:B------:R-:W0:Y:S02]  /*42b0*/  I2F.F64.S16 R4, R4 ;  /* 0x0000000400047312 */ /* 0x000e240000101c00 */
[----:B0-----:R0:W-:Y:S01]  /*42c0*/  STG.E.64 desc[UR36][R8.64], R4 ;  /* 0x0000000408007986 */ /* 0x0011e2000c101b24 */
[----:B------:R-:W-:Y:S05]  /*42d0*/  BRA `(.L_x_17605) ;  /* 0x0000000800c47947 */ /* 0x000fea0003800000 */
.L_x_17606:
        /* <DEDUP_REMOVED lines=12> */
.L_x_17619:
[----:B------:R-:W-:Y:S02]  /*43a0*/  PRMT R4, R3, 0x8880, RZ ;  /* 0x0000888003047816 */ /* 0x000fe400000000ff */
[----:B------:R-:W-:Y:S02]  /*43b0*/  CS2R R6, SRZ ;  /* 0x0000000000067805 */ /* 0x000fe4000001ff00 */
[----:B------:R-:W-:-:S06]  /*43c0*/  PRMT R4, R4, 0x7710, RZ ;  /* 0x0000771004047816 */ /* 0x000fcc00000000ff */
[----:B------:R-:W0:Y:S02]  /*43d0*/  I2F.F64.S16 R4, R4 ;  /* 0x0000000400047312 */ /* 0x000e240000101c00 */
[----:B0-----:R0:W-:Y:S01]  /*43e0*/  STG.E.128 desc[UR36][R8.64], R4 ;  /* 0x0000000408007986 */ /* 0x0011e2000c101d24 */
[----:B------:R-:W-:Y:S05]  /*43f0*/  BRA `(.L_x_17605) ;  /* 0x00000008007c7947 */ /* 0x000fea0003800000 */
.L_x_17618:
        /* <DEDUP_REMOVED lines=21> */
.L_x_17623:
[----:B------:R-:W-:Y:S05]  /*4550*/  BSYNC B0 ;  /* 0x0000000000007941 */ /* 0x000fea0003800000 */
.L_x_17622:
[----:B------:R-:W-:-:S05]  /*4560*/  LOP3.LUT R5, R0, R5, RZ, 0xfc, !PT ;  /* 0x0000000500057212 */ /* 0x000fca00078efcff */
[----:B------:R0:W-:Y:S01]  /*4570*/  STG.E.U8 desc[UR36][R8.64], R5 ;  /* 0x0000000508007986 */ /* 0x0001e2000c101124 */
[----:B------:R-:W-:Y:S05]  /*4580*/  BRA `(.L_x_17605) ;  /* 0x0000000800187947 */ /* 0x000fea0003800000 */
.L_x_17621:
        /* <DEDUP_REMOVED lines=13> */
.L_x_17625:
[----:B------:R-:W-:Y:S01]  /*4660*/  IMAD.MOV.U32 R0, RZ, RZ, 0x7f ;  /* 0x0000007fff007424 */ /* 0x000fe200078e00ff */
[----:B------:R-:W-:-:S04]  /*4670*/  ISETP.GT.U32.AND P0, PT, R4, 0x7f800000, PT ;  /* 0x7f8000000400780c */ /* 0x000fc80003f04070 */
[----:B------:R-:W-:-:S09]  /*4680*/  SEL R0, R0, 0x7c, P0 ;  /* 0x0000007c00007807 */ /* 0x000fd20000000000 */
.L_x_17626:
[----:B------:R-:W-:Y:S05]  /*4690*/  BSYNC B0 ;  /* 0x0000000000007941 */ /* 0x000fea0003800000 */
.L_x_17624:
[----:B------:R-:W-:-:S04]  /*46a0*/  LOP3.LUT R3, R5, 0x80000000, RZ, 0xc0, !PT ;  /* 0x8000000005037812 */ /* 0x000fc800078ec0ff */
[----:B------:R-:W-:-:S04]  /*46b0*/  SHF.R.U32.HI R3, RZ, 0x18, R3 ;  /* 0x00000018ff037819 */ /* 0x000fc80000011603 */
[----:B------:R-:W-:-:S05]  /*46c0*/  LOP3.LUT R3, R0, R3, RZ, 0xfc, !PT ;  /* 0x0000000300037212 */ /* 0x000fca00078efcff */
[----:B------:R0:W-:Y:S01]  /*46d0*/  STG.E.U8 desc[UR36][R8.64], R3 ;  /* 0x0000000308007986 */ /* 0x0001e2000c101124 */
[----:B------:R-:W-:Y:S05]  /*46e0*/  BRA `(.L_x_17605) ;  /* 0x0000000400c07947 */ /* 0x000fea0003800000 */
.L_x_17620:
[----:B------:R-:W0:Y:S02]  /*46f0*/  I2F.S8 R0, R3 ;  /* 0x0000000300007306 */ /* 0x000e240000001400 */
[----:B0-----:R-:W-:-:S05]  /*4700*/  F2FP.BF16.F32.PACK_AB R0, RZ, R0 ;  /* 0x00000000ff00723e */ /* 0x001fca00000010ff */
[----:B------:R0:W-:Y:S01]  /*4710*/  STG.E.U16 desc[UR36][R8.64], R0 ;  /* 0x0000000008007986 */ /* 0x0001e2000c101524 */
[----:B------:R-:W-:Y:S05]  /*4720*/  BRA `(.L_x_17605) ;  /* 0x0000000400b07947 */ /* 0x000fea0003800000 */
.L_x_17617:
        /* <DEDUP_REMOVED lines=12> */
.L_x_17629:
        /* <DEDUP_REMOVED lines=17> */
.L_x_17632:
[----:B------:R-:W-:-:S04]  /*4900*/  LOP3.LUT R3, R3, 0x80000000, RZ, 0xc0, !PT ;  /* 0x8000000003037812 */ /* 0x000fc800078ec0ff */
[----:B------:R-:W-:-:S04]  /*4910*/  SHF.R.U32.HI R3, RZ, 0x18, R3 ;  /* 0x00000018ff037819 */ /* 0x000fc80000011603 */
[----:B------:R-:W-:-:S04]  /*4920*/  LOP3.LUT R0, R0, R3, RZ, 0xfc, !PT ;  /* 0x0000000300007212 */ /* 0x000fc800078efcff */
[----:B------:R-:W-:-:S07]  /*4930*/  PRMT R4, R0, 0x7610, R4 ;  /* 0x0000761000047816 */ /* 0x000fce0000000004 */
.L_x_17631:
[----:B------:R-:W-:Y:S05]  /*4940*/  BSYNC B0 ;  /* 0x0000000000007941 */ /* 0x000fea0003800000 */
.L_x_17630:
[----:B------:R4:W-:Y:S01]  /*4950*/  STG.E.U8 desc[UR36][R8.64], R4 ;  /* 0x0000000408007986 */ /* 0x0009e2000c101124 */
[----:B------:R-:W-:Y:S05]  /*4960*/  BRA `(.L_x_17605) ;  /* 0x0000000400207947 */ /* 0x000fea0003800000 */
.L_x_17628:
        /* <DEDUP_REMOVED lines=17> */
.L_x_17635:
[----:B------:R-:W-:-:S04]  /*4a80*/  LOP3.LUT R3, R3, 0x80000000, RZ, 0xc0, !PT ;  /* 0x8000000003037812 */ /* 0x000fc800078ec0ff */
[----:B------:R-:W-:-:S04]  /*4a90*/  SHF.R.U32.HI R3, RZ, 0x18, R3 ;  /* 0x00000018ff037819 */ /* 0x000fc80000011603 */
[----:B------:R-:W-:-:S04]  /*4aa0*/  LOP3.LUT R0, R0, R3, RZ, 0xfc, !PT ;  /* 0x0000000300007212 */ /* 0x000fc800078efcff */
[----:B------:R-:W-:-:S07]  /*4ab0*/  PRMT R4, R0, 0x7610, R4 ;  /* 0x0000761000047816 */ /* 0x000fce0000000004 */
.L_x_17634:
[----:B------:R-:W-:Y:S05]  /*4ac0*/  BSYNC B0 ;  /* 0x0000000000007941 */ /* 0x000fea0003800000 */
.L_x_17633:
[----:B------:R0:W-:Y:S01]  /*4ad0*/  STG.E.U8 desc[UR36][R8.64], R4 ;  /* 0x0000000408007986 */ /* 0x0001e2000c101124 */
[----:B------:R-:W-:Y:S05]  /*4ae0*/  BRA `(.L_x_17605) ;  /* 0x0000000000c07947 */ /* 0x000fea0003800000 */
.L_x_17627:
        /* <DEDUP_REMOVED lines=23> */
.L_x_17610:
        /* <DEDUP_REMOVED lines=16> */
.L_x_17638:
[----:B------:R-:W-:Y:S05]  /*4d60*/  BRA `(.L_x_17605) ;  /* 0x0000000000207947 */ /* 0x000fea0003800000 */
.L_x_17637:
[----:B------:R-:W-:-:S04]  /*4d70*/  LOP3.LUT R3, R3, 0xffff, RZ, 0xc0, !PT ;  /* 0x0000ffff03037812 */ /* 0x000fc800078ec0ff */
[----:B------:R-:W-:-:S05]  /*4d80*/  PRMT R3, R3, 0x8880, RZ ;  /* 0x0000888003037816 */ /* 0x000fca00000000ff */
[----:B------:R-:W-:-:S05]  /*4d90*/  IMAD.MOV.U32 R4, RZ, RZ, R3 ;  /* 0x000000ffff047224 */ /* 0x000fca00078e0003 */
[----:B------:R-:W-:-:S05]  /*4da0*/  SHF.R.S32.HI R5, RZ, 0x1f, R4 ;  /* 0x0000001fff057819 */ /* 0x000fca0000011404 */
[----:B------:R3:W-:Y:S01]  /*4db0*/  STG.E.64 desc[UR36][R8.64], R4 ;  /* 0x0000000408007986 */ /* 0x0007e2000c101b24 */
[----:B------:R-:W-:Y:S05]  /*4dc0*/  BRA `(.L_x_17605) ;  /* 0x0000000000087947 */ /* 0x000fea0003800000 */
.L_x_17636:
[----:B------:R-:W-:-:S05]  /*4dd0*/  PRMT R3, R3, 0x8880, RZ ;  /* 0x0000888003037816 */ /* 0x000fca00000000ff */
[----:B------:R0:W-:Y:S02]  /*4de0*/  STG.E desc[UR36][R8.64], R3 ;  /* 0x0000000308007986 */ /* 0x0001e4000c101924 */
.L_x_17605:
[----:B------:R-:W-:Y:S05]  /*4df0*/  BSYNC B6 ;  /* 0x0000000000067941 */ /* 0x000fea0003800000 */
.L_x_17604:
        /* <DEDUP_REMOVED lines=23> */
.L_x_17644:
[----:B------:R0:W-:Y:S01]  /*4f70*/  STG.E.U8 desc[UR36][R8.64], R17 ;  /* 0x0000001108007986 */ /* 0x0001e2000c101124 */
[----:B------:R-:W-:Y:S05]  /*4f80*/  BRA `(.L_x_17646) ;  /* 0x0000000c00907947 */ /* 0x000fea0003800000 */
.L_x_17643:
        /* <DEDUP_REMOVED lines=12> */
.L_x_17648:
[----:B------:R-:W-:-:S05]  /*5050*/  PRMT R3, R17, 0x8880, RZ ;  /* 0x0000888011037816 */ /* 0x000fca00000000ff */
[----:B------:R0:W-:Y:S01]  /*5060*/  STG.E desc[UR36][R8.64], R3 ;  /* 0x0000000308007986 */ /* 0x0001e2000c101924 */
[----:B------:R-:W-:Y:S05]  /*5070*/  BRA `(.L_x_17646) ;  /* 0x0000000c00547947 */ /* 0x000fea0003800000 */
.L_x_17647:
[----:B------:R-:W-:-:S04]  /*5080*/  PRMT R3, R17, 0x8880, RZ ;  /* 0x0000888011037816 */ /* 0x000fc800000000ff */
[----:B------:R-:W-:-:S05]  /*5090*/  PRMT R3, R3, 0x7710, RZ ;  /* 0x0000771003037816 */ /* 0x000fca00000000ff */
[----:B------:R0:W-:Y:S01]  /*50a0*/  STG.E.U16 desc[UR36][R8.64], R3 ;  /* 0x0000000308007986 */ /* 0x0001e2000c101524 */
[----:B------:R-:W-:Y:S05]  /*50b0*/  BRA `(.L_x_17646) ;  /* 0x0000000c00447947 */ /* 0x000fea0003800000 */
.L_x_17642:
        /* <DEDUP_REMOVED lines=9> */
.L_x_17650:
[----:B------:R-:W0:Y:S02]  /*5150*/  I2F.S8 R0, R17 ;  /* 0x0000001100007306 */ /* 0x000e240000001400 */
[----:B0-----:R-:W-:-:S05]  /*5160*/  F2FP.F16.F32.PACK_AB R0, RZ, R0 ;  /* 0x00000000ff00723e */ /* 0x001fca00000000ff */
[----:B------:R0:W-:Y:S01]  /*5170*/  STG.E.U16 desc[UR36][R8.64], R0 ;  /* 0x0000000008007986 */ /* 0x0001e2000c101524 */
[----:B------:R-:W-:Y:S05]  /*5180*/  BRA `(.L_x_17646) ;  /* 0x0000000c00107947 */ /* 0x000fea0003800000 */
.L_x_17649:
        /* <DEDUP_REMOVED lines=10> */
.L_x_17652:
[----:B------:R-:W0:Y:S02]  /*5230*/  I2F.S8 R17, R17 ;  /* 0x0000001100117306 */ /* 0x000e240000001400 */
[----:B0-----:R-:W-:-:S04]  /*5240*/  F2FP.F16.F32.PACK_AB R3, RZ, R17 ;  /* 0x00000011ff03723e */ /* 0x001fc800000000ff */
[----:B------:R-:W-:-:S05]  /*5250*/  PRMT R3, R3, 0x5410, RZ ;  /* 0x0000541003037816 */ /* 0x000fca00000000ff */
[----:B------:R0:W-:Y:S01]  /*5260*/  STG.E desc[UR36][R8.64], R3 ;  /* 0x0000000308007986 */ /* 0x0001e2000c101924 */
[----:B------:R-:W-:Y:S05]  /*5270*/  BRA `(.L_x_17646) ;  /* 0x0000000800d47947 */ /* 0x000fea0003800000 */
.L_x_17651:
[----:B------:R-:W-:-:S04]  /*5280*/  PRMT R4, R17, 0x8880, RZ ;  /* 0x0000888011047816 */ /* 0x000fc800000000ff */
[----:B------:R-:W-:-:S06]  /*5290*/  PRMT R4, R4, 0x7710, RZ ;  /* 0x0000771004047816 */ /* 0x000fcc00000000ff */
[----:B------:R-:W0:Y:S02]  /*52a0*/  I2F.F64.S16 R4, R4 ;  /* 0x0000000400047312 */ /* 0x000e240000101c00 */
[----:B0-----:R0:W-:Y:S01]  /*52b0*/  STG.E.64 desc[UR36][R8.64], R4 ;  /* 0x0000000408007986 */ /* 0x0011e2000c101b24 */
[----:B------:R-:W-:Y:S05]  /*52c0*/  BRA `(.L_x_17646) ;  /* 0x0000000800c07947 */ /* 0x000fea0003800000 */
.L_x_17641:
        /* <DEDUP_REMOVED lines=12> */
.L_x_17655:
[----:B------:R-:W-:Y:S02]  /*5390*/  PRMT R4, R17, 0x8880, RZ ;  /* 0x0000888011047816 */ /* 0x000fe400000000ff */
[----:B------:R-:W-:Y:S02]  /*53a0*/  CS2R R6, SRZ ;  /* 0x0000000000067805 */ /* 0x000fe4000001ff00 */
[----:B------:R-:W-:-:S06]  /*53b0*/  PRMT R4, R4, 0x7710, RZ ;  /* 0x0000771004047816 */ /* 0x000fcc00000000ff */
[----:B------:R-:W0:Y:S02]  /*53c0*/  I2F.F64.S16 R4, R4 ;  /* 0x0000000400047312 */ /* 0x000e240000101c00 */
[----:B0-----:R0:W-:Y:S01]  /*53d0*/  STG.E.128 desc[UR36][R8.64], R4 ;  /* 0x0000000408007986 */ /* 0x0011e2000c101d24 */
[----:B------:R-:W-:Y:S05]  /*53e0*/  BRA `(.L_x_17646) ;  /* 0x0000000800787947 */ /* 0x000fea0003800000 */
.L_x_17654:
        /* <DEDUP_REMOVED lines=21> */
.L_x_17659:
[----:B------:R-:W-:Y:S05]  /*5540*/  BSYNC B0 ;  /* 0x0000000000007941 */ /* 0x000fea0003800000 */
.L_x_17658:
[----:B------:R-:W-:-:S05]  /*5550*/  LOP3.LUT R5, R0, R5, RZ, 0xfc, !PT ;  /* 0x0000000500057212 */ /* 0x000fca00078efcff */
[----:B------:R0:W-:Y:S01]  /*5560*/  STG.E.U8 desc[UR36][R8.64], R5 ;  /* 0x0000000508007986 */ /* 0x0001e2000c101124 */
[----:B------:R-:W-:Y:S05]  /*5570*/  BRA `(.L_x_17646) ;  /* 0x0000000800147947 */ /* 0x000fea0003800000 */
.L_x_17657:
        /* <DEDUP_REMOVED lines=13> */
.L_x_17661:
[----:B------:R-:W-:Y:S01]  /*5650*/  IMAD.MOV.U32 R0, RZ, RZ, 0x7f ;  /* 0x0000007fff007424 */ /* 0x000fe200078e00ff */
[----:B------:R-:W-:-:S04]  /*5660*/  ISETP.GT.U32.AND P0, PT, R3, 0x7f800000, PT ;  /* 0x7f8000000300780c */ /* 0x000fc80003f04070 */
[----:B------:R-:W-:-:S09]  /*5670*/  SEL R0, R0, 0x7c, P0 ;  /* 0x0000007c00007807 */ /* 0x000fd20000000000 */
.L_x_17662:
[----:B------:R-:W-:Y:S05]  /*5680*/  BSYNC B0 ;  /* 0x0000000000007941 */ /* 0x000fea0003800000 */
.L_x_17660:
[----:B------:R-:W-:-:S04]  /*5690*/  LOP3.LUT R3, R17, 0x80000000, RZ, 0xc0, !PT ;  /* 0x8000000011037812 */ /* 0x000fc800078ec0ff */
[----:B------:R-:W-:-:S04]  /*56a0*/  SHF.R.U32.HI R3, RZ, 0x18, R3 ;  /* 0x00000018ff037819 */ /* 0x000fc80000011603 */
[----:B------:R-:W-:-:S05]  /*56b0*/  LOP3.LUT R3, R0, R3, RZ, 0xfc, !PT ;  /* 0x0000000300037212 */ /* 0x000fca00078efcff */
[----:B------:R0:W-:Y:S01]  /*56c0*/  STG.E.U8 desc[UR36][R8.64], R3 ;  /* 0x0000000308007986 */ /* 0x0001e2000c101124 */
[----:B------:R-:W-:Y:S05]  /*56d0*/  BRA `(.L_x_17646) ;  /* 0x0000000400bc7947 */ /* 0x000fea0003800000 */
.L_x_17656:
[----:B------:R-:W0:Y:S02]  /*56e0*/  I2F.S8 R0, R17 ;  /* 0x0000001100007306 */ /* 0x000e240000001400 */
[----:B0-----:R-:W-:-:S05]  /*56f0*/  F2FP.BF16.F32.PACK_AB R0, RZ, R0 ;  /* 0x00000000ff00723e */ /* 0x001fca00000010ff */
[----:B------:R0:W-:Y:S01]  /*5700*/  STG.E.U16 desc[UR36][R8.64], R0 ;  /* 0x0000000008007986 */ /* 0x0001e2000c101524 */
[----:B------:R-:W-:Y:S05]  /*5710*/  BRA `(.L_x_17646) ;  /* 0x0000000400ac7947 */ /* 0x000fea0003800000 */
.L_x_17653:
        /* <DEDUP_REMOVED lines=12> */
.L_x_17665:
        /* <DEDUP_REMOVED lines=17> */
.L_x_17668:
[----:B------:R-:W-:-:S04]  /*58f0*/  LOP3.LUT R3, R17, 0x80000000, RZ, 0xc0, !PT ;  /* 0x8000000011037812 */ /* 0x000fc800078ec0ff */
[----:B------:R-:W-:-:S04]  /*5900*/  SHF.R.U32.HI R3, RZ, 0x18, R3 ;  /* 0x00000018ff037819 */ /* 0x000fc80000011603 */
[----:B------:R-:W-:-:S04]  /*5910*/  LOP3.LUT R0, R0, R3, RZ, 0xfc, !PT ;  /* 0x0000000300007212 */ /* 0x000fc800078efcff */
[----:B------:R-:W-:-:S07]  /*5920*/  PRMT R4, R0, 0x7610, R4 ;  /* 0x0000761000047816 */ /* 0x000fce0000000004 */
.L_x_17667:
[----:B------:R-:W-:Y:S05]  /*5930*/  BSYNC B0 ;  /* 0x0000000000007941 */ /* 0x000fea0003800000 */
.L_x_17666:
[----:B------:R3:W-:Y:S01]  /*5940*/  STG.E.U8 desc[UR36][R8.64], R4 ;  /* 0x0000000408007986 */ /* 0x0007e2000c101124 */
[----:B------:R-:W-:Y:S05]  /*5950*/  BRA `(.L_x_17646) ;  /* 0x00000004001c7947 */ /* 0x000fea0003800000 */
.L_x_17664:
        /* <DEDUP_REMOVED lines=17> */
.L_x_17671:
[----:B------:R-:W-:-:S04]  /*5a70*/  LOP3.LUT R3, R17, 0x80000000, RZ, 0xc0, !PT ;  /* 0x8000000011037812 */ /* 0x000fc800078ec0ff */
[----:B------:R-:W-:-:S04]  /*5a80*/  SHF.R.U32.HI R3, RZ, 0x18, R3 ;  /* 0x00000018ff037819 */ /* 0x000fc80000011603 */
[----:B------:R-:W-:-:S04]  /*5a90*/  LOP3.LUT R0, R0, R3, RZ, 0xfc, !PT ;  /* 0x0000000300007212 */ /* 0x000fc800078efcff */
[----:B------:R-:W-:-:S07]  /*5aa0*/  PRMT R4, R0, 0x7610, R4 ;  /* 0x0000761000047816 */ /* 0x000fce0000000004 */
.L_x_17670:
[----:B------:R-:W-:Y:S05]  /*5ab0*/  BSYNC B0 ;  /* 0x0000000000007941 */ /* 0x000fea0003800000 */
.L_x_17669:
[----:B------:R0:W-:Y:S01]  /*5ac0*/  STG.E.U8 desc[UR36][R8.64], R4 ;  /* 0x0000000408007986 */ /* 0x0001e2000c101124 */
[----:B------:R-:W-:Y:S05]  /*5ad0*/  BRA `(.L_x_17646) ;  /* 0x0000000000bc7947 */ /* 0x000fea0003800000 */
.L_x_17663:
        /* <DEDUP_REMOVED lines=22> */
.L_x_17645:
        /* <DEDUP_REMOVED lines=16> */
.L_x_17674:
[----:B------:R-:W-:Y:S05]  /*5d40*/  BRA `(.L_x_17646) ;  /* 0x0000000000207947 */ /* 0x000fea0003800000 */
.L_x_17673:
[----:B------:R-:W-:-:S04]  /*5d50*/  LOP3.LUT R17, R17, 0xffff, RZ, 0xc0, !PT ;  /* 0x0000ffff11117812 */ /* 0x000fc800078ec0ff */
[----:B------:R-:W-:-:S05]  /*5d60*/  PRMT R17, R17, 0x8880, RZ ;  /* 0x0000888011117816 */ /* 0x000fca00000000ff */
[----:B------:R-:W-:-:S05]  /*5d70*/  IMAD.MOV.U32 R4, RZ, RZ, R17 ;  /* 0x000000ffff047224 */ /* 0x000fca00078e0011 */
[----:B------:R-:W-:-:S05]  /*5d80*/  SHF.R.S32.HI R5, RZ, 0x1f, R4 ;  /* 0x0000001fff057819 */ /* 0x000fca0000011404 */
[----:B------:R2:W-:Y:S01]  /*5d90*/  STG.E.64 desc[UR36][R8.64], R4 ;  /* 0x0000000408007986 */ /* 0x0005e2000c101b24 */
[----:B------:R-:W-:Y:S05]  /*5da0*/  BRA `(.L_x_17646) ;  /* 0x0000000000087947 */ /* 0x000fea0003800000 */
.L_x_17672:
[----:B------:R-:W-:-:S05]  /*5db0*/  PRMT R3, R17, 0x8880, RZ ;  /* 0x0000888011037816 */ /* 0x000fca00000000ff */
[----:B------:R0:W-:Y:S02]  /*5dc0*/  STG.E desc[UR36][R8.64], R3 ;  /* 0x0000000308007986 */ /* 0x0001e4000c101924 */
.L_x_17646:
        /* <DEDUP_REMOVED lines=23> */
.L_x_17678:
[----:B------:R3:W-:Y:S01]  /*5f40*/  STG.E.U8 desc[UR36][R8.64], R16 ;  /* 0x0000001008007986 */ /* 0x0007e2000c101124 */
[----:B------:R-:W-:Y:S05]  /*5f50*/  BRA `(.L_x_17680) ;  /* 0x0000000c00907947 */ /* 0x000fea0003800000 */
.L_x_17677:
        /* <DEDUP_REMOVED lines=12> */
.L_x_17682:
[----:B------:R-:W-:-:S05]  /*6020*/  PRMT R3, R16, 0x8880, RZ ;  /* 0x0000888010037816 */ /* 0x000fca00000000ff */
[----:B------:R2:W-:Y:S01]  /*6030*/  STG.E desc[UR36][R8.64], R3 ;  /* 0x0000000308007986 */ /* 0x0005e2000c101924 */
[----:B------:R-:W-:Y:S05]  /*6040*/  BRA `(.L_x_17680) ;  /* 0x0000000c00547947 */ /* 0x000fea0003800000 */
.L_x_17681:
[----:B------:R-:W-:-:S04]  /*6050*/  PRMT R3, R16, 0x8880, RZ ;  /* 0x0000888010037816 */ /* 0x000fc800000000ff */
[----:B------:R-:W-:-:S05]  /*6060*/  PRMT R3, R3, 0x7710, RZ ;  /* 0x0000771003037816 */ /* 0x000fca00000000ff */
[----:B------:R0:W-:Y:S01]  /*6070*/  STG.E.U16 desc[UR36][R8.64], R3 ;  /* 0x0000000308007986 */ /* 0x0001e2000c101524 */
[----:B------:R-:W-:Y:S05]  /*6080*/  BRA `(.L_x_17680) ;  /* 0x0000000c00447947 */ /* 0x000fea0003800000 */
.L_x_17676:
        /* <DEDUP_REMOVED lines=9> */
.L_x_17684:
[----:B------:R-:W0:Y:S02]  /*6120*/  I2F.S8 R0, R16 ;  /* 0x0000001000007306 */ /* 0x000e240000001400 */
[----:B0-----:R-:W-:-:S05]  /*6130*/  F2FP.F16.F32.PACK_AB R0, RZ, R0 ;  /* 0x00000000ff00723e */ /* 0x001fca00000000ff */
[----:B------:R0:W-:Y:S01]  /*6140*/  STG.E.U16 desc[UR36][R8.64], R0 ;  /* 0x0000000008007986 */ /* 0x0001e2000c101524 */
[----:B------:R-:W-:Y:S05]  /*6150*/  BRA `(.L_x_17680) ;  /* 0x0000000c00107947 */ /* 0x000fea0003800000 */
.L_x_17683:
        /* <DEDUP_REMOVED lines=10> */
.L_x_17686:
[----:B------:R-:W0:Y:S02]  /*6200*/  I2F.S8 R16, R16 ;  /* 0x0000001000107306 */ /* 0x000e240000001400 */
[----:B0-----:R-:W-:-:S04]  /*6210*/  F2FP.F16.F32.PACK_AB R3, RZ, R16 ;  /* 0x00000010ff03723e */ /* 0x001fc800000000ff */
[----:B------:R-:W-:-:S05]  /*6220*/  PRMT R3, R3, 0x5410, RZ ;  /* 0x0000541003037816 */ /* 0x000fca00000000ff */
[----:B------:R0:W-:Y:S01]  /*6230*/  STG.E desc[UR36][R8.64], R3 ;  /* 0x0000000308007986 */ /* 0x0001e2000c101924 */
[----:B------:R-:W-:Y:S05]  /*6240*/  BRA `(.L_x_17680) ;  /* 0x0000000800d47947 */ /* 0x000fea0003800000 */
.L_x_17685:
[----:B------:R-:W-:-:S04]  /*6250*/  PRMT R4, R16, 0x8880, RZ ;  /* 0x0000888010047816 */ /* 0x000fc800000000ff */
[----:B------:R-:W-:-:S06]  /*6260*/  PRMT R4, R4, 0x7710, RZ ;  /* 0x0000771004047816 */ /* 0x000fcc00000000ff */
[----:B------:R-:W0:Y:S02]  /*6270*/  I2F.F64.S16 R4, R4 ;  /* 0x0000000400047312 */ /* 0x000e240000101c00 */
[----:B0-----:R0:W-:Y:S01]  /*6280*/  STG.E.64 desc[UR36][R8.64], R4 ;  /* 0x0000000408007986 */ /* 0x0011e2000c101b24 */
[----:B------:R-:W-:Y:S05]  /*6290*/  BRA `(.L_x_17680) ;  /* 0x0000000800c07947 */ /* 0x000fea0003800000 */
.L_x_17675:
        /* <DEDUP_REMOVED lines=12> */
.L_x_17689:
[----:B------:R-:W-:Y:S02]  /*6360*/  PRMT R4, R16, 0x8880, RZ ;  /* 0x0000888010047816 */ /* 0x000fe400000000ff */
[----:B------:R-:W-:Y:S02]  /*6370*/  CS2R R6, SRZ ;  /* 0x0000000000067805 */ /* 0x000fe4000001ff00 */
[----:B------:R-:W-:-:S06]  /*6380*/  PRMT R4, R4, 0x7710, RZ ;  /* 0x0000771004047816 */ /* 0x000fcc00000000ff */
[----:B------:R-:W0:Y:S02]  /*6390*/  I2F.F64.S16 R4, R4 ;  /* 0x0000000400047312 */ /* 0x000e240000101c00 */
[----:B0-----:R0:W-:Y:S01]  /*63a0*/  STG.E.128 desc[UR36][R8.64], R4 ;  /* 0x0000000408007986 */ /* 0x0011e2000c101d24 */
[----:B------:R-:W-:Y:S05]  /*63b0*/  BRA `(.L_x_17680) ;  /* 0x0000000800787947 */ /* 0x000fea0003800000 */
.L_x_17688:
        /* <DEDUP_REMOVED lines=21> */
.L_x_17693:
[----:B------:R-:W-:Y:S05]  /*6510*/  BSYNC B0 ;  /* 0x0000000000007941 */ /* 0x000fea0003800000 */
.L_x_17692:
[----:B------:R-:W-:-:S05]  /*6520*/  LOP3.LUT R5, R0, R5, RZ, 0xfc, !PT ;  /* 0x0000000500057212 */ /* 0x000fca00078efcff */
[----:B------:R0:W-:Y:S01]  /*6530*/  STG.E.U8 desc[UR36][R8.64], R5 ;  /* 0x0000000508007986 */ /* 0x0001e2000c101124 */
[----:B------:R-:W-:Y:S05]  /*6540*/  BRA `(.L_x_17680) ;  /* 0x0000000800147947 */ /* 0x000fea0003800000 */
.L_x_17691:
        /* <DEDUP_REMOVED lines=13> */
.L_x_17695:
[----:B------:R-:W-:Y:S01]  /*6620*/  IMAD.MOV.U32 R0, RZ, RZ, 0x7f ;  /* 0x0000007fff007424 */ /* 0x000fe200078e00ff */
[----:B------:R-:W-:-:S04]  /*6630*/  ISETP.GT.U32.AND P0, PT, R3, 0x7f800000, PT ;  /* 0x7f8000000300780c */ /* 0x000fc80003f04070 */
[----:B------:R-:W-:-:S09]  /*6640*/  SEL R0, R0, 0x7c, P0 ;  /* 0x0000007c00007807 */ /* 0x000fd20000000000 */
.L_x_17696:
[----:B------:R-:W-:Y:S05]  /*6650*/  BSYNC B0 ;  /* 0x0000000000007941 */ /* 0x000fea0003800000 */
.L_x_17694:
[----:B------:R-:W-:-:S04]  /*6660*/  LOP3.LUT R3, R5, 0x80000000, RZ, 0xc0, !PT ;  /* 0x8000000005037812 */ /* 0x000fc800078ec0ff */
[----:B------:R-:W-:-:S04]  /*6670*/  SHF.R.U32.HI R3, RZ, 0x18, R3 ;  /* 0x00000018ff037819 */ /* 0x000fc80000011603 */
[----:B------:R-:W-:-:S05]  /*6680*/  LOP3.LUT R3, R0, R3, RZ, 0xfc, !PT ;  /* 0x0000000300037212 */ /* 0x000fca00078efcff */
[----:B------:R0:W-:Y:S01]  /*6690*/  STG.E.U8 desc[UR36][R8.64], R3 ;  /* 0x0000000308007986 */ /* 0x0001e2000c101124 */
[----:B------:R-:W-:Y:S05]  /*66a0*/  BRA `(.L_x_17680) ;  /* 0x0000000400bc7947 */ /* 0x000fea0003800000 */
.L_x_17690:
[----:B------:R-:W0:Y:S02]  /*66b0*/  I2F.S8 R0, R16 ;  /* 0x0000001000007306 */ /* 0x000e240000001400 */
[----:B0-----:R-:W-:-:S05]  /*66c0*/  F2FP.BF16.F32.PACK_AB R0, RZ, R0 ;  /* 0x00000000ff00723e */ /* 0x001fca00000010ff */
[----:B------:R0:W-:Y:S01]  /*66d0*/  STG.E.U16 desc[UR36][R8.64], R0 ;  /* 0x0000000008007986 */ /* 0x0001e2000c101524 */
[----:B------:R-:W-:Y:S05]  /*66e0*/  BRA `(.L_x_17680) ;  /* 0x0000000400ac7947 */ /* 0x000fea0003800000 */
.L_x_17687:
        /* <DEDUP_REMOVED lines=12> */
.L_x_17699:
        /* <DEDUP_REMOVED lines=17> */
.L_x_17702:
[----:B------:R-:W-:-:S04]  /*68c0*/  LOP3.LUT R3, R5, 0x80000000, RZ, 0xc0, !PT ;  /* 0x8000000005037812 */ /* 0x000fc800078ec0ff */
[----:B------:R-:W-:-:S04]  /*68d0*/  SHF.R.U32.HI R3, RZ, 0x18, R3 ;  /* 0x00000018ff037819 */ /* 0x000fc80000011603 */
[----:B------:R-:W-:-:S04]  /*68e0*/  LOP3.LUT R0, R0, R3, RZ, 0xfc, !PT ;  /* 0x0000000300007212 */ /* 0x000fc800078efcff */
[----:B------:R-:W-:-:S07]  /*68f0*/  PRMT R4, R0, 0x7610, R4 ;  /* 0x0000761000047816 */ /* 0x000fce0000000004 */
.L_x_17701:
[----:B------:R-:W-:Y:S05]  /*6900*/  BSYNC B0 ;  /* 0x0000000000007941 */ /* 0x000fea0003800000 */
.L_x_17700:
[----:B------:R0:W-:Y:S01]  /*6910*/  STG.E.U8 desc[UR36][R8.64], R4 ;  /* 0x0000000408007986 */ /* 0x0001e2000c101124 */
[----:B------:R-:W-:Y:S05]  /*6920*/  BRA `(.L_x_17680) ;  /* 0x00000004001c7947 */ /* 0x000fea0003800000 */
.L_x_17698:
        /* <DEDUP_REMOVED lines=17> */
.L_x_17705:
[----:B------:R-:W-:-:S04]  /*6a40*/  LOP3.LUT R3, R5, 0x80000000, RZ, 0xc0, !PT ;  /* 0x8000000005037812 */ /* 0x000fc800078ec0ff */
[----:B------:R-:W-:-:S04]  /*6a50*/  SHF.R.U32.HI R3, RZ, 0x18, R3 ;  /* 0x00000018ff037819 */ /* 0x000fc80000011603 */
[----:B------:R-:W-:-:S04]  /*6a60*/  LOP3.LUT R0, R0, R3, RZ, 0xfc, !PT ;  /* 0x0000000300007212 */ /* 0x000fc800078efcff */
[----:B------:R-:W-:-:S07]  /*6a70*/  PRMT R4, R0, 0x7610, R4 ;  /* 0x0000761000047816 */ /* 0x000fce0000000004 */
.L_x_17704:
[----:B------:R-:W-:Y:S05]  /*6a80*/  BSYNC B0 ;  /* 0x0000000000007941 */ /* 0x000fea0003800000 */
.L_x_17703:
[----:B------:R0:W-:Y:S01]  /*6a90*/  STG.E.U8 desc[UR36][R8.64], R4 ;  /* 0x0000000408007986 */ /* 0x0001e2000c101124 */
[----:B------:R-:W-:Y:S05]  /*6aa0*/  BRA `(.L_x_17680) ;  /* 0x0000000000bc7947 */ /* 0x000fea0003800000 */
.L_x_17697:
        /* <DEDUP_REMOVED lines=22> */
.L_x_17679:
        /* <DEDUP_REMOVED lines=16> */
.L_x_17708:
[----:B------:R-:W-:Y:S05]  /*6d10*/  BRA `(.L_x_17680) ;  /* 0x0000000000207947 */ /* 0x000fea0003800000 */
.L_x_17707:
[----:B------:R-:W-:-:S04]  /*6d20*/  LOP3.LUT R16, R16, 0xffff, RZ, 0xc0, !PT ;  /* 0x0000ffff10107812 */ /* 0x000fc800078ec0ff */
[----:B------:R-:W-:-:S05]  /*6d30*/  PRMT R16, R16, 0x8880, RZ ;  /* 0x0000888010107816 */ /* 0x000fca00000000ff */
[----:B------:R-:W-:-:S05]  /*6d40*/  IMAD.MOV.U32 R4, RZ, RZ, R16 ;  /* 0x000000ffff047224 */ /* 0x000fca00078e0010 */
[----:B------:R-:W-:-:S05]  /*6d50*/  SHF.R.S32.HI R5, RZ, 0x1f, R4 ;  /* 0x0000001fff057819 */ /* 0x000fca0000011404 */
[----:B------:R0:W-:Y:S01]  /*6d60*/  STG.E.64 desc[UR36][R8.64], R4 ;  /* 0x0000000408007986 */ /* 0x0001e2000c101b24 */
[----:B------:R-:W-:Y:S05]  /*6d70*/  BRA `(.L_x_17680) ;  /* 0x0000000000087947 */ /* 0x000fea0003800000 */
.L_x_17706:
[----:B------:R-:W-:-:S05]  /*6d80*/  PRMT R3, R16, 0x8880, RZ ;  /* 0x0000888010037816 */ /* 0x000fca00000000ff */
[----:B------:R0:W-:Y:S02]  /*6d90*/  STG.E desc[UR36][R8.64], R3 ;  /* 0x0000000308007986 */ /* 0x0001e4000c101924 */
.L_x_17680:
[----:B------:R-:W-:-:S07]  /*6da0*/  VIADD R2, R2, 0x80 ;  /* 0x0000008002027836 */ /* 0x000fce0000000000 */
.L_x_17640:
[----:B------:R-:W-:Y:S05]  /*6db0*/  BSYNC B6 ;  /* 0x0000000000067941 */ /* 0x000fea0003800000 */
.L_x_17639:
        /* <DEDUP_REMOVED lines=21> */
.L_x_17712:
[----:B------:R-:W-:Y:S01]  /*6f10*/  STG.E.U8 desc[UR36][R2.64], R19 ;  /* 0x0000001302007986 */ /* 0x000fe2000c101124 */
[----:B------:R-:W-:Y:S05]  /*6f20*/  EXIT ;  /* 0x000000000000794d */ /* 0x000fea0003800000 */
.L_x_17711:
        /* <DEDUP_REMOVED lines=12> */
.L_x_17715:
[----:B------:R-:W-:-:S05]  /*6ff0*/  PRMT R5, R19, 0x8880, RZ ;  /* 0x0000888013057816 */ /* 0x000fca00000000ff */
[----:B------:R-:W-:Y:S01]  /*7000*/  STG.E desc[UR36][R2.64], R5 ;  /* 0x0000000502007986 */ /* 0x000fe2000c101924 */
[----:B------:R-:W-:Y:S05]  /*7010*/  EXIT ;  /* 0x000000000000794d */ /* 0x000fea0003800000 */
.L_x_17714:
[----:B------:R-:W-:-:S04]  /*7020*/  PRMT R5, R19, 0x8880, RZ ;  /* 0x0000888013057816 */ /* 0x000fc800000000ff */
[----:B------:R-:W-:-:S05]  /*7030*/  PRMT R5, R5, 0x7710, RZ ;  /* 0x0000771005057816 */ /* 0x000fca00000000ff */
[----:B------:R-:W-:Y:S01]  /*7040*/  STG.E.U16 desc[UR36][R2.64], R5 ;  /* 0x0000000502007986 */ /* 0x000fe2000c101524 */
[----:B------:R-:W-:Y:S05]  /*7050*/  EXIT ;  /* 0x000000000000794d */ /* 0x000fea0003800000 */
.L_x_17710:
        /* <DEDUP_REMOVED lines=9> */
.L_x_17717:
[----:B------:R-:W0:Y:S02]  /*70f0*/  I2F.S8 R0, R19 ;  /* 0x0000001300007306 */ /* 0x000e240000001400 */
[----:B0-----:R-:W-:-:S05]  /*7100*/  F2FP.F16.F32.PACK_AB R0, RZ, R0 ;  /* 0x00000000ff00723e */ /* 0x001fca00000000ff */
[----:B------:R-:W-:Y:S01]  /*7110*/  STG.E.U16 desc[UR36][R2.64], R0 ;  /* 0x0000000002007986 */ /* 0x000fe2000c101524 */
[----:B------:R-:W-:Y:S05]  /*7120*/  EXIT ;  /* 0x000000000000794d */ /* 0x000fea0003800000 */
.L_x_17716:
        /* <DEDUP_REMOVED lines=10> */
.L_x_17719:
[----:B------:R-:W0:Y:S02]  /*71d0*/  I2F.S8 R19, R19 ;  /* 0x0000001300137306 */ /* 0x000e240000001400 */
[----:B0-----:R-:W-:-:S04]  /*71e0*/  F2FP.F16.F32.PACK_AB R5, RZ, R19 ;  /* 0x00000013ff05723e */ /* 0x001fc800000000ff */
[----:B------:R-:W-:-:S05]  /*71f0*/  PRMT R5, R5, 0x5410, RZ ;  /* 0x0000541005057816 */ /* 0x000fca00000000ff */
[----:B------:R-:W-:Y:S01]  /*7200*/  STG.E desc[UR36][R2.64], R5 ;  /* 0x0000000502007986 */ /* 0x000fe2000c101924 */
[----:B------:R-:W-:Y:S05]  /*7210*/  EXIT ;  /* 0x000000000000794d */ /* 0x000fea0003800000 */
.L_x_17718:
[----:B------:R-:W-:-:S04]  /*7220*/  PRMT R4, R19, 0x8880, RZ ;  /* 0x0000888013047816 */ /* 0x000fc800000000ff */
[----:B------:R-:W-:-:S06]  /*7230*/  PRMT R4, R4, 0x7710, RZ ;  /* 0x0000771004047816 */ /* 0x000fcc00000000ff */
[----:B------:R-:W0:Y:S02]  /*7240*/  I2F.F64.S16 R4, R4 ;  /* 0x0000000400047312 */ /* 0x000e240000101c00 */
[----:B0-----:R-:W-:Y:S01]  /*7250*/  STG.E.64 desc[UR36][R2.64], R4 ;  /* 0x0000000402007986 */ /* 0x001fe2000c101b24 */
[----:B------:R-:W-:Y:S05]  /*7260*/  EXIT ;  /* 0x000000000000794d */ /* 0x000fea0003800000 */
.L_x_17709:
        /* <DEDUP_REMOVED lines=12> */
.L_x_17722:
[----:B------:R-:W-:Y:S02]  /*7330*/  PRMT R4, R19, 0x8880, RZ ;  /* 0x0000888013047816 */ /* 0x000fe400000000ff */
[----:B------:R-:W-:Y:S02]  /*7340*/  CS2R R6, SRZ ;  /* 0x0000000000067805 */ /* 0x000fe4000001ff00 */
[----:B------:R-:W-:-:S06]  /*7350*/  PRMT R4, R4, 0x7710, RZ ;  /* 0x0000771004047816 */ /* 0x000fcc00000000ff */
[----:B------:R-:W0:Y:S02]  /*7360*/  I2F.F64.S16 R4, R4 ;  /* 0x0000000400047312 */ /* 0x000e240000101c00 */
[----:B0-----:R-:W-:Y:S01]  /*7370*/  STG.E.128 desc[UR36][R2.64], R4 ;  /* 0x0000000402007986 */ /* 0x001fe2000c101d24 */
[----:B------:R-:W-:Y:S05]  /*7380*/  EXIT ;  /* 0x000000000000794d */ /* 0x000fea0003800000 */
.L_x_17721:
        /* <DEDUP_REMOVED lines=21> */
.L_x_17726:
[----:B------:R-:W-:Y:S05]  /*74e0*/  BSYNC B0 ;  /* 0x0000000000007941 */ /* 0x000fea0003800000 */
.L_x_17725:
[----:B------:R-:W-:-:S05]  /*74f0*/  LOP3.LUT R5, R0, R5, RZ, 0xfc, !PT ;  /* 0x0000000500057212 */ /* 0x000fca00078efcff */
[----:B------:R-:W-:Y:S01]  /*7500*/  STG.E.U8 desc[UR36][R2.64], R5 ;  /* 0x0000000502007986 */ /* 0x000fe2000c101124 */
[----:B------:R-:W-:Y:S05]  /*7510*/  EXIT ;  /* 0x000000000000794d */ /* 0x000fea0003800000 */
.L_x_17724:
        /* <DEDUP_REMOVED lines=13> */
.L_x_17728:
[----:B------:R-:W-:Y:S01]  /*75f0*/  IMAD.MOV.U32 R0, RZ, RZ, 0x7f ;  /* 0x0000007fff007424 */ /* 0x000fe200078e00ff */
[----:B------:R-:W-:-:S04]  /*7600*/  ISETP.GT.U32.AND P0, PT, R4, 0x7f800000, PT ;  /* 0x7f8000000400780c */ /* 0x000fc80003f04070 */
[----:B------:R-:W-:-:S09]  /*7610*/  SEL R0, R0, 0x7c, P0 ;  /* 0x0000007c00007807 */ /* 0x000fd20000000000 */
.L_x_17729:
[----:B------:R-:W-:Y:S05]  /*7620*/  BSYNC B0 ;  /* 0x0000000000007941 */ /* 0x000fea0003800000 */
.L_x_17727:
[----:B------:R-:W-:-:S04]  /*7630*/  LOP3.LUT R4, R19, 0x80000000, RZ, 0xc0, !PT ;  /* 0x8000000013047812 */ /* 0x000fc800078ec0ff */
[----:B------:R-:W-:-:S04]  /*7640*/  SHF.R.U32.HI R5, RZ, 0x18, R4 ;  /* 0x00000018ff057819 */ /* 0x000fc80000011604 */
[----:B------:R-:W-:-:S05]  /*7650*/  LOP3.LUT R5, R0, R5, RZ, 0xfc, !PT ;  /* 0x0000000500057212 */ /* 0x000fca00078efcff */
[----:B------:R-:W-:Y:S01]  /*7660*/  STG.E.U8 desc[UR36][R2.64], R5 ;  /* 0x0000000502007986 */ /* 0x000fe2000c101124 */
[----:B------:R-:W-:Y:S05]  /*7670*/  EXIT ;  /* 0x000000000000794d */ /* 0x000fea0003800000 */
.L_x_17723:
[----:B------:R-:W0:Y:S02]  /*7680*/  I2F.S8 R0, R19 ;  /* 0x0000001300007306 */ /* 0x000e240000001400 */
[----:B0-----:R-:W-:-:S05]  /*7690*/  F2FP.BF16.F32.PACK_AB R0, RZ, R0 ;  /* 0x00000000ff00723e */ /* 0x001fca00000010ff */
[----:B------:R-:W-:Y:S01]  /*76a0*/  STG.E.U16 desc[UR36][R2.64], R0 ;  /* 0x0000000002007986 */ /* 0x000fe2000c101524 */
[----:B------:R-:W-:Y:S05]  /*76b0*/  EXIT ;  /* 0x000000000000794d */ /* 0x000fea0003800000 */
.L_x_17720:
        /* <DEDUP_REMOVED lines=12> */
.L_x_17732:
        /* <DEDUP_REMOVED lines=17> */
.L_x_17735:
[----:B------:R-:W-:-:S04]  /*7890*/  LOP3.LUT R0, R19, 0x80000000, RZ, 0xc0, !PT ;  /* 0x8000000013007812 */ /* 0x000fc800078ec0ff */
[----:B------:R-:W-:-:S04]  /*78a0*/  SHF.R.U32.HI R5, RZ, 0x18, R0 ;  /* 0x00000018ff057819 */ /* 0x000fc80000011600 */
[----:B------:R-:W-:-:S04]  /*78b0*/  LOP3.LUT R4, R4, R5, RZ, 0xfc, !PT ;  /* 0x0000000504047212 */ /* 0x000fc800078efcff */
[----:B------:R-:W-:-:S07]  /*78c0*/  PRMT R0, R4, 0x7610, R0 ;  /* 0x0000761004007816 */ /* 0x000fce0000000000 */
.L_x_17734:
[----:B------:R-:W-:Y:S05]  /*78d0*/  BSYNC B0 ;  /* 0x0000000000007941 */ /* 0x000fea0003800000 */
.L_x_17733:
[----:B------:R-:W-:Y:S01]  /*78e0*/  STG.E.U8 desc[UR36][R2.64], R0 ;  /* 0x0000000002007986 */ /* 0x000fe2000c101124 */
[----:B------:R-:W-:Y:S05]  /*78f0*/  EXIT ;  /* 0x000000000000794d */ /* 0x000fea0003800000 */
.L_x_17731:
        /* <DEDUP_REMOVED lines=17> */
.L_x_17738:
[----:B------:R-:W-:-:S04]  /*7a10*/  LOP3.LUT R0, R19, 0x80000000, RZ, 0xc0, !PT ;  /* 0x8000000013007812 */ /* 0x000fc800078ec0ff */
[----:B------:R-:W-:-:S04]  /*7a20*/  SHF.R.U32.HI R5, RZ, 0x18, R0 ;  /* 0x00000018ff057819 */ /* 0x000fc80000011600 */
[----:B------:R-:W-:-:S04]  /*7a30*/  LOP3.LUT R4, R4, R5, RZ, 0xfc, !PT ;  /* 0x0000000504047212 */ /* 0x000fc800078efcff */
[----:B------:R-:W-:-:S07]  /*7a40*/  PRMT R0, R4, 0x7610, R0 ;  /* 0x0000761004007816 */ /* 0x000fce0000000000 */
.L_x_17737:
[----:B------:R-:W-:Y:S05]  /*7a50*/  BSYNC B0 ;  /* 0x0000000000007941 */ /* 0x000fea0003800000 */
.L_x_17736:
[----:B------:R-:W-:Y:S01]  /*7a60*/  STG.E.U8 desc[UR36][R2.64], R0 ;  /* 0x0000000002007986 */ /* 0x000fe2000c101124 */
[----:B------:R-:W-:Y:S05]  /*7a70*/  EXIT ;  /* 0x000000000000794d */ /* 0x000fea0003800000 */
.L_x_17730:
        /* <DEDUP_REMOVED lines=22> */
.L_x_17713:
        /* <DEDUP_REMOVED lines=16> */
.L_x_17741:
[----:B------:R-:W-:Y:S05]  /*7ce0*/  EXIT ;  /* 0x000000000000794d */ /* 0x000fea0003800000 */
.L_x_17740:
[----:B------:R-:W-:-:S04]  /*7cf0*/  LOP3.LUT R19, R19, 0xffff, RZ, 0xc0, !PT ;  /* 0x0000ffff13137812 */ /* 0x000fc800078ec0ff */
[----:B------:R-:W-:-:S05]  /*7d00*/  PRMT R19, R19, 0x8880, RZ ;  /* 0x0000888013137816 */ /* 0x000fca00000000ff */
[----:B------:R-:W-:-:S05]  /*7d10*/  IMAD.MOV.U32 R4, RZ, RZ, R19 ;  /* 0x000000ffff047224 */ /* 0x000fca00078e0013 */
[----:B------:R-:W-:-:S05]  /*7d20*/  SHF.R.S32.HI R5, RZ, 0x1f, R4 ;  /* 0x0000001fff057819 */ /* 0x000fca0000011404 */
[----:B------:R-:W-:Y:S01]  /*7d30*/  STG.E.64 desc[UR36][R2.64], R4 ;  /* 0x0000000402007986 */ /* 0x000fe2000c101b24 */
[----:B------:R-:W-:Y:S05]  /*7d40*/  EXIT ;  /* 0x000000000000794d */ /* 0x000fea0003800000 */
.L_x_17739:
[----:B------:R-:W-:-:S05]  /*7d50*/  PRMT R5, R19, 0x8880, RZ ;  /* 0x0000888013057816 */ /* 0x000fca00000000ff */
[----:B------:R-:W-:Y:S01]  /*7d60*/  STG.E desc[UR36][R2.64], R5 ;  /* 0x0000000502007986 */ /* 0x000fe2000c101924 */
[----:B------:R-:W-:Y:S05]  /*7d70*/  EXIT ;  /* 0x000000000000794d */ /* 0x000fea0003800000 */
.L_x_17742:
        /* <DEDUP_REMOVED lines=16> */
.L_x_32191:


//--------------------- .text._ZN2at6native18elementwise_kernelILi128ELi4EZNS0_22gpu_kernel_impl_nocastINS0_13BUnaryFunctorIaaaZZZNS0_21heaviside_kernel_cudaERNS_18TensorIteratorBaseEENKUlvE_clEvENKUlvE0_clEvEUlaaE_EEEEvS5_RKT_EUliE_EEviT1_ --------------------------
	.section	.text._ZN2at6native18elementwise_kernelILi128ELi4EZNS0_22gpu_kernel_impl_nocastINS0_13BUnaryFunctorIaaaZZZNS0_21heaviside_kernel_cudaERNS_18TensorIteratorBaseEENKUlvE_clEvENKUlvE0_clEvEUlaaE_EEEEvS5_RKT_EUliE_EEviT1_,"ax",@progbits
	.align	128
        .global         _ZN2at6native18elementwise_kernelILi128ELi4EZNS0_22gpu_kernel_impl_nocastINS0_13BUnaryFunctorIaaaZZZNS0_21heaviside_kernel_cudaERNS_18TensorIteratorBaseEENKUlvE_clEvENKUlvE0_clEvEUlaaE_EEEEvS5_RKT_EUliE_EEviT1_
        .type           _ZN2at6native18elementwise_kernelILi128ELi4EZNS0_22gpu_kernel_impl_nocastINS0_13BUnaryFunctorIaaaZZZNS0_21heaviside_kernel_cudaERNS_18TensorIteratorBaseEENKUlvE_clEvENKUlvE0_clEvEUlaaE_EEEEvS5_RKT_EUliE_EEviT1_,@function
        .size           _ZN2at6native18elementwise_kernelILi128ELi4EZNS0_22gpu_kernel_impl_nocastINS0_13BUnaryFunctorIaaaZZZNS0_21heaviside_kernel_cudaERNS_18TensorIteratorBaseEENKUlvE_clEvENKUlvE0_clEvEUlaaE_EEEEvS5_RKT_EUliE_EEviT1_,(.L_x_32192 - _ZN2at6native18elementwise_kernelILi128ELi4EZNS0_22gpu_kernel_impl_nocastINS0_13BUnaryFunctorIaaaZZZNS0_21heaviside_kernel_cudaERNS_18TensorIteratorBaseEENKUlvE_clEvENKUlvE0_clEvEUlaaE_EEEEvS5_RKT_EUliE_EEviT1_)
        .other          _ZN2at6native18elementwise_kernelILi128ELi4EZNS0_22gpu_kernel_impl_nocastINS0_13BUnaryFunctorIaaaZZZNS0_21heaviside_kernel_cudaERNS_18TensorIteratorBaseEENKUlvE_clEvENKUlvE0_clEvEUlaaE_EEEEvS5_RKT_EUliE_EEviT1_,@"STO_CUDA_ENTRY STV_DEFAULT"
_ZN2at6native18elementwise_kernelILi128ELi4EZNS0_22gpu_kernel_impl_nocastINS0_13BUnaryFunctorIaaaZZZNS0_21heaviside_kernel_cudaERNS_18TensorIteratorBaseEENKUlvE_clEvENKUlvE0_clEvEUlaaE_EEEEvS5_RKT_EUliE_EEviT1_:
.text._ZN2at6native18elementwise_kernelILi128ELi4EZNS0_22gpu_kernel_impl_nocastINS0_13BUnaryFunctorIaaaZZZNS0_21heaviside_kernel_cudaERNS_18TensorIteratorBaseEENKUlvE_clEvENKUlvE0_clEvEUlaaE_EEEEvS5_RKT_EUliE_EEviT1_:
        /* <DEDUP_REMOVED lines=314> */
.L_x_17745:
[----:B------:R-:W-:Y:S02]  /*13a0*/  ULDC.64 UR8, c[0x0][0x418] ;  /* 0x0001060000087ab9 */ /* 0x000fe40000000a00 */
[----:B------:R-:W-:-:S04]  /*13b0*/  IADD3 R6, P0, R2, UR8, RZ ;  /* 0x0000000802067c10 */ /* 0x000fc8000ff1e0ff */
[----:B------:R-:W-:Y:S01]  /*13c0*/  IADD3.X R7, RZ, UR9, RZ, P0, !PT ;  /* 0x00000009ff077c10 */ /* 0x000fe200087fe4ff */
[----:B------:R-:W-:-:S04]  /*13d0*/  ULDC.64 UR8, c[0x0][0x410] ;  /* 0x0001040000087ab9 */ /* 0x000fc80000000a00 */
[----:B------:R-:W2:Y:S01]  /*13e0*/  LDG.E.S8 R6, desc[UR4][R6.64] ;  /* 0x0000000406067981 */ /* 0x000ea2000c1e1300 */
[----:B------:R-:W-:Y:S02]  /*13f0*/  IADD3 R4, P2, R5, UR8, RZ ;  /* 0x0000000805047c10 */ /* 0x000fe4000ff5e0ff */
[----:B------:R-:W-:Y:S02]  /*1400*/  IADD3 R3, R3, 0x80, RZ ;  /* 0x0000008003037810 */ /* 0x000fe40007ffe0ff */
[----:B------:R-:W-:Y:S02]  /*1410*/  IADD3.X R5, RZ, UR9, RZ, P2, !PT ;  /* 0x00000009ff057c10 */ /* 0x000fe400097fe4ff */
[C---:B--2---:R-:W-:Y:S02]  /*1420*/  ISETP.GT.AND P0, PT, R6.reuse, RZ, PT ;  /* 0x000000ff0600720c */ /* 0x044fe40003f04270 */
[----:B------:R-:W-:Y:S02]  /*1430*/  LOP3.LUT P1, RZ, R6, 0xff, RZ, 0xc0, !PT ;  /* 0x000000ff06ff7812 */ /* 0x000fe4000782c0ff */
[----:B------:R-:W-:-:S04]  /*1440*/  SEL R9, RZ, 0x1, !P0 ;  /* 0x00000001ff097807 */ /* 0x000fc80004000000 */
[----:B------:R-:W-:-:S05]  /*1450*/  SEL R9, R0, R9, !P1 ;  /* 0x0000000900097207 */ /* 0x000fca0004800000 */
[----:B------:R0:W-:Y:S02]  /*1460*/  STG.E.U8 desc[UR4][R4.64], R9 ;  /* 0x0000000904007986 */ /* 0x0001e4000c101104 */
.L_x_17744:
[----:B------:R-:W-:Y:S05]  /*1470*/  BSYNC B0 ;  /* 0x0000000000007941 */ /* 0x000fea0003800000 */
.L_x_17743:
        /* <DEDUP_REMOVED lines=305> */
.L_x_17748:
        /* <DEDUP_REMOVED lines=10> */
[----:B------:R-:W-:-:S02]  /*2830*/  SEL R9, RZ, 0x1, !P0 ;  /* 0x00000001ff097807 */ /* 0x000fc40004000000 */
[----:B------:R-:W-:Y:S02]  /*2840*/  ISETP.GE.AND P0, PT, R3, UR6, PT ;  /* 0x0000000603007c0c */ /* 0x000fe4000bf06270 */
[----:B------:R-:W-:-:S05]  /*2850*/  SEL R9, R0, R9, !P1 ;  /* 0x0000000900097207 */ /* 0x000fca0004800000 */
[----:B------:R1:W-:Y:S06]  /*2860*/  STG.E.U8 desc[UR4][R4.64], R9 ;  /* 0x0000000904007986 */ /* 0x0003ec000c101104 */
[----:B------:R-:W-:Y:S05]  /*2870*/  @P0 BRA `(.L_x_17747) ;  /* 0x0000001000ec0947 */ /* 0x000fea0003800000 */
[----:B-1----:R-:W0:Y:S01]  /*2880*/  LDC R4, c[0x0][0x218] ;  /* 0x00008600ff047b82 */ /* 0x002e220000000800 */
[----:B------:R-:W-:Y:S01]  /*2890*/  HFMA2.MMA R2, -RZ, RZ, 0, 0 ;  /* 0x00000000ff027435 */ /* 0x000fe200000001ff */
[----:B------:R-:W-:Y:S01]  /*28a0*/  IMAD.MOV.U32 R5, RZ, RZ, RZ ;  /* 0x000000ffff057224 */ /* 0x000fe200078e00ff */
        /* <DEDUP_REMOVED lines=299> */
.L_x_17749:
        /* <DEDUP_REMOVED lines=13> */
.L_x_17747:
[----:B------:R-:W-:Y:S05]  /*3c30*/  BSYNC B0 ;  /* 0x0000000000007941 */ /* 0x000fea0003800000 */
.L_x_17746:
[----:B------:R-:W-:-:S13]  /*3c40*/  ISETP.GE.AND P0, PT, R3, UR6, PT ;  /* 0x0000000603007c0c */ /* 0x000fda000bf06270 */
[----:B------:R-:W-:Y:S05]  /*3c50*/  @P0 EXIT ;  /* 0x000000000000094d */ /* 0x000fea0003800000 */
[----:B012---:R-:W0:Y:S01]  /*3c60*/  LDC R4, c[0x0][0x218] ;  /* 0x00008600ff047b82 */ /* 0x007e220000000800 */
        /* <DEDUP_REMOVED lines=301> */
.L_x_17750:
[----:B------:R-:W-:Y:S02]  /*4f40*/  ULDC.64 UR6, c[0x0][0x418] ;  /* 0x0001060000067ab9 */ /* 0x000fe40000000a00 */
[----:B------:R-:W-:-:S04]  /*4f50*/  IADD3 R2, P0, R2, UR6, RZ ;  /* 0x0000000602027c10 */ /* 0x000fc8000ff1e0ff */
[----:B------:R-:W-:Y:S01]  /*4f60*/  IADD3.X R3, RZ, UR7, RZ, P0, !PT ;  /* 0x00000007ff037c10 */ /* 0x000fe200087fe4ff */
[----:B------:R-:W-:-:S04]  /*4f70*/  ULDC.64 UR6, c[0x0][0x410] ;  /* 0x0001040000067ab9 */ /* 0x000fc80000000a00 */
[----:B------:R-:W2:Y:S01]  /*4f80*/  LDG.E.S8 R2, desc[UR4][R2.64] ;  /* 0x0000000402027981 */ /* 0x000ea2000c1e1300 */
[----:B------:R-:W-:-:S04]  /*4f90*/  IADD3 R4, P2, R5, UR6, RZ ;  /* 0x0000000605047c10 */ /* 0x000fc8000ff5e0ff */
[----:B------:R-:W-:Y:S02]  /*4fa0*/  IADD3.X R5, RZ, UR7, RZ, P2, !PT ;  /* 0x00000007ff057c10 */ /* 0x000fe400097fe4ff */
[C---:B--2---:R-:W-:Y:S02]  /*4fb0*/  LOP3.LUT P1, RZ, R2.reuse, 0xff, RZ, 0xc0, !PT ;  /* 0x000000ff02ff7812 */ /* 0x044fe4000782c0ff */
[----:B------:R-:W-:-:S11]  /*4fc0*/  ISETP.GT.AND P0, PT, R2, RZ, PT ;  /* 0x000000ff0200720c */ /* 0x000fd60003f04270 */
[----:B------:R-:W-:-:S05]  /*4fd0*/  @P1 SEL R0, RZ, 0x1, !P0 ;  /* 0x00000001ff001807 */ /* 0x000fca0004000000 */
[----:B------:R-:W-:Y:S01]  /*4fe0*/  STG.E.U8 desc[UR4][R4.64], R0 ;  /* 0x0000000004007986 */ /* 0x000fe2000c101104 */
[----:B------:R-:W-:Y:S05]  /*4ff0*/  EXIT ;  /* 0x000000000000794d */ /* 0x000fea0003800000 */
.L_x_17751:
        /* <DEDUP_REMOVED lines=16> */
.L_x_32192:


//--------------------- .text._ZN2at6native27unrolled_elementwise_kernelINS0_13BUnaryFunctorIaaaZZZNS0_21heaviside_kernel_cudaERNS_18TensorIteratorBaseEENKUlvE_clEvENKUlvE0_clEvEUlaaE_EESt5arrayIPcLm2EELi4E23TrivialOffsetCalculatorILi1EjESD_NS0_6memory15LoadWithoutCastENSE_16StoreWithoutCastEEEviT_T0_T2_T3_T4_T5_ --------------------------
	.section	.text._ZN2at6native27unrolled_elementwise_kernelINS0_13BUnaryFunctorIaaaZZZNS0_21heaviside_kernel_cudaERNS_18TensorIteratorBaseEENKUlvE_clEvENKUlvE0_clEvEUlaaE_EESt5arrayIPcLm2EELi4E23TrivialOffsetCalculatorILi1EjESD_NS0_6memory15LoadWithoutCastENSE_16StoreWithoutCastEEEviT_T0_T2_T3_T4_T5_,"ax",@progbits
	.align	128
        .global         _ZN2at6native27unrolled_elementwise_kernelINS0_13BUnaryFunctorIaaaZZZNS0_21heaviside_kernel_cudaERNS_18TensorIteratorBaseEENKUlvE_clEvENKUlvE0_clEvEUlaaE_EESt5arrayIPcLm2EELi4E23TrivialOffsetCalculatorILi1EjESD_NS0_6memory15LoadWithoutCastENSE_16StoreWithoutCastEEEviT_T0_T2_T3_T4_T5_
        .type           _ZN2at6native27unrolled_elementwise_kernelINS0_13BUnaryFunctorIaaaZZZNS0_21heaviside_kernel_cudaERNS_18TensorIteratorBaseEENKUlvE_clEvENKUlvE0_clEvEUlaaE_EESt5arrayIPcLm2EELi4E23TrivialOffsetCalculatorILi1EjESD_NS0_6memory15LoadWithoutCastENSE_16StoreWithoutCastEEEviT_T0_T2_T3_T4_T5_,@function
        .size           _ZN2at6native27unrolled_elementwise_kernelINS0_13BUnaryFunctorIaaaZZZNS0_21heaviside_kernel_cudaERNS_18TensorIteratorBaseEENKUlvE_clEvENKUlvE0_clEvEUlaaE_EESt5arrayIPcLm2EELi4E23TrivialOffsetCalculatorILi1EjESD_NS0_6memory15LoadWithoutCastENSE_16StoreWithoutCastEEEviT_T0_T2_T3_T4_T5_,(.L_x_32193 - _ZN2at6native27unrolled_elementwise_kernelINS0_13BUnaryFunctorIaaaZZZNS0_21heaviside_kernel_cudaERNS_18TensorIteratorBaseEENKUlvE_clEvENKUlvE0_clEvEUlaaE_EESt5arrayIPcLm2EELi4E23TrivialOffsetCalculatorILi1EjESD_NS0_6memory15LoadWithoutCastENSE_16StoreWithoutCastEEEviT_T0_T2_T3_T4_T5_)
        .other          _ZN2at6native27unrolled_elementwise_kernelINS0_13BUnaryFunctorIaaaZZZNS0_21heaviside_kernel_cudaERNS_18TensorIteratorBaseEENKUlvE_clEvENKUlvE0_clEvEUlaaE_EESt5arrayIPcLm2EELi4E23TrivialOffsetCalculatorILi1EjESD_NS0_6memory15LoadWithoutCastENSE_16StoreWithoutCastEEEviT_T0_T2_T3_T4_T5_,@"STO_CUDA_ENTRY STV_DEFAULT"
_ZN2at6native27unrolled_elementwise_kernelINS0_13BUnaryFunctorIaaaZZZNS0_21heaviside_kernel_cudaERNS_18TensorIteratorBaseEENKUlvE_clEvENKUlvE0_clEvEUlaaE_EESt5arrayIPcLm2EELi4E23TrivialOffsetCalculatorILi1EjESD_NS0_6memory15LoadWithoutCastENSE_16StoreWithoutCastEEEviT_T0_T2_T3_T4_T5_:
.text._ZN2at6native27unrolled_elementwise_kernelINS0_13BUnaryFunctorIaaaZZZNS0_21heaviside_kernel_cudaERNS_18TensorIteratorBaseEENKUlvE_clEvENKUlvE0_clEvEUlaaE_EESt5arrayIPcLm2EELi4E23TrivialOffsetCalculatorILi1EjESD_NS0_6memory15LoadWithoutCastENSE_16StoreWithoutCastEEEviT_T0_T2_T3_T4_T5_:
        /* <DEDUP_REMOVED lines=13> */
[----:B------:R-:W1:Y:S01]  /*00d0*/  @!P3 LDC.64 R12, c[0x0][0x220] ;  /* 0x00008800ff0cbb82 */ /* 0x000e620000000a00 */
[----:B------:R-:W-:Y:S02]  /*00e0*/  @!P3 IMAD R15, R0, 0x200, R3 ;  /* 0x00000200000fb824 */ /* 0x000fe400078e0203 */
[----:B------:R-:W-:Y:S01]  /*00f0*/  @!P3 VIADD R3, R3, 0x80 ;  /* 0x000000800303b836 */ /* 0x000fe20000000000 */
[----:B0-----:R-:W-:Y:S02]  /*0100*/  @!P2 IADD3 R10, P0, R11, R8, RZ ;  /* 0x000000080b0aa210 */ /* 0x001fe40007f1e0ff */
[----:B------:R-:W-:Y:S02]  /*0110*/  PRMT R8, RZ, 0x7610, R8 ;  /* 0x00007610ff087816 */ /* 0x000fe40000000008 */
[----:B------:R-:W-:Y:S01]  /*0120*/  ISETP.GE.AND P1, PT, R3, R2, PT ;  /* 0x000000020300720c */ /* 0x000fe20003f26270 */
[----:B------:R-:W-:-:S05]  /*0130*/  @!P2 IMAD.X R11, RZ, RZ, R9, P0 ;  /* 0x000000ffff0ba224 */ /* 0x000fca00000e0609 */
[----:B------:R0:W2:Y:S07]  /*0140*/  @!P2 LDG.E.U8 R18, desc[UR4][R10.64] ;  /* 0x000000040a12a981 */ /* 0x0000ae000c1e1100 */
[----:B------:R-:W3:Y:S01]  /*0150*/  @!P1 LDC.64 R4, c[0x0][0x220] ;  /* 0x00008800ff049b82 */ /* 0x000ee20000000a00 */
[----:B------:R-:W-:Y:S01]  /*0160*/  @!P1 IMAD R17, R0, 0x200, R3 ;  /* 0x0000020000119824 */ /* 0x000fe200078e0203 */
[----:B-1----:R-:W-:Y:S01]  /*0170*/  @!P3 IADD3 R14, P4, R15, R12, RZ ;  /* 0x0000000c0f0eb210 */ /* 0x002fe20007f9e0ff */
[----:B------:R-:W-:-:S04]  /*0180*/  @!P1 VIADD R3, R3, 0x80 ;  /* 0x0000008003039836 */ /* 0x000fc80000000000 */
[----:B------:R-:W-:Y:S01]  /*0190*/  @!P3 IMAD.X R15, RZ, RZ, R13, P4 ;  /* 0x000000ffff0fb224 */ /* 0x000fe200020e060d */
[----:B------:R-:W-:Y:S02]  /*01a0*/  PRMT R6, RZ, 0x7610, R6 ;  /* 0x00007610ff067816 */ /* 0x000fe40000000006 */
[----:B------:R-:W-:Y:S02]  /*01b0*/  ISETP.GE.AND P0, PT, R3, R2, PT ;  /* 0x000000020300720c */ /* 0x000fe40003f06270 */
[----:B------:R-:W4:Y:S01]  /*01c0*/  @!P3 LDG.E.U8 R8, desc[UR4][R14.64] ;  /* 0x000000040e08b981 */ /* 0x000f22000c1e1100 */
[----:B---3--:R-:W-:-:S05]  /*01d0*/  @!P1 IADD3 R16, P4, R17, R4, RZ ;  /* 0x0000000411109210 */ /* 0x008fca0007f9e0ff */
[----:B------:R-:W-:-:S05]  /*01e0*/  @!P1 IMAD.X R17, RZ, RZ, R5, P4 ;  /* 0x000000ffff119224 */ /* 0x000fca00020e0605 */
[----:B------:R-:W1:Y:S01]  /*01f0*/  @!P0 LDC.64 R4, c[0x0][0x220] ;  /* 0x00008800ff048b82 */ /* 0x000e620000000a00 */
[----:B------:R-:W3:Y:S01]  /*0200*/  @!P1 LDG.E.U8 R6, desc[UR4][R16.64] ;  /* 0x0000000410069981 */ /* 0x000ee2000c1e1100 */
[----:B------:R-:W-:-:S05]  /*0210*/  @!P0 IMAD R13, R0, 0x200, R3 ;  /* 0x00000200000d8824 */ /* 0x000fca00078e0203 */
[----:B-1----:R-:W-:-:S05]  /*0220*/  @!P0 IADD3 R12, P1, R13, R4, RZ ;  /* 0x000000040d0c8210 */ /* 0x002fca0007f3e0ff */
[----:B------:R-:W-:Y:S02]  /*0230*/  @!P0 IMAD.X R13, RZ, RZ, R5, P1 ;  /* 0x000000ffff0d8224 */ /* 0x000fe400008e0605 */
[----:B------:R-:W1:Y:S01]  /*0240*/  @!P2 LDC.64 R4, c[0x0][0x218] ;  /* 0x00008600ff04ab82 */ /* 0x000e620000000a00 */
[----:B0-----:R-:W-:Y:S01]  /*0250*/  VIADD R10, R7, 0x80 ;  /* 0x00000080070a7836 */ /* 0x001fe20000000000 */
[----:B------:R-:W-:Y:S01]  /*0260*/  PRMT R3, RZ, 0x7610, R3 ;  /* 0x00007610ff037816 */ /* 0x000fe20000000003 */
[--C-:B------:R-:W-:Y:S02]  /*0270*/  IMAD.MOV.U32 R9, RZ, RZ, R7.reuse ;  /* 0x000000ffff097224 */ /* 0x100fe400078e0007 */
[----:B------:R-:W-:Y:S02]  /*0280*/  @!P2 IMAD.MOV.U32 R9, RZ, RZ, R10 ;  /* 0x000000ffff09a224 */ /* 0x000fe400078e000a */
[----:B------:R-:W-:Y:S01]  /*0290*/  @!P2 IMAD R7, R0, 0x200, R7 ;  /* 0x000002000007a824 */ /* 0x000fe200078e0207 */
[----:B------:R0:W5:Y:S01]  /*02a0*/  @!P0 LDG.E.U8 R3, desc[UR4][R12.64] ;  /* 0x000000040c038981 */ /* 0x000162000c1e1100 */
[----:B------:R-:W-:-:S03]  /*02b0*/  ULDC.U8 UR6, c[0x0][0x215] ;  /* 0x0000854000067ab9 */ /* 0x000fc60000000000 */
[----:B-1----:R-:W-:-:S05]  /*02c0*/  @!P2 IADD3 R4, P5, R7, R4, RZ ;  /* 0x000000040704a210 */ /* 0x002fca0007fbe0ff */
[----:B------:R-:W-:Y:S01]  /*02d0*/  @!P2 IMAD.X R5, RZ, RZ, R5, P5 ;  /* 0x000000ffff05a224 */ /* 0x000fe200028e0605 */
[----:B------:R-:W-:Y:S01]  /*02e0*/  ISETP.GE.AND P5, PT, R9, R2, PT ;  /* 0x000000020900720c */ /* 0x000fe20003fa6270 */
[----:B------:R-:W-:Y:S01]  /*02f0*/  BSSY B0, `(.L_x_17752) ;  /* 0x0000020000007945 */ /* 0x000fe20003800000 */
[----:B--2---:R-:W-:-:S04]  /*0300*/  PRMT R11, R18, 0x8880, RZ ;  /* 0x00008880120b7816 */ /* 0x004fc800000000ff */
[----:B------:R-:W-:Y:S02]  /*0310*/  ISETP.GT.AND P3, PT, R11, RZ, PT ;  /* 0x000000ff0b00720c */ /* 0x000fe40003f64270 */
[----:B------:R-:W-:Y:S02]  /*0320*/  LOP3.LUT P4, RZ, R18, 0xff, RZ, 0xc0, !PT ;  /* 0x000000ff12ff7812 */ /* 0x000fe4000788c0ff */
[----:B----4-:R-:W-:-:S05]  /*0330*/  PRMT R14, R8, 0x8880, RZ ;  /* 0x00008880080e7816 */ /* 0x010fca00000000ff */
[----:B------:R-:W-:Y:S01]  /*0340*/  IMAD.MOV.U32 R10, RZ, RZ, R14 ;  /* 0x000000ffff0a7224 */ /* 0x000fe200078e000e */
[----:B------:R-:W-:-:S04]  /*0350*/  SEL R7, RZ, 0x1, !P3 ;  /* 0x00000001ff077807 */ /* 0x000fc80005800000 */
[----:B------:R-:W-:Y:S01]  /*0360*/  ISETP.GT.AND P0, PT, R10, RZ, PT ;  /* 0x000000ff0a00720c */ /* 0x000fe20003f04270 */
[----:B------:R-:W-:-:S05]  /*0370*/  IMAD.U32 R10, RZ, RZ, UR6 ;  /* 0x00000006ff0a7e24 */ /* 0x000fca000f8e00ff */
[----:B------:R-:W-:-:S05]  /*0380*/  SEL R11, R10, R7, !P4 ;  /* 0x000000070a0b7207 */ /* 0x000fca0006000000 */
[----:B------:R1:W-:Y:S01]  /*0390*/  @!P2 STG.E.U8 desc[UR4][R4.64], R11 ;  /* 0x0000000b0400a986 */ /* 0x0003e2000c101104 */
[----:B------:R-:W-:Y:S02]  /*03a0*/  LOP3.LUT P1, RZ, R8, 0xff, RZ, 0xc0, !PT ;  /* 0x000000ff08ff7812 */ /* 0x000fe4000782c0ff */
[----:B---3--:R-:W-:-:S04]  /*03b0*/  PRMT R8, R6, 0x8880, RZ ;  /* 0x0000888006087816 */ /* 0x008fc800000000ff */
[----:B------:R-:W-:Y:S02]  /*03c0*/  ISETP.GT.AND P3, PT, R8, RZ, PT ;  /* 0x000000ff0800720c */ /* 0x000fe40003f64270 */
[----:B------:R-:W-:Y:S02]  /*03d0*/  LOP3.LUT P4, RZ, R6, 0xff, RZ, 0xc0, !PT ;  /* 0x000000ff06ff7812 */ /* 0x000fe4000788c0ff */
[----:B------:R-:W-:Y:S02]  /*03e0*/  SEL R6, RZ, 0x1, !P0 ;  /* 0x00000001ff067807 */ /* 0x000fe40004000000 */
[----:B------:R-:W-:Y:S02]  /*03f0*/  SEL R7, RZ, 0x1, !P3 ;  /* 0x00000001ff077807 */ /* 0x000fe40005800000 */
[C---:B0-----:R-:W-:Y:S02]  /*0400*/  SEL R13, R10.reuse, R6, !P1 ;  /* 0x000000060a0d7207 */ /* 0x041fe40004800000 */
[----:B------:R-:W-:Y:S01]  /*0410*/  SEL R15, R10, R7, !P4 ;  /* 0x000000070a0f7207 */ /* 0x000fe20006000000 */
[----:B-1----:R-:W-:Y:S06]  /*0420*/  @P5 BRA `(.L_x_17753) ;  /* 0x0000000000305947 */ /* 0x002fec0003800000 */
        /* <DEDUP_REMOVED lines=12> */
.L_x_17753:
[----:B------:R-:W-:Y:S05]  /*04f0*/  BSYNC B0 ;  /* 0x0000000000007941 */ /* 0x000fea0003800000 */
.L_x_17752:
[----:B------:R-:W-:Y:S02]  /*0500*/  ISETP.GE.AND P0, PT, R9, R2, PT ;  /* 0x000000020900720c */ /* 0x000fe40003f06270 */
[C---:B-----5:R-:W-:Y:S02]  /*0510*/  LOP3.LUT P1, RZ, R3.reuse, 0xff, RZ, 0xc0, !PT ;  /* 0x000000ff03ff7812 */ /* 0x060fe4000782c0ff */
[----:B------:R-:W-:-:S09]  /*0520*/  PRMT R3, R3, 0x8880, RZ ;  /* 0x0000888003037816 */ /* 0x000fd200000000ff */
[----:B------:R-:W-:Y:S05]  /*0530*/  @P0 EXIT ;  /* 0x000000000000094d */ /* 0x000fea0003800000 */
[----:B------:R-:W-:Y:S01]  /*0540*/  IMAD R0, R0, 0x200, R9 ;  /* 0x0000020000007824 */ /* 0x000fe200078e0209 */
[----:B------:R-:W-:Y:S01]  /*0550*/  ULDC.64 UR6, c[0x0][0x218] ;  /* 0x0000860000067ab9 */ /* 0x000fe20000000a00 */
[----:B------:R-:W-:-:S03]  /*0560*/  ISETP.GT.AND P0, PT, R3, RZ, PT ;  /* 0x000000ff0300720c */ /* 0x000fc60003f04270 */
[----:B------:R-:W-:Y:S02]  /*0570*/  IADD3 R2, P2, R0, UR6, RZ ;  /* 0x0000000600027c10 */ /* 0x000fe4000ff5e0ff */
[----:B------:R-:W-:-:S03]  /*0580*/  @P1 SEL R10, RZ, 0x1, !P0 ;  /* 0x00000001ff0a1807 */ /* 0x000fc60004000000 */
[----:B------:R-:W-:-:S05]  /*0590*/  IMAD.X R3, RZ, RZ, UR7, P2 ;  /* 0x00000007ff037e24 */ /* 0x000fca00090e06ff */
[----:B------:R-:W-:Y:S01]  /*05a0*/  STG.E.U8 desc[UR4][R2.64], R10 ;  /* 0x0000000a02007986 */ /* 0x000fe2000c101104 */
[----:B------:R-:W-:Y:S05]  /*05b0*/  EXIT ;  /* 0x000000000000794d */ /* 0x000fea0003800000 */
.L_x_17754:
        /* <DEDUP_REMOVED lines=12> */
.L_x_32193:


//--------------------- .text._ZN2at6native29vectorized_elementwise_kernelILi2ENS0_13BUnaryFunctorIaaaZZZNS0_21heaviside_kernel_cudaERNS_18TensorIteratorBaseEENKUlvE_clEvENKUlvE0_clEvEUlaaE_EESt5arrayIPcLm2EEEEviT0_T1_ --------------------------
	.section	.text._ZN2at6native29vectorized_elementwise_kernelILi2ENS0_13BUnaryFunctorIaaaZZZNS0_21heaviside_kernel_cudaERNS_18TensorIteratorBaseEENKUlvE_clEvENKUlvE0_clEvEUlaaE_EESt5arrayIPcLm2EEEEviT0_T1_,"ax",@progbits
	.align	128
        .global         _ZN2at6native29vectorized_elementwise_kernelILi2ENS0_13BUnaryFunctorIaaaZZZNS0_21heaviside_kernel_cudaERNS_18TensorIteratorBaseEENKUlvE_clEvENKUlvE0_clEvEUlaaE_EESt5arrayIPcLm2EEEEviT0_T1_
        .type           _ZN2at6native29vectorized_elementwise_kernelILi2ENS0_13BUnaryFunctorIaaaZZZNS0_21heaviside_kernel_cudaERNS_18TensorIteratorBaseEENKUlvE_clEvENKUlvE0_clEvEUlaaE_EESt5arrayIPcLm2EEEEviT0_T1_,@function
        .size           _ZN2at6native29vectorized_elementwise_kernelILi2ENS0_13BUnaryFunctorIaaaZZZNS0_21heaviside_kernel_cudaERNS_18TensorIteratorBaseEENKUlvE_clEvENKUlvE0_clEvEUlaaE_EESt5arrayIPcLm2EEEEviT0_T1_,(.L_x_32194 - _ZN2at6native29vectorized_elementwise_kernelILi2ENS0_13BUnaryFunctorIaaaZZZNS0_21heaviside_kernel_cudaERNS_18TensorIteratorBaseEENKUlvE_clEvENKUlvE0_clEvEUlaaE_EESt5arrayIPcLm2EEEEviT0_T1_)
        .other          _ZN2at6native29vectorized_elementwise_kernelILi2ENS0_13BUnaryFunctorIaaaZZZNS0_21heaviside_kernel_cudaERNS_18TensorIteratorBaseEENKUlvE_clEvENKUlvE0_clEvEUlaaE_EESt5arrayIPcLm2EEEEviT0_T1_,@"STO_CUDA_ENTRY STV_DEFAULT"
_ZN2at6native29vectorized_elementwise_kernelILi2ENS0_13BUnaryFunctorIaaaZZZNS0_21heaviside_kernel_cudaERNS_18TensorIteratorBaseEENKUlvE_clEvENKUlvE0_clEvEUlaaE_EESt5arrayIPcLm2EEEEviT0_T1_:
.text._ZN2at6native29vectorized_elementwise_kernelILi2ENS0_13BUnaryFunctorIaaaZZZNS0_21heaviside_kernel_cudaERNS_18TensorIteratorBaseEENKUlvE_clEvENKUlvE0_clEvEUlaaE_EESt5arrayIPcLm2EEEEviT0_T1_:
[----:B------:R-:W-:Y:S08]  /*0000*/  LDC R1, c[0x0][0x28] ;  /* 0x00000a00ff017b82 */ /* 0x000ff00000000800 */
[----:B------:R-:W0:Y:S01]  /*0010*/  S2UR UR4, SR_CTAID.X ;  /* 0x00000000000479c3 */ /* 0x000e220000002500 */
[----:B------:R-:W-:Y:S01]  /*0020*/  ULDC.U8 UR5, c[0x0][0x215] ;  /* 0x0000854000057ab9 */ /* 0x000fe20000000000 */
[----:B------:R-:W-:Y:S01]  /*0030*/  ULDC.64 UR8, c[0x0][0x208] ;  /* 0x0000820000087ab9 */ /* 0x000fe20000000a00 */
[----:B------:R-:W-:-:S05]  /*0040*/  IMAD.U32 R14, RZ, RZ, UR5 ;  /* 0x00000005ff0e7e24 */ /* 0x000fca000f8e00ff */
[----:B------:R-:W1:Y:S01]  /*0050*/  LDC R15, c[0x0][0x210] ;  /* 0x00008400ff0f7b82 */ /* 0x000e620000000800 */
[----:B0-----:R-:W-:-:S06]  /*0060*/  USHF.L.U32 UR4, UR4, 0xa, URZ ;  /* 0x0000000a04047899 */ /* 0x001fcc000800063f */
[----:B-1----:R-:W-:-:S05]  /*0070*/  VIADD R15, R15, -UR4 ;  /* 0x800000040f0f7c36 */ /* 0x002fca0008000000 */
[----:B------:R-:W-:-:S13]  /*0080*/  ISETP.GE.U32.AND P0, PT, R15, 0x400, PT ;  /* 0x000004000f00780c */ /* 0x000fda0003f06070 */
[----:B------:R-:W-:Y:S05]  /*0090*/  @!P0 BRA `(.L_x_17755) ;  /* 0x00000004003c8947 */ /* 0x000fea0003800000 */
        /* <DEDUP_REMOVED lines=17> */
[C---:B--2---:R-:W-:Y:S02]  /*01b0*/  PRMT R11, R8.reuse, 0x9991, RZ ;  /* 0x00009991080b7816 */ /* 0x044fe400000000ff */
[C---:B------:R-:W-:Y:S02]  /*01c0*/  PRMT R10, R8.reuse, 0x8880, RZ ;  /* 0x00008880080a7816 */ /* 0x040fe400000000ff */
[C---:B------:R-:W-:Y:S01]  /*01d0*/  PRMT R5, R8.reuse, 0x7770, RZ ;  /* 0x0000777008057816 */ /* 0x040fe200000000ff */
[----:B0-----:R-:W-:Y:S01]  /*01e0*/  IMAD.MOV.U32 R7, RZ, RZ, R11 ;  /* 0x000000ffff077224 */ /* 0x001fe200078e000b */
[----:B------:R-:W-:Y:S01]  /*01f0*/  PRMT R8, R8, 0x7771, RZ ;  /* 0x0000777108087816 */ /* 0x000fe200000000ff */
[----:B------:R-:W-:Y:S01]  /*0200*/  IMAD.MOV.U32 R6, RZ, RZ, R10 ;  /* 0x000000ffff067224 */ /* 0x000fe200078e000a */
[----:B------:R-:W-:-:S02]  /*0210*/  ISETP.NE.AND P0, PT, R5, RZ, PT ;  /* 0x000000ff0500720c */ /* 0x000fc40003f05270 */
[----:B------:R-:W-:Y:S02]  /*0220*/  ISETP.GT.AND P1, PT, R7, RZ, PT ;  /* 0x000000ff0700720c */ /* 0x000fe40003f24270 */
[C---:B---3--:R-:W-:Y:S02]  /*0230*/  PRMT R7, R9.reuse, 0x7770, RZ ;  /* 0x0000777009077816 */ /* 0x048fe400000000ff */
[----:B------:R-:W-:Y:S02]  /*0240*/  ISETP.NE.AND P2, PT, R8, RZ, PT ;  /* 0x000000ff0800720c */ /* 0x000fe40003f45270 */
[----:B------:R-:W-:Y:S02]  /*0250*/  ISETP.GT.AND P5, PT, R6, RZ, PT ;  /* 0x000000ff0600720c */ /* 0x000fe40003fa4270 */
[----:B------:R-:W-:Y:S02]  /*0260*/  PRMT R8, R9, 0x9991, RZ ;  /* 0x0000999109087816 */ /* 0x000fe400000000ff */
[----:B------:R-:W-:-:S02]  /*0270*/  ISETP.NE.AND P3, PT, R7, RZ, PT ;  /* 0x000000ff0700720c */ /* 0x000fc40003f65270 */
[C---:B------:R-:W-:Y:S02]  /*0280*/  PRMT R5, R9.reuse, 0x7771, RZ ;  /* 0x0000777109057816 */ /* 0x040fe400000000ff */
[----:B------:R-:W-:Y:S02]  /*0290*/  SEL R7, RZ, 0x1, !P5 ;  /* 0x00000001ff077807 */ /* 0x000fe40006800000 */
[----:B------:R-:W-:Y:S02]  /*02a0*/  ISETP.GT.AND P5, PT, R8, RZ, PT ;  /* 0x000000ff0800720c */ /* 0x000fe40003fa4270 */
[----:B------:R-:W-:Y:S02]  /*02b0*/  PRMT R6, R9, 0x8880, RZ ;  /* 0x0000888009067816 */ /* 0x000fe400000000ff */
[----:B----4-:R-:W-:Y:S02]  /*02c0*/  PRMT R8, R4, 0x7770, RZ ;  /* 0x0000777004087816 */ /* 0x010fe400000000ff */
[----:B------:R-:W-:-:S02]  /*02d0*/  ISETP.NE.AND P4, PT, R5, RZ, PT ;  /* 0x000000ff0500720c */ /* 0x000fc40003f85270 */
[----:B------:R-:W-:Y:S02]  /*02e0*/  SEL R5, RZ, 0x1, !P1 ;  /* 0x00000001ff057807 */ /* 0x000fe40004800000 */
[----:B------:R-:W-:Y:S02]  /*02f0*/  ISETP.GT.AND P6, PT, R6, RZ, PT ;  /* 0x000000ff0600720c */ /* 0x000fe40003fc4270 */
[----:B------:R-:W-:Y:S02]  /*0300*/  PRMT R9, R4, 0x7771, RZ ;  /* 0x0000777104097816 */ /* 0x000fe400000000ff */
[----:B------:R-:W-:Y:S02]  /*0310*/  ISETP.NE.AND P1, PT, R8, RZ, PT ;  /* 0x000000ff0800720c */ /* 0x000fe40003f25270 */
[C---:B------:R-:W-:Y:S02]  /*0320*/  PRMT R6, R4.reuse, 0x8880, RZ ;  /* 0x0000888004067816 */ /* 0x040fe400000000ff */
[----:B------:R-:W-:-:S02]  /*0330*/  PRMT R8, R4, 0x9991, RZ ;  /* 0x0000999104087816 */ /* 0x000fc400000000ff */
[C---:B------:R-:W-:Y:S02]  /*0340*/  SEL R5, R14.reuse, R5, !P2 ;  /* 0x000000050e057207 */ /* 0x040fe40005000000 */
[----:B------:R-:W-:Y:S02]  /*0350*/  ISETP.NE.AND P2, PT, R9, RZ, PT ;  /* 0x000000ff0900720c */ /* 0x000fe40003f45270 */
[----:B------:R-:W-:Y:S02]  /*0360*/  SEL R4, R14, R7, !P0 ;  /* 0x000000070e047207 */ /* 0x000fe40004000000 */
[----:B-----5:R-:W-:Y:S02]  /*0370*/  PRMT R9, R0, 0x8880, RZ ;  /* 0x0000888000097816 */ /* 0x020fe400000000ff */
[----:B------:R-:W-:Y:S01]  /*0380*/  ISETP.GT.AND P0, PT, R6, RZ, PT ;  /* 0x000000ff0600720c */ /* 0x000fe20003f04270 */
[----:B------:R-:W-:Y:S01]  /*0390*/  IMAD.MOV.U32 R6, RZ, RZ, R8 ;  /* 0x000000ffff067224 */ /* 0x000fe200078e0008 */
[----:B------:R-:W-:Y:S01]  /*03a0*/  PRMT R10, R0, 0x9991, RZ ;  /* 0x00009991000a7816 */ /* 0x000fe200000000ff */
[----:B------:R-:W-:Y:S01]  /*03b0*/  IMAD.MOV.U32 R8, RZ, RZ, R9 ;  /* 0x000000ffff087224 */ /* 0x000fe200078e0009 */
[----:B------:R-:W-:-:S02]  /*03c0*/  SEL R7, RZ, 0x1, !P6 ;  /* 0x00000001ff077807 */ /* 0x000fc40007000000 */
[----:B------:R-:W-:Y:S01]  /*03d0*/  ISETP.GT.AND P6, PT, R6, RZ, PT ;  /* 0x000000ff0600720c */ /* 0x000fe20003fc4270 */
[----:B------:R-:W-:Y:S01]  /*03e0*/  IMAD.MOV.U32 R6, RZ, RZ, R10 ;  /* 0x000000ffff067224 */ /* 0x000fe200078e000a */
[----:B------:R-:W-:Y:S02]  /*03f0*/  SEL R9, RZ, 0x1, !P5 ;  /* 0x00000001ff097807 */ /* 0x000fe40006800000 */
[----:B------:R-:W-:Y:S02]  /*0400*/  ISETP.GT.AND P5, PT, R8, RZ, PT ;  /* 0x000000ff0800720c */ /* 0x000fe40003fa4270 */
[----:B------:R-:W-:Y:S02]  /*0410*/  PRMT R8, R0, 0x7770, RZ ;  /* 0x0000777000087816 */ /* 0x000fe400000000ff */
[----:B------:R-:W-:Y:S02]  /*0420*/  SEL R11, RZ, 0x1, !P0 ;  /* 0x00000001ff0b7807 */ /* 0x000fe40004000000 */
[----:B------:R-:W-:-:S02]  /*0430*/  ISETP.GT.AND P0, PT, R6, RZ, PT ;  /* 0x000000ff0600720c */ /* 0x000fc40003f04270 */
[----:B------:R-:W-:Y:S02]  /*0440*/  PRMT R0, R0, 0x7771, RZ ;  /* 0x0000777100007816 */ /* 0x000fe400000000ff */
[----:B------:R-:W-:Y:S02]  /*0450*/  SEL R15, RZ, 0x1, !P5 ;  /* 0x00000001ff0f7807 */ /* 0x000fe40006800000 */
[----:B------:R-:W-:Y:S02]  /*0460*/  SEL R13, RZ, 0x1, !P6 ;  /* 0x00000001ff0d7807 */ /* 0x000fe40007000000 */
[----:B------:R-:W-:Y:S02]  /*0470*/  ISETP.NE.AND P5, PT, R0, RZ, PT ;  /* 0x000000ff0000720c */ /* 0x000fe40003fa5270 */
[----:B------:R-:W-:Y:S02]  /*0480*/  SEL R17, RZ, 0x1, !P0 ;  /* 0x00000001ff117807 */ /* 0x000fe40004000000 */
[----:B------:R-:W-:-:S02]  /*0490*/  ISETP.NE.AND P6, PT, R8, RZ, PT ;  /* 0x000000ff0800720c */ /* 0x000fc40003fc5270 */
        /* <DEDUP_REMOVED lines=15> */
.L_x_17755:
[----:B------:R-:W0:Y:S01]  /*0590*/  S2R R16, SR_TID.X ;  /* 0x0000000000107919 */ /* 0x000e220000002100 */
[----:B------:R-:W-:Y:S02]  /*05a0*/  PRMT R22, RZ, 0x7610, R22 ;  /* 0x00007610ff167816 */ /* 0x000fe40000000016 */
[C---:B0-----:R-:W-:Y:S01]  /*05b0*/  ISETP.GE.AND P3, PT, R16.reuse, R15, PT ;  /* 0x0000000f1000720c */ /* 0x041fe20003f66270 */
[----:B------:R-:W-:Y:S02]  /*05c0*/  VIADD R20, R16, 0x80 ;  /* 0x0000008010147836 */ /* 0x000fe40000000000 */
[----:B------:R-:W-:-:S10]  /*05d0*/  IMAD.MOV.U32 R0, RZ, RZ, R16 ;  /* 0x000000ffff007224 */ /* 0x000fd400078e0010 */
[----:B------:R-:W-:Y:S01]  /*05e0*/  @!P3 IMAD.MOV.U32 R0, RZ, RZ, R20 ;  /* 0x000000ffff00b224 */ /* 0x000fe200078e0014 */
[----:B------:R-:W0:Y:S01]  /*05f0*/  @!P3 LDC.64 R6, c[0x0][0x220] ;  /* 0x00008800ff06bb82 */ /* 0x000e220000000a00 */
[----:B------:R-:W-:-:S03]  /*0600*/  @!P3 VIADD R25, R16, UR4 ;  /* 0x000000041019bc36 */ /* 0x000fc60008000000 */
[----:B------:R-:W-:-:S13]  /*0610*/  ISETP.GE.AND P6, PT, R0, R15, PT ;  /* 0x0000000f0000720c */ /* 0x000fda0003fc6270 */
[C---:B------:R-:W-:Y:S01]  /*0620*/  @!P6 VIADD R5, R0.reuse, UR4 ;  /* 0x000000040005ec36 */ /* 0x040fe20008000000 */
[----:B------:R-:W1:Y:S01]  /*0630*/  @!P6 LDC.64 R2, c[0x0][0x220] ;  /* 0x00008800ff02eb82 */ /* 0x000e620000000a00 */
[----:B------:R-:W-:-:S05]  /*0640*/  @!P6 VIADD R0, R0, 0x80 ;  /* 0x000000800000e836 */ /* 0x000fca0000000000 */
[----:B------:R-:W-:Y:S02]  /*0650*/  ISETP.GE.AND P5, PT, R0, R15, PT ;  /* 0x0000000f0000720c */ /* 0x000fe40003fa6270 */
[----:B0-----:R-:W-:-:S05]  /*0660*/  @!P3 IADD3 R24, P0, R25, R6, RZ ;  /* 0x000000061918b210 */ /* 0x001fca0007f1e0ff */
[----:B------:R-:W-:-:S06]  /*0670*/  @!P3 IMAD.X R25, RZ, RZ, R7, P0 ;  /* 0x000000ffff19b224 */ /* 0x000fcc00000e0607 */
[C---:B------:R-:W-:Y:S01]  /*0680*/  @!P5 VIADD R17, R0.reuse, UR4 ;  /* 0x000000040011dc36 */ /* 0x040fe20008000000 */
[----:B------:R-:W0:Y:S01]  /*0690*/  @!P5 LDC.64 R12, c[0x0][0x220] ;  /* 0x00008800ff0cdb82 */ /* 0x000e220000000a00 */
[----:B------:R-:W-:Y:S01]  /*06a0*/  @!P5 VIADD R0, R0, 0x80 ;  /* 0x000000800000d836 */ /* 0x000fe20000000000 */
[----:B-1----:R-:W-:-:S04]  /*06b0*/  @!P6 IADD3 R2, P0, R5, R2, RZ ;  /* 0x000000020502e210 */ /* 0x002fc80007f1e0ff */
[----:B------:R-:W-:Y:S01]  /*06c0*/  ISETP.GE.AND P4, PT, R0, R15, PT ;  /* 0x0000000f0000720c */ /* 0x000fe20003f86270 */
[----:B------:R-:W-:-:S05]  /*06d0*/  @!P6 IMAD.X R3, RZ, RZ, R3, P0 ;  /* 0x000000ffff03e224 */ /* 0x000fca00000e0603 */
[----:B------:R1:W2:Y:S07]  /*06e0*/  @!P6 LDG.E.U8 R22, desc[UR8][R2.64] ;  /* 0x000000080216e981 */ /* 0x0002ae000c1e1100 */
[C---:B------:R-:W-:Y:S01]  /*06f0*/  @!P4 VIADD R9, R0.reuse, UR4 ;  /* 0x000000040009cc36 */ /* 0x040fe20008000000 */
[----:B------:R-:W3:Y:S01]  /*0700*/  @!P4 LDC.64 R10, c[0x0][0x220] ;  /* 0x00008800ff0acb82 */ /* 0x000ee20000000a00 */
[----:B------:R-:W-:-:S05]  /*0710*/  @!P4 VIADD R0, R0, 0x80 ;  /* 0x000000800000c836 */ /* 0x000fca0000000000 */
[----:B------:R-:W-:-:S13]  /*0720*/  ISETP.GE.AND P2, PT, R0, R15, PT ;  /* 0x0000000f0000720c */ /* 0x000fda0003f46270 */
[C---:B------:R-:W-:Y:S01]  /*0730*/  @!P2 VIADD R23, R0.reuse, UR4 ;  /* 0x000000040017ac36 */ /* 0x040fe20008000000 */
[----:B0-----:R-:W-:Y:S01]  /*0740*/  @!P5 IADD3 R12, P6, R17, R12, RZ ;  /* 0x0000000c110cd210 */ /* 0x001fe20007fde0ff */
[----:B------:R-:W-:Y:S01]  /*0750*/  @!P2 VIADD R0, R0, 0x80 ;  /* 0x000000800000a836 */ /* 0x000fe20000000000 */
[----:B------:R-:W0:Y:S04]  /*0760*/  @!P2 LDC.64 R6, c[0x0][0x220] ;  /* 0x00008800ff06ab82 */ /* 0x000e280000000a00 */
[----:B------:R-:W-:-:S13]  /*0770*/  ISETP.GE.AND P1, PT, R0, R15, PT ;  /* 0x0000000f0000720c */ /* 0x000fda0003f26270 */
[C---:B------:R-:W-:Y:S01]  /*0780*/  @!P1 VIADD R21, R0.reuse, UR4 ;  /* 0x0000000400159c36 */ /* 0x040fe20008000000 */
[----:B------:R-:W4:Y:S01]  /*0790*/  @!P1 LDC.64 R4, c[0x0][0x220] ;  /* 0x00008800ff049b82 */ /* 0x000f220000000a00 */
[----:B------:R-:W-:-:S05]  /*07a0*/  @!P1 VIADD R0, R0, 0x80 ;  /* 0x0000008000009836 */ /* 0x000fca0000000000 */
[----:B------:R-:W-:Y:S01]  /*07b0*/  ISETP.GE.AND P0, PT, R0, R15, PT ;  /* 0x0000000f0000720c */ /* 0x000fe20003f06270 */
[----:B------:R-:W-:Y:S01]  /*07c0*/  @!P5 IMAD.X R13, RZ, RZ, R13, P6 ;  /* 0x000000ffff0dd224 */ /* 0x000fe200030e060d */
[----:B------:R-:W-:Y:S02]  /*07d0*/  PRMT R19, RZ, 0x7610, R19 ;  /* 0x00007610ff137816 */ /* 0x000fe40000000013 */
[----:B------:R-:W-:-:S04]  /*07e0*/  PRMT R18, RZ, 0x7610, R18 ;  /* 0x00007610ff127816 */ /* 0x000fc80000000012 */
[----:B------:R5:W2:Y:S05]  /*07f0*/  @!P5 LDG.E.U8 R19, desc[UR8][R12.64] ;  /* 0x000000080c13d981 */ /* 0x000aaa000c1e1100 */
[C---:B------:R-:W-:Y:S01]  /*0800*/  @!P0 VIADD R17, R0.reuse, UR4 ;  /* 0x0000000400118c36 */ /* 0x040fe20008000000 */
[----:B------:R-:W2:Y:S01]  /*0810*/  @!P3 LDG.E.U8 R18, desc[UR8][R24.64] ;  /* 0x000000081812b981 */ /* 0x000ea2000c1e1100 */
[----:B------:R-:W-:Y:S01]  /*0820*/  @!P0 VIADD R0, R0, 0x80 ;  /* 0x0000008000008836 */ /* 0x000fe20000000000 */
[----:B-1----:R-:W1:Y:S04]  /*0830*/  @!P0 LDC.64 R2, c[0x0][0x220] ;  /* 0x00008800ff028b82 */ /* 0x002e680000000a00 */
[----:B------:R-:W-:-:S02]  /*0840*/  ISETP.GE.AND P6, PT, R0, R15, PT ;  /* 0x0000000f0000720c */ /* 0x000fc40003fc6270 */
[----:B---3--:R-:W-:-:S05]  /*0850*/  @!P4 IADD3 R10, P5, R9, R10, RZ ;  /* 0x0000000a090ac210 */ /* 0x008fca0007fbe0ff */
[----:B------:R-:W-:Y:S01]  /*0860*/  @!P4 IMAD.X R11, RZ, RZ, R11, P5 ;  /* 0x000000ffff0bc224 */ /* 0x000fe200028e060b */
[----:B0-----:R-:W-:-:S05]  /*0870*/  @!P2 IADD3 R6, P5, R23, R6, RZ ;  /* 0x000000061706a210 */ /* 0x001fca0007fbe0ff */
[----:B------:R-:W0:Y:S01]  /*0880*/  @!P6 LDC.64 R8, c[0x0][0x220] ;  /* 0x00008800ff08eb82 */ /* 0x000e220000000a00 */
[----:B------:R-:W-:Y:S01]  /*0890*/  PRMT R23, RZ, 0x7610, R23 ;  /* 0x00007610ff177816 */ /* 0x000fe20000000017 */
[----:B------:R-:W-:Y:S01]  /*08a0*/  @!P2 IMAD.X R7, RZ, RZ, R7, P5 ;  /* 0x000000ffff07a224 */ /* 0x000fe200028e0607 */
[----:B------:R-:W-:-:S04]  /*08b0*/  PRMT R26, RZ, 0x7610, R26 ;  /* 0x00007610ff1a7816 */ /* 0x000fc8000000001a */
[----:B------:R3:W2:Y:S01]  /*08c0*/  @!P4 LDG.E.U8 R23, desc[UR8][R10.64] ;  /* 0x000000080a17c981 */ /* 0x0006a2000c1e1100 */
[----:B----4-:R-:W-:Y:S02]  /*08d0*/  @!P1 IADD3 R4, P4, R21, R4, RZ ;  /* 0x0000000415049210 */ /* 0x010fe40007f9e0ff */
[----:B-----5:R-:W-:Y:S01]  /*08e0*/  PRMT R12, RZ, 0x7610, R12 ;  /* 0x00007610ff0c7816 */ /* 0x020fe2000000000c */
[----:B------:R4:W5:Y:S01]  /*08f0*/  @!P2 LDG.E.U8 R26, desc[UR8][R6.64] ;  /* 0x00000008061aa981 */ /* 0x000962000c1e1100 */
[----:B------:R-:W-:Y:S02]  /*0900*/  @!P6 VIADD R13, R0, UR4 ;  /* 0x00000004000dec36 */ /* 0x000fe40008000000 */
[----:B------:R-:W-:Y:S01]  /*0910*/  @!P1 IMAD.X R5, RZ, RZ, R5, P4 ;  /* 0x000000ffff059224 */ /* 0x000fe200020e0605 */
[----:B-1----:R-:W-:-:S04]  /*0920*/  @!P0 IADD3 R2, P2, R17, R2, RZ ;  /* 0x0000000211028210 */ /* 0x002fc80007f5e0ff */
[----:B------:R-:W5:Y:S01]  /*0930*/  @!P1 LDG.E.U8 R12, desc[UR8][R4.64] ;  /* 0x00000008040c9981 */ /* 0x000f62000c1e1100 */
[----:B---3--:R-:W-:Y:S01]  /*0940*/  PRMT R10, RZ, 0x7610, R10 ;  /* 0x00007610ff0a7816 */ /* 0x008fe2000000000a */
[----:B----4-:R-:W1:Y:S01]  /*0950*/  @!P3 LDC.64 R6, c[0x0][0x218] ;  /* 0x00008600ff06bb82 */ /* 0x010e620000000a00 */
[----:B0-----:R-:W-:Y:S01]  /*0960*/  @!P6 IADD3 R8, P1, R13, R8, RZ ;  /* 0x000000080d08e210 */ /* 0x001fe20007f3e0ff */
[----:B------:R-:W-:Y:S01]  /*0970*/  @!P0 IMAD.X R3, RZ, RZ, R3, P2 ;  /* 0x000000ffff038224 */ /* 0x000fe200010e0603 */
[----:B------:R-:W-:-:S03]  /*0980*/  PRMT R13, RZ, 0x7610, R13 ;  /* 0x00007610ff0d7816 */ /* 0x000fc6000000000d */
[----:B------:R-:W-:-:S03]  /*0990*/  @!P6 IMAD.X R9, RZ, RZ, R9, P1 ;  /* 0x000000ffff09e224 */ /* 0x000fc600008e0609 */
[----:B------:R0:W3:Y:S04]  /*09a0*/  @!P0 LDG.E.U8 R13, desc[UR8][R2.64] ;  /* 0x00000008020d8981 */ /* 0x0000e8000c1e1100 */
[----:B------:R4:W3:Y:S01]  /*09b0*/  @!P6 LDG.E.U8 R10, desc[UR8][R8.64] ;  /* 0x00000008080ae981 */ /* 0x0008e2000c1e1100 */
[----:B0-----:R-:W-:-:S05]  /*09c0*/  @!P3 VIADD R3, R16, UR4 ;  /* 0x000000041003bc36 */ /* 0x001fca0008000000 */
[----:B-1----:R-:W-:Y:S01]  /*09d0*/  @!P3 IADD3 R6, P6, R3, R6, RZ ;  /* 0x000000060306b210 */ /* 0x002fe20007fde0ff */
[----:B------:R-:W-:-:S04]  /*09e0*/  IMAD.MOV.U32 R0, RZ, RZ, R16 ;  /* 0x000000ffff007224 */ /* 0x000fc800078e0010 */
[----:B------:R-:W-:Y:S02]  /*09f0*/  @!P3 IMAD.X R7, RZ, RZ, R7, P6 ;  /* 0x000000ffff07b224 */ /* 0x000fe400030e0607 */
[----:B------:R-:W-:-:S05]  /*0a00*/  @!P3 IMAD.MOV.U32 R0, RZ, RZ, R20 ;  /* 0x000000ffff00b224 */ /* 0x000fca00078e0014 */
[----:B------:R-:W-:Y:S01]  /*0a10*/  ISETP.GE.AND P6, PT, R0, R15, PT ;  /* 0x0000000f0000720c */ /* 0x000fe20003fc6270 */
[----:B------:R-:W-:Y:S04]  /*0a20*/  BSSY B0, `(.L_x_17756) ;  /* 0x000005e000007945 */ /* 0x000fe80003800000 */
[----:B------:R-:W-:Y:S01]  /*0a30*/  BSSY B1, `(.L_x_17757) ;  /* 0x0000055000017945 */ /* 0x000fe20003800000 */
[C---:B--2---:R-:W-:Y:S02]  /*0a40*/  PRMT R5, R22.reuse, 0x8880, RZ ;  /* 0x0000888016057816 */ /* 0x044fe400000000ff */
[----:B------:R-:W-:Y:S02]  /*0a50*/  LOP3.LUT P2, RZ, R22, 0xff, RZ, 0xc0, !PT ;  /* 0x000000ff16ff7812 */ /* 0x000fe4000784c0ff */
[----:B------:R-:W-:-:S04]  /*0a60*/  PRMT R4, R18, 0x8880, RZ ;  /* 0x0000888012047816 */ /* 0x000fc800000000ff */
[----:B------:R-:W-:Y:S01]  /*0a70*/  ISETP.GT.AND P5, PT, R4, RZ, PT ;  /* 0x000000ff0400720c */ /* 0x000fe20003fa4270 */
[----:B------:R-:W-:Y:S01]  /*0a80*/  IMAD.MOV.U32 R4, RZ, RZ, R5 ;  /* 0x000000ffff047224 */ /* 0x000fe200078e0005 */
[----:B------:R-:W-:Y:S02]  /*0a90*/  LOP3.LUT P1, RZ, R18, 0xff, RZ, 0xc0, !PT ;  /* 0x000000ff12ff7812 */ /* 0x000fe4000782c0ff */
[----:B------:R-:W-:Y:S02]  /*0aa0*/  PRMT R2, R19, 0x8880, RZ ;  /* 0x0000888013027816 */ /* 0x000fe400000000ff */
[----:B------:R-:W-:Y:S02]  /*0ab0*/  ISETP.GT.AND P4, PT, R4, RZ, PT ;  /* 0x000000ff0400720c */ /* 0x000fe40003f84270 */
[----:B------:R-:W-:Y:S02]  /*0ac0*/  SEL R3, RZ, 0x1, !P5 ;  /* 0x00000001ff037807 */ /* 0x000fe40006800000 */
[----:B------:R-:W-:-:S02]  /*0ad0*/  ISETP.GT.AND P5, PT, R2, RZ, PT ;  /* 0x000000ff0200720c */ /* 0x000fc40003fa4270 */
[----:B----4-:R-:W-:Y:S02]  /*0ae0*/  SEL R9, R14, R3, !P1 ;  /* 0x000000030e097207 */ /* 0x010fe40004800000 */
[----:B------:R-:W-:-:S03]  /*0af0*/  PRMT R4, R23, 0x8880, RZ ;  /* 0x0000888017047816 */ /* 0x000fc600000000ff */
[----:B------:R0:W-:Y:S02]  /*0b00*/  @!P3 STG.E.U8 desc[UR8][R6.64], R9 ;  /* 0x000000090600b986 */ /* 0x0001e4000c101108 */
[----:B------:R-:W-:Y:S01]  /*0b10*/  IMAD.MOV.U32 R2, RZ, RZ, R4 ;  /* 0x000000ffff027224 */ /* 0x000fe200078e0004 */
[----:B-----5:R-:W-:-:S04]  /*0b20*/  PRMT R4, R26, 0x8880, RZ ;  /* 0x000088801a047816 */ /* 0x020fc800000000ff */
[----:B------:R-:W-:Y:S01]  /*0b30*/  ISETP.GT.AND P3, PT, R2, RZ, PT ;  /* 0x000000ff0200720c */ /* 0x000fe20003f64270 */
[----:B------:R-:W-:Y:S01]  /*0b40*/  IMAD.MOV.U32 R2, RZ, RZ, R4 ;  /* 0x000000ffff027224 */ /* 0x000fe200078e0004 */
[----:B------:R-:W-:Y:S02]  /*0b50*/  PRMT R4, R12, 0x8880, RZ ;  /* 0x000088800c047816 */ /* 0x000fe400000000ff */
[----:B------:R-:W-:Y:S02]  /*0b60*/  SEL R5, RZ, 0x1, !P5 ;  /* 0x00000001ff057807 */ /* 0x000fe40006800000 */
[----:B------:R-:W-:Y:S02]  /*0b70*/  SEL R3, RZ, 0x1, !P4 ;  /* 0x00000001ff037807 */ /* 0x000fe40006000000 */
[----:B------:R-:W-:Y:S01]  /*0b80*/  ISETP.GT.AND P5, PT, R2, RZ, PT ;  /* 0x000000ff0200720c */ /* 0x000fe20003fa4270 */
[----:B------:R-:W-:Y:S01]  /*0b90*/  IMAD.MOV.U32 R2, RZ, RZ, R4 ;  /* 0x000000ffff027224 */ /* 0x000fe200078e0004 */
[----:B------:R-:W-:-:S02]  /*0ba0*/  LOP3.LUT P0, RZ, R19, 0xff, RZ, 0xc0, !PT ;  /* 0x000000ff13ff7812 */ /* 0x000fc4000780c0ff */
[C---:B------:R-:W-:Y:S02]  /*0bb0*/  SEL R11, R14.reuse, R3, !P2 ;  /* 0x000000030e0b7207 */ /* 0x040fe40005000000 */
[----:B------:R-:W-:Y:S02]  /*0bc0*/  LOP3.LUT P1, RZ, R23, 0xff, RZ, 0xc0, !PT ;  /* 0x000000ff17ff7812 */ /* 0x000fe4000782c0ff */
[----:B0-----:R-:W-:Y:S02]  /*0bd0*/  SEL R9, R14, R5, !P0 ;  /* 0x000000050e097207 */ /* 0x001fe40004000000 */
[----:B------:R-:W-:Y:S02]  /*0be0*/  SEL R3, RZ, 0x1, !P3 ;  /* 0x00000001ff037807 */ /* 0x000fe40005800000 */
[----:B------:R-:W-:Y:S02]  /*0bf0*/  ISETP.GT.AND P0, PT, R2, RZ, PT ;  /* 0x000000ff0200720c */ /* 0x000fe40003f04270 */
[----:B---3--:R-:W-:-:S02]  /*0c00*/  PRMT R2, R13, 0x8880, RZ ;  /* 0x000088800d027816 */ /* 0x008fc400000000ff */
[----:B------:R-:W-:Y:S02]  /*0c10*/  LOP3.LUT P3, RZ, R10, 0xff, RZ, 0xc0, !PT ;  /* 0x000000ff0aff7812 */ /* 0x000fe4000786c0ff */
[----:B------:R-:W-:Y:S02]  /*0c20*/  SEL R17, R14, R3, !P1 ;  /* 0x000000030e117207 */ /* 0x000fe40004800000 */
[----:B------:R-:W-:Y:S02]  /*0c30*/  SEL R3, RZ, 0x1, !P5 ;  /* 0x00000001ff037807 */ /* 0x000fe40006800000 */
[----:B------:R-:W-:Y:S02]  /*0c40*/  ISETP.GT.AND P5, PT, R2, RZ, PT ;  /* 0x000000ff0200720c */ /* 0x000fe40003fa4270 */
[----:B------:R-:W-:Y:S02]  /*0c50*/  PRMT R4, R10, 0x8880, RZ ;  /* 0x000088800a047816 */ /* 0x000fe400000000ff */
[----:B------:R-:W-:-:S02]  /*0c60*/  LOP3.LUT P4, RZ, R26, 0xff, RZ, 0xc0, !PT ;  /* 0x000000ff1aff7812 */ /* 0x000fc4000788c0ff */
[----:B------:R-:W-:Y:S02]  /*0c70*/  LOP3.LUT P2, RZ, R12, 0xff, RZ, 0xc0, !PT ;  /* 0x000000ff0cff7812 */ /* 0x000fe4000784c0ff */
[----:B------:R-:W-:Y:S02]  /*0c80*/  LOP3.LUT P1, RZ, R13, 0xff, RZ, 0xc0, !PT ;  /* 0x000000ff0dff7812 */ /* 0x000fe4000782c0ff */
[----:B------:R-:W-:Y:S02]  /*0c90*/  SEL R5, RZ, 0x1, !P0 ;  /* 0x00000001ff057807 */ /* 0x000fe40004000000 */
[----:B------:R-:W-:Y:S02]  /*0ca0*/  SEL R7, RZ, 0x1, !P5 ;  /* 0x00000001ff077807 */ /* 0x000fe40006800000 */
[----:B------:R-:W-:Y:S02]  /*0cb0*/  ISETP.GT.AND P0, PT, R4, RZ, PT ;  /* 0x000000ff0400720c */ /* 0x000fe40003f04270 */
[----:B------:R-:W-:-:S02]  /*0cc0*/  SEL R13, R14, R3, !P4 ;  /* 0x000000030e0d7207 */ /* 0x000fc40006000000 */
[C---:B------:R-:W-:Y:S02]  /*0cd0*/  SEL R5, R14.reuse, R5, !P2 ;  /* 0x000000050e057207 */ /* 0x040fe40005000000 */
[----:B------:R-:W-:Y:S02]  /*0ce0*/  SEL R7, R14, R7, !P1 ;  /* 0x000000070e077207 */ /* 0x000fe40004800000 */
[----:B------:R-:W-:Y:S01]  /*0cf0*/  @P3 SEL R14, RZ, 0x1, !P0 ;  /* 0x00000001ff0e3807 */ /* 0x000fe20004000000 */
        /* <DEDUP_REMOVED lines=15> */
.L_x_17758:
        /* <DEDUP_REMOVED lines=8> */
.L_x_17759:
        /* <DEDUP_REMOVED lines=8> */
.L_x_17760:
        /* <DEDUP_REMOVED lines=9> */
.L_x_17761:
[----:B------:R-:W-:Y:S05]  /*0f80*/  BSYNC B1 ;  /* 0x0000000000017941 */ /* 0x000fea0003800000 */
.L_x_17757:
[----:B------:R-:W-:-:S13]  /*0f90*/  ISETP.GE.AND P0, PT, R0, R15, PT ;  /* 0x0000000f0000720c */ /* 0x000fda0003f06270 */
[----:B--2---:R-:W2:Y:S01]  /*0fa0*/  @!P0 LDC.64 R4, c[0x0][0x218] ;  /* 0x00008600ff048b82 */ /* 0x004ea20000000a00 */
[C---:B01----:R-:W-:Y:S02]  /*0fb0*/  @!P0 VIADD R3, R0.reuse, UR4 ;  /* 0x0000000400038c36 */ /* 0x043fe40008000000 */
[----:B------:R-:W-:-:S03]  /*0fc0*/  @!P0 VIADD R0, R0, 0x80 ;  /* 0x0000008000008836 */ /* 0x000fc60000000000 */
[----:B--2---:R-:W-:-:S05]  /*0fd0*/  @!P0 IADD3 R2, P1, R3, R4, RZ ;  /* 0x0000000403028210 */ /* 0x004fca0007f3e0ff */
[----:B------:R-:W-:-:S05]  /*0fe0*/  @!P0 IMAD.X R3, RZ, RZ, R5, P1 ;  /* 0x000000ffff038224 */ /* 0x000fca00008e0605 */
[----:B------:R2:W-:Y:S03]  /*0ff0*/  @!P0 STG.E.U8 desc[UR8][R2.64], R7 ;  /* 0x0000000702008986 */ /* 0x0005e6000c101108 */
.L_x_17762:
[----:B------:R-:W-:Y:S05]  /*1000*/  BSYNC B0 ;  /* 0x0000000000007941 */ /* 0x000fea0003800000 */
.L_x_17756:
[----:B------:R-:W-:Y:S05]  /*1010*/  WARPSYNC.ALL ;  /* 0x0000000000007948 */ /* 0x000fea0003800000 */
[----:B------:R-:W-:-:S13]  /*1020*/  ISETP.GE.AND P0, PT, R0, R15, PT ;  /* 0x0000000f0000720c */ /* 0x000fda0003f06270 */
[----:B------:R-:W-:Y:S05]  /*1030*/  @P0 EXIT ;  /* 0x000000000000094d */ /* 0x000fea0003800000 */
[----:B------:R-:W-:Y:S01]  /*1040*/  VIADD R0, R0, UR4 ;  /* 0x0000000400007c36 */ /* 0x000fe20008000000 */
[----:B------:R-:W-:-:S04]  /*1050*/  ULDC.64 UR6, c[0x0][0x218] ;  /* 0x0000860000067ab9 */ /* 0x000fc80000000a00 */
[----:B012---:R-:W-:-:S05]  /*1060*/  IADD3 R2, P0, R0, UR6, RZ ;  /* 0x0000000600027c10 */ /* 0x007fca000ff1e0ff */
[----:B------:R-:W-:-:S05]  /*1070*/  IMAD.X R3, RZ, RZ, UR7, P0 ;  /* 0x00000007ff037e24 */ /* 0x000fca00080e06ff */
[----:B------:R-:W-:Y:S01]  /*1080*/  STG.E.U8 desc[UR8][R2.64], R14 ;  /* 0x0000000e02007986 */ /* 0x000fe2000c101108 */
[----:B------:R-:W-:Y:S05]  /*1090*/  EXIT ;  /* 0x000000000000794d */ /* 0x000fea0003800000 */
.L_x_17763:
        /* <DEDUP_REMOVED lines=14> */
.L_x_32194:


//--------------------- .text._ZN2at6native29vectorized_elementwise_kernelILi4ENS0_13BUnaryFunctorIaaaZZZNS0_21heaviside_kernel_cudaERNS_18TensorIteratorBaseEENKUlvE_clEvENKUlvE0_clEvEUlaaE_EESt5arrayIPcLm2EEEEviT0_T1_ --------------------------
	.section	.text._ZN2at6native29vectorized_elementwise_kernelILi4ENS0_13BUnaryFunctorIaaaZZZNS0_21heaviside_kernel_cudaERNS_18TensorIteratorBaseEENKUlvE_clEvENKUlvE0_clEvEUlaaE_EESt5arrayIPcLm2EEEEviT0_T1_,"ax",@progbits
	.align	128
        .global         _ZN2at6native29vectorized_elementwise_kernelILi4ENS0_13BUnaryFunctorIaaaZZZNS0_21heaviside_kernel_cudaERNS_18TensorIteratorBaseEENKUlvE_clEvENKUlvE0_clEvEUlaaE_EESt5arrayIPcLm2EEEEviT0_T1_
        .type           _ZN2at6native29vectorized_elementwise_kernelILi4ENS0_13BUnaryFunctorIaaaZZZNS0_21heaviside_kernel_cudaERNS_18TensorIteratorBaseEENKUlvE_clEvENKUlvE0_clEvEUlaaE_EESt5arrayIPcLm2EEEEviT0_T1_,@function
        .size           _ZN2at6native29vectorized_elementwise_kernelILi4ENS0_13BUnaryFunctorIaaaZZZNS0_21heaviside_kernel_cudaERNS_18TensorIteratorBaseEENKUlvE_clEvENKUlvE0_clEvEUlaaE_EESt5arrayIPcLm2EEEEviT0_T1_,(.L_x_32195 - _ZN2at6native29vectorized_elementwise_kernelILi4ENS0_13BUnaryFunctorIaaaZZZNS0_21heaviside_kernel_cudaERNS_18TensorIteratorBaseEENKUlvE_clEvENKUlvE0_clEvEUlaaE_EESt5arrayIPcLm2EEEEviT0_T1_)
        .other          _ZN2at6native29vectorized_elementwise_kernelILi4ENS0_13BUnaryFunctorIaaaZZZNS0_21heaviside_kernel_cudaERNS_18TensorIteratorBaseEENKUlvE_clEvENKUlvE0_clEvEUlaaE_EESt5arrayIPcLm2EEEEviT0_T1_,@"STO_CUDA_ENTRY STV_DEFAULT"
_ZN2at6native29vectorized_elementwise_kernelILi4ENS0_13BUnaryFunctorIaaaZZZNS0_21heaviside_kernel_cudaERNS_18TensorIteratorBaseEENKUlvE_clEvENKUlvE0_clEvEUlaaE_EESt5arrayIPcLm2EEEEviT0_T1_:
.text._ZN2at6native29vectorized_elementwise_kernelILi4ENS0_13BUnaryFunctorIaaaZZZNS0_21heaviside_kernel_cudaERNS_18TensorIteratorBaseEENKUlvE_clEvENKUlvE0_clEvEUlaaE_EESt5arrayIPcLm2EEEEviT0_T1_:
        /* <DEDUP_REMOVED lines=19> */
[----:B------:R0:W3:Y:S01]  /*0130*/  LDG.E R2, desc[UR8][R4.64+0x200] ;  /* 0x0002000804027981 */ /* 0x0000e2000c1e1900 */
[----:B------:R-:W-:-:S04]  /*0140*/  UIADD3 UR5, UP0, UR4, UR6, URZ ;  /* 0x0000000604057290 */ /* 0x000fc8000ff1e03f */
[----:B------:R-:W-:Y:S01]  /*0150*/  UIADD3.X UR6, URZ, UR7, URZ, UP0, !UPT ;  /* 0x000000073f067290 */ /* 0x000fe200087fe43f */
[C---:B--2---:R-:W-:Y:S02]  /*0160*/  PRMT R6, R8.reuse, 0x7771, RZ ;  /* 0x0000777108067816 */ /* 0x044fe400000000ff */
[C---:B------:R-:W-:Y:S02]  /*0170*/  PRMT R3, R8.reuse, 0x7770, RZ ;  /* 0x0000777008037816 */ /* 0x040fe400000000ff */
[----:B------:R-:W-:Y:S02]  /*0180*/  PRMT R7, R8, 0x7772, RZ ;  /* 0x0000777208077816 */ /* 0x000fe400000000ff */
[----:B------:R-:W-:Y:S02]  /*0190*/  ISETP.NE.AND P4, PT, R6, RZ, PT ;  /* 0x000000ff0600720c */ /* 0x000fe40003f85270 */
[----:B------:R-:W-:Y:S02]  /*01a0*/  ISETP.NE.AND P5, PT, R3, RZ, PT ;  /* 0x000000ff0300720c */ /* 0x000fe40003fa5270 */
[----:B------:R-:W-:-:S02]  /*01b0*/  ISETP.NE.AND P0, PT, R7, RZ, PT ;  /* 0x000000ff0700720c */ /* 0x000fc40003f05270 */
[C---:B------:R-:W-:Y:S02]  /*01c0*/  PRMT R3, R8.reuse, 0x7773, RZ ;  /* 0x0000777308037816 */ /* 0x040fe400000000ff */
[C---:B------:R-:W-:Y:S02]  /*01d0*/  PRMT R7, R8.reuse, 0x9991, RZ ;  /* 0x0000999108077816 */ /* 0x040fe400000000ff */
[C---:B------:R-:W-:Y:S02]  /*01e0*/  PRMT R6, R8.reuse, 0x8880, RZ ;  /* 0x0000888008067816 */ /* 0x040fe400000000ff */
[----:B------:R-:W-:Y:S01]  /*01f0*/  ISETP.NE.AND P1, PT, R3, RZ, PT ;  /* 0x000000ff0300720c */ /* 0x000fe20003f25270 */
[----:B0-----:R-:W-:Y:S01]  /*0200*/  IMAD.MOV.U32 R4, RZ, RZ, R7 ;  /* 0x000000ffff047224 */ /* 0x001fe200078e0007 */
[C---:B------:R-:W-:Y:S01]  /*0210*/  PRMT R5, R8.reuse, 0xaaa2, RZ ;  /* 0x0000aaa208057816 */ /* 0x040fe200000000ff */
[----:B------:R-:W-:Y:S01]  /*0220*/  IMAD.MOV.U32 R3, RZ, RZ, R6 ;  /* 0x000000ffff037224 */ /* 0x000fe200078e0006 */
[----:B------:R-:W-:-:S02]  /*0230*/  PRMT R8, R8, 0xbbb3, RZ ;  /* 0x0000bbb308087816 */ /* 0x000fc400000000ff */
[----:B------:R-:W-:Y:S02]  /*0240*/  ISETP.GT.AND P6, PT, R4, RZ, PT ;  /* 0x000000ff0400720c */ /* 0x000fe40003fc4270 */
[----:B------:R-:W-:Y:S01]  /*0250*/  ISETP.GT.AND P3, PT, R3, RZ, PT ;  /* 0x000000ff0300720c */ /* 0x000fe20003f64270 */
[----:B------:R-:W-:Y:S01]  /*0260*/  IMAD.MOV.U32 R4, RZ, RZ, R8 ;  /* 0x000000ffff047224 */ /* 0x000fe200078e0008 */
[----:B------:R-:W-:Y:S02]  /*0270*/  ISETP.GT.AND P2, PT, R5, RZ, PT ;  /* 0x000000ff0500720c */ /* 0x000fe40003f44270 */
[----:B------:R-:W-:Y:S02]  /*0280*/  SEL R5, RZ, 0x1, !P6 ;  /* 0x00000001ff057807 */ /* 0x000fe40007000000 */
[----:B------:R-:W-:Y:S02]  /*0290*/  SEL R3, RZ, 0x1, !P3 ;  /* 0x00000001ff037807 */ /* 0x000fe40005800000 */
[----:B---3--:R-:W-:-:S02]  /*02a0*/  PRMT R6, R2, 0x8880, RZ ;  /* 0x0000888002067816 */ /* 0x008fc400000000ff */
[----:B------:R-:W-:Y:S02]  /*02b0*/  ISETP.GT.AND P3, PT, R4, RZ, PT ;  /* 0x000000ff0400720c */ /* 0x000fe40003f64270 */
[C---:B------:R-:W-:Y:S02]  /*02c0*/  SEL R5, R14.reuse, R5, !P4 ;  /* 0x000000050e057207 */ /* 0x040fe40006000000 */
[----:B------:R-:W-:Y:S01]  /*02d0*/  SEL R4, R14, R3, !P5 ;  /* 0x000000030e047207 */ /* 0x000fe20006800000 */
[----:B------:R-:W-:Y:S01]  /*02e0*/  IMAD.MOV.U32 R3, RZ, RZ, R6 ;  /* 0x000000ffff037224 */ /* 0x000fe200078e0006 */
[C---:B------:R-:W-:Y:S02]  /*02f0*/  PRMT R7, R2.reuse, 0x9991, RZ ;  /* 0x0000999102077816 */ /* 0x040fe400000000ff */
[----:B------:R-:W-:Y:S02]  /*0300*/  PRMT R11, R5, 0x7604, R4 ;  /* 0x00007604050b7816 */ /* 0x000fe40000000004 */
[----:B------:R-:W-:Y:S01]  /*0310*/  ISETP.GT.AND P5, PT, R3, RZ, PT ;  /* 0x000000ff0300720c */ /* 0x000fe20003fa4270 */
[----:B------:R-:W-:Y:S01]  /*0320*/  IMAD.MOV.U32 R4, RZ, RZ, R7 ;  /* 0x000000ffff047224 */ /* 0x000fe200078e0007 */
[----:B------:R-:W-:-:S02]  /*0330*/  PRMT R5, R2, 0x7771, RZ ;  /* 0x0000777102057816 */ /* 0x000fc400000000ff */
[----:B------:R-:W-:Y:S02]  /*0340*/  SEL R3, RZ, 0x1, !P5 ;  /* 0x00000001ff037807 */ /* 0x000fe40006800000 */
[----:B------:R-:W-:Y:S02]  /*0350*/  ISETP.GT.AND P6, PT, R4, RZ, PT ;  /* 0x000000ff0400720c */ /* 0x000fe40003fc4270 */
[C---:B------:R-:W-:Y:S02]  /*0360*/  PRMT R4, R2.reuse, 0x7772, RZ ;  /* 0x0000777202047816 */ /* 0x040fe400000000ff */
[----:B------:R-:W-:Y:S02]  /*0370*/  ISETP.NE.AND P5, PT, R5, RZ, PT ;  /* 0x000000ff0500720c */ /* 0x000fe40003fa5270 */
[----:B------:R-:W-:Y:S02]  /*0380*/  SEL R5, RZ, 0x1, !P6 ;  /* 0x00000001ff057807 */ /* 0x000fe40007000000 */
[----:B------:R-:W-:-:S02]  /*0390*/  PRMT R8, R2, 0x7770, RZ ;  /* 0x0000777002087816 */ /* 0x000fc400000000ff */
[----:B------:R-:W-:Y:S02]  /*03a0*/  ISETP.NE.AND P6, PT, R4, RZ, PT ;  /* 0x000000ff0400720c */ /* 0x000fe40003fc5270 */
[C---:B------:R-:W-:Y:S02]  /*03b0*/  PRMT R4, R2.reuse, 0xaaa2, RZ ;  /* 0x0000aaa202047816 */ /* 0x040fe400000000ff */
[C---:B------:R-:W-:Y:S02]  /*03c0*/  PRMT R7, R2.reuse, 0x7773, RZ ;  /* 0x0000777302077816 */ /* 0x040fe400000000ff */
[----:B------:R-:W-:Y:S02]  /*03d0*/  PRMT R6, R2, 0xbbb3, RZ ;  /* 0x0000bbb302067816 */ /* 0x000fe400000000ff */
[----:B------:R-:W-:Y:S02]  /*03e0*/  SEL R2, R14, R5, !P5 ;  /* 0x000000050e027207 */ /* 0x000fe40006800000 */
[----:B------:R-:W-:-:S02]  /*03f0*/  ISETP.NE.AND P4, PT, R8, RZ, PT ;  /* 0x000000ff0800720c */ /* 0x000fc40003f85270 */
[----:B------:R-:W-:Y:S02]  /*0400*/  SEL R5, RZ, 0x1, !P2 ;  /* 0x00000001ff057807 */ /* 0x000fe40005000000 */
[----:B------:R-:W-:Y:S02]  /*0410*/  ISETP.GT.AND P2, PT, R4, RZ, PT ;  /* 0x000000ff0400720c */ /* 0x000fe40003f44270 */
[----:B------:R-:W-:Y:S02]  /*0420*/  ISETP.NE.AND P5, PT, R7, RZ, PT ;  /* 0x000000ff0700720c */ /* 0x000fe40003fa5270 */
[----:B------:R-:W-:Y:S02]  /*0430*/  SEL R3, R14, R3, !P4 ;  /* 0x000000030e037207 */ /* 0x000fe40006000000 */
[----:B------:R-:W-:Y:S02]  /*0440*/  ISETP.GT.AND P4, PT, R6, RZ, PT ;  /* 0x000000ff0600720c */ /* 0x000fe40003f84270 */
[----:B------:R-:W-:-:S02]  /*0450*/  SEL R7, RZ, 0x1, !P2 ;  /* 0x00000001ff077807 */ /* 0x000fc40005000000 */
[----:B------:R-:W-:Y:S02]  /*0460*/  SEL R4, R14, R5, !P0 ;  /* 0x000000050e047207 */ /* 0x000fe40004000000 */
[----:B------:R-:W-:Y:S01]  /*0470*/  PRMT R6, R2, 0x7604, R3 ;  /* 0x0000760402067816 */ /* 0x000fe20000000003 */
[----:B------:R-:W-:Y:S01]  /*0480*/  IMAD.U32 R2, RZ, RZ, UR5 ;  /* 0x00000005ff027e24 */ /* 0x000fe2000f8e00ff */
[----:B------:R-:W-:Y:S01]  /*0490*/  SEL R5, RZ, 0x1, !P3 ;  /* 0x00000001ff057807 */ /* 0x000fe20005800000 */
[----:B------:R-:W-:Y:S01]  /*04a0*/  IMAD.U32 R3, RZ, RZ, UR6 ;  /* 0x00000006ff037e24 */ /* 0x000fe2000f8e00ff */
[----:B------:R-:W-:Y:S02]  /*04b0*/  SEL R9, RZ, 0x1, !P4 ;  /* 0x00000001ff097807 */ /* 0x000fe40006000000 */
[----:B------:R-:W-:Y:S01]  /*04c0*/  SEL R7, R14, R7, !P6 ;  /* 0x000000070e077207 */ /* 0x000fe20007000000 */
[----:B------:R-:W-:Y:S01]  /*04d0*/  IMAD.WIDE R2, R0, 0x4, R2 ;  /* 0x0000000400027825 */ /* 0x000fe200078e0202 */
[----:B------:R-:W-:-:S02]  /*04e0*/  PRMT R4, R4, 0x7054, R11 ;  /* 0x0000705404047816 */ /* 0x000fc4000000000b */
[C---:B------:R-:W-:Y:S02]  /*04f0*/  SEL R5, R14.reuse, R5, !P1 ;  /* 0x000000050e057207 */ /* 0x040fe40004800000 */
[----:B------:R-:W-:Y:S02]  /*0500*/  SEL R9, R14, R9, !P5 ;  /* 0x000000090e097207 */ /* 0x000fe40006800000 */
[----:B------:R-:W-:Y:S02]  /*0510*/  PRMT R6, R7, 0x7054, R6 ;  /* 0x0000705407067816 */ /* 0x000fe40000000006 */
[----:B------:R-:W-:Y:S02]  /*0520*/  PRMT R5, R5, 0x654, R4 ;  /* 0x0000065405057816 */ /* 0x000fe40000000004 */
[----:B------:R-:W-:-:S03]  /*0530*/  PRMT R9, R9, 0x654, R6 ;  /* 0x0000065409097816 */ /* 0x000fc60000000006 */
[----:B------:R-:W-:Y:S04]  /*0540*/  STG.E desc[UR8][R2.64], R5 ;  /* 0x0000000502007986 */ /* 0x000fe8000c101908 */
[----:B------:R-:W-:Y:S01]  /*0550*/  STG.E desc[UR8][R2.64+0x200], R9 ;  /* 0x0002000902007986 */ /* 0x000fe2000c101908 */
[----:B------:R-:W-:Y:S05]  /*0560*/  EXIT ;  /* 0x000000000000794d */ /* 0x000fea0003800000 */
.L_x_17764:
        /* <DEDUP_REMOVED lines=134> */
.L_x_17767:
        /* <DEDUP_REMOVED lines=8> */
.L_x_17768:
        /* <DEDUP_REMOVED lines=8> */
.L_x_17769:
        /* <DEDUP_REMOVED lines=9> */
.L_x_17770:
[----:B------:R-:W-:Y:S05]  /*0f60*/  BSYNC B1 ;  /* 0x0000000000017941 */ /* 0x000fea0003800000 */
.L_x_17766:
[----:B------:R-:W-:-:S13]  /*0f70*/  ISETP.GE.AND P0, PT, R0, R15, PT ;  /* 0x0000000f0000720c */ /* 0x000fda0003f06270 */
[----:B--2---:R-:W2:Y:S01]  /*0f80*/  @!P0 LDC.64 R4, c[0x0][0x218] ;  /* 0x00008600ff048b82 */ /* 0x004ea20000000a00 */
[C---:B01----:R-:W-:Y:S02]  /*0f90*/  @!P0 VIADD R3, R0.reuse, UR4 ;  /* 0x0000000400038c36 */ /* 0x043fe40008000000 */
[----:B------:R-:W-:-:S03]  /*0fa0*/  @!P0 VIADD R0, R0, 0x80 ;  /* 0x0000008000008836 */ /* 0x000fc60000000000 */
[----:B--2---:R-:W-:-:S05]  /*0fb0*/  @!P0 IADD3 R2, P1, R3, R4, RZ ;  /* 0x0000000403028210 */ /* 0x004fca0007f3e0ff */
[----:B------:R-:W-:-:S05]  /*0fc0*/  @!P0 IMAD.X R3, RZ, RZ, R5, P1 ;  /* 0x000000ffff038224 */ /* 0x000fca00008e0605 */
[----:B------:R2:W-:Y:S03]  /*0fd0*/  @!P0 STG.E.U8 desc[UR8][R2.64], R7 ;  /* 0x0000000702008986 */ /* 0x0005e6000c101108 */
.L_x_17771:
[----:B------:R-:W-:Y:S05]  /*0fe0*/  BSYNC B0 ;  /* 0x0000000000007941 */ /* 0x000fea0003800000 */
.L_x_17765:
        /* <DEDUP_REMOVED lines=9> */
.L_x_17772:
        /* <DEDUP_REMOVED lines=16> */
.L_x_32195:


//--------------------- .text._ZN2at6native29vectorized_elementwise_kernelILi8ENS0_13BUnaryFunctorIaaaZZZNS0_21heaviside_kernel_cudaERNS_18TensorIteratorBaseEENKUlvE_clEvENKUlvE0_clEvEUlaaE_EESt5arrayIPcLm2EEEEviT0_T1_ --------------------------
	.section	.text._ZN2at6native29vectorized_elementwise_kernelILi8ENS0_13BUnaryFunctorIaaaZZZNS0_21heaviside_kernel_cudaERNS_18TensorIteratorBaseEENKUlvE_clEvENKUlvE0_clEvEUlaaE_EESt5arrayIPcLm2EEEEviT0_T1_,"ax",@progbits
	.align	128
        .global         _ZN2at6native29vectorized_elementwise_kernelILi8ENS0_13BUnaryFunctorIaaaZZZNS0_21heaviside_kernel_cudaERNS_18TensorIteratorBaseEENKUlvE_clEvENKUlvE0_clEvEUlaaE_EESt5arrayIPcLm2EEEEviT0_T1_
        .type           _ZN2at6native29vectorized_elementwise_kernelILi8ENS0_13BUnaryFunctorIaaaZZZNS0_21heaviside_kernel_cudaERNS_18TensorIteratorBaseEENKUlvE_clEvENKUlvE0_clEvEUlaaE_EESt5arrayIPcLm2EEEEviT0_T1_,@function
        .size           _ZN2at6native29vectorized_elementwise_kernelILi8ENS0_13BUnaryFunctorIaaaZZZNS0_21heaviside_kernel_cudaERNS_18TensorIteratorBaseEENKUlvE_clEvENKUlvE0_clEvEUlaaE_EESt5arrayIPcLm2EEEEviT0_T1_,(.L_x_32196 - _ZN2at6native29vectorized_elementwise_kernelILi8ENS0_13BUnaryFunctorIaaaZZZNS0_21heaviside_kernel_cudaERNS_18TensorIteratorBaseEENKUlvE_clEvENKUlvE0_clEvEUlaaE_EESt5arrayIPcLm2EEEEviT0_T1_)
        .other          _ZN2at6native29vectorized_elementwise_kernelILi8ENS0_13BUnaryFunctorIaaaZZZNS0_21heaviside_kernel_cudaERNS_18TensorIteratorBaseEENKUlvE_clEvENKUlvE0_clEvEUlaaE_EESt5arrayIPcLm2EEEEviT0_T1_,@"STO_CUDA_ENTRY STV_DEFAULT"
_ZN2at6native29vectorized_elementwise_kernelILi8ENS0_13BUnaryFunctorIaaaZZZNS0_21heaviside_kernel_cudaERNS_18TensorIteratorBaseEENKUlvE_clEvENKUlvE0_clEvEUlaaE_EESt5arrayIPcLm2EEEEviT0_T1_:
.text._ZN2at6native29vectorized_elementwise_kernelILi8ENS0_13BUnaryFunctorIaaaZZZNS0_21heaviside_kernel_cudaERNS_18TensorIteratorBaseEENKUlvE_clEvENKUlvE0_clEvEUlaaE_EESt5arrayIPcLm2EEEEviT0_T1_:
        /* <DEDUP_REMOVED lines=21> */
[C---:B--2---:R-:W-:Y:S02]  /*0150*/  PRMT R5, R2.reuse, 0x8880, RZ ;  /* 0x0000888002057816 */ /* 0x044fe400000000ff */
[----:B------:R-:W-:Y:S02]  /*0160*/  PRMT R4, R2, 0x7632, R4 ;  /* 0x0000763202047816 */ /* 0x000fe40000000004 */
[----:B------:R-:W-:Y:S02]  /*0170*/  ISETP.GT.AND P4, PT, R5, RZ, PT ;  /* 0x000000ff0500720c */ /* 0x000fe40003f84270 */
[C---:B------:R-:W-:Y:S02]  /*0180*/  LOP3.LUT P6, RZ, R4.reuse, 0xff, RZ, 0xc0, !PT ;  /* 0x000000ff04ff7812 */ /* 0x040fe400078cc0ff */
[----:B------:R-:W-:Y:S02]  /*0190*/  PRMT R5, R3, 0x7632, R5 ;  /* 0x0000763203057816 */ /* 0x000fe40000000005 */
[----:B------:R-:W-:-:S02]  /*01a0*/  PRMT R4, R4, 0x8880, RZ ;  /* 0x0000888004047816 */ /* 0x000fc400000000ff */
[----:B------:R-:W-:Y:S02]  /*01b0*/  PRMT R7, R3, 0x8880, RZ ;  /* 0x0000888003077816 */ /* 0x000fe400000000ff */
[C---:B------:R-:W-:Y:S02]  /*01c0*/  LOP3.LUT R6, R2.reuse, 0xffff, RZ, 0xc0, !PT ;  /* 0x0000ffff02067812 */ /* 0x040fe400078ec0ff */
[C---:B------:R-:W-:Y:S02]  /*01d0*/  LOP3.LUT P0, RZ, R5.reuse, 0xff, RZ, 0xc0, !PT ;  /* 0x000000ff05ff7812 */ /* 0x040fe4000780c0ff */
[----:B------:R-:W-:Y:S01]  /*01e0*/  PRMT R8, R5, 0x8880, RZ ;  /* 0x0000888005087816 */ /* 0x000fe200000000ff */
[----:B------:R-:W-:Y:S01]  /*01f0*/  IMAD.MOV.U32 R5, RZ, RZ, R4 ;  /* 0x000000ffff057224 */ /* 0x000fe200078e0004 */
[----:B------:R-:W-:Y:S02]  /*0200*/  ISETP.GT.AND P1, PT, R7, RZ, PT ;  /* 0x000000ff0700720c */ /* 0x000fe40003f24270 */
[----:B------:R-:W-:Y:S01]  /*0210*/  SHF.R.U32.HI R4, RZ, 0x8, R6 ;  /* 0x00000008ff047819 */ /* 0x000fe20000011606 */
[----:B------:R-:W-:Y:S01]  /*0220*/  IMAD.MOV.U32 R6, RZ, RZ, R8 ;  /* 0x000000ffff067224 */ /* 0x000fe200078e0008 */
[----:B------:R-:W-:-:S02]  /*0230*/  PRMT R7, R2, 0x9910, RZ ;  /* 0x0000991002077816 */ /* 0x000fc400000000ff */
[----:B------:R-:W-:Y:S02]  /*0240*/  ISETP.GT.AND P5, PT, R5, RZ, PT ;  /* 0x000000ff0500720c */ /* 0x000fe40003fa4270 */
[----:B------:R-:W-:Y:S01]  /*0250*/  PRMT R5, R4, 0x9910, RZ ;  /* 0x0000991004057816 */ /* 0x000fe200000000ff */
[----:B------:R-:W-:Y:S01]  /*0260*/  IMAD.MOV.U32 R4, RZ, RZ, R7 ;  /* 0x000000ffff047224 */ /* 0x000fe200078e0007 */
[----:B------:R-:W-:Y:S02]  /*0270*/  ISETP.GT.AND P2, PT, R6, RZ, PT ;  /* 0x000000ff0600720c */ /* 0x000fe40003f44270 */
[----:B------:R-:W-:Y:S01]  /*0280*/  PRMT R6, R2, 0x7732, RZ ;  /* 0x0000773202067816 */ /* 0x000fe200000000ff */
[----:B------:R-:W-:Y:S01]  /*0290*/  IMAD.MOV.U32 R7, RZ, RZ, R5 ;  /* 0x000000ffff077224 */ /* 0x000fe200078e0005 */
[----:B------:R-:W-:Y:S02]  /*02a0*/  SHF.R.S32.HI R4, RZ, 0x8, R4 ;  /* 0x00000008ff047819 */ /* 0x000fe40000011404 */
[----:B------:R-:W-:-:S02]  /*02b0*/  LOP3.LUT R5, R3, 0xffff, RZ, 0xc0, !PT ;  /* 0x0000ffff03057812 */ /* 0x000fc400078ec0ff */
[----:B------:R-:W-:Y:S02]  /*02c0*/  PRMT R8, R4, 0x9910, RZ ;  /* 0x0000991004087816 */ /* 0x000fe400000000ff */
[----:B------:R-:W-:Y:S02]  /*02d0*/  ISETP.NE.AND P3, PT, R7, RZ, PT ;  /* 0x000000ff0700720c */ /* 0x000fe40003f65270 */
[----:B------:R-:W-:Y:S01]  /*02e0*/  SHF.R.U32.HI R4, RZ, 0x8, R6 ;  /* 0x00000008ff047819 */ /* 0x000fe20000011606 */
[----:B------:R-:W-:Y:S01]  /*02f0*/  IMAD.MOV.U32 R6, RZ, RZ, R8 ;  /* 0x000000ffff067224 */ /* 0x000fe200078e0008 */
[----:B------:R-:W-:Y:S02]  /*0300*/  SEL R7, RZ, 0x1, !P4 ;  /* 0x00000001ff077807 */ /* 0x000fe40006000000 */
[----:B------:R-:W-:Y:S02]  /*0310*/  LOP3.LUT P4, RZ, R2, 0xff, RZ, 0xc0, !PT ;  /* 0x000000ff02ff7812 */ /* 0x000fe4000788c0ff */
[----:B------:R-:W-:-:S02]  /*0320*/  SHF.R.U32.HI R5, RZ, 0x8, R5 ;  /* 0x00000008ff057819 */ /* 0x000fc40000011605 */
[----:B------:R-:W-:Y:S02]  /*0330*/  PRMT R8, R4, 0x9910, RZ ;  /* 0x0000991004087816 */ /* 0x000fe400000000ff */
[----:B------:R-:W-:Y:S02]  /*0340*/  SEL R4, R14, R7, !P4 ;  /* 0x000000070e047207 */ /* 0x000fe40006000000 */
[----:B------:R-:W-:Y:S01]  /*0350*/  ISETP.GT.AND P4, PT, R6, RZ, PT ;  /* 0x000000ff0600720c */ /* 0x000fe20003f84270 */
[----:B------:R-:W-:Y:S01]  /*0360*/  IMAD.MOV.U32 R6, RZ, RZ, R8 ;  /* 0x000000ffff067224 */ /* 0x000fe200078e0008 */
[----:B------:R-:W-:Y:S02]  /*0370*/  PRMT R5, R5, 0x9910, RZ ;  /* 0x0000991005057816 */ /* 0x000fe400000000ff */
[----:B------:R-:W-:Y:S02]  /*0380*/  PRMT R2, R2, 0xbb32, RZ ;  /* 0x0000bb3202027816 */ /* 0x000fe400000000ff */
[----:B------:R-:W-:-:S02]  /*0390*/  SEL R7, RZ, 0x1, !P4 ;  /* 0x00000001ff077807 */ /* 0x000fc40006000000 */
[----:B------:R-:W-:Y:S02]  /*03a0*/  ISETP.NE.AND P4, PT, R5, RZ, PT ;  /* 0x000000ff0500720c */ /* 0x000fe40003f85270 */
[----:B------:R-:W-:Y:S02]  /*03b0*/  SEL R5, RZ, 0x1, !P5 ;  /* 0x00000001ff057807 */ /* 0x000fe40006800000 */
[----:B------:R-:W-:Y:S02]  /*03c0*/  ISETP.NE.AND P5, PT, R6, RZ, PT ;  /* 0x000000ff0600720c */ /* 0x000fe40003fa5270 */
[----:B------:R-:W-:Y:S02]  /*03d0*/  SHF.R.S32.HI R2, RZ, 0x8, R2 ;  /* 0x00000008ff027819 */ /* 0x000fe40000011402 */
[C---:B------:R-:W-:Y:S02]  /*03e0*/  PRMT R6, R3.reuse, 0x9910, RZ ;  /* 0x0000991003067816 */ /* 0x040fe400000000ff */
[----:B------:R-:W-:-:S02]  /*03f0*/  PRMT R8, R3, 0xbb32, RZ ;  /* 0x0000bb3203087816 */ /* 0x000fc400000000ff */
[----:B------:R-:W-:Y:S01]  /*0400*/  PRMT R9, R2, 0x9910, RZ ;  /* 0x0000991002097816 */ /* 0x000fe200000000ff */
[----:B------:R-:W-:Y:S01]  /*0410*/  IMAD.MOV.U32 R2, RZ, RZ, R6 ;  /* 0x000000ffff027224 */ /* 0x000fe200078e0006 */
[----:B------:R-:W-:Y:S01]  /*0420*/  SEL R5, R14, R5, !P6 ;  /* 0x000000050e057207 */ /* 0x000fe20007000000 */
[----:B------:R-:W-:Y:S01]  /*0430*/  IMAD.MOV.U32 R6, RZ, RZ, R8 ;  /* 0x000000ffff067224 */ /* 0x000fe200078e0008 */
[----:B------:R-:W-:Y:S01]  /*0440*/  LOP3.LUT P6, RZ, R3, 0xff, RZ, 0xc0, !PT ;  /* 0x000000ff03ff7812 */ /* 0x000fe200078cc0ff */
[----:B------:R-:W-:Y:S01]  /*0450*/  IMAD.MOV.U32 R8, RZ, RZ, R9 ;  /* 0x000000ffff087224 */ /* 0x000fe200078e0009 */
[----:B------:R-:W-:Y:S02]  /*0460*/  SHF.R.S32.HI R2, RZ, 0x8, R2 ;  /* 0x00000008ff027819 */ /* 0x000fe40000011402 */
[----:B------:R-:W-:Y:S02]  /*0470*/  SEL R9, RZ, 0x1, !P1 ;  /* 0x00000001ff097807 */ /* 0x000fe40004800000 */
[----:B------:R-:W-:-:S02]  /*0480*/  ISETP.GT.AND P1, PT, R8, RZ, PT ;  /* 0x000000ff0800720c */ /* 0x000fc40003f24270 */
[----:B------:R-:W-:Y:S02]  /*0490*/  PRMT R8, R2, 0x9910, RZ ;  /* 0x0000991002087816 */ /* 0x000fe400000000ff */
[----:B------:R-:W-:Y:S02]  /*04a0*/  PRMT R3, R3, 0x7732, RZ ;  /* 0x0000773203037816 */ /* 0x000fe400000000ff */
[----:B------:R-:W-:Y:S01]  /*04b0*/  SHF.R.S32.HI R2, RZ, 0x8, R6 ;  /* 0x00000008ff027819 */ /* 0x000fe20000011406 */
[----:B------:R-:W-:Y:S01]  /*04c0*/  IMAD.MOV.U32 R6, RZ, RZ, R8 ;  /* 0x000000ffff067224 */ /* 0x000fe200078e0008 */
[----:B------:R-:W-:Y:S02]  /*04d0*/  SHF.R.U32.HI R3, RZ, 0x8, R3 ;  /* 0x00000008ff037819 */ /* 0x000fe40000011603 */
[----:B------:R-:W-:Y:S02]  /*04e0*/  PRMT R10, R2, 0x9910, RZ ;  /* 0x00009910020a7816 */ /* 0x000fe400000000ff */
[----:B------:R-:W-:-:S02]  /*04f0*/  PRMT R3, R3, 0x9910, RZ ;  /* 0x0000991003037816 */ /* 0x000fc400000000ff */
[----:B------:R-:W-:Y:S02]  /*0500*/  SEL R8, R14, R9, !P6 ;  /* 0x000000090e087207 */ /* 0x000fe40007000000 */
[----:B------:R-:W-:Y:S01]  /*0510*/  ISETP.GT.AND P6, PT, R6, RZ, PT ;  /* 0x000000ff0600720c */ /* 0x000fe20003fc4270 */
[----:B------:R-:W-:Y:S01]  /*0520*/  IMAD.MOV.U32 R6, RZ, RZ, R10 ;  /* 0x000000ffff067224 */ /* 0x000fe200078e000a */
[----:B------:R-:W-:Y:S01]  /*0530*/  SEL R9, RZ, 0x1, !P2 ;  /* 0x00000001ff097807 */ /* 0x000fe20005000000 */
[----:B------:R-:W-:Y:S01]  /*0540*/  IMAD.MOV.U32 R2, RZ, RZ, R3 ;  /* 0x000000ffff027224 */ /* 0x000fe200078e0003 */
[----:B------:R-:W-:Y:S02]  /*0550*/  SEL R3, RZ, 0x1, !P1 ;  /* 0x00000001ff037807 */ /* 0x000fe40004800000 */
[----:B------:R-:W-:Y:S02]  /*0560*/  ISETP.GT.AND P1, PT, R6, RZ, PT ;  /* 0x000000ff0600720c */ /* 0x000fe40003f24270 */
[----:B------:R-:W-:-:S02]  /*0570*/  SEL R10, R14, R9, !P0 ;  /* 0x000000090e0a7207 */ /* 0x000fc40004000000 */
[----:B------:R-:W-:Y:S01]  /*0580*/  ISETP.NE.AND P2, PT, R2, RZ, PT ;  /* 0x000000ff0200720c */ /* 0x000fe20003f45270 */
[----:B------:R-:W-:Y:S01]  /*0590*/  IMAD.U32 R2, RZ, RZ, UR5 ;  /* 0x00000005ff027e24 */ /* 0x000fe2000f8e00ff */
[----:B------:R-:W-:Y:S02]  /*05a0*/  SEL R9, RZ, 0x1, !P6 ;  /* 0x00000001ff097807 */ /* 0x000fe40007000000 */
[----:B------:R-:W-:Y:S02]  /*05b0*/  SEL R11, RZ, 0x1, !P1 ;  /* 0x00000001ff0b7807 */ /* 0x000fe40004800000 */
[C---:B------:R-:W-:Y:S02]  /*05c0*/  SEL R7, R14.reuse, R7, !P3 ;  /* 0x000000070e077207 */ /* 0x040fe40005800000 */
[----:B------:R-:W-:Y:S01]  /*05d0*/  SEL R6, R14, R3, !P5 ;  /* 0x000000030e067207 */ /* 0x000fe20006800000 */
[----:B------:R-:W-:Y:S01]  /*05e0*/  IMAD.U32 R3, RZ, RZ, UR6 ;  /* 0x00000006ff037e24 */ /* 0x000fe2000f8e00ff */
[----:B------:R-:W-:-:S02]  /*05f0*/  LOP3.LUT R4, R4, 0xff, RZ, 0xc0, !PT ;  /* 0x000000ff04047812 */ /* 0x000fc400078ec0ff */
[----:B------:R-:W-:Y:S01]  /*0600*/  LOP3.LUT R5, R5, 0xff, RZ, 0xc0, !PT ;  /* 0x000000ff05057812 */ /* 0x000fe200078ec0ff */
[----:B------:R-:W-:Y:S01]  /*0610*/  IMAD.WIDE R2, R0, 0x8, R2 ;  /* 0x0000000800027825 */ /* 0x000fe200078e0202 */
[C---:B------:R-:W-:Y:S02]  /*0620*/  SEL R9, R14.reuse, R9, !P4 ;  /* 0x000000090e097207 */ /* 0x040fe40006000000 */
[----:B------:R-:W-:Y:S02]  /*0630*/  SEL R11, R14, R11, !P2 ;  /* 0x0000000b0e0b7207 */ /* 0x000fe40005000000 */
        /* <DEDUP_REMOVED lines=10> */
.L_x_17773:
        /* <DEDUP_REMOVED lines=134> */
.L_x_17776:
        /* <DEDUP_REMOVED lines=8> */
.L_x_17777:
        /* <DEDUP_REMOVED lines=8> */
.L_x_17778:
        /* <DEDUP_REMOVED lines=9> */
.L_x_17779:
[----:B------:R-:W-:Y:S05]  /*10d0*/  BSYNC B1 ;  /* 0x0000000000017941 */ /* 0x000fea0003800000 */
.L_x_17775:
[----:B------:R-:W-:-:S13]  /*10e0*/  ISETP.GE.AND P0, PT, R0, R15, PT ;  /* 0x0000000f0000720c */ /* 0x000fda0003f06270 */
[----:B--2---:R-:W2:Y:S01]  /*10f0*/  @!P0 LDC.64 R4, c[0x0][0x218] ;  /* 0x00008600ff048b82 */ /* 0x004ea20000000a00 */
[C---:B01----:R-:W-:Y:S02]  /*1100*/  @!P0 VIADD R3, R0.reuse, UR4 ;  /* 0x0000000400038c36 */ /* 0x043fe40008000000 */
[----:B------:R-:W-:-:S03]  /*1110*/  @!P0 VIADD R0, R0, 0x80 ;  /* 0x0000008000008836 */ /* 0x000fc60000000000 */
[----:B--2---:R-:W-:-:S05]  /*1120*/  @!P0 IADD3 R2, P1, R3, R4, RZ ;  /* 0x0000000403028210 */ /* 0x004fca0007f3e0ff */
[----:B------:R-:W-:-:S05]  /*1130*/  @!P0 IMAD.X R3, RZ, RZ, R5, P1 ;  /* 0x000000ffff038224 */ /* 0x000fca00008e0605 */
[----:B------:R2:W-:Y:S03]  /*1140*/  @!P0 STG.E.U8 desc[UR8][R2.64], R7 ;  /* 0x0000000702008986 */ /* 0x0005e6000c101108 */
.L_x_17780:
[----:B------:R-:W-:Y:S05]  /*1150*/  BSYNC B0 ;  /* 0x0000000000007941 */ /* 0x000fea0003800000 */
.L_x_17774:
        /* <DEDUP_REMOVED lines=9> */
.L_x_17781:
        /* <DEDUP_REMOVED lines=9> */
.L_x_32196:


//--------------------- .text._ZN2at6native18elementwise_kernelILi128ELi4EZNS0_15gpu_kernel_implINS0_13AUnaryFunctorIaaaZZZNS0_21heaviside_kernel_cudaERNS_18TensorIteratorBaseEENKUlvE_clEvENKUlvE0_clEvEUlaaE_EEEEvS5_RKT_EUliE_EEviT1_ --------------------------
	.section	.text._ZN2at6native18elementwise_kernelILi128ELi4EZNS0_15gpu_kernel_implINS0_13AUnaryFunctorIaaaZZZNS0_21heaviside_kernel_cudaERNS_18TensorIteratorBaseEENKUlvE_clEvENKUlvE0_clEvEUlaaE_EEEEvS5_RKT_EUliE_EEviT1_,"ax",@progbits
	.align	128
        .global         _ZN2at6native18elementwise_kernelILi128ELi4EZNS0_15gpu_kernel_implINS0_13AUnaryFunctorIaaaZZZNS0_21heaviside_kernel_cudaERNS_18TensorIteratorBaseEENKUlvE_clEvENKUlvE0_clEvEUlaaE_EEEEvS5_RKT_EUliE_EEviT1_
        .type           _ZN2at6native18elementwise_kernelILi128ELi4EZNS0_15gpu_kernel_implINS0_13AUnaryFunctorIaaaZZZNS0_21heaviside_kernel_cudaERNS_18TensorIteratorBaseEENKUlvE_clEvENKUlvE0_clEvEUlaaE_EEEEvS5_RKT_EUliE_EEviT1_,@function
        .size           _ZN2at6native18elementwise_kernelILi128ELi4EZNS0_15gpu_kernel_implINS0_13AUnaryFunctorIaaaZZZNS0_21heaviside_kernel_cudaERNS_18TensorIteratorBaseEENKUlvE_clEvENKUlvE0_clEvEUlaaE_EEEEvS5_RKT_EUliE_EEviT1_,(.L_x_32197 - _ZN2at6native18elementwise_kernelILi128ELi4EZNS0_15gpu_kernel_implINS0_13AUnaryFunctorIaaaZZZNS0_21heaviside_kernel_cudaERNS_18TensorIteratorBaseEENKUlvE_clEvENKUlvE0_clEvEUlaaE_EEEEvS5_RKT_EUliE_EEviT1_)
        .other          _ZN2at6native18elementwise_kernelILi128ELi4EZNS0_15gpu_kernel_implINS0_13AUnaryFunctorIaaaZZZNS0_21heaviside_kernel_cudaERNS_18TensorIteratorBaseEENKUlvE_clEvENKUlvE0_clEvEUlaaE_EEEEvS5_RKT_EUliE_EEviT1_,@"STO_CUDA_ENTRY STV_DEFAULT"
_ZN2at6native18elementwise_kernelILi128ELi4EZNS0_15gpu_kernel_implINS0_13AUnaryFunctorIaaaZZZNS0_21heaviside_kernel_cudaERNS_18TensorIteratorBaseEENKUlvE_clEvENKUlvE0_clEvEUlaaE_EEEEvS5_RKT_EUliE_EEviT1_:
.text._ZN2at6native18elementwise_kernelILi128ELi4EZNS0_15gpu_kernel_implINS0_13AUnaryFunctorIaaaZZZNS0_21heaviside_kernel_cudaERNS_18TensorIteratorBaseEENKUlvE_clEvENKUlvE0_clEvEUlaaE_EEEEvS5_RKT_EUliE_EEviT1_:
        /* <DEDUP_REMOVED lines=314> */
.L_x_17784:
        /* <DEDUP_REMOVED lines=20> */
.L_x_17788:
[----:B------:R0:W5:Y:S01]  /*14e0*/  LDG.E.U8 R0, desc[UR36][R2.64] ;  /* 0x0000002402007981 */ /* 0x000162000c1e1100 */
[----:B------:R-:W-:Y:S05]  /*14f0*/  BRA `(.L_x_17790) ;  /* 0x0000000c00547947 */ /* 0x000fea0003800000 */
.L_x_17787:
        /* <DEDUP_REMOVED lines=8> */
.L_x_17792:
[----:B------:R0:W5:Y:S01]  /*1580*/  LDG.E.U8 R0, desc[UR36][R2.64] ;  /* 0x0000002402007981 */ /* 0x000162000c1e1100 */
[----:B------:R-:W-:Y:S05]  /*1590*/  BRA `(.L_x_17790) ;  /* 0x0000000c002c7947 */ /* 0x000fea0003800000 */
.L_x_17791:
[----:B------:R0:W5:Y:S01]  /*15a0*/  LDG.E.U16 R0, desc[UR36][R2.64] ;  /* 0x0000002402007981 */ /* 0x000162000c1e1500 */
[----:B------:R-:W-:Y:S05]  /*15b0*/  BRA `(.L_x_17790) ;  /* 0x0000000c00247947 */ /* 0x000fea0003800000 */
.L_x_17786:
        /* <DEDUP_REMOVED lines=9> */
.L_x_17794:
[----:B------:R-:W2:Y:S02]  /*1650*/  LDG.E.U16 R4, desc[UR36][R2.64] ;  /* 0x0000002402047981 */ /* 0x000ea4000c1e1500 */
[----:B--2---:R-:W-:-:S06]  /*1660*/  HADD2.F32 R4, -RZ, R4.H0_H0 ;  /* 0x20000004ff047230 */ /* 0x004fcc0000004100 */
[----:B------:R-:W0:Y:S02]  /*1670*/  F2I.FTZ.TRUNC.NTZ R4, R4 ;  /* 0x0000000400047305 */ /* 0x000e24000021f100 */
[----:B0-----:R-:W-:Y:S01]  /*1680*/  PRMT R0, R4, 0x7610, R0 ;  /* 0x0000761004007816 */ /* 0x001fe20000000000 */
[----:B------:R-:W-:Y:S06]  /*1690*/  BRA `(.L_x_17790) ;  /* 0x0000000800ec7947 */ /* 0x000fec0003800000 */
.L_x_17793:
        /* <DEDUP_REMOVED lines=9> */
.L_x_17796:
[----:B------:R-:W2:Y:S02]  /*1730*/  LDG.E.U16 R2, desc[UR36][R2.64] ;  /* 0x0000002402027981 */ /* 0x000ea4000c1e1500 */
[----:B--2---:R-:W-:-:S06]  /*1740*/  HADD2.F32 R4, -RZ, R2.H0_H0 ;  /* 0x20000002ff047230 */ /* 0x004fcc0000004100 */
[----:B------:R-:W0:Y:S02]  /*1750*/  F2I.FTZ.TRUNC.NTZ R4, R4 ;  /* 0x0000000400047305 */ /* 0x000e24000021f100 */
[----:B0-----:R-:W-:Y:S01]  /*1760*/  PRMT R0, R4, 0x7610, R0 ;  /* 0x0000761004007816 */ /* 0x001fe20000000000 */
[----:B------:R-:W-:Y:S06]  /*1770*/  BRA `(.L_x_17790) ;  /* 0x0000000800b47947 */ /* 0x000fec0003800000 */
.L_x_17795:
[----:B------:R-:W2:Y:S02]  /*1780*/  LDG.E.64 R2, desc[UR36][R2.64] ;  /* 0x0000002402027981 */ /* 0x000ea4000c1e1b00 */
[----:B--2---:R0:W1:Y:S01]  /*1790*/  F2I.F64.TRUNC R0, R2 ;  /* 0x0000000200007311 */ /* 0x004062000030d100 */
[----:B------:R-:W-:Y:S05]  /*17a0*/  BRA `(.L_x_17790) ;  /* 0x0000000800a87947 */ /* 0x000fea0003800000 */
.L_x_17785:
        /* <DEDUP_REMOVED lines=12> */
.L_x_17799:
[----:B------:R-:W2:Y:S02]  /*1870*/  LDG.E.64 R2, desc[UR36][R2.64] ;  /* 0x0000002402027981 */ /* 0x000ea4000c1e1b00 */
[----:B--2---:R3:W4:Y:S01]  /*1880*/  F2I.F64.TRUNC R0, R2 ;  /* 0x0000000200007311 */ /* 0x004722000030d100 */
[----:B------:R-:W-:Y:S05]  /*1890*/  BRA `(.L_x_17790) ;  /* 0x00000008006c7947 */ /* 0x000fea0003800000 */
.L_x_17798:
        /* <DEDUP_REMOVED lines=28> */
.L_x_17801:
        /* <DEDUP_REMOVED lines=15> */
.L_x_17800:
[----:B------:R-:W2:Y:S02]  /*1b50*/  LDG.E.U16 R4, desc[UR36][R2.64] ;  /* 0x0000002402047981 */ /* 0x000ea4000c1e1500 */
[----:B--2---:R-:W-:-:S06]  /*1b60*/  IMAD.U32 R4, R4, 0x10000, RZ ;  /* 0x0001000004047824 */ /* 0x004fcc00078e00ff */
[----:B------:R-:W0:Y:S02]  /*1b70*/  F2I.FTZ.TRUNC.NTZ R4, R4 ;  /* 0x0000000400047305 */ /* 0x000e24000021f100 */
[----:B0-----:R-:W-:Y:S01]  /*1b80*/  PRMT R0, R4, 0x7610, R0 ;  /* 0x0000761004007816 */ /* 0x001fe20000000000 */
[----:B------:R-:W-:Y:S06]  /*1b90*/  BRA `(.L_x_17790) ;  /* 0x0000000400ac7947 */ /* 0x000fec0003800000 */
.L_x_17797:
        /* <DEDUP_REMOVED lines=10> */
.L_x_17804:
        /* <DEDUP_REMOVED lines=21> */
.L_x_17808:
[----:B------:R-:W-:Y:S05]  /*1d90*/  BSYNC B1 ;  /* 0x0000000000017941 */ /* 0x000fea0003800000 */
.L_x_17807:
[----:B------:R-:W-:Y:S01]  /*1da0*/  IMAD.SHL.U32 R2, R2, 0x100000, RZ ;  /* 0x0010000002027824 */ /* 0x000fe200078e00ff */
[----:B------:R-:W-:-:S04]  /*1db0*/  LEA R3, R0, 0x3b800000, 0x17 ;  /* 0x3b80000000037811 */ /* 0x000fc800078eb8ff */
[----:B------:R-:W-:-:S07]  /*1dc0*/  LOP3.LUT R4, R3, R2, R4, 0xfe, !PT ;  /* 0x0000000203047212 */ /* 0x000fce00078efe04 */
.L_x_17806:
[----:B------:R-:W-:Y:S05]  /*1dd0*/  BSYNC B0 ;  /* 0x0000000000007941 */ /* 0x000fea0003800000 */
.L_x_17805:
[----:B------:R-:W0:Y:S02]  /*1de0*/  F2I.FTZ.TRUNC.NTZ R4, R4 ;  /* 0x0000000400047305 */ /* 0x000e24000021f100 */
[----:B0-----:R-:W-:Y:S01]  /*1df0*/  PRMT R0, R4, 0x7610, R0 ;  /* 0x0000761004007816 */ /* 0x001fe20000000000 */
[----:B------:R-:W-:Y:S06]  /*1e00*/  BRA `(.L_x_17790) ;  /* 0x0000000400107947 */ /* 0x000fec0003800000 */
.L_x_17803:
        /* <DEDUP_REMOVED lines=21> */
.L_x_17812:
[----:B------:R-:W-:Y:S05]  /*1f60*/  BSYNC B1 ;  /* 0x0000000000017941 */ /* 0x000fea0003800000 */
.L_x_17811:
[----:B------:R-:W-:Y:S01]  /*1f70*/  IMAD.SHL.U32 R2, R2, 0x200000, RZ ;  /* 0x0020000002027824 */ /* 0x000fe200078e00ff */
[----:B------:R-:W-:-:S04]  /*1f80*/  LEA R3, R0, 0x37800000, 0x17 ;  /* 0x3780000000037811 */ /* 0x000fc800078eb8ff */
[----:B------:R-:W-:-:S07]  /*1f90*/  LOP3.LUT R4, R3, R2, R4, 0xfe, !PT ;  /* 0x0000000203047212 */ /* 0x000fce00078efe04 */
.L_x_17810:
[----:B------:R-:W-:Y:S05]  /*1fa0*/  BSYNC B0 ;  /* 0x0000000000007941 */ /* 0x000fea0003800000 */
.L_x_17809:
[----:B------:R-:W0:Y:S02]  /*1fb0*/  F2I.FTZ.TRUNC.NTZ R4, R4 ;  /* 0x0000000400047305 */ /* 0x000e24000021f100 */
[----:B0-----:R-:W-:Y:S01]  /*1fc0*/  PRMT R0, R4, 0x7610, R0 ;  /* 0x0000761004007816 */ /* 0x001fe20000000000 */
[----:B------:R-:W-:Y:S06]  /*1fd0*/  BRA `(.L_x_17790) ;  /* 0x00000000009c7947 */ /* 0x000fec0003800000 */
.L_x_17802:
        /* <DEDUP_REMOVED lines=14> */
.L_x_17816:
[----:B------:R-:W-:Y:S05]  /*20c0*/  BSYNC B0 ;  /* 0x0000000000007941 */ /* 0x000fea0003800000 */
.L_x_17815:
[----:B------:R-:W0:Y:S02]  /*20d0*/  F2I.FTZ.TRUNC.NTZ R4, R4 ;  /* 0x0000000400047305 */ /* 0x000e24000021f100 */
[----:B0-----:R-:W-:Y:S01]  /*20e0*/  PRMT R0, R4, 0x7610, R0 ;  /* 0x0000761004007816 */ /* 0x001fe20000000000 */
[----:B------:R-:W-:Y:S06]  /*20f0*/  BRA `(.L_x_17790) ;  /* 0x0000000000547947 */ /* 0x000fec0003800000 */
.L_x_17789:
        /* <DEDUP_REMOVED lines=16> */
.L_x_17817:
[----:B------:R-:W-:Y:S01]  /*2200*/  PRMT R0, RZ, 0x7610, R0 ;  /* 0x00007610ff007816 */ /* 0x000fe20000000000 */
[----:B------:R-:W-:Y:S06]  /*2210*/  BRA `(.L_x_17790) ;  /* 0x00000000000c7947 */ /* 0x000fec0003800000 */
.L_x_17814:
[----:B------:R2:W5:Y:S01]  /*2220*/  LDG.E.U8 R0, desc[UR36][R2.64] ;  /* 0x0000002402007981 */ /* 0x000562000c1e1100 */
[----:B------:R-:W-:Y:S05]  /*2230*/  BRA `(.L_x_17790) ;  /* 0x0000000000047947 */ /* 0x000fea0003800000 */
.L_x_17813:
[----:B------:R1:W5:Y:S02]  /*2240*/  LDG.E.U8 R0, desc[UR36][R2.64] ;  /* 0x0000002402007981 */ /* 0x000364000c1e1100 */
.L_x_17790:
[----:B0123--:R-:W0:Y:S01]  /*2250*/  LDC.U8 R3, c[0x0][0x421] ;  /* 0x00010840ff037b82 */ /* 0x00fe220000000000 */
[----:B----45:R-:W-:-:S07]  /*2260*/  PRMT R5, R0, 0x7610, R5 ;  /* 0x0000761000057816 */ /* 0x030fce0000000005 */
[----:B------:R-:W1:Y:S01]  /*2270*/  LDC.U8 R6, c[0x0][0x422] ;  /* 0x00010880ff067b82 */ /* 0x000e620000000000 */
[C---:B0-----:R-:W-:Y:S02]  /*2280*/  PRMT R2, R3.reuse, 0x8880, RZ ;  /* 0x0000888003027816 */ /* 0x041fe400000000ff */
[----:B------:R-:W-:Y:S02]  /*2290*/  PRMT R3, R3, 0x8880, RZ ;  /* 0x0000888003037816 */ /* 0x000fe400000000ff */
[----:B------:R-:W-:Y:S02]  /*22a0*/  PRMT R2, R2, 0x7710, RZ ;  /* 0x0000771002027816 */ /* 0x000fe400000000ff */
[----:B-1----:R-:W-:Y:S02]  /*22b0*/  PRMT R4, R6, 0x9910, RZ ;  /* 0x0000991006047816 */ /* 0x002fe400000000ff */
[----:B------:R-:W-:Y:S01]  /*22c0*/  LOP3.LUT P1, RZ, R2, 0xff, RZ, 0xc0, !PT ;  /* 0x000000ff02ff7812 */ /* 0x000fe2000782c0ff */
[----:B------:R-:W-:-:S02]  /*22d0*/  IMAD.MOV.U32 R2, RZ, RZ, R3 ;  /* 0x000000ffff027224 */ /* 0x000fc400078e0003 */
[----:B------:R-:W-:-:S03]  /*22e0*/  IMAD.MOV.U32 R3, RZ, RZ, R4 ;  /* 0x000000ffff037224 */ /* 0x000fc600078e0004 */
[----:B------:R-:W-:Y:S02]  /*22f0*/  ISETP.GT.AND P0, PT, R2, RZ, PT ;  /* 0x000000ff0200720c */ /* 0x000fe40003f04270 */
[----:B------:R-:W-:-:S05]  /*2300*/  ISETP.GT.AND P2, PT, R3, 0x9, PT ;  /* 0x000000090300780c */ /* 0x000fca0003f44270 */
[----:B------:R-:W-:-:S08]  /*2310*/  @P1 SEL R5, RZ, 0x1, !P0 ;  /* 0x00000001ff051807 */ /* 0x000fd00004000000 */
        /* <DEDUP_REMOVED lines=11> */
.L_x_17821:
[----:B------:R3:W-:Y:S01]  /*23d0*/  STG.E.U8 desc[UR36][R16.64], R5 ;  /* 0x0000000510007986 */ /* 0x0007e2000c101124 */
[----:B------:R-:W-:Y:S05]  /*23e0*/  BRA `(.L_x_17823) ;  /* 0x0000000c00987947 */ /* 0x000fea0003800000 */
.L_x_17820:
        /* <DEDUP_REMOVED lines=12> */
.L_x_17825:
[----:B------:R-:W-:-:S04]  /*24b0*/  LOP3.LUT R5, R5, 0xffff, RZ, 0xc0, !PT ;  /* 0x0000ffff05057812 */ /* 0x000fc800078ec0ff */
[----:B------:R-:W-:-:S05]  /*24c0*/  PRMT R3, R5, 0x8880, RZ ;  /* 0x0000888005037816 */ /* 0x000fca00000000ff */
[----:B------:R1:W-:Y:S01]  /*24d0*/  STG.E desc[UR36][R16.64], R3 ;  /* 0x0000000310007986 */ /* 0x0003e2000c101924 */
[----:B------:R-:W-:Y:S05]  /*24e0*/  BRA `(.L_x_17823) ;  /* 0x0000000c00587947 */ /* 0x000fea0003800000 */
.L_x_17824:
[----:B------:R-:W-:-:S04]  /*24f0*/  PRMT R3, R5, 0x8880, RZ ;  /* 0x0000888005037816 */ /* 0x000fc800000000ff */
[----:B------:R-:W-:-:S05]  /*2500*/  PRMT R3, R3, 0x7710, RZ ;  /* 0x0000771003037816 */ /* 0x000fca00000000ff */
[----:B------:R2:W-:Y:S01]  /*2510*/  STG.E.U16 desc[UR36][R16.64], R3 ;  /* 0x0000000310007986 */ /* 0x0005e2000c101524 */
[----:B------:R-:W-:Y:S05]  /*2520*/  BRA `(.L_x_17823) ;  /* 0x0000000c00487947 */ /* 0x000fea0003800000 */
.L_x_17819:
        /* <DEDUP_REMOVED lines=9> */
.L_x_17827:
[----:B------:R-:W0:Y:S02]  /*25c0*/  I2F.S8 R0, R5 ;  /* 0x0000000500007306 */ /* 0x000e240000001400 */
[----:B0-----:R-:W-:-:S05]  /*25d0*/  F2FP.F16.F32.PACK_AB R0, RZ, R0 ;  /* 0x00000000ff00723e */ /* 0x001fca00000000ff */
[----:B------:R0:W-:Y:S01]  /*25e0*/  STG.E.U16 desc[UR36][R16.64], R0 ;  /* 0x0000000010007986 */ /* 0x0001e2000c101524 */
[----:B------:R-:W-:Y:S05]  /*25f0*/  BRA `(.L_x_17823) ;  /* 0x0000000c00147947 */ /* 0x000fea0003800000 */
.L_x_17826:
        /* <DEDUP_REMOVED lines=10> */
.L_x_17829:
[----:B------:R-:W0:Y:S02]  /*26a0*/  I2F.S8 R5, R5 ;  /* 0x0000000500057306 */ /* 0x000e240000001400 */
[----:B0-----:R-:W-:-:S04]  /*26b0*/  F2FP.F16.F32.PACK_AB R3, RZ, R5 ;  /* 0x00000005ff03723e */ /* 0x001fc800000000ff */
[----:B------:R-:W-:-:S05]  /*26c0*/  PRMT R3, R3, 0x5410, RZ ;  /* 0x0000541003037816 */ /* 0x000fca00000000ff */
[----:B------:R0:W-:Y:S01]  /*26d0*/  STG.E desc[UR36][R16.64], R3 ;  /* 0x0000000310007986 */ /* 0x0001e2000c101924 */
[----:B------:R-:W-:Y:S05]  /*26e0*/  BRA `(.L_x_17823) ;  /* 0x0000000800d87947 */ /* 0x000fea0003800000 */
.L_x_17828:
[----:B------:R-:W-:-:S04]  /*26f0*/  PRMT R2, R5, 0x8880, RZ ;  /* 0x0000888005027816 */ /* 0x000fc800000000ff */
[----:B------:R-:W-:-:S06]  /*2700*/  PRMT R2, R2, 0x7710, RZ ;  /* 0x0000771002027816 */ /* 0x000fcc00000000ff */
[----:B------:R-:W0:Y:S02]  /*2710*/  I2F.F64.S16 R2, R2 ;  /* 0x0000000200027312 */ /* 0x000e240000101c00 */
[----:B0-----:R0:W-:Y:S01]  /*2720*/  STG.E.64 desc[UR36][R16.64], R2 ;  /* 0x0000000210007986 */ /* 0x0011e2000c101b24 */
[----:B------:R-:W-:Y:S05]  /*2730*/  BRA `(.L_x_17823) ;  /* 0x0000000800c47947 */ /* 0x000fea0003800000 */
.L_x_17818:
        /* <DEDUP_REMOVED lines=12> */
.L_x_17832:
[----:B------:R-:W-:Y:S02]  /*2800*/  PRMT R4, R5, 0x8880, RZ ;  /* 0x0000888005047816 */ /* 0x000fe400000000ff */
[----:B------:R-:W-:Y:S02]  /*2810*/  CS2R R6, SRZ ;  /* 0x0000000000067805 */ /* 0x000fe4000001ff00 */
[----:B------:R-:W-:-:S06]  /*2820*/  PRMT R4, R4, 0x7710, RZ ;  /* 0x0000771004047816 */ /* 0x000fcc00000000ff */
[----:B------:R-:W0:Y:S02]  /*2830*/  I2F.F64.S16 R4, R4 ;  /* 0x0000000400047312 */ /* 0x000e240000101c00 */
[----:B0-----:R0:W-:Y:S01]  /*2840*/  STG.E.128 desc[UR36][R16.64], R4 ;  /* 0x0000000410007986 */ /* 0x0011e2000c101d24 */
[----:B------:R-:W-:Y:S05]  /*2850*/  BRA `(.L_x_17823) ;  /* 0x00000008007c7947 */ /* 0x000fea0003800000 */
.L_x_17831:
        /* <DEDUP_REMOVED lines=21> */
.L_x_17836:
[----:B------:R-:W-:Y:S05]  /*29b0*/  BSYNC B0 ;  /* 0x0000000000007941 */ /* 0x000fea0003800000 */
.L_x_17835:
[----:B------:R-:W-:-:S05]  /*29c0*/  LOP3.LUT R3, R0, R3, RZ, 0xfc, !PT ;  /* 0x0000000300037212 */ /* 0x000fca00078efcff */
[----:B------:R0:W-:Y:S01]  /*29d0*/  STG.E.U8 desc[UR36][R16.64], R3 ;  /* 0x0000000310007986 */ /* 0x0001e2000c101124 */
[----:B------:R-:W-:Y:S05]  /*29e0*/  BRA `(.L_x_17823) ;  /* 0x0000000800187947 */ /* 0x000fea0003800000 */
.L_x_17834:
        /* <DEDUP_REMOVED lines=13> */
.L_x_17838:
[----:B------:R-:W-:Y:S01]  /*2ac0*/  IMAD.MOV.U32 R0, RZ, RZ, 0x7f ;  /* 0x0000007fff007424 */ /* 0x000fe200078e00ff */
[----:B------:R-:W-:-:S04]  /*2ad0*/  ISETP.GT.U32.AND P0, PT, R2, 0x7f800000, PT ;  /* 0x7f8000000200780c */ /* 0x000fc80003f04070 */
[----:B------:R-:W-:-:S09]  /*2ae0*/  SEL R0, R0, 0x7c, P0 ;  /* 0x0000007c00007807 */ /* 0x000fd20000000000 */
.L_x_17839:
[----:B------:R-:W-:Y:S05]  /*2af0*/  BSYNC B0 ;  /* 0x0000000000007941 */ /* 0x000fea0003800000 */
.L_x_17837:
[----:B------:R-:W-:-:S04]  /*2b00*/  LOP3.LUT R2, R5, 0x80000000, RZ, 0xc0, !PT ;  /* 0x8000000005027812 */ /* 0x000fc800078ec0ff */
[----:B------:R-:W-:-:S04]  /*2b10*/  SHF.R.U32.HI R3, RZ, 0x18, R2 ;  /* 0x00000018ff037819 */ /* 0x000fc80000011602 */
[----:B------:R-:W-:-:S05]  /*2b20*/  LOP3.LUT R3, R0, R3, RZ, 0xfc, !PT ;  /* 0x0000000300037212 */ /* 0x000fca00078efcff */
[----:B------:R0:W-:Y:S01]  /*2b30*/  STG.E.U8 desc[UR36][R16.64], R3 ;  /* 0x0000000310007986 */ /* 0x0001e2000c101124 */
[----:B------:R-:W-:Y:S05]  /*2b40*/  BRA `(.L_x_17823) ;  /* 0x0000000400c07947 */ /* 0x000fea0003800000 */
.L_x_17833:
[----:B------:R-:W0:Y:S02]  /*2b50*/  I2F.S8 R0, R5 ;  /* 0x0000000500007306 */ /* 0x000e240000001400 */
[----:B0-----:R-:W-:-:S05]  /*2b60*/  F2FP.BF16.F32.PACK_AB R0, RZ, R0 ;  /* 0x00000000ff00723e */ /* 0x001fca00000010ff */
[----:B------:R0:W-:Y:S01]  /*2b70*/  STG.E.U16 desc[UR36][R16.64], R0 ;  /* 0x0000000010007986 */ /* 0x0001e2000c101524 */
[----:B------:R-:W-:Y:S05]  /*2b80*/  BRA `(.L_x_17823) ;  /* 0x0000000400b07947 */ /* 0x000fea0003800000 */
.L_x_17830:
        /* <DEDUP_REMOVED lines=12> */
.L_x_17842:
        /* <DEDUP_REMOVED lines=17> */
.L_x_17845:
[----:B------:R-:W-:-:S04]  /*2d60*/  LOP3.LUT R2, R5, 0x80000000, RZ, 0xc0, !PT ;  /* 0x8000000005027812 */ /* 0x000fc800078ec0ff */
[----:B------:R-:W-:-:S04]  /*2d70*/  SHF.R.U32.HI R3, RZ, 0x18, R2 ;  /* 0x00000018ff037819 */ /* 0x000fc80000011602 */
[----:B------:R-:W-:-:S04]  /*2d80*/  LOP3.LUT R0, R0, R3, RZ, 0xfc, !PT ;  /* 0x0000000300007212 */ /* 0x000fc800078efcff */
[----:B------:R-:W-:-:S07]  /*2d90*/  PRMT R8, R0, 0x7610, R8 ;  /* 0x0000761000087816 */ /* 0x000fce0000000008 */
.L_x_17844:
[----:B------:R-:W-:Y:S05]  /*2da0*/  BSYNC B0 ;  /* 0x0000000000007941 */ /* 0x000fea0003800000 */
.L_x_17843:
[----:B------:R0:W-:Y:S01]  /*2db0*/  STG.E.U8 desc[UR36][R16.64], R8 ;  /* 0x0000000810007986 */ /* 0x0001e2000c101124 */
[----:B------:R-:W-:Y:S05]  /*2dc0*/  BRA `(.L_x_17823) ;  /* 0x0000000400207947 */ /* 0x000fea0003800000 */
.L_x_17841:
        /* <DEDUP_REMOVED lines=17> */
.L_x_17848:
[----:B------:R-:W-:-:S04]  /*2ee0*/  LOP3.LUT R2, R5, 0x80000000, RZ, 0xc0, !PT ;  /* 0x8000000005027812 */ /* 0x000fc800078ec0ff */
[----:B------:R-:W-:-:S04]  /*2ef0*/  SHF.R.U32.HI R3, RZ, 0x18, R2 ;  /* 0x00000018ff037819 */ /* 0x000fc80000011602 */
[----:B------:R-:W-:-:S04]  /*2f00*/  LOP3.LUT R0, R0, R3, RZ, 0xfc, !PT ;  /* 0x0000000300007212 */ /* 0x000fc800078efcff */
[----:B------:R-:W-:-:S07]  /*2f10*/  PRMT R8, R0, 0x7610, R8 ;  /* 0x0000761000087816 */ /* 0x000fce0000000008 */
.L_x_17847:
[----:B------:R-:W-:Y:S05]  /*2f20*/  BSYNC B0 ;  /* 0x0000000000007941 */ /* 0x000fea0003800000 */
.L_x_17846:
[----:B------:R0:W-:Y:S01]  /*2f30*/  STG.E.U8 desc[UR36][R16.64], R8 ;  /* 0x0000000810007986 */ /* 0x0001e2000c101124 */
[----:B------:R-:W-:Y:S05]  /*2f40*/  BRA `(.L_x_17823) ;  /* 0x0000000000c07947 */ /* 0x000fea0003800000 */
.L_x_17840:
        /* <DEDUP_REMOVED lines=22> */
.L_x_17822:
        /* <DEDUP_REMOVED lines=16> */
.L_x_17851:
[----:B------:R-:W-:Y:S05]  /*31b0*/  BRA `(.L_x_17823) ;  /* 0x0000000000247947 */ /* 0x000fea0003800000 */
.L_x_17850:
[----:B------:R-:W-:-:S04]  /*31c0*/  LOP3.LUT R5, R5, 0xffff, RZ, 0xc0, !PT ;  /* 0x0000ffff05057812 */ /* 0x000fc800078ec0ff */
[----:B------:R-:W-:-:S05]  /*31d0*/  PRMT R5, R5, 0x8880, RZ ;  /* 0x0000888005057816 */ /* 0x000fca00000000ff */
[----:B------:R-:W-:-:S05]  /*31e0*/  IMAD.MOV.U32 R2, RZ, RZ, R5 ;  /* 0x000000ffff027224 */ /* 0x000fca00078e0005 */
[----:B------:R-:W-:-:S05]  /*31f0*/  SHF.R.S32.HI R3, RZ, 0x1f, R2 ;  /* 0x0000001fff037819 */ /* 0x000fca0000011402 */
[----:B------:R0:W-:Y:S01]  /*3200*/  STG.E.64 desc[UR36][R16.64], R2 ;  /* 0x0000000210007986 */ /* 0x0001e2000c101b24 */
[----:B------:R-:W-:Y:S05]  /*3210*/  BRA `(.L_x_17823) ;  /* 0x00000000000c7947 */ /* 0x000fea0003800000 */
.L_x_17849:
[----:B------:R-:W-:-:S04]  /*3220*/  LOP3.LUT R5, R5, 0xffff, RZ, 0xc0, !PT ;  /* 0x0000ffff05057812 */ /* 0x000fc800078ec0ff */
[----:B------:R-:W-:-:S05]  /*3230*/  PRMT R3, R5, 0x8880, RZ ;  /* 0x0000888005037816 */ /* 0x000fca00000000ff */
[----:B------:R0:W-:Y:S02]  /*3240*/  STG.E desc[UR36][R16.64], R3 ;  /* 0x0000000310007986 */ /* 0x0001e4000c101924 */
.L_x_17823:
[----:B------:R-:W-:-:S04]  /*3250*/  IMAD R18, R23, 0x200, R18 ;  /* 0x0000020017127824 */ /* 0x000fc800078e0212 */
[----:B------:R-:W-:-:S07]  /*3260*/  VIADD R19, R18, 0x80 ;  /* 0x0000008012137836 */ /* 0x000fce0000000000 */
.L_x_17783:
[----:B------:R-:W-:Y:S05]  /*3270*/  BSYNC B6 ;  /* 0x0000000000067941 */ /* 0x000fea0003800000 */
.L_x_17782:
        /* <DEDUP_REMOVED lines=307> */
.L_x_17854:
        /* <DEDUP_REMOVED lines=20> */
.L_x_17858:
[----:B------:R0:W5:Y:S01]  /*46f0*/  LDG.E.U8 R0, desc[UR36][R2.64] ;  /* 0x0000002402007981 */ /* 0x000162000c1e1100 */
[----:B------:R-:W-:Y:S05]  /*4700*/  BRA `(.L_x_17860) ;  /* 0x0000000c00547947 */ /* 0x000fea0003800000 */
.L_x_17857:
        /* <DEDUP_REMOVED lines=8> */
.L_x_17862:
[----:B------:R0:W5:Y:S01]  /*4790*/  LDG.E.U8 R0, desc[UR36][R2.64] ;  /* 0x0000002402007981 */ /* 0x000162000c1e1100 */
[----:B------:R-:W-:Y:S05]  /*47a0*/  BRA `(.L_x_17860) ;  /* 0x0000000c002c7947 */ /* 0x000fea0003800000 */
.L_x_17861:
[----:B------:R0:W5:Y:S01]  /*47b0*/  LDG.E.U16 R0, desc[UR36][R2.64] ;  /* 0x0000002402007981 */ /* 0x000162000c1e1500 */
[----:B------:R-:W-:Y:S05]  /*47c0*/  BRA `(.L_x_17860) ;  /* 0x0000000c00247947 */ /* 0x000fea0003800000 */
.L_x_17856:
        /* <DEDUP_REMOVED lines=9> */
.L_x_17864:
[----:B------:R-:W2:Y:S02]  /*4860*/  LDG.E.U16 R4, desc[UR36][R2.64] ;  /* 0x0000002402047981 */ /* 0x000ea4000c1e1500 */
[----:B--2---:R-:W-:-:S06]  /*4870*/  HADD2.F32 R4, -RZ, R4.H0_H0 ;  /* 0x20000004ff047230 */ /* 0x004fcc0000004100 */
[----:B------:R-:W0:Y:S02]  /*4880*/  F2I.FTZ.TRUNC.NTZ R4, R4 ;  /* 0x0000000400047305 */ /* 0x000e24000021f100 */
[----:B0-----:R-:W-:Y:S01]  /*4890*/  PRMT R0, R4, 0x7610, R0 ;  /* 0x0000761004007816 */ /* 0x001fe20000000000 */
[----:B------:R-:W-:Y:S06]  /*48a0*/  BRA `(.L_x_17860) ;  /* 0x0000000800ec7947 */ /* 0x000fec0003800000 */
.L_x_17863:
        /* <DEDUP_REMOVED lines=9> */
.L_x_17866:
[----:B------:R-:W2:Y:S02]  /*4940*/  LDG.E.U16 R2, desc[UR36][R2.64] ;  /* 0x0000002402027981 */ /* 0x000ea4000c1e1500 */
[----:B--2---:R-:W-:-:S06]  /*4950*/  HADD2.F32 R4, -RZ, R2.H0_H0 ;  /* 0x20000002ff047230 */ /* 0x004fcc0000004100 */
[----:B------:R-:W0:Y:S02]  /*4960*/  F2I.FTZ.TRUNC.NTZ R4, R4 ;  /* 0x0000000400047305 */ /* 0x000e24000021f100 */
[----:B0-----:R-:W-:Y:S01]  /*4970*/  PRMT R0, R4, 0x7610, R0 ;  /* 0x0000761004007816 */ /* 0x001fe20000000000 */
[----:B------:R-:W-:Y:S06]  /*4980*/  BRA `(.L_x_17860) ;  /* 0x0000000800b47947 */ /* 0x000fec0003800000 */
.L_x_17865:
[----:B------:R-:W2:Y:S02]  /*4990*/  LDG.E.64 R2, desc[UR36][R2.64] ;  /* 0x0000002402027981 */ /* 0x000ea4000c1e1b00 */
[----:B--2---:R0:W1:Y:S01]  /*49a0*/  F2I.F64.TRUNC R0, R2 ;  /* 0x0000000200007311 */ /* 0x004062000030d100 */
[----:B------:R-:W-:Y:S05]  /*49b0*/  BRA `(.L_x_17860) ;  /* 0x0000000800a87947 */ /* 0x000fea0003800000 */
.L_x_17855:
        /* <DEDUP_REMOVED lines=12> */
.L_x_17869:
[----:B------:R-:W2:Y:S02]  /*4a80*/  LDG.E.64 R2, desc[UR36][R2.64] ;  /* 0x0000002402027981 */ /* 0x000ea4000c1e1b00 */
[----:B--2---:R3:W4:Y:S01]  /*4a90*/  F2I.F64.TRUNC R0, R2 ;  /* 0x0000000200007311 */ /* 0x004722000030d100 */
[----:B------:R-:W-:Y:S05]  /*4aa0*/  BRA `(.L_x_17860) ;  /* 0x00000008006c7947 */ /* 0x000fea0003800000 */
.L_x_17868:
        /* <DEDUP_REMOVED lines=28> */
.L_x_17871:
        /* <DEDUP_REMOVED lines=15> */
.L_x_17870:
[----:B------:R-:W2:Y:S02]  /*4d60*/  LDG.E.U16 R4, desc[UR36][R2.64] ;  /* 0x0000002402047981 */ /* 0x000ea4000c1e1500 */
[----:B--2---:R-:W-:-:S06]  /*4d70*/  IMAD.U32 R4, R4, 0x10000, RZ ;  /* 0x0001000004047824 */ /* 0x004fcc00078e00ff */
[----:B------:R-:W0:Y:S02]  /*4d80*/  F2I.FTZ.TRUNC.NTZ R4, R4 ;  /* 0x0000000400047305 */ /* 0x000e24000021f100 */
[----:B0-----:R-:W-:Y:S01]  /*4d90*/  PRMT R0, R4, 0x7610, R0 ;  /* 0x0000761004007816 */ /* 0x001fe20000000000 */
[----:B------:R-:W-:Y:S06]  /*4da0*/  BRA `(.L_x_17860) ;  /* 0x0000000400ac7947 */ /* 0x000fec0003800000 */
.L_x_17867:
        /* <DEDUP_REMOVED lines=10> */
.L_x_17874:
        /* <DEDUP_REMOVED lines=21> */
.L_x_17878:
[----:B------:R-:W-:Y:S05]  /*4fa0*/  BSYNC B1 ;  /* 0x0000000000017941 */ /* 0x000fea0003800000 */
.L_x_17877:
[----:B------:R-:W-:Y:S01]  /*4fb0*/  IMAD.SHL.U32 R2, R2, 0x100000, RZ ;  /* 0x0010000002027824 */ /* 0x000fe200078e00ff */
[----:B------:R-:W-:-:S04]  /*4fc0*/  LEA R3, R0, 0x3b800000, 0x17 ;  /* 0x3b80000000037811 */ /* 0x000fc800078eb8ff */
[----:B------:R-:W-:-:S07]  /*4fd0*/  LOP3.LUT R4, R3, R2, R4, 0xfe, !PT ;  /* 0x0000000203047212 */ /* 0x000fce00078efe04 */
.L_x_17876:
[----:B------:R-:W-:Y:S05]  /*4fe0*/  BSYNC B0 ;  /* 0x0000000000007941 */ /* 0x000fea0003800000 */
.L_x_17875:
[----:B------:R-:W0:Y:S02]  /*4ff0*/  F2I.FTZ.TRUNC.NTZ R4, R4 ;  /* 0x0000000400047305 */ /* 0x000e24000021f100 */
[----:B0-----:R-:W-:Y:S01]  /*5000*/  PRMT R0, R4, 0x7610, R0 ;  /* 0x0000761004007816 */ /* 0x001fe20000000000 */
[----:B------:R-:W-:Y:S06]  /*5010*/  BRA `(.L_x_17860) ;  /* 0x0000000400107947 */ /* 0x000fec0003800000 */
.L_x_17873:
        /* <DEDUP_REMOVED lines=21> */
.L_x_17882:
[----:B------:R-:W-:Y:S05]  /*5170*/  BSYNC B1 ;  /* 0x0000000000017941 */ /* 0x000fea0003800000 */
.L_x_17881:
[----:B------:R-:W-:Y:S01]  /*5180*/  IMAD.SHL.U32 R2, R2, 0x200000, RZ ;  /* 0x0020000002027824 */ /* 0x000fe200078e00ff */
[----:B------:R-:W-:-:S04]  /*5190*/  LEA R3, R0, 0x37800000, 0x17 ;  /* 0x3780000000037811 */ /* 0x000fc800078eb8ff */
[----:B------:R-:W-:-:S07]  /*51a0*/  LOP3.LUT R4, R3, R2, R4, 0xfe, !PT ;  /* 0x0000000203047212 */ /* 0x000fce00078efe04 */
.L_x_17880:
[----:B------:R-:W-:Y:S05]  /*51b0*/  BSYNC B0 ;  /* 0x0000000000007941 */ /* 0x000fea0003800000 */
.L_x_17879:
[----:B------:R-:W0:Y:S02]  /*51c0*/  F2I.FTZ.TRUNC.NTZ R4, R4 ;  /* 0x0000000400047305 */ /* 0x000e24000021f100 */
[----:B0-----:R-:W-:Y:S01]  /*51d0*/  PRMT R0, R4, 0x7610, R0 ;  /* 0x0000761004007816 */ /* 0x001fe20000000000 */
[----:B------:R-:W-:Y:S06]  /*51e0*/  BRA `(.L_x_17860) ;  /* 0x00000000009c7947 */ /* 0x000fec0003800000 */
.L_x_17872:
        /* <DEDUP_REMOVED lines=14> */
.L_x_17886:
[----:B------:R-:W-:Y:S05]  /*52d0*/  BSYNC B0 ;  /* 0x0000000000007941 */ /* 0x000fea0003800000 */
.L_x_17885:
[----:B------:R-:W0:Y:S02]  /*52e0*/  F2I.FTZ.TRUNC.NTZ R4, R4 ;  /* 0x0000000400047305 */ /* 0x000e24000021f100 */
[----:B0-----:R-:W-:Y:S01]  /*52f0*/  PRMT R0, R4, 0x7610, R0 ;  /* 0x0000761004007816 */ /* 0x001fe20000000000 */
[----:B------:R-:W-:Y:S06]  /*5300*/  BRA `(.L_x_17860) ;  /* 0x0000000000547947 */ /* 0x000fec0003800000 */
.L_x_17859:
        /* <DEDUP_REMOVED lines=16> */
.L_x_17887:
[----:B------:R-:W-:Y:S01]  /*5410*/  PRMT R0, RZ, 0x7610, R0 ;  /* 0x00007610ff007816 */ /* 0x000fe20000000000 */
[----:B------:R-:W-:Y:S06]  /*5420*/  BRA `(.L_x_17860) ;  /* 0x00000000000c7947 */ /* 0x000fec0003800000 */
.L_x_17884:
[----:B------:R2:W5:Y:S01]  /*5430*/  LDG.E.U8 R0, desc[UR36][R2.64] ;  /* 0x0000002402007981 */ /* 0x000562000c1e1100 */
[----:B------:R-:W-:Y:S05]  /*5440*/  BRA `(.L_x_17860) ;  /* 0x0000000000047947 */ /* 0x000fea0003800000 */
.L_x_17883:
[----:B------:R1:W5:Y:S02]  /*5450*/  LDG.E.U8 R0, desc[UR36][R2.64] ;  /* 0x0000002402007981 */ /* 0x000364000c1e1100 */
.L_x_17860:
[----:B0123--:R-:W0:Y:S01]  /*5460*/  LDC.U8 R2, c[0x0][0x421] ;  /* 0x00010840ff027b82 */ /* 0x00fe220000000000 */
[----:B----45:R-:W-:-:S07]  /*5470*/  PRMT R5, R0, 0x7610, R5 ;  /* 0x0000761000057816 */ /* 0x030fce0000000005 */
[----:B------:R-:W1:Y:S01]  /*5480*/  LDC.U8 R6, c[0x0][0x422] ;  /* 0x00010880ff067b82 */ /* 0x000e620000000000 */
[C---:B0-----:R-:W-:Y:S02]  /*5490*/  PRMT R3, R2.reuse, 0x8880, RZ ;  /* 0x0000888002037816 */ /* 0x041fe400000000ff */
[----:B------:R-:W-:Y:S02]  /*54a0*/  PRMT R2, R2, 0x8880, RZ ;  /* 0x0000888002027816 */ /* 0x000fe400000000ff */
[----:B------:R-:W-:Y:S02]  /*54b0*/  PRMT R3, R3, 0x7710, RZ ;  /* 0x0000771003037816 */ /* 0x000fe400000000ff */
[----:B------:R-:W-:Y:S02]  /*54c0*/  ISETP.GT.AND P1, PT, R2, RZ, PT ;  /* 0x000000ff0200720c */ /* 0x000fe40003f24270 */
[----:B-1----:R-:W-:Y:S02]  /*54d0*/  PRMT R4, R6, 0x9910, RZ ;  /* 0x0000991006047816 */ /* 0x002fe400000000ff */
[----:B------:R-:W-:-:S03]  /*54e0*/  LOP3.LUT P0, RZ, R3, 0xff, RZ, 0xc0, !PT ;  /* 0x000000ff03ff7812 */ /* 0x000fc6000780c0ff */
[----:B------:R-:W-:-:S05]  /*54f0*/  IMAD.MOV.U32 R3, RZ, RZ, R4 ;  /* 0x000000ffff037224 */ /* 0x000fca00078e0004 */
        /* <DEDUP_REMOVED lines=13> */
.L_x_17891:
[----:B------:R0:W-:Y:S01]  /*55d0*/  STG.E.U8 desc[UR36][R16.64], R5 ;  /* 0x0000000510007986 */ /* 0x0001e2000c101124 */
[----:B------:R-:W-:Y:S05]  /*55e0*/  BRA `(.L_x_17893) ;  /* 0x0000000c00987947 */ /* 0x000fea0003800000 */
.L_x_17890:
        /* <DEDUP_REMOVED lines=12> */
.L_x_17895:
[----:B------:R-:W-:-:S04]  /*56b0*/  LOP3.LUT R5, R5, 0xffff, RZ, 0xc0, !PT ;  /* 0x0000ffff05057812 */ /* 0x000fc800078ec0ff */
[----:B------:R-:W-:-:S05]  /*56c0*/  PRMT R3, R5, 0x8880, RZ ;  /* 0x0000888005037816 */ /* 0x000fca00000000ff */
[----:B------:R0:W-:Y:S01]  /*56d0*/  STG.E desc[UR36][R16.64], R3 ;  /* 0x0000000310007986 */ /* 0x0001e2000c101924 */
[----:B------:R-:W-:Y:S05]  /*56e0*/  BRA `(.L_x_17893) ;  /* 0x0000000c00587947 */ /* 0x000fea0003800000 */
.L_x_17894:
[----:B------:R-:W-:-:S04]  /*56f0*/  PRMT R3, R5, 0x8880, RZ ;  /* 0x0000888005037816 */ /* 0x000fc800000000ff */
[----:B------:R-:W-:-:S05]  /*5700*/  PRMT R3, R3, 0x7710, RZ ;  /* 0x0000771003037816 */ /* 0x000fca00000000ff */
[----:B------:R0:W-:Y:S01]  /*5710*/  STG.E.U16 desc[UR36][R16.64], R3 ;  /* 0x0000000310007986 */ /* 0x0001e2000c101524 */
[----:B------:R-:W-:Y:S05]  /*5720*/  BRA `(.L_x_17893) ;  /* 0x0000000c00487947 */ /* 0x000fea0003800000 */
.L_x_17889:
        /* <DEDUP_REMOVED lines=9> */
.L_x_17897:
[----:B------:R-:W0:Y:S02]  /*57c0*/  I2F.S8 R0, R5 ;  /* 0x0000000500007306 */ /* 0x000e240000001400 */
[----:B0-----:R-:W-:-:S05]  /*57d0*/  F2FP.F16.F32.PACK_AB R0, RZ, R0 ;  /* 0x00000000ff00723e */ /* 0x001fca00000000ff */
[----:B------:R0:W-:Y:S01]  /*57e0*/  STG.E.U16 desc[UR36][R16.64], R0 ;  /* 0x0000000010007986 */ /* 0x0001e2000c101524 */
[----:B------:R-:W-:Y:S05]  /*57f0*/  BRA `(.L_x_17893) ;  /* 0x0000000c00147947 */ /* 0x000fea0003800000 */
.L_x_17896:
        /* <DEDUP_REMOVED lines=10> */
.L_x_17899:
[----:B------:R-:W0:Y:S02]  /*58a0*/  I2F.S8 R5, R5 ;  /* 0x0000000500057306 */ /* 0x000e240000001400 */
[----:B0-----:R-:W-:-:S04]  /*58b0*/  F2FP.F16.F32.PACK_AB R3, RZ, R5 ;  /* 0x00000005ff03723e */ /* 0x001fc800000000ff */
[----:B------:R-:W-:-:S05]  /*58c0*/  PRMT R3, R3, 0x5410, RZ ;  /* 0x0000541003037816 */ /* 0x000fca00000000ff */
[----:B------:R0:W-:Y:S01]  /*58d0*/  STG.E desc[UR36][R16.64], R3 ;  /* 0x0000000310007986 */ /* 0x0001e2000c101924 */
[----:B------:R-:W-:Y:S05]  /*58e0*/  BRA `(.L_x_17893) ;  /* 0x0000000800d87947 */ /* 0x000fea0003800000 */
.L_x_17898:
[----:B------:R-:W-:-:S04]  /*58f0*/  PRMT R2, R5, 0x8880, RZ ;  /* 0x0000888005027816 */ /* 0x000fc800000000ff */
[----:B------:R-:W-:-:S06]  /*5900*/  PRMT R2, R2, 0x7710, RZ ;  /* 0x0000771002027816 */ /* 0x000fcc00000000ff */
[----:B------:R-:W0:Y:S02]  /*5910*/  I2F.F64.S16 R2, R2 ;  /* 0x0000000200027312 */ /* 0x000e240000101c00 */
[----:B0-----:R0:W-:Y:S01]  /*5920*/  STG.E.64 desc[UR36][R16.64], R2 ;  /* 0x0000000210007986 */ /* 0x0011e2000c101b24 */
[----:B------:R-:W-:Y:S05]  /*5930*/  BRA `(.L_x_17893) ;  /* 0x0000000800c47947 */ /* 0x000fea0003800000 */
.L_x_17888:
        /* <DEDUP_REMOVED lines=12> */
.L_x_17902:
[----:B------:R-:W-:Y:S02]  /*5a00*/  PRMT R4, R5, 0x8880, RZ ;  /* 0x0000888005047816 */ /* 0x000fe400000000ff */
[----:B------:R-:W-:Y:S02]  /*5a10*/  CS2R R6, SRZ ;  /* 0x0000000000067805 */ /* 0x000fe4000001ff00 */
[----:B------:R-:W-:-:S06]  /*5a20*/  PRMT R4, R4, 0x7710, RZ ;  /* 0x0000771004047816 */ /* 0x000fcc00000000ff */
[----:B------:R-:W0:Y:S02]  /*5a30*/  I2F.F64.S16 R4, R4 ;  /* 0x0000000400047312 */ /* 0x000e240000101c00 */
[----:B0-----:R0:W-:Y:S01]  /*5a40*/  STG.E.128 desc[UR36][R16.64], R4 ;  /* 0x0000000410007986 */ /* 0x0011e2000c101d24 */
[----:B------:R-:W-:Y:S05]  /*5a50*/  BRA `(.L_x_17893) ;  /* 0x00000008007c7947 */ /* 0x000fea0003800000 */
.L_x_17901:
        /* <DEDUP_REMOVED lines=21> */
.L_x_17906:
[----:B------:R-:W-:Y:S05]  /*5bb0*/  BSYNC B0 ;  /* 0x0000000000007941 */ /* 0x000fea0003800000 */
.L_x_17905:
[----:B------:R-:W-:-:S05]  /*5bc0*/  LOP3.LUT R3, R0, R3, RZ, 0xfc, !PT ;  /* 0x0000000300037212 */ /* 0x000fca00078efcff */
[----:B------:R0:W-:Y:S01]  /*5bd0*/  STG.E.U8 desc[UR36][R16.64], R3 ;  /* 0x0000000310007986 */ /* 0x0001e2000c101124 */
[----:B------:R-:W-:Y:S05]  /*5be0*/  BRA `(.L_x_17893) ;  /* 0x0000000800187947 */ /* 0x000fea0003800000 */
.L_x_17904:
        /* <DEDUP_REMOVED lines=13> */
.L_x_17908:
[----:B------:R-:W-:Y:S01]  /*5cc0*/  IMAD.MOV.U32 R0, RZ, RZ, 0x7f ;  /* 0x0000007fff007424 */ /* 0x000fe200078e00ff */
[----:B------:R-:W-:-:S04]  /*5cd0*/  ISETP.GT.U32.AND P0, PT, R2, 0x7f800000, PT ;  /* 0x7f8000000200780c */ /* 0x000fc80003f04070 */
[----:B------:R-:W-:-:S09]  /*5ce0*/  SEL R0, R0, 0x7c, P0 ;  /* 0x0000007c00007807 */ /* 0x000fd20000000000 */
.L_x_17909:
[----:B------:R-:W-:Y:S05]  /*5cf0*/  BSYNC B0 ;  /* 0x0000000000007941 */ /* 0x000fea0003800000 */
.L_x_17907:
[----:B------:R-:W-:-:S04]  /*5d00*/  LOP3.LUT R2, R5, 0x80000000, RZ, 0xc0, !PT ;  /* 0x8000000005027812 */ /* 0x000fc800078ec0ff */
[----:B------:R-:W-:-:S04]  /*5d10*/  SHF.R.U32.HI R3, RZ, 0x18, R2 ;  /* 0x00000018ff037819 */ /* 0x000fc80000011602 */
[----:B------:R-:W-:-:S05]  /*5d20*/  LOP3.LUT R3, R0, R3, RZ, 0xfc, !PT ;  /* 0x0000000300037212 */ /* 0x000fca00078efcff */
[----:B------:R0:W-:Y:S01]  /*5d30*/  STG.E.U8 desc[UR36][R16.64], R3 ;  /* 0x0000000310007986 */ /* 0x0001e2000c101124 */
[----:B------:R-:W-:Y:S05]  /*5d40*/  BRA `(.L_x_17893) ;  /* 0x0000000400c07947 */ /* 0x000fea0003800000 */
.L_x_17903:
[----:B------:R-:W0:Y:S02]  /*5d50*/  I2F.S8 R0, R5 ;  /* 0x0000000500007306 */ /* 0x000e240000001400 */
[----:B0-----:R-:W-:-:S05]  /*5d60*/  F2FP.BF16.F32.PACK_AB R0, RZ, R0 ;  /* 0x00000000ff00723e */ /* 0x001fca00000010ff */
[----:B------:R0:W-:Y:S01]  /*5d70*/  STG.E.U16 desc[UR36][R16.64], R0 ;  /* 0x0000000010007986 */ /* 0x0001e2000c101524 */
[----:B------:R-:W-:Y:S05]  /*5d80*/  BRA `(.L_x_17893) ;  /* 0x0000000400b07947 */ /* 0x000fea0003800000 */
.L_x_17900:
        /* <DEDUP_REMOVED lines=12> */
.L_x_17912:
        /* <DEDUP_REMOVED lines=17> */
.L_x_17915:
[----:B------:R-:W-:-:S04]  /*5f60*/  LOP3.LUT R2, R5, 0x80000000, RZ, 0xc0, !PT ;  /* 0x8000000005027812 */ /* 0x000fc800078ec0ff */
[----:B------:R-:W-:-:S04]  /*5f70*/  SHF.R.U32.HI R3, RZ, 0x18, R2 ;  /* 0x00000018ff037819 */ /* 0x000fc80000011602 */
[----:B------:R-:W-:-:S04]  /*5f80*/  LOP3.LUT R0, R0, R3, RZ, 0xfc, !PT ;  /* 0x0000000300007212 */ /* 0x000fc800078efcff */
[----:B------:R-:W-:-:S07]  /*5f90*/  PRMT R8, R0, 0x7610, R8 ;  /* 0x0000761000087816 */ /* 0x000fce0000000008 */
.L_x_17914:
[----:B------:R-:W-:Y:S05]  /*5fa0*/  BSYNC B0 ;  /* 0x0000000000007941 */ /* 0x000fea0003800000 */
.L_x_17913:
[----:B------:R3:W-:Y:S01]  /*5fb0*/  STG.E.U8 desc[UR36][R16.64], R8 ;  /* 0x0000000810007986 */ /* 0x0007e2000c101124 */
[----:B------:R-:W-:Y:S05]  /*5fc0*/  BRA `(.L_x_17893) ;  /* 0x0000000400207947 */ /* 0x000fea0003800000 */
.L_x_17911:
        /* <DEDUP_REMOVED lines=17> */
.L_x_17918:
[----:B------:R-:W-:-:S04]  /*60e0*/  LOP3.LUT R2, R5, 0x80000000, RZ, 0xc0, !PT ;  /* 0x8000000005027812 */ /* 0x000fc800078ec0ff */
[----:B------:R-:W-:-:S04]  /*60f0*/  SHF.R.U32.HI R3, RZ, 0x18, R2 ;  /* 0x00000018ff037819 */ /* 0x000fc80000011602 */
[----:B------:R-:W-:-:S04]  /*6100*/  LOP3.LUT R0, R0, R3, RZ, 0xfc, !PT ;  /* 0x0000000300007212 */ /* 0x000fc800078efcff */
[----:B------:R-:W-:-:S07]  /*6110*/  PRMT R8, R0, 0x7610, R8 ;  /* 0x0000761000087816 */ /* 0x000fce0000000008 */
.L_x_17917:
[----:B------:R-:W-:Y:S05]  /*6120*/  BSYNC B0 ;  /* 0x0000000000007941 */ /* 0x000fea0003800000 */
.L_x_17916:
[----:B------:R0:W-:Y:S01]  /*6130*/  STG.E.U8 desc[UR36][R16.64], R8 ;  /* 0x0000000810007986 */ /* 0x0001e2000c101124 */
[----:B------:R-:W-:Y:S05]  /*6140*/  BRA `(.L_x_17893) ;  /* 0x0000000000c07947 */ /* 0x000fea0003800000 */
.L_x_17910:
        /* <DEDUP_REMOVED lines=22> */
.L_x_17892:
        /* <DEDUP_REMOVED lines=16> */
.L_x_17921:
[----:B------:R-:W-:Y:S05]  /*63b0*/  BRA `(.L_x_17893) ;  /* 0x0000000000247947 */ /* 0x000fea0003800000 */
.L_x_17920:
[----:B------:R-:W-:-:S04]  /*63c0*/  LOP3.LUT R5, R5, 0xffff, RZ, 0xc0, !PT ;  /* 0x0000ffff05057812 */ /* 0x000fc800078ec0ff */
[----:B------:R-:W-:-:S05]  /*63d0*/  PRMT R5, R5, 0x8880, RZ ;  /* 0x0000888005057816 */ /* 0x000fca00000000ff */
[----:B------:R-:W-:-:S05]  /*63e0*/  IMAD.MOV.U32 R2, RZ, RZ, R5 ;  /* 0x000000ffff027224 */ /* 0x000fca00078e0005 */
[----:B------:R-:W-:-:S05]  /*63f0*/  SHF.R.S32.HI R3, RZ, 0x1f, R2 ;  /* 0x0000001fff037819 */ /* 0x000fca0000011402 */
[----:B------:R2:W-:Y:S01]  /*6400*/  STG.E.64 desc[UR36][R16.64], R2 ;  /* 0x0000000210007986 */ /* 0x0005e2000c101b24 */
[----:B------:R-:W-:Y:S05]  /*6410*/  BRA `(.L_x_17893) ;  /* 0x00000000000c7947 */ /* 0x000fea0003800000 */
.L_x_17919:
[----:B------:R-:W-:-:S04]  /*6420*/  LOP3.LUT R5, R5, 0xffff, RZ, 0xc0, !PT ;  /* 0x0000ffff05057812 */ /* 0x000fc800078ec0ff */
[----:B------:R-:W-:-:S05]  /*6430*/  PRMT R3, R5, 0x8880, RZ ;  /* 0x0000888005037816 */ /* 0x000fca00000000ff */
[----:B------:R0:W-:Y:S02]  /*6440*/  STG.E desc[UR36][R16.64], R3 ;  /* 0x0000000310007986 */ /* 0x0001e4000c101924 */
.L_x_17893:
[----:B------:R-:W-:-:S07]  /*6450*/  VIADD R19, R19, 0x80 ;  /* 0x0000008013137836 */ /* 0x000fce0000000000 */
.L_x_17853:
[----:B------:R-:W-:Y:S05]  /*6460*/  BSYNC B6 ;  /* 0x0000000000067941 */ /* 0x000fea0003800000 */
.L_x_17852:
        /* <DEDUP_REMOVED lines=307> */
.L_x_17924:
        /* <DEDUP_REMOVED lines=20> */
.L_x_17928:
[----:B------:R0:W5:Y:S01]  /*78e0*/  LDG.E.U8 R0, desc[UR36][R2.64] ;  /* 0x0000002402007981 */ /* 0x000162000c1e1100 */
[----:B------:R-:W-:Y:S05]  /*78f0*/  BRA `(.L_x_17930) ;  /* 0x0000000c00547947 */ /* 0x000fea0003800000 */
.L_x_17927:
        /* <DEDUP_REMOVED lines=8> */
.L_x_17932:
[----:B------:R0:W5:Y:S01]  /*7980*/  LDG.E.U8 R0, desc[UR36][R2.64] ;  /* 0x0000002402007981 */ /* 0x000162000c1e1100 */
[----:B------:R-:W-:Y:S05]  /*7990*/  BRA `(.L_x_17930) ;  /* 0x0000000c002c7947 */ /* 0x000fea0003800000 */
.L_x_17931:
[----:B------:R0:W5:Y:S01]  /*79a0*/  LDG.E.U16 R0, desc[UR36][R2.64] ;  /* 0x0000002402007981 */ /* 0x000162000c1e1500 */
[----:B------:R-:W-:Y:S05]  /*79b0*/  BRA `(.L_x_17930) ;  /* 0x0000000c00247947 */ /* 0x000fea0003800000 */
.L_x_17926:
        /* <DEDUP_REMOVED lines=9> */
.L_x_17934:
[----:B------:R-:W2:Y:S02]  /*7a50*/  LDG.E.U16 R4, desc[UR36][R2.64] ;  /* 0x0000002402047981 */ /* 0x000ea4000c1e1500 */
[----:B--2---:R-:W-:-:S06]  /*7a60*/  HADD2.F32 R4, -RZ, R4.H0_H0 ;  /* 0x20000004ff047230 */ /* 0x004fcc0000004100 */
[----:B------:R-:W0:Y:S02]  /*7a70*/  F2I.FTZ.TRUNC.NTZ R4, R4 ;  /* 0x0000000400047305 */ /* 0x000e24000021f100 */
[----:B0-----:R-:W-:Y:S01]  /*7a80*/  PRMT R0, R4, 0x7610, R0 ;  /* 0x0000761004007816 */ /* 0x001fe20000000000 */
[----:B------:R-:W-:Y:S06]  /*7a90*/  BRA `(.L_x_17930) ;  /* 0x0000000800ec7947 */ /* 0x000fec0003800000 */
.L_x_17933:
        /* <DEDUP_REMOVED lines=9> */
.L_x_17936:
[----:B------:R-:W2:Y:S02]  /*7b30*/  LDG.E.U16 R2, desc[UR36][R2.64] ;  /* 0x0000002402027981 */ /* 0x000ea4000c1e1500 */
[----:B--2---:R-:W-:-:S06]  /*7b40*/  HADD2.F32 R4, -RZ, R2.H0_H0 ;  /* 0x20000002ff047230 */ /* 0x004fcc0000004100 */
[----:B------:R-:W0:Y:S02]  /*7b50*/  F2I.FTZ.TRUNC.NTZ R4, R4 ;  /* 0x0000000400047305 */ /* 0x000e24000021f100 */
[----:B0-----:R-:W-:Y:S01]  /*7b60*/  PRMT R0, R4, 0x7610, R0 ;  /* 0x0000761004007816 */ /* 0x001fe20000000000 */
[----:B------:R-:W-:Y:S06]  /*7b70*/  BRA `(.L_x_17930) ;  /* 0x0000000800b47947 */ /* 0x000fec0003800000 */
.L_x_17935:
[----:B------:R-:W2:Y:S02]  /*7b80*/  LDG.E.64 R2, desc[UR36][R2.64] ;  /* 0x0000002402027981 */ /* 0x000ea4000c1e1b00 */
[----:B--2---:R0:W1:Y:S01]  /*7b90*/  F2I.F64.TRUNC R0, R2 ;  /* 0x0000000200007311 */ /* 0x004062000030d100 */
[----:B------:R-:W-:Y:S05]  /*7ba0*/  BRA `(.L_x_17930) ;  /* 0x0000000800a87947 */ /* 0x000fea0003800000 */
.L_x_17925:
        /* <DEDUP_REMOVED lines=12> */
.L_x_17939:
[----:B------:R-:W2:Y:S02]  /*7c70*/  LDG.E.64 R2, desc[UR36][R2.64] ;  /* 0x0000002402027981 */ /* 0x000ea4000c1e1b00 */
[----:B--2---:R3:W4:Y:S01]  /*7c80*/  F2I.F64.TRUNC R0, R2 ;  /* 0x0000000200007311 */ /* 0x004722000030d100 */
[----:B------:R-:W-:Y:S05]  /*7c90*/  BRA `(.L_x_17930) ;  /* 0x00000008006c7947 */ /* 0x000fea0003800000 */
.L_x_17938:
        /* <DEDUP_REMOVED lines=28> */
.L_x_17941:
        /* <DEDUP_REMOVED lines=15> */
.L_x_17940:
[----:B------:R-:W2:Y:S02]  /*7f50*/  LDG.E.U16 R4, desc[UR36][R2.64] ;  /* 0x0000002402047981 */ /* 0x000ea4000c1e1500 */
[----:B--2---:R-:W-:-:S06]  /*7f60*/  IMAD.U32 R4, R4, 0x10000, RZ ;  /* 0x0001000004047824 */ /* 0x004fcc00078e00ff */
[----:B------:R-:W0:Y:S02]  /*7f70*/  F2I.FTZ.TRUNC.NTZ R4, R4 ;  /* 0x0000000400047305 */ /* 0x000e24000021f100 */
[----:B0-----:R-:W-:Y:S01]  /*7f80*/  PRMT R0, R4, 0x7610, R0 ;  /* 0x0000761004007816 */ /* 0x001fe20000000000 */
[----:B------:R-:W-:Y:S06]  /*7f90*/  BRA `(.L_x_17930) ;  /* 0x0000000400ac7947 */ /* 0x000fec0003800000 */
.L_x_17937:
        /* <DEDUP_REMOVED lines=10> */
.L_x_17944:
        /* <DEDUP_REMOVED lines=21> */
.L_x_17948:
[----:B------:R-:W-:Y:S05]  /*8190*/  BSYNC B1 ;  /* 0x0000000000017941 */ /* 0x000fea0003800000 */
.L_x_17947:
[----:B------:R-:W-:Y:S01]  /*81a0*/  IMAD.SHL.U32 R2, R2, 0x100000, RZ ;  /* 0x0010000002027824 */ /* 0x000fe200078e00ff */
[----:B------:R-:W-:-:S04]  /*81b0*/  LEA R3, R0, 0x3b800000, 0x17 ;  /* 0x3b80000000037811 */ /* 0x000fc800078eb8ff */
[----:B------:R-:W-:-:S07]  /*81c0*/  LOP3.LUT R4, R3, R2, R4, 0xfe, !PT ;  /* 0x0000000203047212 */ /* 0x000fce00078efe04 */
.L_x_17946:
[----:B------:R-:W-:Y:S05]  /*81d0*/  BSYNC B0 ;  /* 0x0000000000007941 */ /* 0x000fea0003800000 */
.L_x_17945:
[----:B------:R-:W0:Y:S02]  /*81e0*/  F2I.FTZ.TRUNC.NTZ R4, R4 ;  /* 0x0000000400047305 */ /* 0x000e24000021f100 */
[----:B0-----:R-:W-:Y:S01]  /*81f0*/  PRMT R0, R4, 0x7610, R0 ;  /* 0x0000761004007816 */ /* 0x001fe20000000000 */
[----:B------:R-:W-:Y:S06]  /*8200*/  BRA `(.L_x_17930) ;  /* 0x0000000400107947 */ /* 0x000fec0003800000 */
.L_x_17943:
        /* <DEDUP_REMOVED lines=21> */
.L_x_17952:
[----:B------:R-:W-:Y:S05]  /*8360*/  BSYNC B1 ;  /* 0x0000000000017941 */ /* 0x000fea0003800000 */
.L_x_17951:
[----:B------:R-:W-:Y:S01]  /*8370*/  IMAD.SHL.U32 R2, R2, 0x200000, RZ ;  /* 0x0020000002027824 */ /* 0x000fe200078e00ff */
[----:B------:R-:W-:-:S04]  /*8380*/  LEA R3, R0, 0x37800000, 0x17 ;  /* 0x3780000000037811 */ /* 0x000fc800078eb8ff */
[----:B------:R-:W-:-:S07]  /*8390*/  LOP3.LUT R4, R3, R2, R4, 0xfe, !PT ;  /* 0x0000000203047212 */ /* 0x000fce00078efe04 */
.L_x_17950:
[----:B------:R-:W-:Y:S05]  /*83a0*/  BSYNC B0 ;  /* 0x0000000000007941 */ /* 0x000fea0003800000 */
.L_x_17949:
[----:B------:R-:W0:Y:S02]  /*83b0*/  F2I.FTZ.TRUNC.NTZ R4, R4 ;  /* 0x0000000400047305 */ /* 0x000e24000021f100 */
[----:B0-----:R-:W-:Y:S01]  /*83c0*/  PRMT R0, R4, 0x7610, R0 ;  /* 0x0000761004007816 */ /* 0x001fe20000000000 */
[----:B------:R-:W-:Y:S06]  /*83d0*/  BRA `(.L_x_17930) ;  /* 0x00000000009c7947 */ /* 0x000fec0003800000 */
.L_x_17942:
        /* <DEDUP_REMOVED lines=14> */
.L_x_17956:
[----:B------:R-:W-:Y:S05]  /*84c0*/  BSYNC B0 ;  /* 0x0000000000007941 */ /* 0x000fea0003800000 */
.L_x_17955:
[----:B------:R-:W0:Y:S02]  /*84d0*/  F2I.FTZ.TRUNC.NTZ R4, R4 ;  /* 0x0000000400047305 */ /* 0x000e24000021f100 */
[----:B0-----:R-:W-:Y:S01]  /*84e0*/  PRMT R0, R4, 0x7610, R0 ;  /* 0x0000761004007816 */ /* 0x001fe20000000000 */
[----:B------:R-:W-:Y:S06]  /*84f0*/  BRA `(.L_x_17930) ;  /* 0x0000000000547947 */ /* 0x000fec0003800000 */
.L_x_17929:
        /* <DEDUP_REMOVED lines=16> */
.L_x_17957:
[----:B------:R-:W-:Y:S01]  /*8600*/  PRMT R0, RZ, 0x7610, R0 ;  /* 0x00007610ff007816 */ /* 0x000fe20000000000 */
[----:B------:R-:W-:Y:S06]  /*8610*/  BRA `(.L_x_17930) ;  /* 0x00000000000c7947 */ /* 0x000fec0003800000 */
.L_x_17954:
[----:B------:R1:W5:Y:S01]  /*8620*/  LDG.E.U8 R0, desc[UR36][R2.64] ;  /* 0x0000002402007981 */ /* 0x000362000c1e1100 */
[----:B------:R-:W-:Y:S05]  /*8630*/  BRA `(.L_x_17930) ;  /* 0x0000000000047947 */ /* 0x000fea0003800000 */
.L_x_17953:
[----:B------:R2:W5:Y:S02]  /*8640*/  LDG.E.U8 R0, desc[UR36][R2.64] ;  /* 0x0000002402007981 */ /* 0x000564000c1e1100 */
.L_x_17930:
        /* <DEDUP_REMOVED lines=23> */
.L_x_17961:
[----:B------:R3:W-:Y:S01]  /*87c0*/  STG.E.U8 desc[UR36][R16.64], R5 ;  /* 0x0000000510007986 */ /* 0x0007e2000c101124 */
[----:B------:R-:W-:Y:S05]  /*87d0*/  BRA `(.L_x_17963) ;  /* 0x0000000c00987947 */ /* 0x000fea0003800000 */
.L_x_17960:
        /* <DEDUP_REMOVED lines=12> */
.L_x_17965:
[----:B------:R-:W-:-:S04]  /*88a0*/  LOP3.LUT R5, R5, 0xffff, RZ, 0xc0, !PT ;  /* 0x0000ffff05057812 */ /* 0x000fc800078ec0ff */
[----:B------:R-:W-:-:S05]  /*88b0*/  PRMT R3, R5, 0x8880, RZ ;  /* 0x0000888005037816 */ /* 0x000fca00000000ff */
[----:B------:R2:W-:Y:S01]  /*88c0*/  STG.E desc[UR36][R16.64], R3 ;  /* 0x0000000310007986 */ /* 0x0005e2000c101924 */
[----:B------:R-:W-:Y:S05]  /*88d0*/  BRA `(.L_x_17963) ;  /* 0x0000000c00587947 */ /* 0x000fea0003800000 */
.L_x_17964:
[----:B------:R-:W-:-:S04]  /*88e0*/  PRMT R3, R5, 0x8880, RZ ;  /* 0x0000888005037816 */ /* 0x000fc800000000ff */
[----:B------:R-:W-:-:S05]  /*88f0*/  PRMT R3, R3, 0x7710, RZ ;  /* 0x0000771003037816 */ /* 0x000fca00000000ff */
[----:B------:R0:W-:Y:S01]  /*8900*/  STG.E.U16 desc[UR36][R16.64], R3 ;  /* 0x0000000310007986 */ /* 0x0001e2000c101524 */
[----:B------:R-:W-:Y:S05]  /*8910*/  BRA `(.L_x_17963) ;  /* 0x0000000c00487947 */ /* 0x000fea0003800000 */
.L_x_17959:
        /* <DEDUP_REMOVED lines=9> */
.L_x_17967:
[----:B------:R-:W0:Y:S02]  /*89b0*/  I2F.S8 R0, R5 ;  /* 0x0000000500007306 */ /* 0x000e240000001400 */
[----:B0-----:R-:W-:-:S05]  /*89c0*/  F2FP.F16.F32.PACK_AB R0, RZ, R0 ;  /* 0x00000000ff00723e */ /* 0x001fca00000000ff */
[----:B------:R0:W-:Y:S01]  /*89d0*/  STG.E.U16 desc[UR36][R16.64], R0 ;  /* 0x0000000010007986 */ /* 0x0001e2000c101524 */
[----:B------:R-:W-:Y:S05]  /*89e0*/  BRA `(.L_x_17963) ;  /* 0x0000000c00147947 */ /* 0x000fea0003800000 */
.L_x_17966:
        /* <DEDUP_REMOVED lines=10> */
.L_x_17969:
[----:B------:R-:W0:Y:S02]  /*8a90*/  I2F.S8 R5, R5 ;  /* 0x0000000500057306 */ /* 0x000e240000001400 */
[----:B0-----:R-:W-:-:S04]  /*8aa0*/  F2FP.F16.F32.PACK_AB R3, RZ, R5 ;  /* 0x00000005ff03723e */ /* 0x001fc800000000ff */
[----:B------:R-:W-:-:S05]  /*8ab0*/  PRMT R3, R3, 0x5410, RZ ;  /* 0x0000541003037816 */ /* 0x000fca00000000ff */
[----:B------:R0:W-:Y:S01]  /*8ac0*/  STG.E desc[UR36][R16.64], R3 ;  /* 0x0000000310007986 */ /* 0x0001e2000c101924 */
[----:B------:R-:W-:Y:S05]  /*8ad0*/  BRA `(.L_x_17963) ;  /* 0x0000000800d87947 */ /* 0x000fea0003800000 */
.L_x_17968:
[----:B------:R-:W-:-:S04]  /*8ae0*/  PRMT R2, R5, 0x8880, RZ ;  /* 0x0000888005027816 */ /* 0x000fc800000000ff */
[----:B------:R-:W-:-:S06]  /*8af0*/  PRMT R2, R2, 0x7710, RZ ;  /* 0x0000771002027816 */ /* 0x000fcc00000000ff */
[----:B------:R-:W0:Y:S02]  /*8b00*/  I2F.F64.S16 R2, R2 ;  /* 0x0000000200027312 */ /* 0x000e240000101c00 */
[----:B0-----:R0:W-:Y:S01]  /*8b10*/  STG.E.64 desc[UR36][R16.64], R2 ;  /* 0x0000000210007986 */ /* 0x0011e2000c101b24 */
[----:B------:R-:W-:Y:S05]  /*8b20*/  BRA `(.L_x_17963) ;  /* 0x0000000800c47947 */ /* 0x000fea0003800000 */
.L_x_17958:
        /* <DEDUP_REMOVED lines=12> */
.L_x_17972:
[----:B------:R-:W-:Y:S02]  /*8bf0*/  PRMT R4, R5, 0x8880, RZ ;  /* 0x0000888005047816 */ /* 0x000fe400000000ff */
[----:B------:R-:W-:Y:S02]  /*8c00*/  CS2R R6, SRZ ;  /* 0x0000000000067805 */ /* 0x000fe4000001ff00 */
[----:B------:R-:W-:-:S06]  /*8c10*/  PRMT R4, R4, 0x7710, RZ ;  /* 0x0000771004047816 */ /* 0x000fcc00000000ff */
[----:B------:R-:W0:Y:S02]  /*8c20*/  I2F.F64.S16 R4, R4 ;  /* 0x0000000400047312 */ /* 0x000e240000101c00 */
[----:B0-----:R0:W-:Y:S01]  /*8c30*/  STG.E.128 desc[UR36][R16.64], R4 ;  /* 0x0000000410007986 */ /* 0x0011e2000c101d24 */
[----:B------:R-:W-:Y:S05]  /*8c40*/  BRA `(.L_x_17963) ;  /* 0x00000008007c7947 */ /* 0x000fea0003800000 */
.L_x_17971:
        /* <DEDUP_REMOVED lines=21> */
.L_x_17976:
[----:B------:R-:W-:Y:S05]  /*8da0*/  BSYNC B0 ;  /* 0x0000000000007941 */ /* 0x000fea0003800000 */
.L_x_17975:
[----:B------:R-:W-:-:S05]  /*8db0*/  LOP3.LUT R3, R0, R3, RZ, 0xfc, !PT ;  /* 0x0000000300037212 */ /* 0x000fca00078efcff */
[----:B------:R0:W-:Y:S01]  /*8dc0*/  STG.E.U8 desc[UR36][R16.64], R3 ;  /* 0x0000000310007986 */ /* 0x0001e2000c101124 */
[----:B------:R-:W-:Y:S05]  /*8dd0*/  BRA `(.L_x_17963) ;  /* 0x0000000800187947 */ /* 0x000fea0003800000 */
.L_x_17974:
        /* <DEDUP_REMOVED lines=13> */
.L_x_17978:
[----:B------:R-:W-:Y:S01]  /*8eb0*/  IMAD.MOV.U32 R0, RZ, RZ, 0x7f ;  /* 0x0000007fff007424 */ /* 0x000fe200078e00ff */
[----:B------:R-:W-:-:S04]  /*8ec0*/  ISETP.GT.U32.AND P0, PT, R2, 0x7f800000, PT ;  /* 0x7f8000000200780c */ /* 0x000fc80003f04070 */
[----:B------:R-:W-:-:S09]  /*8ed0*/  SEL R0, R0, 0x7c, P0 ;  /* 0x0000007c00007807 */ /* 0x000fd20000000000 */
.L_x_17979:
[----:B------:R-:W-:Y:S05]  /*8ee0*/  BSYNC B0 ;  /* 0x0000000000007941 */ /* 0x000fea0003800000 */
.L_x_17977:
[----:B------:R-:W-:-:S04]  /*8ef0*/  LOP3.LUT R2, R5, 0x80000000, RZ, 0xc0, !PT ;  /* 0x8000000005027812 */ /* 0x000fc800078ec0ff */
[----:B------:R-:W-:-:S04]  /*8f00*/  SHF.R.U32.HI R3, RZ, 0x18, R2 ;  /* 0x00000018ff037819 */ /* 0x000fc80000011602 */
[----:B------:R-:W-:-:S05]  /*8f10*/  LOP3.LUT R3, R0, R3, RZ, 0xfc, !PT ;  /* 0x0000000300037212 */ /* 0x000fca00078efcff */
[----:B------:R0:W-:Y:S01]  /*8f20*/  STG.E.U8 desc[UR36][R16.64], R3 ;  /* 0x0000000310007986 */ /* 0x0001e2000c101124 */
[----:B------:R-:W-:Y:S05]  /*8f30*/  BRA `(.L_x_17963) ;  /* 0x0000000400c07947 */ /* 0x000fea0003800000 */
.L_x_17973:
[----:B------:R-:W0:Y:S02]  /*8f40*/  I2F.S8 R0, R5 ;  /* 0x0000000500007306 */ /* 0x000e240000001400 */
[----:B0-----:R-:W-:-:S05]  /*8f50*/  F2FP.BF16.F32.PACK_AB R0, RZ, R0 ;  /* 0x00000000ff00723e */ /* 0x001fca00000010ff */
[----:B------:R0:W-:Y:S01]  /*8f60*/  STG.E.U16 desc[UR36][R16.64], R0 ;  /* 0x0000000010007986 */ /* 0x0001e2000c101524 */
[----:B------:R-:W-:Y:S05]  /*8f70*/  BRA `(.L_x_17963) ;  /* 0x0000000400b07947 */ /* 0x000fea0003800000 */
.L_x_17970:
        /* <DEDUP_REMOVED lines=12> */
.L_x_17982:
        /* <DEDUP_REMOVED lines=17> */
.L_x_17985:
[----:B------:R-:W-:-:S04]  /*9150*/  LOP3.LUT R2, R5, 0x80000000, RZ, 0xc0, !PT ;  /* 0x8000000005027812 */ /* 0x000fc800078ec0ff */
[----:B------:R-:W-:-:S04]  /*9160*/  SHF.R.U32.HI R3, RZ, 0x18, R2 ;  /* 0x00000018ff037819 */ /* 0x000fc80000011602 */
[----:B------:R-:W-:-:S04]  /*9170*/  LOP3.LUT R0, R0, R3, RZ, 0xfc, !PT ;  /* 0x0000000300007212 */ /* 0x000fc800078efcff */
[----:B------:R-:W-:-:S07]  /*9180*/  PRMT R8, R0, 0x7610, R8 ;  /* 0x0000761000087816 */ /* 0x000fce0000000008 */
.L_x_17984:
[----:B------:R-:W-:Y:S05]  /*9190*/  BSYNC B0 ;  /* 0x0000000000007941 */ /* 0x000fea0003800000 */
.L_x_17983:
[----:B------:R0:W-:Y:S01]  /*91a0*/  STG.E.U8 desc[UR36][R16.64], R8 ;  /* 0x0000000810007986 */ /* 0x0001e2000c101124 */
[----:B------:R-:W-:Y:S05]  /*91b0*/  BRA `(.L_x_17963) ;  /* 0x0000000400207947 */ /* 0x000fea0003800000 */
.L_x_17981:
        /* <DEDUP_REMOVED lines=17> */
.L_x_17988:
[----:B------:R-:W-:-:S04]  /*92d0*/  LOP3.LUT R2, R5, 0x80000000, RZ, 0xc0, !PT ;  /* 0x8000000005027812 */ /* 0x000fc800078ec0ff */
[----:B------:R-:W-:-:S04]  /*92e0*/  SHF.R.U32.HI R3, RZ, 0x18, R2 ;  /* 0x00000018ff037819 */ /* 0x000fc80000011602 */
[----:B------:R-:W-:-:S04]  /*92f0*/  LOP3.LUT R0, R0, R3, RZ, 0xfc, !PT ;  /* 0x0000000300007212 */ /* 0x000fc800078efcff */
[----:B------:R-:W-:-:S07]  /*9300*/  PRMT R8, R0, 0x7610, R8 ;  /* 0x0000761000087816 */ /* 0x000fce0000000008 */
.L_x_17987:
[----:B------:R-:W-:Y:S05]  /*9310*/  BSYNC B0 ;  /* 0x0000000000007941 */ /* 0x000fea0003800000 */
.L_x_17986:
[----:B------:R0:W-:Y:S01]  /*9320*/  STG.E.U8 desc[UR36][R16.64], R8 ;  /* 0x0000000810007986 */ /* 0x0001e2000c101124 */
[----:B------:R-:W-:Y:S05]  /*9330*/  BRA `(.L_x_17963) ;  /* 0x0000000000c07947 */ /* 0x000fea0003800000 */
.L_x_17980:
        /* <DEDUP_REMOVED lines=22> */
.L_x_17962:
        /* <DEDUP_REMOVED lines=16> */
.L_x_17991:
[----:B------:R-:W-:Y:S05]  /*95a0*/  BRA `(.L_x_17963) ;  /* 0x0000000000247947 */ /* 0x000fea0003800000 */
.L_x_17990:
[----:B------:R-:W-:-:S04]  /*95b0*/  LOP3.LUT R5, R5, 0xffff, RZ, 0xc0, !PT ;  /* 0x0000ffff05057812 */ /* 0x000fc800078ec0ff */
[----:B------:R-:W-:-:S05]  /*95c0*/  PRMT R5, R5, 0x8880, RZ ;  /* 0x0000888005057816 */ /* 0x000fca00000000ff */
[----:B------:R-:W-:-:S05]  /*95d0*/  IMAD.MOV.U32 R2, RZ, RZ, R5 ;  /* 0x000000ffff027224 */ /* 0x000fca00078e0005 */
[----:B------:R-:W-:-:S05]  /*95e0*/  SHF.R.S32.HI R3, RZ, 0x1f, R2 ;  /* 0x0000001fff037819 */ /* 0x000fca0000011402 */
[----:B------:R0:W-:Y:S01]  /*95f0*/  STG.E.64 desc[UR36][R16.64], R2 ;  /* 0x0000000210007986 */ /* 0x0001e2000c101b24 */
[----:B------:R-:W-:Y:S05]  /*9600*/  BRA `(.L_x_17963) ;  /* 0x00000000000c7947 */ /* 0x000fea0003800000 */
.L_x_17989:
[----:B------:R-:W-:-:S04]  /*9610*/  LOP3.LUT R5, R5, 0xffff, RZ, 0xc0, !PT ;  /* 0x0000ffff05057812 */ /* 0x000fc800078ec0ff */
[----:B------:R-:W-:-:S05]  /*9620*/  PRMT R3, R5, 0x8880, RZ ;  /* 0x0000888005037816 */ /* 0x000fca00000000ff */
[----:B------:R0:W-:Y:S02]  /*9630*/  STG.E desc[UR36][R16.64], R3 ;  /* 0x0000000310007986 */ /* 0x0001e4000c101924 */
.L_x_17963:
[----:B------:R-:W-:-:S07]  /*9640*/  VIADD R19, R19, 0x80 ;  /* 0x0000008013137836 */ /* 0x000fce0000000000 */
.L_x_17923:
[----:B------:R-:W-:Y:S05]  /*9650*/  BSYNC B6 ;  /* 0x0000000000067941 */ /* 0x000fea0003800000 */
.L_x_17922:
        /* <DEDUP_REMOVED lines=306> */
.L_x_17992:
        /* <DEDUP_REMOVED lines=20> */
.L_x_17996:
[----:B------:R4:W5:Y:S01]  /*aac0*/  LDG.E.U8 R0, desc[UR36][R2.64] ;  /* 0x0000002402007981 */ /* 0x000962000c1e1100 */
[----:B------:R-:W-:Y:S05]  /*aad0*/  BRA `(.L_x_17998) ;  /* 0x0000000c00547947 */ /* 0x000fea0003800000 */
.L_x_17995:
        /* <DEDUP_REMOVED lines=8> */
.L_x_18000:
[----:B------:R2:W5:Y:S01]  /*ab60*/  LDG.E.U8 R0, desc[UR36][R2.64] ;  /* 0x0000002402007981 */ /* 0x000562000c1e1100 */
[----:B------:R-:W-:Y:S05]  /*ab70*/  BRA `(.L_x_17998) ;  /* 0x0000000c002c7947 */ /* 0x000fea0003800000 */
.L_x_17999:
[----:B------:R0:W5:Y:S01]  /*ab80*/  LDG.E.U16 R0, desc[UR36][R2.64] ;  /* 0x0000002402007981 */ /* 0x000162000c1e1500 */
[----:B------:R-:W-:Y:S05]  /*ab90*/  BRA `(.L_x_17998) ;  /* 0x0000000c00247947 */ /* 0x000fea0003800000 */
.L_x_17994:
        /* <DEDUP_REMOVED lines=9> */
.L_x_18002:
[----:B------:R-:W2:Y:S02]  /*ac30*/  LDG.E.U16 R4, desc[UR36][R2.64] ;  /* 0x0000002402047981 */ /* 0x000ea4000c1e1500 */
[----:B--2---:R-:W-:-:S06]  /*ac40*/  HADD2.F32 R4, -RZ, R4.H0_H0 ;  /* 0x20000004ff047230 */ /* 0x004fcc0000004100 */
[----:B------:R-:W0:Y:S02]  /*ac50*/  F2I.FTZ.TRUNC.NTZ R4, R4 ;  /* 0x0000000400047305 */ /* 0x000e24000021f100 */
[----:B0-----:R-:W-:Y:S01]  /*ac60*/  PRMT R0, R4, 0x7610, R0 ;  /* 0x0000761004007816 */ /* 0x001fe20000000000 */
[----:B------:R-:W-:Y:S06]  /*ac70*/  BRA `(.L_x_17998) ;  /* 0x0000000800ec7947 */ /* 0x000fec0003800000 */
.L_x_18001:
        /* <DEDUP_REMOVED lines=9> */
.L_x_18004:
[----:B------:R-:W2:Y:S02]  /*ad10*/  LDG.E.U16 R2, desc[UR36][R2.64] ;  /* 0x0000002402027981 */ /* 0x000ea4000c1e1500 */
[----:B--2---:R-:W-:-:S06]  /*ad20*/  HADD2.F32 R4, -RZ, R2.H0_H0 ;  /* 0x20000002ff047230 */ /* 0x004fcc0000004100 */
[----:B------:R-:W0:Y:S02]  /*ad30*/  F2I.FTZ.TRUNC.NTZ R4, R4 ;  /* 0x0000000400047305 */ /* 0x000e24000021f100 */
[----:B0-----:R-:W-:Y:S01]  /*ad40*/  PRMT R0, R4, 0x7610, R0 ;  /* 0x0000761004007816 */ /* 0x001fe20000000000 */
[----:B------:R-:W-:Y:S06]  /*ad50*/  BRA `(.L_x_17998) ;  /* 0x0000000800b47947 */ /* 0x000fec0003800000 */
.L_x_18003:
[----:B------:R-:W2:Y:S02]  /*ad60*/  LDG.E.64 R2, desc[UR36][R2.64] ;  /* 0x0000002402027981 */ /* 0x000ea4000c1e1b00 */
[----:B--2---:R0:W1:Y:S01]  /*ad70*/  F2I.F64.TRUNC R0, R2 ;  /* 0x0000000200007311 */ /* 0x004062000030d100 */
[----:B------:R-:W-:Y:S05]  /*ad80*/  BRA `(.L_x_17998) ;  /* 0x0000000800a87947 */ /* 0x000fea0003800000 */
.L_x_17993:
        /* <DEDUP_REMOVED lines=12> */
.L_x_18007:
[----:B------:R-:W2:Y:S02]  /*ae50*/  LDG.E.64 R2, desc[UR36][R2.64] ;  /* 0x0000002402027981 */ /* 0x000ea4000c1e1b00 */
[----:B--2---:R0:W1:Y:S01]  /*ae60*/  F2I.F64.TRUNC R0, R2 ;  /* 0x0000000200007311 */ /* 0x004062000030d100 */
[----:B------:R-:W-:Y:S05]  /*ae70*/  BRA `(.L_x_17998) ;  /* 0x00000008006c7947 */ /* 0x000fea0003800000 */
.L_x_18006:
        /* <DEDUP_REMOVED lines=28> */
.L_x_18009:
        /* <DEDUP_REMOVED lines=15> */
.L_x_18008:
[----:B------:R-:W2:Y:S02]  /*b130*/  LDG.E.U16 R4, desc[UR36][R2.64] ;  /* 0x0000002402047981 */ /* 0x000ea4000c1e1500 */
[----:B--2---:R-:W-:-:S06]  /*b140*/  IMAD.U32 R4, R4, 0x10000, RZ ;  /* 0x0001000004047824 */ /* 0x004fcc00078e00ff */
[----:B------:R-:W0:Y:S02]  /*b150*/  F2I.FTZ.TRUNC.NTZ R4, R4 ;  /* 0x0000000400047305 */ /* 0x000e24000021f100 */
[----:B0-----:R-:W-:Y:S01]  /*b160*/  PRMT R0, R4, 0x7610, R0 ;  /* 0x0000761004007816 */ /* 0x001fe20000000000 */
[----:B------:R-:W-:Y:S06]  /*b170*/  BRA `(.L_x_17998) ;  /* 0x0000000400ac7947 */ /* 0x000fec0003800000 */
.L_x_18005:
        /* <DEDUP_REMOVED lines=10> */
.L_x_18012:
        /* <DEDUP_REMOVED lines=21> */
.L_x_18016:
[----:B------:R-:W-:Y:S05]  /*b370*/  BSYNC B1 ;  /* 0x0000000000017941 */ /* 0x000fea0003800000 */
.L_x_18015:
[----:B------:R-:W-:Y:S01]  /*b380*/  IMAD.SHL.U32 R2, R2, 0x100000, RZ ;  /* 0x0010000002027824 */ /* 0x000fe200078e00ff */
[----:B------:R-:W-:-:S04]  /*b390*/  LEA R3, R0, 0x3b800000, 0x17 ;  /* 0x3b80000000037811 */ /* 0x000fc800078eb8ff */
[----:B------:R-:W-:-:S07]  /*b3a0*/  LOP3.LUT R4, R3, R2, R4, 0xfe, !PT ;  /* 0x0000000203047212 */ /* 0x000fce00078efe04 */
.L_x_18014:
[----:B------:R-:W-:Y:S05]  /*b3b0*/  BSYNC B0 ;  /* 0x0000000000007941 */ /* 0x000fea0003800000 */
.L_x_18013:
[----:B------:R-:W0:Y:S02]  /*b3c0*/  F2I.FTZ.TRUNC.NTZ R4, R4 ;  /* 0x0000000400047305 */ /* 0x000e24000021f100 */
[----:B0-----:R-:W-:Y:S01]  /*b3d0*/  PRMT R0, R4, 0x7610, R0 ;  /* 0x0000761004007816 */ /* 0x001fe20000000000 */
[----:B------:R-:W-:Y:S06]  /*b3e0*/  BRA `(.L_x_17998) ;  /* 0x0000000400107947 */ /* 0x000fec0003800000 */
.L_x_18011:
        /* <DEDUP_REMOVED lines=21> */
.L_x_18020:
[----:B------:R-:W-:Y:S05]  /*b540*/  BSYNC B1 ;  /* 0x0000000000017941 */ /* 0x000fea0003800000 */
.L_x_18019:
[----:B------:R-:W-:Y:S01]  /*b550*/  IMAD.SHL.U32 R2, R2, 0x200000, RZ ;  /* 0x0020000002027824 */ /* 0x000fe200078e00ff */
[----:B------:R-:W-:-:S04]  /*b560*/  LEA R3, R0, 0x37800000, 0x17 ;  /* 0x3780000000037811 */ /* 0x000fc800078eb8ff */
[----:B------:R-:W-:-:S07]  /*b570*/  LOP3.LUT R4, R3, R2, R4, 0xfe, !PT ;  /* 0x0000000203047212 */ /* 0x000fce00078efe04 */
.L_x_18018:
[----:B------:R-:W-:Y:S05]  /*b580*/  BSYNC B0 ;  /* 0x0000000000007941 */ /* 0x000fea0003800000 */
.L_x_18017:
[----:B------:R-:W0:Y:S02]  /*b590*/  F2I.FTZ.TRUNC.NTZ R4, R4 ;  /* 0x0000000400047305 */ /* 0x000e24000021f100 */
[----:B0-----:R-:W-:Y:S01]  /*b5a0*/  PRMT R0, R4, 0x7610, R0 ;  /* 0x0000761004007816 */ /* 0x001fe20000000000 */
[----:B------:R-:W-:Y:S06]  /*b5b0*/  BRA `(.L_x_17998) ;  /* 0x00000000009c7947 */ /* 0x000fec0003800000 */
.L_x_18010:
        /* <DEDUP_REMOVED lines=14> */
.L_x_18024:
[----:B------:R-:W-:Y:S05]  /*b6a0*/  BSYNC B0 ;  /* 0x0000000000007941 */ /* 0x000fea0003800000 */
.L_x_18023:
[----:B------:R-:W0:Y:S02]  /*b6b0*/  F2I.FTZ.TRUNC.NTZ R4, R4 ;  /* 0x0000000400047305 */ /* 0x000e24000021f100 */
[----:B0-----:R-:W-:Y:S01]  /*b6c0*/  PRMT R0, R4, 0x7610, R0 ;  /* 0x0000761004007816 */ /* 0x001fe20000000000 */
[----:B------:R-:W-:Y:S06]  /*b6d0*/  BRA `(.L_x_17998) ;  /* 0x0000000000547947 */ /* 0x000fec0003800000 */
.L_x_17997:
        /* <DEDUP_REMOVED lines=16> */
.L_x_18025:
[----:B------:R-:W-:Y:S01]  /*b7e0*/  PRMT R0, RZ, 0x7610, R0 ;  /* 0x00007610ff007816 */ /* 0x000fe20000000000 */
[----:B------:R-:W-:Y:S06]  /*b7f0*/  BRA `(.L_x_17998) ;  /* 0x00000000000c7947 */ /* 0x000fec0003800000 */
.L_x_18022:
[----:B------:R0:W5:Y:S01]  /*b800*/  LDG.E.U8 R0, desc[UR36][R2.64] ;  /* 0x0000002402007981 */ /* 0x000162000c1e1100 */
[----:B------:R-:W-:Y:S05]  /*b810*/  BRA `(.L_x_17998) ;  /* 0x0000000000047947 */ /* 0x000fea0003800000 */
.L_x_18021:
[----:B------:R0:W5:Y:S02]  /*b820*/  LDG.E.U8 R0, desc[UR36][R2.64] ;  /* 0x0000002402007981 */ /* 0x000164000c1e1100 */
.L_x_17998:
[----:B01234-:R-:W0:Y:S01]  /*b830*/  LDC.U8 R2, c[0x0][0x421] ;  /* 0x00010840ff027b82 */ /* 0x01fe220000000000 */
[----:B-----5:R-:W-:-:S07]  /*b840*/  PRMT R5, R0, 0x7610, R5 ;  /* 0x0000761000057816 */ /* 0x020fce0000000005 */
        /* <DEDUP_REMOVED lines=21> */
.L_x_18029:
[----:B------:R-:W-:Y:S01]  /*b9a0*/  STG.E.U8 desc[UR36][R16.64], R5 ;  /* 0x0000000510007986 */ /* 0x000fe2000c101124 */
[----:B------:R-:W-:Y:S05]  /*b9b0*/  EXIT ;  /* 0x000000000000794d */ /* 0x000fea0003800000 */
.L_x_18028:
        /* <DEDUP_REMOVED lines=12> */
.L_x_18032:
[----:B------:R-:W-:-:S04]  /*ba80*/  LOP3.LUT R5, R5, 0xffff, RZ, 0xc0, !PT ;  /* 0x0000ffff05057812 */ /* 0x000fc800078ec0ff */
[----:B------:R-:W-:-:S05]  /*ba90*/  PRMT R3, R5, 0x8880, RZ ;  /* 0x0000888005037816 */ /* 0x000fca00000000ff */
[----:B------:R-:W-:Y:S01]  /*baa0*/  STG.E desc[UR36][R16.64], R3 ;  /* 0x0000000310007986 */ /* 0x000fe2000c101924 */
[----:B------:R-:W-:Y:S05]  /*bab0*/  EXIT ;  /* 0x000000000000794d */ /* 0x000fea0003800000 */
.L_x_18031:
[----:B------:R-:W-:-:S04]  /*bac0*/  PRMT R3, R5, 0x8880, RZ ;  /* 0x0000888005037816 */ /* 0x000fc800000000ff */
[----:B------:R-:W-:-:S05]  /*bad0*/  PRMT R3, R3, 0x7710, RZ ;  /* 0x0000771003037816 */ /* 0x000fca00000000ff */
[----:B------:R-:W-:Y:S01]  /*bae0*/  STG.E.U16 desc[UR36][R16.64], R3 ;  /* 0x0000000310007986 */ /* 0x000fe2000c101524 */
[----:B------:R-:W-:Y:S05]  /*baf0*/  EXIT ;  /* 0x000000000000794d */ /* 0x000fea0003800000 */
.L_x_18027:
        /* <DEDUP_REMOVED lines=9> */
.L_x_18034:
[----:B------:R-:W0:Y:S02]  /*bb90*/  I2F.S8 R0, R5 ;  /* 0x0000000500007306 */ /* 0x000e240000001400 */
[----:B0-----:R-:W-:-:S05]  /*bba0*/  F2FP.F16.F32.PACK_AB R0, RZ, R0 ;  /* 0x00000000ff00723e */ /* 0x001fca00000000ff */
[----:B------:R-:W-:Y:S01]  /*bbb0*/  STG.E.U16 desc[UR36][R16.64], R0 ;  /* 0x0000000010007986 */ /* 0x000fe2000c101524 */
[----:B------:R-:W-:Y:S05]  /*bbc0*/  EXIT ;  /* 0x000000000000794d */ /* 0x000fea0003800000 */
.L_x_18033:
        /* <DEDUP_REMOVED lines=10> */
.L_x_18036:
[----:B------:R-:W0:Y:S02]  /*bc70*/  I2F.S8 R5, R5 ;  /* 0x0000000500057306 */ /* 0x000e240000001400 */
[----:B0-----:R-:W-:-:S04]  /*bc80*/  F2FP.F16.F32.PACK_AB R3, RZ, R5 ;  /* 0x00000005ff03723e */ /* 0x001fc800000000ff */
[----:B------:R-:W-:-:S05]  /*bc90*/  PRMT R3, R3, 0x5410, RZ ;  /* 0x0000541003037816 */ /* 0x000fca00000000ff */
[----:B------:R-:W-:Y:S01]  /*bca0*/  STG.E desc[UR36][R16.64], R3 ;  /* 0x0000000310007986 */ /* 0x000fe2000c101924 */
[----:B------:R-:W-:Y:S05]  /*bcb0*/  EXIT ;  /* 0x000000000000794d */ /* 0x000fea0003800000 */
.L_x_18035:
[----:B------:R-:W-:-:S04]  /*bcc0*/  PRMT R2, R5, 0x8880, RZ ;  /* 0x0000888005027816 */ /* 0x000fc800000000ff */
[----:B------:R-:W-:-:S06]  /*bcd0*/  PRMT R2, R2, 0x7710, RZ ;  /* 0x0000771002027816 */ /* 0x000fcc00000000ff */
[----:B------:R-:W0:Y:S02]  /*bce0*/  I2F.F64.S16 R2, R2 ;  /* 0x0000000200027312 */ /* 0x000e240000101c00 */
[----:B0-----:R-:W-:Y:S01]  /*bcf0*/  STG.E.64 desc[UR36][R16.64], R2 ;  /* 0x0000000210007986 */ /* 0x001fe2000c101b24 */
[----:B------:R-:W-:Y:S05]  /*bd00*/  EXIT ;  /* 0x000000000000794d */ /* 0x000fea0003800000 */
.L_x_18026:
        /* <DEDUP_REMOVED lines=12> */
.L_x_18039:
[----:B------:R-:W-:Y:S02]  /*bdd0*/  PRMT R4, R5, 0x8880, RZ ;  /* 0x0000888005047816 */ /* 0x000fe400000000ff */
[----:B------:R-:W-:Y:S02]  /*bde0*/  CS2R R6, SRZ ;  /* 0x0000000000067805 */ /* 0x000fe4000001ff00 */
[----:B------:R-:W-:-:S06]  /*bdf0*/  PRMT R4, R4, 0x7710, RZ ;  /* 0x0000771004047816 */ /* 0x000fcc00000000ff */
[----:B------:R-:W0:Y:S02]  /*be00*/  I2F.F64.S16 R4, R4 ;  /* 0x0000000400047312 */ /* 0x000e240000101c00 */
[----:B0-----:R-:W-:Y:S01]  /*be10*/  STG.E.128 desc[UR36][R16.64], R4 ;  /* 0x0000000410007986 */ /* 0x001fe2000c101d24 */
[----:B------:R-:W-:Y:S05]  /*be20*/  EXIT ;  /* 0x000000000000794d */ /* 0x000fea0003800000 */
.L_x_18038:
        /* <DEDUP_REMOVED lines=21> */
.L_x_18043:
[----:B------:R-:W-:Y:S05]  /*bf80*/  BSYNC B0 ;  /* 0x0000000000007941 */ /* 0x000fea0003800000 */
.L_x_18042:
[----:B------:R-:W-:-:S05]  /*bf90*/  LOP3.LUT R3, R0, R3, RZ, 0xfc, !PT ;  /* 0x0000000300037212 */ /* 0x000fca00078efcff */
[----:B------:R-:W-:Y:S01]  /*bfa0*/  STG.E.U8 desc[UR36][R16.64], R3 ;  /* 0x0000000310007986 */ /* 0x000fe2000c101124 */
[----:B------:R-:W-:Y:S05]  /*bfb0*/  EXIT ;  /* 0x000000000000794d */ /* 0x000fea0003800000 */
.L_x_18041:
        /* <DEDUP_REMOVED lines=13> */
.L_x_18045:
[----:B------:R-:W-:Y:S01]  /*c090*/  IMAD.MOV.U32 R0, RZ, RZ, 0x7f ;  /* 0x0000007fff007424 */ /* 0x000fe200078e00ff */
[----:B------:R-:W-:-:S04]  /*c0a0*/  ISETP.GT.U32.AND P0, PT, R2, 0x7f800000, PT ;  /* 0x7f8000000200780c */ /* 0x000fc80003f04070 */
[----:B------:R-:W-:-:S09]  /*c0b0*/  SEL R0, R0, 0x7c, P0 ;  /* 0x0000007c00007807 */ /* 0x000fd20000000000 */
.L_x_18046:
[----:B------:R-:W-:Y:S05]  /*c0c0*/  BSYNC B0 ;  /* 0x0000000000007941 */ /* 0x000fea0003800000 */
.L_x_18044:
[----:B------:R-:W-:-:S04]  /*c0d0*/  LOP3.LUT R2, R5, 0x80000000, RZ, 0xc0, !PT ;  /* 0x8000000005027812 */ /* 0x000fc800078ec0ff */
[----:B------:R-:W-:-:S04]  /*c0e0*/  SHF.R.U32.HI R3, RZ, 0x18, R2 ;  /* 0x00000018ff037819 */ /* 0x000fc80000011602 */
[----:B------:R-:W-:-:S05]  /*c0f0*/  LOP3.LUT R3, R0, R3, RZ, 0xfc, !PT ;  /* 0x0000000300037212 */ /* 0x000fca00078efcff */
[----:B------:R-:W-:Y:S01]  /*c100*/  STG.E.U8 desc[UR36][R16.64], R3 ;  /* 0x0000000310007986 */ /* 0x000fe2000c101124 */
[----:B------:R-:W-:Y:S05]  /*c110*/  EXIT ;  /* 0x000000000000794d */ /* 0x000fea0003800000 */
.L_x_18040:
[----:B------:R-:W0:Y:S02]  /*c120*/  I2F.S8 R0, R5 ;  /* 0x0000000500007306 */ /* 0x000e240000001400 */
[----:B0-----:R-:W-:-:S05]  /*c130*/  F2FP.BF16.F32.PACK_AB R0, RZ, R0 ;  /* 0x00000000ff00723e */ /* 0x001fca00000010ff */
[----:B------:R-:W-:Y:S01]  /*c140*/  STG.E.U16 desc[UR36][R16.64], R0 ;  /* 0x0000000010007986 */ /* 0x000fe2000c101524 */
[----:B------:R-:W-:Y:S05]  /*c150*/  EXIT ;  /* 0x000000000000794d */ /* 0x000fea0003800000 */
.L_x_18037:
        /* <DEDUP_REMOVED lines=12> */
.L_x_18049:
        /* <DEDUP_REMOVED lines=17> */
.L_x_18052:
[----:B------:R-:W-:-:S04]  /*c330*/  LOP3.LUT R2, R5, 0x80000000, RZ, 0xc0, !PT ;  /* 0x8000000005027812 */ /* 0x000fc800078ec0ff */
[----:B------:R-:W-:-:S04]  /*c340*/  SHF.R.U32.HI R3, RZ, 0x18, R2 ;  /* 0x00000018ff037819 */ /* 0x000fc80000011602 */
[----:B------:R-:W-:-:S04]  /*c350*/  LOP3.LUT R0, R0, R3, RZ, 0xfc, !PT ;  /* 0x0000000300007212 */ /* 0x000fc800078efcff */
[----:B------:R-:W-:-:S07]  /*c360*/  PRMT R8, R0, 0x7610, R8 ;  /* 0x0000761000087816 */ /* 0x000fce0000000008 */
.L_x_18051:
[----:B------:R-:W-:Y:S05]  /*c370*/  BSYNC B0 ;  /* 0x0000000000007941 */ /* 0x000fea0003800000 */
.L_x_18050:
[----:B------:R-:W-:Y:S01]  /*c380*/  STG.E.U8 desc[UR36][R16.64], R8 ;  /* 0x0000000810007986 */ /* 0x000fe2000c101124 */
[----:B------:R-:W-:Y:S05]  /*c390*/  EXIT ;  /* 0x000000000000794d */ /* 0x000fea0003800000 */
.L_x_18048:
        /* <DEDUP_REMOVED lines=17> */
.L_x_18055:
[----:B------:R-:W-:-:S04]  /*c4b0*/  LOP3.LUT R2, R5, 0x80000000, RZ, 0xc0, !PT ;  /* 0x8000000005027812 */ /* 0x000fc800078ec0ff */
[----:B------:R-:W-:-:S04]  /*c4c0*/  SHF.R.U32.HI R3, RZ, 0x18, R2 ;  /* 0x00000018ff037819 */ /* 0x000fc80000011602 */
[----:B------:R-:W-:-:S04]  /*c4d0*/  LOP3.LUT R0, R0, R3, RZ, 0xfc, !PT ;  /* 0x0000000300007212 */ /* 0x000fc800078efcff */
[----:B------:R-:W-:-:S07]  /*c4e0*/  PRMT R8, R0, 0x7610, R8 ;  /* 0x0000761000087816 */ /* 0x000fce0000000008 */
.L_x_18054:
[----:B------:R-:W-:Y:S05]  /*c4f0*/  BSYNC B0 ;  /* 0x0000000000007941 */ /* 0x000fea0003800000 */
.L_x_18053:
[----:B------:R-:W-:Y:S01]  /*c500*/  STG.E.U8 desc[UR36][R16.64], R8 ;  /* 0x0000000810007986 */ /* 0x000fe2000c101124 */
[----:B------:R-:W-:Y:S05]  /*c510*/  EXIT ;  /* 0x000000000000794d */ /* 0x000fea0003800000 */
.L_x_18047:
        /* <DEDUP_REMOVED lines=22> */
.L_x_18030:
        /* <DEDUP_REMOVED lines=16> */
.L_x_18058:
[----:B------:R-:W-:Y:S05]  /*c780*/  EXIT ;  /* 0x000000000000794d */ /* 0x000fea0003800000 */
.L_x_18057:
[----:B------:R-:W-:-:S04]  /*c790*/  LOP3.LUT R5, R5, 0xffff, RZ, 0xc0, !PT ;  /* 0x0000ffff05057812 */ /* 0x000fc800078ec0ff */
[----:B------:R-:W-:-:S05]  /*c7a0*/  PRMT R5, R5, 0x8880, RZ ;  /* 0x0000888005057816 */ /* 0x000fca00000000ff */
[----:B------:R-:W-:-:S05]  /*c7b0*/  IMAD.MOV.U32 R2, RZ, RZ, R5 ;  /* 0x000000ffff027224 */ /* 0x000fca00078e0005 */
[----:B------:R-:W-:-:S05]  /*c7c0*/  SHF.R.S32.HI R3, RZ, 0x1f, R2 ;  /* 0x0000001fff037819 */ /* 0x000fca0000011402 */
[----:B------:R-:W-:Y:S01]  /*c7d0*/  STG.E.64 desc[UR36][R16.64], R2 ;  /* 0x0000000210007986 */ /* 0x000fe2000c101b24 */
[----:B------:R-:W-:Y:S05]  /*c7e0*/  EXIT ;  /* 0x000000000000794d */ /* 0x000fea0003800000 */
.L_x_18056:
[----:B------:R-:W-:-:S04]  /*c7f0*/  LOP3.LUT R5, R5, 0xffff, RZ, 0xc0, !PT ;  /* 0x0000ffff05057812 */ /* 0x000fc800078ec0ff */
[----:B------:R-:W-:-:S05]  /*c800*/  PRMT R3, R5, 0x8880, RZ ;  /* 0x0000888005037816 */ /* 0x000fca00000000ff */
[----:B------:R-:W-:Y:S01]  /*c810*/  STG.E desc[UR36][R16.64], R3 ;  /* 0x0000000310007986 */ /* 0x000fe2000c101924 */
[----:B------:R-:W-:Y:S05]  /*c820*/  EXIT ;  /* 0x000000000000794d */ /* 0x000fea0003800000 */
.L_x_18059:
        /* <DEDUP_REMOVED lines=13> */
.L_x_32197:


//--------------------- .text._ZN2at6native27unrolled_elementwise_kernelINS0_13AUnaryFunctorIaaaZZZNS0_21heaviside_kernel_cudaERNS_18TensorIteratorBaseEENKUlvE_clEvENKUlvE0_clEvEUlaaE_EESt5arrayIPcLm2EELi4E23TrivialOffsetCalculatorILi1EjESD_NS0_6memory12LoadWithCastILi1EEENSE_13StoreWithCastILi1EEEEEviT_T0_T2_T3_T4_T5_ --------------------------
	.section	.text._ZN2at6native27unrolled_elementwise_kernelINS0_13AUnaryFunctorIaaaZZZNS0_21heaviside_kernel_cudaERNS_18TensorIteratorBaseEENKUlvE_clEvENKUlvE0_clEvEUlaaE_EESt5arrayIPcLm2EELi4E23TrivialOffsetCalculatorILi1EjESD_NS0_6memory12LoadWithCastILi1EEENSE_13StoreWithCastILi1EEEEEviT_T0_T2_T3_T4_T5_,"ax",@progbits
	.align	128
        .global         _ZN2at6native27unrolled_elementwise_kernelINS0_13AUnaryFunctorIaaaZZZNS0_21heaviside_kernel_cudaERNS_18TensorIteratorBaseEENKUlvE_clEvENKUlvE0_clEvEUlaaE_EESt5arrayIPcLm2EELi4E23TrivialOffsetCalculatorILi1EjESD_NS0_6memory12LoadWithCastILi1EEENSE_13StoreWithCastILi1EEEEEviT_T0_T2_T3_T4_T5_
        .type           _ZN2at6native27unrolled_elementwise_kernelINS0_13AUnaryFunctorIaaaZZZNS0_21heaviside_kernel_cudaERNS_18TensorIteratorBaseEENKUlvE_clEvENKUlvE0_clEvEUlaaE_EESt5arrayIPcLm2EELi4E23TrivialOffsetCalculatorILi1EjESD_NS0_6memory12LoadWithCastILi1EEENSE_13StoreWithCastILi1EEEEEviT_T0_T2_T3_T4_T5_,@function
        .size           _ZN2at6native27unrolled_elementwise_kernelINS0_13AUnaryFunctorIaaaZZZNS0_21heaviside_kernel_cudaERNS_18TensorIteratorBaseEENKUlvE_clEvENKUlvE0_clEvEUlaaE_EESt5arrayIPcLm2EELi4E23TrivialOffsetCalculatorILi1EjESD_NS0_6memory12LoadWithCastILi1EEENSE_13StoreWithCastILi1EEEEEviT_T0_T2_T3_T4_T5_,(.L_x_32198 - _ZN2at6native27unrolled_elementwise_kernelINS0_13AUnaryFunctorIaaaZZZNS0_21heaviside_kernel_cudaERNS_18TensorIteratorBaseEENKUlvE_clEvENKUlvE0_clEvEUlaaE_EESt5arrayIPcLm2EELi4E23TrivialOffsetCalculatorILi1EjESD_NS0_6memory12LoadWithCastILi1EEENSE_13StoreWithCastILi1EEEEEviT_T0_T2_T3_T4_T5_)
        .other          _ZN2at6native27unrolled_elementwise_kernelINS0_13AUnaryFunctorIaaaZZZNS0_21heaviside_kernel_cudaERNS_18TensorIteratorBaseEENKUlvE_clEvENKUlvE0_clEvEUlaaE_EESt5arrayIPcLm2EELi4E23TrivialOffsetCalculatorILi1EjESD_NS0_6memory12LoadWithCastILi1EEENSE_13StoreWithCastILi1EEEEEviT_T0_T2_T3_T4_T5_,@"STO_CUDA_ENTRY STV_DEFAULT"
_ZN2at6native27unrolled_elementwise_kernelINS0_13AUnaryFunctorIaaaZZZNS0_21heaviside_kernel_cudaERNS_18TensorIteratorBaseEENKUlvE_clEvENKUlvE0_clEvEUlaaE_EESt5arrayIPcLm2EELi4E23TrivialOffsetCalculatorILi1EjESD_NS0_6memory12LoadWithCastILi1EEENSE_13StoreWithCastILi1EEEEEviT_T0_T2_T3_T4_T5_:
.text._ZN2at6native27unrolled_elementwise_kernelINS0_13AUnaryFunctorIaaaZZZNS0_21heaviside_kernel_cudaERNS_18TensorIteratorBaseEENKUlvE_clEvENKUlvE0_clEvEUlaaE_EESt5arrayIPcLm2EELi4E23TrivialOffsetCalculatorILi1EjESD_NS0_6memory12LoadWithCastILi1EEENSE_13StoreWithCastILi1EEEEEviT_T0_T2_T3_T4_T5_:
        /* <DEDUP_REMOVED lines=31> */
.L_x_18065:
[----:B------:R3:W5:Y:S01]  /*01f0*/  LDG.E.U8 R26, desc[UR36][R2.64] ;  /* 0x00000024021a7981 */ /* 0x000762000c1e1100 */
[----:B------:R-:W-:Y:S05]  /*0200*/  BRA `(.L_x_18067) ;  /* 0x0000000c00587947 */ /* 0x000fea0003800000 */
.L_x_18064:
        /* <DEDUP_REMOVED lines=8> */
.L_x_18069:
[----:B------:R1:W5:Y:S01]  /*0290*/  LDG.E.U8 R26, desc[UR36][R2.64] ;  /* 0x00000024021a7981 */ /* 0x000362000c1e1100 */
[----:B------:R-:W-:Y:S05]  /*02a0*/  BRA `(.L_x_18067) ;  /* 0x0000000c00307947 */ /* 0x000fea0003800000 */
.L_x_18068:
[----:B------:R2:W5:Y:S01]  /*02b0*/  LDG.E.U16 R26, desc[UR36][R2.64] ;  /* 0x00000024021a7981 */ /* 0x000562000c1e1500 */
[----:B------:R-:W-:Y:S05]  /*02c0*/  BRA `(.L_x_18067) ;  /* 0x0000000c00287947 */ /* 0x000fea0003800000 */
.L_x_18063:
        /* <DEDUP_REMOVED lines=9> */
.L_x_18071:
[----:B------:R-:W2:Y:S02]  /*0360*/  LDG.E.U16 R0, desc[UR36][R2.64] ;  /* 0x0000002402007981 */ /* 0x000ea4000c1e1500 */
[----:B--2---:R-:W-:-:S06]  /*0370*/  HADD2.F32 R0, -RZ, R0.H0_H0 ;  /* 0x20000000ff007230 */ /* 0x004fcc0000004100 */
[----:B------:R-:W0:Y:S02]  /*0380*/  F2I.FTZ.TRUNC.NTZ R0, R0 ;  /* 0x0000000000007305 */ /* 0x000e24000021f100 */
[----:B0-----:R-:W-:Y:S01]  /*0390*/  PRMT R26, R0, 0x7610, R26 ;  /* 0x00007610001a7816 */ /* 0x001fe2000000001a */
[----:B------:R-:W-:Y:S06]  /*03a0*/  BRA `(.L_x_18067) ;  /* 0x0000000800f07947 */ /* 0x000fec0003800000 */
.L_x_18070:
        /* <DEDUP_REMOVED lines=9> */
.L_x_18073:
[----:B------:R-:W2:Y:S02]  /*0440*/  LDG.E.U16 R2, desc[UR36][R2.64] ;  /* 0x0000002402027981 */ /* 0x000ea4000c1e1500 */
[----:B--2---:R-:W-:-:S06]  /*0450*/  HADD2.F32 R0, -RZ, R2.H0_H0 ;  /* 0x20000002ff007230 */ /* 0x004fcc0000004100 */
[----:B------:R-:W0:Y:S02]  /*0460*/  F2I.FTZ.TRUNC.NTZ R0, R0 ;  /* 0x0000000000007305 */ /* 0x000e24000021f100 */
[----:B0-----:R-:W-:Y:S01]  /*0470*/  PRMT R26, R0, 0x7610, R26 ;  /* 0x00007610001a7816 */ /* 0x001fe2000000001a */
[----:B------:R-:W-:Y:S06]  /*0480*/  BRA `(.L_x_18067) ;  /* 0x0000000800b87947 */ /* 0x000fec0003800000 */
.L_x_18072:
[----:B------:R-:W2:Y:S02]  /*0490*/  LDG.E.64 R2, desc[UR36][R2.64] ;  /* 0x0000002402027981 */ /* 0x000ea4000c1e1b00 */
[----:B--2---:R0:W1:Y:S01]  /*04a0*/  F2I.F64.TRUNC R26, R2 ;  /* 0x00000002001a7311 */ /* 0x004062000030d100 */
[----:B------:R-:W-:Y:S05]  /*04b0*/  BRA `(.L_x_18067) ;  /* 0x0000000800ac7947 */ /* 0x000fea0003800000 */
.L_x_18062:
        /* <DEDUP_REMOVED lines=12> */
.L_x_18076:
[----:B------:R-:W2:Y:S02]  /*0580*/  LDG.E.64 R2, desc[UR36][R2.64] ;  /* 0x0000002402027981 */ /* 0x000ea4000c1e1b00 */
[----:B--2---:R0:W1:Y:S01]  /*0590*/  F2I.F64.TRUNC R26, R2 ;  /* 0x00000002001a7311 */ /* 0x004062000030d100 */
[----:B------:R-:W-:Y:S05]  /*05a0*/  BRA `(.L_x_18067) ;  /* 0x0000000800707947 */ /* 0x000fea0003800000 */
.L_x_18075:
        /* <DEDUP_REMOVED lines=28> */
.L_x_18078:
        /* <DEDUP_REMOVED lines=16> */
.L_x_18077:
[----:B------:R-:W2:Y:S02]  /*0870*/  LDG.E.U16 R0, desc[UR36][R2.64] ;  /* 0x0000002402007981 */ /* 0x000ea4000c1e1500 */
[----:B--2---:R-:W-:-:S06]  /*0880*/  IMAD.U32 R0, R0, 0x10000, RZ ;  /* 0x0001000000007824 */ /* 0x004fcc00078e00ff */
[----:B------:R-:W0:Y:S02]  /*0890*/  F2I.FTZ.TRUNC.NTZ R0, R0 ;  /* 0x0000000000007305 */ /* 0x000e24000021f100 */
[----:B0-----:R-:W-:Y:S01]  /*08a0*/  PRMT R26, R0, 0x7610, R26 ;  /* 0x00007610001a7816 */ /* 0x001fe2000000001a */
[----:B------:R-:W-:Y:S06]  /*08b0*/  BRA `(.L_x_18067) ;  /* 0x0000000400ac7947 */ /* 0x000fec0003800000 */
.L_x_18074:
        /* <DEDUP_REMOVED lines=10> */
.L_x_18081:
        /* <DEDUP_REMOVED lines=21> */
.L_x_18085:
[----:B------:R-:W-:Y:S05]  /*0ab0*/  BSYNC B1 ;  /* 0x0000000000017941 */ /* 0x000fea0003800000 */
.L_x_18084:
[----:B------:R-:W-:Y:S01]  /*0ac0*/  LEA R3, R0, 0x3b800000, 0x17 ;  /* 0x3b80000000037811 */ /* 0x000fe200078eb8ff */
[----:B------:R-:W-:-:S05]  /*0ad0*/  IMAD.SHL.U32 R0, R2, 0x100000, RZ ;  /* 0x0010000002007824 */ /* 0x000fca00078e00ff */
[----:B------:R-:W-:-:S07]  /*0ae0*/  LOP3.LUT R0, R3, R0, R4, 0xfe, !PT ;  /* 0x0000000003007212 */ /* 0x000fce00078efe04 */
.L_x_18083:
[----:B------:R-:W-:Y:S05]  /*0af0*/  BSYNC B0 ;  /* 0x0000000000007941 */ /* 0x000fea0003800000 */
.L_x_18082:
[----:B------:R-:W0:Y:S02]  /*0b00*/  F2I.FTZ.TRUNC.NTZ R0, R0 ;  /* 0x0000000000007305 */ /* 0x000e24000021f100 */
[----:B0-----:R-:W-:Y:S01]  /*0b10*/  PRMT R26, R0, 0x7610, R26 ;  /* 0x00007610001a7816 */ /* 0x001fe2000000001a */
[----:B------:R-:W-:Y:S06]  /*0b20*/  BRA `(.L_x_18067) ;  /* 0x0000000400107947 */ /* 0x000fec0003800000 */
.L_x_18080:
        /* <DEDUP_REMOVED lines=21> */
.L_x_18089:
[----:B------:R-:W-:Y:S05]  /*0c80*/  BSYNC B1 ;  /* 0x0000000000017941 */ /* 0x000fea0003800000 */
.L_x_18088:
[----:B------:R-:W-:Y:S01]  /*0c90*/  LEA R3, R0, 0x37800000, 0x17 ;  /* 0x3780000000037811 */ /* 0x000fe200078eb8ff */
[----:B------:R-:W-:-:S05]  /*0ca0*/  IMAD.SHL.U32 R0, R2, 0x200000, RZ ;  /* 0x0020000002007824 */ /* 0x000fca00078e00ff */
[----:B------:R-:W-:-:S07]  /*0cb0*/  LOP3.LUT R0, R3, R0, R4, 0xfe, !PT ;  /* 0x0000000003007212 */ /* 0x000fce00078efe04 */
.L_x_18087:
[----:B------:R-:W-:Y:S05]  /*0cc0*/  BSYNC B0 ;  /* 0x0000000000007941 */ /* 0x000fea0003800000 */
.L_x_18086:
[----:B------:R-:W0:Y:S02]  /*0cd0*/  F2I.FTZ.TRUNC.NTZ R0, R0 ;  /* 0x0000000000007305 */ /* 0x000e24000021f100 */
[----:B0-----:R-:W-:Y:S01]  /*0ce0*/  PRMT R26, R0, 0x7610, R26 ;  /* 0x00007610001a7816 */ /* 0x001fe2000000001a */
[----:B------:R-:W-:Y:S06]  /*0cf0*/  BRA `(.L_x_18067) ;  /* 0x00000000009c7947 */ /* 0x000fec0003800000 */
.L_x_18079:
        /* <DEDUP_REMOVED lines=14> */
.L_x_18093:
[----:B------:R-:W-:Y:S05]  /*0de0*/  BSYNC B0 ;  /* 0x0000000000007941 */ /* 0x000fea0003800000 */
.L_x_18092:
[----:B------:R-:W0:Y:S02]  /*0df0*/  F2I.FTZ.TRUNC.NTZ R0, R0 ;  /* 0x0000000000007305 */ /* 0x000e24000021f100 */
[----:B0-----:R-:W-:Y:S01]  /*0e00*/  PRMT R26, R0, 0x7610, R26 ;  /* 0x00007610001a7816 */ /* 0x001fe2000000001a */
[----:B------:R-:W-:Y:S06]  /*0e10*/  BRA `(.L_x_18067) ;  /* 0x0000000000547947 */ /* 0x000fec0003800000 */
.L_x_18066:
        /* <DEDUP_REMOVED lines=16> */
.L_x_18094:
[----:B------:R-:W-:Y:S01]  /*0f20*/  PRMT R26, RZ, 0x7610, R26 ;  /* 0x00007610ff1a7816 */ /* 0x000fe2000000001a */
[----:B------:R-:W-:Y:S06]  /*0f30*/  BRA `(.L_x_18067) ;  /* 0x00000000000c7947 */ /* 0x000fec0003800000 */
.L_x_18091:
[----:B------:R0:W5:Y:S01]  /*0f40*/  LDG.E.U8 R26, desc[UR36][R2.64] ;  /* 0x00000024021a7981 */ /* 0x000162000c1e1100 */
[----:B------:R-:W-:Y:S05]  /*0f50*/  BRA `(.L_x_18067) ;  /* 0x0000000000047947 */ /* 0x000fea0003800000 */
.L_x_18090:
[----:B------:R0:W5:Y:S02]  /*0f60*/  LDG.E.U8 R26, desc[UR36][R2.64] ;  /* 0x00000024021a7981 */ /* 0x000164000c1e1100 */
.L_x_18067:
[----:B------:R-:W2:Y:S02]  /*0f70*/  S2R R17, SR_TID.X ;  /* 0x0000000000117919 */ /* 0x000ea40000002100 */
[----:B--2---:R-:W-:-:S07]  /*0f80*/  VIADD R17, R17, 0x80 ;  /* 0x0000008011117836 */ /* 0x004fce0000000000 */
.L_x_18061:
[----:B------:R-:W-:Y:S05]  /*0f90*/  BSYNC B6 ;  /* 0x0000000000067941 */ /* 0x000fea0003800000 */
.L_x_18060:
        /* <DEDUP_REMOVED lines=23> */
.L_x_18100:
[----:B------:R0:W5:Y:S01]  /*1110*/  LDG.E.U8 R27, desc[UR36][R2.64] ;  /* 0x00000024021b7981 */ /* 0x000162000c1e1100 */
[----:B------:R-:W-:Y:S05]  /*1120*/  BRA `(.L_x_18102) ;  /* 0x0000000c00547947 */ /* 0x000fea0003800000 */
.L_x_18099:
        /* <DEDUP_REMOVED lines=8> */
.L_x_18104:
[----:B------:R0:W5:Y:S01]  /*11b0*/  LDG.E.U8 R27, desc[UR36][R2.64] ;  /* 0x00000024021b7981 */ /* 0x000162000c1e1100 */
[----:B------:R-:W-:Y:S05]  /*11c0*/  BRA `(.L_x_18102) ;  /* 0x0000000c002c7947 */ /* 0x000fea0003800000 */
.L_x_18103:
[----:B------:R0:W5:Y:S01]  /*11d0*/  LDG.E.U16 R27, desc[UR36][R2.64] ;  /* 0x00000024021b7981 */ /* 0x000162000c1e1500 */
[----:B------:R-:W-:Y:S05]  /*11e0*/  BRA `(.L_x_18102) ;  /* 0x0000000c00247947 */ /* 0x000fea0003800000 */
.L_x_18098:
        /* <DEDUP_REMOVED lines=9> */
.L_x_18106:
[----:B------:R-:W2:Y:S02]  /*1280*/  LDG.E.U16 R0, desc[UR36][R2.64] ;  /* 0x0000002402007981 */ /* 0x000ea4000c1e1500 */
[----:B--2---:R-:W-:-:S06]  /*1290*/  HADD2.F32 R0, -RZ, R0.H0_H0 ;  /* 0x20000000ff007230 */ /* 0x004fcc0000004100 */
[----:B------:R-:W0:Y:S02]  /*12a0*/  F2I.FTZ.TRUNC.NTZ R0, R0 ;  /* 0x0000000000007305 */ /* 0x000e24000021f100 */
[----:B0-----:R-:W-:Y:S01]  /*12b0*/  PRMT R27, R0, 0x7610, R27 ;  /* 0x00007610001b7816 */ /* 0x001fe2000000001b */
[----:B------:R-:W-:Y:S06]  /*12c0*/  BRA `(.L_x_18102) ;  /* 0x0000000800ec7947 */ /* 0x000fec0003800000 */
.L_x_18105:
        /* <DEDUP_REMOVED lines=9> */
.L_x_18108:
[----:B------:R-:W2:Y:S02]  /*1360*/  LDG.E.U16 R2, desc[UR36][R2.64] ;  /* 0x0000002402027981 */ /* 0x000ea4000c1e1500 */
[----:B--2---:R-:W-:-:S06]  /*1370*/  HADD2.F32 R0, -RZ, R2.H0_H0 ;  /* 0x20000002ff007230 */ /* 0x004fcc0000004100 */
[----:B------:R-:W0:Y:S02]  /*1380*/  F2I.FTZ.TRUNC.NTZ R0, R0 ;  /* 0x0000000000007305 */ /* 0x000e24000021f100 */
[----:B0-----:R-:W-:Y:S01]  /*1390*/  PRMT R27, R0, 0x7610, R27 ;  /* 0x00007610001b7816 */ /* 0x001fe2000000001b */
[----:B------:R-:W-:Y:S06]  /*13a0*/  BRA `(.L_x_18102) ;  /* 0x0000000800b47947 */ /* 0x000fec0003800000 */
.L_x_18107:
[----:B------:R-:W2:Y:S02]  /*13b0*/  LDG.E.64 R2, desc[UR36][R2.64] ;  /* 0x0000002402027981 */ /* 0x000ea4000c1e1b00 */
[----:B--2---:R0:W1:Y:S01]  /*13c0*/  F2I.F64.TRUNC R27, R2 ;  /* 0x00000002001b7311 */ /* 0x004062000030d100 */
[----:B------:R-:W-:Y:S05]  /*13d0*/  BRA `(.L_x_18102) ;  /* 0x0000000800a87947 */ /* 0x000fea0003800000 */
.L_x_18097:
        /* <DEDUP_REMOVED lines=12> */
.L_x_18111:
[----:B------:R-:W2:Y:S02]  /*14a0*/  LDG.E.64 R2, desc[UR36][R2.64] ;  /* 0x0000002402027981 */ /* 0x000ea4000c1e1b00 */
[----:B--2---:R0:W1:Y:S01]  /*14b0*/  F2I.F64.TRUNC R27, R2 ;  /* 0x00000002001b7311 */ /* 0x004062000030d100 */
[----:B------:R-:W-:Y:S05]  /*14c0*/  BRA `(.L_x_18102) ;  /* 0x00000008006c7947 */ /* 0x000fea0003800000 */
.L_x_18110:
        /* <DEDUP_REMOVED lines=28> */
.L_x_18113:
        /* <DEDUP_REMOVED lines=15> */
.L_x_18112:
[----:B------:R-:W2:Y:S02]  /*1780*/  LDG.E.U16 R0, desc[UR36][R2.64] ;  /* 0x0000002402007981 */ /* 0x000ea4000c1e1500 */
[----:B--2---:R-:W-:-:S06]  /*1790*/  IMAD.U32 R0, R0, 0x10000, RZ ;  /* 0x0001000000007824 */ /* 0x004fcc00078e00ff */
[----:B------:R-:W0:Y:S02]  /*17a0*/  F2I.FTZ.TRUNC.NTZ R0, R0 ;  /* 0x0000000000007305 */ /* 0x000e24000021f100 */
[----:B0-----:R-:W-:Y:S01]  /*17b0*/  PRMT R27, R0, 0x7610, R27 ;  /* 0x00007610001b7816 */ /* 0x001fe2000000001b */
[----:B------:R-:W-:Y:S06]  /*17c0*/  BRA `(.L_x_18102) ;  /* 0x0000000400ac7947 */ /* 0x000fec0003800000 */
.L_x_18109:
        /* <DEDUP_REMOVED lines=10> */
.L_x_18116:
        /* <DEDUP_REMOVED lines=21> */
.L_x_18120:
[----:B------:R-:W-:Y:S05]  /*19c0*/  BSYNC B1 ;  /* 0x0000000000017941 */ /* 0x000fea0003800000 */
.L_x_18119:
[----:B------:R-:W-:Y:S01]  /*19d0*/  LEA R3, R0, 0x3b800000, 0x17 ;  /* 0x3b80000000037811 */ /* 0x000fe200078eb8ff */
[----:B------:R-:W-:-:S05]  /*19e0*/  IMAD.SHL.U32 R0, R2, 0x100000, RZ ;  /* 0x0010000002007824 */ /* 0x000fca00078e00ff */
[----:B------:R-:W-:-:S07]  /*19f0*/  LOP3.LUT R0, R3, R0, R4, 0xfe, !PT ;  /* 0x0000000003007212 */ /* 0x000fce00078efe04 */
.L_x_18118:
[----:B------:R-:W-:Y:S05]  /*1a00*/  BSYNC B0 ;  /* 0x0000000000007941 */ /* 0x000fea0003800000 */
.L_x_18117:
[----:B------:R-:W0:Y:S02]  /*1a10*/  F2I.FTZ.TRUNC.NTZ R0, R0 ;  /* 0x0000000000007305 */ /* 0x000e24000021f100 */
[----:B0-----:R-:W-:Y:S01]  /*1a20*/  PRMT R27, R0, 0x7610, R27 ;  /* 0x00007610001b7816 */ /* 0x001fe2000000001b */
[----:B------:R-:W-:Y:S06]  /*1a30*/  BRA `(.L_x_18102) ;  /* 0x0000000400107947 */ /* 0x000fec0003800000 */
.L_x_18115:
        /* <DEDUP_REMOVED lines=21> */
.L_x_18124:
[----:B------:R-:W-:Y:S05]  /*1b90*/  BSYNC B1 ;  /* 0x0000000000017941 */ /* 0x000fea0003800000 */
.L_x_18123:
[----:B------:R-:W-:Y:S01]  /*1ba0*/  LEA R3, R0, 0x37800000, 0x17 ;  /* 0x3780000000037811 */ /* 0x000fe200078eb8ff */
[----:B------:R-:W-:-:S05]  /*1bb0*/  IMAD.SHL.U32 R0, R2, 0x200000, RZ ;  /* 0x0020000002007824 */ /* 0x000fca00078e00ff */
[----:B------:R-:W-:-:S07]  /*1bc0*/  LOP3.LUT R0, R3, R0, R4, 0xfe, !PT ;  /* 0x0000000003007212 */ /* 0x000fce00078efe04 */
.L_x_18122:
[----:B------:R-:W-:Y:S05]  /*1bd0*/  BSYNC B0 ;  /* 0x0000000000007941 */ /* 0x000fea0003800000 */
.L_x_18121:
[----:B------:R-:W0:Y:S02]  /*1be0*/  F2I.FTZ.TRUNC.NTZ R0, R0 ;  /* 0x0000000000007305 */ /* 0x000e24000021f100 */
[----:B0-----:R-:W-:Y:S01]  /*1bf0*/  PRMT R27, R0, 0x7610, R27 ;  /* 0x00007610001b7816 */ /* 0x001fe2000000001b */
[----:B------:R-:W-:Y:S06]  /*1c00*/  BRA `(.L_x_18102) ;  /* 0x00000000009c7947 */ /* 0x000fec0003800000 */
.L_x_18114:
        /* <DEDUP_REMOVED lines=14> */
.L_x_18128:
[----:B------:R-:W-:Y:S05]  /*1cf0*/  BSYNC B0 ;  /* 0x0000000000007941 */ /* 0x000fea0003800000 */
.L_x_18127:
[----:B------:R-:W0:Y:S02]  /*1d00*/  F2I.FTZ.TRUNC.NTZ R0, R0 ;  /* 0x0000000000007305 */ /* 0x000e24000021f100 */
[----:B0-----:R-:W-:Y:S01]  /*1d10*/  PRMT R27, R0, 0x7610, R27 ;  /* 0x00007610001b7816 */ /* 0x001fe2000000001b */
[----:B------:R-:W-:Y:S06]  /*1d20*/  BRA `(.L_x_18102) ;  /* 0x0000000000547947 */ /* 0x000fec0003800000 */
.L_x_18101:
        /* <DEDUP_REMOVED lines=16> */
.L_x_18129:
[----:B------:R-:W-:Y:S01]  /*1e30*/  PRMT R27, RZ, 0x7610, R27 ;  /* 0x00007610ff1b7816 */ /* 0x000fe2000000001b */
[----:B------:R-:W-:Y:S06]  /*1e40*/  BRA `(.L_x_18102) ;  /* 0x00000000000c7947 */ /* 0x000fec0003800000 */
.L_x_18126:
[----:B------:R3:W5:Y:S01]  /*1e50*/  LDG.E.U8 R27, desc[UR36][R2.64] ;  /* 0x00000024021b7981 */ /* 0x000762000c1e1100 */
[----:B------:R-:W-:Y:S05]  /*1e60*/  BRA `(.L_x_18102) ;  /* 0x0000000000047947 */ /* 0x000fea0003800000 */
.L_x_18125:
[----:B------:R2:W5:Y:S02]  /*1e70*/  LDG.E.U8 R27, desc[UR36][R2.64] ;  /* 0x00000024021b7981 */ /* 0x000564000c1e1100 */
.L_x_18102:
[----:B------:R-:W-:-:S07]  /*1e80*/  VIADD R17, R17, 0x80 ;  /* 0x0000008011117836 */ /* 0x000fce0000000000 */
.L_x_18096:
[----:B------:R-:W-:Y:S05]  /*1e90*/  BSYNC B6 ;  /* 0x0000000000067941 */ /* 0x000fea0003800000 */
.L_x_18095:
        /* <DEDUP_REMOVED lines=25> */
.L_x_18135:
[----:B------:R0:W5:Y:S01]  /*2030*/  LDG.E.U8 R23, desc[UR36][R2.64] ;  /* 0x0000002402177981 */ /* 0x000162000c1e1100 */
[----:B------:R-:W-:Y:S05]  /*2040*/  BRA `(.L_x_18137) ;  /* 0x0000000c00547947 */ /* 0x000fea0003800000 */
.L_x_18134:
        /* <DEDUP_REMOVED lines=8> */
.L_x_18139:
[----:B------:R0:W5:Y:S01]  /*20d0*/  LDG.E.U8 R23, desc[UR36][R2.64] ;  /* 0x0000002402177981 */ /* 0x000162000c1e1100 */
[----:B------:R-:W-:Y:S05]  /*20e0*/  BRA `(.L_x_18137) ;  /* 0x0000000c002c7947 */ /* 0x000fea0003800000 */
.L_x_18138:
[----:B------:R0:W5:Y:S01]  /*20f0*/  LDG.E.U16 R23, desc[UR36][R2.64] ;  /* 0x0000002402177981 */ /* 0x000162000c1e1500 */
[----:B------:R-:W-:Y:S05]  /*2100*/  BRA `(.L_x_18137) ;  /* 0x0000000c00247947 */ /* 0x000fea0003800000 */
.L_x_18133:
        /* <DEDUP_REMOVED lines=9> */
.L_x_18141:
[----:B------:R-:W2:Y:S02]  /*21a0*/  LDG.E.U16 R0, desc[UR36][R2.64] ;  /* 0x0000002402007981 */ /* 0x000ea4000c1e1500 */
[----:B--2---:R-:W-:-:S06]  /*21b0*/  HADD2.F32 R0, -RZ, R0.H0_H0 ;  /* 0x20000000ff007230 */ /* 0x004fcc0000004100 */
[----:B------:R-:W0:Y:S02]  /*21c0*/  F2I.FTZ.TRUNC.NTZ R0, R0 ;  /* 0x0000000000007305 */ /* 0x000e24000021f100 */
[----:B0-----:R-:W-:Y:S01]  /*21d0*/  PRMT R23, R0, 0x7610, R23 ;  /* 0x0000761000177816 */ /* 0x001fe20000000017 */
[----:B------:R-:W-:Y:S06]  /*21e0*/  BRA `(.L_x_18137) ;  /* 0x0000000800ec7947 */ /* 0x000fec0003800000 */
.L_x_18140:
        /* <DEDUP_REMOVED lines=9> */
.L_x_18143:
[----:B------:R-:W2:Y:S02]  /*2280*/  LDG.E.U16 R2, desc[UR36][R2.64] ;  /* 0x0000002402027981 */ /* 0x000ea4000c1e1500 */
[----:B--2---:R-:W-:-:S06]  /*2290*/  HADD2.F32 R0, -RZ, R2.H0_H0 ;  /* 0x20000002ff007230 */ /* 0x004fcc0000004100 */
[----:B------:R-:W0:Y:S02]  /*22a0*/  F2I.FTZ.TRUNC.NTZ R0, R0 ;  /* 0x0000000000007305 */ /* 0x000e24000021f100 */
[----:B0-----:R-:W-:Y:S01]  /*22b0*/  PRMT R23, R0, 0x7610, R23 ;  /* 0x0000761000177816 */ /* 0x001fe20000000017 */
[----:B------:R-:W-:Y:S06]  /*22c0*/  BRA `(.L_x_18137) ;  /* 0x0000000800b47947 */ /* 0x000fec0003800000 */
.L_x_18142:
[----:B------:R-:W2:Y:S02]  /*22d0*/  LDG.E.64 R2, desc[UR36][R2.64] ;  /* 0x0000002402027981 */ /* 0x000ea4000c1e1b00 */
[----:B--2---:R0:W1:Y:S01]  /*22e0*/  F2I.F64.TRUNC R23, R2 ;  /* 0x0000000200177311 */ /* 0x004062000030d100 */
[----:B------:R-:W-:Y:S05]  /*22f0*/  BRA `(.L_x_18137) ;  /* 0x0000000800a87947 */ /* 0x000fea0003800000 */
.L_x_18132:
        /* <DEDUP_REMOVED lines=12> */
.L_x_18146:
[----:B------:R-:W2:Y:S02]  /*23c0*/  LDG.E.64 R2, desc[UR36][R2.64] ;  /* 0x0000002402027981 */ /* 0x000ea4000c1e1b00 */
[----:B--2---:R3:W4:Y:S01]  /*23d0*/  F2I.F64.TRUNC R23, R2 ;  /* 0x0000000200177311 */ /* 0x004722000030d100 */
[----:B------:R-:W-:Y:S05]  /*23e0*/  BRA `(.L_x_18137) ;  /* 0x00000008006c7947 */ /* 0x000fea0003800000 */
.L_x_18145:
        /* <DEDUP_REMOVED lines=28> */
.L_x_18148:
        /* <DEDUP_REMOVED lines=15> */
.L_x_18147:
[----:B------:R-:W2:Y:S02]  /*26a0*/  LDG.E.U16 R0, desc[UR36][R2.64] ;  /* 0x0000002402007981 */ /* 0x000ea4000c1e1500 */
[----:B--2---:R-:W-:-:S06]  /*26b0*/  IMAD.U32 R0, R0, 0x10000, RZ ;  /* 0x0001000000007824 */ /* 0x004fcc00078e00ff */
[----:B------:R-:W0:Y:S02]  /*26c0*/  F2I.FTZ.TRUNC.NTZ R0, R0 ;  /* 0x0000000000007305 */ /* 0x000e24000021f100 */
[----:B0-----:R-:W-:Y:S01]  /*26d0*/  PRMT R23, R0, 0x7610, R23 ;  /* 0x0000761000177816 */ /* 0x001fe20000000017 */
[----:B------:R-:W-:Y:S06]  /*26e0*/  BRA `(.L_x_18137) ;  /* 0x0000000400ac7947 */ /* 0x000fec0003800000 */
.L_x_18144:
        /* <DEDUP_REMOVED lines=10> */
.L_x_18151:
        /* <DEDUP_REMOVED lines=21> */
.L_x_18155:
[----:B------:R-:W-:Y:S05]  /*28e0*/  BSYNC B1 ;  /* 0x0000000000017941 */ /* 0x000fea0003800000 */
.L_x_18154:
[----:B------:R-:W-:Y:S01]  /*28f0*/  LEA R3, R0, 0x3b800000, 0x17 ;  /* 0x3b80000000037811 */ /* 0x000fe200078eb8ff */
[----:B------:R-:W-:-:S05]  /*2900*/  IMAD.SHL.U32 R0, R2, 0x100000, RZ ;  /* 0x0010000002007824 */ /* 0x000fca00078e00ff */
[----:B------:R-:W-:-:S07]  /*2910*/  LOP3.LUT R0, R3, R0, R4, 0xfe, !PT ;  /* 0x0000000003007212 */ /* 0x000fce00078efe04 */
.L_x_18153:
[----:B------:R-:W-:Y:S05]  /*2920*/  BSYNC B0 ;  /* 0x0000000000007941 */ /* 0x000fea0003800000 */
.L_x_18152:
[----:B------:R-:W0:Y:S02]  /*2930*/  F2I.FTZ.TRUNC.NTZ R0, R0 ;  /* 0x0000000000007305 */ /* 0x000e24000021f100 */
[----:B0-----:R-:W-:Y:S01]  /*2940*/  PRMT R23, R0, 0x7610, R23 ;  /* 0x0000761000177816 */ /* 0x001fe20000000017 */
[----:B------:R-:W-:Y:S06]  /*2950*/  BRA `(.L_x_18137) ;  /* 0x0000000400107947 */ /* 0x000fec0003800000 */
.L_x_18150:
        /* <DEDUP_REMOVED lines=21> */
.L_x_18159:
[----:B------:R-:W-:Y:S05]  /*2ab0*/  BSYNC B1 ;  /* 0x0000000000017941 */ /* 0x000fea0003800000 */
.L_x_18158:
[----:B------:R-:W-:Y:S01]  /*2ac0*/  LEA R3, R0, 0x37800000, 0x17 ;  /* 0x3780000000037811 */ /* 0x000fe200078eb8ff */
[----:B------:R-:W-:-:S05]  /*2ad0*/  IMAD.SHL.U32 R0, R2, 0x200000, RZ ;  /* 0x0020000002007824 */ /* 0x000fca00078e00ff */
[----:B------:R-:W-:-:S07]  /*2ae0*/  LOP3.LUT R0, R3, R0, R4, 0xfe, !PT ;  /* 0x0000000003007212 */ /* 0x000fce00078efe04 */
.L_x_18157:
[----:B------:R-:W-:Y:S05]  /*2af0*/  BSYNC B0 ;  /* 0x0000000000007941 */ /* 0x000fea0003800000 */
.L_x_18156:
[----:B------:R-:W0:Y:S02]  /*2b00*/  F2I.FTZ.TRUNC.NTZ R0, R0 ;  /* 0x0000000000007305 */ /* 0x000e24000021f100 */
[----:B0-----:R-:W-:Y:S01]  /*2b10*/  PRMT R23, R0, 0x7610, R23 ;  /* 0x0000761000177816 */ /* 0x001fe20000000017 */
[----:B------:R-:W-:Y:S06]  /*2b20*/  BRA `(.L_x_18137) ;  /* 0x00000000009c7947 */ /* 0x000fec0003800000 */
.L_x_18149:
        /* <DEDUP_REMOVED lines=14> */
.L_x_18163:
[----:B------:R-:W-:Y:S05]  /*2c10*/  BSYNC B0 ;  /* 0x0000000000007941 */ /* 0x000fea0003800000 */
.L_x_18162:
[----:B------:R-:W0:Y:S02]  /*2c20*/  F2I.FTZ.TRUNC.NTZ R0, R0 ;  /* 0x0000000000007305 */ /* 0x000e24000021f100 */
[----:B0-----:R-:W-:Y:S01]  /*2c30*/  PRMT R23, R0, 0x7610, R23 ;  /* 0x0000761000177816 */ /* 0x001fe20000000017 */
[----:B------:R-:W-:Y:S06]  /*2c40*/  BRA `(.L_x_18137) ;  /* 0x0000000000547947 */ /* 0x000fec0003800000 */
.L_x_18136:
        /* <DEDUP_REMOVED lines=16> */
.L_x_18164:
[----:B------:R-:W-:Y:S01]  /*2d50*/  PRMT R23, RZ, 0x7610, R23 ;  /* 0x00007610ff177816 */ /* 0x000fe20000000017 */
[----:B------:R-:W-:Y:S06]  /*2d60*/  BRA `(.L_x_18137) ;  /* 0x00000000000c7947 */ /* 0x000fec0003800000 */
.L_x_18161:
[----:B------:R2:W5:Y:S01]  /*2d70*/  LDG.E.U8 R23, desc[UR36][R2.64] ;  /* 0x0000002402177981 */ /* 0x000562000c1e1100 */
[----:B------:R-:W-:Y:S05]  /*2d80*/  BRA `(.L_x_18137) ;  /* 0x0000000000047947 */ /* 0x000fea0003800000 */
.L_x_18160:
[----:B------:R1:W5:Y:S02]  /*2d90*/  LDG.E.U8 R23, desc[UR36][R2.64] ;  /* 0x0000002402177981 */ /* 0x000364000c1e1100 */
.L_x_18137:
[----:B------:R-:W-:-:S07]  /*2da0*/  VIADD R17, R17, 0x80 ;  /* 0x0000008011117836 */ /* 0x000fce0000000000 */
.L_x_18131:
[----:B------:R-:W-:Y:S05]  /*2db0*/  BSYNC B6 ;  /* 0x0000000000067941 */ /* 0x000fea0003800000 */
.L_x_18130:
[----:B------:R-:W0:Y:S01]  /*2dc0*/  LDC.U8 R16, c[0x0][0x215] ;  /* 0x00008540ff107b82 */ /* 0x000e220000000000 */
        /* <DEDUP_REMOVED lines=22> */
.L_x_18170:
[----:B------:R0:W5:Y:S01]  /*2f30*/  LDG.E.U8 R25, desc[UR36][R2.64] ;  /* 0x0000002402197981 */ /* 0x000162000c1e1100 */
[----:B------:R-:W-:Y:S05]  /*2f40*/  BRA `(.L_x_18166) ;  /* 0x0000000c00507947 */ /* 0x000fea0003800000 */
.L_x_18169:
        /* <DEDUP_REMOVED lines=8> */
.L_x_18173:
[----:B------:R0:W5:Y:S01]  /*2fd0*/  LDG.E.U8 R25, desc[UR36][R2.64] ;  /* 0x0000002402197981 */ /* 0x000162000c1e1100 */
[----:B------:R-:W-:Y:S05]  /*2fe0*/  BRA `(.L_x_18166) ;  /* 0x0000000c00287947 */ /* 0x000fea0003800000 */
.L_x_18172:
[----:B------:R0:W5:Y:S01]  /*2ff0*/  LDG.E.U16 R25, desc[UR36][R2.64] ;  /* 0x0000002402197981 */ /* 0x000162000c1e1500 */
[----:B------:R-:W-:Y:S05]  /*3000*/  BRA `(.L_x_18166) ;  /* 0x0000000c00207947 */ /* 0x000fea0003800000 */
.L_x_18168:
        /* <DEDUP_REMOVED lines=9> */
.L_x_18175:
[----:B------:R-:W2:Y:S02]  /*30a0*/  LDG.E.U16 R0, desc[UR36][R2.64] ;  /* 0x0000002402007981 */ /* 0x000ea4000c1e1500 */
[----:B--2---:R-:W-:-:S06]  /*30b0*/  HADD2.F32 R0, -RZ, R0.H0_H0 ;  /* 0x20000000ff007230 */ /* 0x004fcc0000004100 */
[----:B------:R-:W0:Y:S02]  /*30c0*/  F2I.FTZ.TRUNC.NTZ R0, R0 ;  /* 0x0000000000007305 */ /* 0x000e24000021f100 */
[----:B0-----:R-:W-:Y:S01]  /*30d0*/  PRMT R25, R0, 0x7610, R25 ;  /* 0x0000761000197816 */ /* 0x001fe20000000019 */
[----:B------:R-:W-:Y:S06]  /*30e0*/  BRA `(.L_x_18166) ;  /* 0x0000000800e87947 */ /* 0x000fec0003800000 */
.L_x_18174:
        /* <DEDUP_REMOVED lines=9> */
.L_x_18177:
[----:B------:R-:W2:Y:S02]  /*3180*/  LDG.E.U16 R2, desc[UR36][R2.64] ;  /* 0x0000002402027981 */ /* 0x000ea4000c1e1500 */
[----:B--2---:R-:W-:-:S06]  /*3190*/  HADD2.F32 R0, -RZ, R2.H0_H0 ;  /* 0x20000002ff007230 */ /* 0x004fcc0000004100 */
[----:B------:R-:W0:Y:S02]  /*31a0*/  F2I.FTZ.TRUNC.NTZ R0, R0 ;  /* 0x0000000000007305 */ /* 0x000e24000021f100 */
[----:B0-----:R-:W-:Y:S01]  /*31b0*/  PRMT R25, R0, 0x7610, R25 ;  /* 0x0000761000197816 */ /* 0x001fe20000000019 */
[----:B------:R-:W-:Y:S06]  /*31c0*/  BRA `(.L_x_18166) ;  /* 0x0000000800b07947 */ /* 0x000fec0003800000 */
.L_x_18176:
[----:B------:R-:W2:Y:S02]  /*31d0*/  LDG.E.64 R2, desc[UR36][R2.64] ;  /* 0x0000002402027981 */ /* 0x000ea4000c1e1b00 */
[----:B--2---:R0:W1:Y:S01]  /*31e0*/  F2I.F64.TRUNC R25, R2 ;  /* 0x0000000200197311 */ /* 0x004062000030d100 */
[----:B------:R-:W-:Y:S05]  /*31f0*/  BRA `(.L_x_18166) ;  /* 0x0000000800a47947 */ /* 0x000fea0003800000 */
.L_x_18167:
        /* <DEDUP_REMOVED lines=12> */
.L_x_18180:
[----:B------:R-:W2:Y:S02]  /*32c0*/  LDG.E.64 R2, desc[UR36][R2.64] ;  /* 0x0000002402027981 */ /* 0x000ea4000c1e1b00 */
[----:B--2---:R0:W1:Y:S01]  /*32d0*/  F2I.F64.TRUNC R25, R2 ;  /* 0x0000000200197311 */ /* 0x004062000030d100 */
[----:B------:R-:W-:Y:S05]  /*32e0*/  BRA `(.L_x_18166) ;  /* 0x0000000800687947 */ /* 0x000fea0003800000 */
.L_x_18179:
        /* <DEDUP_REMOVED lines=28> */
.L_x_18182:
        /* <DEDUP_REMOVED lines=15> */
.L_x_18181:
[----:B------:R-:W2:Y:S02]  /*35a0*/  LDG.E.U16 R0, desc[UR36][R2.64] ;  /* 0x0000002402007981 */ /* 0x000ea4000c1e1500 */
[----:B--2---:R-:W-:-:S06]  /*35b0*/  IMAD.U32 R0, R0, 0x10000, RZ ;  /* 0x0001000000007824 */ /* 0x004fcc00078e00ff */
[----:B------:R-:W0:Y:S02]  /*35c0*/  F2I.FTZ.TRUNC.NTZ R0, R0 ;  /* 0x0000000000007305 */ /* 0x000e24000021f100 */
[----:B0-----:R-:W-:Y:S01]  /*35d0*/  PRMT R25, R0, 0x7610, R25 ;  /* 0x0000761000197816 */ /* 0x001fe20000000019 */
[----:B------:R-:W-:Y:S06]  /*35e0*/  BRA `(.L_x_18166) ;  /* 0x0000000400a87947 */ /* 0x000fec0003800000 */
.L_x_18178:
        /* <DEDUP_REMOVED lines=10> */
.L_x_18185:
        /* <DEDUP_REMOVED lines=21> */
.L_x_18189:
[----:B------:R-:W-:Y:S05]  /*37e0*/  BSYNC B1 ;  /* 0x0000000000017941 */ /* 0x000fea0003800000 */
.L_x_18188:
[----:B------:R-:W-:Y:S01]  /*37f0*/  LEA R3, R0, 0x3b800000, 0x17 ;  /* 0x3b80000000037811 */ /* 0x000fe200078eb8ff */
[----:B------:R-:W-:-:S05]  /*3800*/  IMAD.SHL.U32 R0, R2, 0x100000, RZ ;  /* 0x0010000002007824 */ /* 0x000fca00078e00ff */
[----:B------:R-:W-:-:S07]  /*3810*/  LOP3.LUT R0, R3, R0, R4, 0xfe, !PT ;  /* 0x0000000003007212 */ /* 0x000fce00078efe04 */
.L_x_18187:
[----:B------:R-:W-:Y:S05]  /*3820*/  BSYNC B0 ;  /* 0x0000000000007941 */ /* 0x000fea0003800000 */
.L_x_18186:
[----:B------:R-:W0:Y:S02]  /*3830*/  F2I.FTZ.TRUNC.NTZ R0, R0 ;  /* 0x0000000000007305 */ /* 0x000e24000021f100 */
[----:B0-----:R-:W-:Y:S01]  /*3840*/  PRMT R25, R0, 0x7610, R25 ;  /* 0x0000761000197816 */ /* 0x001fe20000000019 */
[----:B------:R-:W-:Y:S06]  /*3850*/  BRA `(.L_x_18166) ;  /* 0x00000004000c7947 */ /* 0x000fec0003800000 */
.L_x_18184:
        /* <DEDUP_REMOVED lines=21> */
.L_x_18193:
[----:B------:R-:W-:Y:S05]  /*39b0*/  BSYNC B1 ;  /* 0x0000000000017941 */ /* 0x000fea0003800000 */
.L_x_18192:
[----:B------:R-:W-:Y:S01]  /*39c0*/  LEA R3, R0, 0x37800000, 0x17 ;  /* 0x3780000000037811 */ /* 0x000fe200078eb8ff */
[----:B------:R-:W-:-:S05]  /*39d0*/  IMAD.SHL.U32 R0, R2, 0x200000, RZ ;  /* 0x0020000002007824 */ /* 0x000fca00078e00ff */
[----:B------:R-:W-:-:S07]  /*39e0*/  LOP3.LUT R0, R3, R0, R4, 0xfe, !PT ;  /* 0x0000000003007212 */ /* 0x000fce00078efe04 */
.L_x_18191:
[----:B------:R-:W-:Y:S05]  /*39f0*/  BSYNC B0 ;  /* 0x0000000000007941 */ /* 0x000fea0003800000 */
.L_x_18190:
[----:B------:R-:W0:Y:S02]  /*3a00*/  F2I.FTZ.TRUNC.NTZ R0, R0 ;  /* 0x0000000000007305 */ /* 0x000e24000021f100 */
[----:B0-----:R-:W-:Y:S01]  /*3a10*/  PRMT R25, R0, 0x7610, R25 ;  /* 0x0000761000197816 */ /* 0x001fe20000000019 */
[----:B------:R-:W-:Y:S06]  /*3a20*/  BRA `(.L_x_18166) ;  /* 0x0000000000987947 */ /* 0x000fec0003800000 */
.L_x_18183:
        /* <DEDUP_REMOVED lines=14> */
.L_x_18197:
[----:B------:R-:W-:Y:S05]  /*3b10*/  BSYNC B0 ;  /* 0x0000000000007941 */ /* 0x000fea0003800000 */
.L_x_18196:
[----:B------:R-:W0:Y:S02]  /*3b20*/  F2I.FTZ.TRUNC.NTZ R0, R0 ;  /* 0x0000000000007305 */ /* 0x000e24000021f100 */
[----:B0-----:R-:W-:Y:S01]  /*3b30*/  PRMT R25, R0, 0x7610, R25 ;  /* 0x0000761000197816 */ /* 0x001fe20000000019 */
[----:B------:R-:W-:Y:S06]  /*3b40*/  BRA `(.L_x_18166) ;  /* 0x0000000000507947 */ /* 0x000fec0003800000 */
.L_x_18171:
        /* <DEDUP_REMOVED lines=16> */
.L_x_18198:
[----:B------:R-:W-:Y:S05]  /*3c50*/  BRA `(.L_x_18166) ;  /* 0x00000000000c7947 */ /* 0x000fea0003800000 */
.L_x_18195:
[----:B------:R0:W5:Y:S01]  /*3c60*/  LDG.E.U8 R25, desc[UR36][R2.64] ;  /* 0x0000002402197981 */ /* 0x000162000c1e1100 */
[----:B------:R-:W-:Y:S05]  /*3c70*/  BRA `(.L_x_18166) ;  /* 0x0000000000047947 */ /* 0x000fea0003800000 */
.L_x_18194:
[----:B------:R0:W5:Y:S02]  /*3c80*/  LDG.E.U8 R25, desc[UR36][R2.64] ;  /* 0x0000002402197981 */ /* 0x000164000c1e1100 */
.L_x_18166:
[----:B------:R-:W-:Y:S05]  /*3c90*/  BSYNC B6 ;  /* 0x0000000000067941 */ /* 0x000fea0003800000 */
.L_x_18165:
[----:B------:R-:W1:Y:S01]  /*3ca0*/  S2R R19, SR_TID.X ;  /* 0x0000000000137919 */ /* 0x000e620000002100 */
[C---:B0-----:R-:W-:Y:S01]  /*3cb0*/  PRMT R0, R16.reuse, 0x8880, RZ ;  /* 0x0000888010007816 */ /* 0x041fe200000000ff */
[----:B------:R-:W0:Y:S01]  /*3cc0*/  LDC.U8 R18, c[0x0][0x234] ;  /* 0x00008d00ff127b82 */ /* 0x000e220000000000 */
[----:B------:R-:W-:Y:S01]  /*3cd0*/  ISETP.NE.AND P1, PT, R16, RZ, PT ;  /* 0x000000ff1000720c */ /* 0x000fe20003f25270 */
[----:B------:R-:W-:Y:S01]  /*3ce0*/  BSSY B6, `(.L_x_18199) ;  /* 0x000010b000067945 */ /* 0x000fe20003800000 */
[----:B------:R-:W-:-:S04]  /*3cf0*/  ISETP.GT.AND P0, PT, R0, RZ, PT ;  /* 0x000000ff0000720c */ /* 0x000fc80003f04270 */
[----:B------:R-:W-:-:S04]  /*3d00*/  SEL R0, RZ, 0x1, !P0 ;  /* 0x00000001ff007807 */ /* 0x000fc80004000000 */
[C---:B------:R-:W-:Y:S02]  /*3d10*/  PRMT R17, R0.reuse, 0x7610, R17 ;  /* 0x0000761000117816 */ /* 0x040fe40000000011 */
[C---:B------:R-:W-:Y:S02]  /*3d20*/  PRMT R16, R0.reuse, 0x7610, R16 ;  /* 0x0000761000107816 */ /* 0x040fe40000000010 */
[C---:B-1234-:R-:W-:Y:S02]  /*3d30*/  PRMT R2, R0.reuse, 0x7610, R2 ;  /* 0x0000761000027816 */ /* 0x05efe40000000002 */
[----:B------:R-:W-:Y:S02]  /*3d40*/  PRMT R3, R0, 0x7610, R3 ;  /* 0x0000761000037816 */ /* 0x000fe40000000003 */
[----:B-----5:R-:W-:Y:S02]  /*3d50*/  @!P1 PRMT R17, R25, 0x7610, R17 ;  /* 0x0000761019119816 */ /* 0x020fe40000000011 */
[----:B------:R-:W-:-:S02]  /*3d60*/  @!P1 PRMT R16, R23, 0x7610, R16 ;  /* 0x0000761017109816 */ /* 0x000fc40000000010 */
[----:B------:R-:W-:Y:S02]  /*3d70*/  @!P1 PRMT R2, R27, 0x7610, R2 ;  /* 0x000076101b029816 */ /* 0x000fe40000000002 */
[----:B------:R-:W-:Y:S02]  /*3d80*/  @!P1 PRMT R3, R26, 0x7610, R3 ;  /* 0x000076101a039816 */ /* 0x000fe40000000003 */
[----:B------:R-:W-:-:S13]  /*3d90*/  ISETP.GE.AND P0, PT, R19, R22, PT ;  /* 0x000000161300720c */ /* 0x000fda0003f06270 */
        /* <DEDUP_REMOVED lines=21> */
.L_x_18204:
[----:B------:R0:W-:Y:S01]  /*3ef0*/  STG.E.U8 desc[UR36][R8.64], R3 ;  /* 0x0000000308007986 */ /* 0x0001e2000c101124 */
[----:B------:R-:W-:Y:S05]  /*3f00*/  BRA `(.L_x_18206) ;  /* 0x0000000c009c7947 */ /* 0x000fea0003800000 */
.L_x_18203:
        /* <DEDUP_REMOVED lines=12> */
.L_x_18208:
[----:B------:R-:W-:-:S04]  /*3fd0*/  LOP3.LUT R3, R3, 0xffff, RZ, 0xc0, !PT ;  /* 0x0000ffff03037812 */ /* 0x000fc800078ec0ff */
[----:B------:R-:W-:-:S05]  /*3fe0*/  PRMT R3, R3, 0x8880, RZ ;  /* 0x0000888003037816 */ /* 0x000fca00000000ff */
[----:B------:R0:W-:Y:S01]  /*3ff0*/  STG.E desc[UR36][R8.64], R3 ;  /* 0x0000000308007986 */ /* 0x0001e2000c101924 */
[----:B------:R-:W-:Y:S05]  /*4000*/  BRA `(.L_x_18206) ;  /* 0x0000000c005c7947 */ /* 0x000fea0003800000 */
.L_x_18207:
[----:B------:R-:W-:-:S04]  /*4010*/  PRMT R3, R3, 0x8880, RZ ;  /* 0x0000888003037816 */ /* 0x000fc800000000ff */
[----:B------:R-:W-:-:S05]  /*4020*/  PRMT R3, R3, 0x7710, RZ ;  /* 0x0000771003037816 */ /* 0x000fca00000000ff */
[----:B------:R0:W-:Y:S01]  /*4030*/  STG.E.U16 desc[UR36][R8.64], R3 ;  /* 0x0000000308007986 */ /* 0x0001e2000c101524 */
[----:B------:R-:W-:Y:S05]  /*4040*/  BRA `(.L_x_18206) ;  /* 0x0000000c004c7947 */ /* 0x000fea0003800000 */
.L_x_18202:
        /* <DEDUP_REMOVED lines=9> */
.L_x_18210:
[----:B------:R-:W0:Y:S02]  /*40e0*/  I2F.S8 R0, R3 ;  /* 0x0000000300007306 */ /* 0x000e240000001400 */
[----:B0-----:R-:W-:-:S05]  /*40f0*/  F2FP.F16.F32.PACK_AB R0, RZ, R0 ;  /* 0x00000000ff00723e */ /* 0x001fca00000000ff */
[----:B------:R0:W-:Y:S01]  /*4100*/  STG.E.U16 desc[UR36][R8.64], R0 ;  /* 0x0000000008007986 */ /* 0x0001e2000c101524 */
[----:B------:R-:W-:Y:S05]  /*4110*/  BRA `(.L_x_18206) ;  /* 0x0000000c00187947 */ /* 0x000fea0003800000 */
.L_x_18209:
        /* <DEDUP_REMOVED lines=10> */
.L_x_18212:
[----:B------:R-:W0:Y:S02]  /*41c0*/  I2F.S8 R3, R3 ;  /* 0x0000000300037306 */ /* 0x000e240000001400 */
[----:B0-----:R-:W-:-:S04]  /*41d0*/  F2FP.F16.F32.PACK_AB R3, RZ, R3 ;  /* 0x00000003ff03723e */ /* 0x001fc800000000ff */
[----:B------:R-:W-:-:S05]  /*41e0*/  PRMT R3, R3, 0x5410, RZ ;  /* 0x0000541003037816 */ /* 0x000fca00000000ff */
[----:B------:R0:W-:Y:S01]  /*41f0*/  STG.E desc[UR36][R8.64], R3 ;  /* 0x0000000308007986 */ /* 0x0001e2000c101924 */
[----:B------:R-:W-:Y:S05]  /*4200*/  BRA `(.L_x_18206) ;  /* 0x0000000800dc7947 */ /* 0x000fea0003800000 */
.L_x_18211:
[----:B------:R-:W-:-:S04]  /*4210*/  PRMT R4, R3, 0x8880, RZ ;  /* 0x0000888003047816 */ /* 0x000fc800000000ff */
[----:B------:R-:W-:-:S06]  /*4220*/  PRMT R4, R4, 0x7710, RZ ;  /* 0x0000771004047816 */ /* 0x000fcc00000000ff */
[----:B------:R-:W0:Y:S02]  /*4230*/  I2F.F64.S16 R4, R4 ;  /* 0x0000000400047312 */ /* 0x000e240000101c00 */
[----:B0-----:R0:W-:Y:S01]  /*4240*/  STG.E.64 desc[UR36][R8.64], R4 ;  /* 0x0000000408007986 */ /* 0x0011e2000c101b24 */
[----:B------:R-:W-:Y:S05]  /*4250*/  BRA `(.L_x_18206) ;  /* 0x0000000800c87947 */ /* 0x000fea0003800000 */
.L_x_18201:
        /* <DEDUP_REMOVED lines=12> */
.L_x_18215:
[----:B------:R-:W-:Y:S02]  /*4320*/  PRMT R4, R3, 0x8880, RZ ;  /* 0x0000888003047816 */ /* 0x000fe400000000ff */
[----:B------:R-:W-:Y:S02]  /*4330*/  CS2R R6, SRZ ;  /* 0x0000000000067805 */ /* 0x000fe4000001ff00 */
[----:B------:R-:W-:-:S06]  /*4340*/  PRMT R4, R4, 0x7710, RZ ;  /* 0x0000771004047816 */ /* 0x000fcc00000000ff */
[----:B------:R-:W0:Y:S02]  /*4350*/  I2F.F64.S16 R4, R4 ;  /* 0x0000000400047312 */ /* 0x000e240000101c00 */
[----:B0-----:R0:W-:Y:S01]  /*4360*/  STG.E.128 desc[UR36][R8.64], R4 ;  /* 0x0000000408007986 */ /* 0x0011e2000c101d24 */
[----:B------:R-:W-:Y:S05]  /*4370*/  BRA `(.L_x_18206) ;  /* 0x0000000800807947 */ /* 0x000fea0003800000 */
.L_x_18214:
        /* <DEDUP_REMOVED lines=21> */
.L_x_18219:
[----:B------:R-:W-:Y:S05]  /*44d0*/  BSYNC B0 ;  /* 0x0000000000007941 */ /* 0x000fea0003800000 */
.L_x_18218:
[----:B------:R-:W-:-:S05]  /*44e0*/  LOP3.LUT R5, R0, R5, RZ, 0xfc, !PT ;  /* 0x0000000500057212 */ /* 0x000fca00078efcff */
[----:B------:R0:W-:Y:S01]  /*44f0*/  STG.E.U8 desc[UR36][R8.64], R5 ;  /* 0x0000000508007986 */ /* 0x0001e2000c101124 */
[----:B------:R-:W-:Y:S05]  /*4500*/  BRA `(.L_x_18206) ;  /* 0x00000008001c7947 */ /* 0x000fea0003800000 */
.L_x_18217:
        /* <DEDUP_REMOVED lines=13> */
.L_x_18221:
[----:B------:R-:W-:Y:S01]  /*45e0*/  IMAD.MOV.U32 R0, RZ, RZ, 0x7f ;  /* 0x0000007fff007424 */ /* 0x000fe200078e00ff */
[----:B------:R-:W-:-:S04]  /*45f0*/  ISETP.GT.U32.AND P0, PT, R4, 0x7f800000, PT ;  /* 0x7f8000000400780c */ /* 0x000fc80003f04070 */
[----:B------:R-:W-:-:S09]  /*4600*/  SEL R0, R0, 0x7c, P0 ;  /* 0x0000007c00007807 */ /* 0x000fd20000000000 */
.L_x_18222:
[----:B------:R-:W-:Y:S05]  /*4610*/  BSYNC B0 ;  /* 0x0000000000007941 */ /* 0x000fea0003800000 */
.L_x_18220:
[----:B------:R-:W-:-:S04]  /*4620*/  LOP3.LUT R3, R5, 0x80000000, RZ, 0xc0, !PT ;  /* 0x8000000005037812 */ /* 0x000fc800078ec0ff */
[----:B------:R-:W-:-:S04]  /*4630*/  SHF.R.U32.HI R3, RZ, 0x18, R3 ;  /* 0x00000018ff037819 */ /* 0x000fc80000011603 */
[----:B------:R-:W-:-:S05]  /*4640*/  LOP3.LUT R3, R0, R3, RZ, 0xfc, !PT ;  /* 0x0000000300037212 */ /* 0x000fca00078efcff */
[----:B------:R0:W-:Y:S01]  /*4650*/  STG.E.U8 desc[UR36][R8.64], R3 ;  /* 0x0000000308007986 */ /* 0x0001e2000c101124 */
[----:B------:R-:W-:Y:S05]  /*4660*/  BRA `(.L_x_18206) ;  /* 0x0000000400c47947 */ /* 0x000fea0003800000 */
.L_x_18216:
[----:B------:R-:W0:Y:S02]  /*4670*/  I2F.S8 R0, R3 ;  /* 0x0000000300007306 */ /* 0x000e240000001400 */
[----:B0-----:R-:W-:-:S05]  /*4680*/  F2FP.BF16.F32.PACK_AB R0, RZ, R0 ;  /* 0x00000000ff00723e */ /* 0x001fca00000010ff */
[----:B------:R0:W-:Y:S01]  /*4690*/  STG.E.U16 desc[UR36][R8.64], R0 ;  /* 0x0000000008007986 */ /* 0x0001e2000c101524 */
[----:B------:R-:W-:Y:S05]  /*46a0*/  BRA `(.L_x_18206) ;  /* 0x0000000400b47947 */ /* 0x000fea0003800000 */
.L_x_18213:
        /* <DEDUP_REMOVED lines=12> */
.L_x_18225:
        /* <DEDUP_REMOVED lines=17> */
.L_x_18228:
[----:B------:R-:W-:-:S04]  /*4880*/  LOP3.LUT R3, R3, 0x80000000, RZ, 0xc0, !PT ;  /* 0x8000000003037812 */ /* 0x000fc800078ec0ff */
[----:B------:R-:W-:-:S04]  /*4890*/  SHF.R.U32.HI R3, RZ, 0x18, R3 ;  /* 0x00000018ff037819 */ /* 0x000fc80000011603 */
[----:B------:R-:W-:-:S04]  /*48a0*/  LOP3.LUT R0, R0, R3, RZ, 0xfc, !PT ;  /* 0x0000000300007212 */ /* 0x000fc800078efcff */
[----:B------:R-:W-:-:S07]  /*48b0*/  PRMT R4, R0, 0x7610, R4 ;  /* 0x0000761000047816 */ /* 0x000fce0000000004 */
.L_x_18227:
[----:B------:R-:W-:Y:S05]  /*48c0*/  BSYNC B0 ;  /* 0x0000000000007941 */ /* 0x000fea0003800000 */
.L_x_18226:
[----:B------:R3:W-:Y:S01]  /*48d0*/  STG.E.U8 desc[UR36][R8.64], R4 ;  /* 0x0000000408007986 */ /* 0x0007e2000c101124 */
[----:B------:R-:W-:Y:S05]  /*48e0*/  BRA `(.L_x_18206) ;  /* 0x0000000400247947 */ /* 0x000fea0003800000 */
.L_x_18224:
        /* <DEDUP_REMOVED lines=17> */
.L_x_18231:
[----:B------:R-:W-:-:S04]  /*4a00*/  LOP3.LUT R3, R3, 0x80000000, RZ, 0xc0, !PT ;  /* 0x8000000003037812 */ /* 0x000fc800078ec0ff */
[----:B------:R-:W-:-:S04]  /*4a10*/  SHF.R.U32.HI R3, RZ, 0x18, R3 ;  /* 0x00000018ff037819 */ /* 0x000fc80000011603 */
[----:B------:R-:W-:-:S04]  /*4a20*/  LOP3.LUT R0, R0, R3, RZ, 0xfc, !PT ;  /* 0x0000000300007212 */ /* 0x000fc800078efcff */
[----:B------:R-:W-:-:S07]  /*4a30*/  PRMT R4, R0, 0x7610, R4 ;  /* 0x0000761000047816 */ /* 0x000fce0000000004 */
.L_x_18230:
[----:B------:R-:W-:Y:S05]  /*4a40*/  BSYNC B0 ;  /* 0x0000000000007941 */ /* 0x000fea0003800000 */
.L_x_18229:
[----:B------:R0:W-:Y:S01]  /*4a50*/  STG.E.U8 desc[UR36][R8.64], R4 ;  /* 0x0000000408007986 */ /* 0x0001e2000c101124 */
[----:B------:R-:W-:Y:S05]  /*4a60*/  BRA `(.L_x_18206) ;  /* 0x0000000000c47947 */ /* 0x000fea0003800000 */
.L_x_18223:
        /* <DEDUP_REMOVED lines=23> */
.L_x_18205:
        /* <DEDUP_REMOVED lines=16> */
.L_x_18234:
[----:B------:R-:W-:Y:S05]  /*4ce0*/  BRA `(.L_x_18206) ;  /* 0x0000000000247947 */ /* 0x000fea0003800000 */
.L_x_18233:
[----:B------:R-:W-:-:S04]  /*4cf0*/  LOP3.LUT R3, R3, 0xffff, RZ, 0xc0, !PT ;  /* 0x0000ffff03037812 */ /* 0x000fc800078ec0ff */
[----:B------:R-:W-:-:S05]  /*4d00*/  PRMT R3, R3, 0x8880, RZ ;  /* 0x0000888003037816 */ /* 0x000fca00000000ff */
[----:B------:R-:W-:-:S05]  /*4d10*/  IMAD.MOV.U32 R4, RZ, RZ, R3 ;  /* 0x000000ffff047224 */ /* 0x000fca00078e0003 */
[----:B------:R-:W-:-:S05]  /*4d20*/  SHF.R.S32.HI R5, RZ, 0x1f, R4 ;  /* 0x0000001fff057819 */ /* 0x000fca0000011404 */
[----:B------:R2:W-:Y:S01]  /*4d30*/  STG.E.64 desc[UR36][R8.64], R4 ;  /* 0x0000000408007986 */ /* 0x0005e2000c101b24 */
[----:B------:R-:W-:Y:S05]  /*4d40*/  BRA `(.L_x_18206) ;  /* 0x00000000000c7947 */ /* 0x000fea0003800000 */
.L_x_18232:
[----:B------:R-:W-:-:S04]  /*4d50*/  LOP3.LUT R3, R3, 0xffff, RZ, 0xc0, !PT ;  /* 0x0000ffff03037812 */ /* 0x000fc800078ec0ff */
[----:B------:R-:W-:-:S05]  /*4d60*/  PRMT R3, R3, 0x8880, RZ ;  /* 0x0000888003037816 */ /* 0x000fca00000000ff */
[----:B------:R0:W-:Y:S02]  /*4d70*/  STG.E desc[UR36][R8.64], R3 ;  /* 0x0000000308007986 */ /* 0x0001e4000c101924 */
.L_x_18206:
[----:B------:R-:W-:-:S07]  /*4d80*/  VIADD R19, R19, 0x80 ;  /* 0x0000008013137836 */ /* 0x000fce0000000000 */
.L_x_18200:
[----:B------:R-:W-:Y:S05]  /*4d90*/  BSYNC B6 ;  /* 0x0000000000067941 */ /* 0x000fea0003800000 */
.L_x_18199:
        /* <DEDUP_REMOVED lines=23> */
.L_x_18240:
[----:B------:R0:W-:Y:S01]  /*4f10*/  STG.E.U8 desc[UR36][R8.64], R2 ;  /* 0x0000000208007986 */ /* 0x0001e2000c101124 */
[----:B------:R-:W-:Y:S05]  /*4f20*/  BRA `(.L_x_18242) ;  /* 0x0000000c00907947 */ /* 0x000fea0003800000 */
.L_x_18239:
[----:B------:R-:W-:-:S13]  /*4f30*/  ISETP.NE.AND P0, PT, R0, 0x2, PT ;  /* 0x000000020000780c */ /* 0x000fda0003f05270 */
[----:B------:R-:W-:Y:S05]  /*4f40*/  @!P0 BRA `(.L_x_18243) ;  /* 0x0000000000348947 */ /* 0x000fea0003800000 */
[----:B------:R-:W-:-:S13]  /*4f50*/  ISETP.NE.AND P0, PT, R0, 0x3, PT ;  /* 0x000000030000780c */ /* 0x000fda0003f05270 */
[----:B------:R-:W-:Y:S05]  /*4f60*/  @!P0 BRA `(.L_x_18244) ;  /* 0x00000000001c8947 */ /* 0x000fea0003800000 */
[----:B------:R-:W-:-:S13]  /*4f70*/  ISETP.NE.AND P0, PT, R0, 0x4, PT ;  /* 0x000000040000780c */ /* 0x000fda0003f05270 */
[----:B------:R-:W-:Y:S05]  /*4f80*/  @P0 BRA `(.L_x_18241) ;  /* 0x0000000c00140947 */ /* 0x000fea0003800000 */
[----:B------:R-:W-:-:S04]  /*4f90*/  LOP3.LUT R2, R2, 0xffff, RZ, 0xc0, !PT ;  /* 0x0000ffff02027812 */ /* 0x000fc800078ec0ff */
[----:B------:R-:W-:-:S04]  /*4fa0*/  PRMT R2, R2, 0x8880, RZ ;  /* 0x0000888002027816 */ /* 0x000fc800000000ff */
[----:B------:R-:W-:-:S05]  /*4fb0*/  SHF.R.S32.HI R3, RZ, 0x1f, R2 ;  /* 0x0000001fff037819 */ /* 0x000fca0000011402 */
[----:B------:R0:W-:Y:S01]  /*4fc0*/  STG.E.64 desc[UR36][R8.64], R2 ;  /* 0x0000000208007986 */ /* 0x0001e2000c101b24 */
[----:B------:R-:W-:Y:S05]  /*4fd0*/  BRA `(.L_x_18242) ;  /* 0x0000000c00647947 */ /* 0x000fea0003800000 */
.L_x_18244:
[----:B------:R-:W-:-:S04]  /*4fe0*/  LOP3.LUT R2, R2, 0xffff, RZ, 0xc0, !PT ;  /* 0x0000ffff02027812 */ /* 0x000fc800078ec0ff */
[----:B------:R-:W-:-:S05]  /*4ff0*/  PRMT R3, R2, 0x8880, RZ ;  /* 0x0000888002037816 */ /* 0x000fca00000000ff */
[----:B------:R0:W-:Y:S01]  /*5000*/  STG.E desc[UR36][R8.64], R3 ;  /* 0x0000000308007986 */ /* 0x0001e2000c101924 */
[----:B------:R-:W-:Y:S05]  /*5010*/  BRA `(.L_x_18242) ;  /* 0x0000000c00547947 */ /* 0x000fea0003800000 */
.L_x_18243:
[----:B------:R-:W-:-:S04]  /*5020*/  PRMT R3, R2, 0x8880, RZ ;  /* 0x0000888002037816 */ /* 0x000fc800000000ff */
[----:B------:R-:W-:-:S05]  /*5030*/  PRMT R3, R3, 0x7710, RZ ;  /* 0x0000771003037816 */ /* 0x000fca00000000ff */
[----:B------:R0:W-:Y:S01]  /*5040*/  STG.E.U16 desc[UR36][R8.64], R3 ;  /* 0x0000000308007986 */ /* 0x0001e2000c101524 */
[----:B------:R-:W-:Y:S05]  /*5050*/  BRA `(.L_x_18242) ;  /* 0x0000000c00447947 */ /* 0x000fea0003800000 */
.L_x_18238:
        /* <DEDUP_REMOVED lines=9> */
.L_x_18246:
[----:B------:R-:W0:Y:S02]  /*50f0*/  I2F.S8 R0, R2 ;  /* 0x0000000200007306 */ /* 0x000e240000001400 */
[----:B0-----:R-:W-:-:S05]  /*5100*/  F2FP.F16.F32.PACK_AB R0, RZ, R0 ;  /* 0x00000000ff00723e */ /* 0x001fca00000000ff */
[----:B------:R0:W-:Y:S01]  /*5110*/  STG.E.U16 desc[UR36][R8.64], R0 ;  /* 0x0000000008007986 */ /* 0x0001e2000c101524 */
[----:B------:R-:W-:Y:S05]  /*5120*/  BRA `(.L_x_18242) ;  /* 0x0000000c00107947 */ /* 0x000fea0003800000 */
.L_x_18245:
        /* <DEDUP_REMOVED lines=10> */
.L_x_18248:
[----:B------:R-:W0:Y:S02]  /*51d0*/  I2F.S8 R2, R2 ;  /* 0x0000000200027306 */ /* 0x000e240000001400 */
[----:B0-----:R-:W-:-:S04]  /*51e0*/  F2FP.F16.F32.PACK_AB R3, RZ, R2 ;  /* 0x00000002ff03723e */ /* 0x001fc800000000ff */
[----:B------:R-:W-:-:S05]  /*51f0*/  PRMT R3, R3, 0x5410, RZ ;  /* 0x0000541003037816 */ /* 0x000fca00000000ff */
[----:B------:R0:W-:Y:S01]  /*5200*/  STG.E desc[UR36][R8.64], R3 ;  /* 0x0000000308007986 */ /* 0x0001e2000c101924 */
[----:B------:R-:W-:Y:S05]  /*5210*/  BRA `(.L_x_18242) ;  /* 0x0000000800d47947 */ /* 0x000fea0003800000 */
.L_x_18247:
[----:B------:R-:W-:-:S04]  /*5220*/  PRMT R2, R2, 0x8880, RZ ;  /* 0x0000888002027816 */ /* 0x000fc800000000ff */
[----:B------:R-:W-:-:S06]  /*5230*/  PRMT R2, R2, 0x7710, RZ ;  /* 0x0000771002027816 */ /* 0x000fcc00000000ff */
[----:B------:R-:W0:Y:S02]  /*5240*/  I2F.F64.S16 R2, R2 ;  /* 0x0000000200027312 */ /* 0x000e240000101c00 */
[----:B0-----:R0:W-:Y:S01]  /*5250*/  STG.E.64 desc[UR36][R8.64], R2 ;  /* 0x0000000208007986 */ /* 0x0011e2000c101b24 */
[----:B------:R-:W-:Y:S05]  /*5260*/  BRA `(.L_x_18242) ;  /* 0x0000000800c07947 */ /* 0x000fea0003800000 */
.L_x_18237:
        /* <DEDUP_REMOVED lines=12> */
.L_x_18251:
[----:B------:R-:W-:Y:S02]  /*5330*/  PRMT R4, R2, 0x8880, RZ ;  /* 0x0000888002047816 */ /* 0x000fe400000000ff */
[----:B------:R-:W-:Y:S02]  /*5340*/  CS2R R6, SRZ ;  /* 0x0000000000067805 */ /* 0x000fe4000001ff00 */
[----:B------:R-:W-:-:S06]  /*5350*/  PRMT R4, R4, 0x7710, RZ ;  /* 0x0000771004047816 */ /* 0x000fcc00000000ff */
[----:B------:R-:W0:Y:S02]  /*5360*/  I2F.F64.S16 R4, R4 ;  /* 0x0000000400047312 */ /* 0x000e240000101c00 */
[----:B0-----:R0:W-:Y:S01]  /*5370*/  STG.E.128 desc[UR36][R8.64], R4 ;  /* 0x0000000408007986 */ /* 0x0011e2000c101d24 */
[----:B------:R-:W-:Y:S05]  /*5380*/  BRA `(.L_x_18242) ;  /* 0x0000000800787947 */ /* 0x000fea0003800000 */
.L_x_18250:
        /* <DEDUP_REMOVED lines=21> */
.L_x_18255:
[----:B------:R-:W-:Y:S05]  /*54e0*/  BSYNC B0 ;  /* 0x0000000000007941 */ /* 0x000fea0003800000 */
.L_x_18254:
[----:B------:R-:W-:-:S05]  /*54f0*/  LOP3.LUT R3, R0, R3, RZ, 0xfc, !PT ;  /* 0x0000000300037212 */ /* 0x000fca00078efcff */
[----:B------:R0:W-:Y:S01]  /*5500*/  STG.E.U8 desc[UR36][R8.64], R3 ;  /* 0x0000000308007986 */ /* 0x0001e2000c101124 */
[----:B------:R-:W-:Y:S05]  /*5510*/  BRA `(.L_x_18242) ;  /* 0x0000000800147947 */ /* 0x000fea0003800000 */
.L_x_18253:
        /* <DEDUP_REMOVED lines=13> */
.L_x_18257:
[----:B------:R-:W-:Y:S01]  /*55f0*/  IMAD.MOV.U32 R0, RZ, RZ, 0x7f ;  /* 0x0000007fff007424 */ /* 0x000fe200078e00ff */
[----:B------:R-:W-:-:S04]  /*5600*/  ISETP.GT.U32.AND P0, PT, R3, 0x7f800000, PT ;  /* 0x7f8000000300780c */ /* 0x000fc80003f04070 */
[----:B------:R-:W-:-:S09]  /*5610*/  SEL R0, R0, 0x7c, P0 ;  /* 0x0000007c00007807 */ /* 0x000fd20000000000 */
.L_x_18258:
[----:B------:R-:W-:Y:S05]  /*5620*/  BSYNC B0 ;  /* 0x0000000000007941 */ /* 0x000fea0003800000 */
.L_x_18256:
[----:B------:R-:W-:-:S04]  /*5630*/  LOP3.LUT R2, R5, 0x80000000, RZ, 0xc0, !PT ;  /* 0x8000000005027812 */ /* 0x000fc800078ec0ff */
[----:B------:R-:W-:-:S04]  /*5640*/  SHF.R.U32.HI R3, RZ, 0x18, R2 ;  /* 0x00000018ff037819 */ /* 0x000fc80000011602 */
[----:B------:R-:W-:-:S05]  /*5650*/  LOP3.LUT R3, R0, R3, RZ, 0xfc, !PT ;  /* 0x0000000300037212 */ /* 0x000fca00078efcff */
[----:B------:R0:W-:Y:S01]  /*5660*/  STG.E.U8 desc[UR36][R8.64], R3 ;  /* 0x0000000308007986 */ /* 0x0001e2000c101124 */
[----:B------:R-:W-:Y:S05]  /*5670*/  BRA `(.L_x_18242) ;  /* 0x0000000400bc7947 */ /* 0x000fea0003800000 */
.L_x_18252:
[----:B------:R-:W0:Y:S02]  /*5680*/  I2F.S8 R0, R2 ;  /* 0x0000000200007306 */ /* 0x000e240000001400 */
[----:B0-----:R-:W-:-:S05]  /*5690*/  F2FP.BF16.F32.PACK_AB R0, RZ, R0 ;  /* 0x00000000ff00723e */ /* 0x001fca00000010ff */
[----:B------:R0:W-:Y:S01]  /*56a0*/  STG.E.U16 desc[UR36][R8.64], R0 ;  /* 0x0000000008007986 */ /* 0x0001e2000c101524 */
[----:B------:R-:W-:Y:S05]  /*56b0*/  BRA `(.L_x_18242) ;  /* 0x0000000400ac7947 */ /* 0x000fea0003800000 */
.L_x_18249:
        /* <DEDUP_REMOVED lines=12> */
.L_x_18261:
        /* <DEDUP_REMOVED lines=17> */
.L_x_18264:
[----:B------:R-:W-:-:S04]  /*5890*/  LOP3.LUT R2, R5, 0x80000000, RZ, 0xc0, !PT ;  /* 0x8000000005027812 */ /* 0x000fc800078ec0ff */
[----:B------:R-:W-:-:S04]  /*58a0*/  SHF.R.U32.HI R3, RZ, 0x18, R2 ;  /* 0x00000018ff037819 */ /* 0x000fc80000011602 */
[----:B------:R-:W-:-:S04]  /*58b0*/  LOP3.LUT R0, R0, R3, RZ, 0xfc, !PT ;  /* 0x0000000300007212 */ /* 0x000fc800078efcff */
[----:B------:R-:W-:-:S07]  /*58c0*/  PRMT R4, R0, 0x7610, R4 ;  /* 0x0000761000047816 */ /* 0x000fce0000000004 */
.L_x_18263:
[----:B------:R-:W-:Y:S05]  /*58d0*/  BSYNC B0 ;  /* 0x0000000000007941 */ /* 0x000fea0003800000 */
.L_x_18262:
[----:B------:R3:W-:Y:S01]  /*58e0*/  STG.E.U8 desc[UR36][R8.64], R4 ;  /* 0x0000000408007986 */ /* 0x0007e2000c101124 */
[----:B------:R-:W-:Y:S05]  /*58f0*/  BRA `(.L_x_18242) ;  /* 0x00000004001c7947 */ /* 0x000fea0003800000 */
.L_x_18260:
        /* <DEDUP_REMOVED lines=17> */
.L_x_18267:
[----:B------:R-:W-:-:S04]  /*5a10*/  LOP3.LUT R2, R5, 0x80000000, RZ, 0xc0, !PT ;  /* 0x8000000005027812 */ /* 0x000fc800078ec0ff */
[----:B------:R-:W-:-:S04]  /*5a20*/  SHF.R.U32.HI R3, RZ, 0x18, R2 ;  /* 0x00000018ff037819 */ /* 0x000fc80000011602 */
[----:B------:R-:W-:-:S04]  /*5a30*/  LOP3.LUT R0, R0, R3, RZ, 0xfc, !PT ;  /* 0x0000000300007212 */ /* 0x000fc800078efcff */
[----:B------:R-:W-:-:S07]  /*5a40*/  PRMT R4, R0, 0x7610, R4 ;  /* 0x0000761000047816 */ /* 0x000fce0000000004 */
.L_x_18266:
[----:B------:R-:W-:Y:S05]  /*5a50*/  BSYNC B0 ;  /* 0x0000000000007941 */ /* 0x000fea0003800000 */
.L_x_18265:
[----:B------:R0:W-:Y:S01]  /*5a60*/  STG.E.U8 desc[UR36][R8.64], R4 ;  /* 0x0000000408007986 */ /* 0x0001e2000c101124 */
[----:B------:R-:W-:Y:S05]  /*5a70*/  BRA `(.L_x_18242) ;  /* 0x0000000000bc7947 */ /* 0x000fea0003800000 */
.L_x_18259:
        /* <DEDUP_REMOVED lines=22> */
.L_x_18241:
        /* <DEDUP_REMOVED lines=16> */
.L_x_18270:
[----:B------:R-:W-:Y:S05]  /*5ce0*/  BRA `(.L_x_18242) ;  /* 0x0000000000207947 */ /* 0x000fea0003800000 */
.L_x_18269:
[----:B------:R-:W-:-:S04]  /*5cf0*/  LOP3.LUT R2, R2, 0xffff, RZ, 0xc0, !PT ;  /* 0x0000ffff02027812 */ /* 0x000fc800078ec0ff */
[----:B------:R-:W-:-:S04]  /*5d00*/  PRMT R2, R2, 0x8880, RZ ;  /* 0x0000888002027816 */ /* 0x000fc800000000ff */
[----:B------:R-:W-:-:S05]  /*5d10*/  SHF.R.S32.HI R3, RZ, 0x1f, R2 ;  /* 0x0000001fff037819 */ /* 0x000fca0000011402 */
[----:B------:R1:W-:Y:S01]  /*5d20*/  STG.E.64 desc[UR36][R8.64], R2 ;  /* 0x0000000208007986 */ /* 0x0003e2000c101b24 */
[----:B------:R-:W-:Y:S05]  /*5d30*/  BRA `(.L_x_18242) ;  /* 0x00000000000c7947 */ /* 0x000fea0003800000 */
.L_x_18268:
[----:B------:R-:W-:-:S04]  /*5d40*/  LOP3.LUT R2, R2, 0xffff, RZ, 0xc0, !PT ;  /* 0x0000ffff02027812 */ /* 0x000fc800078ec0ff */
[----:B------:R-:W-:-:S05]  /*5d50*/  PRMT R3, R2, 0x8880, RZ ;  /* 0x0000888002037816 */ /* 0x000fca00000000ff */
[----:B------:R0:W-:Y:S02]  /*5d60*/  STG.E desc[UR36][R8.64], R3 ;  /* 0x0000000308007986 */ /* 0x0001e4000c101924 */
.L_x_18242:
        /* <DEDUP_REMOVED lines=23> */
.L_x_18274:
[----:B------:R0:W-:Y:S01]  /*5ee0*/  STG.E.U8 desc[UR36][R2.64], R16 ;  /* 0x0000001002007986 */ /* 0x0001e2000c101124 */
[----:B------:R-:W-:Y:S05]  /*5ef0*/  BRA `(.L_x_18276) ;  /* 0x0000000c00987947 */ /* 0x000fea0003800000 */
.L_x_18273:
        /* <DEDUP_REMOVED lines=12> */
.L_x_18278:
[----:B------:R-:W-:-:S04]  /*5fc0*/  LOP3.LUT R16, R16, 0xffff, RZ, 0xc0, !PT ;  /* 0x0000ffff10107812 */ /* 0x000fc800078ec0ff */
[----:B------:R-:W-:-:S05]  /*5fd0*/  PRMT R5, R16, 0x8880, RZ ;  /* 0x0000888010057816 */ /* 0x000fca00000000ff */
[----:B------:R0:W-:Y:S01]  /*5fe0*/  STG.E desc[UR36][R2.64], R5 ;  /* 0x0000000502007986 */ /* 0x0001e2000c101924 */
[----:B------:R-:W-:Y:S05]  /*5ff0*/  BRA `(.L_x_18276) ;  /* 0x0000000c00587947 */ /* 0x000fea0003800000 */
.L_x_18277:
[----:B------:R-:W-:-:S04]  /*6000*/  PRMT R5, R16, 0x8880, RZ ;  /* 0x0000888010057816 */ /* 0x000fc800000000ff */
[----:B------:R-:W-:-:S05]  /*6010*/  PRMT R5, R5, 0x7710, RZ ;  /* 0x0000771005057816 */ /* 0x000fca00000000ff */
[----:B------:R0:W-:Y:S01]  /*6020*/  STG.E.U16 desc[UR36][R2.64], R5 ;  /* 0x0000000502007986 */ /* 0x0001e2000c101524 */
[----:B------:R-:W-:Y:S05]  /*6030*/  BRA `(.L_x_18276) ;  /* 0x0000000c00487947 */ /* 0x000fea0003800000 */
.L_x_18272:
        /* <DEDUP_REMOVED lines=9> */
.L_x_18280:
[----:B------:R-:W0:Y:S02]  /*60d0*/  I2F.S8 R0, R16 ;  /* 0x0000001000007306 */ /* 0x000e240000001400 */
[----:B0-----:R-:W-:-:S05]  /*60e0*/  F2FP.F16.F32.PACK_AB R0, RZ, R0 ;  /* 0x00000000ff00723e */ /* 0x001fca00000000ff */
[----:B------:R0:W-:Y:S01]  /*60f0*/  STG.E.U16 desc[UR36][R2.64], R0 ;  /* 0x0000000002007986 */ /* 0x0001e2000c101524 */
[----:B------:R-:W-:Y:S05]  /*6100*/  BRA `(.L_x_18276) ;  /* 0x0000000c00147947 */ /* 0x000fea0003800000 */
.L_x_18279:
        /* <DEDUP_REMOVED lines=10> */
.L_x_18282:
[----:B------:R-:W0:Y:S02]  /*61b0*/  I2F.S8 R16, R16 ;  /* 0x0000001000107306 */ /* 0x000e240000001400 */
[----:B0-----:R-:W-:-:S04]  /*61c0*/  F2FP.F16.F32.PACK_AB R5, RZ, R16 ;  /* 0x00000010ff05723e */ /* 0x001fc800000000ff */
[----:B------:R-:W-:-:S05]  /*61d0*/  PRMT R5, R5, 0x5410, RZ ;  /* 0x0000541005057816 */ /* 0x000fca00000000ff */
[----:B------:R0:W-:Y:S01]  /*61e0*/  STG.E desc[UR36][R2.64], R5 ;  /* 0x0000000502007986 */ /* 0x0001e2000c101924 */
[----:B------:R-:W-:Y:S05]  /*61f0*/  BRA `(.L_x_18276) ;  /* 0x0000000800d87947 */ /* 0x000fea0003800000 */
.L_x_18281:
[----:B------:R-:W-:-:S04]  /*6200*/  PRMT R4, R16, 0x8880, RZ ;  /* 0x0000888010047816 */ /* 0x000fc800000000ff */
[----:B------:R-:W-:-:S06]  /*6210*/  PRMT R4, R4, 0x7710, RZ ;  /* 0x0000771004047816 */ /* 0x000fcc00000000ff */
[----:B------:R-:W0:Y:S02]  /*6220*/  I2F.F64.S16 R4, R4 ;  /* 0x0000000400047312 */ /* 0x000e240000101c00 */
[----:B0-----:R0:W-:Y:S01]  /*6230*/  STG.E.64 desc[UR36][R2.64], R4 ;  /* 0x0000000402007986 */ /* 0x0011e2000c101b24 */
[----:B------:R-:W-:Y:S05]  /*6240*/  BRA `(.L_x_18276) ;  /* 0x0000000800c47947 */ /* 0x000fea0003800000 */
.L_x_18271:
        /* <DEDUP_REMOVED lines=12> */
.L_x_18285:
[----:B------:R-:W-:Y:S02]  /*6310*/  PRMT R4, R16, 0x8880, RZ ;  /* 0x0000888010047816 */ /* 0x000fe400000000ff */
[----:B------:R-:W-:Y:S02]  /*6320*/  CS2R R6, SRZ ;  /* 0x0000000000067805 */ /* 0x000fe4000001ff00 */
[----:B------:R-:W-:-:S06]  /*6330*/  PRMT R4, R4, 0x7710, RZ ;  /* 0x0000771004047816 */ /* 0x000fcc00000000ff */
[----:B------:R-:W0:Y:S02]  /*6340*/  I2F.F64.S16 R4, R4 ;  /* 0x0000000400047312 */ /* 0x000e240000101c00 */
[----:B0-----:R0:W-:Y:S01]  /*6350*/  STG.E.128 desc[UR36][R2.64], R4 ;  /* 0x0000000402007986 */ /* 0x0011e2000c101d24 */
[----:B------:R-:W-:Y:S05]  /*6360*/  BRA `(.L_x_18276) ;  /* 0x00000008007c7947 */ /* 0x000fea0003800000 */
.L_x_18284:
        /* <DEDUP_REMOVED lines=21> */
.L_x_18289:
[----:B------:R-:W-:Y:S05]  /*64c0*/  BSYNC B0 ;  /* 0x0000000000007941 */ /* 0x000fea0003800000 */
.L_x_18288:
[----:B------:R-:W-:-:S05]  /*64d0*/  LOP3.LUT R5, R0, R5, RZ, 0xfc, !PT ;  /* 0x0000000500057212 */ /* 0x000fca00078efcff */
[----:B------:R0:W-:Y:S01]  /*64e0*/  STG.E.U8 desc[UR36][R2.64], R5 ;  /* 0x0000000502007986 */ /* 0x0001e2000c101124 */
[----:B------:R-:W-:Y:S05]  /*64f0*/  BRA `(.L_x_18276) ;  /* 0x0000000800187947 */ /* 0x000fea0003800000 */
.L_x_18287:
        /* <DEDUP_REMOVED lines=13> */
.L_x_18291:
[----:B------:R-:W-:Y:S01]  /*65d0*/  IMAD.MOV.U32 R0, RZ, RZ, 0x7f ;  /* 0x0000007fff007424 */ /* 0x000fe200078e00ff */
[----:B------:R-:W-:-:S04]  /*65e0*/  ISETP.GT.U32.AND P0, PT, R4, 0x7f800000, PT ;  /* 0x7f8000000400780c */ /* 0x000fc80003f04070 */
[----:B------:R-:W-:-:S09]  /*65f0*/  SEL R0, R0, 0x7c, P0 ;  /* 0x0000007c00007807 */ /* 0x000fd20000000000 */
.L_x_18292:
[----:B------:R-:W-:Y:S05]  /*6600*/  BSYNC B0 ;  /* 0x0000000000007941 */ /* 0x000fea0003800000 */
.L_x_18290:
[----:B------:R-:W-:-:S04]  /*6610*/  LOP3.LUT R4, R5, 0x80000000, RZ, 0xc0, !PT ;  /* 0x8000000005047812 */ /* 0x000fc800078ec0ff */
[----:B------:R-:W-:-:S04]  /*6620*/  SHF.R.U32.HI R5, RZ, 0x18, R4 ;  /* 0x00000018ff057819 */ /* 0x000fc80000011604 */
[----:B------:R-:W-:-:S05]  /*6630*/  LOP3.LUT R5, R0, R5, RZ, 0xfc, !PT ;  /* 0x0000000500057212 */ /* 0x000fca00078efcff */
[----:B------:R0:W-:Y:S01]  /*6640*/  STG.E.U8 desc[UR36][R2.64], R5 ;  /* 0x0000000502007986 */ /* 0x0001e2000c101124 */
[----:B------:R-:W-:Y:S05]  /*6650*/  BRA `(.L_x_18276) ;  /* 0x0000000400c07947 */ /* 0x000fea0003800000 */
.L_x_18286:
[----:B------:R-:W0:Y:S02]  /*6660*/  I2F.S8 R0, R16 ;  /* 0x0000001000007306 */ /* 0x000e240000001400 */
[----:B0-----:R-:W-:-:S05]  /*6670*/  F2FP.BF16.F32.PACK_AB R0, RZ, R0 ;  /* 0x00000000ff00723e */ /* 0x001fca00000010ff */
[----:B------:R0:W-:Y:S01]  /*6680*/  STG.E.U16 desc[UR36][R2.64], R0 ;  /* 0x0000000002007986 */ /* 0x0001e2000c101524 */
[----:B------:R-:W-:Y:S05]  /*6690*/  BRA `(.L_x_18276) ;  /* 0x0000000400b07947 */ /* 0x000fea0003800000 */
.L_x_18283:
        /* <DEDUP_REMOVED lines=12> */
.L_x_18295:
        /* <DEDUP_REMOVED lines=17> */
.L_x_18298:
[----:B------:R-:W-:-:S04]  /*6870*/  LOP3.LUT R0, R7, 0x80000000, RZ, 0xc0, !PT ;  /* 0x8000000007007812 */ /* 0x000fc800078ec0ff */
[----:B------:R-:W-:-:S04]  /*6880*/  SHF.R.U32.HI R5, RZ, 0x18, R0 ;  /* 0x00000018ff057819 */ /* 0x000fc80000011600 */
[----:B------:R-:W-:-:S04]  /*6890*/  LOP3.LUT R4, R4, R5, RZ, 0xfc, !PT ;  /* 0x0000000504047212 */ /* 0x000fc800078efcff */
[----:B------:R-:W-:-:S07]  /*68a0*/  PRMT R0, R4, 0x7610, R0 ;  /* 0x0000761004007816 */ /* 0x000fce0000000000 */
.L_x_18297:
[----:B------:R-:W-:Y:S05]  /*68b0*/  BSYNC B0 ;  /* 0x0000000000007941 */ /* 0x000fea0003800000 */
.L_x_18296:
[----:B------:R3:W-:Y:S01]  /*68c0*/  STG.E.U8 desc[UR36][R2.64], R0 ;  /* 0x0000000002007986 */ /* 0x0007e2000c101124 */
[----:B------:R-:W-:Y:S05]  /*68d0*/  BRA `(.L_x_18276) ;  /* 0x0000000400207947 */ /* 0x000fea0003800000 */
.L_x_18294:
        /* <DEDUP_REMOVED lines=17> */
.L_x_18301:
[----:B------:R-:W-:-:S04]  /*69f0*/  LOP3.LUT R0, R7, 0x80000000, RZ, 0xc0, !PT ;  /* 0x8000000007007812 */ /* 0x000fc800078ec0ff */
[----:B------:R-:W-:-:S04]  /*6a00*/  SHF.R.U32.HI R5, RZ, 0x18, R0 ;  /* 0x00000018ff057819 */ /* 0x000fc80000011600 */
[----:B------:R-:W-:-:S04]  /*6a10*/  LOP3.LUT R4, R4, R5, RZ, 0xfc, !PT ;  /* 0x0000000504047212 */ /* 0x000fc800078efcff */
[----:B------:R-:W-:-:S07]  /*6a20*/  PRMT R0, R4, 0x7610, R0 ;  /* 0x0000761004007816 */ /* 0x000fce0000000000 */
.L_x_18300:
[----:B------:R-:W-:Y:S05]  /*6a30*/  BSYNC B0 ;  /* 0x0000000000007941 */ /* 0x000fea0003800000 */
.L_x_18299:
[----:B------:R0:W-:Y:S01]  /*6a40*/  STG.E.U8 desc[UR36][R2.64], R0 ;  /* 0x0000000002007986 */ /* 0x0001e2000c101124 */
[----:B------:R-:W-:Y:S05]  /*6a50*/  BRA `(.L_x_18276) ;  /* 0x0000000000c07947 */ /* 0x000fea0003800000 */
.L_x_18293:
        /* <DEDUP_REMOVED lines=22> */
.L_x_18275:
        /* <DEDUP_REMOVED lines=16> */
.L_x_18304:
[----:B------:R-:W-:Y:S05]  /*6cc0*/  BRA `(.L_x_18276) ;  /* 0x0000000000247947 */ /* 0x000fea0003800000 */
.L_x_18303:
[----:B------:R-:W-:-:S04]  /*6cd0*/  LOP3.LUT R16, R16, 0xffff, RZ, 0xc0, !PT ;  /* 0x0000ffff10107812 */ /* 0x000fc800078ec0ff */
[----:B------:R-:W-:-:S05]  /*6ce0*/  PRMT R16, R16, 0x8880, RZ ;  /* 0x0000888010107816 */ /* 0x000fca00000000ff */
[----:B------:R-:W-:-:S05]  /*6cf0*/  IMAD.MOV.U32 R4, RZ, RZ, R16 ;  /* 0x000000ffff047224 */ /* 0x000fca00078e0010 */
[----:B------:R-:W-:-:S05]  /*6d00*/  SHF.R.S32.HI R5, RZ, 0x1f, R4 ;  /* 0x0000001fff057819 */ /* 0x000fca0000011404 */
[----:B------:R2:W-:Y:S01]  /*6d10*/  STG.E.64 desc[UR36][R2.64], R4 ;  /* 0x0000000402007986 */ /* 0x0005e2000c101b24 */
[----:B------:R-:W-:Y:S05]  /*6d20*/  BRA `(.L_x_18276) ;  /* 0x00000000000c7947 */ /* 0x000fea0003800000 */
.L_x_18302:
[----:B------:R-:W-:-:S04]  /*6d30*/  LOP3.LUT R16, R16, 0xffff, RZ, 0xc0, !PT ;  /* 0x0000ffff10107812 */ /* 0x000fc800078ec0ff */
[----:B------:R-:W-:-:S05]  /*6d40*/  PRMT R5, R16, 0x8880, RZ ;  /* 0x0000888010057816 */ /* 0x000fca00000000ff */
[----:B------:R0:W-:Y:S02]  /*6d50*/  STG.E desc[UR36][R2.64], R5 ;  /* 0x0000000502007986 */ /* 0x0001e4000c101924 */
.L_x_18276:
[----:B------:R-:W-:-:S07]  /*6d60*/  VIADD R19, R19, 0x80 ;  /* 0x0000008013137836 */ /* 0x000fce0000000000 */
.L_x_18236:
[----:B------:R-:W-:Y:S05]  /*6d70*/  BSYNC B6 ;  /* 0x0000000000067941 */ /* 0x000fea0003800000 */
.L_x_18235:
        /* <DEDUP_REMOVED lines=21> */
.L_x_18308:
[----:B------:R-:W-:Y:S01]  /*6ed0*/  STG.E.U8 desc[UR36][R2.64], R17 ;  /* 0x0000001102007986 */ /* 0x000fe2000c101124 */
[----:B------:R-:W-:Y:S05]  /*6ee0*/  EXIT ;  /* 0x000000000000794d */ /* 0x000fea0003800000 */
.L_x_18307:
        /* <DEDUP_REMOVED lines=12> */
.L_x_18311:
[----:B------:R-:W-:-:S04]  /*6fb0*/  LOP3.LUT R17, R17, 0xffff, RZ, 0xc0, !PT ;  /* 0x0000ffff11117812 */ /* 0x000fc800078ec0ff */
[----:B------:R-:W-:-:S05]  /*6fc0*/  PRMT R5, R17, 0x8880, RZ ;  /* 0x0000888011057816 */ /* 0x000fca00000000ff */
[----:B------:R-:W-:Y:S01]  /*6fd0*/  STG.E desc[UR36][R2.64], R5 ;  /* 0x0000000502007986 */ /* 0x000fe2000c101924 */
[----:B------:R-:W-:Y:S05]  /*6fe0*/  EXIT ;  /* 0x000000000000794d */ /* 0x000fea0003800000 */
.L_x_18310:
[----:B------:R-:W-:-:S04]  /*6ff0*/  PRMT R5, R17, 0x8880, RZ ;  /* 0x0000888011057816 */ /* 0x000fc800000000ff */
[----:B------:R-:W-:-:S05]  /*7000*/  PRMT R5, R5, 0x7710, RZ ;  /* 0x0000771005057816 */ /* 0x000fca00000000ff */
[----:B------:R-:W-:Y:S01]  /*7010*/  STG.E.U16 desc[UR36][R2.64], R5 ;  /* 0x0000000502007986 */ /* 0x000fe2000c101524 */
[----:B------:R-:W-:Y:S05]  /*7020*/  EXIT ;  /* 0x000000000000794d */ /* 0x000fea0003800000 */
.L_x_18306:
        /* <DEDUP_REMOVED lines=9> */
.L_x_18313:
[----:B------:R-:W0:Y:S02]  /*70c0*/  I2F.S8 R0, R17 ;  /* 0x0000001100007306 */ /* 0x000e240000001400 */
[----:B0-----:R-:W-:-:S05]  /*70d0*/  F2FP.F16.F32.PACK_AB R0, RZ, R0 ;  /* 0x00000000ff00723e */ /* 0x001fca00000000ff */
[----:B------:R-:W-:Y:S01]  /*70e0*/  STG.E.U16 desc[UR36][R2.64], R0 ;  /* 0x0000000002007986 */ /* 0x000fe2000c101524 */
[----:B------:R-:W-:Y:S05]  /*70f0*/  EXIT ;  /* 0x000000000000794d */ /* 0x000fea0003800000 */
.L_x_18312:
        /* <DEDUP_REMOVED lines=10> */
.L_x_18315:
[----:B------:R-:W0:Y:S02]  /*71a0*/  I2F.S8 R17, R17 ;  /* 0x0000001100117306 */ /* 0x000e240000001400 */
[----:B0-----:R-:W-:-:S04]  /*71b0*/  F2FP.F16.F32.PACK_AB R5, RZ, R17 ;  /* 0x00000011ff05723e */ /* 0x001fc800000000ff */
[----:B------:R-:W-:-:S05]  /*71c0*/  PRMT R5, R5, 0x5410, RZ ;  /* 0x0000541005057816 */ /* 0x000fca00000000ff */
[----:B------:R-:W-:Y:S01]  /*71d0*/  STG.E desc[UR36][R2.64], R5 ;  /* 0x0000000502007986 */ /* 0x000fe2000c101924 */
[----:B------:R-:W-:Y:S05]  /*71e0*/  EXIT ;  /* 0x000000000000794d */ /* 0x000fea0003800000 */
.L_x_18314:
[----:B------:R-:W-:-:S04]  /*71f0*/  PRMT R4, R17, 0x8880, RZ ;  /* 0x0000888011047816 */ /* 0x000fc800000000ff */
[----:B------:R-:W-:-:S06]  /*7200*/  PRMT R4, R4, 0x7710, RZ ;  /* 0x0000771004047816 */ /* 0x000fcc00000000ff */
[----:B------:R-:W0:Y:S02]  /*7210*/  I2F.F64.S16 R4, R4 ;  /* 0x0000000400047312 */ /* 0x000e240000101c00 */
[----:B0-----:R-:W-:Y:S01]  /*7220*/  STG.E.64 desc[UR36][R2.64], R4 ;  /* 0x0000000402007986 */ /* 0x001fe2000c101b24 */
[----:B------:R-:W-:Y:S05]  /*7230*/  EXIT ;  /* 0x000000000000794d */ /* 0x000fea0003800000 */
.L_x_18305:
        /* <DEDUP_REMOVED lines=12> */
.L_x_18318:
[----:B------:R-:W-:Y:S02]  /*7300*/  PRMT R4, R17, 0x8880, RZ ;  /* 0x0000888011047816 */ /* 0x000fe400000000ff */
[----:B------:R-:W-:Y:S02]  /*7310*/  CS2R R6, SRZ ;  /* 0x0000000000067805 */ /* 0x000fe4000001ff00 */
[----:B------:R-:W-:-:S06]  /*7320*/  PRMT R4, R4, 0x7710, RZ ;  /* 0x0000771004047816 */ /* 0x000fcc00000000ff */
[----:B------:R-:W0:Y:S02]  /*7330*/  I2F.F64.S16 R4, R4 ;  /* 0x0000000400047312 */ /* 0x000e240000101c00 */
[----:B0-----:R-:W-:Y:S01]  /*7340*/  STG.E.128 desc[UR36][R2.64], R4 ;  /* 0x0000000402007986 */ /* 0x001fe2000c101d24 */
[----:B------:R-:W-:Y:S05]  /*7350*/  EXIT ;  /* 0x000000000000794d */ /* 0x000fea0003800000 */
.L_x_18317:
        /* <DEDUP_REMOVED lines=21> */
.L_x_18322:
[----:B------:R-:W-:Y:S05]  /*74b0*/  BSYNC B0 ;  /* 0x0000000000007941 */ /* 0x000fea0003800000 */
.L_x_18321:
[----:B------:R-:W-:-:S05]  /*74c0*/  LOP3.LUT R5, R0, R5, RZ, 0xfc, !PT ;  /* 0x0000000500057212 */ /* 0x000fca00078efcff */
[----:B------:R-:W-:Y:S01]  /*74d0*/  STG.E.U8 desc[UR36][R2.64], R5 ;  /* 0x0000000502007986 */ /* 0x000fe2000c101124 */
[----:B------:R-:W-:Y:S05]  /*74e0*/  EXIT ;  /* 0x000000000000794d */ /* 0x000fea0003800000 */
.L_x_18320:
        /* <DEDUP_REMOVED lines=13> */
.L_x_18324:
[----:B------:R-:W-:Y:S01]  /*75c0*/  IMAD.MOV.U32 R0, RZ, RZ, 0x7f ;  /* 0x0000007fff007424 */ /* 0x000fe200078e00ff */
[----:B------:R-:W-:-:S04]  /*75d0*/  ISETP.GT.U32.AND P0, PT, R4, 0x7f800000, PT ;  /* 0x7f8000000400780c */ /* 0x000fc80003f04070 */
[----:B------:R-:W-:-:S09]  /*75e0*/  SEL R0, R0, 0x7c, P0 ;  /* 0x0000007c00007807 */ /* 0x000fd20000000000 */
.L_x_18325:
[----:B------:R-:W-:Y:S05]  /*75f0*/  BSYNC B0 ;  /* 0x0000000000007941 */ /* 0x000fea0003800000 */
.L_x_18323:
[----:B------:R-:W-:-:S04]  /*7600*/  LOP3.LUT R4, R17, 0x80000000, RZ, 0xc0, !PT ;  /* 0x8000000011047812 */ /* 0x000fc800078ec0ff */
[----:B------:R-:W-:-:S04]  /*7610*/  SHF.R.U32.HI R5, RZ, 0x18, R4 ;  /* 0x00000018ff057819 */ /* 0x000fc80000011604 */
[----:B------:R-:W-:-:S05]  /*7620*/  LOP3.LUT R5, R0, R5, RZ, 0xfc, !PT ;  /* 0x0000000500057212 */ /* 0x000fca00078efcff */
[----:B------:R-:W-:Y:S01]  /*7630*/  STG.E.U8 desc[UR36][R2.64], R5 ;  /* 0x0000000502007986 */ /* 0x000fe2000c101124 */
[----:B------:R-:W-:Y:S05]  /*7640*/  EXIT ;  /* 0x000000000000794d */ /* 0x000fea0003800000 */
.L_x_18319:
[----:B------:R-:W0:Y:S02]  /*7650*/  I2F.S8 R0, R17 ;  /* 0x0000001100007306 */ /* 0x000e240000001400 */
[----:B0-----:R-:W-:-:S05]  /*7660*/  F2FP.BF16.F32.PACK_AB R0, RZ, R0 ;  /* 0x00000000ff00723e */ /* 0x001fca00000010ff */
[----:B------:R-:W-:Y:S01]  /*7670*/  STG.E.U16 desc[UR36][R2.64], R0 ;  /* 0x0000000002007986 */ /* 0x000fe2000c101524 */
[----:B------:R-:W-:Y:S05]  /*7680*/  EXIT ;  /* 0x000000000000794d */ /* 0x000fea0003800000 */
.L_x_18316:
        /* <DEDUP_REMOVED lines=12> */
.L_x_18328:
        /* <DEDUP_REMOVED lines=17> */
.L_x_18331:
[----:B------:R-:W-:-:S04]  /*7860*/  LOP3.LUT R0, R17, 0x80000000, RZ, 0xc0, !PT ;  /* 0x8000000011007812 */ /* 0x000fc800078ec0ff */
[----:B------:R-:W-:-:S04]  /*7870*/  SHF.R.U32.HI R5, RZ, 0x18, R0 ;  /* 0x00000018ff057819 */ /* 0x000fc80000011600 */
[----:B------:R-:W-:-:S04]  /*7880*/  LOP3.LUT R4, R4, R5, RZ, 0xfc, !PT ;  /* 0x0000000504047212 */ /* 0x000fc800078efcff */
[----:B------:R-:W-:-:S07]  /*7890*/  PRMT R0, R4, 0x7610, R0 ;  /* 0x0000761004007816 */ /* 0x000fce0000000000 */
.L_x_18330:
[----:B------:R-:W-:Y:S05]  /*78a0*/  BSYNC B0 ;  /* 0x0000000000007941 */ /* 0x000fea0003800000 */
.L_x_18329:
[----:B------:R-:W-:Y:S01]  /*78b0*/  STG.E.U8 desc[UR36][R2.64], R0 ;  /* 0x0000000002007986 */ /* 0x000fe2000c101124 */
[----:B------:R-:W-:Y:S05]  /*78c0*/  EXIT ;  /* 0x000000000000794d */ /* 0x000fea0003800000 */
.L_x_18327:
        /* <DEDUP_REMOVED lines=17> */
.L_x_18334:
[----:B------:R-:W-:-:S04]  /*79e0*/  LOP3.LUT R0, R17, 0x80000000, RZ, 0xc0, !PT ;  /* 0x8000000011007812 */ /* 0x000fc800078ec0ff */
[----:B------:R-:W-:-:S04]  /*79f0*/  SHF.R.U32.HI R5, RZ, 0x18, R0 ;  /* 0x00000018ff057819 */ /* 0x000fc80000011600 */
[----:B------:R-:W-:-:S04]  /*7a00*/  LOP3.LUT R4, R4, R5, RZ, 0xfc, !PT ;  /* 0x0000000504047212 */ /* 0x000fc800078efcff */
[----:B------:R-:W-:-:S07]  /*7a10*/  PRMT R0, R4, 0x7610, R0 ;  /* 0x0000761004007816 */ /* 0x000fce0000000000 */
.L_x_18333:
[----:B------:R-:W-:Y:S05]  /*7a20*/  BSYNC B0 ;  /* 0x0000000000007941 */ /* 0x000fea0003800000 */
.L_x_18332:
[----:B------:R-:W-:Y:S01]  /*7a30*/  STG.E.U8 desc[UR36][R2.64], R0 ;  /* 0x0000000002007986 */ /* 0x000fe2000c101124 */
[----:B------:R-:W-:Y:S05]  /*7a40*/  EXIT ;  /* 0x000000000000794d */ /* 0x000fea0003800000 */
.L_x_18326:
        /* <DEDUP_REMOVED lines=22> */
.L_x_18309:
        /* <DEDUP_REMOVED lines=16> */
.L_x_18337:
[----:B------:R-:W-:Y:S05]  /*7cb0*/  EXIT ;  /* 0x000000000000794d */ /* 0x000fea0003800000 */
.L_x_18336:
[----:B------:R-:W-:-:S04]  /*7cc0*/  LOP3.LUT R17, R17, 0xffff, RZ, 0xc0, !PT ;  /* 0x0000ffff11117812 */ /* 0x000fc800078ec0ff */
[----:B------:R-:W-:-:S05]  /*7cd0*/  PRMT R17, R17, 0x8880, RZ ;  /* 0x0000888011117816 */ /* 0x000fca00000000ff */
[----:B------:R-:W-:-:S05]  /*7ce0*/  IMAD.MOV.U32 R4, RZ, RZ, R17 ;  /* 0x000000ffff047224 */ /* 0x000fca00078e0011 */
[----:B------:R-:W-:-:S05]  /*7cf0*/  SHF.R.S32.HI R5, RZ, 0x1f, R4 ;  /* 0x0000001fff057819 */ /* 0x000fca0000011404 */
[----:B------:R-:W-:Y:S01]  /*7d00*/  STG.E.64 desc[UR36][R2.64], R4 ;  /* 0x0000000402007986 */ /* 0x000fe2000c101b24 */
[----:B------:R-:W-:Y:S05]  /*7d10*/  EXIT ;  /* 0x000000000000794d */ /* 0x000fea0003800000 */
.L_x_18335:
[----:B------:R-:W-:-:S04]  /*7d20*/  LOP3.LUT R17, R17, 0xffff, RZ, 0xc0, !PT ;  /* 0x0000ffff11117812 */ /* 0x000fc800078ec0ff */
[----:B------:R-:W-:-:S05]  /*7d30*/  PRMT R5, R17, 0x8880, RZ ;  /* 0x0000888011057816 */ /* 0x000fca00000000ff */
[----:B------:R-:W-:Y:S01]  /*7d40*/  STG.E desc[UR36][R2.64], R5 ;  /* 0x0000000502007986 */ /* 0x000fe2000c101924 */
[----:B------:R-:W-:Y:S05]  /*7d50*/  EXIT ;  /* 0x000000000000794d */ /* 0x000fea0003800000 */
.L_x_18338:
        /* <DEDUP_REMOVED lines=10> */
.L_x_32198:


//--------------------- .text._ZN2at6native18elementwise_kernelILi128ELi4EZNS0_22gpu_kernel_impl_nocastINS0_13AUnaryFunctorIaaaZZZNS0_21heaviside_kernel_cudaERNS_18TensorIteratorBaseEENKUlvE_clEvENKUlvE0_clEvEUlaaE_EEEEvS5_RKT_EUliE_EEviT1_ --------------------------
	.section	.text._ZN2at6native18elementwise_kernelILi128ELi4EZNS0_22gpu_kernel_impl_nocastINS0_13AUnaryFunctorIaaaZZZNS0_21heaviside_kernel_cudaERNS_18TensorIteratorBaseEENKUlvE_clEvENKUlvE0_clEvEUlaaE_EEEEvS5_RKT_EUliE_EEviT1_,"ax",@progbits
	.align	128
        .global         _ZN2at6native18elementwise_kernelILi128ELi4EZNS0_22gpu_kernel_impl_nocastINS0_13AUnaryFunctorIaaaZZZNS0_21heaviside_kernel_cudaERNS_18TensorIteratorBaseEENKUlvE_clEvENKUlvE0_clEvEUlaaE_EEEEvS5_RKT_EUliE_EEviT1_
        .type           _ZN2at6native18elementwise_kernelILi128ELi4EZNS0_22gpu_kernel_impl_nocastINS0_13AUnaryFunctorIaaaZZZNS0_21heaviside_kernel_cudaERNS_18TensorIteratorBaseEENKUlvE_clEvENKUlvE0_clEvEUlaaE_EEEEvS5_RKT_EUliE_EEviT1_,@function
        .size           _ZN2at6native18elementwise_kernelILi128ELi4EZNS0_22gpu_kernel_impl_nocastINS0_13AUnaryFunctorIaaaZZZNS0_21heaviside_kernel_cudaERNS_18TensorIteratorBaseEENKUlvE_clEvENKUlvE0_clEvEUlaaE_EEEEvS5_RKT_EUliE_EEviT1_,(.L_x_32199 - _ZN2at6native18elementwise_kernelILi128ELi4EZNS0_22gpu_kernel_impl_nocastINS0_13AUnaryFunctorIaaaZZZNS0_21heaviside_kernel_cudaERNS_18TensorIteratorBaseEENKUlvE_clEvENKUlvE0_clEvEUlaaE_EEEEvS5_RKT_EUliE_EEviT1_)
        .other          _ZN2at6native18elementwise_kernelILi128ELi4EZNS0_22gpu_kernel_impl_nocastINS0_13AUnaryFunctorIaaaZZZNS0_21heaviside_kernel_cudaERNS_18TensorIteratorBaseEENKUlvE_clEvENKUlvE0_clEvEUlaaE_EEEEvS5_RKT_EUliE_EEviT1_,@"STO_CUDA_ENTRY STV_DEFAULT"
_ZN2at6native18elementwise_kernelILi128ELi4EZNS0_22gpu_kernel_impl_nocastINS0_13AUnaryFunctorIaaaZZZNS0_21heaviside_kernel_cudaERNS_18TensorIteratorBaseEENKUlvE_clEvENKUlvE0_clEvEUlaaE_EEEEvS5_RKT_EUliE_EEviT1_:
.text._ZN2at6native18elementwise_kernelILi128ELi4EZNS0_22gpu_kernel_impl_nocastINS0_13AUnaryFunctorIaaaZZZNS0_21heaviside_kernel_cudaERNS_18TensorIteratorBaseEENKUlvE_clEvENKUlvE0_clEvEUlaaE_EEEEvS5_RKT_EUliE_EEviT1_:
        /* <DEDUP_REMOVED lines=311> */
.L_x_18341:
[----:B------:R-:W-:Y:S01]  /*1370*/  ULDC.S8 UR4, c[0x0][0x421] ;  /* 0x0001084000047ab9 */ /* 0x000fe20000000200 */
[----:B------:R-:W-:Y:S01]  /*1380*/  ULDC.64 UR8, c[0x0][0x418] ;  /* 0x0001060000087ab9 */ /* 0x000fe20000000a00 */
[----:B------:R-:W-:Y:S02]  /*1390*/  ISETP.NE.AND P1, PT, RZ, UR4, PT ;  /* 0x00000004ff007c0c */ /* 0x000fe4000bf25270 */
[----:B------:R-:W-:Y:S02]  /*13a0*/  ISETP.LT.AND P0, PT, RZ, UR4, PT ;  /* 0x00000004ff007c0c */ /* 0x000fe4000bf01270 */
[----:B------:R-:W-:Y:S02]  /*13b0*/  IADD3 R4, P2, R2, UR8, RZ ;  /* 0x0000000802047c10 */ /* 0x000fe4000ff5e0ff */
[----:B------:R-:W-:Y:S02]  /*13c0*/  SEL R7, RZ, 0x1, !P0 ;  /* 0x00000001ff077807 */ /* 0x000fe40004000000 */
[----:B------:R-:W-:Y:S01]  /*13d0*/  IADD3.X R5, RZ, UR9, RZ, P2, !PT ;  /* 0x00000009ff057c10 */ /* 0x000fe200097fe4ff */
[----:B------:R-:W-:-:S04]  /*13e0*/  ULDC.64 UR8, c[0x0][0x410] ;  /* 0x0001040000087ab9 */ /* 0x000fc80000000a00 */
[----:B------:R-:W2:Y:S01]  /*13f0*/  @!P1 LDG.E.U8 R7, desc[UR6][R4.64] ;  /* 0x0000000604079981 */ /* 0x000ea2000c1e1100 */
[----:B------:R-:W-:Y:S02]  /*1400*/  IADD3 R2, P0, R3, UR8, RZ ;  /* 0x0000000803027c10 */ /* 0x000fe4000ff1e0ff */
[----:B------:R-:W-:-:S03]  /*1410*/  IADD3 R0, R0, 0x80, RZ ;  /* 0x0000008000007810 */ /* 0x000fc60007ffe0ff */
[----:B------:R-:W-:-:S05]  /*1420*/  IMAD.X R3, RZ, RZ, UR9, P0 ;  /* 0x00000009ff037e24 */ /* 0x000fca00080e06ff */
[----:B--2---:R0:W-:Y:S03]  /*1430*/  STG.E.U8 desc[UR6][R2.64], R7 ;  /* 0x0000000702007986 */ /* 0x0041e6000c101106 */
.L_x_18340:
[----:B------:R-:W-:Y:S05]  /*1440*/  BSYNC B0 ;  /* 0x0000000000007941 */ /* 0x000fea0003800000 */
.L_x_18339:
        /* <DEDUP_REMOVED lines=305> */
.L_x_18344:
        /* <DEDUP_REMOVED lines=11> */
[----:B------:R-:W-:Y:S01]  /*2810*/  IMAD.X R3, RZ, RZ, UR9, P0 ;  /* 0x00000009ff037e24 */ /* 0x000fe200080e06ff */
[----:B------:R-:W-:-:S04]  /*2820*/  ISETP.GE.AND P0, PT, R0, UR5, PT ;  /* 0x0000000500007c0c */ /* 0x000fc8000bf06270 */
[----:B--2---:R1:W-:Y:S09]  /*2830*/  STG.E.U8 desc[UR6][R2.64], R7 ;  /* 0x0000000702007986 */ /* 0x0043f2000c101106 */
        /* <DEDUP_REMOVED lines=303> */
.L_x_18345:
        /* <DEDUP_REMOVED lines=10> */
[----:B------:R-:W-:Y:S02]  /*3bd0*/  IADD3 R0, R0, 0x80, RZ ;  /* 0x0000008000007810 */ /* 0x000fe40007ffe0ff */
[----:B------:R-:W-:-:S05]  /*3be0*/  IADD3.X R3, RZ, UR9, RZ, P0, !PT ;  /* 0x00000009ff037c10 */ /* 0x000fca00087fe4ff */
[----:B--2---:R2:W-:Y:S04]  /*3bf0*/  STG.E.U8 desc[UR6][R2.64], R7 ;  /* 0x0000000702007986 */ /* 0x0045e8000c101106 */
.L_x_18343:
[----:B------:R-:W-:Y:S05]  /*3c00*/  BSYNC B0 ;  /* 0x0000000000007941 */ /* 0x000fea0003800000 */
.L_x_18342:
        /* <DEDUP_REMOVED lines=304> */
.L_x_18346:
[----:B------:R-:W-:Y:S01]  /*4f10*/  ULDC.S8 UR4, c[0x0][0x421] ;  /* 0x0001084000047ab9 */ /* 0x000fe20000000200 */
[----:B------:R-:W-:Y:S01]  /*4f20*/  ULDC.64 UR8, c[0x0][0x418] ;  /* 0x0001060000087ab9 */ /* 0x000fe20000000a00 */
[----:B------:R-:W-:Y:S02]  /*4f30*/  ISETP.NE.AND P2, PT, RZ, UR4, PT ;  /* 0x00000004ff007c0c */ /* 0x000fe4000bf45270 */
[----:B------:R-:W-:Y:S01]  /*4f40*/  ISETP.LT.AND P1, PT, RZ, UR4, PT ;  /* 0x00000004ff007c0c */ /* 0x000fe2000bf21270 */
[----:B------:R-:W-:Y:S01]  /*4f50*/  ULDC.64 UR4, c[0x0][0x410] ;  /* 0x0001040000047ab9 */ /* 0x000fe20000000a00 */
[----:B------:R-:W-:Y:S02]  /*4f60*/  IADD3 R4, P0, R2, UR8, RZ ;  /* 0x0000000802047c10 */ /* 0x000fe4000ff1e0ff */
[----:B------:R-:W-:Y:S02]  /*4f70*/  SEL R7, RZ, 0x1, !P1 ;  /* 0x00000001ff077807 */ /* 0x000fe40004800000 */
[----:B------:R-:W-:-:S05]  /*4f80*/  IADD3.X R5, RZ, UR9, RZ, P0, !PT ;  /* 0x00000009ff057c10 */ /* 0x000fca00087fe4ff */
[----:B------:R-:W2:Y:S01]  /*4f90*/  @!P2 LDG.E.U8 R7, desc[UR6][R4.64] ;  /* 0x000000060407a981 */ /* 0x000ea2000c1e1100 */
[----:B------:R-:W-:-:S04]  /*4fa0*/  IADD3 R2, P0, R3, UR4, RZ ;  /* 0x0000000403027c10 */ /* 0x000fc8000ff1e0ff */
[----:B------:R-:W-:-:S05]  /*4fb0*/  IADD3.X R3, RZ, UR5, RZ, P0, !PT ;  /* 0x00000005ff037c10 */ /* 0x000fca00087fe4ff */
[----:B--2---:R-:W-:Y:S01]  /*4fc0*/  STG.E.U8 desc[UR6][R2.64], R7 ;  /* 0x0000000702007986 */ /* 0x004fe2000c101106 */
[----:B------:R-:W-:Y:S05]  /*4fd0*/  EXIT ;  /* 0x000000000000794d */ /* 0x000fea0003800000 */
.L_x_18347:
        /* <DEDUP_REMOVED lines=10> */
.L_x_32199:


//--------------------- .text._ZN2at6native27unrolled_elementwise_kernelINS0_13AUnaryFunctorIaaaZZZNS0_21heaviside_kernel_cudaERNS_18TensorIteratorBaseEENKUlvE_clEvENKUlvE0_clEvEUlaaE_EESt5arrayIPcLm2EELi4E23TrivialOffsetCalculatorILi1EjESD_NS0_6memory15LoadWithoutCastENSE_16StoreWithoutCastEEEviT_T0_T2_T3_T4_T5_ --------------------------
	.section	.text._ZN2at6native27unrolled_elementwise_kernelINS0_13AUnaryFunctorIaaaZZZNS0_21heaviside_kernel_cudaERNS_18TensorIteratorBaseEENKUlvE_clEvENKUlvE0_clEvEUlaaE_EESt5arrayIPcLm2EELi4E23TrivialOffsetCalculatorILi1EjESD_NS0_6memory15LoadWithoutCastENSE_16StoreWithoutCastEEEviT_T0_T2_T3_T4_T5_,"ax",@progbits
	.align	128
        .global         _ZN2at6native27unrolled_elementwise_kernelINS0_13AUnaryFunctorIaaaZZZNS0_21heaviside_kernel_cudaERNS_18TensorIteratorBaseEENKUlvE_clEvENKUlvE0_clEvEUlaaE_EESt5arrayIPcLm2EELi4E23TrivialOffsetCalculatorILi1EjESD_NS0_6memory15LoadWithoutCastENSE_16StoreWithoutCastEEEviT_T0_T2_T3_T4_T5_
        .type           _ZN2at6native27unrolled_elementwise_kernelINS0_13AUnaryFunctorIaaaZZZNS0_21heaviside_kernel_cudaERNS_18TensorIteratorBaseEENKUlvE_clEvENKUlvE0_clEvEUlaaE_EESt5arrayIPcLm2EELi4E23TrivialOffsetCalculatorILi1EjESD_NS0_6memory15LoadWithoutCastENSE_16StoreWithoutCastEEEviT_T0_T2_T3_T4_T5_,@function
        .size           _ZN2at6native27unrolled_elementwise_kernelINS0_13AUnaryFunctorIaaaZZZNS0_21heaviside_kernel_cudaERNS_18TensorIteratorBaseEENKUlvE_clEvENKUlvE0_clEvEUlaaE_EESt5arrayIPcLm2EELi4E23TrivialOffsetCalculatorILi1EjESD_NS0_6memory15LoadWithoutCastENSE_16StoreWithoutCastEEEviT_T0_T2_T3_T4_T5_,(.L_x_32200 - _ZN2at6native27unrolled_elementwise_kernelINS0_13AUnaryFunctorIaaaZZZNS0_21heaviside_kernel_cudaERNS_18TensorIteratorBaseEENKUlvE_clEvENKUlvE0_clEvEUlaaE_EESt5arrayIPcLm2EELi4E23TrivialOffsetCalculatorILi1EjESD_NS0_6memory15LoadWithoutCastENSE_16StoreWithoutCastEEEviT_T0_T2_T3_T4_T5_)
        .other          _ZN2at6native27unrolled_elementwise_kernelINS0_13AUnaryFunctorIaaaZZZNS0_21heaviside_kernel_cudaERNS_18TensorIteratorBaseEENKUlvE_clEvENKUlvE0_clEvEUlaaE_EESt5arrayIPcLm2EELi4E23TrivialOffsetCalculatorILi1EjESD_NS0_6memory15LoadWithoutCastENSE_16StoreWithoutCastEEEviT_T0_T2_T3_T4_T5_,@"STO_CUDA_ENTRY STV_DEFAULT"
_ZN2at6native27unrolled_elementwise_kernelINS0_13AUnaryFunctorIaaaZZZNS0_21heaviside_kernel_cudaERNS_18TensorIteratorBaseEENKUlvE_clEvENKUlvE0_clEvEUlaaE_EESt5arrayIPcLm2EELi4E23TrivialOffsetCalculatorILi1EjESD_NS0_6memory15LoadWithoutCastENSE_16StoreWithoutCastEEEviT_T0_T2_T3_T4_T5_:
.text._ZN2at6native27unrolled_elementwise_kernelINS0_13AUnaryFunctorIaaaZZZNS0_21heaviside_kernel_cudaERNS_18TensorIteratorBaseEENKUlvE_clEvENKUlvE0_clEvEUlaaE_EESt5arrayIPcLm2EELi4E23TrivialOffsetCalculatorILi1EjESD_NS0_6memory15LoadWithoutCastENSE_16StoreWithoutCastEEEviT_T0_T2_T3_T4_T5_:
        /* <DEDUP_REMOVED lines=23> */
[----:B-1----:R-:W-:Y:S02]  /*0170*/  @!P3 IADD3 R8, P4, R9, R14, RZ ;  /* 0x0000000e0908b210 */ /* 0x002fe40007f9e0ff */
[----:B------:R-:W-:Y:S02]  /*0180*/  PRMT R14, RZ, 0x7610, R14 ;  /* 0x00007610ff0e7816 */ /* 0x000fe4000000000e */
[----:B------:R-:W-:Y:S01]  /*0190*/  ISETP.GE.AND P1, PT, R11, R0, PT ;  /* 0x000000000b00720c */ /* 0x000fe20003f26270 */
[----:B------:R-:W-:Y:S01]  /*01a0*/  @!P3 IMAD.X R9, RZ, RZ, R15, P4 ;  /* 0x000000ffff09b224 */ /* 0x000fe200020e060f */
[----:B0-----:R-:W0:Y:S04]  /*01b0*/  @!P0 LDC.64 R6, c[0x0][0x218] ;  /* 0x00008600ff068b82 */ /* 0x001e280000000a00 */
[----:B------:R1:W4:Y:S07]  /*01c0*/  @!P3 LDG.E.U8 R14, desc[UR6][R8.64] ;  /* 0x00000006080eb981 */ /* 0x00032e000c1e1100 */
[----:B------:R-:W1:Y:S01]  /*01d0*/  @!P1 LDC.64 R18, c[0x0][0x220] ;  /* 0x00008800ff129b82 */ /* 0x000e620000000a00 */
[----:B---3--:R-:W-:-:S04]  /*01e0*/  @!P2 IADD3 R12, P5, R17, R4, RZ ;  /* 0x00000004110ca210 */ /* 0x008fc80007fbe0ff */
[----:B------:R-:W-:Y:S02]  /*01f0*/  @!P2 IADD3.X R13, RZ, R5, RZ, P5, !PT ;  /* 0x00000005ff0da210 */ /* 0x000fe40002ffe4ff */
[----:B------:R-:W-:-:S06]  /*0200*/  PRMT R5, RZ, 0x7610, R5 ;  /* 0x00007610ff057816 */ /* 0x000fcc0000000005 */
[----:B------:R3:W4:Y:S01]  /*0210*/  @!P2 LDG.E.U8 R5, desc[UR6][R12.64] ;  /* 0x000000060c05a981 */ /* 0x000722000c1e1100 */
[----:B------:R-:W-:Y:S01]  /*0220*/  @!P1 IMAD R11, R2, 0x200, R11 ;  /* 0x00000200020b9824 */ /* 0x000fe200078e020b */
[----:B------:R-:W-:Y:S01]  /*0230*/  ULDC.U8 UR5, c[0x0][0x215] ;  /* 0x0000854000057ab9 */ /* 0x000fe20000000000 */
[----:B------:R-:W-:Y:S01]  /*0240*/  PRMT R4, RZ, 0x7610, R4 ;  /* 0x00007610ff047816 */ /* 0x000fe20000000004 */
[----:B------:R-:W-:Y:S02]  /*0250*/  UPRMT UR4, UR5, 0x8880, URZ ;  /* 0x0000888005047896 */ /* 0x000fe4000800003f */
[----:B-1----:R-:W-:Y:S02]  /*0260*/  @!P1 IADD3 R10, P2, R11, R18, RZ ;  /* 0x000000120b0a9210 */ /* 0x002fe40007f5e0ff */
[----:B------:R-:W-:-:S03]  /*0270*/  UISETP.GT.AND UP0, UPT, UR4, URZ, UPT ;  /* 0x0000003f0400728c */ /* 0x000fc6000bf04270 */
[----:B------:R-:W-:Y:S01]  /*0280*/  @!P1 IMAD.X R11, RZ, RZ, R19, P2 ;  /* 0x000000ffff0b9224 */ /* 0x000fe200010e0613 */
[----:B------:R-:W-:-:S04]  /*0290*/  USEL UR4, URZ, 0x1, !UP0 ;  /* 0x000000013f047887 */ /* 0x000fc8000c000000 */
[----:B------:R1:W5:Y:S01]  /*02a0*/  @!P1 LDG.E.U8 R4, desc[UR6][R10.64] ;  /* 0x000000060a049981 */ /* 0x000362000c1e1100 */
[----:B------:R-:W-:Y:S01]  /*02b0*/  ISETP.NE.AND P1, PT, RZ, UR5, PT ;  /* 0x00000005ff007c0c */ /* 0x000fe2000bf25270 */
[----:B------:R-:W-:Y:S02]  /*02c0*/  @!P0 IMAD R15, R2, 0x200, R3 ;  /* 0x00000200020f8824 */ /* 0x000fe400078e0203 */
[----:B------:R-:W-:-:S03]  /*02d0*/  IMAD.U32 R9, RZ, RZ, UR4 ;  /* 0x00000004ff097e24 */ /* 0x000fc6000f8e00ff */
[----:B0-----:R-:W-:-:S04]  /*02e0*/  @!P0 IADD3 R6, P2, R15, R6, RZ ;  /* 0x000000060f068210 */ /* 0x001fc80007f5e0ff */
[----:B------:R-:W-:Y:S01]  /*02f0*/  @!P0 IADD3.X R7, RZ, R7, RZ, P2, !PT ;  /* 0x00000007ff078210 */ /* 0x000fe200017fe4ff */
[----:B---3--:R-:W-:Y:S02]  /*0300*/  IMAD.MOV.U32 R13, RZ, RZ, R3 ;  /* 0x000000ffff0d7224 */ /* 0x008fe400078e0003 */
[----:B------:R-:W-:-:S05]  /*0310*/  @!P0 VIADD R13, R3, 0x80 ;  /* 0x00000080030d8836 */ /* 0x000fca0000000000 */
[----:B------:R-:W-:Y:S01]  /*0320*/  ISETP.GE.AND P2, PT, R13, R0, PT ;  /* 0x000000000d00720c */ /* 0x000fe20003f46270 */
[----:B------:R-:W-:Y:S02]  /*0330*/  IMAD.U32 R3, RZ, RZ, UR4 ;  /* 0x00000004ff037e24 */ /* 0x000fe4000f8e00ff */
[----:B-1----:R-:W-:Y:S01]  /*0340*/  IMAD.U32 R10, RZ, RZ, UR4 ;  /* 0x00000004ff0a7e24 */ /* 0x002fe2000f8e00ff */
[----:B------:R-:W-:Y:S01]  /*0350*/  BSSY B0, `(.L_x_18348) ;  /* 0x0000013000007945 */ /* 0x000fe20003800000 */
[----:B--2---:R-:W-:-:S05]  /*0360*/  @!P1 PRMT R9, R16, 0x7610, R9 ;  /* 0x0000761010099816 */ /* 0x004fca0000000009 */
[----:B------:R0:W-:Y:S01]  /*0370*/  @!P0 STG.E.U8 desc[UR6][R6.64], R9 ;  /* 0x0000000906008986 */ /* 0x0001e2000c101106 */
[----:B----4-:R-:W-:Y:S02]  /*0380*/  @!P1 PRMT R10, R14, 0x7610, R10 ;  /* 0x000076100e0a9816 */ /* 0x010fe4000000000a */
[----:B------:R-:W-:Y:S01]  /*0390*/  @!P1 PRMT R3, R5, 0x7610, R3 ;  /* 0x0000761005039816 */ /* 0x000fe20000000003 */
[----:B------:R-:W-:Y:S01]  /*03a0*/  IMAD.U32 R5, RZ, RZ, UR4 ;  /* 0x00000004ff057e24 */ /* 0x000fe2000f8e00ff */
[----:B0-----:R-:W-:Y:S06]  /*03b0*/  @P2 BRA `(.L_x_18349) ;  /* 0x0000000000302947 */ /* 0x001fec0003800000 */
[----:B------:R-:W-:Y:S01]  /*03c0*/  IMAD R6, R2, 0x200, R13 ;  /* 0x0000020002067824 */ /* 0x000fe200078e020d */
[----:B------:R-:W-:Y:S01]  /*03d0*/  ULDC.64 UR4, c[0x0][0x218] ;  /* 0x0000860000047ab9 */ /* 0x000fe20000000a00 */
[----:B------:R-:W-:-:S03]  /*03e0*/  VIADD R13, R13, 0x80 ;  /* 0x000000800d0d7836 */ /* 0x000fc60000000000 */
[----:B------:R-:W-:Y:S02]  /*03f0*/  IADD3 R6, P0, R6, UR4, RZ ;  /* 0x0000000406067c10 */ /* 0x000fe4000ff1e0ff */
[----:B------:R-:W-:Y:S02]  /*0400*/  ISETP.GE.AND P2, PT, R13, R0, PT ;  /* 0x000000000d00720c */ /* 0x000fe40003f46270 */
[----:B------:R-:W-:-:S05]  /*0410*/  IADD3.X R7, RZ, UR5, RZ, P0, !PT ;  /* 0x00000005ff077c10 */ /* 0x000fca00087fe4ff */
[----:B------:R0:W-:Y:S06]  /*0420*/  STG.E.U8 desc[UR6][R6.64], R10 ;  /* 0x0000000a06007986 */ /* 0x0001ec000c101106 */
[----:B------:R-:W-:Y:S02]  /*0430*/  @!P2 IMAD R8, R2, 0x200, R13 ;  /* 0x000002000208a824 */ /* 0x000fe400078e020d */
[----:B------:R-:W-:-:S03]  /*0440*/  @!P2 VIADD R13, R13, 0x80 ;  /* 0x000000800d0da836 */ /* 0x000fc60000000000 */
[----:B------:R-:W-:-:S05]  /*0450*/  @!P2 IADD3 R8, P3, R8, UR4, RZ ;  /* 0x000000040808ac10 */ /* 0x000fca000ff7e0ff */
[----:B------:R-:W-:-:S05]  /*0460*/  @!P2 IMAD.X R9, RZ, RZ, UR5, P3 ;  /* 0x00000005ff09ae24 */ /* 0x000fca00098e06ff */
[----:B------:R0:W-:Y:S03]  /*0470*/  @!P2 STG.E.U8 desc[UR6][R8.64], R3 ;  /* 0x000000030800a986 */ /* 0x0001e6000c101106 */
.L_x_18349:
[----:B------:R-:W-:Y:S05]  /*0480*/  BSYNC B0 ;  /* 0x0000000000007941 */ /* 0x000fea0003800000 */
.L_x_18348:
[----:B------:R-:W-:-:S13]  /*0490*/  ISETP.GE.AND P0, PT, R13, R0, PT ;  /* 0x000000000d00720c */ /* 0x000fda0003f06270 */
[----:B------:R-:W-:Y:S05]  /*04a0*/  @P0 EXIT ;  /* 0x000000000000094d */ /* 0x000fea0003800000 */
[----:B------:R-:W-:Y:S01]  /*04b0*/  IMAD R2, R2, 0x200, R13 ;  /* 0x0000020002027824 */ /* 0x000fe200078e020d */
[----:B------:R-:W-:Y:S01]  /*04c0*/  ULDC.64 UR4, c[0x0][0x218] ;  /* 0x0000860000047ab9 */ /* 0x000fe20000000a00 */
[----:B------:R-:W-:-:S03]  /*04d0*/  PRMT R0, R5, 0x7610, R0 ;  /* 0x0000761005007816 */ /* 0x000fc60000000000 */
[----:B------:R-:W-:Y:S02]  /*04e0*/  IADD3 R2, P0, R2, UR4, RZ ;  /* 0x0000000402027c10 */ /* 0x000fe4000ff1e0ff */
[----:B-----5:R-:W-:-:S03]  /*04f0*/  @!P1 PRMT R0, R4, 0x7610, R0 ;  /* 0x0000761004009816 */ /* 0x020fc60000000000 */
[----:B0-----:R-:W-:-:S05]  /*0500*/  IMAD.X R3, RZ, RZ, UR5, P0 ;  /* 0x00000005ff037e24 */ /* 0x001fca00080e06ff */
[----:B------:R-:W-:Y:S01]  /*0510*/  STG.E.U8 desc[UR6][R2.64], R0 ;  /* 0x0000000002007986 */ /* 0x000fe2000c101106 */
[----:B------:R-:W-:Y:S05]  /*0520*/  EXIT ;  /* 0x000000000000794d */ /* 0x000fea0003800000 */
.L_x_18350:
        /* <DEDUP_REMOVED lines=13> */
.L_x_32200:


//--------------------- .text._ZN2at6native29vectorized_elementwise_kernelILi2ENS0_13AUnaryFunctorIaaaZZZNS0_21heaviside_kernel_cudaERNS_18TensorIteratorBaseEENKUlvE_clEvENKUlvE0_clEvEUlaaE_EESt5arrayIPcLm2EEEEviT0_T1_ --------------------------
	.section	.text._ZN2at6native29vectorized_elementwise_kernelILi2ENS0_13AUnaryFunctorIaaaZZZNS0_21heaviside_kernel_cudaERNS_18TensorIteratorBaseEENKUlvE_clEvENKUlvE0_clEvEUlaaE_EESt5arrayIPcLm2EEEEviT0_T1_,"ax",@progbits
	.align	128
        .global         _ZN2at6native29vectorized_elementwise_kernelILi2ENS0_13AUnaryFunctorIaaaZZZNS0_21heaviside_kernel_cudaERNS_18TensorIteratorBaseEENKUlvE_clEvENKUlvE0_clEvEUlaaE_EESt5arrayIPcLm2EEEEviT0_T1_
        .type           _ZN2at6native29vectorized_elementwise_kernelILi2ENS0_13AUnaryFunctorIaaaZZZNS0_21heaviside_kernel_cudaERNS_18TensorIteratorBaseEENKUlvE_clEvENKUlvE0_clEvEUlaaE_EESt5arrayIPcLm2EEEEviT0_T1_,@function
        .size           _ZN2at6native29vectorized_elementwise_kernelILi2ENS0_13AUnaryFunctorIaaaZZZNS0_21heaviside_kernel_cudaERNS_18TensorIteratorBaseEENKUlvE_clEvENKUlvE0_clEvEUlaaE_EESt5arrayIPcLm2EEEEviT0_T1_,(.L_x_32201 - _ZN2at6native29vectorized_elementwise_kernelILi2ENS0_13AUnaryFunctorIaaaZZZNS0_21heaviside_kernel_cudaERNS_18TensorIteratorBaseEENKUlvE_clEvENKUlvE0_clEvEUlaaE_EESt5arrayIPcLm2EEEEviT0_T1_)
        .other          _ZN2at6native29vectorized_elementwise_kernelILi2ENS0_13AUnaryFunctorIaaaZZZNS0_21heaviside_kernel_cudaERNS_18TensorIteratorBaseEENKUlvE_clEvENKUlvE0_clEvEUlaaE_EESt5arrayIPcLm2EEEEviT0_T1_,@"STO_CUDA_ENTRY STV_DEFAULT"
_ZN2at6native29vectorized_elementwise_kernelILi2ENS0_13AUnaryFunctorIaaaZZZNS0_21heaviside_kernel_cudaERNS_18TensorIteratorBaseEENKUlvE_clEvENKUlvE0_clEvEUlaaE_EESt5arrayIPcLm2EEEEviT0_T1_:
.text._ZN2at6native29vectorized_elementwise_kernelILi2ENS0_13AUnaryFunctorIaaaZZZNS0_21heaviside_kernel_cudaERNS_18TensorIteratorBaseEENKUlvE_clEvENKUlvE0_clEvEUlaaE_EESt5arrayIPcLm2EEEEviT0_T1_:
[----:B------:R-:W-:Y:S01]  /*0000*/  LDC R1, c[0x0][0x28] ;  /* 0x00000a00ff017b82 */ /* 0x000fe20000000800 */
[----:B------:R-:W0:Y:S01]  /*0010*/  S2R R15, SR_CTAID.X ;  /* 0x00000000000f7919 */ /* 0x000e220000002500 */
[----:B------:R-:W-:Y:S01]  /*0020*/  ULDC UR4, c[0x0][0x210] ;  /* 0x0000840000047ab9 */ /* 0x000fe20000000800 */
[----:B------:R-:W-:Y:S01]  /*0030*/  ULDC.64 UR6, c[0x0][0x208] ;  /* 0x0000820000067ab9 */ /* 0x000fe20000000a00 */
[----:B0-----:R-:W-:-:S05]  /*0040*/  IMAD.SHL.U32 R15, R15, 0x400, RZ ;  /* 0x000004000f0f7824 */ /* 0x001fca00078e00ff */
[----:B------:R-:W-:Y:S01]  /*0050*/  IADD3 R17, -R15, UR4, RZ ;  /* 0x000000040f117c10 */ /* 0x000fe2000fffe1ff */
[----:B------:R-:W-:-:S03]  /*0060*/  ULDC.U8 UR4, c[0x0][0x215] ;  /* 0x0000854000047ab9 */ /* 0x000fc60000000000 */
[----:B------:R-:W-:-:S13]  /*0070*/  ISETP.GE.U32.AND P0, PT, R17, 0x400, PT ;  /* 0x000004001100780c */ /* 0x000fda0003f06070 */
[----:B------:R-:W-:Y:S05]  /*0080*/  @!P0 BRA `(.L_x_18351) ;  /* 0x0000000000a88947 */ /* 0x000fea0003800000 */
[----:B------:R-:W-:Y:S01]  /*0090*/  ISETP.NE.AND P0, PT, RZ, UR4, PT ;  /* 0x00000004ff007c0c */ /* 0x000fe2000bf05270 */
[----:B------:R-:W0:Y:S01]  /*00a0*/  S2R R7, SR_TID.X ;  /* 0x0000000000077919 */ /* 0x000e220000002100 */
[----:B------:R-:W-:-:S11]  /*00b0*/  ULDC.64 UR8, c[0x0][0x218] ;  /* 0x0000860000087ab9 */ /* 0x000fd60000000a00 */
[----:B------:R-:W1:Y:S02]  /*00c0*/  @!P0 LDC.64 R4, c[0x0][0x220] ;  /* 0x00008800ff048b82 */ /* 0x000e640000000a00 */
[----:B-1----:R-:W-:-:S04]  /*00d0*/  @!P0 IADD3 R4, P1, R15, R4, RZ ;  /* 0x000000040f048210 */ /* 0x002fc80007f3e0ff */
[----:B------:R-:W-:-:S03]  /*00e0*/  @!P0 LEA.HI.X.SX32 R5, R15, R5, 0x1, P1 ;  /* 0x000000050f058211 */ /* 0x000fc600008f0eff */
[----:B0-----:R-:W-:-:S05]  /*00f0*/  @!P0 IMAD.WIDE.U32 R4, R7, 0x2, R4 ;  /* 0x0000000207048825 */ /* 0x001fca00078e0004 */
[----:B------:R-:W2:Y:S04]  /*0100*/  @!P0 LDG.E.U16 R0, desc[UR6][R4.64] ;  /* 0x0000000604008981 */ /* 0x000ea8000c1e1500 */
[----:B------:R-:W3:Y:S04]  /*0110*/  @!P0 LDG.E.U16 R13, desc[UR6][R4.64+0x100] ;  /* 0x00010006040d8981 */ /* 0x000ee8000c1e1500 */
[----:B------:R-:W4:Y:S04]  /*0120*/  @!P0 LDG.E.U16 R10, desc[UR6][R4.64+0x200] ;  /* 0x00020006040a8981 */ /* 0x000f28000c1e1500 */
[----:B------:R0:W5:Y:S01]  /*0130*/  @!P0 LDG.E.U16 R12, desc[UR6][R4.64+0x300] ;  /* 0x00030006040c8981 */ /* 0x000162000c1e1500 */
[----:B------:R-:W-:Y:S01]  /*0140*/  UPRMT UR4, UR4, 0x8880, URZ ;  /* 0x0000888004047896 */ /* 0x000fe2000800003f */
[----:B------:R-:W-:-:S03]  /*0150*/  IADD3 R2, P1, R15, UR8, RZ ;  /* 0x000000080f027c10 */ /* 0x000fc6000ff3e0ff */
[----:B------:R-:W-:-:S04]  /*0160*/  UISETP.GT.AND UP0, UPT, UR4, URZ, UPT ;  /* 0x0000003f0400728c */ /* 0x000fc8000bf04270 */
[----:B------:R-:W-:Y:S01]  /*0170*/  USEL UR4, URZ, 0x1, !UP0 ;  /* 0x000000013f047887 */ /* 0x000fe2000c000000 */
[----:B------:R-:W-:Y:S02]  /*0180*/  IMAD.X R3, RZ, RZ, UR9, P1 ;  /* 0x00000009ff037e24 */ /* 0x000fe400088e06ff */
[----:B------:R-:W-:-:S04]  /*0190*/  IMAD.WIDE R2, R7, 0x2, R2 ;  /* 0x0000000207027825 */ /* 0x000fc800078e0202 */
[----:B------:R-:W-:Y:S02]  /*01a0*/  IMAD.U32 R11, RZ, RZ, UR4 ;  /* 0x00000004ff0b7e24 */ /* 0x000fe4000f8e00ff */
[----:B------:R-:W-:Y:S02]  /*01b0*/  IMAD.U32 R8, RZ, RZ, UR4 ;  /* 0x00000004ff087e24 */ /* 0x000fe4000f8e00ff */
[----:B------:R-:W-:Y:S02]  /*01c0*/  IMAD.U32 R9, RZ, RZ, UR4 ;  /* 0x00000004ff097e24 */ /* 0x000fe4000f8e00ff */
[----:B------:R-:W-:Y:S02]  /*01d0*/  IMAD.U32 R6, RZ, RZ, UR4 ;  /* 0x00000004ff067e24 */ /* 0x000fe4000f8e00ff */
[----:B------:R-:W-:Y:S02]  /*01e0*/  IMAD.U32 R7, RZ, RZ, UR4 ;  /* 0x00000004ff077e24 */ /* 0x000fe4000f8e00ff */
[----:B0-----:R-:W-:-:S02]  /*01f0*/  IMAD.U32 R4, RZ, RZ, UR4 ;  /* 0x00000004ff047e24 */ /* 0x001fc4000f8e00ff */
[----:B------:R-:W-:Y:S01]  /*0200*/  IMAD.U32 R5, RZ, RZ, UR4 ;  /* 0x00000004ff057e24 */ /* 0x000fe2000f8e00ff */
[C---:B--2---:R-:W-:Y:S02]  /*0210*/  @!P0 PRMT R11, R0.reuse, 0x7770, RZ ;  /* 0x00007770000b8816 */ /* 0x044fe400000000ff */
[----:B------:R-:W-:Y:S01]  /*0220*/  @!P0 PRMT R8, R0, 0x7771, RZ ;  /* 0x0000777100088816 */ /* 0x000fe200000000ff */
[----:B------:R-:W-:Y:S01]  /*0230*/  IMAD.U32 R0, RZ, RZ, UR4 ;  /* 0x00000004ff007e24 */ /* 0x000fe2000f8e00ff */
[C---:B---3--:R-:W-:Y:S02]  /*0240*/  @!P0 PRMT R9, R13.reuse, 0x7770, RZ ;  /* 0x000077700d098816 */ /* 0x048fe400000000ff */
[----:B------:R-:W-:Y:S02]  /*0250*/  @!P0 PRMT R6, R13, 0x7771, RZ ;  /* 0x000077710d068816 */ /* 0x000fe400000000ff */
[C---:B----4-:R-:W-:Y:S02]  /*0260*/  @!P0 PRMT R7, R10.reuse, 0x7770, RZ ;  /* 0x000077700a078816 */ /* 0x050fe400000000ff */
[----:B------:R-:W-:-:S02]  /*0270*/  @!P0 PRMT R4, R10, 0x7771, RZ ;  /* 0x000077710a048816 */ /* 0x000fc400000000ff */
[C---:B-----5:R-:W-:Y:S02]  /*0280*/  @!P0 PRMT R5, R12.reuse, 0x7770, RZ ;  /* 0x000077700c058816 */ /* 0x060fe400000000ff */
[----:B------:R-:W-:Y:S02]  /*0290*/  @!P0 PRMT R0, R12, 0x7771, RZ ;  /* 0x000077710c008816 */ /* 0x000fe400000000ff */
        /* <DEDUP_REMOVED lines=9> */
.L_x_18351:
[----:B------:R-:W0:Y:S01]  /*0330*/  S2R R14, SR_TID.X ;  /* 0x00000000000e7919 */ /* 0x000e220000002100 */
[----:B------:R-:W-:Y:S02]  /*0340*/  PRMT R23, RZ, 0x7610, R23 ;  /* 0x00007610ff177816 */ /* 0x000fe40000000017 */
[----:B0-----:R-:W-:Y:S01]  /*0350*/  ISETP.GE.AND P0, PT, R14, R17, PT ;  /* 0x000000110e00720c */ /* 0x001fe20003f06270 */
[----:B------:R-:W-:-:S12]  /*0360*/  IMAD.MOV.U32 R0, RZ, RZ, R14 ;  /* 0x000000ffff007224 */ /* 0x000fd800078e000e */
[----:B------:R-:W-:Y:S01]  /*0370*/  @!P0 VIADD R0, R14, 0x80 ;  /* 0x000000800e008836 */ /* 0x000fe20000000000 */
[----:B------:R-:W0:Y:S01]  /*0380*/  @!P0 LDC.64 R4, c[0x0][0x220] ;  /* 0x00008800ff048b82 */ /* 0x000e220000000a00 */
[----:B------:R-:W-:-:S03]  /*0390*/  @!P0 IMAD.IADD R13, R15, 0x1, R14 ;  /* 0x000000010f0d8824 */ /* 0x000fc600078e020e */
[----:B------:R-:W-:-:S13]  /*03a0*/  ISETP.GE.AND P6, PT, R0, R17, PT ;  /* 0x000000110000720c */ /* 0x000fda0003fc6270 */
[----:B------:R-:W-:Y:S01]  /*03b0*/  @!P6 IMAD.IADD R9, R15, 0x1, R0 ;  /* 0x000000010f09e824 */ /* 0x000fe200078e0200 */
[----:B------:R-:W1:Y:S01]  /*03c0*/  @!P6 LDC.64 R2, c[0x0][0x220] ;  /* 0x00008800ff02eb82 */ /* 0x000e620000000a00 */
[----:B------:R-:W-:-:S05]  /*03d0*/  @!P6 VIADD R0, R0, 0x80 ;  /* 0x000000800000e836 */ /* 0x000fca0000000000 */
[----:B------:R-:W-:Y:S02]  /*03e0*/  ISETP.GE.AND P1, PT, R0, R17, PT ;  /* 0x000000110000720c */ /* 0x000fe40003f26270 */
[----:B0-----:R-:W-:-:S05]  /*03f0*/  @!P0 IADD3 R12, P5, R13, R4, RZ ;  /* 0x000000040d0c8210 */ /* 0x001fca0007fbe0ff */
[----:B------:R-:W-:-:S06]  /*0400*/  @!P0 IMAD.X R13, RZ, RZ, R5, P5 ;  /* 0x000000ffff0d8224 */ /* 0x000fcc00028e0605 */
[----:B------:R-:W-:Y:S01]  /*0410*/  @!P1 IMAD.IADD R7, R15, 0x1, R0 ;  /* 0x000000010f079824 */ /* 0x000fe200078e0200 */
[----:B------:R-:W0:Y:S01]  /*0420*/  @!P1 LDC.64 R18, c[0x0][0x220] ;  /* 0x00008800ff129b82 */ /* 0x000e220000000a00 */
[----:B------:R-:W-:Y:S01]  /*0430*/  @!P1 VIADD R0, R0, 0x80 ;  /* 0x0000008000009836 */ /* 0x000fe20000000000 */
[----:B-1----:R-:W-:-:S04]  /*0440*/  @!P6 IADD3 R8, P5, R9, R2, RZ ;  /* 0x000000020908e210 */ /* 0x002fc80007fbe0ff */
[----:B------:R-:W-:Y:S01]  /*0450*/  ISETP.GE.AND P2, PT, R0, R17, PT ;  /* 0x000000110000720c */ /* 0x000fe20003f46270 */
[----:B------:R-:W-:-:S05]  /*0460*/  @!P6 IMAD.X R9, RZ, RZ, R3, P5 ;  /* 0x000000ffff09e224 */ /* 0x000fca00028e0603 */
[----:B------:R1:W2:Y:S07]  /*0470*/  @!P6 LDG.E.U8 R23, desc[UR6][R8.64] ;  /* 0x000000060817e981 */ /* 0x0002ae000c1e1100 */
[----:B------:R-:W-:Y:S01]  /*0480*/  @!P2 IMAD.IADD R29, R15, 0x1, R0 ;  /* 0x000000010f1da824 */ /* 0x000fe200078e0200 */
[----:B------:R-:W3:Y:S01]  /*0490*/  @!P2 LDC.64 R10, c[0x0][0x220] ;  /* 0x00008800ff0aab82 */ /* 0x000ee20000000a00 */
[----:B------:R-:W-:-:S05]  /*04a0*/  @!P2 VIADD R0, R0, 0x80 ;  /* 0x000000800000a836 */ /* 0x000fca0000000000 */
[----:B------:R-:W-:-:S13]  /*04b0*/  ISETP.GE.AND P3, PT, R0, R17, PT ;  /* 0x000000110000720c */ /* 0x000fda0003f66270 */
[----:B------:R-:W-:Y:S02]  /*04c0*/  @!P3 IMAD.IADD R27, R15, 0x1, R0 ;  /* 0x000000010f1bb824 */ /* 0x000fe400078e0200 */
[----:B------:R-:W-:-:S05]  /*04d0*/  @!P3 VIADD R0, R0, 0x80 ;  /* 0x000000800000b836 */ /* 0x000fca0000000000 */
[----:B------:R-:W-:-:S13]  /*04e0*/  ISETP.GE.AND P4, PT, R0, R17, PT ;  /* 0x000000110000720c */ /* 0x000fda0003f86270 */
[----:B------:R-:W-:Y:S01]  /*04f0*/  @!P4 IMAD.IADD R25, R15, 0x1, R0 ;  /* 0x000000010f19c824 */ /* 0x000fe200078e0200 */
[----:B0-----:R-:W-:Y:S01]  /*0500*/  @!P1 IADD3 R18, P6, R7, R18, RZ ;  /* 0x0000001207129210 */ /* 0x001fe20007fde0ff */
[----:B------:R-:W-:Y:S01]  /*0510*/  @!P4 VIADD R0, R0, 0x80 ;  /* 0x000000800000c836 */ /* 0x000fe20000000000 */
[----:B------:R-:W0:Y:S04]  /*0520*/  @!P3 LDC.64 R6, c[0x0][0x220] ;  /* 0x00008800ff06bb82 */ /* 0x000e280000000a00 */
[----:B------:R-:W-:Y:S01]  /*0530*/  ISETP.GE.AND P5, PT, R0, R17, PT ;  /* 0x000000110000720c */ /* 0x000fe20003fa6270 */
[----:B------:R-:W-:Y:S01]  /*0540*/  @!P1 IMAD.X R19, RZ, RZ, R19, P6 ;  /* 0x000000ffff139224 */ /* 0x000fe200030e0613 */
[----:B------:R-:W-:Y:S02]  /*0550*/  PRMT R16, RZ, 0x7610, R16 ;  /* 0x00007610ff107816 */ /* 0x000fe40000000010 */
[----:B------:R-:W4:Y:S01]  /*0560*/  @!P4 LDC.64 R2, c[0x0][0x220] ;  /* 0x00008800ff02cb82 */ /* 0x000f220000000a00 */
[----:B------:R-:W-:-:S03]  /*0570*/  PRMT R20, RZ, 0x7610, R20 ;  /* 0x00007610ff147816 */ /* 0x000fc60000000014 */
[----:B------:R5:W2:Y:S05]  /*0580*/  @!P1 LDG.E.U8 R16, desc[UR6][R18.64] ;  /* 0x0000000612109981 */ /* 0x000aaa000c1e1100 */
[----:B------:R-:W-:Y:S01]  /*0590*/  @!P5 IMAD.IADD R21, R15, 0x1, R0 ;  /* 0x000000010f15d824 */ /* 0x000fe200078e0200 */
[----:B------:R-:W4:Y:S01]  /*05a0*/  @!P5 LDC.64 R4, c[0x0][0x220] ;  /* 0x00008800ff04db82 */ /* 0x000f220000000a00 */
[----:B------:R-:W-:Y:S01]  /*05b0*/  @!P5 VIADD R0, R0, 0x80 ;  /* 0x000000800000d836 */ /* 0x000fe20000000000 */
[----:B------:R4:W2:Y:S04]  /*05c0*/  @!P0 LDG.E.U8 R20, desc[UR6][R12.64] ;  /* 0x000000060c148981 */ /* 0x0008a8000c1e1100 */
[----:B------:R-:W-:-:S02]  /*05d0*/  ISETP.GE.AND P6, PT, R0, R17, PT ;  /* 0x000000110000720c */ /* 0x000fc40003fc6270 */
[----:B---3--:R-:W-:-:S11]  /*05e0*/  @!P2 IADD3 R10, P1, R29, R10, RZ ;  /* 0x0000000a1d0aa210 */ /* 0x008fd60007f3e0ff */
[----:B-1----:R-:W1:Y:S01]  /*05f0*/  @!P6 LDC.64 R8, c[0x0][0x220] ;  /* 0x00008800ff08eb82 */ /* 0x002e620000000a00 */
[----:B------:R-:W-:Y:S01]  /*0600*/  @!P2 IMAD.X R11, RZ, RZ, R11, P1 ;  /* 0x000000ffff0ba224 */ /* 0x000fe200008e060b */
[----:B0-----:R-:W-:Y:S02]  /*0610*/  @!P3 IADD3 R6, P1, R27, R6, RZ ;  /* 0x000000061b06b210 */ /* 0x001fe40007f3e0ff */
[----:B------:R-:W-:Y:S02]  /*0620*/  PRMT R22, RZ, 0x7610, R22 ;  /* 0x00007610ff167816 */ /* 0x000fe40000000016 */
[----:B------:R-:W-:Y:S01]  /*0630*/  PRMT R24, RZ, 0x7610, R24 ;  /* 0x00007610ff187816 */ /* 0x000fe20000000018 */
[----:B------:R-:W-:Y:S02]  /*0640*/  @!P3 IMAD.X R7, RZ, RZ, R7, P1 ;  /* 0x000000ffff07b224 */ /* 0x000fe400008e0607 */
[----:B-----5:R-:W-:Y:S01]  /*0650*/  @!P6 IMAD.IADD R19, R15, 0x1, R0 ;  /* 0x000000010f13e824 */ /* 0x020fe200078e0200 */
[----:B------:R0:W3:Y:S01]  /*0660*/  @!P2 LDG.E.U8 R22, desc[UR6][R10.64] ;  /* 0x000000060a16a981 */ /* 0x0000e2000c1e1100 */
[----:B----4-:R-:W-:-:S02]  /*0670*/  @!P4 IADD3 R2, P2, R25, R2, RZ ;  /* 0x000000021902c210 */ /* 0x010fc40007f5e0ff */
[----:B------:R-:W-:Y:S01]  /*0680*/  @!P5 IADD3 R4, P1, R21, R4, RZ ;  /* 0x000000041504d210 */ /* 0x000fe20007f3e0ff */
[----:B------:R4:W5:Y:S01]  /*0690*/  @!P3 LDG.E.U8 R24, desc[UR6][R6.64] ;  /* 0x000000060618b981 */ /* 0x000962000c1e1100 */
[----:B------:R-:W-:Y:S01]  /*06a0*/  PRMT R12, RZ, 0x7610, R12 ;  /* 0x00007610ff0c7816 */ /* 0x000fe2000000000c */
[----:B------:R-:W-:Y:S02]  /*06b0*/  @!P4 IMAD.X R3, RZ, RZ, R3, P2 ;  /* 0x000000ffff03c224 */ /* 0x000fe400010e0603 */
[----:B------:R-:W-:Y:S01]  /*06c0*/  @!P5 IMAD.X R5, RZ, RZ, R5, P1 ;  /* 0x000000ffff05d224 */ /* 0x000fe200008e0605 */
[----:B0-----:R-:W-:Y:S02]  /*06d0*/  PRMT R11, RZ, 0x7610, R11 ;  /* 0x00007610ff0b7816 */ /* 0x001fe4000000000b */
[----:B------:R0:W5:Y:S01]  /*06e0*/  @!P4 LDG.E.U8 R12, desc[UR6][R2.64] ;  /* 0x00000006020cc981 */ /* 0x000162000c1e1100 */
[----:B-1----:R-:W-:Y:S01]  /*06f0*/  @!P6 IADD3 R8, P3, R19, R8, RZ ;  /* 0x000000081308e210 */ /* 0x002fe20007f7e0ff */
[----:B----4-:R-:W0:Y:S01]  /*0700*/  @!P0 LDC.64 R6, c[0x0][0x218] ;  /* 0x00008600ff068b82 */ /* 0x010e220000000a00 */
[----:B------:R-:W-:Y:S01]  /*0710*/  PRMT R10, RZ, 0x7610, R10 ;  /* 0x00007610ff0a7816 */ /* 0x000fe2000000000a */
[----:B------:R1:W4:Y:S02]  /*0720*/  @!P5 LDG.E.U8 R11, desc[UR6][R4.64] ;  /* 0x00000006040bd981 */ /* 0x000324000c1e1100 */
[----:B------:R-:W-:-:S05]  /*0730*/  @!P6 IMAD.X R9, RZ, RZ, R9, P3 ;  /* 0x000000ffff09e224 */ /* 0x000fca00018e0609 */
[----:B------:R1:W4:Y:S01]  /*0740*/  @!P6 LDG.E.U8 R10, desc[UR6][R8.64] ;  /* 0x00000006080ae981 */ /* 0x000322000c1e1100 */
[----:B------:R-:W-:Y:S02]  /*0750*/  UPRMT UR5, UR4, 0x8880, URZ ;  /* 0x0000888004057896 */ /* 0x000fe4000800003f */
[----:B------:R-:W-:Y:S02]  /*0760*/  ISETP.NE.AND P2, PT, RZ, UR4, PT ;  /* 0x00000004ff007c0c */ /* 0x000fe4000bf45270 */
[----:B------:R-:W-:Y:S01]  /*0770*/  UISETP.GT.AND UP0, UPT, UR5, URZ, UPT ;  /* 0x0000003f0500728c */ /* 0x000fe2000bf04270 */
[----:B------:R-:W-:-:S03]  /*0780*/  @!P0 IMAD.IADD R13, R15, 0x1, R14 ;  /* 0x000000010f0d8824 */ /* 0x000fc600078e020e */
[----:B------:R-:W-:Y:S02]  /*0790*/  USEL UR4, URZ, 0x1, !UP0 ;  /* 0x000000013f047887 */ /* 0x000fe4000c000000 */
[----:B0-----:R-:W-:-:S04]  /*07a0*/  @!P0 IADD3 R2, P1, R13, R6, RZ ;  /* 0x000000060d028210 */ /* 0x001fc80007f3e0ff */
[----:B------:R-:W-:Y:S02]  /*07b0*/  IMAD.U32 R19, RZ, RZ, UR4 ;  /* 0x00000004ff137e24 */ /* 0x000fe4000f8e00ff */
[----:B------:R-:W-:Y:S02]  /*07c0*/  @!P0 VIADD R14, R14, 0x80 ;  /* 0x000000800e0e8836 */ /* 0x000fe40000000000 */
[----:B------:R-:W-:Y:S02]  /*07d0*/  @!P0 IMAD.X R3, RZ, RZ, R7, P1 ;  /* 0x000000ffff038224 */ /* 0x000fe400008e0607 */
[----:B------:R-:W-:Y:S01]  /*07e0*/  IMAD.U32 R0, RZ, RZ, UR4 ;  /* 0x00000004ff007e24 */ /* 0x000fe2000f8e00ff */
[----:B------:R-:W-:Y:S01]  /*07f0*/  BSSY B0, `(.L_x_18352) ;  /* 0x0000042000007945 */ /* 0x000fe20003800000 */
[----:B-1----:R-:W-:Y:S02]  /*0800*/  IMAD.U32 R4, RZ, RZ, UR4 ;  /* 0x00000004ff047e24 */ /* 0x002fe4000f8e00ff */
[----:B------:R-:W-:-:S02]  /*0810*/  IMAD.U32 R5, RZ, RZ, UR4 ;  /* 0x00000004ff057e24 */ /* 0x000fc4000f8e00ff */
[----:B------:R-:W-:Y:S02]  /*0820*/  IMAD.U32 R13, RZ, RZ, UR4 ;  /* 0x00000004ff0d7e24 */ /* 0x000fe4000f8e00ff */
[----:B------:R-:W-:Y:S02]  /*0830*/  IMAD.U32 R8, RZ, RZ, UR4 ;  /* 0x00000004ff087e24 */ /* 0x000fe4000f8e00ff */
[----:B------:R-:W-:Y:S01]  /*0840*/  IMAD.U32 R9, RZ, RZ, UR4 ;  /* 0x00000004ff097e24 */ /* 0x000fe2000f8e00ff */
[----:B------:R-:W-:Y:S01]  /*0850*/  BSSY B1, `(.L_x_18353) ;  /* 0x0000034000017945 */ /* 0x000fe20003800000 */
[----:B--2---:R-:W-:Y:S02]  /*0860*/  @!P2 PRMT R13, R23, 0x7610, R13 ;  /* 0x00007610170da816 */ /* 0x004fe4000000000d */
[----:B------:R-:W-:-:S05]  /*0870*/  @!P2 PRMT R19, R20, 0x7610, R19 ;  /* 0x000076101413a816 */ /* 0x000fca0000000013 */
[----:B------:R0:W-:Y:S01]  /*0880*/  @!P0 STG.E.U8 desc[UR6][R2.64], R19 ;  /* 0x0000001302008986 */ /* 0x0001e2000c101106 */
[----:B------:R-:W-:Y:S02]  /*0890*/  ISETP.GE.AND P0, PT, R14, R17, PT ;  /* 0x000000110e00720c */ /* 0x000fe40003f06270 */
[----:B------:R-:W-:Y:S02]  /*08a0*/  @!P2 PRMT R9, R16, 0x7610, R9 ;  /* 0x000076101009a816 */ /* 0x000fe40000000009 */
[----:B0-----:R-:W-:Y:S02]  /*08b0*/  PRMT R3, R0, 0x7610, R3 ;  /* 0x0000761000037816 */ /* 0x001fe40000000003 */
[----:B---3--:R-:W-:Y:S02]  /*08c0*/  @!P2 PRMT R8, R22, 0x7610, R8 ;  /* 0x000076101608a816 */ /* 0x008fe40000000008 */
[----:B-----5:R-:W-:Y:S02]  /*08d0*/  @!P2 PRMT R5, R24, 0x7610, R5 ;  /* 0x000076101805a816 */ /* 0x020fe40000000005 */
[----:B------:R-:W-:-:S02]  /*08e0*/  @!P2 PRMT R4, R12, 0x7610, R4 ;  /* 0x000076100c04a816 */ /* 0x000fc40000000004 */
[----:B----4-:R-:W-:Y:S02]  /*08f0*/  @!P2 PRMT R3, R11, 0x7610, R3 ;  /* 0x000076100b03a816 */ /* 0x010fe40000000003 */
[----:B------:R-:W-:Y:S01]  /*0900*/  @!P2 PRMT R0, R10, 0x7610, R0 ;  /* 0x000076100a00a816 */ /* 0x000fe20000000000 */
[----:B------:R-:W-:Y:S06]  /*0910*/  @P0 BRA `(.L_x_18354) ;  /* 0x0000000000380947 */ /* 0x000fec0003800000 */
[----:B------:R-:W-:Y:S01]  /*0920*/  IMAD.IADD R6, R15, 0x1, R14 ;  /* 0x000000010f067824 */ /* 0x000fe200078e020e */
[----:B------:R-:W-:Y:S01]  /*0930*/  ULDC.64 UR4, c[0x0][0x218] ;  /* 0x0000860000047ab9 */ /* 0x000fe20000000a00 */
[----:B------:R-:W-:-:S03]  /*0940*/  VIADD R14, R14, 0x80 ;  /* 0x000000800e0e7836 */ /* 0x000fc60000000000 */
[----:B------:R-:W-:-:S05]  /*0950*/  IADD3 R6, P0, R6, UR4, RZ ;  /* 0x0000000406067c10 */ /* 0x000fca000ff1e0ff */
[----:B------:R-:W-:Y:S01]  /*0960*/  IMAD.X R7, RZ, RZ, UR5, P0 ;  /* 0x00000005ff077e24 */ /* 0x000fe200080e06ff */
[----:B------:R-:W-:-:S04]  /*0970*/  ISETP.GE.AND P0, PT, R14, R17, PT ;  /* 0x000000110e00720c */ /* 0x000fc80003f06270 */
[----:B------:R0:W-:Y:S09]  /*0980*/  STG.E.U8 desc[UR6][R6.64], R13 ;  /* 0x0000000d06007986 */ /* 0x0001f2000c101106 */
[----:B------:R-:W-:Y:S05]  /*0990*/  @P0 BRA `(.L_x_18355) ;  /* 0x0000000000380947 */ /* 0x000fea0003800000 */
[----:B0-----:R-:W-:Y:S01]  /*09a0*/  IMAD.IADD R6, R15, 0x1, R14 ;  /* 0x000000010f067824 */ /* 0x001fe200078e020e */
[----:B------:R-:W-:Y:S01]  /*09b0*/  ULDC.64 UR4, c[0x0][0x218] ;  /* 0x0000860000047ab9 */ /* 0x000fe20000000a00 */
[----:B------:R-:W-:-:S03]  /*09c0*/  VIADD R14, R14, 0x80 ;  /* 0x000000800e0e7836 */ /* 0x000fc60000000000 */
[----:B------:R-:W-:-:S05]  /*09d0*/  IADD3 R6, P0, R6, UR4, RZ ;  /* 0x0000000406067c10 */ /* 0x000fca000ff1e0ff */
[----:B------:R-:W-:-:S05]  /*09e0*/  IMAD.X R7, RZ, RZ, UR5, P0 ;  /* 0x00000005ff077e24 */ /* 0x000fca00080e06ff */
[----:B------:R0:W-:Y:S03]  /*09f0*/  STG.E.U8 desc[UR6][R6.64], R9 ;  /* 0x0000000906007986 */ /* 0x0001e6000c101106 */
.L_x_18354:
[----:B------:R-:W-:-:S13]  /*0a00*/  ISETP.GE.AND P0, PT, R14, R17, PT ;  /* 0x000000110e00720c */ /* 0x000fda0003f06270 */
[----:B------:R-:W-:Y:S05]  /*0a10*/  @P0 BRA `(.L_x_18356) ;  /* 0x0000000000380947 */ /* 0x000fea0003800000 */
[----:B0-----:R-:W-:Y:S01]  /*0a20*/  IMAD.IADD R6, R15, 0x1, R14 ;  /* 0x000000010f067824 */ /* 0x001fe200078e020e */
[----:B------:R-:W-:Y:S01]  /*0a30*/  ULDC.64 UR4, c[0x0][0x218] ;  /* 0x0000860000047ab9 */ /* 0x000fe20000000a00 */
[----:B------:R-:W-:-:S03]  /*0a40*/  VIADD R14, R14, 0x80 ;  /* 0x000000800e0e7836 */ /* 0x000fc60000000000 */
[----:B------:R-:W-:-:S05]  /*0a50*/  IADD3 R6, P0, R6, UR4, RZ ;  /* 0x0000000406067c10 */ /* 0x000fca000ff1e0ff */
[----:B------:R-:W-:-:S05]  /*0a60*/  IMAD.X R7, RZ, RZ, UR5, P0 ;  /* 0x00000005ff077e24 */ /* 0x000fca00080e06ff */
[----:B------:R1:W-:Y:S03]  /*0a70*/  STG.E.U8 desc[UR6][R6.64], R8 ;  /* 0x0000000806007986 */ /* 0x0003e6000c101106 */
.L_x_18355:
[----:B------:R-:W-:-:S13]  /*0a80*/  ISETP.GE.AND P0, PT, R14, R17, PT ;  /* 0x000000110e00720c */ /* 0x000fda0003f06270 */
[----:B------:R-:W-:Y:S05]  /*0a90*/  @P0 BRA `(.L_x_18357) ;  /* 0x00000000003c0947 */ /* 0x000fea0003800000 */
[----:B01----:R-:W-:Y:S01]  /*0aa0*/  IMAD.IADD R6, R15, 0x1, R14 ;  /* 0x000000010f067824 */ /* 0x003fe200078e020e */
[----:B------:R-:W-:Y:S01]  /*0ab0*/  ULDC.64 UR4, c[0x0][0x218] ;  /* 0x0000860000047ab9 */ /* 0x000fe20000000a00 */
[----:B------:R-:W-:-:S03]  /*0ac0*/  VIADD R14, R14, 0x80 ;  /* 0x000000800e0e7836 */ /* 0x000fc60000000000 */
[----:B------:R-:W-:-:S05]  /*0ad0*/  IADD3 R6, P0, R6, UR4, RZ ;  /* 0x0000000406067c10 */ /* 0x000fca000ff1e0ff */
[----:B------:R-:W-:-:S05]  /*0ae0*/  IMAD.X R7, RZ, RZ, UR5, P0 ;  /* 0x00000005ff077e24 */ /* 0x000fca00080e06ff */
[----:B------:R1:W-:Y:S03]  /*0af0*/  STG.E.U8 desc[UR6][R6.64], R5 ;  /* 0x0000000506007986 */ /* 0x0003e6000c101106 */
.L_x_18356:
[----:B------:R-:W-:-:S13]  /*0b00*/  ISETP.GE.AND P0, PT, R14, R17, PT ;  /* 0x000000110e00720c */ /* 0x000fda0003f06270 */
[----:B------:R-:W-:Y:S05]  /*0b10*/  @P0 BREAK B1 ;  /* 0x0000000000010942 */ /* 0x000fea0003800000 */
[----:B------:R-:W-:Y:S05]  /*0b20*/  @P0 BRA `(.L_x_18358) ;  /* 0x0000000000380947 */ /* 0x000fea0003800000 */
[----:B01----:R-:W-:Y:S01]  /*0b30*/  IMAD.IADD R6, R15, 0x1, R14 ;  /* 0x000000010f067824 */ /* 0x003fe200078e020e */
[----:B------:R-:W-:Y:S01]  /*0b40*/  ULDC.64 UR4, c[0x0][0x218] ;  /* 0x0000860000047ab9 */ /* 0x000fe20000000a00 */
[----:B------:R-:W-:-:S03]  /*0b50*/  VIADD R14, R14, 0x80 ;  /* 0x000000800e0e7836 */ /* 0x000fc60000000000 */
[----:B------:R-:W-:-:S05]  /*0b60*/  IADD3 R6, P0, R6, UR4, RZ ;  /* 0x0000000406067c10 */ /* 0x000fca000ff1e0ff */
[----:B------:R-:W-:-:S05]  /*0b70*/  IMAD.X R7, RZ, RZ, UR5, P0 ;  /* 0x00000005ff077e24 */ /* 0x000fca00080e06ff */
[----:B------:R2:W-:Y:S03]  /*0b80*/  STG.E.U8 desc[UR6][R6.64], R4 ;  /* 0x0000000406007986 */ /* 0x0005e6000c101106 */
.L_x_18357:
[----:B------:R-:W-:Y:S05]  /*0b90*/  BSYNC B1 ;  /* 0x0000000000017941 */ /* 0x000fea0003800000 */
.L_x_18353:
[----:B------:R-:W-:-:S13]  /*0ba0*/  ISETP.GE.AND P0, PT, R14, R17, PT ;  /* 0x000000110e00720c */ /* 0x000fda0003f06270 */
[----:B012---:R-:W0:Y:S01]  /*0bb0*/  @!P0 LDC.64 R6, c[0x0][0x218] ;  /* 0x00008600ff068b82 */ /* 0x007e220000000a00 */
[----:B------:R-:W-:Y:S02]  /*0bc0*/  @!P0 IMAD.IADD R5, R15, 0x1, R14 ;  /* 0x000000010f058824 */ /* 0x000fe400078e020e */
[----:B------:R-:W-:-:S03]  /*0bd0*/  @!P0 VIADD R14, R14, 0x80 ;  /* 0x000000800e0e8836 */ /* 0x000fc60000000000 */
[----:B0-----:R-:W-:-:S05]  /*0be0*/  @!P0 IADD3 R4, P1, R5, R6, RZ ;  /* 0x0000000605048210 */ /* 0x001fca0007f3e0ff */
[----:B------:R-:W-:-:S05]  /*0bf0*/  @!P0 IMAD.X R5, RZ, RZ, R7, P1 ;  /* 0x000000ffff058224 */ /* 0x000fca00008e0607 */
[----:B------:R2:W-:Y:S03]  /*0c00*/  @!P0 STG.E.U8 desc[UR6][R4.64], R3 ;  /* 0x0000000304008986 */ /* 0x0005e6000c101106 */
.L_x_18358:
[----:B------:R-:W-:Y:S05]  /*0c10*/  BSYNC B0 ;  /* 0x0000000000007941 */ /* 0x000fea0003800000 */
.L_x_18352:
[----:B------:R-:W-:Y:S05]  /*0c20*/  WARPSYNC.ALL ;  /* 0x0000000000007948 */ /* 0x000fea0003800000 */
[----:B------:R-:W-:-:S13]  /*0c30*/  ISETP.GE.AND P0, PT, R14, R17, PT ;  /* 0x000000110e00720c */ /* 0x000fda0003f06270 */
[----:B------:R-:W-:Y:S05]  /*0c40*/  @P0 EXIT ;  /* 0x000000000000094d */ /* 0x000fea0003800000 */
[----:B------:R-:W-:Y:S01]  /*0c50*/  IMAD.IADD R2, R15, 0x1, R14 ;  /* 0x000000010f027824 */ /* 0x000fe200078e020e */
[----:B------:R-:W-:-:S04]  /*0c60*/  ULDC.64 UR4, c[0x0][0x218] ;  /* 0x0000860000047ab9 */ /* 0x000fc80000000a00 */
[----:B------:R-:W-:-:S05]  /*0c70*/  IADD3 R2, P0, R2, UR4, RZ ;  /* 0x0000000402027c10 */ /* 0x000fca000ff1e0ff */
[----:B--2---:R-:W-:-:S05]  /*0c80*/  IMAD.X R3, RZ, RZ, UR5, P0 ;  /* 0x00000005ff037e24 */ /* 0x004fca00080e06ff */
[----:B------:R-:W-:Y:S01]  /*0c90*/  STG.E.U8 desc[UR6][R2.64], R0 ;  /* 0x0000000002007986 */ /* 0x000fe2000c101106 */
[----:B------:R-:W-:Y:S05]  /*0ca0*/  EXIT ;  /* 0x000000000000794d */ /* 0x000fea0003800000 */
.L_x_18359:
        /* <DEDUP_REMOVED lines=13> */
.L_x_32201:


//--------------------- .text._ZN2at6native29vectorized_elementwise_kernelILi4ENS0_13AUnaryFunctorIaaaZZZNS0_21heaviside_kernel_cudaERNS_18TensorIteratorBaseEENKUlvE_clEvENKUlvE0_clEvEUlaaE_EESt5arrayIPcLm2EEEEviT0_T1_ --------------------------
	.section	.text._ZN2at6native29vectorized_elementwise_kernelILi4ENS0_13AUnaryFunctorIaaaZZZNS0_21heaviside_kernel_cudaERNS_18TensorIteratorBaseEENKUlvE_clEvENKUlvE0_clEvEUlaaE_EESt5arrayIPcLm2EEEEviT0_T1_,"ax",@progbits
	.align	128
        .global         _ZN2at6native29vectorized_elementwise_kernelILi4ENS0_13AUnaryFunctorIaaaZZZNS0_21heaviside_kernel_cudaERNS_18TensorIteratorBaseEENKUlvE_clEvENKUlvE0_clEvEUlaaE_EESt5arrayIPcLm2EEEEviT0_T1_
        .type           _ZN2at6native29vectorized_elementwise_kernelILi4ENS0_13AUnaryFunctorIaaaZZZNS0_21heaviside_kernel_cudaERNS_18TensorIteratorBaseEENKUlvE_clEvENKUlvE0_clEvEUlaaE_EESt5arrayIPcLm2EEEEviT0_T1_,@function
        .size           _ZN2at6native29vectorized_elementwise_kernelILi4ENS0_13AUnaryFunctorIaaaZZZNS0_21heaviside_kernel_cudaERNS_18TensorIteratorBaseEENKUlvE_clEvENKUlvE0_clEvEUlaaE_EESt5arrayIPcLm2EEEEviT0_T1_,(.L_x_32202 - _ZN2at6native29vectorized_elementwise_kernelILi4ENS0_13AUnaryFunctorIaaaZZZNS0_21heaviside_kernel_cudaERNS_18TensorIteratorBaseEENKUlvE_clEvENKUlvE0_clEvEUlaaE_EESt5arrayIPcLm2EEEEviT0_T1_)
        .other          _ZN2at6native29vectorized_elementwise_kernelILi4ENS0_13AUnaryFunctorIaaaZZZNS0_21heaviside_kernel_cudaERNS_18TensorIteratorBaseEENKUlvE_clEvENKUlvE0_clEvEUlaaE_EESt5arrayIPcLm2EEEEviT0_T1_,@"STO_CUDA_ENTRY STV_DEFAULT"
_ZN2at6native29vectorized_elementwise_kernelILi4ENS0_13AUnaryFunctorIaaaZZZNS0_21heaviside_kernel_cudaERNS_18TensorIteratorBaseEENKUlvE_clEvENKUlvE0_clEvEUlaaE_EESt5arrayIPcLm2EEEEviT0_T1_:
.text._ZN2at6native29vectorized_elementwise_kernelILi4ENS0_13AUnaryFunctorIaaaZZZNS0_21heaviside_kernel_cudaERNS_18TensorIteratorBaseEENKUlvE_clEvENKUlvE0_clEvEUlaaE_EESt5arrayIPcLm2EEEEviT0_T1_:
        /* <DEDUP_REMOVED lines=16> */
[----:B------:R-:W2:Y:S04]  /*0100*/  @!P0 LDG.E R10, desc[UR6][R2.64] ;  /* 0x00000006020a8981 */ /* 0x000ea8000c1e1900 */
[----:B------:R0:W3:Y:S01]  /*0110*/  @!P0 LDG.E R8, desc[UR6][R2.64+0x200] ;  /* 0x0002000602088981 */ /* 0x0000e2000c1e1900 */
[----:B------:R-:W-:-:S04]  /*0120*/  UPRMT UR4, UR4, 0x8880, URZ ;  /* 0x0000888004047896 */ /* 0x000fc8000800003f */
[----:B------:R-:W-:-:S04]  /*0130*/  UISETP.GT.AND UP0, UPT, UR4, URZ, UPT ;  /* 0x0000003f0400728c */ /* 0x000fc8000bf04270 */
[----:B------:R-:W-:Y:S01]  /*0140*/  USEL UR4, URZ, 0x1, !UP0 ;  /* 0x000000013f047887 */ /* 0x000fe2000c000000 */
[----:B0-----:R-:W-:-:S05]  /*0150*/  IADD3 R2, P1, R15, UR8, RZ ;  /* 0x000000080f027c10 */ /* 0x001fca000ff3e0ff */
[----:B------:R-:W-:Y:S02]  /*0160*/  IMAD.U32 R4, RZ, RZ, UR4 ;  /* 0x00000004ff047e24 */ /* 0x000fe4000f8e00ff */
[----:B------:R-:W-:Y:S02]  /*0170*/  IMAD.U32 R7, RZ, RZ, UR4 ;  /* 0x00000004ff077e24 */ /* 0x000fe4000f8e00ff */
[----:B------:R-:W-:Y:S02]  /*0180*/  IMAD.U32 R0, RZ, RZ, UR4 ;  /* 0x00000004ff007e24 */ /* 0x000fe4000f8e00ff */
[----:B------:R-:W-:Y:S02]  /*0190*/  IMAD.U32 R5, RZ, RZ, UR4 ;  /* 0x00000004ff057e24 */ /* 0x000fe4000f8e00ff */
[----:B------:R-:W-:Y:S02]  /*01a0*/  IMAD.U32 R6, RZ, RZ, UR4 ;  /* 0x00000004ff067e24 */ /* 0x000fe4000f8e00ff */
[----:B------:R-:W-:-:S02]  /*01b0*/  IMAD.X R3, RZ, RZ, UR9, P1 ;  /* 0x00000009ff037e24 */ /* 0x000fc400088e06ff */
[----:B------:R-:W-:Y:S01]  /*01c0*/  IMAD.WIDE R2, R11, 0x4, R2 ;  /* 0x000000040b027825 */ /* 0x000fe200078e0202 */
[C---:B--2---:R-:W-:Y:S02]  /*01d0*/  @!P0 PRMT R4, R10.reuse, 0x7771, RZ ;  /* 0x000077710a048816 */ /* 0x044fe400000000ff */
[----:B------:R-:W-:Y:S02]  /*01e0*/  @!P0 PRMT R7, R10, 0x7770, RZ ;  /* 0x000077700a078816 */ /* 0x000fe400000000ff */
[C---:B---3--:R-:W-:Y:S02]  /*01f0*/  @!P0 PRMT R0, R8.reuse, 0x7771, RZ ;  /* 0x0000777108008816 */ /* 0x048fe400000000ff */
[----:B------:R-:W-:Y:S02]  /*0200*/  @!P0 PRMT R5, R8, 0x7770, RZ ;  /* 0x0000777008058816 */ /* 0x000fe400000000ff */
[----:B------:R-:W-:Y:S01]  /*0210*/  PRMT R7, R4, 0x7604, R7 ;  /* 0x0000760404077816 */ /* 0x000fe20000000007 */
[----:B------:R-:W-:Y:S01]  /*0220*/  IMAD.U32 R4, RZ, RZ, UR4 ;  /* 0x00000004ff047e24 */ /* 0x000fe2000f8e00ff */
[----:B------:R-:W-:Y:S01]  /*0230*/  PRMT R9, R0, 0x7604, R5 ;  /* 0x0000760400097816 */ /* 0x000fe20000000005 */
[----:B------:R-:W-:Y:S01]  /*0240*/  IMAD.U32 R5, RZ, RZ, UR4 ;  /* 0x00000004ff057e24 */ /* 0x000fe2000f8e00ff */
[----:B------:R-:W-:Y:S01]  /*0250*/  @!P0 PRMT R6, R10, 0x7772, RZ ;  /* 0x000077720a068816 */ /* 0x000fe200000000ff */
[----:B------:R-:W-:Y:S01]  /*0260*/  IMAD.U32 R0, RZ, RZ, UR4 ;  /* 0x00000004ff007e24 */ /* 0x000fe2000f8e00ff */
[----:B------:R-:W-:-:S02]  /*0270*/  @!P0 PRMT R4, R8, 0x7772, RZ ;  /* 0x0000777208048816 */ /* 0x000fc400000000ff */
[----:B------:R-:W-:Y:S02]  /*0280*/  @!P0 PRMT R5, R10, 0x7773, RZ ;  /* 0x000077730a058816 */ /* 0x000fe400000000ff */
[----:B------:R-:W-:Y:S02]  /*0290*/  PRMT R6, R6, 0x7054, R7 ;  /* 0x0000705406067816 */ /* 0x000fe40000000007 */
[----:B------:R-:W-:Y:S02]  /*02a0*/  @!P0 PRMT R0, R8, 0x7773, RZ ;  /* 0x0000777308008816 */ /* 0x000fe400000000ff */
[----:B------:R-:W-:Y:S02]  /*02b0*/  PRMT R9, R4, 0x7054, R9 ;  /* 0x0000705404097816 */ /* 0x000fe40000000009 */
[----:B------:R-:W-:Y:S02]  /*02c0*/  PRMT R5, R5, 0x654, R6 ;  /* 0x0000065405057816 */ /* 0x000fe40000000006 */
[----:B------:R-:W-:-:S03]  /*02d0*/  PRMT R9, R0, 0x654, R9 ;  /* 0x0000065400097816 */ /* 0x000fc60000000009 */
[----:B------:R-:W-:Y:S04]  /*02e0*/  STG.E desc[UR6][R2.64], R5 ;  /* 0x0000000502007986 */ /* 0x000fe8000c101906 */
[----:B------:R-:W-:Y:S01]  /*02f0*/  STG.E desc[UR6][R2.64+0x200], R9 ;  /* 0x0002000902007986 */ /* 0x000fe2000c101906 */
[----:B------:R-:W-:Y:S05]  /*0300*/  EXIT ;  /* 0x000000000000794d */ /* 0x000fea0003800000 */
.L_x_18360:
        /* <DEDUP_REMOVED lines=109> */
.L_x_18363:
        /* <DEDUP_REMOVED lines=8> */
.L_x_18364:
        /* <DEDUP_REMOVED lines=8> */
.L_x_18365:
        /* <DEDUP_REMOVED lines=9> */
.L_x_18366:
[----:B------:R-:W-:Y:S05]  /*0b70*/  BSYNC B1 ;  /* 0x0000000000017941 */ /* 0x000fea0003800000 */
.L_x_18362:
[----:B------:R-:W-:-:S13]  /*0b80*/  ISETP.GE.AND P0, PT, R14, R17, PT ;  /* 0x000000110e00720c */ /* 0x000fda0003f06270 */
[----:B012---:R-:W0:Y:S01]  /*0b90*/  @!P0 LDC.64 R6, c[0x0][0x218] ;  /* 0x00008600ff068b82 */ /* 0x007e220000000a00 */
[----:B------:R-:W-:Y:S02]  /*0ba0*/  @!P0 IMAD.IADD R5, R15, 0x1, R14 ;  /* 0x000000010f058824 */ /* 0x000fe400078e020e */
[----:B------:R-:W-:-:S03]  /*0bb0*/  @!P0 VIADD R14, R14, 0x80 ;  /* 0x000000800e0e8836 */ /* 0x000fc60000000000 */
[----:B0-----:R-:W-:-:S05]  /*0bc0*/  @!P0 IADD3 R4, P1, R5, R6, RZ ;  /* 0x0000000605048210 */ /* 0x001fca0007f3e0ff */
[----:B------:R-:W-:-:S05]  /*0bd0*/  @!P0 IMAD.X R5, RZ, RZ, R7, P1 ;  /* 0x000000ffff058224 */ /* 0x000fca00008e0607 */
[----:B------:R2:W-:Y:S03]  /*0be0*/  @!P0 STG.E.U8 desc[UR6][R4.64], R3 ;  /* 0x0000000304008986 */ /* 0x0005e6000c101106 */
.L_x_18367:
[----:B------:R-:W-:Y:S05]  /*0bf0*/  BSYNC B0 ;  /* 0x0000000000007941 */ /* 0x000fea0003800000 */
.L_x_18361:
        /* <DEDUP_REMOVED lines=9> */
.L_x_18368:
        /* <DEDUP_REMOVED lines=15> */
.L_x_32202:


//--------------------- .text._ZN2at6native29vectorized_elementwise_kernelILi8ENS0_13AUnaryFunctorIaaaZZZNS0_21heaviside_kernel_cudaERNS_18TensorIteratorBaseEENKUlvE_clEvENKUlvE0_clEvEUlaaE_EESt5arrayIPcLm2EEEEviT0_T1_ --------------------------
	.section	.text._ZN2at6native29vectorized_elementwise_kernelILi8ENS0_13AUnaryFunctorIaaaZZZNS0_21heaviside_kernel_cudaERNS_18TensorIteratorBaseEENKUlvE_clEvENKUlvE0_clEvEUlaaE_EESt5arrayIPcLm2EEEEviT0_T1_,"ax",@progbits
	.align	128
        .global         _ZN2at6native29vectorized_elementwise_kernelILi8ENS0_13AUnaryFunctorIaaaZZZNS0_21heaviside_kernel_cudaERNS_18TensorIteratorBaseEENKUlvE_clEvENKUlvE0_clEvEUlaaE_EESt5arrayIPcLm2EEEEviT0_T1_
        .type           _ZN2at6native29vectorized_elementwise_kernelILi8ENS0_13AUnaryFunctorIaaaZZZNS0_21heaviside_kernel_cudaERNS_18TensorIteratorBaseEENKUlvE_clEvENKUlvE0_clEvEUlaaE_EESt5arrayIPcLm2EEEEviT0_T1_,@function
        .size           _ZN2at6native29vectorized_elementwise_kernelILi8ENS0_13AUnaryFunctorIaaaZZZNS0_21heaviside_kernel_cudaERNS_18TensorIteratorBaseEENKUlvE_clEvENKUlvE0_clEvEUlaaE_EESt5arrayIPcLm2EEEEviT0_T1_,(.L_x_32203 - _ZN2at6native29vectorized_elementwise_kernelILi8ENS0_13AUnaryFunctorIaaaZZZNS0_21heaviside_kernel_cudaERNS_18TensorIteratorBaseEENKUlvE_clEvENKUlvE0_clEvEUlaaE_EESt5arrayIPcLm2EEEEviT0_T1_)
        .other          _ZN2at6native29vectorized_elementwise_kernelILi8ENS0_13AUnaryFunctorIaaaZZZNS0_21heaviside_kernel_cudaERNS_18TensorIteratorBaseEENKUlvE_clEvENKUlvE0_clEvEUlaaE_EESt5arrayIPcLm2EEEEviT0_T1_,@"STO_CUDA_ENTRY STV_DEFAULT"
_ZN2at6native29vectorized_elementwise_kernelILi8ENS0_13AUnaryFunctorIaaaZZZNS0_21heaviside_kernel_cudaERNS_18TensorIteratorBaseEENKUlvE_clEvENKUlvE0_clEvEUlaaE_EESt5arrayIPcLm2EEEEviT0_T1_:
.text._ZN2at6native29vectorized_elementwise_kernelILi8ENS0_13AUnaryFunctorIaaaZZZNS0_21heaviside_kernel_cudaERNS_18TensorIteratorBaseEENKUlvE_clEvENKUlvE0_clEvEUlaaE_EESt5arrayIPcLm2EEEEviT0_T1_:
        /* <DEDUP_REMOVED lines=15> */
[----:B0-----:R-:W-:-:S06]  /*00f0*/  @!P0 IMAD.WIDE.U32 R2, R5, 0x8, R2 ;  /* 0x0000000805028825 */ /* 0x001fcc00078e0002 */
[----:B------:R-:W2:Y:S01]  /*0100*/  @!P0 LDG.E.64 R2, desc[UR6][R2.64] ;  /* 0x0000000602028981 */ /* 0x000ea2000c1e1b00 */
[----:B------:R-:W-:-:S04]  /*0110*/  UPRMT UR4, UR4, 0x8880, URZ ;  /* 0x0000888004047896 */ /* 0x000fc8000800003f */
        /* <DEDUP_REMOVED lines=8> */
[----:B------:R-:W-:Y:S01]  /*01a0*/  IMAD.U32 R8, RZ, RZ, UR4 ;  /* 0x00000004ff087e24 */ /* 0x000fe2000f8e00ff */
[C---:B--2---:R-:W-:Y:S02]  /*01b0*/  @!P0 PRMT R11, R2.reuse, 0x7610, R11 ;  /* 0x00007610020b8816 */ /* 0x044fe4000000000b */
[C---:B------:R-:W-:Y:S02]  /*01c0*/  @!P0 PRMT R9, R2.reuse, 0x7632, R9 ;  /* 0x0000763202098816 */ /* 0x040fe40000000009 */
[C---:B------:R-:W-:Y:S02]  /*01d0*/  @!P0 LOP3.LUT R13, R2.reuse, 0xffff, RZ, 0xc0, !PT ;  /* 0x0000ffff020d8812 */ /* 0x040fe400078ec0ff */
[----:B------:R-:W-:Y:S02]  /*01e0*/  @!P0 PRMT R2, R2, 0x7732, RZ ;  /* 0x0000773202028816 */ /* 0x000fe400000000ff */
[C---:B------:R-:W-:Y:S02]  /*01f0*/  @!P0 LOP3.LUT R0, R3.reuse, 0xffff, RZ, 0xc0, !PT ;  /* 0x0000ffff03008812 */ /* 0x040fe400078ec0ff */
[----:B------:R-:W-:-:S02]  /*0200*/  @!P0 PRMT R7, R3, 0x7610, R7 ;  /* 0x0000761003078816 */ /* 0x000fc40000000007 */
[C---:B------:R-:W-:Y:S02]  /*0210*/  @!P0 PRMT R4, R3.reuse, 0x7632, R4 ;  /* 0x0000763203048816 */ /* 0x040fe40000000004 */
[----:B------:R-:W-:Y:S01]  /*0220*/  @!P0 PRMT R12, R3, 0x7732, RZ ;  /* 0x00007732030c8816 */ /* 0x000fe200000000ff */
[----:B------:R-:W-:Y:S01]  /*0230*/  @!P0 IMAD.MOV.U32 R3, RZ, RZ, R2 ;  /* 0x000000ffff038224 */ /* 0x000fe200078e0002 */
[----:B------:R-:W-:Y:S01]  /*0240*/  @!P0 SHF.R.U32.HI R6, RZ, 0x8, R0 ;  /* 0x00000008ff068819 */ /* 0x000fe20000011600 */
[----:B------:R-:W-:Y:S01]  /*0250*/  IMAD.U32 R0, RZ, RZ, UR4 ;  /* 0x00000004ff007e24 */ /* 0x000fe2000f8e00ff */
[----:B------:R-:W-:Y:S02]  /*0260*/  @!P0 SHF.R.U32.HI R10, RZ, 0x8, R13 ;  /* 0x00000008ff0a8819 */ /* 0x000fe4000001160d */
[----:B------:R-:W-:Y:S02]  /*0270*/  @!P0 SHF.R.U32.HI R8, RZ, 0x8, R3 ;  /* 0x00000008ff088819 */ /* 0x000fe40000011603 */
[----:B------:R-:W-:-:S02]  /*0280*/  @!P0 SHF.R.U32.HI R0, RZ, 0x8, R12 ;  /* 0x00000008ff008819 */ /* 0x000fc4000001160c */
[----:B------:R-:W-:Y:S02]  /*0290*/  IADD3 R2, P1, R15, UR8, RZ ;  /* 0x000000080f027c10 */ /* 0x000fe4000ff3e0ff */
[----:B------:R-:W-:Y:S02]  /*02a0*/  LOP3.LUT R7, R7, 0xff, RZ, 0xc0, !PT ;  /* 0x000000ff07077812 */ /* 0x000fe400078ec0ff */
[----:B------:R-:W-:Y:S01]  /*02b0*/  LOP3.LUT R4, R4, 0xff, RZ, 0xc0, !PT ;  /* 0x000000ff04047812 */ /* 0x000fe200078ec0ff */
[----:B------:R-:W-:Y:S01]  /*02c0*/  IMAD.X R3, RZ, RZ, UR9, P1 ;  /* 0x00000009ff037e24 */ /* 0x000fe200088e06ff */
[----:B------:R-:W-:Y:S02]  /*02d0*/  LOP3.LUT R9, R9, 0xff, RZ, 0xc0, !PT ;  /* 0x000000ff09097812 */ /* 0x000fe400078ec0ff */
[----:B------:R-:W-:Y:S01]  /*02e0*/  LOP3.LUT R11, R11, 0xff, RZ, 0xc0, !PT ;  /* 0x000000ff0b0b7812 */ /* 0x000fe200078ec0ff */
[----:B------:R-:W-:Y:S01]  /*02f0*/  IMAD.WIDE R2, R5, 0x8, R2 ;  /* 0x0000000805027825 */ /* 0x000fe200078e0202 */
[----:B------:R-:W-:-:S02]  /*0300*/  LOP3.LUT R6, R6, 0xffff, RZ, 0xc0, !PT ;  /* 0x0000ffff06067812 */ /* 0x000fc400078ec0ff */
[----:B------:R-:W-:Y:S02]  /*0310*/  LOP3.LUT R10, R10, 0xffff, RZ, 0xc0, !PT ;  /* 0x0000ffff0a0a7812 */ /* 0x000fe400078ec0ff */
[----:B------:R-:W-:Y:S02]  /*0320*/  LOP3.LUT R13, R0, 0xffff, RZ, 0xc0, !PT ;  /* 0x0000ffff000d7812 */ /* 0x000fe400078ec0ff */
[----:B------:R-:W-:Y:S02]  /*0330*/  LOP3.LUT R8, R8, 0xffff, RZ, 0xc0, !PT ;  /* 0x0000ffff08087812 */ /* 0x000fe400078ec0ff */
[----:B------:R-:W-:Y:S02]  /*0340*/  PRMT R7, R6, 0x7604, R7 ;  /* 0x0000760406077816 */ /* 0x000fe40000000007 */
[----:B------:R-:W-:Y:S02]  /*0350*/  PRMT R11, R10, 0x7604, R11 ;  /* 0x000076040a0b7816 */ /* 0x000fe4000000000b */
[----:B------:R-:W-:-:S02]  /*0360*/  PRMT R4, R13, 0x7604, R4 ;  /* 0x000076040d047816 */ /* 0x000fc40000000004 */
[----:B------:R-:W-:Y:S02]  /*0370*/  PRMT R8, R8, 0x7604, R9 ;  /* 0x0000760408087816 */ /* 0x000fe40000000009 */
[----:B------:R-:W-:Y:S02]  /*0380*/  PRMT R7, R7, 0x5410, R4 ;  /* 0x0000541007077816 */ /* 0x000fe40000000004 */
[----:B------:R-:W-:-:S05]  /*0390*/  PRMT R6, R11, 0x5410, R8 ;  /* 0x000054100b067816 */ /* 0x000fca0000000008 */
[----:B------:R-:W-:Y:S01]  /*03a0*/  STG.E.64 desc[UR6][R2.64], R6 ;  /* 0x0000000602007986 */ /* 0x000fe2000c101b06 */
[----:B------:R-:W-:Y:S05]  /*03b0*/  EXIT ;  /* 0x000000000000794d */ /* 0x000fea0003800000 */
.L_x_18369:
        /* <DEDUP_REMOVED lines=109> */
.L_x_18372:
        /* <DEDUP_REMOVED lines=8> */
.L_x_18373:
        /* <DEDUP_REMOVED lines=8> */
.L_x_18374:
        /* <DEDUP_REMOVED lines=9> */
.L_x_18375:
[----:B------:R-:W-:Y:S05]  /*0c20*/  BSYNC B1 ;  /* 0x0000000000017941 */ /* 0x000fea0003800000 */
.L_x_18371:
[----:B------:R-:W-:-:S13]  /*0c30*/  ISETP.GE.AND P0, PT, R14, R17, PT ;  /* 0x000000110e00720c */ /* 0x000fda0003f06270 */
[----:B012---:R-:W0:Y:S01]  /*0c40*/  @!P0 LDC.64 R6, c[0x0][0x218] ;  /* 0x00008600ff068b82 */ /* 0x007e220000000a00 */
[----:B------:R-:W-:Y:S02]  /*0c50*/  @!P0 IMAD.IADD R5, R15, 0x1, R14 ;  /* 0x000000010f058824 */ /* 0x000fe400078e020e */
[----:B------:R-:W-:-:S03]  /*0c60*/  @!P0 VIADD R14, R14, 0x80 ;  /* 0x000000800e0e8836 */ /* 0x000fc60000000000 */
[----:B0-----:R-:W-:-:S05]  /*0c70*/  @!P0 IADD3 R4, P1, R5, R6, RZ ;  /* 0x0000000605048210 */ /* 0x001fca0007f3e0ff */
[----:B------:R-:W-:-:S05]  /*0c80*/  @!P0 IMAD.X R5, RZ, RZ, R7, P1 ;  /* 0x000000ffff058224 */ /* 0x000fca00008e0607 */
[----:B------:R2:W-:Y:S03]  /*0c90*/  @!P0 STG.E.U8 desc[UR6][R4.64], R3 ;  /* 0x0000000304008986 */ /* 0x0005e6000c101106 */
.L_x_18376:
[----:B------:R-:W-:Y:S05]  /*0ca0*/  BSYNC B0 ;  /* 0x0000000000007941 */ /* 0x000fea0003800000 */
.L_x_18370:
        /* <DEDUP_REMOVED lines=9> */
.L_x_18377:
        /* <DEDUP_REMOVED lines=12> */
.L_x_32203:


//--------------------- .text._ZN2at6native18elementwise_kernelILi128ELi4EZNS0_15gpu_kernel_implINS0_13BinaryFunctorIhhhZZZNS0_21heaviside_kernel_cudaERNS_18TensorIteratorBaseEENKUlvE_clEvENKUlvE_clEvEUlhhE_EEEEvS5_RKT_EUliE_EEviT1_ --------------------------
	.section	.text._ZN2at6native18elementwise_kernelILi128ELi4EZNS0_15gpu_kernel_implINS0_13BinaryFunctorIhhhZZZNS0_21heaviside_kernel_cudaERNS_18TensorIteratorBaseEENKUlvE_clEvENKUlvE_clEvEUlhhE_EEEEvS5_RKT_EUliE_EEviT1_,"ax",@progbits
	.align	128
        .global         _ZN2at6native18elementwise_kernelILi128ELi4EZNS0_15gpu_kernel_implINS0_13BinaryFunctorIhhhZZZNS0_21heaviside_kernel_cudaERNS_18TensorIteratorBaseEENKUlvE_clEvENKUlvE_clEvEUlhhE_EEEEvS5_RKT_EUliE_EEviT1_
        .type           _ZN2at6native18elementwise_kernelILi128ELi4EZNS0_15gpu_kernel_implINS0_13BinaryFunctorIhhhZZZNS0_21heaviside_kernel_cudaERNS_18TensorIteratorBaseEENKUlvE_clEvENKUlvE_clEvEUlhhE_EEEEvS5_RKT_EUliE_EEviT1_,@function
        .size           _ZN2at6native18elementwise_kernelILi128ELi4EZNS0_15gpu_kernel_implINS0_13BinaryFunctorIhhhZZZNS0_21heaviside_kernel_cudaERNS_18TensorIteratorBaseEENKUlvE_clEvENKUlvE_clEvEUlhhE_EEEEvS5_RKT_EUliE_EEviT1_,(.L_x_32204 - _ZN2at6native18elementwise_kernelILi128ELi4EZNS0_15gpu_kernel_implINS0_13BinaryFunctorIhhhZZZNS0_21heaviside_kernel_cudaERNS_18TensorIteratorBaseEENKUlvE_clEvENKUlvE_clEvEUlhhE_EEEEvS5_RKT_EUliE_EEviT1_)
        .other          _ZN2at6native18elementwise_kernelILi128ELi4EZNS0_15gpu_kernel_implINS0_13BinaryFunctorIhhhZZZNS0_21heaviside_kernel_cudaERNS_18TensorIteratorBaseEENKUlvE_clEvENKUlvE_clEvEUlhhE_EEEEvS5_RKT_EUliE_EEviT1_,@"STO_CUDA_ENTRY STV_DEFAULT"
_ZN2at6native18elementwise_kernelILi128ELi4EZNS0_15gpu_kernel_implINS0_13BinaryFunctorIhhhZZZNS0_21heaviside_kernel_cudaERNS_18TensorIteratorBaseEENKUlvE_clEvENKUlvE_clEvEUlhhE_EEEEvS5_RKT_EUliE_EEviT1_:
.text._ZN2at6native18elementwise_kernelILi128ELi4EZNS0_15gpu_kernel_implINS0_13BinaryFunctorIhhhZZZNS0_21heaviside_kernel_cudaERNS_18TensorIteratorBaseEENKUlvE_clEvENKUlvE_clEvEUlhhE_EEEEvS5_RKT_EUliE_EEviT1_:
        /* <DEDUP_REMOVED lines=365> */
.L_x_18380:
        /* <DEDUP_REMOVED lines=20> */
.L_x_18384:
[----:B------:R0:W5:Y:S01]  /*1810*/  LDG.E.U8 R19, desc[UR36][R4.64] ;  /* 0x0000002404137981 */ /* 0x000162000c1e1100 */
[----:B------:R-:W-:Y:S05]  /*1820*/  BRA `(.L_x_18386) ;  /* 0x0000000c00647947 */ /* 0x000fea0003800000 */
.L_x_18383:
        /* <DEDUP_REMOVED lines=8> */
.L_x_18388:
[----:B------:R3:W5:Y:S01]  /*18b0*/  LDG.E.U8 R19, desc[UR36][R4.64] ;  /* 0x0000002404137981 */ /* 0x000762000c1e1100 */
[----:B------:R-:W-:Y:S05]  /*18c0*/  BRA `(.L_x_18386) ;  /* 0x0000000c003c7947 */ /* 0x000fea0003800000 */
.L_x_18387:
[----:B------:R0:W5:Y:S01]  /*18d0*/  LDG.E.U16 R19, desc[UR36][R4.64] ;  /* 0x0000002404137981 */ /* 0x000162000c1e1500 */
[----:B------:R-:W-:Y:S05]  /*18e0*/  BRA `(.L_x_18386) ;  /* 0x0000000c00347947 */ /* 0x000fea0003800000 */
.L_x_18382:
[----:B------:R-:W-:-:S13]  /*18f0*/  ISETP.GT.AND P0, PT, R2, 0x6, PT ;  /* 0x000000060200780c */ /* 0x000fda0003f04270 */
[----:B------:R-:W-:Y:S05]  /*1900*/  @P0 BRA `(.L_x_18389) ;  /* 0x0000000000340947 */ /* 0x000fea0003800000 */
[----:B------:R-:W-:-:S13]  /*1910*/  ISETP.NE.AND P0, PT, R2, 0x5, PT ;  /* 0x000000050200780c */ /* 0x000fda0003f05270 */
[----:B------:R-:W-:Y:S05]  /*1920*/  @!P0 BRA `(.L_x_18390) ;  /* 0x0000000000188947 */ /* 0x000fea0003800000 */
[----:B------:R-:W-:-:S13]  /*1930*/  ISETP.NE.AND P0, PT, R2, 0x6, PT ;  /* 0x000000060200780c */ /* 0x000fda0003f05270 */
[----:B------:R-:W-:Y:S05]  /*1940*/  @P0 BRA `(.L_x_18385) ;  /* 0x0000000800c80947 */ /* 0x000fea0003800000 */
[----:B------:R-:W2:Y:S02]  /*1950*/  LDG.E R2, desc[UR36][R4.64] ;  /* 0x0000002404027981 */ /* 0x000ea4000c1e1900 */
[----:B--2---:R-:W0:Y:S02]  /*1960*/  F2I.S64.TRUNC R2, R2 ;  /* 0x0000000200027311 */ /* 0x004e24000020d900 */
[----:B0-----:R-:W-:Y:S01]  /*1970*/  PRMT R19, R2, 0x7610, R19 ;  /* 0x0000761002137816 */ /* 0x001fe20000000013 */
[----:B------:R-:W-:Y:S06]  /*1980*/  BRA `(.L_x_18386) ;  /* 0x0000000c000c7947 */ /* 0x000fec0003800000 */
.L_x_18390:
[----:B------:R-:W2:Y:S02]  /*1990*/  LDG.E.U16 R2, desc[UR36][R4.64] ;  /* 0x0000002404027981 */ /* 0x000ea4000c1e1500 */
[----:B--2---:R-:W-:-:S06]  /*19a0*/  HADD2.F32 R2, -RZ, R2.H0_H0 ;  /* 0x20000002ff027230 */ /* 0x004fcc0000004100 */
[----:B------:R-:W0:Y:S02]  /*19b0*/  F2I.S64.TRUNC R2, R2 ;  /* 0x0000000200027311 */ /* 0x000e24000020d900 */
[----:B0-----:R-:W-:Y:S01]  /*19c0*/  PRMT R19, R2, 0x7610, R19 ;  /* 0x0000761002137816 */ /* 0x001fe20000000013 */
[----:B------:R-:W-:Y:S06]  /*19d0*/  BRA `(.L_x_18386) ;  /* 0x0000000800f87947 */ /* 0x000fec0003800000 */
.L_x_18389:
[----:B------:R-:W-:-:S13]  /*19e0*/  ISETP.NE.AND P0, PT, R2, 0x7, PT ;  /* 0x000000070200780c */ /* 0x000fda0003f05270 */
[----:B------:R-:W-:Y:S05]  /*19f0*/  @!P0 BRA `(.L_x_18391) ;  /* 0x0000000000348947 */ /* 0x000fea0003800000 */
        /* <DEDUP_REMOVED lines=8> */
.L_x_18392:
[----:B------:R-:W2:Y:S02]  /*1a80*/  LDG.E.U16 R4, desc[UR36][R4.64] ;  /* 0x0000002404047981 */ /* 0x000ea4000c1e1500 */
[----:B--2---:R-:W-:-:S06]  /*1a90*/  HADD2.F32 R2, -RZ, R4.H0_H0 ;  /* 0x20000004ff027230 */ /* 0x004fcc0000004100 */
[----:B------:R-:W0:Y:S02]  /*1aa0*/  F2I.S64.TRUNC R2, R2 ;  /* 0x0000000200027311 */ /* 0x000e24000020d900 */
[----:B0-----:R-:W-:Y:S01]  /*1ab0*/  PRMT R19, R2, 0x7610, R19 ;  /* 0x0000761002137816 */ /* 0x001fe20000000013 */
[----:B------:R-:W-:Y:S06]  /*1ac0*/  BRA `(.L_x_18386) ;  /* 0x0000000800bc7947 */ /* 0x000fec0003800000 */
.L_x_18391:
[----:B------:R-:W2:Y:S02]  /*1ad0*/  LDG.E.64 R2, desc[UR36][R4.64] ;  /* 0x0000002404027981 */ /* 0x000ea4000c1e1b00 */
[----:B--2---:R-:W0:Y:S02]  /*1ae0*/  F2I.S64.F64.TRUNC R2, R2 ;  /* 0x0000000200027311 */ /* 0x004e24000030d900 */
[----:B0-----:R-:W-:Y:S01]  /*1af0*/  PRMT R19, R2, 0x7610, R19 ;  /* 0x0000761002137816 */ /* 0x001fe20000000013 */
[----:B------:R-:W-:Y:S06]  /*1b00*/  BRA `(.L_x_18386) ;  /* 0x0000000800ac7947 */ /* 0x000fec0003800000 */
.L_x_18381:
        /* <DEDUP_REMOVED lines=12> */
.L_x_18395:
[----:B------:R-:W2:Y:S02]  /*1bd0*/  LDG.E.64 R4, desc[UR36][R4.64] ;  /* 0x0000002404047981 */ /* 0x000ea4000c1e1b00 */
[----:B--2---:R-:W0:Y:S02]  /*1be0*/  F2I.S64.F64.TRUNC R2, R4 ;  /* 0x0000000400027311 */ /* 0x004e24000030d900 */
[----:B0-----:R-:W-:Y:S01]  /*1bf0*/  PRMT R19, R2, 0x7610, R19 ;  /* 0x0000761002137816 */ /* 0x001fe20000000013 */
[----:B------:R-:W-:Y:S06]  /*1c00*/  BRA `(.L_x_18386) ;  /* 0x00000008006c7947 */ /* 0x000fec0003800000 */
.L_x_18394:
        /* <DEDUP_REMOVED lines=25> */
[----:B------:R-:W0:Y:S02]  /*1da0*/  F2I.S64.TRUNC R2, R3 ;  /* 0x0000000300027311 */ /* 0x000e24000020d900 */
[----:B0-----:R-:W-:Y:S01]  /*1db0*/  PRMT R19, R2, 0x7610, R19 ;  /* 0x0000761002137816 */ /* 0x001fe20000000013 */
[----:B------:R-:W-:Y:S06]  /*1dc0*/  BRA `(.L_x_18386) ;  /* 0x0000000400fc7947 */ /* 0x000fec0003800000 */
.L_x_18397:
        /* <DEDUP_REMOVED lines=12> */
[----:B------:R-:W0:Y:S02]  /*1e90*/  F2I.S64.TRUNC R2, R2 ;  /* 0x0000000200027311 */ /* 0x000e24000020d900 */
[----:B0-----:R-:W-:Y:S01]  /*1ea0*/  PRMT R19, R2, 0x7610, R19 ;  /* 0x0000761002137816 */ /* 0x001fe20000000013 */
[----:B------:R-:W-:Y:S06]  /*1eb0*/  BRA `(.L_x_18386) ;  /* 0x0000000400c07947 */ /* 0x000fec0003800000 */
.L_x_18396:
[----:B------:R-:W2:Y:S02]  /*1ec0*/  LDG.E.U16 R2, desc[UR36][R4.64] ;  /* 0x0000002404027981 */ /* 0x000ea4000c1e1500 */
[----:B--2---:R-:W-:-:S06]  /*1ed0*/  IMAD.U32 R2, R2, 0x10000, RZ ;  /* 0x0001000002027824 */ /* 0x004fcc00078e00ff */
[----:B------:R-:W0:Y:S02]  /*1ee0*/  F2I.S64.TRUNC R2, R2 ;  /* 0x0000000200027311 */ /* 0x000e24000020d900 */
[----:B0-----:R-:W-:Y:S01]  /*1ef0*/  PRMT R19, R2, 0x7610, R19 ;  /* 0x0000761002137816 */ /* 0x001fe20000000013 */
[----:B------:R-:W-:Y:S06]  /*1f00*/  BRA `(.L_x_18386) ;  /* 0x0000000400ac7947 */ /* 0x000fec0003800000 */
.L_x_18393:
        /* <DEDUP_REMOVED lines=10> */
.L_x_18400:
        /* <DEDUP_REMOVED lines=21> */
.L_x_18404:
[----:B------:R-:W-:Y:S05]  /*2100*/  BSYNC B1 ;  /* 0x0000000000017941 */ /* 0x000fea0003800000 */
.L_x_18403:
[----:B------:R-:W-:Y:S01]  /*2110*/  IMAD.SHL.U32 R2, R2, 0x100000, RZ ;  /* 0x0010000002027824 */ /* 0x000fe200078e00ff */
[----:B------:R-:W-:-:S04]  /*2120*/  LEA R3, R0, 0x3b800000, 0x17 ;  /* 0x3b80000000037811 */ /* 0x000fc800078eb8ff */
[----:B------:R-:W-:-:S07]  /*2130*/  LOP3.LUT R2, R3, R2, R4, 0xfe, !PT ;  /* 0x0000000203027212 */ /* 0x000fce00078efe04 */
.L_x_18402:
[----:B------:R-:W-:Y:S05]  /*2140*/  BSYNC B0 ;  /* 0x0000000000007941 */ /* 0x000fea0003800000 */
.L_x_18401:
[----:B------:R-:W0:Y:S02]  /*2150*/  F2I.S64.TRUNC R2, R2 ;  /* 0x0000000200027311 */ /* 0x000e24000020d900 */
[----:B0-----:R-:W-:Y:S01]  /*2160*/  PRMT R19, R2, 0x7610, R19 ;  /* 0x0000761002137816 */ /* 0x001fe20000000013 */
[----:B------:R-:W-:Y:S06]  /*2170*/  BRA `(.L_x_18386) ;  /* 0x0000000400107947 */ /* 0x000fec0003800000 */
.L_x_18399:
        /* <DEDUP_REMOVED lines=21> */
.L_x_18408:
[----:B------:R-:W-:Y:S05]  /*22d0*/  BSYNC B1 ;  /* 0x0000000000017941 */ /* 0x000fea0003800000 */
.L_x_18407:
[----:B------:R-:W-:Y:S01]  /*22e0*/  IMAD.SHL.U32 R2, R2, 0x200000, RZ ;  /* 0x0020000002027824 */ /* 0x000fe200078e00ff */
[----:B------:R-:W-:-:S04]  /*22f0*/  LEA R3, R0, 0x37800000, 0x17 ;  /* 0x3780000000037811 */ /* 0x000fc800078eb8ff */
[----:B------:R-:W-:-:S07]  /*2300*/  LOP3.LUT R2, R3, R2, R4, 0xfe, !PT ;  /* 0x0000000203027212 */ /* 0x000fce00078efe04 */
.L_x_18406:
[----:B------:R-:W-:Y:S05]  /*2310*/  BSYNC B0 ;  /* 0x0000000000007941 */ /* 0x000fea0003800000 */
.L_x_18405:
[----:B------:R-:W0:Y:S02]  /*2320*/  F2I.S64.TRUNC R2, R2 ;  /* 0x0000000200027311 */ /* 0x000e24000020d900 */
[----:B0-----:R-:W-:Y:S01]  /*2330*/  PRMT R19, R2, 0x7610, R19 ;  /* 0x0000761002137816 */ /* 0x001fe20000000013 */
[----:B------:R-:W-:Y:S06]  /*2340*/  BRA `(.L_x_18386) ;  /* 0x00000000009c7947 */ /* 0x000fec0003800000 */
.L_x_18398:
        /* <DEDUP_REMOVED lines=14> */
.L_x_18412:
[----:B------:R-:W-:Y:S05]  /*2430*/  BSYNC B0 ;  /* 0x0000000000007941 */ /* 0x000fea0003800000 */
.L_x_18411:
[----:B------:R-:W0:Y:S02]  /*2440*/  F2I.S64.TRUNC R2, R2 ;  /* 0x0000000200027311 */ /* 0x000e24000020d900 */
[----:B0-----:R-:W-:Y:S01]  /*2450*/  PRMT R19, R2, 0x7610, R19 ;  /* 0x0000761002137816 */ /* 0x001fe20000000013 */
[----:B------:R-:W-:Y:S06]  /*2460*/  BRA `(.L_x_18386) ;  /* 0x0000000000547947 */ /* 0x000fec0003800000 */
.L_x_18385:
        /* <DEDUP_REMOVED lines=16> */
.L_x_18413:
[----:B------:R-:W-:Y:S01]  /*2570*/  PRMT R19, RZ, 0x7610, R19 ;  /* 0x00007610ff137816 */ /* 0x000fe20000000013 */
[----:B------:R-:W-:Y:S06]  /*2580*/  BRA `(.L_x_18386) ;  /* 0x00000000000c7947 */ /* 0x000fec0003800000 */
.L_x_18410:
[----:B------:R2:W5:Y:S01]  /*2590*/  LDG.E.U8 R19, desc[UR36][R4.64] ;  /* 0x0000002404137981 */ /* 0x000562000c1e1100 */
[----:B------:R-:W-:Y:S05]  /*25a0*/  BRA `(.L_x_18386) ;  /* 0x0000000000047947 */ /* 0x000fea0003800000 */
.L_x_18409:
[----:B------:R1:W5:Y:S02]  /*25b0*/  LDG.E.U8 R19, desc[UR36][R4.64] ;  /* 0x0000002404137981 */ /* 0x000364000c1e1100 */
.L_x_18386:
[----:B------:R-:W0:Y:S01]  /*25c0*/  LDC.U8 R2, c[0x0][0x493] ;  /* 0x000124c0ff027b82 */ /* 0x000e220000000000 */
[----:B------:R-:W-:Y:S02]  /*25d0*/  ULDC.64 UR4, c[0x0][0x488] ;  /* 0x0001220000047ab9 */ /* 0x000fe40000000a00 */
[----:B01234-:R-:W-:-:S05]  /*25e0*/  IADD3 R4, P1, R22, UR4, RZ ;  /* 0x0000000416047c10 */ /* 0x01ffca000ff3e0ff */
[----:B------:R-:W-:Y:S01]  /*25f0*/  IMAD.X R5, RZ, RZ, UR5, P1 ;  /* 0x00000005ff057e24 */ /* 0x000fe200088e06ff */
        /* <DEDUP_REMOVED lines=13> */
.L_x_18417:
[----:B------:R3:W5:Y:S01]  /*26d0*/  LDG.E.U8 R0, desc[UR36][R4.64] ;  /* 0x0000002404007981 */ /* 0x000762000c1e1100 */
[----:B------:R-:W-:Y:S05]  /*26e0*/  BRA `(.L_x_18419) ;  /* 0x0000000c00647947 */ /* 0x000fea0003800000 */
.L_x_18416:
        /* <DEDUP_REMOVED lines=8> */
.L_x_18421:
[----:B------:R1:W5:Y:S01]  /*2770*/  LDG.E.U8 R0, desc[UR36][R4.64] ;  /* 0x0000002404007981 */ /* 0x000362000c1e1100 */
[----:B------:R-:W-:Y:S05]  /*2780*/  BRA `(.L_x_18419) ;  /* 0x0000000c003c7947 */ /* 0x000fea0003800000 */
.L_x_18420:
[----:B------:R2:W5:Y:S01]  /*2790*/  LDG.E.U16 R0, desc[UR36][R4.64] ;  /* 0x0000002404007981 */ /* 0x000562000c1e1500 */
[----:B------:R-:W-:Y:S05]  /*27a0*/  BRA `(.L_x_18419) ;  /* 0x0000000c00347947 */ /* 0x000fea0003800000 */
.L_x_18415:
        /* <DEDUP_REMOVED lines=10> */
.L_x_18423:
[----:B------:R-:W2:Y:S02]  /*2850*/  LDG.E.U16 R2, desc[UR36][R4.64] ;  /* 0x0000002404027981 */ /* 0x000ea4000c1e1500 */
[----:B--2---:R-:W-:-:S06]  /*2860*/  HADD2.F32 R2, -RZ, R2.H0_H0 ;  /* 0x20000002ff027230 */ /* 0x004fcc0000004100 */
[----:B------:R-:W0:Y:S02]  /*2870*/  F2I.S64.TRUNC R2, R2 ;  /* 0x0000000200027311 */ /* 0x000e24000020d900 */
[----:B0-----:R-:W-:Y:S01]  /*2880*/  PRMT R0, R2, 0x7610, R0 ;  /* 0x0000761002007816 */ /* 0x001fe20000000000 */
[----:B------:R-:W-:Y:S06]  /*2890*/  BRA `(.L_x_18419) ;  /* 0x0000000800f87947 */ /* 0x000fec0003800000 */
.L_x_18422:
        /* <DEDUP_REMOVED lines=10> */
.L_x_18425:
[----:B------:R-:W2:Y:S02]  /*2940*/  LDG.E.U16 R4, desc[UR36][R4.64] ;  /* 0x0000002404047981 */ /* 0x000ea4000c1e1500 */
[----:B--2---:R-:W-:-:S06]  /*2950*/  HADD2.F32 R2, -RZ, R4.H0_H0 ;  /* 0x20000004ff027230 */ /* 0x004fcc0000004100 */
[----:B------:R-:W0:Y:S02]  /*2960*/  F2I.S64.TRUNC R2, R2 ;  /* 0x0000000200027311 */ /* 0x000e24000020d900 */
[----:B0-----:R-:W-:Y:S01]  /*2970*/  PRMT R0, R2, 0x7610, R0 ;  /* 0x0000761002007816 */ /* 0x001fe20000000000 */
[----:B------:R-:W-:Y:S06]  /*2980*/  BRA `(.L_x_18419) ;  /* 0x0000000800bc7947 */ /* 0x000fec0003800000 */
.L_x_18424:
[----:B------:R-:W2:Y:S02]  /*2990*/  LDG.E.64 R2, desc[UR36][R4.64] ;  /* 0x0000002404027981 */ /* 0x000ea4000c1e1b00 */
[----:B--2---:R-:W0:Y:S02]  /*29a0*/  F2I.S64.F64.TRUNC R2, R2 ;  /* 0x0000000200027311 */ /* 0x004e24000030d900 */
[----:B0-----:R-:W-:Y:S01]  /*29b0*/  PRMT R0, R2, 0x7610, R0 ;  /* 0x0000761002007816 */ /* 0x001fe20000000000 */
[----:B------:R-:W-:Y:S06]  /*29c0*/  BRA `(.L_x_18419) ;  /* 0x0000000800ac7947 */ /* 0x000fec0003800000 */
.L_x_18414:
        /* <DEDUP_REMOVED lines=12> */
.L_x_18428:
[----:B------:R-:W2:Y:S02]  /*2a90*/  LDG.E.64 R4, desc[UR36][R4.64] ;  /* 0x0000002404047981 */ /* 0x000ea4000c1e1b00 */
[----:B--2---:R-:W0:Y:S02]  /*2aa0*/  F2I.S64.F64.TRUNC R2, R4 ;  /* 0x0000000400027311 */ /* 0x004e24000030d900 */
[----:B0-----:R-:W-:Y:S01]  /*2ab0*/  PRMT R0, R2, 0x7610, R0 ;  /* 0x0000761002007816 */ /* 0x001fe20000000000 */
[----:B------:R-:W-:Y:S06]  /*2ac0*/  BRA `(.L_x_18419) ;  /* 0x00000008006c7947 */ /* 0x000fec0003800000 */
.L_x_18427:
        /* <DEDUP_REMOVED lines=28> */
.L_x_18430:
        /* <DEDUP_REMOVED lines=15> */
.L_x_18429:
[----:B------:R-:W2:Y:S02]  /*2d80*/  LDG.E.U16 R2, desc[UR36][R4.64] ;  /* 0x0000002404027981 */ /* 0x000ea4000c1e1500 */
[----:B--2---:R-:W-:-:S06]  /*2d90*/  IMAD.U32 R2, R2, 0x10000, RZ ;  /* 0x0001000002027824 */ /* 0x004fcc00078e00ff */
[----:B------:R-:W0:Y:S02]  /*2da0*/  F2I.S64.TRUNC R2, R2 ;  /* 0x0000000200027311 */ /* 0x000e24000020d900 */
[----:B0-----:R-:W-:Y:S01]  /*2db0*/  PRMT R0, R2, 0x7610, R0 ;  /* 0x0000761002007816 */ /* 0x001fe20000000000 */
[----:B------:R-:W-:Y:S06]  /*2dc0*/  BRA `(.L_x_18419) ;  /* 0x0000000400ac7947 */ /* 0x000fec0003800000 */
.L_x_18426:
        /* <DEDUP_REMOVED lines=10> */
.L_x_18433:
        /* <DEDUP_REMOVED lines=21> */
.L_x_18437:
[----:B------:R-:W-:Y:S05]  /*2fc0*/  BSYNC B1 ;  /* 0x0000000000017941 */ /* 0x000fea0003800000 */
.L_x_18436:
[----:B------:R-:W-:Y:S01]  /*2fd0*/  IMAD.SHL.U32 R2, R2, 0x100000, RZ ;  /* 0x0010000002027824 */ /* 0x000fe200078e00ff */
[----:B------:R-:W-:-:S04]  /*2fe0*/  LEA R3, R0, 0x3b800000, 0x17 ;  /* 0x3b80000000037811 */ /* 0x000fc800078eb8ff */
[----:B------:R-:W-:-:S07]  /*2ff0*/  LOP3.LUT R2, R3, R2, R4, 0xfe, !PT ;  /* 0x0000000203027212 */ /* 0x000fce00078efe04 */
.L_x_18435:
[----:B------:R-:W-:Y:S05]  /*3000*/  BSYNC B0 ;  /* 0x0000000000007941 */ /* 0x000fea0003800000 */
.L_x_18434:
[----:B------:R-:W0:Y:S02]  /*3010*/  F2I.S64.TRUNC R2, R2 ;  /* 0x0000000200027311 */ /* 0x000e24000020d900 */
[----:B0-----:R-:W-:Y:S01]  /*3020*/  PRMT R0, R2, 0x7610, R0 ;  /* 0x0000761002007816 */ /* 0x001fe20000000000 */
[----:B------:R-:W-:Y:S06]  /*3030*/  BRA `(.L_x_18419) ;  /* 0x0000000400107947 */ /* 0x000fec0003800000 */
.L_x_18432:
        /* <DEDUP_REMOVED lines=21> */
.L_x_18441:
[----:B------:R-:W-:Y:S05]  /*3190*/  BSYNC B1 ;  /* 0x0000000000017941 */ /* 0x000fea0003800000 */
.L_x_18440:
[----:B------:R-:W-:Y:S01]  /*31a0*/  IMAD.SHL.U32 R2, R2, 0x200000, RZ ;  /* 0x0020000002027824 */ /* 0x000fe200078e00ff */
[----:B------:R-:W-:-:S04]  /*31b0*/  LEA R3, R0, 0x37800000, 0x17 ;  /* 0x3780000000037811 */ /* 0x000fc800078eb8ff */
[----:B------:R-:W-:-:S07]  /*31c0*/  LOP3.LUT R2, R3, R2, R4, 0xfe, !PT ;  /* 0x0000000203027212 */ /* 0x000fce00078efe04 */
.L_x_18439:
[----:B------:R-:W-:Y:S05]  /*31d0*/  BSYNC B0 ;  /* 0x0000000000007941 */ /* 0x000fea0003800000 */
.L_x_18438:
[----:B------:R-:W0:Y:S02]  /*31e0*/  F2I.S64.TRUNC R2, R2 ;  /* 0x0000000200027311 */ /* 0x000e24000020d900 */
[----:B0-----:R-:W-:Y:S01]  /*31f0*/  PRMT R0, R2, 0x7610, R0 ;  /* 0x0000761002007816 */ /* 0x001fe20000000000 */
[----:B------:R-:W-:Y:S06]  /*3200*/  BRA `(.L_x_18419) ;  /* 0x00000000009c7947 */ /* 0x000fec0003800000 */
.L_x_18431:
        /* <DEDUP_REMOVED lines=14> */
.L_x_18445:
[----:B------:R-:W-:Y:S05]  /*32f0*/  BSYNC B0 ;  /* 0x0000000000007941 */ /* 0x000fea0003800000 */
.L_x_18444:
[----:B------:R-:W0:Y:S02]  /*3300*/  F2I.S64.TRUNC R2, R2 ;  /* 0x0000000200027311 */ /* 0x000e24000020d900 */
[----:B0-----:R-:W-:Y:S01]  /*3310*/  PRMT R0, R2, 0x7610, R0 ;  /* 0x0000761002007816 */ /* 0x001fe20000000000 */
[----:B------:R-:W-:Y:S06]  /*3320*/  BRA `(.L_x_18419) ;  /* 0x0000000000547947 */ /* 0x000fec0003800000 */
.L_x_18418:
        /* <DEDUP_REMOVED lines=16> */
.L_x_18446:
[----:B------:R-:W-:Y:S01]  /*3430*/  PRMT R0, RZ, 0x7610, R0 ;  /* 0x00007610ff007816 */ /* 0x000fe20000000000 */
[----:B------:R-:W-:Y:S06]  /*3440*/  BRA `(.L_x_18419) ;  /* 0x00000000000c7947 */ /* 0x000fec0003800000 */
.L_x_18443:
[----:B------:R0:W5:Y:S01]  /*3450*/  LDG.E.U8 R0, desc[UR36][R4.64] ;  /* 0x0000002404007981 */ /* 0x000162000c1e1100 */
[----:B------:R-:W-:Y:S05]  /*3460*/  BRA `(.L_x_18419) ;  /* 0x0000000000047947 */ /* 0x000fea0003800000 */
.L_x_18442:
[----:B------:R0:W5:Y:S02]  /*3470*/  LDG.E.U8 R0, desc[UR36][R4.64] ;  /* 0x0000002404007981 */ /* 0x000164000c1e1100 */
.L_x_18419:
[----:B01234-:R-:W0:Y:S01]  /*3480*/  LDC.U8 R4, c[0x0][0x491] ;  /* 0x00012440ff047b82 */ /* 0x01fe220000000000 */
[----:B-----5:R-:W-:Y:S02]  /*3490*/  LOP3.LUT P0, RZ, R19, 0xff, RZ, 0xc0, !PT ;  /* 0x000000ff13ff7812 */ /* 0x020fe4000780c0ff */
[----:B------:R-:W-:-:S11]  /*34a0*/  PRMT R3, R0, 0x7610, R3 ;  /* 0x0000761000037816 */ /* 0x000fd60000000003 */
        /* <DEDUP_REMOVED lines=14> */
.L_x_18450:
[----:B------:R1:W-:Y:S01]  /*3590*/  STG.E.U8 desc[UR36][R16.64], R3 ;  /* 0x0000000310007986 */ /* 0x0003e2000c101124 */
[----:B------:R-:W-:Y:S05]  /*35a0*/  BRA `(.L_x_18452) ;  /* 0x0000000c00987947 */ /* 0x000fea0003800000 */
.L_x_18449:
        /* <DEDUP_REMOVED lines=10> */
.L_x_18454:
[----:B------:R-:W-:-:S05]  /*3650*/  LOP3.LUT R3, R3, 0xff, RZ, 0xc0, !PT ;  /* 0x000000ff03037812 */ /* 0x000fca00078ec0ff */
[----:B------:R3:W-:Y:S01]  /*3660*/  STG.E desc[UR36][R16.64], R3 ;  /* 0x0000000310007986 */ /* 0x0007e2000c101924 */
[----:B------:R-:W-:Y:S05]  /*3670*/  BRA `(.L_x_18452) ;  /* 0x0000000c00647947 */ /* 0x000fea0003800000 */
.L_x_18453:
[----:B------:R-:W-:-:S05]  /*3680*/  LOP3.LUT R3, R3, 0xff, RZ, 0xc0, !PT ;  /* 0x000000ff03037812 */ /* 0x000fca00078ec0ff */
[----:B------:R2:W-:Y:S01]  /*3690*/  STG.E.U16 desc[UR36][R16.64], R3 ;  /* 0x0000000310007986 */ /* 0x0005e2000c101524 */
[----:B------:R-:W-:Y:S05]  /*36a0*/  BRA `(.L_x_18452) ;  /* 0x0000000c00587947 */ /* 0x000fea0003800000 */
.L_x_18448:
[----:B------:R-:W-:-:S13]  /*36b0*/  ISETP.GT.AND P0, PT, R2, 0x6, PT ;  /* 0x000000060200780c */ /* 0x000fda0003f04270 */
[----:B------:R-:W-:Y:S05]  /*36c0*/  @P0 BRA `(.L_x_18455) ;  /* 0x0000000000340947 */ /* 0x000fea0003800000 */
[----:B------:R-:W-:-:S13]  /*36d0*/  ISETP.NE.AND P0, PT, R2, 0x5, PT ;  /* 0x000000050200780c */ /* 0x000fda0003f05270 */
[----:B------:R-:W-:Y:S05]  /*36e0*/  @!P0 BRA `(.L_x_18456) ;  /* 0x0000000000188947 */ /* 0x000fea0003800000 */
[----:B------:R-:W-:-:S13]  /*36f0*/  ISETP.NE.AND P0, PT, R2, 0x6, PT ;  /* 0x000000060200780c */ /* 0x000fda0003f05270 */
[----:B------:R-:W-:Y:S05]  /*3700*/  @P0 BRA `(.L_x_18451) ;  /* 0x0000000800e40947 */ /* 0x000fea0003800000 */
[----:B------:R-:W-:-:S06]  /*3710*/  LOP3.LUT R3, R3, 0xff, RZ, 0xc0, !PT ;  /* 0x000000ff03037812 */ /* 0x000fcc00078ec0ff */
[----:B------:R-:W0:Y:S02]  /*3720*/  I2F.U16 R3, R3 ;  /* 0x0000000300037306 */ /* 0x000e240000101000 */
[----:B0-----:R0:W-:Y:S01]  /*3730*/  STG.E desc[UR36][R16.64], R3 ;  /* 0x0000000310007986 */ /* 0x0011e2000c101924 */
[----:B------:R-:W-:Y:S05]  /*3740*/  BRA `(.L_x_18452) ;  /* 0x0000000c00307947 */ /* 0x000fea0003800000 */
.L_x_18456:
[----:B------:R-:W-:-:S04]  /*3750*/  LOP3.LUT R3, R3, 0xff, RZ, 0xc0, !PT ;  /* 0x000000ff03037812 */ /* 0x000fc800078ec0ff */
[----:B------:R-:W0:Y:S02]  /*3760*/  I2F.U16 R0, R3 ;  /* 0x0000000300007306 */ /* 0x000e240000101000 */
[----:B0-----:R-:W-:-:S05]  /*3770*/  F2FP.F16.F32.PACK_AB R0, RZ, R0 ;  /* 0x00000000ff00723e */ /* 0x001fca00000000ff */
[----:B------:R0:W-:Y:S01]  /*3780*/  STG.E.U16 desc[UR36][R16.64], R0 ;  /* 0x0000000010007986 */ /* 0x0001e2000c101524 */
[----:B------:R-:W-:Y:S05]  /*3790*/  BRA `(.L_x_18452) ;  /* 0x0000000c001c7947 */ /* 0x000fea0003800000 */
.L_x_18455:
[----:B------:R-:W-:-:S13]  /*37a0*/  ISETP.NE.AND P0, PT, R2, 0x7, PT ;  /* 0x000000070200780c */ /* 0x000fda0003f05270 */
[----:B------:R-:W-:Y:S05]  /*37b0*/  @!P0 BRA `(.L_x_18457) ;  /* 0x00000000003c8947 */ /* 0x000fea0003800000 */
[----:B------:R-:W-:-:S13]  /*37c0*/  ISETP.NE.AND P0, PT, R2, 0x8, PT ;  /* 0x000000080200780c */ /* 0x000fda0003f05270 */
[----:B------:R-:W-:Y:S05]  /*37d0*/  @!P0 BRA `(.L_x_18458) ;  /* 0x00000000001c8947 */ /* 0x000fea0003800000 */
[----:B------:R-:W-:-:S13]  /*37e0*/  ISETP.NE.AND P0, PT, R2, 0x9, PT ;  /* 0x000000090200780c */ /* 0x000fda0003f05270 */
[----:B------:R-:W-:Y:S05]  /*37f0*/  @P0 BRA `(.L_x_18451) ;  /* 0x0000000800a80947 */ /* 0x000fea0003800000 */
[----:B------:R-:W-:Y:S01]  /*3800*/  LOP3.LUT R3, R3, 0xff, RZ, 0xc0, !PT ;  /* 0x000000ff03037812 */ /* 0x000fe200078ec0ff */
[----:B------:R-:W-:-:S03]  /*3810*/  IMAD.MOV.U32 R5, RZ, RZ, RZ ;  /* 0x000000ffff057224 */ /* 0x000fc600078e00ff */
[----:B------:R-:W0:Y:S02]  /*3820*/  I2F.U16 R4, R3 ;  /* 0x0000000300047306 */ /* 0x000e240000101000 */
[----:B0-----:R0:W-:Y:S01]  /*3830*/  STG.E.64 desc[UR36][R16.64], R4 ;  /* 0x0000000410007986 */ /* 0x0011e2000c101b24 */
[----:B------:R-:W-:Y:S05]  /*3840*/  BRA `(.L_x_18452) ;  /* 0x0000000800f07947 */ /* 0x000fea0003800000 */
.L_x_18458:
[----:B------:R-:W-:-:S06]  /*3850*/  LOP3.LUT R3, R3, 0xff, RZ, 0xc0, !PT ;  /* 0x000000ff03037812 */ /* 0x000fcc00078ec0ff */
[----:B------:R-:W0:Y:S02]  /*3860*/  I2F.U16 R3, R3 ;  /* 0x0000000300037306 */ /* 0x000e240000101000 */
[----:B0-----:R-:W-:-:S04]  /*3870*/  F2FP.F16.F32.PACK_AB R3, RZ, R3 ;  /* 0x00000003ff03723e */ /* 0x001fc800000000ff */
[----:B------:R-:W-:-:S05]  /*3880*/  PRMT R3, R3, 0x5410, RZ ;  /* 0x0000541003037816 */ /* 0x000fca00000000ff */
[----:B------:R0:W-:Y:S01]  /*3890*/  STG.E desc[UR36][R16.64], R3 ;  /* 0x0000000310007986 */ /* 0x0001e2000c101924 */
[----:B------:R-:W-:Y:S05]  /*38a0*/  BRA `(.L_x_18452) ;  /* 0x0000000800d87947 */ /* 0x000fea0003800000 */
.L_x_18457:
[----:B------:R-:W-:-:S06]  /*38b0*/  LOP3.LUT R3, R3, 0xff, RZ, 0xc0, !PT ;  /* 0x000000ff03037812 */ /* 0x000fcc00078ec0ff */
[----:B------:R-:W0:Y:S02]  /*38c0*/  I2F.F64.U16 R2, R3 ;  /* 0x0000000300027312 */ /* 0x000e240000101800 */
[----:B0-----:R0:W-:Y:S01]  /*38d0*/  STG.E.64 desc[UR36][R16.64], R2 ;  /* 0x0000000210007986 */ /* 0x0011e2000c101b24 */
[----:B------:R-:W-:Y:S05]  /*38e0*/  BRA `(.L_x_18452) ;  /* 0x0000000800c87947 */ /* 0x000fea0003800000 */
.L_x_18447:
        /* <DEDUP_REMOVED lines=12> */
.L_x_18461:
[----:B------:R-:W-:Y:S02]  /*39b0*/  LOP3.LUT R4, R3, 0xff, RZ, 0xc0, !PT ;  /* 0x000000ff03047812 */ /* 0x000fe400078ec0ff */
[----:B------:R-:W-:-:S04]  /*39c0*/  CS2R R6, SRZ ;  /* 0x0000000000067805 */ /* 0x000fc8000001ff00 */
[----:B------:R-:W0:Y:S02]  /*39d0*/  I2F.F64.U16 R4, R4 ;  /* 0x0000000400047312 */ /* 0x000e240000101800 */
[----:B0-----:R0:W-:Y:S01]  /*39e0*/  STG.E.128 desc[UR36][R16.64], R4 ;  /* 0x0000000410007986 */ /* 0x0011e2000c101d24 */
[----:B------:R-:W-:Y:S05]  /*39f0*/  BRA `(.L_x_18452) ;  /* 0x0000000800847947 */ /* 0x000fea0003800000 */
.L_x_18460:
[----:B------:R-:W-:-:S13]  /*3a00*/  ISETP.NE.AND P0, PT, R2, 0xf, PT ;  /* 0x0000000f0200780c */ /* 0x000fda0003f05270 */
[----:B------:R-:W-:Y:S05]  /*3a10*/  @!P0 BRA `(.L_x_18462) ;  /* 0x0000000000bc8947 */ /* 0x000fea0003800000 */
[----:B------:R-:W-:-:S13]  /*3a20*/  ISETP.NE.AND P0, PT, R2, 0x17, PT ;  /* 0x000000170200780c */ /* 0x000fda0003f05270 */
[----:B------:R-:W-:Y:S05]  /*3a30*/  @!P0 BRA `(.L_x_18463) ;  /* 0x0000000000588947 */ /* 0x000fea0003800000 */
[----:B------:R-:W-:-:S13]  /*3a40*/  ISETP.NE.AND P0, PT, R2, 0x18, PT ;  /* 0x000000180200780c */ /* 0x000fda0003f05270 */
[----:B------:R-:W-:Y:S05]  /*3a50*/  @P0 BRA `(.L_x_18451) ;  /* 0x0000000800100947 */ /* 0x000fea0003800000 */
[----:B------:R-:W-:Y:S01]  /*3a60*/  LOP3.LUT R4, R3, 0xff, RZ, 0xc0, !PT ;  /* 0x000000ff03047812 */ /* 0x000fe200078ec0ff */
[----:B------:R-:W-:Y:S03]  /*3a70*/  BSSY B0, `(.L_x_18464) ;  /* 0x000000f000007945 */ /* 0x000fe60003800000 */
[----:B------:R-:W0:Y:S02]  /*3a80*/  I2F.U16 R5, R4 ;  /* 0x0000000400057306 */ /* 0x000e240000101000 */
[C---:B0-----:R-:W-:Y:S02]  /*3a90*/  LOP3.LUT R2, R5.reuse, 0x7fffffff, RZ, 0xc0, !PT ;  /* 0x7fffffff05027812 */ /* 0x041fe400078ec0ff */
[----:B------:R-:W-:Y:S02]  /*3aa0*/  LOP3.LUT R0, R5, 0x80000000, RZ, 0xc0, !PT ;  /* 0x8000000005007812 */ /* 0x000fe400078ec0ff */
[----:B------:R-:W-:-:S02]  /*3ab0*/  ISETP.GT.U32.AND P0, PT, R2, 0x43efffff, PT ;  /* 0x43efffff0200780c */ /* 0x000fc40003f04070 */
        /* <DEDUP_REMOVED lines=10> */
.L_x_18465:
[----:B------:R-:W-:Y:S05]  /*3b60*/  BSYNC B0 ;  /* 0x0000000000007941 */ /* 0x000fea0003800000 */
.L_x_18464:
[----:B------:R-:W-:-:S05]  /*3b70*/  LOP3.LUT R3, R0, R3, RZ, 0xfc, !PT ;  /* 0x0000000300037212 */ /* 0x000fca00078efcff */
[----:B------:R0:W-:Y:S01]  /*3b80*/  STG.E.U8 desc[UR36][R16.64], R3 ;  /* 0x0000000310007986 */ /* 0x0001e2000c101124 */
[----:B------:R-:W-:Y:S05]  /*3b90*/  BRA `(.L_x_18452) ;  /* 0x00000008001c7947 */ /* 0x000fea0003800000 */
.L_x_18463:
[----:B------:R-:W-:Y:S01]  /*3ba0*/  LOP3.LUT R3, R3, 0xff, RZ, 0xc0, !PT ;  /* 0x000000ff03037812 */ /* 0x000fe200078ec0ff */
[----:B------:R-:W-:Y:S05]  /*3bb0*/  BSSY B0, `(.L_x_18466) ;  /* 0x0000010000007945 */ /* 0x000fea0003800000 */
[----:B------:R-:W0:Y:S02]  /*3bc0*/  I2F.U16 R3, R3 ;  /* 0x0000000300037306 */ /* 0x000e240000101000 */
        /* <DEDUP_REMOVED lines=11> */
.L_x_18467:
[----:B------:R-:W-:Y:S01]  /*3c80*/  IMAD.MOV.U32 R0, RZ, RZ, 0x7f ;  /* 0x0000007fff007424 */ /* 0x000fe200078e00ff */
[----:B------:R-:W-:-:S04]  /*3c90*/  ISETP.GT.U32.AND P0, PT, R2, 0x7f800000, PT ;  /* 0x7f8000000200780c */ /* 0x000fc80003f04070 */
[----:B------:R-:W-:-:S09]  /*3ca0*/  SEL R0, R0, 0x7c, P0 ;  /* 0x0000007c00007807 */ /* 0x000fd20000000000 */
.L_x_18468:
[----:B------:R-:W-:Y:S05]  /*3cb0*/  BSYNC B0 ;  /* 0x0000000000007941 */ /* 0x000fea0003800000 */
.L_x_18466:
[----:B------:R-:W-:-:S04]  /*3cc0*/  LOP3.LUT R2, R3, 0x80000000, RZ, 0xc0, !PT ;  /* 0x8000000003027812 */ /* 0x000fc800078ec0ff */
[----:B------:R-:W-:-:S04]  /*3cd0*/  SHF.R.U32.HI R3, RZ, 0x18, R2 ;  /* 0x00000018ff037819 */ /* 0x000fc80000011602 */
[----:B------:R-:W-:-:S05]  /*3ce0*/  LOP3.LUT R3, R0, R3, RZ, 0xfc, !PT ;  /* 0x0000000300037212 */ /* 0x000fca00078efcff */
[----:B------:R0:W-:Y:S01]  /*3cf0*/  STG.E.U8 desc[UR36][R16.64], R3 ;  /* 0x0000000310007986 */ /* 0x0001e2000c101124 */
[----:B------:R-:W-:Y:S05]  /*3d00*/  BRA `(.L_x_18452) ;  /* 0x0000000400c07947 */ /* 0x000fea0003800000 */
.L_x_18462:
[----:B------:R-:W-:-:S04]  /*3d10*/  LOP3.LUT R3, R3, 0xff, RZ, 0xc0, !PT ;  /* 0x000000ff03037812 */ /* 0x000fc800078ec0ff */
[----:B------:R-:W0:Y:S02]  /*3d20*/  I2F.U16 R0, R3 ;  /* 0x0000000300007306 */ /* 0x000e240000101000 */
[----:B0-----:R-:W-:-:S05]  /*3d30*/  F2FP.BF16.F32.PACK_AB R0, RZ, R0 ;  /* 0x00000000ff00723e */ /* 0x001fca00000010ff */
[----:B------:R0:W-:Y:S01]  /*3d40*/  STG.E.U16 desc[UR36][R16.64], R0 ;  /* 0x0000000010007986 */ /* 0x0001e2000c101524 */
[----:B------:R-:W-:Y:S05]  /*3d50*/  BRA `(.L_x_18452) ;  /* 0x0000000400ac7947 */ /* 0x000fea0003800000 */
.L_x_18459:
        /* <DEDUP_REMOVED lines=8> */
[----:B------:R-:W-:-:S05]  /*3de0*/  LOP3.LUT R3, R3, 0xff, RZ, 0xc0, !PT ;  /* 0x000000ff03037812 */ /* 0x000fca00078ec0ff */
[----:B------:R0:W-:Y:S01]  /*3df0*/  STG.E.U16 desc[UR36][R16.64], R3 ;  /* 0x0000000310007986 */ /* 0x0001e2000c101524 */
[----:B------:R-:W-:Y:S05]  /*3e00*/  BRA `(.L_x_18452) ;  /* 0x0000000400807947 */ /* 0x000fea0003800000 */
.L_x_18471:
[----:B------:R-:W-:Y:S01]  /*3e10*/  LOP3.LUT R3, R3, 0xff, RZ, 0xc0, !PT ;  /* 0x000000ff03037812 */ /* 0x000fe200078ec0ff */
[----:B------:R-:W-:Y:S01]  /*3e20*/  BSSY B0, `(.L_x_18472) ;  /* 0x0000015000007945 */ /* 0x000fe20003800000 */
[----:B------:R-:W-:-:S04]  /*3e30*/  IMAD.MOV.U32 R8, RZ, RZ, 0x80 ;  /* 0x00000080ff087424 */ /* 0x000fc800078e00ff */
[----:B------:R-:W0:Y:S02]  /*3e40*/  I2F.U16 R3, R3 ;  /* 0x0000000300037306 */ /* 0x000e240000101000 */
        /* <DEDUP_REMOVED lines=14> */
.L_x_18474:
[----:B------:R-:W-:-:S04]  /*3f30*/  LOP3.LUT R2, R3, 0x80000000, RZ, 0xc0, !PT ;  /* 0x8000000003027812 */ /* 0x000fc800078ec0ff */
[----:B------:R-:W-:-:S04]  /*3f40*/  SHF.R.U32.HI R3, RZ, 0x18, R2 ;  /* 0x00000018ff037819 */ /* 0x000fc80000011602 */
[----:B------:R-:W-:-:S04]  /*3f50*/  LOP3.LUT R0, R0, R3, RZ, 0xfc, !PT ;  /* 0x0000000300007212 */ /* 0x000fc800078efcff */
[----:B------:R-:W-:-:S07]  /*3f60*/  PRMT R8, R0, 0x7610, R8 ;  /* 0x0000761000087816 */ /* 0x000fce0000000008 */
.L_x_18473:
[----:B------:R-:W-:Y:S05]  /*3f70*/  BSYNC B0 ;  /* 0x0000000000007941 */ /* 0x000fea0003800000 */
.L_x_18472:
[----:B------:R0:W-:Y:S01]  /*3f80*/  STG.E.U8 desc[UR36][R16.64], R8 ;  /* 0x0000000810007986 */ /* 0x0001e2000c101124 */
[----:B------:R-:W-:Y:S05]  /*3f90*/  BRA `(.L_x_18452) ;  /* 0x00000004001c7947 */ /* 0x000fea0003800000 */
.L_x_18470:
        /* <DEDUP_REMOVED lines=18> */
.L_x_18477:
[----:B------:R-:W-:-:S04]  /*40c0*/  LOP3.LUT R2, R3, 0x80000000, RZ, 0xc0, !PT ;  /* 0x8000000003027812 */ /* 0x000fc800078ec0ff */
[----:B------:R-:W-:-:S04]  /*40d0*/  SHF.R.U32.HI R3, RZ, 0x18, R2 ;  /* 0x00000018ff037819 */ /* 0x000fc80000011602 */
[----:B------:R-:W-:-:S04]  /*40e0*/  LOP3.LUT R0, R0, R3, RZ, 0xfc, !PT ;  /* 0x0000000300007212 */ /* 0x000fc800078efcff */
[----:B------:R-:W-:-:S07]  /*40f0*/  PRMT R8, R0, 0x7610, R8 ;  /* 0x0000761000087816 */ /* 0x000fce0000000008 */
.L_x_18476:
[----:B------:R-:W-:Y:S05]  /*4100*/  BSYNC B0 ;  /* 0x0000000000007941 */ /* 0x000fea0003800000 */
.L_x_18475:
[----:B------:R0:W-:Y:S01]  /*4110*/  STG.E.U8 desc[UR36][R16.64], R8 ;  /* 0x0000000810007986 */ /* 0x0001e2000c101124 */
[----:B------:R-:W-:Y:S05]  /*4120*/  BRA `(.L_x_18452) ;  /* 0x0000000000b87947 */ /* 0x000fea0003800000 */
.L_x_18469:
[----:B------:R-:W-:-:S13]  /*4130*/  ISETP.NE.AND P0, PT, R2, 0x1c, PT ;  /* 0x0000001c0200780c */ /* 0x000fda0003f05270 */
[----:B------:R-:W-:Y:S05]  /*4140*/  @!P0 BRA `(.L_x_18478) ;  /* 0x0000000000a88947 */ /* 0x000fea0003800000 */
[----:B------:R-:W-:-:S13]  /*4150*/  ISETP.NE.AND P0, PT, R2, 0x1d, PT ;  /* 0x0000001d0200780c */ /* 0x000fda0003f05270 */
[----:B------:R-:W-:Y:S05]  /*4160*/  @!P0 BRA `(.L_x_18479) ;  /* 0x0000000000908947 */ /* 0x000fea0003800000 */
[----:B------:R-:W-:-:S13]  /*4170*/  ISETP.NE.AND P0, PT, R2, 0x2c, PT ;  /* 0x0000002c0200780c */ /* 0x000fda0003f05270 */
[----:B------:R-:W-:Y:S05]  /*4180*/  @P0 BRA `(.L_x_18451) ;  /* 0x0000000000440947 */ /* 0x000fea0003800000 */
[----:B------:R-:W-:-:S06]  /*4190*/  LOP3.LUT R4, R3, 0xff, RZ, 0xc0, !PT ;  /* 0x000000ff03047812 */ /* 0x000fcc00078ec0ff */
[----:B------:R-:W0:Y:S02]  /*41a0*/  I2F.U16 R4, R4 ;  /* 0x0000000400047306 */ /* 0x000e240000101000 */
        /* <DEDUP_REMOVED lines=15> */
.L_x_18451:
        /* <DEDUP_REMOVED lines=16> */
.L_x_18480:
[----:B------:R-:W-:Y:S05]  /*43a0*/  BRA `(.L_x_18452) ;  /* 0x0000000000187947 */ /* 0x000fea0003800000 */
.L_x_18479:
[----:B------:R-:W-:Y:S01]  /*43b0*/  LOP3.LUT R2, R3, 0xff, RZ, 0xc0, !PT ;  /* 0x000000ff03027812 */ /* 0x000fe200078ec0ff */
[----:B------:R-:W-:-:S05]  /*43c0*/  IMAD.MOV.U32 R3, RZ, RZ, RZ ;  /* 0x000000ffff037224 */ /* 0x000fca00078e00ff */
[----:B------:R0:W-:Y:S01]  /*43d0*/  STG.E.64 desc[UR36][R16.64], R2 ;  /* 0x0000000210007986 */ /* 0x0001e2000c101b24 */
[----:B------:R-:W-:Y:S05]  /*43e0*/  BRA `(.L_x_18452) ;  /* 0x0000000000087947 */ /* 0x000fea0003800000 */
.L_x_18478:
[----:B------:R-:W-:-:S05]  /*43f0*/  LOP3.LUT R3, R3, 0xff, RZ, 0xc0, !PT ;  /* 0x000000ff03037812 */ /* 0x000fca00078ec0ff */
[----:B------:R0:W-:Y:S02]  /*4400*/  STG.E desc[UR36][R16.64], R3 ;  /* 0x0000000310007986 */ /* 0x0001e4000c101924 */
.L_x_18452:
[----:B------:R-:W-:-:S04]  /*4410*/  IMAD R18, R18, 0x200, R23 ;  /* 0x0000020012127824 */ /* 0x000fc800078e0217 */
[----:B------:R-:W-:-:S07]  /*4420*/  VIADD R19, R18, 0x80 ;  /* 0x0000008012137836 */ /* 0x000fce0000000000 */
.L_x_18379:
[----:B------:R-:W-:Y:S05]  /*4430*/  BSYNC B6 ;  /* 0x0000000000067941 */ /* 0x000fea0003800000 */
.L_x_18378:
        /* <DEDUP_REMOVED lines=358> */
.L_x_18483:
        /* <DEDUP_REMOVED lines=20> */
.L_x_18487:
[----:B------:R0:W5:Y:S01]  /*5be0*/  LDG.E.U8 R22, desc[UR36][R4.64] ;  /* 0x0000002404167981 */ /* 0x000162000c1e1100 */
[----:B------:R-:W-:Y:S05]  /*5bf0*/  BRA `(.L_x_18489) ;  /* 0x0000000c00647947 */ /* 0x000fea0003800000 */
.L_x_18486:
        /* <DEDUP_REMOVED lines=8> */
.L_x_18491:
[----:B------:R3:W5:Y:S01]  /*5c80*/  LDG.E.U8 R22, desc[UR36][R4.64] ;  /* 0x0000002404167981 */ /* 0x000762000c1e1100 */
[----:B------:R-:W-:Y:S05]  /*5c90*/  BRA `(.L_x_18489) ;  /* 0x0000000c003c7947 */ /* 0x000fea0003800000 */
.L_x_18490:
[----:B------:R0:W5:Y:S01]  /*5ca0*/  LDG.E.U16 R22, desc[UR36][R4.64] ;  /* 0x0000002404167981 */ /* 0x000162000c1e1500 */
[----:B------:R-:W-:Y:S05]  /*5cb0*/  BRA `(.L_x_18489) ;  /* 0x0000000c00347947 */ /* 0x000fea0003800000 */
.L_x_18485:
        /* <DEDUP_REMOVED lines=10> */
.L_x_18493:
[----:B------:R-:W2:Y:S02]  /*5d60*/  LDG.E.U16 R2, desc[UR36][R4.64] ;  /* 0x0000002404027981 */ /* 0x000ea4000c1e1500 */
[----:B--2---:R-:W-:-:S06]  /*5d70*/  HADD2.F32 R2, -RZ, R2.H0_H0 ;  /* 0x20000002ff027230 */ /* 0x004fcc0000004100 */
[----:B------:R-:W0:Y:S02]  /*5d80*/  F2I.S64.TRUNC R2, R2 ;  /* 0x0000000200027311 */ /* 0x000e24000020d900 */
[----:B0-----:R-:W-:Y:S01]  /*5d90*/  PRMT R22, R2, 0x7610, R22 ;  /* 0x0000761002167816 */ /* 0x001fe20000000016 */
[----:B------:R-:W-:Y:S06]  /*5da0*/  BRA `(.L_x_18489) ;  /* 0x0000000800f87947 */ /* 0x000fec0003800000 */
.L_x_18492:
        /* <DEDUP_REMOVED lines=10> */
.L_x_18495:
[----:B------:R-:W2:Y:S02]  /*5e50*/  LDG.E.U16 R4, desc[UR36][R4.64] ;  /* 0x0000002404047981 */ /* 0x000ea4000c1e1500 */
[----:B--2---:R-:W-:-:S06]  /*5e60*/  HADD2.F32 R2, -RZ, R4.H0_H0 ;  /* 0x20000004ff027230 */ /* 0x004fcc0000004100 */
[----:B------:R-:W0:Y:S02]  /*5e70*/  F2I.S64.TRUNC R2, R2 ;  /* 0x0000000200027311 */ /* 0x000e24000020d900 */
[----:B0-----:R-:W-:Y:S01]  /*5e80*/  PRMT R22, R2, 0x7610, R22 ;  /* 0x0000761002167816 */ /* 0x001fe20000000016 */
[----:B------:R-:W-:Y:S06]  /*5e90*/  BRA `(.L_x_18489) ;  /* 0x0000000800bc7947 */ /* 0x000fec0003800000 */
.L_x_18494:
[----:B------:R-:W2:Y:S02]  /*5ea0*/  LDG.E.64 R2, desc[UR36][R4.64] ;  /* 0x0000002404027981 */ /* 0x000ea4000c1e1b00 */
[----:B--2---:R-:W0:Y:S02]  /*5eb0*/  F2I.S64.F64.TRUNC R2, R2 ;  /* 0x0000000200027311 */ /* 0x004e24000030d900 */
[----:B0-----:R-:W-:Y:S01]  /*5ec0*/  PRMT R22, R2, 0x7610, R22 ;  /* 0x0000761002167816 */ /* 0x001fe20000000016 */
[----:B------:R-:W-:Y:S06]  /*5ed0*/  BRA `(.L_x_18489) ;  /* 0x0000000800ac7947 */ /* 0x000fec0003800000 */
.L_x_18484:
        /* <DEDUP_REMOVED lines=12> */
.L_x_18498:
[----:B------:R-:W2:Y:S02]  /*5fa0*/  LDG.E.64 R4, desc[UR36][R4.64] ;  /* 0x0000002404047981 */ /* 0x000ea4000c1e1b00 */
[----:B--2---:R-:W0:Y:S02]  /*5fb0*/  F2I.S64.F64.TRUNC R2, R4 ;  /* 0x0000000400027311 */ /* 0x004e24000030d900 */
[----:B0-----:R-:W-:Y:S01]  /*5fc0*/  PRMT R22, R2, 0x7610, R22 ;  /* 0x0000761002167816 */ /* 0x001fe20000000016 */
[----:B------:R-:W-:Y:S06]  /*5fd0*/  BRA `(.L_x_18489) ;  /* 0x00000008006c7947 */ /* 0x000fec0003800000 */
.L_x_18497:
        /* <DEDUP_REMOVED lines=28> */
.L_x_18500:
        /* <DEDUP_REMOVED lines=15> */
.L_x_18499:
[----:B------:R-:W2:Y:S02]  /*6290*/  LDG.E.U16 R2, desc[UR36][R4.64] ;  /* 0x0000002404027981 */ /* 0x000ea4000c1e1500 */
[----:B--2---:R-:W-:-:S06]  /*62a0*/  IMAD.U32 R2, R2, 0x10000, RZ ;  /* 0x0001000002027824 */ /* 0x004fcc00078e00ff */
[----:B------:R-:W0:Y:S02]  /*62b0*/  F2I.S64.TRUNC R2, R2 ;  /* 0x0000000200027311 */ /* 0x000e24000020d900 */
[----:B0-----:R-:W-:Y:S01]  /*62c0*/  PRMT R22, R2, 0x7610, R22 ;  /* 0x0000761002167816 */ /* 0x001fe20000000016 */
[----:B------:R-:W-:Y:S06]  /*62d0*/  BRA `(.L_x_18489) ;  /* 0x0000000400ac7947 */ /* 0x000fec0003800000 */
.L_x_18496:
        /* <DEDUP_REMOVED lines=10> */
.L_x_18503:
        /* <DEDUP_REMOVED lines=21> */
.L_x_18507:
[----:B------:R-:W-:Y:S05]  /*64d0*/  BSYNC B1 ;  /* 0x0000000000017941 */ /* 0x000fea0003800000 */
.L_x_18506:
[----:B------:R-:W-:Y:S01]  /*64e0*/  IMAD.SHL.U32 R2, R2, 0x100000, RZ ;  /* 0x0010000002027824 */ /* 0x000fe200078e00ff */
[----:B------:R-:W-:-:S04]  /*64f0*/  LEA R3, R0, 0x3b800000, 0x17 ;  /* 0x3b80000000037811 */ /* 0x000fc800078eb8ff */
[----:B------:R-:W-:-:S07]  /*6500*/  LOP3.LUT R2, R3, R2, R4, 0xfe, !PT ;  /* 0x0000000203027212 */ /* 0x000fce00078efe04 */
.L_x_18505:
[----:B------:R-:W-:Y:S05]  /*6510*/  BSYNC B0 ;  /* 0x0000000000007941 */ /* 0x000fea0003800000 */
.L_x_18504:
[----:B------:R-:W0:Y:S02]  /*6520*/  F2I.S64.TRUNC R2, R2 ;  /* 0x0000000200027311 */ /* 0x000e24000020d900 */
[----:B0-----:R-:W-:Y:S01]  /*6530*/  PRMT R22, R2, 0x7610, R22 ;  /* 0x0000761002167816 */ /* 0x001fe20000000016 */
[----:B------:R-:W-:Y:S06]  /*6540*/  BRA `(.L_x_18489) ;  /* 0x0000000400107947 */ /* 0x000fec0003800000 */
.L_x_18502:
        /* <DEDUP_REMOVED lines=21> */
.L_x_18511:
[----:B------:R-:W-:Y:S05]  /*66a0*/  BSYNC B1 ;  /* 0x0000000000017941 */ /* 0x000fea0003800000 */
.L_x_18510:
[----:B------:R-:W-:Y:S01]  /*66b0*/  IMAD.SHL.U32 R2, R2, 0x200000, RZ ;  /* 0x0020000002027824 */ /* 0x000fe200078e00ff */
[----:B------:R-:W-:-:S04]  /*66c0*/  LEA R3, R0, 0x37800000, 0x17 ;  /* 0x3780000000037811 */ /* 0x000fc800078eb8ff */
[----:B------:R-:W-:-:S07]  /*66d0*/  LOP3.LUT R2, R3, R2, R4, 0xfe, !PT ;  /* 0x0000000203027212 */ /* 0x000fce00078efe04 */
.L_x_18509:
[----:B------:R-:W-:Y:S05]  /*66e0*/  BSYNC B0 ;  /* 0x0000000000007941 */ /* 0x000fea0003800000 */
.L_x_18508:
[----:B------:R-:W0:Y:S02]  /*66f0*/  F2I.S64.TRUNC R2, R2 ;  /* 0x0000000200027311 */ /* 0x000e24000020d900 */
[----:B0-----:R-:W-:Y:S01]  /*6700*/  PRMT R22, R2, 0x7610, R22 ;  /* 0x0000761002167816 */ /* 0x001fe20000000016 */
[----:B------:R-:W-:Y:S06]  /*6710*/  BRA `(.L_x_18489) ;  /* 0x00000000009c7947 */ /* 0x000fec0003800000 */
.L_x_18501:
        /* <DEDUP_REMOVED lines=14> */
.L_x_18515:
[----:B------:R-:W-:Y:S05]  /*6800*/  BSYNC B0 ;  /* 0x0000000000007941 */ /* 0x000fea0003800000 */
.L_x_18514:
[----:B------:R-:W0:Y:S02]  /*6810*/  F2I.S64.TRUNC R2, R2 ;  /* 0x0000000200027311 */ /* 0x000e24000020d900 */
[----:B0-----:R-:W-:Y:S01]  /*6820*/  PRMT R22, R2, 0x7610, R22 ;  /* 0x0000761002167816 */ /* 0x001fe20000000016 */
[----:B------:R-:W-:Y:S06]  /*6830*/  BRA `(.L_x_18489) ;  /* 0x0000000000547947 */ /* 0x000fec0003800000 */
.L_x_18488:
        /* <DEDUP_REMOVED lines=16> */
.L_x_18516:
[----:B------:R-:W-:Y:S01]  /*6940*/  PRMT R22, RZ, 0x7610, R22 ;  /* 0x00007610ff167816 */ /* 0x000fe20000000016 */
[----:B------:R-:W-:Y:S06]  /*6950*/  BRA `(.L_x_18489) ;  /* 0x00000000000c7947 */ /* 0x000fec0003800000 */
.L_x_18513:
[----:B------:R1:W5:Y:S01]  /*6960*/  LDG.E.U8 R22, desc[UR36][R4.64] ;  /* 0x0000002404167981 */ /* 0x000362000c1e1100 */
[----:B------:R-:W-:Y:S05]  /*6970*/  BRA `(.L_x_18489) ;  /* 0x0000000000047947 */ /* 0x000fea0003800000 */
.L_x_18512:
[----:B------:R2:W5:Y:S02]  /*6980*/  LDG.E.U8 R22, desc[UR36][R4.64] ;  /* 0x0000002404167981 */ /* 0x000564000c1e1100 */
.L_x_18489:
        /* <DEDUP_REMOVED lines=17> */
.L_x_18520:
[----:B------:R4:W5:Y:S01]  /*6aa0*/  LDG.E.U8 R0, desc[UR36][R4.64] ;  /* 0x0000002404007981 */ /* 0x000962000c1e1100 */
[----:B------:R-:W-:Y:S05]  /*6ab0*/  BRA `(.L_x_18522) ;  /* 0x0000000c00647947 */ /* 0x000fea0003800000 */
.L_x_18519:
        /* <DEDUP_REMOVED lines=8> */
.L_x_18524:
[----:B------:R2:W5:Y:S01]  /*6b40*/  LDG.E.U8 R0, desc[UR36][R4.64] ;  /* 0x0000002404007981 */ /* 0x000562000c1e1100 */
[----:B------:R-:W-:Y:S05]  /*6b50*/  BRA `(.L_x_18522) ;  /* 0x0000000c003c7947 */ /* 0x000fea0003800000 */
.L_x_18523:
[----:B------:R0:W5:Y:S01]  /*6b60*/  LDG.E.U16 R0, desc[UR36][R4.64] ;  /* 0x0000002404007981 */ /* 0x000162000c1e1500 */
[----:B------:R-:W-:Y:S05]  /*6b70*/  BRA `(.L_x_18522) ;  /* 0x0000000c00347947 */ /* 0x000fea0003800000 */
.L_x_18518:
        /* <DEDUP_REMOVED lines=10> */
.L_x_18526:
[----:B------:R-:W2:Y:S02]  /*6c20*/  LDG.E.U16 R2, desc[UR36][R4.64] ;  /* 0x0000002404027981 */ /* 0x000ea4000c1e1500 */
[----:B--2---:R-:W-:-:S06]  /*6c30*/  HADD2.F32 R2, -RZ, R2.H0_H0 ;  /* 0x20000002ff027230 */ /* 0x004fcc0000004100 */
[----:B------:R-:W0:Y:S02]  /*6c40*/  F2I.S64.TRUNC R2, R2 ;  /* 0x0000000200027311 */ /* 0x000e24000020d900 */
[----:B0-----:R-:W-:Y:S01]  /*6c50*/  PRMT R0, R2, 0x7610, R0 ;  /* 0x0000761002007816 */ /* 0x001fe20000000000 */
[----:B------:R-:W-:Y:S06]  /*6c60*/  BRA `(.L_x_18522) ;  /* 0x0000000800f87947 */ /* 0x000fec0003800000 */
.L_x_18525:
        /* <DEDUP_REMOVED lines=10> */
.L_x_18528:
[----:B------:R-:W2:Y:S02]  /*6d10*/  LDG.E.U16 R4, desc[UR36][R4.64] ;  /* 0x0000002404047981 */ /* 0x000ea4000c1e1500 */
[----:B--2---:R-:W-:-:S06]  /*6d20*/  HADD2.F32 R2, -RZ, R4.H0_H0 ;  /* 0x20000004ff027230 */ /* 0x004fcc0000004100 */
[----:B------:R-:W0:Y:S02]  /*6d30*/  F2I.S64.TRUNC R2, R2 ;  /* 0x0000000200027311 */ /* 0x000e24000020d900 */
[----:B0-----:R-:W-:Y:S01]  /*6d40*/  PRMT R0, R2, 0x7610, R0 ;  /* 0x0000761002007816 */ /* 0x001fe20000000000 */
[----:B------:R-:W-:Y:S06]  /*6d50*/  BRA `(.L_x_18522) ;  /* 0x0000000800bc7947 */ /* 0x000fec0003800000 */
.L_x_18527:
[----:B------:R-:W2:Y:S02]  /*6d60*/  LDG.E.64 R2, desc[UR36][R4.64] ;  /* 0x0000002404027981 */ /* 0x000ea4000c1e1b00 */
[----:B--2---:R-:W0:Y:S02]  /*6d70*/  F2I.S64.F64.TRUNC R2, R2 ;  /* 0x0000000200027311 */ /* 0x004e24000030d900 */
[----:B0-----:R-:W-:Y:S01]  /*6d80*/  PRMT R0, R2, 0x7610, R0 ;  /* 0x0000761002007816 */ /* 0x001fe20000000000 */
[----:B------:R-:W-:Y:S06]  /*6d90*/  BRA `(.L_x_18522) ;  /* 0x0000000800ac7947 */ /* 0x000fec0003800000 */
.L_x_18517:
        /* <DEDUP_REMOVED lines=12> */
.L_x_18531:
[----:B------:R-:W2:Y:S02]  /*6e60*/  LDG.E.64 R4, desc[UR36][R4.64] ;  /* 0x0000002404047981 */ /* 0x000ea4000c1e1b00 */
[----:B--2---:R-:W0:Y:S02]  /*6e70*/  F2I.S64.F64.TRUNC R2, R4 ;  /* 0x0000000400027311 */ /* 0x004e24000030d900 */
[----:B0-----:R-:W-:Y:S01]  /*6e80*/  PRMT R0, R2, 0x7610, R0 ;  /* 0x0000761002007816 */ /* 0x001fe20000000000 */
[----:B------:R-:W-:Y:S06]  /*6e90*/  BRA `(.L_x_18522) ;  /* 0x00000008006c7947 */ /* 0x000fec0003800000 */
.L_x_18530:
        /* <DEDUP_REMOVED lines=28> */
.L_x_18533:
        /* <DEDUP_REMOVED lines=15> */
.L_x_18532:
[----:B------:R-:W2:Y:S02]  /*7150*/  LDG.E.U16 R2, desc[UR36][R4.64] ;  /* 0x0000002404027981 */ /* 0x000ea4000c1e1500 */
[----:B--2---:R-:W-:-:S06]  /*7160*/  IMAD.U32 R2, R2, 0x10000, RZ ;  /* 0x0001000002027824 */ /* 0x004fcc00078e00ff */
[----:B------:R-:W0:Y:S02]  /*7170*/  F2I.S64.TRUNC R2, R2 ;  /* 0x0000000200027311 */ /* 0x000e24000020d900 */
[----:B0-----:R-:W-:Y:S01]  /*7180*/  PRMT R0, R2, 0x7610, R0 ;  /* 0x0000761002007816 */ /* 0x001fe20000000000 */
[----:B------:R-:W-:Y:S06]  /*7190*/  BRA `(.L_x_18522) ;  /* 0x0000000400ac7947 */ /* 0x000fec0003800000 */
.L_x_18529:
        /* <DEDUP_REMOVED lines=10> */
.L_x_18536:
        /* <DEDUP_REMOVED lines=21> */
.L_x_18540:
[----:B------:R-:W-:Y:S05]  /*7390*/  BSYNC B1 ;  /* 0x0000000000017941 */ /* 0x000fea0003800000 */
.L_x_18539:
[----:B------:R-:W-:Y:S01]  /*73a0*/  IMAD.SHL.U32 R2, R2, 0x100000, RZ ;  /* 0x0010000002027824 */ /* 0x000fe200078e00ff */
[----:B------:R-:W-:-:S04]  /*73b0*/  LEA R3, R0, 0x3b800000, 0x17 ;  /* 0x3b80000000037811 */ /* 0x000fc800078eb8ff */
[----:B------:R-:W-:-:S07]  /*73c0*/  LOP3.LUT R2, R3, R2, R4, 0xfe, !PT ;  /* 0x0000000203027212 */ /* 0x000fce00078efe04 */
.L_x_18538:
[----:B------:R-:W-:Y:S05]  /*73d0*/  BSYNC B0 ;  /* 0x0000000000007941 */ /* 0x000fea0003800000 */
.L_x_18537:
[----:B------:R-:W0:Y:S02]  /*73e0*/  F2I.S64.TRUNC R2, R2 ;  /* 0x0000000200027311 */ /* 0x000e24000020d900 */
[----:B0-----:R-:W-:Y:S01]  /*73f0*/  PRMT R0, R2, 0x7610, R0 ;  /* 0x0000761002007816 */ /* 0x001fe20000000000 */
[----:B------:R-:W-:Y:S06]  /*7400*/  BRA `(.L_x_18522) ;  /* 0x0000000400107947 */ /* 0x000fec0003800000 */
.L_x_18535:
        /* <DEDUP_REMOVED lines=21> */
.L_x_18544:
[----:B------:R-:W-:Y:S05]  /*7560*/  BSYNC B1 ;  /* 0x0000000000017941 */ /* 0x000fea0003800000 */
.L_x_18543:
[----:B------:R-:W-:Y:S01]  /*7570*/  IMAD.SHL.U32 R2, R2, 0x200000, RZ ;  /* 0x0020000002027824 */ /* 0x000fe200078e00ff */
[----:B------:R-:W-:-:S04]  /*7580*/  LEA R3, R0, 0x37800000, 0x17 ;  /* 0x3780000000037811 */ /* 0x000fc800078eb8ff */
[----:B------:R-:W-:-:S07]  /*7590*/  LOP3.LUT R2, R3, R2, R4, 0xfe, !PT ;  /* 0x0000000203027212 */ /* 0x000fce00078efe04 */
.L_x_18542:
[----:B------:R-:W-:Y:S05]  /*75a0*/  BSYNC B0 ;  /* 0x0000000000007941 */ /* 0x000fea0003800000 */
.L_x_18541:
[----:B------:R-:W0:Y:S02]  /*75b0*/  F2I.S64.TRUNC R2, R2 ;  /* 0x0000000200027311 */ /* 0x000e24000020d900 */
[----:B0-----:R-:W-:Y:S01]  /*75c0*/  PRMT R0, R2, 0x7610, R0 ;  /* 0x0000761002007816 */ /* 0x001fe20000000000 */
[----:B------:R-:W-:Y:S06]  /*75d0*/  BRA `(.L_x_18522) ;  /* 0x00000000009c7947 */ /* 0x000fec0003800000 */
.L_x_18534:
        /* <DEDUP_REMOVED lines=14> */
.L_x_18548:
[----:B------:R-:W-:Y:S05]  /*76c0*/  BSYNC B0 ;  /* 0x0000000000007941 */ /* 0x000fea0003800000 */
.L_x_18547:
[----:B------:R-:W0:Y:S02]  /*76d0*/  F2I.S64.TRUNC R2, R2 ;  /* 0x0000000200027311 */ /* 0x000e24000020d900 */
[----:B0-----:R-:W-:Y:S01]  /*76e0*/  PRMT R0, R2, 0x7610, R0 ;  /* 0x0000761002007816 */ /* 0x001fe20000000000 */
[----:B------:R-:W-:Y:S06]  /*76f0*/  BRA `(.L_x_18522) ;  /* 0x0000000000547947 */ /* 0x000fec0003800000 */
.L_x_18521:
        /* <DEDUP_REMOVED lines=16> */
.L_x_18549:
[----:B------:R-:W-:Y:S01]  /*7800*/  PRMT R0, RZ, 0x7610, R0 ;  /* 0x00007610ff007816 */ /* 0x000fe20000000000 */
[----:B------:R-:W-:Y:S06]  /*7810*/  BRA `(.L_x_18522) ;  /* 0x00000000000c7947 */ /* 0x000fec0003800000 */
.L_x_18546:
[----:B------:R0:W5:Y:S01]  /*7820*/  LDG.E.U8 R0, desc[UR36][R4.64] ;  /* 0x0000002404007981 */ /* 0x000162000c1e1100 */
[----:B------:R-:W-:Y:S05]  /*7830*/  BRA `(.L_x_18522) ;  /* 0x0000000000047947 */ /* 0x000fea0003800000 */
.L_x_18545:
[----:B------:R0:W5:Y:S02]  /*7840*/  LDG.E.U8 R0, desc[UR36][R4.64] ;  /* 0x0000002404007981 */ /* 0x000164000c1e1100 */
.L_x_18522:
        /* <DEDUP_REMOVED lines=17> */
.L_x_18553:
[----:B------:R0:W-:Y:S01]  /*7960*/  STG.E.U8 desc[UR36][R16.64], R3 ;  /* 0x0000000310007986 */ /* 0x0001e2000c101124 */
[----:B------:R-:W-:Y:S05]  /*7970*/  BRA `(.L_x_18555) ;  /* 0x0000000c00987947 */ /* 0x000fea0003800000 */
.L_x_18552:
        /* <DEDUP_REMOVED lines=10> */
.L_x_18557:
[----:B------:R-:W-:-:S05]  /*7a20*/  LOP3.LUT R3, R3, 0xff, RZ, 0xc0, !PT ;  /* 0x000000ff03037812 */ /* 0x000fca00078ec0ff */
[----:B------:R3:W-:Y:S01]  /*7a30*/  STG.E desc[UR36][R16.64], R3 ;  /* 0x0000000310007986 */ /* 0x0007e2000c101924 */
[----:B------:R-:W-:Y:S05]  /*7a40*/  BRA `(.L_x_18555) ;  /* 0x0000000c00647947 */ /* 0x000fea0003800000 */
.L_x_18556:
[----:B------:R-:W-:-:S05]  /*7a50*/  LOP3.LUT R3, R3, 0xff, RZ, 0xc0, !PT ;  /* 0x000000ff03037812 */ /* 0x000fca00078ec0ff */
[----:B------:R2:W-:Y:S01]  /*7a60*/  STG.E.U16 desc[UR36][R16.64], R3 ;  /* 0x0000000310007986 */ /* 0x0005e2000c101524 */
[----:B------:R-:W-:Y:S05]  /*7a70*/  BRA `(.L_x_18555) ;  /* 0x0000000c00587947 */ /* 0x000fea0003800000 */
.L_x_18551:
        /* <DEDUP_REMOVED lines=10> */
.L_x_18559:
[----:B------:R-:W-:-:S04]  /*7b20*/  LOP3.LUT R3, R3, 0xff, RZ, 0xc0, !PT ;  /* 0x000000ff03037812 */ /* 0x000fc800078ec0ff */
[----:B------:R-:W0:Y:S02]  /*7b30*/  I2F.U16 R0, R3 ;  /* 0x0000000300007306 */ /* 0x000e240000101000 */
[----:B0-----:R-:W-:-:S05]  /*7b40*/  F2FP.F16.F32.PACK_AB R0, RZ, R0 ;  /* 0x00000000ff00723e */ /* 0x001fca00000000ff */
[----:B------:R0:W-:Y:S01]  /*7b50*/  STG.E.U16 desc[UR36][R16.64], R0 ;  /* 0x0000000010007986 */ /* 0x0001e2000c101524 */
[----:B------:R-:W-:Y:S05]  /*7b60*/  BRA `(.L_x_18555) ;  /* 0x0000000c001c7947 */ /* 0x000fea0003800000 */
.L_x_18558:
        /* <DEDUP_REMOVED lines=11> */
.L_x_18561:
[----:B------:R-:W-:-:S06]  /*7c20*/  LOP3.LUT R3, R3, 0xff, RZ, 0xc0, !PT ;  /* 0x000000ff03037812 */ /* 0x000fcc00078ec0ff */
[----:B------:R-:W0:Y:S02]  /*7c30*/  I2F.U16 R3, R3 ;  /* 0x0000000300037306 */ /* 0x000e240000101000 */
[----:B0-----:R-:W-:-:S04]  /*7c40*/  F2FP.F16.F32.PACK_AB R3, RZ, R3 ;  /* 0x00000003ff03723e */ /* 0x001fc800000000ff */
[----:B------:R-:W-:-:S05]  /*7c50*/  PRMT R3, R3, 0x5410, RZ ;  /* 0x0000541003037816 */ /* 0x000fca00000000ff */
[----:B------:R0:W-:Y:S01]  /*7c60*/  STG.E desc[UR36][R16.64], R3 ;  /* 0x0000000310007986 */ /* 0x0001e2000c101924 */
[----:B------:R-:W-:Y:S05]  /*7c70*/  BRA `(.L_x_18555) ;  /* 0x0000000800d87947 */ /* 0x000fea0003800000 */
.L_x_18560:
[----:B------:R-:W-:-:S06]  /*7c80*/  LOP3.LUT R3, R3, 0xff, RZ, 0xc0, !PT ;  /* 0x000000ff03037812 */ /* 0x000fcc00078ec0ff */
[----:B------:R-:W0:Y:S02]  /*7c90*/  I2F.F64.U16 R2, R3 ;  /* 0x0000000300027312 */ /* 0x000e240000101800 */
[----:B0-----:R0:W-:Y:S01]  /*7ca0*/  STG.E.64 desc[UR36][R16.64], R2 ;  /* 0x0000000210007986 */ /* 0x0011e2000c101b24 */
[----:B------:R-:W-:Y:S05]  /*7cb0*/  BRA `(.L_x_18555) ;  /* 0x0000000800c87947 */ /* 0x000fea0003800000 */
.L_x_18550:
        /* <DEDUP_REMOVED lines=12> */
.L_x_18564:
[----:B------:R-:W-:Y:S02]  /*7d80*/  LOP3.LUT R4, R3, 0xff, RZ, 0xc0, !PT ;  /* 0x000000ff03047812 */ /* 0x000fe400078ec0ff */
[----:B------:R-:W-:-:S04]  /*7d90*/  CS2R R6, SRZ ;  /* 0x0000000000067805 */ /* 0x000fc8000001ff00 */
[----:B------:R-:W0:Y:S02]  /*7da0*/  I2F.F64.U16 R4, R4 ;  /* 0x0000000400047312 */ /* 0x000e240000101800 */
[----:B0-----:R0:W-:Y:S01]  /*7db0*/  STG.E.128 desc[UR36][R16.64], R4 ;  /* 0x0000000410007986 */ /* 0x0011e2000c101d24 */
[----:B------:R-:W-:Y:S05]  /*7dc0*/  BRA `(.L_x_18555) ;  /* 0x0000000800847947 */ /* 0x000fea0003800000 */
.L_x_18563:
        /* <DEDUP_REMOVED lines=22> */
.L_x_18568:
[----:B------:R-:W-:Y:S05]  /*7f30*/  BSYNC B0 ;  /* 0x0000000000007941 */ /* 0x000fea0003800000 */
.L_x_18567:
[----:B------:R-:W-:-:S05]  /*7f40*/  LOP3.LUT R3, R0, R3, RZ, 0xfc, !PT ;  /* 0x0000000300037212 */ /* 0x000fca00078efcff */
[----:B------:R0:W-:Y:S01]  /*7f50*/  STG.E.U8 desc[UR36][R16.64], R3 ;  /* 0x0000000310007986 */ /* 0x0001e2000c101124 */
[----:B------:R-:W-:Y:S05]  /*7f60*/  BRA `(.L_x_18555) ;  /* 0x00000008001c7947 */ /* 0x000fea0003800000 */
.L_x_18566:
        /* <DEDUP_REMOVED lines=14> */
.L_x_18570:
[----:B------:R-:W-:Y:S01]  /*8050*/  IMAD.MOV.U32 R0, RZ, RZ, 0x7f ;  /* 0x0000007fff007424 */ /* 0x000fe200078e00ff */
[----:B------:R-:W-:-:S04]  /*8060*/  ISETP.GT.U32.AND P0, PT, R2, 0x7f800000, PT ;  /* 0x7f8000000200780c */ /* 0x000fc80003f04070 */
[----:B------:R-:W-:-:S09]  /*8070*/  SEL R0, R0, 0x7c, P0 ;  /* 0x0000007c00007807 */ /* 0x000fd20000000000 */
.L_x_18571:
[----:B------:R-:W-:Y:S05]  /*8080*/  BSYNC B0 ;  /* 0x0000000000007941 */ /* 0x000fea0003800000 */
.L_x_18569:
[----:B------:R-:W-:-:S04]  /*8090*/  LOP3.LUT R2, R3, 0x80000000, RZ, 0xc0, !PT ;  /* 0x8000000003027812 */ /* 0x000fc800078ec0ff */
[----:B------:R-:W-:-:S04]  /*80a0*/  SHF.R.U32.HI R3, RZ, 0x18, R2 ;  /* 0x00000018ff037819 */ /* 0x000fc80000011602 */
[----:B------:R-:W-:-:S05]  /*80b0*/  LOP3.LUT R3, R0, R3, RZ, 0xfc, !PT ;  /* 0x0000000300037212 */ /* 0x000fca00078efcff */
[----:B------:R0:W-:Y:S01]  /*80c0*/  STG.E.U8 desc[UR36][R16.64], R3 ;  /* 0x0000000310007986 */ /* 0x0001e2000c101124 */
[----:B------:R-:W-:Y:S05]  /*80d0*/  BRA `(.L_x_18555) ;  /* 0x0000000400c07947 */ /* 0x000fea0003800000 */
.L_x_18565:
[----:B------:R-:W-:-:S04]  /*80e0*/  LOP3.LUT R3, R3, 0xff, RZ, 0xc0, !PT ;  /* 0x000000ff03037812 */ /* 0x000fc800078ec0ff */
[----:B------:R-:W0:Y:S02]  /*80f0*/  I2F.U16 R0, R3 ;  /* 0x0000000300007306 */ /* 0x000e240000101000 */
[----:B0-----:R-:W-:-:S05]  /*8100*/  F2FP.BF16.F32.PACK_AB R0, RZ, R0 ;  /* 0x00000000ff00723e */ /* 0x001fca00000010ff */
[----:B------:R0:W-:Y:S01]  /*8110*/  STG.E.U16 desc[UR36][R16.64], R0 ;  /* 0x0000000010007986 */ /* 0x0001e2000c101524 */
[----:B------:R-:W-:Y:S05]  /*8120*/  BRA `(.L_x_18555) ;  /* 0x0000000400ac7947 */ /* 0x000fea0003800000 */
.L_x_18562:
        /* <DEDUP_REMOVED lines=11> */
.L_x_18574:
        /* <DEDUP_REMOVED lines=18> */
.L_x_18577:
[----:B------:R-:W-:-:S04]  /*8300*/  LOP3.LUT R2, R3, 0x80000000, RZ, 0xc0, !PT ;  /* 0x8000000003027812 */ /* 0x000fc800078ec0ff */
[----:B------:R-:W-:-:S04]  /*8310*/  SHF.R.U32.HI R3, RZ, 0x18, R2 ;  /* 0x00000018ff037819 */ /* 0x000fc80000011602 */
[----:B------:R-:W-:-:S04]  /*8320*/  LOP3.LUT R0, R0, R3, RZ, 0xfc, !PT ;  /* 0x0000000300007212 */ /* 0x000fc800078efcff */
[----:B------:R-:W-:-:S07]  /*8330*/  PRMT R8, R0, 0x7610, R8 ;  /* 0x0000761000087816 */ /* 0x000fce0000000008 */
.L_x_18576:
[----:B------:R-:W-:Y:S05]  /*8340*/  BSYNC B0 ;  /* 0x0000000000007941 */ /* 0x000fea0003800000 */
.L_x_18575:
[----:B------:R0:W-:Y:S01]  /*8350*/  STG.E.U8 desc[UR36][R16.64], R8 ;  /* 0x0000000810007986 */ /* 0x0001e2000c101124 */
[----:B------:R-:W-:Y:S05]  /*8360*/  BRA `(.L_x_18555) ;  /* 0x00000004001c7947 */ /* 0x000fea0003800000 */
.L_x_18573:
        /* <DEDUP_REMOVED lines=18> */
.L_x_18580:
[----:B------:R-:W-:-:S04]  /*8490*/  LOP3.LUT R2, R3, 0x80000000, RZ, 0xc0, !PT ;  /* 0x8000000003027812 */ /* 0x000fc800078ec0ff */
[----:B------:R-:W-:-:S04]  /*84a0*/  SHF.R.U32.HI R3, RZ, 0x18, R2 ;  /* 0x00000018ff037819 */ /* 0x000fc80000011602 */
[----:B------:R-:W-:-:S04]  /*84b0*/  LOP3.LUT R0, R0, R3, RZ, 0xfc, !PT ;  /* 0x0000000300007212 */ /* 0x000fc800078efcff */
[----:B------:R-:W-:-:S07]  /*84c0*/  PRMT R8, R0, 0x7610, R8 ;  /* 0x0000761000087816 */ /* 0x000fce0000000008 */
.L_x_18579:
[----:B------:R-:W-:Y:S05]  /*84d0*/  BSYNC B0 ;  /* 0x0000000000007941 */ /* 0x000fea0003800000 */
.L_x_18578:
[----:B------:R0:W-:Y:S01]  /*84e0*/  STG.E.U8 desc[UR36][R16.64], R8 ;  /* 0x0000000810007986 */ /* 0x0001e2000c101124 */
[----:B------:R-:W-:Y:S05]  /*84f0*/  BRA `(.L_x_18555) ;  /* 0x0000000000b87947 */ /* 0x000fea0003800000 */
.L_x_18572:
        /* <DEDUP_REMOVED lines=23> */
.L_x_18554:
        /* <DEDUP_REMOVED lines=16> */
.L_x_18583:
[----:B------:R-:W-:Y:S05]  /*8770*/  BRA `(.L_x_18555) ;  /* 0x0000000000187947 */ /* 0x000fea0003800000 */
.L_x_18582:
[----:B------:R-:W-:Y:S01]  /*8780*/  LOP3.LUT R2, R3, 0xff, RZ, 0xc0, !PT ;  /* 0x000000ff03027812 */ /* 0x000fe200078ec0ff */
[----:B------:R-:W-:-:S05]  /*8790*/  IMAD.MOV.U32 R3, RZ, RZ, RZ ;  /* 0x000000ffff037224 */ /* 0x000fca00078e00ff */
[----:B------:R0:W-:Y:S01]  /*87a0*/  STG.E.64 desc[UR36][R16.64], R2 ;  /* 0x0000000210007986 */ /* 0x0001e2000c101b24 */
[----:B------:R-:W-:Y:S05]  /*87b0*/  BRA `(.L_x_18555) ;  /* 0x0000000000087947 */ /* 0x000fea0003800000 */
.L_x_18581:
[----:B------:R-:W-:-:S05]  /*87c0*/  LOP3.LUT R3, R3, 0xff, RZ, 0xc0, !PT ;  /* 0x000000ff03037812 */ /* 0x000fca00078ec0ff */
[----:B------:R0:W-:Y:S02]  /*87d0*/  STG.E desc[UR36][R16.64], R3 ;  /* 0x0000000310007986 */ /* 0x0001e4000c101924 */
.L_x_18555:
[----:B------:R-:W-:-:S07]  /*87e0*/  VIADD R19, R19, 0x80 ;  /* 0x0000008013137836 */ /* 0x000fce0000000000 */
.L_x_18482:
[----:B------:R-:W-:Y:S05]  /*87f0*/  BSYNC B6 ;  /* 0x0000000000067941 */ /* 0x000fea0003800000 */
.L_x_18481:
        /* <DEDUP_REMOVED lines=358> */
.L_x_18586:
        /* <DEDUP_REMOVED lines=20> */
.L_x_18590:
[----:B------:R3:W5:Y:S01]  /*9fa0*/  LDG.E.U8 R22, desc[UR36][R4.64] ;  /* 0x0000002404167981 */ /* 0x000762000c1e1100 */
[----:B------:R-:W-:Y:S05]  /*9fb0*/  BRA `(.L_x_18592) ;  /* 0x0000000c00647947 */ /* 0x000fea0003800000 */
.L_x_18589:
        /* <DEDUP_REMOVED lines=8> */
.L_x_18594:
[----:B------:R2:W5:Y:S01]  /*a040*/  LDG.E.U8 R22, desc[UR36][R4.64] ;  /* 0x0000002404167981 */ /* 0x000562000c1e1100 */
[----:B------:R-:W-:Y:S05]  /*a050*/  BRA `(.L_x_18592) ;  /* 0x0000000c003c7947 */ /* 0x000fea0003800000 */
.L_x_18593:
[----:B------:R0:W5:Y:S01]  /*a060*/  LDG.E.U16 R22, desc[UR36][R4.64] ;  /* 0x0000002404167981 */ /* 0x000162000c1e1500 */
[----:B------:R-:W-:Y:S05]  /*a070*/  BRA `(.L_x_18592) ;  /* 0x0000000c00347947 */ /* 0x000fea0003800000 */
.L_x_18588:
        /* <DEDUP_REMOVED lines=10> */
.L_x_18596:
[----:B------:R-:W2:Y:S02]  /*a120*/  LDG.E.U16 R2, desc[UR36][R4.64] ;  /* 0x0000002404027981 */ /* 0x000ea4000c1e1500 */
[----:B--2---:R-:W-:-:S06]  /*a130*/  HADD2.F32 R2, -RZ, R2.H0_H0 ;  /* 0x20000002ff027230 */ /* 0x004fcc0000004100 */
[----:B------:R-:W0:Y:S02]  /*a140*/  F2I.S64.TRUNC R2, R2 ;  /* 0x0000000200027311 */ /* 0x000e24000020d900 */
[----:B0-----:R-:W-:Y:S01]  /*a150*/  PRMT R22, R2, 0x7610, R22 ;  /* 0x0000761002167816 */ /* 0x001fe20000000016 */
[----:B------:R-:W-:Y:S06]  /*a160*/  BRA `(.L_x_18592) ;  /* 0x0000000800f87947 */ /* 0x000fec0003800000 */
.L_x_18595:
        /* <DEDUP_REMOVED lines=10> */
.L_x_18598:
[----:B------:R-:W2:Y:S02]  /*a210*/  LDG.E.U16 R4, desc[UR36][R4.64] ;  /* 0x0000002404047981 */ /* 0x000ea4000c1e1500 */
[----:B--2---:R-:W-:-:S06]  /*a220*/  HADD2.F32 R2, -RZ, R4.H0_H0 ;  /* 0x20000004ff027230 */ /* 0x004fcc0000004100 */
[----:B------:R-:W0:Y:S02]  /*a230*/  F2I.S64.TRUNC R2, R2 ;  /* 0x0000000200027311 */ /* 0x000e24000020d900 */
[----:B0-----:R-:W-:Y:S01]  /*a240*/  PRMT R22, R2, 0x7610, R22 ;  /* 0x0000761002167816 */ /* 0x001fe20000000016 */
[----:B------:R-:W-:Y:S06]  /*a250*/  BRA `(.L_x_18592) ;  /* 0x0000000800bc7947 */ /* 0x000fec0003800000 */
.L_x_18597:
[----:B------:R-:W2:Y:S02]  /*a260*/  LDG.E.64 R2, desc[UR36][R4.64] ;  /* 0x0000002404027981 */ /* 0x000ea4000c1e1b00 */
[----:B--2---:R-:W0:Y:S02]  /*a270*/  F2I.S64.F64.TRUNC R2, R2 ;  /* 0x0000000200027311 */ /* 0x004e24000030d900 */
[----:B0-----:R-:W-:Y:S01]  /*a280*/  PRMT R22, R2, 0x7610, R22 ;  /* 0x0000761002167816 */ /* 0x001fe20000000016 */
[----:B------:R-:W-:Y:S06]  /*a290*/  BRA `(.L_x_18592) ;  /* 0x0000000800ac7947 */ /* 0x000fec0003800000 */
.L_x_18587:
        /* <DEDUP_REMOVED lines=12> */
.L_x_18601:
[----:B------:R-:W2:Y:S02]  /*a360*/  LDG.E.64 R4, desc[UR36][R4.64] ;  /* 0x0000002404047981 */ /* 0x000ea4000c1e1b00 */
[----:B--2---:R-:W0:Y:S02]  /*a370*/  F2I.S64.F64.TRUNC R2, R4 ;  /* 0x0000000400027311 */ /* 0x004e24000030d900 */
[----:B0-----:R-:W-:Y:S01]  /*a380*/  PRMT R22, R2, 0x7610, R22 ;  /* 0x0000761002167816 */ /* 0x001fe20000000016 */
[----:B------:R-:W-:Y:S06]  /*a390*/  BRA `(.L_x_18592) ;  /* 0x00000008006c7947 */ /* 0x000fec0003800000 */
.L_x_18600:
        /* <DEDUP_REMOVED lines=28> */
.L_x_18603:
        /* <DEDUP_REMOVED lines=15> */
.L_x_18602:
[----:B------:R-:W2:Y:S02]  /*a650*/  LDG.E.U16 R2, desc[UR36][R4.64] ;  /* 0x0000002404027981 */ /* 0x000ea4000c1e1500 */
[----:B--2---:R-:W-:-:S06]  /*a660*/  IMAD.U32 R2, R2, 0x10000, RZ ;  /* 0x0001000002027824 */ /* 0x004fcc00078e00ff */
[----:B------:R-:W0:Y:S02]  /*a670*/  F2I.S64.TRUNC R2, R2 ;  /* 0x0000000200027311 */ /* 0x000e24000020d900 */
[----:B0-----:R-:W-:Y:S01]  /*a680*/  PRMT R22, R2, 0x7610, R22 ;  /* 0x0000761002167816 */ /* 0x001fe20000000016 */
[----:B------:R-:W-:Y:S06]  /*a690*/  BRA `(.L_x_18592) ;  /* 0x0000000400ac7947 */ /* 0x000fec0003800000 */
.L_x_18599:
        /* <DEDUP_REMOVED lines=10> */
.L_x_18606:
        /* <DEDUP_REMOVED lines=21> */
.L_x_18610:
[----:B------:R-:W-:Y:S05]  /*a890*/  BSYNC B1 ;  /* 0x0000000000017941 */ /* 0x000fea0003800000 */
.L_x_18609:
[----:B------:R-:W-:Y:S01]  /*a8a0*/  IMAD.SHL.U32 R2, R2, 0x100000, RZ ;  /* 0x0010000002027824 */ /* 0x000fe200078e00ff */
[----:B------:R-:W-:-:S04]  /*a8b0*/  LEA R3, R0, 0x3b800000, 0x17 ;  /* 0x3b80000000037811 */ /* 0x000fc800078eb8ff */
[----:B------:R-:W-:-:S07]  /*a8c0*/  LOP3.LUT R2, R3, R2, R4, 0xfe, !PT ;  /* 0x0000000203027212 */ /* 0x000fce00078efe04 */
.L_x_18608:
[----:B------:R-:W-:Y:S05]  /*a8d0*/  BSYNC B0 ;  /* 0x0000000000007941 */ /* 0x000fea0003800000 */
.L_x_18607:
[----:B------:R-:W0:Y:S02]  /*a8e0*/  F2I.S64.TRUNC R2, R2 ;  /* 0x0000000200027311 */ /* 0x000e24000020d900 */
[----:B0-----:R-:W-:Y:S01]  /*a8f0*/  PRMT R22, R2, 0x7610, R22 ;  /* 0x0000761002167816 */ /* 0x001fe20000000016 */
[----:B------:R-:W-:Y:S06]  /*a900*/  BRA `(.L_x_18592) ;  /* 0x0000000400107947 */ /* 0x000fec0003800000 */
.L_x_18605:
        /* <DEDUP_REMOVED lines=21> */
.L_x_18614:
[----:B------:R-:W-:Y:S05]  /*aa60*/  BSYNC B1 ;  /* 0x0000000000017941 */ /* 0x000fea0003800000 */
.L_x_18613:
[----:B------:R-:W-:Y:S01]  /*aa70*/  IMAD.SHL.U32 R2, R2, 0x200000, RZ ;  /* 0x0020000002027824 */ /* 0x000fe200078e00ff */
[----:B------:R-:W-:-:S04]  /*aa80*/  LEA R3, R0, 0x37800000, 0x17 ;  /* 0x3780000000037811 */ /* 0x000fc800078eb8ff */
[----:B------:R-:W-:-:S07]  /*aa90*/  LOP3.LUT R2, R3, R2, R4, 0xfe, !PT ;  /* 0x0000000203027212 */ /* 0x000fce00078efe04 */
.L_x_18612:
[----:B------:R-:W-:Y:S05]  /*aaa0*/  BSYNC B0 ;  /* 0x0000000000007941 */ /* 0x000fea0003800000 */
.L_x_18611:
[----:B------:R-:W0:Y:S02]  /*aab0*/  F2I.S64.TRUNC R2, R2 ;  /* 0x0000000200027311 */ /* 0x000e24000020d900 */
[----:B0-----:R-:W-:Y:S01]  /*aac0*/  PRMT R22, R2, 0x7610, R22 ;  /* 0x0000761002167816 */ /* 0x001fe20000000016 */
[----:B------:R-:W-:Y:S06]  /*aad0*/  BRA `(.L_x_18592) ;  /* 0x00000000009c7947 */ /* 0x000fec0003800000 */
.L_x_18604:
        /* <DEDUP_REMOVED lines=14> */
.L_x_18618:
[----:B------:R-:W-:Y:S05]  /*abc0*/  BSYNC B0 ;  /* 0x0000000000007941 */ /* 0x000fea0003800000 */
.L_x_18617:
[----:B------:R-:W0:Y:S02]  /*abd0*/  F2I.S64.TRUNC R2, R2 ;  /* 0x0000000200027311 */ /* 0x000e24000020d900 */
[----:B0-----:R-:W-:Y:S01]  /*abe0*/  PRMT R22, R2, 0x7610, R22 ;  /* 0x0000761002167816 */ /* 0x001fe20000000016 */
[----:B------:R-:W-:Y:S06]  /*abf0*/  BRA `(.L_x_18592) ;  /* 0x0000000000547947 */ /* 0x000fec0003800000 */
.L_x_18591:
        /* <DEDUP_REMOVED lines=16> */
.L_x_18619:
[----:B------:R-:W-:Y:S01]  /*ad00*/  PRMT R22, RZ, 0x7610, R22 ;  /* 0x00007610ff167816 */ /* 0x000fe20000000016 */
[----:B------:R-:W-:Y:S06]  /*ad10*/  BRA `(.L_x_18592) ;  /* 0x00000000000c7947 */ /* 0x000fec0003800000 */
.L_x_18616:
[----:B------:R0:W5:Y:S01]  /*ad20*/  LDG.E.U8 R22, desc[UR36][R4.64] ;  /* 0x0000002404167981 */ /* 0x000162000c1e1100 */
[----:B------:R-:W-:Y:S05]  /*ad30*/  BRA `(.L_x_18592) ;  /* 0x0000000000047947 */ /* 0x000fea0003800000 */
.L_x_18615:
[----:B------:R0:W5:Y:S02]  /*ad40*/  LDG.E.U8 R22, desc[UR36][R4.64] ;  /* 0x0000002404167981 */ /* 0x000164000c1e1100 */
.L_x_18592:
        /* <DEDUP_REMOVED lines=17> */
.L_x_18623:
[----:B------:R0:W5:Y:S01]  /*ae60*/  LDG.E.U8 R0, desc[UR36][R4.64] ;  /* 0x0000002404007981 */ /* 0x000162000c1e1100 */
[----:B------:R-:W-:Y:S05]  /*ae70*/  BRA `(.L_x_18625) ;  /* 0x0000000c00647947 */ /* 0x000fea0003800000 */
.L_x_18622:
        /* <DEDUP_REMOVED lines=8> */
.L_x_18627:
[----:B------:R3:W5:Y:S01]  /*af00*/  LDG.E.U8 R0, desc[UR36][R4.64] ;  /* 0x0000002404007981 */ /* 0x000762000c1e1100 */
[----:B------:R-:W-:Y:S05]  /*af10*/  BRA `(.L_x_18625) ;  /* 0x0000000c003c7947 */ /* 0x000fea0003800000 */
.L_x_18626:
[----:B------:R4:W5:Y:S01]  /*af20*/  LDG.E.U16 R0, desc[UR36][R4.64] ;  /* 0x0000002404007981 */ /* 0x000962000c1e1500 */
[----:B------:R-:W-:Y:S05]  /*af30*/  BRA `(.L_x_18625) ;  /* 0x0000000c00347947 */ /* 0x000fea0003800000 */
.L_x_18621:
        /* <DEDUP_REMOVED lines=10> */
.L_x_18629:
[----:B------:R-:W2:Y:S02]  /*afe0*/  LDG.E.U16 R2, desc[UR36][R4.64] ;  /* 0x0000002404027981 */ /* 0x000ea4000c1e1500 */
[----:B--2---:R-:W-:-:S06]  /*aff0*/  HADD2.F32 R2, -RZ, R2.H0_H0 ;  /* 0x20000002ff027230 */ /* 0x004fcc0000004100 */
[----:B------:R-:W0:Y:S02]  /*b000*/  F2I.S64.TRUNC R2, R2 ;  /* 0x0000000200027311 */ /* 0x000e24000020d900 */
[----:B0-----:R-:W-:Y:S01]  /*b010*/  PRMT R0, R2, 0x7610, R0 ;  /* 0x0000761002007816 */ /* 0x001fe20000000000 */
[----:B------:R-:W-:Y:S06]  /*b020*/  BRA `(.L_x_18625) ;  /* 0x0000000800f87947 */ /* 0x000fec0003800000 */
.L_x_18628:
        /* <DEDUP_REMOVED lines=10> */
.L_x_18631:
[----:B------:R-:W2:Y:S02]  /*b0d0*/  LDG.E.U16 R4, desc[UR36][R4.64] ;  /* 0x0000002404047981 */ /* 0x000ea4000c1e1500 */
[----:B--2---:R-:W-:-:S06]  /*b0e0*/  HADD2.F32 R2, -RZ, R4.H0_H0 ;  /* 0x20000004ff027230 */ /* 0x004fcc0000004100 */
[----:B------:R-:W0:Y:S02]  /*b0f0*/  F2I.S64.TRUNC R2, R2 ;  /* 0x0000000200027311 */ /* 0x000e24000020d900 */
[----:B0-----:R-:W-:Y:S01]  /*b100*/  PRMT R0, R2, 0x7610, R0 ;  /* 0x0000761002007816 */ /* 0x001fe20000000000 */
[----:B------:R-:W-:Y:S06]  /*b110*/  BRA `(.L_x_18625) ;  /* 0x0000000800bc7947 */ /* 0x000fec0003800000 */
.L_x_18630:
[----:B------:R-:W2:Y:S02]  /*b120*/  LDG.E.64 R2, desc[UR36][R4.64] ;  /* 0x0000002404027981 */ /* 0x000ea4000c1e1b00 */
[----:B--2---:R-:W0:Y:S02]  /*b130*/  F2I.S64.F64.TRUNC R2, R2 ;  /* 0x0000000200027311 */ /* 0x004e24000030d900 */
[----:B0-----:R-:W-:Y:S01]  /*b140*/  PRMT R0, R2, 0x7610, R0 ;  /* 0x0000761002007816 */ /* 0x001fe20000000000 */
[----:B------:R-:W-:Y:S06]  /*b150*/  BRA `(.L_x_18625) ;  /* 0x0000000800ac7947 */ /* 0x000fec0003800000 */
.L_x_18620:
        /* <DEDUP_REMOVED lines=12> */
.L_x_18634:
[----:B------:R-:W2:Y:S02]  /*b220*/  LDG.E.64 R4, desc[UR36][R4.64] ;  /* 0x0000002404047981 */ /* 0x000ea4000c1e1b00 */
[----:B--2---:R-:W0:Y:S02]  /*b230*/  F2I.S64.F64.TRUNC R2, R4 ;  /* 0x0000000400027311 */ /* 0x004e24000030d900 */
[----:B0-----:R-:W-:Y:S01]  /*b240*/  PRMT R0, R2, 0x7610, R0 ;  /* 0x0000761002007816 */ /* 0x001fe20000000000 */
[----:B------:R-:W-:Y:S06]  /*b250*/  BRA `(.L_x_18625) ;  /* 0x00000008006c7947 */ /* 0x000fec0003800000 */
.L_x_18633:
        /* <DEDUP_REMOVED lines=28> */
.L_x_18636:
        /* <DEDUP_REMOVED lines=15> */
.L_x_18635:
[----:B------:R-:W2:Y:S02]  /*b510*/  LDG.E.U16 R2, desc[UR36][R4.64] ;  /* 0x0000002404027981 */ /* 0x000ea4000c1e1500 */
[----:B--2---:R-:W-:-:S06]  /*b520*/  IMAD.U32 R2, R2, 0x10000, RZ ;  /* 0x0001000002027824 */ /* 0x004fcc00078e00ff */
[----:B------:R-:W0:Y:S02]  /*b530*/  F2I.S64.TRUNC R2, R2 ;  /* 0x0000000200027311 */ /* 0x000e24000020d900 */
[----:B0-----:R-:W-:Y:S01]  /*b540*/  PRMT R0, R2, 0x7610, R0 ;  /* 0x0000761002007816 */ /* 0x001fe20000000000 */
[----:B------:R-:W-:Y:S06]  /*b550*/  BRA `(.L_x_18625) ;  /* 0x0000000400ac7947 */ /* 0x000fec0003800000 */
.L_x_18632:
        /* <DEDUP_REMOVED lines=10> */
.L_x_18639:
        /* <DEDUP_REMOVED lines=21> */
.L_x_18643:
[----:B------:R-:W-:Y:S05]  /*b750*/  BSYNC B1 ;  /* 0x0000000000017941 */ /* 0x000fea0003800000 */
.L_x_18642:
[----:B------:R-:W-:Y:S01]  /*b760*/  IMAD.SHL.U32 R2, R2, 0x100000, RZ ;  /* 0x0010000002027824 */ /* 0x000fe200078e00ff */
[----:B------:R-:W-:-:S04]  /*b770*/  LEA R3, R0, 0x3b800000, 0x17 ;  /* 0x3b80000000037811 */ /* 0x000fc800078eb8ff */
[----:B------:R-:W-:-:S07]  /*b780*/  LOP3.LUT R2, R3, R2, R4, 0xfe, !PT ;  /* 0x0000000203027212 */ /* 0x000fce00078efe04 */
.L_x_18641:
[----:B------:R-:W-:Y:S05]  /*b790*/  BSYNC B0 ;  /* 0x0000000000007941 */ /* 0x000fea0003800000 */
.L_x_18640:
[----:B------:R-:W0:Y:S02]  /*b7a0*/  F2I.S64.TRUNC R2, R2 ;  /* 0x0000000200027311 */ /* 0x000e24000020d900 */
[----:B0-----:R-:W-:Y:S01]  /*b7b0*/  PRMT R0, R2, 0x7610, R0 ;  /* 0x0000761002007816 */ /* 0x001fe20000000000 */
[----:B------:R-:W-:Y:S06]  /*b7c0*/  BRA `(.L_x_18625) ;  /* 0x0000000400107947 */ /* 0x000fec0003800000 */
.L_x_18638:
        /* <DEDUP_REMOVED lines=21> */
.L_x_18647:
[----:B------:R-:W-:Y:S05]  /*b920*/  BSYNC B1 ;  /* 0x0000000000017941 */ /* 0x000fea0003800000 */
.L_x_18646:
[----:B------:R-:W-:Y:S01]  /*b930*/  IMAD.SHL.U32 R2, R2, 0x200000, RZ ;  /* 0x0020000002027824 */ /* 0x000fe200078e00ff */
[----:B------:R-:W-:-:S04]  /*b940*/  LEA R3, R0, 0x37800000, 0x17 ;  /* 0x3780000000037811 */ /* 0x000fc800078eb8ff */
[----:B------:R-:W-:-:S07]  /*b950*/  LOP3.LUT R2, R3, R2, R4, 0xfe, !PT ;  /* 0x0000000203027212 */ /* 0x000fce00078efe04 */
.L_x_18645:
[----:B------:R-:W-:Y:S05]  /*b960*/  BSYNC B0 ;  /* 0x0000000000007941 */ /* 0x000fea0003800000 */
.L_x_18644:
[----:B------:R-:W0:Y:S02]  /*b970*/  F2I.S64.TRUNC R2, R2 ;  /* 0x0000000200027311 */ /* 0x000e24000020d900 */
[----:B0-----:R-:W-:Y:S01]  /*b980*/  PRMT R0, R2, 0x7610, R0 ;  /* 0x0000761002007816 */ /* 0x001fe20000000000 */
[----:B------:R-:W-:Y:S06]  /*b990*/  BRA `(.L_x_18625) ;  /* 0x00000000009c7947 */ /* 0x000fec0003800000 */
.L_x_18637:
        /* <DEDUP_REMOVED lines=14> */
.L_x_18651:
[----:B------:R-:W-:Y:S05]  /*ba80*/  BSYNC B0 ;  /* 0x0000000000007941 */ /* 0x000fea0003800000 */
.L_x_18650:
[----:B------:R-:W0:Y:S02]  /*ba90*/  F2I.S64.TRUNC R2, R2 ;  /* 0x0000000200027311 */ /* 0x000e24000020d900 */
[----:B0-----:R-:W-:Y:S01]  /*baa0*/  PRMT R0, R2, 0x7610, R0 ;  /* 0x0000761002007816 */ /* 0x001fe20000000000 */
[----:B------:R-:W-:Y:S06]  /*bab0*/  BRA `(.L_x_18625) ;  /* 0x0000000000547947 */ /* 0x000fec0003800000 */
.L_x_18624:
        /* <DEDUP_REMOVED lines=16> */
.L_x_18652:
[----:B------:R-:W-:Y:S01]  /*bbc0*/  PRMT R0, RZ, 0x7610, R0 ;  /* 0x00007610ff007816 */ /* 0x000fe20000000000 */
[----:B------:R-:W-:Y:S06]  /*bbd0*/  BRA `(.L_x_18625) ;  /* 0x00000000000c7947 */ /* 0x000fec0003800000 */
.L_x_18649:
[----:B------:R0:W5:Y:S01]  /*bbe0*/  LDG.E.U8 R0, desc[UR36][R4.64] ;  /* 0x0000002404007981 */ /* 0x000162000c1e1100 */
[----:B------:R-:W-:Y:S05]  /*bbf0*/  BRA `(.L_x_18625) ;  /* 0x0000000000047947 */ /* 0x000fea0003800000 */
.L_x_18648:
[----:B------:R0:W5:Y:S02]  /*bc00*/  LDG.E.U8 R0, desc[UR36][R4.64] ;  /* 0x0000002404007981 */ /* 0x000164000c1e1100 */
.L_x_18625:
        /* <DEDUP_REMOVED lines=17> */
.L_x_18656:
[----:B------:R0:W-:Y:S01]  /*bd20*/  STG.E.U8 desc[UR36][R16.64], R3 ;  /* 0x0000000310007986 */ /* 0x0001e2000c101124 */
[----:B------:R-:W-:Y:S05]  /*bd30*/  BRA `(.L_x_18658) ;  /* 0x0000000c00987947 */ /* 0x000fea0003800000 */
.L_x_18655:
        /* <DEDUP_REMOVED lines=10> */
.L_x_18660:
[----:B------:R-:W-:-:S05]  /*bde0*/  LOP3.LUT R3, R3, 0xff, RZ, 0xc0, !PT ;  /* 0x000000ff03037812 */ /* 0x000fca00078ec0ff */
[----:B------:R0:W-:Y:S01]  /*bdf0*/  STG.E desc[UR36][R16.64], R3 ;  /* 0x0000000310007986 */ /* 0x0001e2000c101924 */
[----:B------:R-:W-:Y:S05]  /*be00*/  BRA `(.L_x_18658) ;  /* 0x0000000c00647947 */ /* 0x000fea0003800000 */
.L_x_18659:
[----:B------:R-:W-:-:S05]  /*be10*/  LOP3.LUT R3, R3, 0xff, RZ, 0xc0, !PT ;  /* 0x000000ff03037812 */ /* 0x000fca00078ec0ff */
[----:B------:R0:W-:Y:S01]  /*be20*/  STG.E.U16 desc[UR36][R16.64], R3 ;  /* 0x0000000310007986 */ /* 0x0001e2000c101524 */
[----:B------:R-:W-:Y:S05]  /*be30*/  BRA `(.L_x_18658) ;  /* 0x0000000c00587947 */ /* 0x000fea0003800000 */
.L_x_18654:
        /* <DEDUP_REMOVED lines=10> */
.L_x_18662:
[----:B------:R-:W-:-:S04]  /*bee0*/  LOP3.LUT R3, R3, 0xff, RZ, 0xc0, !PT ;  /* 0x000000ff03037812 */ /* 0x000fc800078ec0ff */
[----:B------:R-:W0:Y:S02]  /*bef0*/  I2F.U16 R0, R3 ;  /* 0x0000000300007306 */ /* 0x000e240000101000 */
[----:B0-----:R-:W-:-:S05]  /*bf00*/  F2FP.F16.F32.PACK_AB R0, RZ, R0 ;  /* 0x00000000ff00723e */ /* 0x001fca00000000ff */
[----:B------:R0:W-:Y:S01]  /*bf10*/  STG.E.U16 desc[UR36][R16.64], R0 ;  /* 0x0000000010007986 */ /* 0x0001e2000c101524 */
[----:B------:R-:W-:Y:S05]  /*bf20*/  BRA `(.L_x_18658) ;  /* 0x0000000c001c7947 */ /* 0x000fea0003800000 */
.L_x_18661:
        /* <DEDUP_REMOVED lines=11> */
.L_x_18664:
[----:B------:R-:W-:-:S06]  /*bfe0*/  LOP3.LUT R3, R3, 0xff, RZ, 0xc0, !PT ;  /* 0x000000ff03037812 */ /* 0x000fcc00078ec0ff */
[----:B------:R-:W0:Y:S02]  /*bff0*/  I2F.U16 R3, R3 ;  /* 0x0000000300037306 */ /* 0x000e240000101000 */
[----:B0-----:R-:W-:-:S04]  /*c000*/  F2FP.F16.F32.PACK_AB R3, RZ, R3 ;  /* 0x00000003ff03723e */ /* 0x001fc800000000ff */
[----:B------:R-:W-:-:S05]  /*c010*/  PRMT R3, R3, 0x5410, RZ ;  /* 0x0000541003037816 */ /* 0x000fca00000000ff */
[----:B------:R0:W-:Y:S01]  /*c020*/  STG.E desc[UR36][R16.64], R3 ;  /* 0x0000000310007986 */ /* 0x0001e2000c101924 */
[----:B------:R-:W-:Y:S05]  /*c030*/  BRA `(.L_x_18658) ;  /* 0x0000000800d87947 */ /* 0x000fea0003800000 */
.L_x_18663:
[----:B------:R-:W-:-:S06]  /*c040*/  LOP3.LUT R3, R3, 0xff, RZ, 0xc0, !PT ;  /* 0x000000ff03037812 */ /* 0x000fcc00078ec0ff */
[----:B------:R-:W0:Y:S02]  /*c050*/  I2F.F64.U16 R2, R3 ;  /* 0x0000000300027312 */ /* 0x000e240000101800 */
[----:B0-----:R0:W-:Y:S01]  /*c060*/  STG.E.64 desc[UR36][R16.64], R2 ;  /* 0x0000000210007986 */ /* 0x0011e2000c101b24 */
[----:B------:R-:W-:Y:S05]  /*c070*/  BRA `(.L_x_18658) ;  /* 0x0000000800c87947 */ /* 0x000fea0003800000 */
.L_x_18653:
        /* <DEDUP_REMOVED lines=12> */
.L_x_18667:
[----:B------:R-:W-:Y:S02]  /*c140*/  LOP3.LUT R4, R3, 0xff, RZ, 0xc0, !PT ;  /* 0x000000ff03047812 */ /* 0x000fe400078ec0ff */
[----:B------:R-:W-:-:S04]  /*c150*/  CS2R R6, SRZ ;  /* 0x0000000000067805 */ /* 0x000fc8000001ff00 */
[----:B------:R-:W0:Y:S02]  /*c160*/  I2F.F64.U16 R4, R4 ;  /* 0x0000000400047312 */ /* 0x000e240000101800 */
[----:B0-----:R0:W-:Y:S01]  /*c170*/  STG.E.128 desc[UR36][R16.64], R4 ;  /* 0x0000000410007986 */ /* 0x0011e2000c101d24 */
[----:B------:R-:W-:Y:S05]  /*c180*/  BRA `(.L_x_18658) ;  /* 0x0000000800847947 */ /* 0x000fea0003800000 */
.L_x_18666:
        /* <DEDUP_REMOVED lines=22> */
.L_x_18671:
[----:B------:R-:W-:Y:S05]  /*c2f0*/  BSYNC B0 ;  /* 0x0000000000007941 */ /* 0x000fea0003800000 */
.L_x_18670:
[----:B------:R-:W-:-:S05]  /*c300*/  LOP3.LUT R3, R0, R3, RZ, 0xfc, !PT ;  /* 0x0000000300037212 */ /* 0x000fca00078efcff */
[----:B------:R0:W-:Y:S01]  /*c310*/  STG.E.U8 desc[UR36][R16.64], R3 ;  /* 0x0000000310007986 */ /* 0x0001e2000c101124 */
[----:B------:R-:W-:Y:S05]  /*c320*/  BRA `(.L_x_18658) ;  /* 0x00000008001c7947 */ /* 0x000fea0003800000 */
.L_x_18669:
        /* <DEDUP_REMOVED lines=14> */
.L_x_18673:
[----:B------:R-:W-:Y:S01]  /*c410*/  IMAD.MOV.U32 R0, RZ, RZ, 0x7f ;  /* 0x0000007fff007424 */ /* 0x000fe200078e00ff */
[----:B------:R-:W-:-:S04]  /*c420*/  ISETP.GT.U32.AND P0, PT, R2, 0x7f800000, PT ;  /* 0x7f8000000200780c */ /* 0x000fc80003f04070 */
[----:B------:R-:W-:-:S09]  /*c430*/  SEL R0, R0, 0x7c, P0 ;  /* 0x0000007c00007807 */ /* 0x000fd20000000000 */
.L_x_18674:
[----:B------:R-:W-:Y:S05]  /*c440*/  BSYNC B0 ;  /* 0x0000000000007941 */ /* 0x000fea0003800000 */
.L_x_18672:
[----:B------:R-:W-:-:S04]  /*c450*/  LOP3.LUT R2, R3, 0x80000000, RZ, 0xc0, !PT ;  /* 0x8000000003027812 */ /* 0x000fc800078ec0ff */
[----:B------:R-:W-:-:S04]  /*c460*/  SHF.R.U32.HI R3, RZ, 0x18, R2 ;  /* 0x00000018ff037819 */ /* 0x000fc80000011602 */
[----:B------:R-:W-:-:S05]  /*c470*/  LOP3.LUT R3, R0, R3, RZ, 0xfc, !PT ;  /* 0x0000000300037212 */ /* 0x000fca00078efcff */
[----:B------:R0:W-:Y:S01]  /*c480*/  STG.E.U8 desc[UR36][R16.64], R3 ;  /* 0x0000000310007986 */ /* 0x0001e2000c101124 */
[----:B------:R-:W-:Y:S05]  /*c490*/  BRA `(.L_x_18658) ;  /* 0x0000000400c07947 */ /* 0x000fea0003800000 */
.L_x_18668:
[----:B------:R-:W-:-:S04]  /*c4a0*/  LOP3.LUT R3, R3, 0xff, RZ, 0xc0, !PT ;  /* 0x000000ff03037812 */ /* 0x000fc800078ec0ff */
[----:B------:R-:W0:Y:S02]  /*c4b0*/  I2F.U16 R0, R3 ;  /* 0x0000000300007306 */ /* 0x000e240000101000 */
[----:B0-----:R-:W-:-:S05]  /*c4c0*/  F2FP.BF16.F32.PACK_AB R0, RZ, R0 ;  /* 0x00000000ff00723e */ /* 0x001fca00000010ff */
[----:B------:R0:W-:Y:S01]  /*c4d0*/  STG.E.U16 desc[UR36][R16.64], R0 ;  /* 0x0000000010007986 */ /* 0x0001e2000c101524 */
[----:B------:R-:W-:Y:S05]  /*c4e0*/  BRA `(.L_x_18658) ;  /* 0x0000000400ac7947 */ /* 0x000fea0003800000 */
.L_x_18665:
        /* <DEDUP_REMOVED lines=11> */
.L_x_18677:
        /* <DEDUP_REMOVED lines=18> */
.L_x_18680:
[----:B------:R-:W-:-:S04]  /*c6c0*/  LOP3.LUT R2, R3, 0x80000000, RZ, 0xc0, !PT ;  /* 0x8000000003027812 */ /* 0x000fc800078ec0ff */
[----:B------:R-:W-:-:S04]  /*c6d0*/  SHF.R.U32.HI R3, RZ, 0x18, R2 ;  /* 0x00000018ff037819 */ /* 0x000fc80000011602 */
[----:B------:R-:W-:-:S04]  /*c6e0*/  LOP3.LUT R0, R0, R3, RZ, 0xfc, !PT ;  /* 0x0000000300007212 */ /* 0x000fc800078efcff */
[----:B------:R-:W-:-:S07]  /*c6f0*/  PRMT R8, R0, 0x7610, R8 ;  /* 0x0000761000087816 */ /* 0x000fce0000000008 */
.L_x_18679:
[----:B------:R-:W-:Y:S05]  /*c700*/  BSYNC B0 ;  /* 0x0000000000007941 */ /* 0x000fea0003800000 */
.L_x_18678:
[----:B------:R3:W-:Y:S01]  /*c710*/  STG.E.U8 desc[UR36][R16.64], R8 ;  /* 0x0000000810007986 */ /* 0x0007e2000c101124 */
[----:B------:R-:W-:Y:S05]  /*c720*/  BRA `(.L_x_18658) ;  /* 0x00000004001c7947 */ /* 0x000fea0003800000 */
.L_x_18676:
        /* <DEDUP_REMOVED lines=18> */
.L_x_18683:
[----:B------:R-:W-:-:S04]  /*c850*/  LOP3.LUT R2, R3, 0x80000000, RZ, 0xc0, !PT ;  /* 0x8000000003027812 */ /* 0x000fc800078ec0ff */
[----:B------:R-:W-:-:S04]  /*c860*/  SHF.R.U32.HI R3, RZ, 0x18, R2 ;  /* 0x00000018ff037819 */ /* 0x000fc80000011602 */
[----:B------:R-:W-:-:S04]  /*c870*/  LOP3.LUT R0, R0, R3, RZ, 0xfc, !PT ;  /* 0x0000000300007212 */ /* 0x000fc800078efcff */
[----:B------:R-:W-:-:S07]  /*c880*/  PRMT R8, R0, 0x7610, R8 ;  /* 0x0000761000087816 */ /* 0x000fce0000000008 */
.L_x_18682:
[----:B------:R-:W-:Y:S05]  /*c890*/  BSYNC B0 ;  /* 0x0000000000007941 */ /* 0x000fea0003800000 */
.L_x_18681:
[----:B------:R0:W-:Y:S01]  /*c8a0*/  STG.E.U8 desc[UR36][R16.64], R8 ;  /* 0x0000000810007986 */ /* 0x0001e2000c101124 */
[----:B------:R-:W-:Y:S05]  /*c8b0*/  BRA `(.L_x_18658) ;  /* 0x0000000000b87947 */ /* 0x000fea0003800000 */
.L_x_18675:
        /* <DEDUP_REMOVED lines=23> */
.L_x_18657:
        /* <DEDUP_REMOVED lines=16> */
.L_x_18686:
[----:B------:R-:W-:Y:S05]  /*cb30*/  BRA `(.L_x_18658) ;  /* 0x0000000000187947 */ /* 0x000fea0003800000 */
.L_x_18685:
[----:B------:R-:W-:Y:S01]  /*cb40*/  LOP3.LUT R2, R3, 0xff, RZ, 0xc0, !PT ;  /* 0x000000ff03027812 */ /* 0x000fe200078ec0ff */
[----:B------:R-:W-:-:S05]  /*cb50*/  IMAD.MOV.U32 R3, RZ, RZ, RZ ;  /* 0x000000ffff037224 */ /* 0x000fca00078e00ff */
[----:B------:R1:W-:Y:S01]  /*cb60*/  STG.E.64 desc[UR36][R16.64], R2 ;  /* 0x0000000210007986 */ /* 0x0003e2000c101b24 */
[----:B------:R-:W-:Y:S05]  /*cb70*/  BRA `(.L_x_18658) ;  /* 0x0000000000087947 */ /* 0x000fea0003800000 */
.L_x_18684:
[----:B------:R-:W-:-:S05]  /*cb80*/  LOP3.LUT R3, R3, 0xff, RZ, 0xc0, !PT ;  /* 0x000000ff03037812 */ /* 0x000fca00078ec0ff */
[----:B------:R0:W-:Y:S02]  /*cb90*/  STG.E desc[UR36][R16.64], R3 ;  /* 0x0000000310007986 */ /* 0x0001e4000c101924 */
.L_x_18658:
[----:B------:R-:W-:-:S07]  /*cba0*/  VIADD R19, R19, 0x80 ;  /* 0x0000008013137836 */ /* 0x000fce0000000000 */
.L_x_18585:
[----:B------:R-:W-:Y:S05]  /*cbb0*/  BSYNC B6 ;  /* 0x0000000000067941 */ /* 0x000fea0003800000 */
.L_x_18584:
        /* <DEDUP_REMOVED lines=357> */
.L_x_18687:
        /* <DEDUP_REMOVED lines=20> */
.L_x_18691:
[----:B------:R0:W5:Y:S01]  /*e350*/  LDG.E.U8 R19, desc[UR36][R4.64] ;  /* 0x0000002404137981 */ /* 0x000162000c1e1100 */
[----:B------:R-:W-:Y:S05]  /*e360*/  BRA `(.L_x_18693) ;  /* 0x0000000c00647947 */ /* 0x000fea0003800000 */
.L_x_18690:
        /* <DEDUP_REMOVED lines=8> */
.L_x_18695:
[----:B------:R4:W5:Y:S01]  /*e3f0*/  LDG.E.U8 R19, desc[UR36][R4.64] ;  /* 0x0000002404137981 */ /* 0x000962000c1e1100 */
[----:B------:R-:W-:Y:S05]  /*e400*/  BRA `(.L_x_18693) ;  /* 0x0000000c003c7947 */ /* 0x000fea0003800000 */
.L_x_18694:
[----:B------:R0:W5:Y:S01]  /*e410*/  LDG.E.U16 R19, desc[UR36][R4.64] ;  /* 0x0000002404137981 */ /* 0x000162000c1e1500 */
[----:B------:R-:W-:Y:S05]  /*e420*/  BRA `(.L_x_18693) ;  /* 0x0000000c00347947 */ /* 0x000fea0003800000 */
.L_x_18689:
        /* <DEDUP_REMOVED lines=10> */
.L_x_18697:
[----:B------:R-:W2:Y:S02]  /*e4d0*/  LDG.E.U16 R2, desc[UR36][R4.64] ;  /* 0x0000002404027981 */ /* 0x000ea4000c1e1500 */
[----:B--2---:R-:W-:-:S06]  /*e4e0*/  HADD2.F32 R2, -RZ, R2.H0_H0 ;  /* 0x20000002ff027230 */ /* 0x004fcc0000004100 */
[----:B------:R-:W0:Y:S02]  /*e4f0*/  F2I.S64.TRUNC R2, R2 ;  /* 0x0000000200027311 */ /* 0x000e24000020d900 */
[----:B0-----:R-:W-:Y:S01]  /*e500*/  PRMT R19, R2, 0x7610, R19 ;  /* 0x0000761002137816 */ /* 0x001fe20000000013 */
[----:B------:R-:W-:Y:S06]  /*e510*/  BRA `(.L_x_18693) ;  /* 0x0000000800f87947 */ /* 0x000fec0003800000 */
.L_x_18696:
        /* <DEDUP_REMOVED lines=10> */
.L_x_18699:
[----:B------:R-:W2:Y:S02]  /*e5c0*/  LDG.E.U16 R4, desc[UR36][R4.64] ;  /* 0x0000002404047981 */ /* 0x000ea4000c1e1500 */
[----:B--2---:R-:W-:-:S06]  /*e5d0*/  HADD2.F32 R2, -RZ, R4.H0_H0 ;  /* 0x20000004ff027230 */ /* 0x004fcc0000004100 */
[----:B------:R-:W0:Y:S02]  /*e5e0*/  F2I.S64.TRUNC R2, R2 ;  /* 0x0000000200027311 */ /* 0x000e24000020d900 */
[----:B0-----:R-:W-:Y:S01]  /*e5f0*/  PRMT R19, R2, 0x7610, R19 ;  /* 0x0000761002137816 */ /* 0x001fe20000000013 */
[----:B------:R-:W-:Y:S06]  /*e600*/  BRA `(.L_x_18693) ;  /* 0x0000000800bc7947 */ /* 0x000fec0003800000 */
.L_x_18698:
[----:B------:R-:W2:Y:S02]  /*e610*/  LDG.E.64 R2, desc[UR36][R4.64] ;  /* 0x0000002404027981 */ /* 0x000ea4000c1e1b00 */
[----:B--2---:R-:W0:Y:S02]  /*e620*/  F2I.S64.F64.TRUNC R2, R2 ;  /* 0x0000000200027311 */ /* 0x004e24000030d900 */
[----:B0-----:R-:W-:Y:S01]  /*e630*/  PRMT R19, R2, 0x7610, R19 ;  /* 0x0000761002137816 */ /* 0x001fe20000000013 */
[----:B------:R-:W-:Y:S06]  /*e640*/  BRA `(.L_x_18693) ;  /* 0x0000000800ac7947 */ /* 0x000fec0003800000 */
.L_x_18688:
        /* <DEDUP_REMOVED lines=12> */
.L_x_18702:
[----:B------:R-:W2:Y:S02]  /*e710*/  LDG.E.64 R4, desc[UR36][R4.64] ;  /* 0x0000002404047981 */ /* 0x000ea4000c1e1b00 */
[----:B--2---:R-:W0:Y:S02]  /*e720*/  F2I.S64.F64.TRUNC R2, R4 ;  /* 0x0000000400027311 */ /* 0x004e24000030d900 */
[----:B0-----:R-:W-:Y:S01]  /*e730*/  PRMT R19, R2, 0x7610, R19 ;  /* 0x0000761002137816 */ /* 0x001fe20000000013 */
[----:B------:R-:W-:Y:S06]  /*e740*/  BRA `(.L_x_18693) ;  /* 0x00000008006c7947 */ /* 0x000fec0003800000 */
.L_x_18701:
        /* <DEDUP_REMOVED lines=28> */
.L_x_18704:
        /* <DEDUP_REMOVED lines=15> */
.L_x_18703:
[----:B------:R-:W2:Y:S02]  /*ea00*/  LDG.E.U16 R2, desc[UR36][R4.64] ;  /* 0x0000002404027981 */ /* 0x000ea4000c1e1500 */
[----:B--2---:R-:W-:-:S06]  /*ea10*/  IMAD.U32 R2, R2, 0x10000, RZ ;  /* 0x0001000002027824 */ /* 0x004fcc00078e00ff */
[----:B------:R-:W0:Y:S02]  /*ea20*/  F2I.S64.TRUNC R2, R2 ;  /* 0x0000000200027311 */ /* 0x000e24000020d900 */
[----:B0-----:R-:W-:Y:S01]  /*ea30*/  PRMT R19, R2, 0x7610, R19 ;  /* 0x0000761002137816 */ /* 0x001fe20000000013 */
[----:B------:R-:W-:Y:S06]  /*ea40*/  BRA `(.L_x_18693) ;  /* 0x0000000400ac7947 */ /* 0x000fec0003800000 */
.L_x_18700:
        /* <DEDUP_REMOVED lines=10> */
.L_x_18707:
        /* <DEDUP_REMOVED lines=21> */
.L_x_18711:
[----:B------:R-:W-:Y:S05]  /*ec40*/  BSYNC B1 ;  /* 0x0000000000017941 */ /* 0x000fea0003800000 */
.L_x_18710:
[----:B------:R-:W-:Y:S01]  /*ec50*/  IMAD.SHL.U32 R2, R2, 0x100000, RZ ;  /* 0x0010000002027824 */ /* 0x000fe200078e00ff */
[----:B------:R-:W-:-:S04]  /*ec60*/  LEA R3, R0, 0x3b800000, 0x17 ;  /* 0x3b80000000037811 */ /* 0x000fc800078eb8ff */
[----:B------:R-:W-:-:S07]  /*ec70*/  LOP3.LUT R2, R3, R2, R4, 0xfe, !PT ;  /* 0x0000000203027212 */ /* 0x000fce00078efe04 */
.L_x_18709:
[----:B------:R-:W-:Y:S05]  /*ec80*/  BSYNC B0 ;  /* 0x0000000000007941 */ /* 0x000fea0003800000 */
.L_x_18708:
[----:B------:R-:W0:Y:S02]  /*ec90*/  F2I.S64.TRUNC R2, R2 ;  /* 0x0000000200027311 */ /* 0x000e24000020d900 */
[----:B0-----:R-:W-:Y:S01]  /*eca0*/  PRMT R19, R2, 0x7610, R19 ;  /* 0x0000761002137816 */ /* 0x001fe20000000013 */
[----:B------:R-:W-:Y:S06]  /*ecb0*/  BRA `(.L_x_18693) ;  /* 0x0000000400107947 */ /* 0x000fec0003800000 */
.L_x_18706:
        /* <DEDUP_REMOVED lines=21> */
.L_x_18715:
[----:B------:R-:W-:Y:S05]  /*ee10*/  BSYNC B1 ;  /* 0x0000000000017941 */ /* 0x000fea0003800000 */
.L_x_18714:
[----:B------:R-:W-:Y:S01]  /*ee20*/  IMAD.SHL.U32 R2, R2, 0x200000, RZ ;  /* 0x0020000002027824 */ /* 0x000fe200078e00ff */
[----:B------:R-:W-:-:S04]  /*ee30*/  LEA R3, R0, 0x37800000, 0x17 ;  /* 0x3780000000037811 */ /* 0x000fc800078eb8ff */
[----:B------:R-:W-:-:S07]  /*ee40*/  LOP3.LUT R2, R3, R2, R4, 0xfe, !PT ;  /* 0x0000000203027212 */ /* 0x000fce00078efe04 */
.L_x_18713:
[----:B------:R-:W-:Y:S05]  /*ee50*/  BSYNC B0 ;  /* 0x0000000000007941 */ /* 0x000fea0003800000 */
.L_x_18712:
[----:B------:R-:W0:Y:S02]  /*ee60*/  F2I.S64.TRUNC R2, R2 ;  /* 0x0000000200027311 */ /* 0x000e24000020d900 */
[----:B0-----:R-:W-:Y:S01]  /*ee70*/  PRMT R19, R2, 0x7610, R19 ;  /* 0x0000761002137816 */ /* 0x001fe20000000013 */
[----:B------:R-:W-:Y:S06]  /*ee80*/  BRA `(.L_x_18693) ;  /* 0x00000000009c7947 */ /* 0x000fec0003800000 */
.L_x_18705:
        /* <DEDUP_REMOVED lines=14> */
.L_x_18719:
[----:B------:R-:W-:Y:S05]  /*ef70*/  BSYNC B0 ;  /* 0x0000000000007941 */ /* 0x000fea0003800000 */
.L_x_18718:
[----:B------:R-:W0:Y:S02]  /*ef80*/  F2I.S64.TRUNC R2, R2 ;  /* 0x0000000200027311 */ /* 0x000e24000020d900 */
[----:B0-----:R-:W-:Y:S01]  /*ef90*/  PRMT R19, R2, 0x7610, R19 ;  /* 0x0000761002137816 */ /* 0x001fe20000000013 */
[----:B------:R-:W-:Y:S06]  /*efa0*/  BRA `(.L_x_18693) ;  /* 0x0000000000547947 */ /* 0x000fec0003800000 */
.L_x_18692:
        /* <DEDUP_REMOVED lines=16> */
.L_x_18720:
[----:B------:R-:W-:Y:S01]  /*f0b0*/  PRMT R19, RZ, 0x7610, R19 ;  /* 0x00007610ff137816 */ /* 0x000fe20000000013 */
[----:B------:R-:W-:Y:S06]  /*f0c0*/  BRA `(.L_x_18693) ;  /* 0x00000000000c7947 */ /* 0x000fec0003800000 */
.L_x_18717:
[----:B------:R0:W5:Y:S01]  /*f0d0*/  LDG.E.U8 R19, desc[UR36][R4.64] ;  /* 0x0000002404137981 */ /* 0x000162000c1e1100 */
[----:B------:R-:W-:Y:S05]  /*f0e0*/  BRA `(.L_x_18693) ;  /* 0x0000000000047947 */ /* 0x000fea0003800000 */
.L_x_18716:
[----:B------:R1:W5:Y:S02]  /*f0f0*/  LDG.E.U8 R19, desc[UR36][R4.64] ;  /* 0x0000002404137981 */ /* 0x000364000c1e1100 */
.L_x_18693:
        /* <DEDUP_REMOVED lines=17> */
.L_x_18724:
[----:B------:R1:W5:Y:S01]  /*f210*/  LDG.E.U8 R0, desc[UR36][R4.64] ;  /* 0x0000002404007981 */ /* 0x000362000c1e1100 */
[----:B------:R-:W-:Y:S05]  /*f220*/  BRA `(.L_x_18726) ;  /* 0x0000000c00647947 */ /* 0x000fea0003800000 */
.L_x_18723:
        /* <DEDUP_REMOVED lines=8> */
.L_x_18728:
[----:B------:R3:W5:Y:S01]  /*f2b0*/  LDG.E.U8 R0, desc[UR36][R4.64] ;  /* 0x0000002404007981 */ /* 0x000762000c1e1100 */
[----:B------:R-:W-:Y:S05]  /*f2c0*/  BRA `(.L_x_18726) ;  /* 0x0000000c003c7947 */ /* 0x000fea0003800000 */
.L_x_18727:
[----:B------:R4:W5:Y:S01]  /*f2d0*/  LDG.E.U16 R0, desc[UR36][R4.64] ;  /* 0x0000002404007981 */ /* 0x000962000c1e1500 */
[----:B------:R-:W-:Y:S05]  /*f2e0*/  BRA `(.L_x_18726) ;  /* 0x0000000c00347947 */ /* 0x000fea0003800000 */
.L_x_18722:
        /* <DEDUP_REMOVED lines=10> */
.L_x_18730:
[----:B------:R-:W2:Y:S02]  /*f390*/  LDG.E.U16 R2, desc[UR36][R4.64] ;  /* 0x0000002404027981 */ /* 0x000ea4000c1e1500 */
[----:B--2---:R-:W-:-:S06]  /*f3a0*/  HADD2.F32 R2, -RZ, R2.H0_H0 ;  /* 0x20000002ff027230 */ /* 0x004fcc0000004100 */
[----:B------:R-:W0:Y:S02]  /*f3b0*/  F2I.S64.TRUNC R2, R2 ;  /* 0x0000000200027311 */ /* 0x000e24000020d900 */
[----:B0-----:R-:W-:Y:S01]  /*f3c0*/  PRMT R0, R2, 0x7610, R0 ;  /* 0x0000761002007816 */ /* 0x001fe20000000000 */
[----:B------:R-:W-:Y:S06]  /*f3d0*/  BRA `(.L_x_18726) ;  /* 0x0000000800f87947 */ /* 0x000fec0003800000 */
.L_x_18729:
        /* <DEDUP_REMOVED lines=10> */
.L_x_18732:
[----:B------:R-:W2:Y:S02]  /*f480*/  LDG.E.U16 R4, desc[UR36][R4.64] ;  /* 0x0000002404047981 */ /* 0x000ea4000c1e1500 */
[----:B--2---:R-:W-:-:S06]  /*f490*/  HADD2.F32 R2, -RZ, R4.H0_H0 ;  /* 0x20000004ff027230 */ /* 0x004fcc0000004100 */
[----:B------:R-:W0:Y:S02]  /*f4a0*/  F2I.S64.TRUNC R2, R2 ;  /* 0x0000000200027311 */ /* 0x000e24000020d900 */
[----:B0-----:R-:W-:Y:S01]  /*f4b0*/  PRMT R0, R2, 0x7610, R0 ;  /* 0x0000761002007816 */ /* 0x001fe20000000000 */
[----:B------:R-:W-:Y:S06]  /*f4c0*/  BRA `(.L_x_18726) ;  /* 0x0000000800bc7947 */ /* 0x000fec0003800000 */
.L_x_18731:
[----:B------:R-:W2:Y:S02]  /*f4d0*/  LDG.E.64 R2, desc[UR36][R4.64] ;  /* 0x0000002404027981 */ /* 0x000ea4000c1e1b00 */
[----:B--2---:R-:W0:Y:S02]  /*f4e0*/  F2I.S64.F64.TRUNC R2, R2 ;  /* 0x0000000200027311 */ /* 0x004e24000030d900 */
[----:B0-----:R-:W-:Y:S01]  /*f4f0*/  PRMT R0, R2, 0x7610, R0 ;  /* 0x0000761002007816 */ /* 0x001fe20000000000 */
[----:B------:R-:W-:Y:S06]  /*f500*/  BRA `(.L_x_18726) ;  /* 0x0000000800ac7947 */ /* 0x000fec0003800000 */
.L_x_18721:
        /* <DEDUP_REMOVED lines=12> */
.L_x_18735:
[----:B------:R-:W2:Y:S02]  /*f5d0*/  LDG.E.64 R4, desc[UR36][R4.64] ;  /* 0x0000002404047981 */ /* 0x000ea4000c1e1b00 */
[----:B--2---:R-:W0:Y:S02]  /*f5e0*/  F2I.S64.F64.TRUNC R2, R4 ;  /* 0x0000000400027311 */ /* 0x004e24000030d900 */
[----:B0-----:R-:W-:Y:S01]  /*f5f0*/  PRMT R0, R2, 0x7610, R0 ;  /* 0x0000761002007816 */ /* 0x001fe20000000000 */
[----:B------:R-:W-:Y:S06]  /*f600*/  BRA `(.L_x_18726) ;  /* 0x00000008006c7947 */ /* 0x000fec0003800000 */
.L_x_18734:
        /* <DEDUP_REMOVED lines=28> */
.L_x_18737:
        /* <DEDUP_REMOVED lines=15> */
.L_x_18736:
[----:B------:R-:W2:Y:S02]  /*f8c0*/  LDG.E.U16 R2, desc[UR36][R4.64] ;  /* 0x0000002404027981 */ /* 0x000ea4000c1e1500 */
[----:B--2---:R-:W-:-:S06]  /*f8d0*/  IMAD.U32 R2, R2, 0x10000, RZ ;  /* 0x0001000002027824 */ /* 0x004fcc00078e00ff */
[----:B------:R-:W0:Y:S02]  /*f8e0*/  F2I.S64.TRUNC R2, R2 ;  /* 0x0000000200027311 */ /* 0x000e24000020d900 */
[----:B0-----:R-:W-:Y:S01]  /*f8f0*/  PRMT R0, R2, 0x7610, R0 ;  /* 0x0000761002007816 */ /* 0x001fe20000000000 */
[----:B------:R-:W-:Y:S06]  /*f900*/  BRA `(.L_x_18726) ;  /* 0x0000000400ac7947 */ /* 0x000fec0003800000 */
.L_x_18733:
        /* <DEDUP_REMOVED lines=10> */
.L_x_18740:
        /* <DEDUP_REMOVED lines=21> */
.L_x_18744:
[----:B------:R-:W-:Y:S05]  /*fb00*/  BSYNC B1 ;  /* 0x0000000000017941 */ /* 0x000fea0003800000 */
.L_x_18743:
[----:B------:R-:W-:Y:S01]  /*fb10*/  IMAD.SHL.U32 R2, R2, 0x100000, RZ ;  /* 0x0010000002027824 */ /* 0x000fe200078e00ff */
[----:B------:R-:W-:-:S04]  /*fb20*/  LEA R3, R0, 0x3b800000, 0x17 ;  /* 0x3b80000000037811 */ /* 0x000fc800078eb8ff */
[----:B------:R-:W-:-:S07]  /*fb30*/  LOP3.LUT R2, R3, R2, R4, 0xfe, !PT ;  /* 0x0000000203027212 */ /* 0x000fce00078efe04 */
.L_x_18742:
[----:B------:R-:W-:Y:S05]  /*fb40*/  BSYNC B0 ;  /* 0x0000000000007941 */ /* 0x000fea0003800000 */
.L_x_18741:
[----:B------:R-:W0:Y:S02]  /*fb50*/  F2I.S64.TRUNC R2, R2 ;  /* 0x0000000200027311 */ /* 0x000e24000020d900 */
[----:B0-----:R-:W-:Y:S01]  /*fb60*/  PRMT R0, R2, 0x7610, R0 ;  /* 0x0000761002007816 */ /* 0x001fe20000000000 */
[----:B------:R-:W-:Y:S06]  /*fb70*/  BRA `(.L_x_18726) ;  /* 0x0000000400107947 */ /* 0x000fec0003800000 */
.L_x_18739:
        /* <DEDUP_REMOVED lines=21> */
.L_x_18748:
[----:B------:R-:W-:Y:S05]  /*fcd0*/  BSYNC B1 ;  /* 0x0000000000017941 */ /* 0x000fea0003800000 */
.L_x_18747:
[----:B------:R-:W-:Y:S01]  /*fce0*/  IMAD.SHL.U32 R2, R2, 0x200000, RZ ;  /* 0x0020000002027824 */ /* 0x000fe200078e00ff */
[----:B------:R-:W-:-:S04]  /*fcf0*/  LEA R3, R0, 0x37800000, 0x17 ;  /* 0x3780000000037811 */ /* 0x000fc800078eb8ff */
[----:B------:R-:W-:-:S07]  /*fd00*/  LOP3.LUT R2, R3, R2, R4, 0xfe, !PT ;  /* 0x0000000203027212 */ /* 0x000fce00078efe04 */
.L_x_18746:
[----:B------:R-:W-:Y:S05]  /*fd10*/  BSYNC B0 ;  /* 0x0000000000007941 */ /* 0x000fea0003800000 */
.L_x_18745:
[----:B------:R-:W0:Y:S02]  /*fd20*/  F2I.S64.TRUNC R2, R2 ;  /* 0x0000000200027311 */ /* 0x000e24000020d900 */
[----:B0-----:R-:W-:Y:S01]  /*fd30*/  PRMT R0, R2, 0x7610, R0 ;  /* 0x0000761002007816 */ /* 0x001fe20000000000 */
[----:B------:R-:W-:Y:S06]  /*fd40*/  BRA `(.L_x_18726) ;  /* 0x00000000009c7947 */ /* 0x000fec0003800000 */
.L_x_18738:
        /* <DEDUP_REMOVED lines=14> */
.L_x_18752:
[----:B------:R-:W-:Y:S05]  /*fe30*/  BSYNC B0 ;  /* 0x0000000000007941 */ /* 0x000fea0003800000 */
.L_x_18751:
[----:B------:R-:W0:Y:S02]  /*fe40*/  F2I.S64.TRUNC R2, R2 ;  /* 0x0000000200027311 */ /* 0x000e24000020d900 */
[----:B0-----:R-:W-:Y:S01]  /*fe50*/  PRMT R0, R2, 0x7610, R0 ;  /* 0x0000761002007816 */ /* 0x001fe20000000000 */
[----:B------:R-:W-:Y:S06]  /*fe60*/  BRA `(.L_x_18726) ;  /* 0x0000000000547947 */ /* 0x000fec0003800000 */
.L_x_18725:
        /* <DEDUP_REMOVED lines=16> */
.L_x_18753:
[----:B------:R-:W-:Y:S01]  /*ff70*/  PRMT R0, RZ, 0x7610, R0 ;  /* 0x00007610ff007816 */ /* 0x000fe20000000000 */
[----:B------:R-:W-:Y:S06]  /*ff80*/  BRA `(.L_x_18726) ;  /* 0x00000000000c7947 */ /* 0x000fec0003800000 */
.L_x_18750:
[----:B------:R0:W5:Y:S01]  /*ff90*/  LDG.E.U8 R0, desc[UR36][R4.64] ;  /* 0x0000002404007981 */ /* 0x000162000c1e1100 */
[----:B------:R-:W-:Y:S05]  /*ffa0*/  BRA `(.L_x_18726) ;  /* 0x0000000000047947 */ /* 0x000fea0003800000 */
.L_x_18749:
[----:B------:R0:W5:Y:S02]  /*ffb0*/  LDG.E.U8 R0, desc[UR36][R4.64] ;  /* 0x0000002404007981 */ /* 0x000164000c1e1100 */
.L_x_18726:
        /* <DEDUP_REMOVED lines=17> */
.L_x_18757:
[----:B------:R-:W-:Y:S01]  /*100d0*/  STG.E.U8 desc[UR36][R16.64], R3 ;  /* 0x0000000310007986 */ /* 0x000fe2000c101124 */
[----:B------:R-:W-:Y:S05]  /*100e0*/  EXIT ;  /* 0x000000000000794d */ /* 0x000fea0003800000 */
.L_x_18756:
        /* <DEDUP_REMOVED lines=10> */
.L_x_18760:
[----:B------:R-:W-:-:S05]  /*10190*/  LOP3.LUT R3, R3, 0xff, RZ, 0xc0, !PT ;  /* 0x000000ff03037812 */ /* 0x000fca00078ec0ff */
[----:B------:R-:W-:Y:S01]  /*101a0*/  STG.E desc[UR36][R16.64], R3 ;  /* 0x0000000310007986 */ /* 0x000fe2000c101924 */
[----:B------:R-:W-:Y:S05]  /*101b0*/  EXIT ;  /* 0x000000000000794d */ /* 0x000fea0003800000 */
.L_x_18759:
[----:B------:R-:W-:-:S05]  /*101c0*/  LOP3.LUT R3, R3, 0xff, RZ, 0xc0, !PT ;  /* 0x000000ff03037812 */ /* 0x000fca00078ec0ff */
[----:B------:R-:W-:Y:S01]  /*101d0*/  STG.E.U16 desc[UR36][R16.64], R3 ;  /* 0x0000000310007986 */ /* 0x000fe2000c101524 */
[----:B------:R-:W-:Y:S05]  /*101e0*/  EXIT ;  /* 0x000000000000794d */ /* 0x000fea0003800000 */
.L_x_18755:
        /* <DEDUP_REMOVED lines=8> */
[----:B0-----:R-:W-:Y:S01]  /*10270*/  STG.E desc[UR36][R16.64], R3 ;  /* 0x0000000310007986 */ /* 0x001fe2000c101924 */
[----:B------:R-:W-:Y:S05]  /*10280*/  EXIT ;  /* 0x000000000000794d */ /* 0x000fea0003800000 */
.L_x_18762:
[----:B------:R-:W-:-:S04]  /*10290*/  LOP3.LUT R3, R3, 0xff, RZ, 0xc0, !PT ;  /* 0x000000ff03037812 */ /* 0x000fc800078ec0ff */
[----:B------:R-:W0:Y:S02]  /*102a0*/  I2F.U16 R0, R3 ;  /* 0x0000000300007306 */ /* 0x000e240000101000 */
[----:B0-----:R-:W-:-:S05]  /*102b0*/  F2FP.F16.F32.PACK_AB R0, RZ, R0 ;  /* 0x00000000ff00723e */ /* 0x001fca00000000ff */
[----:B------:R-:W-:Y:S01]  /*102c0*/  STG.E.U16 desc[UR36][R16.64], R0 ;  /* 0x0000000010007986 */ /* 0x000fe2000c101524 */
[----:B------:R-:W-:Y:S05]  /*102d0*/  EXIT ;  /* 0x000000000000794d */ /* 0x000fea0003800000 */
.L_x_18761:
        /* <DEDUP_REMOVED lines=9> */
[----:B0-----:R-:W-:Y:S01]  /*10370*/  STG.E.64 desc[UR36][R16.64], R4 ;  /* 0x0000000410007986 */ /* 0x001fe2000c101b24 */
[----:B------:R-:W-:Y:S05]  /*10380*/  EXIT ;  /* 0x000000000000794d */ /* 0x000fea0003800000 */
.L_x_18764:
[----:B------:R-:W-:-:S06]  /*10390*/  LOP3.LUT R3, R3, 0xff, RZ, 0xc0, !PT ;  /* 0x000000ff03037812 */ /* 0x000fcc00078ec0ff */
[----:B------:R-:W0:Y:S02]  /*103a0*/  I2F.U16 R3, R3 ;  /* 0x0000000300037306 */ /* 0x000e240000101000 */
[----:B0-----:R-:W-:-:S04]  /*103b0*/  F2FP.F16.F32.PACK_AB R3, RZ, R3 ;  /* 0x00000003ff03723e */ /* 0x001fc800000000ff */
[----:B------:R-:W-:-:S05]  /*103c0*/  PRMT R3, R3, 0x5410, RZ ;  /* 0x0000541003037816 */ /* 0x000fca00000000ff */
[----:B------:R-:W-:Y:S01]  /*103d0*/  STG.E desc[UR36][R16.64], R3 ;  /* 0x0000000310007986 */ /* 0x000fe2000c101924 */
[----:B------:R-:W-:Y:S05]  /*103e0*/  EXIT ;  /* 0x000000000000794d */ /* 0x000fea0003800000 */
.L_x_18763:
[----:B------:R-:W-:-:S06]  /*103f0*/  LOP3.LUT R3, R3, 0xff, RZ, 0xc0, !PT ;  /* 0x000000ff03037812 */ /* 0x000fcc00078ec0ff */
[----:B------:R-:W0:Y:S02]  /*10400*/  I2F.F64.U16 R2, R3 ;  /* 0x0000000300027312 */ /* 0x000e240000101800 */
[----:B0-----:R-:W-:Y:S01]  /*10410*/  STG.E.64 desc[UR36][R16.64], R2 ;  /* 0x0000000210007986 */ /* 0x001fe2000c101b24 */
[----:B------:R-:W-:Y:S05]  /*10420*/  EXIT ;  /* 0x000000000000794d */ /* 0x000fea0003800000 */
.L_x_18754:
        /* <DEDUP_REMOVED lines=12> */
.L_x_18767:
[----:B------:R-:W-:Y:S02]  /*104f0*/  LOP3.LUT R4, R3, 0xff, RZ, 0xc0, !PT ;  /* 0x000000ff03047812 */ /* 0x000fe400078ec0ff */
[----:B------:R-:W-:-:S04]  /*10500*/  CS2R R6, SRZ ;  /* 0x0000000000067805 */ /* 0x000fc8000001ff00 */
[----:B------:R-:W0:Y:S02]  /*10510*/  I2F.F64.U16 R4, R4 ;  /* 0x0000000400047312 */ /* 0x000e240000101800 */
[----:B0-----:R-:W-:Y:S01]  /*10520*/  STG.E.128 desc[UR36][R16.64], R4 ;  /* 0x0000000410007986 */ /* 0x001fe2000c101d24 */
[----:B------:R-:W-:Y:S05]  /*10530*/  EXIT ;  /* 0x000000000000794d */ /* 0x000fea0003800000 */
.L_x_18766:
        /* <DEDUP_REMOVED lines=22> */
.L_x_18771:
[----:B------:R-:W-:Y:S05]  /*106a0*/  BSYNC B0 ;  /* 0x0000000000007941 */ /* 0x000fea0003800000 */
.L_x_18770:
[----:B------:R-:W-:-:S05]  /*106b0*/  LOP3.LUT R3, R0, R3, RZ, 0xfc, !PT ;  /* 0x0000000300037212 */ /* 0x000fca00078efcff */
[----:B------:R-:W-:Y:S01]  /*106c0*/  STG.E.U8 desc[UR36][R16.64], R3 ;  /* 0x0000000310007986 */ /* 0x000fe2000c101124 */
[----:B------:R-:W-:Y:S05]  /*106d0*/  EXIT ;  /* 0x000000000000794d */ /* 0x000fea0003800000 */
.L_x_18769:
        /* <DEDUP_REMOVED lines=14> */
.L_x_18773:
[----:B------:R-:W-:Y:S01]  /*107c0*/  IMAD.MOV.U32 R0, RZ, RZ, 0x7f ;  /* 0x0000007fff007424 */ /* 0x000fe200078e00ff */
[----:B------:R-:W-:-:S04]  /*107d0*/  ISETP.GT.U32.AND P0, PT, R2, 0x7f800000, PT ;  /* 0x7f8000000200780c */ /* 0x000fc80003f04070 */
[----:B------:R-:W-:-:S09]  /*107e0*/  SEL R0, R0, 0x7c, P0 ;  /* 0x0000007c00007807 */ /* 0x000fd20000000000 */
.L_x_18774:
[----:B------:R-:W-:Y:S05]  /*107f0*/  BSYNC B0 ;  /* 0x0000000000007941 */ /* 0x000fea0003800000 */
.L_x_18772:
[----:B------:R-:W-:-:S04]  /*10800*/  LOP3.LUT R2, R3, 0x80000000, RZ, 0xc0, !PT ;  /* 0x8000000003027812 */ /* 0x000fc800078ec0ff */
[----:B------:R-:W-:-:S04]  /*10810*/  SHF.R.U32.HI R3, RZ, 0x18, R2 ;  /* 0x00000018ff037819 */ /* 0x000fc80000011602 */
[----:B------:R-:W-:-:S05]  /*10820*/  LOP3.LUT R3, R0, R3, RZ, 0xfc, !PT ;  /* 0x0000000300037212 */ /* 0x000fca00078efcff */
[----:B------:R-:W-:Y:S01]  /*10830*/  STG.E.U8 desc[UR36][R16.64], R3 ;  /* 0x0000000310007986 */ /* 0x000fe2000c101124 */
[----:B------:R-:W-:Y:S05]  /*10840*/  EXIT ;  /* 0x000000000000794d */ /* 0x000fea0003800000 */
.L_x_18768:
[----:B------:R-:W-:-:S04]  /*10850*/  LOP3.LUT R3, R3, 0xff, RZ, 0xc0, !PT ;  /* 0x000000ff03037812 */ /* 0x000fc800078ec0ff */
[----:B------:R-:W0:Y:S02]  /*10860*/  I2F.U16 R0, R3 ;  /* 0x0000000300007306 */ /* 0x000e240000101000 */
[----:B0-----:R-:W-:-:S05]  /*10870*/  F2FP.BF16.F32.PACK_AB R0, RZ, R0 ;  /* 0x00000000ff00723e */ /* 0x001fca00000010ff */
[----:B------:R-:W-:Y:S01]  /*10880*/  STG.E.U16 desc[UR36][R16.64], R0 ;  /* 0x0000000010007986 */ /* 0x000fe2000c101524 */
[----:B------:R-:W-:Y:S05]  /*10890*/  EXIT ;  /* 0x000000000000794d */ /* 0x000fea0003800000 */
.L_x_18765:
        /* <DEDUP_REMOVED lines=9> */
[----:B------:R-:W-:Y:S01]  /*10930*/  STG.E.U16 desc[UR36][R16.64], R3 ;  /* 0x0000000310007986 */ /* 0x000fe2000c101524 */
[----:B------:R-:W-:Y:S05]  /*10940*/  EXIT ;  /* 0x000000000000794d */ /* 0x000fea0003800000 */
.L_x_18777:
        /* <DEDUP_REMOVED lines=18> */
.L_x_18780:
[----:B------:R-:W-:-:S04]  /*10a70*/  LOP3.LUT R2, R3, 0x80000000, RZ, 0xc0, !PT ;  /* 0x8000000003027812 */ /* 0x000fc800078ec0ff */
[----:B------:R-:W-:-:S04]  /*10a80*/  SHF.R.U32.HI R3, RZ, 0x18, R2 ;  /* 0x00000018ff037819 */ /* 0x000fc80000011602 */
[----:B------:R-:W-:-:S04]  /*10a90*/  LOP3.LUT R0, R0, R3, RZ, 0xfc, !PT ;  /* 0x0000000300007212 */ /* 0x000fc800078efcff */
[----:B------:R-:W-:-:S07]  /*10aa0*/  PRMT R8, R0, 0x7610, R8 ;  /* 0x0000761000087816 */ /* 0x000fce0000000008 */
.L_x_18779:
[----:B------:R-:W-:Y:S05]  /*10ab0*/  BSYNC B0 ;  /* 0x0000000000007941 */ /* 0x000fea0003800000 */
.L_x_18778:
[----:B------:R-:W-:Y:S01]  /*10ac0*/  STG.E.U8 desc[UR36][R16.64], R8 ;  /* 0x0000000810007986 */ /* 0x000fe2000c101124 */
[----:B------:R-:W-:Y:S05]  /*10ad0*/  EXIT ;  /* 0x000000000000794d */ /* 0x000fea0003800000 */
.L_x_18776:
        /* <DEDUP_REMOVED lines=18> */
.L_x_18783:
[----:B------:R-:W-:-:S04]  /*10c00*/  LOP3.LUT R2, R3, 0x80000000, RZ, 0xc0, !PT ;  /* 0x8000000003027812 */ /* 0x000fc800078ec0ff */
[----:B------:R-:W-:-:S04]  /*10c10*/  SHF.R.U32.HI R3, RZ, 0x18, R2 ;  /* 0x00000018ff037819 */ /* 0x000fc80000011602 */
[----:B------:R-:W-:-:S04]  /*10c20*/  LOP3.LUT R0, R0, R3, RZ, 0xfc, !PT ;  /* 0x0000000300007212 */ /* 0x000fc800078efcff */
[----:B------:R-:W-:-:S07]  /*10c30*/  PRMT R8, R0, 0x7610, R8 ;  /* 0x0000761000087816 */ /* 0x000fce0000000008 */
.L_x_18782:
[----:B------:R-:W-:Y:S05]  /*10c40*/  BSYNC B0 ;  /* 0x0000000000007941 */ /* 0x000fea0003800000 */
.L_x_18781:
[----:B------:R-:W-:Y:S01]  /*10c50*/  STG.E.U8 desc[UR36][R16.64], R8 ;  /* 0x0000000810007986 */ /* 0x000fe2000c101124 */
[----:B------:R-:W-:Y:S05]  /*10c60*/  EXIT ;  /* 0x000000000000794d */ /* 0x000fea0003800000 */
.L_x_18775:
        /* <DEDUP_REMOVED lines=23> */
.L_x_18758:
        /* <DEDUP_REMOVED lines=16> */
.L_x_18786:
[----:B------:R-:W-:Y:S05]  /*10ee0*/  EXIT ;  /* 0x000000000000794d */ /* 0x000fea0003800000 */
.L_x_18785:
[----:B------:R-:W-:Y:S01]  /*10ef0*/  LOP3.LUT R2, R3, 0xff, RZ, 0xc0, !PT ;  /* 0x000000ff03027812 */ /* 0x000fe200078ec0ff */
[----:B------:R-:W-:-:S05]  /*10f00*/  IMAD.MOV.U32 R3, RZ, RZ, RZ ;  /* 0x000000ffff037224 */ /* 0x000fca00078e00ff */
[----:B------:R-:W-:Y:S01]  /*10f10*/  STG.E.64 desc[UR36][R16.64], R2 ;  /* 0x0000000210007986 */ /* 0x000fe2000c101b24 */
[----:B------:R-:W-:Y:S05]  /*10f20*/  EXIT ;  /* 0x000000000000794d */ /* 0x000fea0003800000 */
.L_x_18784:
[----:B------:R-:W-:-:S05]  /*10f30*/  LOP3.LUT R3, R3, 0xff, RZ, 0xc0, !PT ;  /* 0x000000ff03037812 */ /* 0x000fca00078ec0ff */
[----:B------:R-:W-:Y:S01]  /*10f40*/  STG.E desc[UR36][R16.64], R3 ;  /* 0x0000000310007986 */ /* 0x000fe2000c101924 */
[----:B------:R-:W-:Y:S05]  /*10f50*/  EXIT ;  /* 0x000000000000794d */ /* 0x000fea0003800000 */
.L_x_18787:
        /* <DEDUP_REMOVED lines=10> */
.L_x_32204:


//--------------------- .text._ZN2at6native27unrolled_elementwise_kernelINS0_13BinaryFunctorIhhhZZZNS0_21heaviside_kernel_cudaERNS_18TensorIteratorBaseEENKUlvE_clEvENKUlvE_clEvEUlhhE_EESt5arrayIPcLm3EELi4E23TrivialOffsetCalculatorILi2EjESC_ILi1EjENS0_6memory12LoadWithCastILi2EEENSF_13StoreWithCastILi1EEEEEviT_T0_T2_T3_T4_T5_ --------------------------
	.section	.text._ZN2at6native27unrolled_elementwise_kernelINS0_13BinaryFunctorIhhhZZZNS0_21heaviside_kernel_cudaERNS_18TensorIteratorBaseEENKUlvE_clEvENKUlvE_clEvEUlhhE_EESt5arrayIPcLm3EELi4E23TrivialOffsetCalculatorILi2EjESC_ILi1EjENS0_6memory12LoadWithCastILi2EEENSF_13StoreWithCastILi1EEEEEviT_T0_T2_T3_T4_T5_,"ax",@progbits
	.align	128
        .global         _ZN2at6native27unrolled_elementwise_kernelINS0_13BinaryFunctorIhhhZZZNS0_21heaviside_kernel_cudaERNS_18TensorIteratorBaseEENKUlvE_clEvENKUlvE_clEvEUlhhE_EESt5arrayIPcLm3EELi4E23TrivialOffsetCalculatorILi2EjESC_ILi1EjENS0_6memory12LoadWithCastILi2EEENSF_13StoreWithCastILi1EEEEEviT_T0_T2_T3_T4_T5_
        .type           _ZN2at6native27unrolled_elementwise_kernelINS0_13BinaryFunctorIhhhZZZNS0_21heaviside_kernel_cudaERNS_18TensorIteratorBaseEENKUlvE_clEvENKUlvE_clEvEUlhhE_EESt5arrayIPcLm3EELi4E23TrivialOffsetCalculatorILi2EjESC_ILi1EjENS0_6memory12LoadWithCastILi2EEENSF_13StoreWithCastILi1EEEEEviT_T0_T2_T3_T4_T5_,@function
        .size           _ZN2at6native27unrolled_elementwise_kernelINS0_13BinaryFunctorIhhhZZZNS0_21heaviside_kernel_cudaERNS_18TensorIteratorBaseEENKUlvE_clEvENKUlvE_clEvEUlhhE_EESt5arrayIPcLm3EELi4E23TrivialOffsetCalculatorILi2EjESC_ILi1EjENS0_6memory12LoadWithCastILi2EEENSF_13StoreWithCastILi1EEEEEviT_T0_T2_T3_T4_T5_,(.L_x_32205 - _ZN2at6native27unrolled_elementwise_kernelINS0_13BinaryFunctorIhhhZZZNS0_21heaviside_kernel_cudaERNS_18TensorIteratorBaseEENKUlvE_clEvENKUlvE_clEvEUlhhE_EESt5arrayIPcLm3EELi4E23TrivialOffsetCalculatorILi2EjESC_ILi1EjENS0_6memory12LoadWithCastILi2EEENSF_13StoreWithCastILi1EEEEEviT_T0_T2_T3_T4_T5_)
        .other          _ZN2at6native27unrolled_elementwise_kernelINS0_13BinaryFunctorIhhhZZZNS0_21heaviside_kernel_cudaERNS_18TensorIteratorBaseEENKUlvE_clEvENKUlvE_clEvEUlhhE_EESt5arrayIPcLm3EELi4E23TrivialOffsetCalculatorILi2EjESC_ILi1EjENS0_6memory12LoadWithCastILi2EEENSF_13StoreWithCastILi1EEEEEviT_T0_T2_T3_T4_T5_,@"STO_CUDA_ENTRY STV_DEFAULT"
_ZN2at6native27unrolled_elementwise_kernelINS0_13BinaryFunctorIhhhZZZNS0_21heaviside_kernel_cudaERNS_18TensorIteratorBaseEENKUlvE_clEvENKUlvE_clEvEUlhhE_EESt5arrayIPcLm3EELi4E23TrivialOffsetCalculatorILi2EjESC_ILi1EjENS0_6memory12LoadWithCastILi2EEENSF_13StoreWithCastILi1EEEEEviT_T0_T2_T3_T4_T5_:
.text._ZN2at6native27unrolled_elementwise_kernelINS0_13BinaryFunctorIhhhZZZNS0_21heaviside_kernel_cudaERNS_18TensorIteratorBaseEENKUlvE_clEvENKUlvE_clEvEUlhhE_EESt5arrayIPcLm3EELi4E23TrivialOffsetCalculatorILi2EjESC_ILi1EjENS0_6memory12LoadWithCastILi2EEENSF_13StoreWithCastILi1EEEEEviT_T0_T2_T3_T4_T5_:
        /* <DEDUP_REMOVED lines=33> */
.L_x_18793:
[----:B------:R3:W5:Y:S01]  /*0210*/  LDG.E.U8 R19, desc[UR36][R6.64] ;  /* 0x0000002406137981 */ /* 0x000762000c1e1100 */
[----:B------:R-:W-:Y:S05]  /*0220*/  BRA `(.L_x_18795) ;  /* 0x0000000c00687947 */ /* 0x000fea0003800000 */
.L_x_18792:
        /* <DEDUP_REMOVED lines=8> */
.L_x_18797:
[----:B------:R1:W5:Y:S01]  /*02b0*/  LDG.E.U8 R19, desc[UR36][R6.64] ;  /* 0x0000002406137981 */ /* 0x000362000c1e1100 */
[----:B------:R-:W-:Y:S05]  /*02c0*/  BRA `(.L_x_18795) ;  /* 0x0000000c00407947 */ /* 0x000fea0003800000 */
.L_x_18796:
[----:B------:R2:W5:Y:S01]  /*02d0*/  LDG.E.U16 R19, desc[UR36][R6.64] ;  /* 0x0000002406137981 */ /* 0x000562000c1e1500 */
[----:B------:R-:W-:Y:S05]  /*02e0*/  BRA `(.L_x_18795) ;  /* 0x0000000c00387947 */ /* 0x000fea0003800000 */
.L_x_18791:
        /* <DEDUP_REMOVED lines=10> */
.L_x_18799:
[----:B------:R-:W2:Y:S02]  /*0390*/  LDG.E.U16 R4, desc[UR36][R6.64] ;  /* 0x0000002406047981 */ /* 0x000ea4000c1e1500 */
[----:B--2---:R-:W-:-:S06]  /*03a0*/  HADD2.F32 R4, -RZ, R4.H0_H0 ;  /* 0x20000004ff047230 */ /* 0x004fcc0000004100 */
[----:B------:R-:W0:Y:S02]  /*03b0*/  F2I.S64.TRUNC R4, R4 ;  /* 0x0000000400047311 */ /* 0x000e24000020d900 */
[----:B0-----:R-:W-:Y:S01]  /*03c0*/  PRMT R19, R4, 0x7610, R19 ;  /* 0x0000761004137816 */ /* 0x001fe20000000013 */
[----:B------:R-:W-:Y:S06]  /*03d0*/  BRA `(.L_x_18795) ;  /* 0x0000000800fc7947 */ /* 0x000fec0003800000 */
.L_x_18798:
        /* <DEDUP_REMOVED lines=10> */
.L_x_18801:
[----:B------:R-:W2:Y:S02]  /*0480*/  LDG.E.U16 R6, desc[UR36][R6.64] ;  /* 0x0000002406067981 */ /* 0x000ea4000c1e1500 */
[----:B--2---:R-:W-:-:S06]  /*0490*/  HADD2.F32 R4, -RZ, R6.H0_H0 ;  /* 0x20000006ff047230 */ /* 0x004fcc0000004100 */
[----:B------:R-:W0:Y:S02]  /*04a0*/  F2I.S64.TRUNC R4, R4 ;  /* 0x0000000400047311 */ /* 0x000e24000020d900 */
[----:B0-----:R-:W-:Y:S01]  /*04b0*/  PRMT R19, R4, 0x7610, R19 ;  /* 0x0000761004137816 */ /* 0x001fe20000000013 */
[----:B------:R-:W-:Y:S06]  /*04c0*/  BRA `(.L_x_18795) ;  /* 0x0000000800c07947 */ /* 0x000fec0003800000 */
.L_x_18800:
[----:B------:R-:W2:Y:S02]  /*04d0*/  LDG.E.64 R4, desc[UR36][R6.64] ;  /* 0x0000002406047981 */ /* 0x000ea4000c1e1b00 */
[----:B--2---:R-:W0:Y:S02]  /*04e0*/  F2I.S64.F64.TRUNC R4, R4 ;  /* 0x0000000400047311 */ /* 0x004e24000030d900 */
[----:B0-----:R-:W-:Y:S01]  /*04f0*/  PRMT R19, R4, 0x7610, R19 ;  /* 0x0000761004137816 */ /* 0x001fe20000000013 */
[----:B------:R-:W-:Y:S06]  /*0500*/  BRA `(.L_x_18795) ;  /* 0x0000000800b07947 */ /* 0x000fec0003800000 */
.L_x_18790:
        /* <DEDUP_REMOVED lines=12> */
.L_x_18804:
[----:B------:R-:W2:Y:S02]  /*05d0*/  LDG.E.64 R6, desc[UR36][R6.64] ;  /* 0x0000002406067981 */ /* 0x000ea4000c1e1b00 */
[----:B--2---:R-:W0:Y:S02]  /*05e0*/  F2I.S64.F64.TRUNC R4, R6 ;  /* 0x0000000600047311 */ /* 0x004e24000030d900 */
[----:B0-----:R-:W-:Y:S01]  /*05f0*/  PRMT R19, R4, 0x7610, R19 ;  /* 0x0000761004137816 */ /* 0x001fe20000000013 */
[----:B------:R-:W-:Y:S06]  /*0600*/  BRA `(.L_x_18795) ;  /* 0x0000000800707947 */ /* 0x000fec0003800000 */
.L_x_18803:
        /* <DEDUP_REMOVED lines=28> */
.L_x_18806:
        /* <DEDUP_REMOVED lines=13> */
[----:B------:R-:W0:Y:S02]  /*08a0*/  F2I.S64.TRUNC R4, R0 ;  /* 0x0000000000047311 */ /* 0x000e24000020d900 */
[----:B0-----:R-:W-:Y:S01]  /*08b0*/  PRMT R19, R4, 0x7610, R19 ;  /* 0x0000761004137816 */ /* 0x001fe20000000013 */
[----:B------:R-:W-:Y:S06]  /*08c0*/  BRA `(.L_x_18795) ;  /* 0x0000000400c07947 */ /* 0x000fec0003800000 */
.L_x_18805:
[----:B------:R-:W2:Y:S02]  /*08d0*/  LDG.E.U16 R4, desc[UR36][R6.64] ;  /* 0x0000002406047981 */ /* 0x000ea4000c1e1500 */
[----:B--2---:R-:W-:-:S06]  /*08e0*/  IMAD.U32 R4, R4, 0x10000, RZ ;  /* 0x0001000004047824 */ /* 0x004fcc00078e00ff */
[----:B------:R-:W0:Y:S02]  /*08f0*/  F2I.S64.TRUNC R4, R4 ;  /* 0x0000000400047311 */ /* 0x000e24000020d900 */
[----:B0-----:R-:W-:Y:S01]  /*0900*/  PRMT R19, R4, 0x7610, R19 ;  /* 0x0000761004137816 */ /* 0x001fe20000000013 */
[----:B------:R-:W-:Y:S06]  /*0910*/  BRA `(.L_x_18795) ;  /* 0x0000000400ac7947 */ /* 0x000fec0003800000 */
.L_x_18802:
        /* <DEDUP_REMOVED lines=10> */
.L_x_18809:
        /* <DEDUP_REMOVED lines=21> */
.L_x_18813:
[----:B------:R-:W-:Y:S05]  /*0b10*/  BSYNC B1 ;  /* 0x0000000000017941 */ /* 0x000fea0003800000 */
.L_x_18812:
[----:B------:R-:W-:Y:S01]  /*0b20*/  IMAD.SHL.U32 R3, R3, 0x100000, RZ ;  /* 0x0010000003037824 */ /* 0x000fe200078e00ff */
[----:B------:R-:W-:-:S04]  /*0b30*/  LEA R5, R0, 0x3b800000, 0x17 ;  /* 0x3b80000000057811 */ /* 0x000fc800078eb8ff */
[----:B------:R-:W-:-:S07]  /*0b40*/  LOP3.LUT R4, R5, R3, R6, 0xfe, !PT ;  /* 0x0000000305047212 */ /* 0x000fce00078efe06 */
.L_x_18811:
[----:B------:R-:W-:Y:S05]  /*0b50*/  BSYNC B0 ;  /* 0x0000000000007941 */ /* 0x000fea0003800000 */
.L_x_18810:
[----:B------:R-:W0:Y:S02]  /*0b60*/  F2I.S64.TRUNC R4, R4 ;  /* 0x0000000400047311 */ /* 0x000e24000020d900 */
[----:B0-----:R-:W-:Y:S01]  /*0b70*/  PRMT R19, R4, 0x7610, R19 ;  /* 0x0000761004137816 */ /* 0x001fe20000000013 */
[----:B------:R-:W-:Y:S06]  /*0b80*/  BRA `(.L_x_18795) ;  /* 0x0000000400107947 */ /* 0x000fec0003800000 */
.L_x_18808:
        /* <DEDUP_REMOVED lines=21> */
.L_x_18817:
[----:B------:R-:W-:Y:S05]  /*0ce0*/  BSYNC B1 ;  /* 0x0000000000017941 */ /* 0x000fea0003800000 */
.L_x_18816:
[----:B------:R-:W-:Y:S01]  /*0cf0*/  IMAD.SHL.U32 R3, R3, 0x200000, RZ ;  /* 0x0020000003037824 */ /* 0x000fe200078e00ff */
[----:B------:R-:W-:-:S04]  /*0d00*/  LEA R5, R0, 0x37800000, 0x17 ;  /* 0x3780000000057811 */ /* 0x000fc800078eb8ff */
[----:B------:R-:W-:-:S07]  /*0d10*/  LOP3.LUT R4, R5, R3, R6, 0xfe, !PT ;  /* 0x0000000305047212 */ /* 0x000fce00078efe06 */
.L_x_18815:
[----:B------:R-:W-:Y:S05]  /*0d20*/  BSYNC B0 ;  /* 0x0000000000007941 */ /* 0x000fea0003800000 */
.L_x_18814:
[----:B------:R-:W0:Y:S02]  /*0d30*/  F2I.S64.TRUNC R4, R4 ;  /* 0x0000000400047311 */ /* 0x000e24000020d900 */
[----:B0-----:R-:W-:Y:S01]  /*0d40*/  PRMT R19, R4, 0x7610, R19 ;  /* 0x0000761004137816 */ /* 0x001fe20000000013 */
[----:B------:R-:W-:Y:S06]  /*0d50*/  BRA `(.L_x_18795) ;  /* 0x00000000009c7947 */ /* 0x000fec0003800000 */
.L_x_18807:
        /* <DEDUP_REMOVED lines=14> */
.L_x_18821:
[----:B------:R-:W-:Y:S05]  /*0e40*/  BSYNC B0 ;  /* 0x0000000000007941 */ /* 0x000fea0003800000 */
.L_x_18820:
[----:B------:R-:W0:Y:S02]  /*0e50*/  F2I.S64.TRUNC R4, R4 ;  /* 0x0000000400047311 */ /* 0x000e24000020d900 */
[----:B0-----:R-:W-:Y:S01]  /*0e60*/  PRMT R19, R4, 0x7610, R19 ;  /* 0x0000761004137816 */ /* 0x001fe20000000013 */
[----:B------:R-:W-:Y:S06]  /*0e70*/  BRA `(.L_x_18795) ;  /* 0x0000000000547947 */ /* 0x000fec0003800000 */
.L_x_18794:
        /* <DEDUP_REMOVED lines=16> */
.L_x_18822:
[----:B------:R-:W-:Y:S01]  /*0f80*/  PRMT R19, RZ, 0x7610, R19 ;  /* 0x00007610ff137816 */ /* 0x000fe20000000013 */
[----:B------:R-:W-:Y:S06]  /*0f90*/  BRA `(.L_x_18795) ;  /* 0x00000000000c7947 */ /* 0x000fec0003800000 */
.L_x_18819:
[----:B------:R0:W5:Y:S01]  /*0fa0*/  LDG.E.U8 R19, desc[UR36][R6.64] ;  /* 0x0000002406137981 */ /* 0x000162000c1e1100 */
[----:B------:R-:W-:Y:S05]  /*0fb0*/  BRA `(.L_x_18795) ;  /* 0x0000000000047947 */ /* 0x000fea0003800000 */
.L_x_18818:
[----:B------:R0:W5:Y:S02]  /*0fc0*/  LDG.E.U8 R19, desc[UR36][R6.64] ;  /* 0x0000002406137981 */ /* 0x000164000c1e1100 */
.L_x_18795:
        /* <DEDUP_REMOVED lines=18> */
.L_x_18826:
[----:B------:R1:W5:Y:S01]  /*10f0*/  LDG.E.U8 R24, desc[UR36][R6.64] ;  /* 0x0000002406187981 */ /* 0x000362000c1e1100 */
[----:B------:R-:W-:Y:S05]  /*1100*/  BRA `(.L_x_18828) ;  /* 0x0000000c00647947 */ /* 0x000fea0003800000 */
.L_x_18825:
        /* <DEDUP_REMOVED lines=8> */
.L_x_18830:
[----:B------:R3:W5:Y:S01]  /*1190*/  LDG.E.U8 R24, desc[UR36][R6.64] ;  /* 0x0000002406187981 */ /* 0x000762000c1e1100 */
[----:B------:R-:W-:Y:S05]  /*11a0*/  BRA `(.L_x_18828) ;  /* 0x0000000c003c7947 */ /* 0x000fea0003800000 */
.L_x_18829:
[----:B------:R2:W5:Y:S01]  /*11b0*/  LDG.E.U16 R24, desc[UR36][R6.64] ;  /* 0x0000002406187981 */ /* 0x000562000c1e1500 */
[----:B------:R-:W-:Y:S05]  /*11c0*/  BRA `(.L_x_18828) ;  /* 0x0000000c00347947 */ /* 0x000fea0003800000 */
.L_x_18824:
        /* <DEDUP_REMOVED lines=10> */
.L_x_18832:
[----:B------:R-:W2:Y:S02]  /*1270*/  LDG.E.U16 R4, desc[UR36][R6.64] ;  /* 0x0000002406047981 */ /* 0x000ea4000c1e1500 */
[----:B--2---:R-:W-:-:S06]  /*1280*/  HADD2.F32 R4, -RZ, R4.H0_H0 ;  /* 0x20000004ff047230 */ /* 0x004fcc0000004100 */
[----:B------:R-:W0:Y:S02]  /*1290*/  F2I.S64.TRUNC R4, R4 ;  /* 0x0000000400047311 */ /* 0x000e24000020d900 */
[----:B0-----:R-:W-:Y:S01]  /*12a0*/  PRMT R24, R4, 0x7610, R24 ;  /* 0x0000761004187816 */ /* 0x001fe20000000018 */
[----:B------:R-:W-:Y:S06]  /*12b0*/  BRA `(.L_x_18828) ;  /* 0x0000000800f87947 */ /* 0x000fec0003800000 */
.L_x_18831:
        /* <DEDUP_REMOVED lines=10> */
.L_x_18834:
[----:B------:R-:W2:Y:S02]  /*1360*/  LDG.E.U16 R6, desc[UR36][R6.64] ;  /* 0x0000002406067981 */ /* 0x000ea4000c1e1500 */
[----:B--2---:R-:W-:-:S06]  /*1370*/  HADD2.F32 R4, -RZ, R6.H0_H0 ;  /* 0x20000006ff047230 */ /* 0x004fcc0000004100 */
[----:B------:R-:W0:Y:S02]  /*1380*/  F2I.S64.TRUNC R4, R4 ;  /* 0x0000000400047311 */ /* 0x000e24000020d900 */
[----:B0-----:R-:W-:Y:S01]  /*1390*/  PRMT R24, R4, 0x7610, R24 ;  /* 0x0000761004187816 */ /* 0x001fe20000000018 */
[----:B------:R-:W-:Y:S06]  /*13a0*/  BRA `(.L_x_18828) ;  /* 0x0000000800bc7947 */ /* 0x000fec0003800000 */
.L_x_18833:
[----:B------:R-:W2:Y:S02]  /*13b0*/  LDG.E.64 R4, desc[UR36][R6.64] ;  /* 0x0000002406047981 */ /* 0x000ea4000c1e1b00 */
[----:B--2---:R-:W0:Y:S02]  /*13c0*/  F2I.S64.F64.TRUNC R4, R4 ;  /* 0x0000000400047311 */ /* 0x004e24000030d900 */
[----:B0-----:R-:W-:Y:S01]  /*13d0*/  PRMT R24, R4, 0x7610, R24 ;  /* 0x0000761004187816 */ /* 0x001fe20000000018 */
[----:B------:R-:W-:Y:S06]  /*13e0*/  BRA `(.L_x_18828) ;  /* 0x0000000800ac7947 */ /* 0x000fec0003800000 */
.L_x_18823:
        /* <DEDUP_REMOVED lines=12> */
.L_x_18837:
[----:B------:R-:W2:Y:S02]  /*14b0*/  LDG.E.64 R6, desc[UR36][R6.64] ;  /* 0x0000002406067981 */ /* 0x000ea4000c1e1b00 */
[----:B--2---:R-:W0:Y:S02]  /*14c0*/  F2I.S64.F64.TRUNC R4, R6 ;  /* 0x0000000600047311 */ /* 0x004e24000030d900 */
[----:B0-----:R-:W-:Y:S01]  /*14d0*/  PRMT R24, R4, 0x7610, R24 ;  /* 0x0000761004187816 */ /* 0x001fe20000000018 */
[----:B------:R-:W-:Y:S06]  /*14e0*/  BRA `(.L_x_18828) ;  /* 0x00000008006c7947 */ /* 0x000fec0003800000 */
.L_x_18836:
        /* <DEDUP_REMOVED lines=28> */
.L_x_18839:
        /* <DEDUP_REMOVED lines=15> */
.L_x_18838:
[----:B------:R-:W2:Y:S02]  /*17a0*/  LDG.E.U16 R4, desc[UR36][R6.64] ;  /* 0x0000002406047981 */ /* 0x000ea4000c1e1500 */
[----:B--2---:R-:W-:-:S06]  /*17b0*/  IMAD.U32 R4, R4, 0x10000, RZ ;  /* 0x0001000004047824 */ /* 0x004fcc00078e00ff */
[----:B------:R-:W0:Y:S02]  /*17c0*/  F2I.S64.TRUNC R4, R4 ;  /* 0x0000000400047311 */ /* 0x000e24000020d900 */
[----:B0-----:R-:W-:Y:S01]  /*17d0*/  PRMT R24, R4, 0x7610, R24 ;  /* 0x0000761004187816 */ /* 0x001fe20000000018 */
[----:B------:R-:W-:Y:S06]  /*17e0*/  BRA `(.L_x_18828) ;  /* 0x0000000400ac7947 */ /* 0x000fec0003800000 */
.L_x_18835:
        /* <DEDUP_REMOVED lines=10> */
.L_x_18842:
        /* <DEDUP_REMOVED lines=21> */
.L_x_18846:
[----:B------:R-:W-:Y:S05]  /*19e0*/  BSYNC B1 ;  /* 0x0000000000017941 */ /* 0x000fea0003800000 */
.L_x_18845:
[----:B------:R-:W-:Y:S01]  /*19f0*/  IMAD.SHL.U32 R3, R3, 0x100000, RZ ;  /* 0x0010000003037824 */ /* 0x000fe200078e00ff */
[----:B------:R-:W-:-:S04]  /*1a00*/  LEA R5, R0, 0x3b800000, 0x17 ;  /* 0x3b80000000057811 */ /* 0x000fc800078eb8ff */
[----:B------:R-:W-:-:S07]  /*1a10*/  LOP3.LUT R4, R5, R3, R6, 0xfe, !PT ;  /* 0x0000000305047212 */ /* 0x000fce00078efe06 */
.L_x_18844:
[----:B------:R-:W-:Y:S05]  /*1a20*/  BSYNC B0 ;  /* 0x0000000000007941 */ /* 0x000fea0003800000 */
.L_x_18843:
[----:B------:R-:W0:Y:S02]  /*1a30*/  F2I.S64.TRUNC R4, R4 ;  /* 0x0000000400047311 */ /* 0x000e24000020d900 */
[----:B0-----:R-:W-:Y:S01]  /*1a40*/  PRMT R24, R4, 0x7610, R24 ;  /* 0x0000761004187816 */ /* 0x001fe20000000018 */
[----:B------:R-:W-:Y:S06]  /*1a50*/  BRA `(.L_x_18828) ;  /* 0x0000000400107947 */ /* 0x000fec0003800000 */
.L_x_18841:
        /* <DEDUP_REMOVED lines=21> */
.L_x_18850:
[----:B------:R-:W-:Y:S05]  /*1bb0*/  BSYNC B1 ;  /* 0x0000000000017941 */ /* 0x000fea0003800000 */
.L_x_18849:
[----:B------:R-:W-:Y:S01]  /*1bc0*/  IMAD.SHL.U32 R3, R3, 0x200000, RZ ;  /* 0x0020000003037824 */ /* 0x000fe200078e00ff */
[----:B------:R-:W-:-:S04]  /*1bd0*/  LEA R5, R0, 0x37800000, 0x17 ;  /* 0x3780000000057811 */ /* 0x000fc800078eb8ff */
[----:B------:R-:W-:-:S07]  /*1be0*/  LOP3.LUT R4, R5, R3, R6, 0xfe, !PT ;  /* 0x0000000305047212 */ /* 0x000fce00078efe06 */
.L_x_18848:
[----:B------:R-:W-:Y:S05]  /*1bf0*/  BSYNC B0 ;  /* 0x0000000000007941 */ /* 0x000fea0003800000 */
.L_x_18847:
[----:B------:R-:W0:Y:S02]  /*1c00*/  F2I.S64.TRUNC R4, R4 ;  /* 0x0000000400047311 */ /* 0x000e24000020d900 */
[----:B0-----:R-:W-:Y:S01]  /*1c10*/  PRMT R24, R4, 0x7610, R24 ;  /* 0x0000761004187816 */ /* 0x001fe20000000018 */
[----:B------:R-:W-:Y:S06]  /*1c20*/  BRA `(.L_x_18828) ;  /* 0x00000000009c7947 */ /* 0x000fec0003800000 */
.L_x_18840:
        /* <DEDUP_REMOVED lines=14> */
.L_x_18854:
[----:B------:R-:W-:Y:S05]  /*1d10*/  BSYNC B0 ;  /* 0x0000000000007941 */ /* 0x000fea0003800000 */
.L_x_18853:
[----:B------:R-:W0:Y:S02]  /*1d20*/  F2I.S64.TRUNC R4, R4 ;  /* 0x0000000400047311 */ /* 0x000e24000020d900 */
[----:B0-----:R-:W-:Y:S01]  /*1d30*/  PRMT R24, R4, 0x7610, R24 ;  /* 0x0000761004187816 */ /* 0x001fe20000000018 */
[----:B------:R-:W-:Y:S06]  /*1d40*/  BRA `(.L_x_18828) ;  /* 0x0000000000547947 */ /* 0x000fec0003800000 */
.L_x_18827:
        /* <DEDUP_REMOVED lines=16> */
.L_x_18855:
[----:B------:R-:W-:Y:S01]  /*1e50*/  PRMT R24, RZ, 0x7610, R24 ;  /* 0x00007610ff187816 */ /* 0x000fe20000000018 */
[----:B------:R-:W-:Y:S06]  /*1e60*/  BRA `(.L_x_18828) ;  /* 0x00000000000c7947 */ /* 0x000fec0003800000 */
.L_x_18852:
[----:B------:R0:W5:Y:S01]  /*1e70*/  LDG.E.U8 R24, desc[UR36][R6.64] ;  /* 0x0000002406187981 */ /* 0x000162000c1e1100 */
[----:B------:R-:W-:Y:S05]  /*1e80*/  BRA `(.L_x_18828) ;  /* 0x0000000000047947 */ /* 0x000fea0003800000 */
.L_x_18851:
[----:B------:R0:W5:Y:S02]  /*1e90*/  LDG.E.U8 R24, desc[UR36][R6.64] ;  /* 0x0000002406187981 */ /* 0x000164000c1e1100 */
.L_x_18828:
[----:B------:R-:W1:Y:S02]  /*1ea0*/  S2R R29, SR_TID.X ;  /* 0x00000000001d7919 */ /* 0x000e640000002100 */
[----:B-1----:R-:W-:-:S07]  /*1eb0*/  VIADD R29, R29, 0x80 ;  /* 0x000000801d1d7836 */ /* 0x002fce0000000000 */
.L_x_18789:
[----:B------:R-:W-:Y:S05]  /*1ec0*/  BSYNC B6 ;  /* 0x0000000000067941 */ /* 0x000fea0003800000 */
.L_x_18788:
        /* <DEDUP_REMOVED lines=23> */
.L_x_18861:
[----:B------:R3:W5:Y:S01]  /*2040*/  LDG.E.U8 R28, desc[UR36][R6.64] ;  /* 0x00000024061c7981 */ /* 0x000762000c1e1100 */
[----:B------:R-:W-:Y:S05]  /*2050*/  BRA `(.L_x_18863) ;  /* 0x0000000c00647947 */ /* 0x000fea0003800000 */
.L_x_18860:
        /* <DEDUP_REMOVED lines=8> */
.L_x_18865:
[----:B------:R0:W5:Y:S01]  /*20e0*/  LDG.E.U8 R28, desc[UR36][R6.64] ;  /* 0x00000024061c7981 */ /* 0x000162000c1e1100 */
[----:B------:R-:W-:Y:S05]  /*20f0*/  BRA `(.L_x_18863) ;  /* 0x0000000c003c7947 */ /* 0x000fea0003800000 */
.L_x_18864:
[----:B------:R0:W5:Y:S01]  /*2100*/  LDG.E.U16 R28, desc[UR36][R6.64] ;  /* 0x00000024061c7981 */ /* 0x000162000c1e1500 */
[----:B------:R-:W-:Y:S05]  /*2110*/  BRA `(.L_x_18863) ;  /* 0x0000000c00347947 */ /* 0x000fea0003800000 */
.L_x_18859:
        /* <DEDUP_REMOVED lines=10> */
.L_x_18867:
[----:B------:R-:W2:Y:S02]  /*21c0*/  LDG.E.U16 R4, desc[UR36][R6.64] ;  /* 0x0000002406047981 */ /* 0x000ea4000c1e1500 */
[----:B--2---:R-:W-:-:S06]  /*21d0*/  HADD2.F32 R4, -RZ, R4.H0_H0 ;  /* 0x20000004ff047230 */ /* 0x004fcc0000004100 */
[----:B------:R-:W0:Y:S02]  /*21e0*/  F2I.S64.TRUNC R4, R4 ;  /* 0x0000000400047311 */ /* 0x000e24000020d900 */
[----:B0-----:R-:W-:Y:S01]  /*21f0*/  PRMT R28, R4, 0x7610, R28 ;  /* 0x00007610041c7816 */ /* 0x001fe2000000001c */
[----:B------:R-:W-:Y:S06]  /*2200*/  BRA `(.L_x_18863) ;  /* 0x0000000800f87947 */ /* 0x000fec0003800000 */
.L_x_18866:
        /* <DEDUP_REMOVED lines=10> */
.L_x_18869:
[----:B------:R-:W2:Y:S02]  /*22b0*/  LDG.E.U16 R6, desc[UR36][R6.64] ;  /* 0x0000002406067981 */ /* 0x000ea4000c1e1500 */
[----:B--2---:R-:W-:-:S06]  /*22c0*/  HADD2.F32 R4, -RZ, R6.H0_H0 ;  /* 0x20000006ff047230 */ /* 0x004fcc0000004100 */
[----:B------:R-:W0:Y:S02]  /*22d0*/  F2I.S64.TRUNC R4, R4 ;  /* 0x0000000400047311 */ /* 0x000e24000020d900 */
[----:B0-----:R-:W-:Y:S01]  /*22e0*/  PRMT R28, R4, 0x7610, R28 ;  /* 0x00007610041c7816 */ /* 0x001fe2000000001c */
[----:B------:R-:W-:Y:S06]  /*22f0*/  BRA `(.L_x_18863) ;  /* 0x0000000800bc7947 */ /* 0x000fec0003800000 */
.L_x_18868:
[----:B------:R-:W2:Y:S02]  /*2300*/  LDG.E.64 R4, desc[UR36][R6.64] ;  /* 0x0000002406047981 */ /* 0x000ea4000c1e1b00 */
[----:B--2---:R-:W0:Y:S02]  /*2310*/  F2I.S64.F64.TRUNC R4, R4 ;  /* 0x0000000400047311 */ /* 0x004e24000030d900 */
[----:B0-----:R-:W-:Y:S01]  /*2320*/  PRMT R28, R4, 0x7610, R28 ;  /* 0x00007610041c7816 */ /* 0x001fe2000000001c */
[----:B------:R-:W-:Y:S06]  /*2330*/  BRA `(.L_x_18863) ;  /* 0x0000000800ac7947 */ /* 0x000fec0003800000 */
.L_x_18858:
        /* <DEDUP_REMOVED lines=12> */
.L_x_18872:
[----:B------:R-:W2:Y:S02]  /*2400*/  LDG.E.64 R6, desc[UR36][R6.64] ;  /* 0x0000002406067981 */ /* 0x000ea4000c1e1b00 */
[----:B--2---:R-:W0:Y:S02]  /*2410*/  F2I.S64.F64.TRUNC R4, R6 ;  /* 0x0000000600047311 */ /* 0x004e24000030d900 */
[----:B0-----:R-:W-:Y:S01]  /*2420*/  PRMT R28, R4, 0x7610, R28 ;  /* 0x00007610041c7816 */ /* 0x001fe2000000001c */
[----:B------:R-:W-:Y:S06]  /*2430*/  BRA `(.L_x_18863) ;  /* 0x00000008006c7947 */ /* 0x000fec0003800000 */
.L_x_18871:
        /* <DEDUP_REMOVED lines=28> */
.L_x_18874:
        /* <DEDUP_REMOVED lines=15> */
.L_x_18873:
[----:B------:R-:W2:Y:S02]  /*26f0*/  LDG.E.U16 R4, desc[UR36][R6.64] ;  /* 0x0000002406047981 */ /* 0x000ea4000c1e1500 */
[----:B--2---:R-:W-:-:S06]  /*2700*/  IMAD.U32 R4, R4, 0x10000, RZ ;  /* 0x0001000004047824 */ /* 0x004fcc00078e00ff */
[----:B------:R-:W0:Y:S02]  /*2710*/  F2I.S64.TRUNC R4, R4 ;  /* 0x0000000400047311 */ /* 0x000e24000020d900 */
[----:B0-----:R-:W-:Y:S01]  /*2720*/  PRMT R28, R4, 0x7610, R28 ;  /* 0x00007610041c7816 */ /* 0x001fe2000000001c */
[----:B------:R-:W-:Y:S06]  /*2730*/  BRA `(.L_x_18863) ;  /* 0x0000000400ac7947 */ /* 0x000fec0003800000 */
.L_x_18870:
        /* <DEDUP_REMOVED lines=10> */
.L_x_18877:
        /* <DEDUP_REMOVED lines=21> */
.L_x_18881:
[----:B------:R-:W-:Y:S05]  /*2930*/  BSYNC B1 ;  /* 0x0000000000017941 */ /* 0x000fea0003800000 */
.L_x_18880:
[----:B------:R-:W-:Y:S01]  /*2940*/  IMAD.SHL.U32 R3, R3, 0x100000, RZ ;  /* 0x0010000003037824 */ /* 0x000fe200078e00ff */
[----:B------:R-:W-:-:S04]  /*2950*/  LEA R5, R0, 0x3b800000, 0x17 ;  /* 0x3b80000000057811 */ /* 0x000fc800078eb8ff */
[----:B------:R-:W-:-:S07]  /*2960*/  LOP3.LUT R4, R5, R3, R6, 0xfe, !PT ;  /* 0x0000000305047212 */ /* 0x000fce00078efe06 */
.L_x_18879:
[----:B------:R-:W-:Y:S05]  /*2970*/  BSYNC B0 ;  /* 0x0000000000007941 */ /* 0x000fea0003800000 */
.L_x_18878:
[----:B------:R-:W0:Y:S02]  /*2980*/  F2I.S64.TRUNC R4, R4 ;  /* 0x0000000400047311 */ /* 0x000e24000020d900 */
[----:B0-----:R-:W-:Y:S01]  /*2990*/  PRMT R28, R4, 0x7610, R28 ;  /* 0x00007610041c7816 */ /* 0x001fe2000000001c */
[----:B------:R-:W-:Y:S06]  /*29a0*/  BRA `(.L_x_18863) ;  /* 0x0000000400107947 */ /* 0x000fec0003800000 */
.L_x_18876:
        /* <DEDUP_REMOVED lines=21> */
.L_x_18885:
[----:B------:R-:W-:Y:S05]  /*2b00*/  BSYNC B1 ;  /* 0x0000000000017941 */ /* 0x000fea0003800000 */
.L_x_18884:
[----:B------:R-:W-:Y:S01]  /*2b10*/  IMAD.SHL.U32 R3, R3, 0x200000, RZ ;  /* 0x0020000003037824 */ /* 0x000fe200078e00ff */
[----:B------:R-:W-:-:S04]  /*2b20*/  LEA R5, R0, 0x37800000, 0x17 ;  /* 0x3780000000057811 */ /* 0x000fc800078eb8ff */
[----:B------:R-:W-:-:S07]  /*2b30*/  LOP3.LUT R4, R5, R3, R6, 0xfe, !PT ;  /* 0x0000000305047212 */ /* 0x000fce00078efe06 */
.L_x_18883:
[----:B------:R-:W-:Y:S05]  /*2b40*/  BSYNC B0 ;  /* 0x0000000000007941 */ /* 0x000fea0003800000 */
.L_x_18882:
[----:B------:R-:W0:Y:S02]  /*2b50*/  F2I.S64.TRUNC R4, R4 ;  /* 0x0000000400047311 */ /* 0x000e24000020d900 */
[----:B0-----:R-:W-:Y:S01]  /*2b60*/  PRMT R28, R4, 0x7610, R28 ;  /* 0x00007610041c7816 */ /* 0x001fe2000000001c */
[----:B------:R-:W-:Y:S06]  /*2b70*/  BRA `(.L_x_18863) ;  /* 0x00000000009c7947 */ /* 0x000fec0003800000 */
.L_x_18875:
        /* <DEDUP_REMOVED lines=14> */
.L_x_18889:
[----:B------:R-:W-:Y:S05]  /*2c60*/  BSYNC B0 ;  /* 0x0000000000007941 */ /* 0x000fea0003800000 */
.L_x_18888:
[----:B------:R-:W0:Y:S02]  /*2c70*/  F2I.S64.TRUNC R4, R4 ;  /* 0x0000000400047311 */ /* 0x000e24000020d900 */
[----:B0-----:R-:W-:Y:S01]  /*2c80*/  PRMT R28, R4, 0x7610, R28 ;  /* 0x00007610041c7816 */ /* 0x001fe2000000001c */
[----:B------:R-:W-:Y:S06]  /*2c90*/  BRA `(.L_x_18863) ;  /* 0x0000000000547947 */ /* 0x000fec0003800000 */
.L_x_18862:
        /* <DEDUP_REMOVED lines=16> */
.L_x_18890:
[----:B------:R-:W-:Y:S01]  /*2da0*/  PRMT R28, RZ, 0x7610, R28 ;  /* 0x00007610ff1c7816 */ /* 0x000fe2000000001c */
[----:B------:R-:W-:Y:S06]  /*2db0*/  BRA `(.L_x_18863) ;  /* 0x00000000000c7947 */ /* 0x000fec0003800000 */
.L_x_18887:
[----:B------:R0:W5:Y:S01]  /*2dc0*/  LDG.E.U8 R28, desc[UR36][R6.64] ;  /* 0x00000024061c7981 */ /* 0x000162000c1e1100 */
[----:B------:R-:W-:Y:S05]  /*2dd0*/  BRA `(.L_x_18863) ;  /* 0x0000000000047947 */ /* 0x000fea0003800000 */
.L_x_18886:
[----:B------:R1:W5:Y:S02]  /*2de0*/  LDG.E.U8 R28, desc[UR36][R6.64] ;  /* 0x00000024061c7981 */ /* 0x000364000c1e1100 */
.L_x_18863:
        /* <DEDUP_REMOVED lines=18> */
.L_x_18894:
[----:B------:R4:W5:Y:S01]  /*2f10*/  LDG.E.U8 R22, desc[UR36][R6.64] ;  /* 0x0000002406167981 */ /* 0x000962000c1e1100 */
[----:B------:R-:W-:Y:S05]  /*2f20*/  BRA `(.L_x_18896) ;  /* 0x0000000c00647947 */ /* 0x000fea0003800000 */
.L_x_18893:
        /* <DEDUP_REMOVED lines=8> */
.L_x_18898:
[----:B------:R0:W5:Y:S01]  /*2fb0*/  LDG.E.U8 R22, desc[UR36][R6.64] ;  /* 0x0000002406167981 */ /* 0x000162000c1e1100 */
[----:B------:R-:W-:Y:S05]  /*2fc0*/  BRA `(.L_x_18896) ;  /* 0x0000000c003c7947 */ /* 0x000fea0003800000 */
.L_x_18897:
[----:B------:R0:W5:Y:S01]  /*2fd0*/  LDG.E.U16 R22, desc[UR36][R6.64] ;  /* 0x0000002406167981 */ /* 0x000162000c1e1500 */
[----:B------:R-:W-:Y:S05]  /*2fe0*/  BRA `(.L_x_18896) ;  /* 0x0000000c00347947 */ /* 0x000fea0003800000 */
.L_x_18892:
        /* <DEDUP_REMOVED lines=10> */
.L_x_18900:
[----:B------:R-:W2:Y:S02]  /*3090*/  LDG.E.U16 R4, desc[UR36][R6.64] ;  /* 0x0000002406047981 */ /* 0x000ea4000c1e1500 */
[----:B--2---:R-:W-:-:S06]  /*30a0*/  HADD2.F32 R4, -RZ, R4.H0_H0 ;  /* 0x20000004ff047230 */ /* 0x004fcc0000004100 */
[----:B------:R-:W0:Y:S02]  /*30b0*/  F2I.S64.TRUNC R4, R4 ;  /* 0x0000000400047311 */ /* 0x000e24000020d900 */
[----:B0-----:R-:W-:Y:S01]  /*30c0*/  PRMT R22, R4, 0x7610, R22 ;  /* 0x0000761004167816 */ /* 0x001fe20000000016 */
[----:B------:R-:W-:Y:S06]  /*30d0*/  BRA `(.L_x_18896) ;  /* 0x0000000800f87947 */ /* 0x000fec0003800000 */
.L_x_18899:
        /* <DEDUP_REMOVED lines=10> */
.L_x_18902:
[----:B------:R-:W2:Y:S02]  /*3180*/  LDG.E.U16 R6, desc[UR36][R6.64] ;  /* 0x0000002406067981 */ /* 0x000ea4000c1e1500 */
[----:B--2---:R-:W-:-:S06]  /*3190*/  HADD2.F32 R4, -RZ, R6.H0_H0 ;  /* 0x20000006ff047230 */ /* 0x004fcc0000004100 */
[----:B------:R-:W0:Y:S02]  /*31a0*/  F2I.S64.TRUNC R4, R4 ;  /* 0x0000000400047311 */ /* 0x000e24000020d900 */
[----:B0-----:R-:W-:Y:S01]  /*31b0*/  PRMT R22, R4, 0x7610, R22 ;  /* 0x0000761004167816 */ /* 0x001fe20000000016 */
[----:B------:R-:W-:Y:S06]  /*31c0*/  BRA `(.L_x_18896) ;  /* 0x0000000800bc7947 */ /* 0x000fec0003800000 */
.L_x_18901:
[----:B------:R-:W2:Y:S02]  /*31d0*/  LDG.E.64 R4, desc[UR36][R6.64] ;  /* 0x0000002406047981 */ /* 0x000ea4000c1e1b00 */
[----:B--2---:R-:W0:Y:S02]  /*31e0*/  F2I.S64.F64.TRUNC R4, R4 ;  /* 0x0000000400047311 */ /* 0x004e24000030d900 */
[----:B0-----:R-:W-:Y:S01]  /*31f0*/  PRMT R22, R4, 0x7610, R22 ;  /* 0x0000761004167816 */ /* 0x001fe20000000016 */
[----:B------:R-:W-:Y:S06]  /*3200*/  BRA `(.L_x_18896) ;  /* 0x0000000800ac7947 */ /* 0x000fec0003800000 */
.L_x_18891:
        /* <DEDUP_REMOVED lines=12> */
.L_x_18905:
[----:B------:R-:W2:Y:S02]  /*32d0*/  LDG.E.64 R6, desc[UR36][R6.64] ;  /* 0x0000002406067981 */ /* 0x000ea4000c1e1b00 */
[----:B--2---:R-:W0:Y:S02]  /*32e0*/  F2I.S64.F64.TRUNC R4, R6 ;  /* 0x0000000600047311 */ /* 0x004e24000030d900 */
[----:B0-----:R-:W-:Y:S01]  /*32f0*/  PRMT R22, R4, 0x7610, R22 ;  /* 0x0000761004167816 */ /* 0x001fe20000000016 */
[----:B------:R-:W-:Y:S06]  /*3300*/  BRA `(.L_x_18896) ;  /* 0x00000008006c7947 */ /* 0x000fec0003800000 */
.L_x_18904:
        /* <DEDUP_REMOVED lines=28> */
.L_x_18907:
        /* <DEDUP_REMOVED lines=15> */
.L_x_18906:
[----:B------:R-:W2:Y:S02]  /*35c0*/  LDG.E.U16 R4, desc[UR36][R6.64] ;  /* 0x0000002406047981 */ /* 0x000ea4000c1e1500 */
[----:B--2---:R-:W-:-:S06]  /*35d0*/  IMAD.U32 R4, R4, 0x10000, RZ ;  /* 0x0001000004047824 */ /* 0x004fcc00078e00ff */
[----:B------:R-:W0:Y:S02]  /*35e0*/  F2I.S64.TRUNC R4, R4 ;  /* 0x0000000400047311 */ /* 0x000e24000020d900 */
[----:B0-----:R-:W-:Y:S01]  /*35f0*/  PRMT R22, R4, 0x7610, R22 ;  /* 0x0000761004167816 */ /* 0x001fe20000000016 */
[----:B------:R-:W-:Y:S06]  /*3600*/  BRA `(.L_x_18896) ;  /* 0x0000000400ac7947 */ /* 0x000fec0003800000 */
.L_x_18903:
        /* <DEDUP_REMOVED lines=10> */
.L_x_18910:
        /* <DEDUP_REMOVED lines=21> */
.L_x_18914:
[----:B------:R-:W-:Y:S05]  /*3800*/  BSYNC B1 ;  /* 0x0000000000017941 */ /* 0x000fea0003800000 */
.L_x_18913:
[----:B------:R-:W-:Y:S01]  /*3810*/  IMAD.SHL.U32 R3, R3, 0x100000, RZ ;  /* 0x0010000003037824 */ /* 0x000fe200078e00ff */
[----:B------:R-:W-:-:S04]  /*3820*/  LEA R5, R0, 0x3b800000, 0x17 ;  /* 0x3b80000000057811 */ /* 0x000fc800078eb8ff */
[----:B------:R-:W-:-:S07]  /*3830*/  LOP3.LUT R4, R5, R3, R6, 0xfe, !PT ;  /* 0x0000000305047212 */ /* 0x000fce00078efe06 */
.L_x_18912:
[----:B------:R-:W-:Y:S05]  /*3840*/  BSYNC B0 ;  /* 0x0000000000007941 */ /* 0x000fea0003800000 */
.L_x_18911:
[----:B------:R-:W0:Y:S02]  /*3850*/  F2I.S64.TRUNC R4, R4 ;  /* 0x0000000400047311 */ /* 0x000e24000020d900 */
[----:B0-----:R-:W-:Y:S01]  /*3860*/  PRMT R22, R4, 0x7610, R22 ;  /* 0x0000761004167816 */ /* 0x001fe20000000016 */
[----:B------:R-:W-:Y:S06]  /*3870*/  BRA `(.L_x_18896) ;  /* 0x0000000400107947 */ /* 0x000fec0003800000 */
.L_x_18909:
        /* <DEDUP_REMOVED lines=21> */
.L_x_18918:
[----:B------:R-:W-:Y:S05]  /*39d0*/  BSYNC B1 ;  /* 0x0000000000017941 */ /* 0x000fea0003800000 */
.L_x_18917:
[----:B------:R-:W-:Y:S01]  /*39e0*/  IMAD.SHL.U32 R3, R3, 0x200000, RZ ;  /* 0x0020000003037824 */ /* 0x000fe200078e00ff */
[----:B------:R-:W-:-:S04]  /*39f0*/  LEA R5, R0, 0x37800000, 0x17 ;  /* 0x3780000000057811 */ /* 0x000fc800078eb8ff */
[----:B------:R-:W-:-:S07]  /*3a00*/  LOP3.LUT R4, R5, R3, R6, 0xfe, !PT ;  /* 0x0000000305047212 */ /* 0x000fce00078efe06 */
.L_x_18916:
[----:B------:R-:W-:Y:S05]  /*3a10*/  BSYNC B0 ;  /* 0x0000000000007941 */ /* 0x000fea0003800000 */
.L_x_18915:
[----:B------:R-:W0:Y:S02]  /*3a20*/  F2I.S64.TRUNC R4, R4 ;  /* 0x0000000400047311 */ /* 0x000e24000020d900 */
[----:B0-----:R-:W-:Y:S01]  /*3a30*/  PRMT R22, R4, 0x7610, R22 ;  /* 0x0000761004167816 */ /* 0x001fe20000000016 */
[----:B------:R-:W-:Y:S06]  /*3a40*/  BRA `(.L_x_18896) ;  /* 0x00000000009c7947 */ /* 0x000fec0003800000 */
.L_x_18908:
        /* <DEDUP_REMOVED lines=14> */
.L_x_18922:
[----:B------:R-:W-:Y:S05]  /*3b30*/  BSYNC B0 ;  /* 0x0000000000007941 */ /* 0x000fea0003800000 */
.L_x_18921:
[----:B------:R-:W0:Y:S02]  /*3b40*/  F2I.S64.TRUNC R4, R4 ;  /* 0x0000000400047311 */ /* 0x000e24000020d900 */
[----:B0-----:R-:W-:Y:S01]  /*3b50*/  PRMT R22, R4, 0x7610, R22 ;  /* 0x0000761004167816 */ /* 0x001fe20000000016 */
[----:B------:R-:W-:Y:S06]  /*3b60*/  BRA `(.L_x_18896) ;  /* 0x0000000000547947 */ /* 0x000fec0003800000 */
.L_x_18895:
        /* <DEDUP_REMOVED lines=16> */
.L_x_18923:
[----:B------:R-:W-:Y:S01]  /*3c70*/  PRMT R22, RZ, 0x7610, R22 ;  /* 0x00007610ff167816 */ /* 0x000fe20000000016 */
[----:B------:R-:W-:Y:S06]  /*3c80*/  BRA `(.L_x_18896) ;  /* 0x00000000000c7947 */ /* 0x000fec0003800000 */
.L_x_18920:
[----:B------:R1:W5:Y:S01]  /*3c90*/  LDG.E.U8 R22, desc[UR36][R6.64] ;  /* 0x0000002406167981 */ /* 0x000362000c1e1100 */
[----:B------:R-:W-:Y:S05]  /*3ca0*/  BRA `(.L_x_18896) ;  /* 0x0000000000047947 */ /* 0x000fea0003800000 */
.L_x_18919:
[----:B------:R2:W5:Y:S02]  /*3cb0*/  LDG.E.U8 R22, desc[UR36][R6.64] ;  /* 0x0000002406167981 */ /* 0x000564000c1e1100 */
.L_x_18896:
[----:B------:R-:W-:-:S07]  /*3cc0*/  VIADD R29, R29, 0x80 ;  /* 0x000000801d1d7836 */ /* 0x000fce0000000000 */
.L_x_18857:
[----:B------:R-:W-:Y:S05]  /*3cd0*/  BSYNC B6 ;  /* 0x0000000000067941 */ /* 0x000fea0003800000 */
.L_x_18856:
        /* <DEDUP_REMOVED lines=11> */
[----:B01234-:R-:W-:-:S05]  /*3d90*/  IMAD R7, R17, UR4, RZ ;  /* 0x0000000411077c24 */ /* 0x01ffca000f8e02ff */
[----:B------:R-:W-:-:S05]  /*3da0*/  IADD3 R6, P0, R7, R4, RZ ;  /* 0x0000000407067210 */ /* 0x000fca0007f1e0ff */
        /* <DEDUP_REMOVED lines=12> */
.L_x_18929:
[----:B------:R3:W5:Y:S01]  /*3e70*/  LDG.E.U8 R26, desc[UR36][R6.64] ;  /* 0x00000024061a7981 */ /* 0x000762000c1e1100 */
[----:B------:R-:W-:Y:S05]  /*3e80*/  BRA `(.L_x_18931) ;  /* 0x0000000c00647947 */ /* 0x000fea0003800000 */
.L_x_18928:
        /* <DEDUP_REMOVED lines=8> */
.L_x_18933:
[----:B------:R0:W5:Y:S01]  /*3f10*/  LDG.E.U8 R26, desc[UR36][R6.64] ;  /* 0x00000024061a7981 */ /* 0x000162000c1e1100 */
[----:B------:R-:W-:Y:S05]  /*3f20*/  BRA `(.L_x_18931) ;  /* 0x0000000c003c7947 */ /* 0x000fea0003800000 */
.L_x_18932:
[----:B------:R0:W5:Y:S01]  /*3f30*/  LDG.E.U16 R26, desc[UR36][R6.64] ;  /* 0x00000024061a7981 */ /* 0x000162000c1e1500 */
[----:B------:R-:W-:Y:S05]  /*3f40*/  BRA `(.L_x_18931) ;  /* 0x0000000c00347947 */ /* 0x000fea0003800000 */
.L_x_18927:
        /* <DEDUP_REMOVED lines=10> */
.L_x_18935:
[----:B------:R-:W2:Y:S02]  /*3ff0*/  LDG.E.U16 R4, desc[UR36][R6.64] ;  /* 0x0000002406047981 */ /* 0x000ea4000c1e1500 */
[----:B--2---:R-:W-:-:S06]  /*4000*/  HADD2.F32 R4, -RZ, R4.H0_H0 ;  /* 0x20000004ff047230 */ /* 0x004fcc0000004100 */
[----:B------:R-:W0:Y:S02]  /*4010*/  F2I.S64.TRUNC R4, R4 ;  /* 0x0000000400047311 */ /* 0x000e24000020d900 */
[----:B0-----:R-:W-:Y:S01]  /*4020*/  PRMT R26, R4, 0x7610, R26 ;  /* 0x00007610041a7816 */ /* 0x001fe2000000001a */
[----:B------:R-:W-:Y:S06]  /*4030*/  BRA `(.L_x_18931) ;  /* 0x0000000800f87947 */ /* 0x000fec0003800000 */
.L_x_18934:
        /* <DEDUP_REMOVED lines=10> */
.L_x_18937:
[----:B------:R-:W2:Y:S02]  /*40e0*/  LDG.E.U16 R6, desc[UR36][R6.64] ;  /* 0x0000002406067981 */ /* 0x000ea4000c1e1500 */
[----:B--2---:R-:W-:-:S06]  /*40f0*/  HADD2.F32 R4, -RZ, R6.H0_H0 ;  /* 0x20000006ff047230 */ /* 0x004fcc0000004100 */
[----:B------:R-:W0:Y:S02]  /*4100*/  F2I.S64.TRUNC R4, R4 ;  /* 0x0000000400047311 */ /* 0x000e24000020d900 */
[----:B0-----:R-:W-:Y:S01]  /*4110*/  PRMT R26, R4, 0x7610, R26 ;  /* 0x00007610041a7816 */ /* 0x001fe2000000001a */
[----:B------:R-:W-:Y:S06]  /*4120*/  BRA `(.L_x_18931) ;  /* 0x0000000800bc7947 */ /* 0x000fec0003800000 */
.L_x_18936:
[----:B------:R-:W2:Y:S02]  /*4130*/  LDG.E.64 R4, desc[UR36][R6.64] ;  /* 0x0000002406047981 */ /* 0x000ea4000c1e1b00 */
[----:B--2---:R-:W0:Y:S02]  /*4140*/  F2I.S64.F64.TRUNC R4, R4 ;  /* 0x0000000400047311 */ /* 0x004e24000030d900 */
[----:B0-----:R-:W-:Y:S01]  /*4150*/  PRMT R26, R4, 0x7610, R26 ;  /* 0x00007610041a7816 */ /* 0x001fe2000000001a */
[----:B------:R-:W-:Y:S06]  /*4160*/  BRA `(.L_x_18931) ;  /* 0x0000000800ac7947 */ /* 0x000fec0003800000 */
.L_x_18926:
        /* <DEDUP_REMOVED lines=12> */
.L_x_18940:
[----:B------:R-:W2:Y:S02]  /*4230*/  LDG.E.64 R6, desc[UR36][R6.64] ;  /* 0x0000002406067981 */ /* 0x000ea4000c1e1b00 */
[----:B--2---:R-:W0:Y:S02]  /*4240*/  F2I.S64.F64.TRUNC R4, R6 ;  /* 0x0000000600047311 */ /* 0x004e24000030d900 */
[----:B0-----:R-:W-:Y:S01]  /*4250*/  PRMT R26, R4, 0x7610, R26 ;  /* 0x00007610041a7816 */ /* 0x001fe2000000001a */
[----:B------:R-:W-:Y:S06]  /*4260*/  BRA `(.L_x_18931) ;  /* 0x00000008006c7947 */ /* 0x000fec0003800000 */
.L_x_18939:
        /* <DEDUP_REMOVED lines=28> */
.L_x_18942:
        /* <DEDUP_REMOVED lines=15> */
.L_x_18941:
[----:B------:R-:W2:Y:S02]  /*4520*/  LDG.E.U16 R4, desc[UR36][R6.64] ;  /* 0x0000002406047981 */ /* 0x000ea4000c1e1500 */
[----:B--2---:R-:W-:-:S06]  /*4530*/  IMAD.U32 R4, R4, 0x10000, RZ ;  /* 0x0001000004047824 */ /* 0x004fcc00078e00ff */
[----:B------:R-:W0:Y:S02]  /*4540*/  F2I.S64.TRUNC R4, R4 ;  /* 0x0000000400047311 */ /* 0x000e24000020d900 */
[----:B0-----:R-:W-:Y:S01]  /*4550*/  PRMT R26, R4, 0x7610, R26 ;  /* 0x00007610041a7816 */ /* 0x001fe2000000001a */
[----:B------:R-:W-:Y:S06]  /*4560*/  BRA `(.L_x_18931) ;  /* 0x0000000400ac7947 */ /* 0x000fec0003800000 */
.L_x_18938:
        /* <DEDUP_REMOVED lines=10> */
.L_x_18945:
        /* <DEDUP_REMOVED lines=21> */
.L_x_18949:
[----:B------:R-:W-:Y:S05]  /*4760*/  BSYNC B1 ;  /* 0x0000000000017941 */ /* 0x000fea0003800000 */
.L_x_18948:
[----:B------:R-:W-:Y:S01]  /*4770*/  IMAD.SHL.U32 R3, R3, 0x100000, RZ ;  /* 0x0010000003037824 */ /* 0x000fe200078e00ff */
[----:B------:R-:W-:-:S04]  /*4780*/  LEA R5, R0, 0x3b800000, 0x17 ;  /* 0x3b80000000057811 */ /* 0x000fc800078eb8ff */
[----:B------:R-:W-:-:S07]  /*4790*/  LOP3.LUT R4, R5, R3, R6, 0xfe, !PT ;  /* 0x0000000305047212 */ /* 0x000fce00078efe06 */
.L_x_18947:
[----:B------:R-:W-:Y:S05]  /*47a0*/  BSYNC B0 ;  /* 0x0000000000007941 */ /* 0x000fea0003800000 */
.L_x_18946:
[----:B------:R-:W0:Y:S02]  /*47b0*/  F2I.S64.TRUNC R4, R4 ;  /* 0x0000000400047311 */ /* 0x000e24000020d900 */
[----:B0-----:R-:W-:Y:S01]  /*47c0*/  PRMT R26, R4, 0x7610, R26 ;  /* 0x00007610041a7816 */ /* 0x001fe2000000001a */
[----:B------:R-:W-:Y:S06]  /*47d0*/  BRA `(.L_x_18931) ;  /* 0x0000000400107947 */ /* 0x000fec0003800000 */
.L_x_18944:
        /* <DEDUP_REMOVED lines=21> */
.L_x_18953:
[----:B------:R-:W-:Y:S05]  /*4930*/  BSYNC B1 ;  /* 0x0000000000017941 */ /* 0x000fea0003800000 */
.L_x_18952:
[----:B------:R-:W-:Y:S01]  /*4940*/  IMAD.SHL.U32 R3, R3, 0x200000, RZ ;  /* 0x0020000003037824 */ /* 0x000fe200078e00ff */
[----:B------:R-:W-:-:S04]  /*4950*/  LEA R5, R0, 0x37800000, 0x17 ;  /* 0x3780000000057811 */ /* 0x000fc800078eb8ff */
[----:B------:R-:W-:-:S07]  /*4960*/  LOP3.LUT R4, R5, R3, R6, 0xfe, !PT ;  /* 0x0000000305047212 */ /* 0x000fce00078efe06 */
.L_x_18951:
[----:B------:R-:W-:Y:S05]  /*4970*/  BSYNC B0 ;  /* 0x0000000000007941 */ /* 0x000fea0003800000 */
.L_x_18950:
[----:B------:R-:W0:Y:S02]  /*4980*/  F2I.S64.TRUNC R4, R4 ;  /* 0x0000000400047311 */ /* 0x000e24000020d900 */
[----:B0-----:R-:W-:Y:S01]  /*4990*/  PRMT R26, R4, 0x7610, R26 ;  /* 0x00007610041a7816 */ /* 0x001fe2000000001a */
[----:B------:R-:W-:Y:S06]  /*49a0*/  BRA `(.L_x_18931) ;  /* 0x00000000009c7947 */ /* 0x000fec0003800000 */
.L_x_18943:
        /* <DEDUP_REMOVED lines=14> */
.L_x_18957:
[----:B------:R-:W-:Y:S05]  /*4a90*/  BSYNC B0 ;  /* 0x0000000000007941 */ /* 0x000fea0003800000 */
.L_x_18956:
[----:B------:R-:W0:Y:S02]  /*4aa0*/  F2I.S64.TRUNC R4, R4 ;  /* 0x0000000400047311 */ /* 0x000e24000020d900 */
[----:B0-----:R-:W-:Y:S01]  /*4ab0*/  PRMT R26, R4, 0x7610, R26 ;  /* 0x00007610041a7816 */ /* 0x001fe2000000001a */
[----:B------:R-:W-:Y:S06]  /*4ac0*/  BRA `(.L_x_18931) ;  /* 0x0000000000547947 */ /* 0x000fec0003800000 */
.L_x_18930:
        /* <DEDUP_REMOVED lines=16> */
.L_x_18958:
[----:B------:R-:W-:Y:S01]  /*4bd0*/  PRMT R26, RZ, 0x7610, R26 ;  /* 0x00007610ff1a7816 */ /* 0x000fe2000000001a */
[----:B------:R-:W-:Y:S06]  /*4be0*/  BRA `(.L_x_18931) ;  /* 0x00000000000c7947 */ /* 0x000fec0003800000 */
.L_x_18955:
[----:B------:R1:W5:Y:S01]  /*4bf0*/  LDG.E.U8 R26, desc[UR36][R6.64] ;  /* 0x00000024061a7981 */ /* 0x000362000c1e1100 */
[----:B------:R-:W-:Y:S05]  /*4c00*/  BRA `(.L_x_18931) ;  /* 0x0000000000047947 */ /* 0x000fea0003800000 */
.L_x_18954:
[----:B------:R2:W5:Y:S02]  /*4c10*/  LDG.E.U8 R26, desc[UR36][R6.64] ;  /* 0x00000024061a7981 */ /* 0x000564000c1e1100 */
.L_x_18931:
[----:B------:R-:W0:Y:S01]  /*4c20*/  LDC.U8 R3, c[0x0][0x235] ;  /* 0x00008d40ff037b82 */ /* 0x000e220000000000 */
[----:B------:R-:W-:Y:S02]  /*4c30*/  ULDC UR4, c[0x0][0x23c] ;  /* 0x00008f0000047ab9 */ /* 0x000fe40000000800 */
[----:B01234-:R-:W-:-:S05]  /*4c40*/  IMAD R7, R17, UR4, RZ ;  /* 0x0000000411077c24 */ /* 0x01ffca000f8e02ff */
[----:B------:R-:W0:Y:S01]  /*4c50*/  LDC.64 R4, c[0x0][0x228] ;  /* 0x00008a00ff047b82 */ /* 0x000e220000000a00 */
        /* <DEDUP_REMOVED lines=15> */
.L_x_18962:
[----:B------:R0:W5:Y:S01]  /*4d50*/  LDG.E.U8 R17, desc[UR36][R6.64] ;  /* 0x0000002406117981 */ /* 0x000162000c1e1100 */
[----:B------:R-:W-:Y:S05]  /*4d60*/  BRA `(.L_x_18964) ;  /* 0x0000000c00647947 */ /* 0x000fea0003800000 */
.L_x_18961:
        /* <DEDUP_REMOVED lines=8> */
.L_x_18966:
[----:B------:R4:W5:Y:S01]  /*4df0*/  LDG.E.U8 R17, desc[UR36][R6.64] ;  /* 0x0000002406117981 */ /* 0x000962000c1e1100 */
[----:B------:R-:W-:Y:S05]  /*4e00*/  BRA `(.L_x_18964) ;  /* 0x0000000c003c7947 */ /* 0x000fea0003800000 */
.L_x_18965:
[----:B------:R3:W5:Y:S01]  /*4e10*/  LDG.E.U16 R17, desc[UR36][R6.64] ;  /* 0x0000002406117981 */ /* 0x000762000c1e1500 */
[----:B------:R-:W-:Y:S05]  /*4e20*/  BRA `(.L_x_18964) ;  /* 0x0000000c00347947 */ /* 0x000fea0003800000 */
.L_x_18960:
        /* <DEDUP_REMOVED lines=10> */
.L_x_18968:
[----:B------:R-:W2:Y:S02]  /*4ed0*/  LDG.E.U16 R4, desc[UR36][R6.64] ;  /* 0x0000002406047981 */ /* 0x000ea4000c1e1500 */
[----:B--2---:R-:W-:-:S06]  /*4ee0*/  HADD2.F32 R4, -RZ, R4.H0_H0 ;  /* 0x20000004ff047230 */ /* 0x004fcc0000004100 */
[----:B------:R-:W0:Y:S02]  /*4ef0*/  F2I.S64.TRUNC R4, R4 ;  /* 0x0000000400047311 */ /* 0x000e24000020d900 */
[----:B0-----:R-:W-:Y:S01]  /*4f00*/  PRMT R17, R4, 0x7610, R17 ;  /* 0x0000761004117816 */ /* 0x001fe20000000011 */
[----:B------:R-:W-:Y:S06]  /*4f10*/  BRA `(.L_x_18964) ;  /* 0x0000000800f87947 */ /* 0x000fec0003800000 */
.L_x_18967:
        /* <DEDUP_REMOVED lines=10> */
.L_x_18970:
[----:B------:R-:W2:Y:S02]  /*4fc0*/  LDG.E.U16 R6, desc[UR36][R6.64] ;  /* 0x0000002406067981 */ /* 0x000ea4000c1e1500 */
[----:B--2---:R-:W-:-:S06]  /*4fd0*/  HADD2.F32 R4, -RZ, R6.H0_H0 ;  /* 0x20000006ff047230 */ /* 0x004fcc0000004100 */
[----:B------:R-:W0:Y:S02]  /*4fe0*/  F2I.S64.TRUNC R4, R4 ;  /* 0x0000000400047311 */ /* 0x000e24000020d900 */
[----:B0-----:R-:W-:Y:S01]  /*4ff0*/  PRMT R17, R4, 0x7610, R17 ;  /* 0x0000761004117816 */ /* 0x001fe20000000011 */
[----:B------:R-:W-:Y:S06]  /*5000*/  BRA `(.L_x_18964) ;  /* 0x0000000800bc7947 */ /* 0x000fec0003800000 */
.L_x_18969:
[----:B------:R-:W2:Y:S02]  /*5010*/  LDG.E.64 R4, desc[UR36][R6.64] ;  /* 0x0000002406047981 */ /* 0x000ea4000c1e1b00 */
[----:B--2---:R-:W0:Y:S02]  /*5020*/  F2I.S64.F64.TRUNC R4, R4 ;  /* 0x0000000400047311 */ /* 0x004e24000030d900 */
[----:B0-----:R-:W-:Y:S01]  /*5030*/  PRMT R17, R4, 0x7610, R17 ;  /* 0x0000761004117816 */ /* 0x001fe20000000011 */
[----:B------:R-:W-:Y:S06]  /*5040*/  BRA `(.L_x_18964) ;  /* 0x0000000800ac7947 */ /* 0x000fec0003800000 */
.L_x_18959:
        /* <DEDUP_REMOVED lines=12> */
.L_x_18973:
[----:B------:R-:W2:Y:S02]  /*5110*/  LDG.E.64 R6, desc[UR36][R6.64] ;  /* 0x0000002406067981 */ /* 0x000ea4000c1e1b00 */
[----:B--2---:R-:W0:Y:S02]  /*5120*/  F2I.S64.F64.TRUNC R4, R6 ;  /* 0x0000000600047311 */ /* 0x004e24000030d900 */
[----:B0-----:R-:W-:Y:S01]  /*5130*/  PRMT R17, R4, 0x7610, R17 ;  /* 0x0000761004117816 */ /* 0x001fe20000000011 */
[----:B------:R-:W-:Y:S06]  /*5140*/  BRA `(.L_x_18964) ;  /* 0x00000008006c7947 */ /* 0x000fec0003800000 */
.L_x_18972:
        /* <DEDUP_REMOVED lines=28> */
.L_x_18975:
        /* <DEDUP_REMOVED lines=15> */
.L_x_18974:
[----:B------:R-:W2:Y:S02]  /*5400*/  LDG.E.U16 R4, desc[UR36][R6.64] ;  /* 0x0000002406047981 */ /* 0x000ea4000c1e1500 */
[----:B--2---:R-:W-:-:S06]  /*5410*/  IMAD.U32 R4, R4, 0x10000, RZ ;  /* 0x0001000004047824 */ /* 0x004fcc00078e00ff */
[----:B------:R-:W0:Y:S02]  /*5420*/  F2I.S64.TRUNC R4, R4 ;  /* 0x0000000400047311 */ /* 0x000e24000020d900 */
[----:B0-----:R-:W-:Y:S01]  /*5430*/  PRMT R17, R4, 0x7610, R17 ;  /* 0x0000761004117816 */ /* 0x001fe20000000011 */
[----:B------:R-:W-:Y:S06]  /*5440*/  BRA `(.L_x_18964) ;  /* 0x0000000400ac7947 */ /* 0x000fec0003800000 */
.L_x_18971:
        /* <DEDUP_REMOVED lines=10> */
.L_x_18978:
        /* <DEDUP_REMOVED lines=21> */
.L_x_18982:
[----:B------:R-:W-:Y:S05]  /*5640*/  BSYNC B1 ;  /* 0x0000000000017941 */ /* 0x000fea0003800000 */
.L_x_18981:
[----:B------:R-:W-:Y:S01]  /*5650*/  IMAD.SHL.U32 R3, R3, 0x100000, RZ ;  /* 0x0010000003037824 */ /* 0x000fe200078e00ff */
[----:B------:R-:W-:-:S04]  /*5660*/  LEA R5, R0, 0x3b800000, 0x17 ;  /* 0x3b80000000057811 */ /* 0x000fc800078eb8ff */
[----:B------:R-:W-:-:S07]  /*5670*/  LOP3.LUT R4, R5, R3, R6, 0xfe, !PT ;  /* 0x0000000305047212 */ /* 0x000fce00078efe06 */
.L_x_18980:
[----:B------:R-:W-:Y:S05]  /*5680*/  BSYNC B0 ;  /* 0x0000000000007941 */ /* 0x000fea0003800000 */
.L_x_18979:
[----:B------:R-:W0:Y:S02]  /*5690*/  F2I.S64.TRUNC R4, R4 ;  /* 0x0000000400047311 */ /* 0x000e24000020d900 */
[----:B0-----:R-:W-:Y:S01]  /*56a0*/  PRMT R17, R4, 0x7610, R17 ;  /* 0x0000761004117816 */ /* 0x001fe20000000011 */
[----:B------:R-:W-:Y:S06]  /*56b0*/  BRA `(.L_x_18964) ;  /* 0x0000000400107947 */ /* 0x000fec0003800000 */
.L_x_18977:
        /* <DEDUP_REMOVED lines=21> */
.L_x_18986:
[----:B------:R-:W-:Y:S05]  /*5810*/  BSYNC B1 ;  /* 0x0000000000017941 */ /* 0x000fea0003800000 */
.L_x_18985:
[----:B------:R-:W-:Y:S01]  /*5820*/  IMAD.SHL.U32 R3, R3, 0x200000, RZ ;  /* 0x0020000003037824 */ /* 0x000fe200078e00ff */
[----:B------:R-:W-:-:S04]  /*5830*/  LEA R5, R0, 0x37800000, 0x17 ;  /* 0x3780000000057811 */ /* 0x000fc800078eb8ff */
[----:B------:R-:W-:-:S07]  /*5840*/  LOP3.LUT R4, R5, R3, R6, 0xfe, !PT ;  /* 0x0000000305047212 */ /* 0x000fce00078efe06 */
.L_x_18984:
[----:B------:R-:W-:Y:S05]  /*5850*/  BSYNC B0 ;  /* 0x0000000000007941 */ /* 0x000fea0003800000 */
.L_x_18983:
[----:B------:R-:W0:Y:S02]  /*5860*/  F2I.S64.TRUNC R4, R4 ;  /* 0x0000000400047311 */ /* 0x000e24000020d900 */
[----:B0-----:R-:W-:Y:S01]  /*5870*/  PRMT R17, R4, 0x7610, R17 ;  /* 0x0000761004117816 */ /* 0x001fe20000000011 */
[----:B------:R-:W-:Y:S06]  /*5880*/  BRA `(.L_x_18964) ;  /* 0x00000000009c7947 */ /* 0x000fec0003800000 */
.L_x_18976:
        /* <DEDUP_REMOVED lines=14> */
.L_x_18990:
[----:B------:R-:W-:Y:S05]  /*5970*/  BSYNC B0 ;  /* 0x0000000000007941 */ /* 0x000fea0003800000 */
.L_x_18989:
[----:B------:R-:W0:Y:S02]  /*5980*/  F2I.S64.TRUNC R4, R4 ;  /* 0x0000000400047311 */ /* 0x000e24000020d900 */
[----:B0-----:R-:W-:Y:S01]  /*5990*/  PRMT R17, R4, 0x7610, R17 ;  /* 0x0000761004117816 */ /* 0x001fe20000000011 */
[----:B------:R-:W-:Y:S06]  /*59a0*/  BRA `(.L_x_18964) ;  /* 0x0000000000547947 */ /* 0x000fec0003800000 */
.L_x_18963:
        /* <DEDUP_REMOVED lines=16> */
.L_x_18991:
[----:B------:R-:W-:Y:S01]  /*5ab0*/  PRMT R17, RZ, 0x7610, R17 ;  /* 0x00007610ff117816 */ /* 0x000fe20000000011 */
[----:B------:R-:W-:Y:S06]  /*5ac0*/  BRA `(.L_x_18964) ;  /* 0x00000000000c7947 */ /* 0x000fec0003800000 */
.L_x_18988:
[----:B------:R1:W5:Y:S01]  /*5ad0*/  LDG.E.U8 R17, desc[UR36][R6.64] ;  /* 0x0000002406117981 */ /* 0x000362000c1e1100 */
[----:B------:R-:W-:Y:S05]  /*5ae0*/  BRA `(.L_x_18964) ;  /* 0x0000000000047947 */ /* 0x000fea0003800000 */
.L_x_18987:
[----:B------:R2:W5:Y:S02]  /*5af0*/  LDG.E.U8 R17, desc[UR36][R6.64] ;  /* 0x0000002406117981 */ /* 0x000564000c1e1100 */
.L_x_18964:
[----:B------:R-:W-:-:S07]  /*5b00*/  VIADD R29, R29, 0x80 ;  /* 0x000000801d1d7836 */ /* 0x000fce0000000000 */
.L_x_18925:
[----:B------:R-:W-:Y:S05]  /*5b10*/  BSYNC B6 ;  /* 0x0000000000067941 */ /* 0x000fea0003800000 */
.L_x_18924:
        /* <DEDUP_REMOVED lines=23> */
.L_x_18997:
[----:B------:R0:W5:Y:S01]  /*5c90*/  LDG.E.U8 R27, desc[UR36][R6.64] ;  /* 0x00000024061b7981 */ /* 0x000162000c1e1100 */
[----:B------:R-:W-:Y:S05]  /*5ca0*/  BRA `(.L_x_18999) ;  /* 0x0000000c00647947 */ /* 0x000fea0003800000 */
.L_x_18996:
        /* <DEDUP_REMOVED lines=8> */
.L_x_19001:
[----:B------:R3:W5:Y:S01]  /*5d30*/  LDG.E.U8 R27, desc[UR36][R6.64] ;  /* 0x00000024061b7981 */ /* 0x000762000c1e1100 */
[----:B------:R-:W-:Y:S05]  /*5d40*/  BRA `(.L_x_18999) ;  /* 0x0000000c003c7947 */ /* 0x000fea0003800000 */
.L_x_19000:
[----:B------:R2:W5:Y:S01]  /*5d50*/  LDG.E.U16 R27, desc[UR36][R6.64] ;  /* 0x00000024061b7981 */ /* 0x000562000c1e1500 */
[----:B------:R-:W-:Y:S05]  /*5d60*/  BRA `(.L_x_18999) ;  /* 0x0000000c00347947 */ /* 0x000fea0003800000 */
.L_x_18995:
        /* <DEDUP_REMOVED lines=10> */
.L_x_19003:
[----:B------:R-:W2:Y:S02]  /*5e10*/  LDG.E.U16 R4, desc[UR36][R6.64] ;  /* 0x0000002406047981 */ /* 0x000ea4000c1e1500 */
[----:B--2---:R-:W-:-:S06]  /*5e20*/  HADD2.F32 R4, -RZ, R4.H0_H0 ;  /* 0x20000004ff047230 */ /* 0x004fcc0000004100 */
[----:B------:R-:W0:Y:S02]  /*5e30*/  F2I.S64.TRUNC R4, R4 ;  /* 0x0000000400047311 */ /* 0x000e24000020d900 */
[----:B0-----:R-:W-:Y:S01]  /*5e40*/  PRMT R27, R4, 0x7610, R27 ;  /* 0x00007610041b7816 */ /* 0x001fe2000000001b */
[----:B------:R-:W-:Y:S06]  /*5e50*/  BRA `(.L_x_18999) ;  /* 0x0000000800f87947 */ /* 0x000fec0003800000 */
.L_x_19002:
        /* <DEDUP_REMOVED lines=10> */
.L_x_19005:
[----:B------:R-:W2:Y:S02]  /*5f00*/  LDG.E.U16 R6, desc[UR36][R6.64] ;  /* 0x0000002406067981 */ /* 0x000ea4000c1e1500 */
[----:B--2---:R-:W-:-:S06]  /*5f10*/  HADD2.F32 R4, -RZ, R6.H0_H0 ;  /* 0x20000006ff047230 */ /* 0x004fcc0000004100 */
[----:B------:R-:W0:Y:S02]  /*5f20*/  F2I.S64.TRUNC R4, R4 ;  /* 0x0000000400047311 */ /* 0x000e24000020d900 */
[----:B0-----:R-:W-:Y:S01]  /*5f30*/  PRMT R27, R4, 0x7610, R27 ;  /* 0x00007610041b7816 */ /* 0x001fe2000000001b */
[----:B------:R-:W-:Y:S06]  /*5f40*/  BRA `(.L_x_18999) ;  /* 0x0000000800bc7947 */ /* 0x000fec0003800000 */
.L_x_19004:
[----:B------:R-:W2:Y:S02]  /*5f50*/  LDG.E.64 R4, desc[UR36][R6.64] ;  /* 0x0000002406047981 */ /* 0x000ea4000c1e1b00 */
[----:B--2---:R-:W0:Y:S02]  /*5f60*/  F2I.S64.F64.TRUNC R4, R4 ;  /* 0x0000000400047311 */ /* 0x004e24000030d900 */
[----:B0-----:R-:W-:Y:S01]  /*5f70*/  PRMT R27, R4, 0x7610, R27 ;  /* 0x00007610041b7816 */ /* 0x001fe2000000001b */
[----:B------:R-:W-:Y:S06]  /*5f80*/  BRA `(.L_x_18999) ;  /* 0x0000000800ac7947 */ /* 0x000fec0003800000 */
.L_x_18994:
        /* <DEDUP_REMOVED lines=12> */
.L_x_19008:
[----:B------:R-:W2:Y:S02]  /*6050*/  LDG.E.64 R6, desc[UR36][R6.64] ;  /* 0x0000002406067981 */ /* 0x000ea4000c1e1b00 */
[----:B--2---:R-:W0:Y:S02]  /*6060*/  F2I.S64.F64.TRUNC R4, R6 ;  /* 0x0000000600047311 */ /* 0x004e24000030d900 */
[----:B0-----:R-:W-:Y:S01]  /*6070*/  PRMT R27, R4, 0x7610, R27 ;  /* 0x00007610041b7816 */ /* 0x001fe2000000001b */
[----:B------:R-:W-:Y:S06]  /*6080*/  BRA `(.L_x_18999) ;  /* 0x00000008006c7947 */ /* 0x000fec0003800000 */
.L_x_19007:
        /* <DEDUP_REMOVED lines=28> */
.L_x_19010:
        /* <DEDUP_REMOVED lines=15> */
.L_x_19009:
[----:B------:R-:W2:Y:S02]  /*6340*/  LDG.E.U16 R4, desc[UR36][R6.64] ;  /* 0x0000002406047981 */ /* 0x000ea4000c1e1500 */
[----:B--2---:R-:W-:-:S06]  /*6350*/  IMAD.U32 R4, R4, 0x10000, RZ ;  /* 0x0001000004047824 */ /* 0x004fcc00078e00ff */
[----:B------:R-:W0:Y:S02]  /*6360*/  F2I.S64.TRUNC R4, R4 ;  /* 0x0000000400047311 */ /* 0x000e24000020d900 */
[----:B0-----:R-:W-:Y:S01]  /*6370*/  PRMT R27, R4, 0x7610, R27 ;  /* 0x00007610041b7816 */ /* 0x001fe2000000001b */
[----:B------:R-:W-:Y:S06]  /*6380*/  BRA `(.L_x_18999) ;  /* 0x0000000400ac7947 */ /* 0x000fec0003800000 */
.L_x_19006:
        /* <DEDUP_REMOVED lines=10> */
.L_x_19013:
        /* <DEDUP_REMOVED lines=21> */
.L_x_19017:
[----:B------:R-:W-:Y:S05]  /*6580*/  BSYNC B1 ;  /* 0x0000000000017941 */ /* 0x000fea0003800000 */
.L_x_19016:
[----:B------:R-:W-:Y:S01]  /*6590*/  IMAD.SHL.U32 R3, R3, 0x100000, RZ ;  /* 0x0010000003037824 */ /* 0x000fe200078e00ff */
[----:B------:R-:W-:-:S04]  /*65a0*/  LEA R5, R0, 0x3b800000, 0x17 ;  /* 0x3b80000000057811 */ /* 0x000fc800078eb8ff */
[----:B------:R-:W-:-:S07]  /*65b0*/  LOP3.LUT R4, R5, R3, R6, 0xfe, !PT ;  /* 0x0000000305047212 */ /* 0x000fce00078efe06 */
.L_x_19015:
[----:B------:R-:W-:Y:S05]  /*65c0*/  BSYNC B0 ;  /* 0x0000000000007941 */ /* 0x000fea0003800000 */
.L_x_19014:
[----:B------:R-:W0:Y:S02]  /*65d0*/  F2I.S64.TRUNC R4, R4 ;  /* 0x0000000400047311 */ /* 0x000e24000020d900 */
[----:B0-----:R-:W-:Y:S01]  /*65e0*/  PRMT R27, R4, 0x7610, R27 ;  /* 0x00007610041b7816 */ /* 0x001fe2000000001b */
[----:B------:R-:W-:Y:S06]  /*65f0*/  BRA `(.L_x_18999) ;  /* 0x0000000400107947 */ /* 0x000fec0003800000 */
.L_x_19012:
        /* <DEDUP_REMOVED lines=21> */
.L_x_19021:
[----:B------:R-:W-:Y:S05]  /*6750*/  BSYNC B1 ;  /* 0x0000000000017941 */ /* 0x000fea0003800000 */
.L_x_19020:
[----:B------:R-:W-:Y:S01]  /*6760*/  IMAD.SHL.U32 R3, R3, 0x200000, RZ ;  /* 0x0020000003037824 */ /* 0x000fe200078e00ff */
[----:B------:R-:W-:-:S04]  /*6770*/  LEA R5, R0, 0x37800000, 0x17 ;  /* 0x3780000000057811 */ /* 0x000fc800078eb8ff */
[----:B------:R-:W-:-:S07]  /*6780*/  LOP3.LUT R4, R5, R3, R6, 0xfe, !PT ;  /* 0x0000000305047212 */ /* 0x000fce00078efe06 */
.L_x_19019:
[----:B------:R-:W-:Y:S05]  /*6790*/  BSYNC B0 ;  /* 0x0000000000007941 */ /* 0x000fea0003800000 */
.L_x_19018:
[----:B------:R-:W0:Y:S02]  /*67a0*/  F2I.S64.TRUNC R4, R4 ;  /* 0x0000000400047311 */ /* 0x000e24000020d900 */
[----:B0-----:R-:W-:Y:S01]  /*67b0*/  PRMT R27, R4, 0x7610, R27 ;  /* 0x00007610041b7816 */ /* 0x001fe2000000001b */
[----:B------:R-:W-:Y:S06]  /*67c0*/  BRA `(.L_x_18999) ;  /* 0x00000000009c7947 */ /* 0x000fec0003800000 */
.L_x_19011:
        /* <DEDUP_REMOVED lines=14> */
.L_x_19025:
[----:B------:R-:W-:Y:S05]  /*68b0*/  BSYNC B0 ;  /* 0x0000000000007941 */ /* 0x000fea0003800000 */
.L_x_19024:
[----:B------:R-:W0:Y:S02]  /*68c0*/  F2I.S64.TRUNC R4, R4 ;  /* 0x0000000400047311 */ /* 0x000e24000020d900 */
[----:B0-----:R-:W-:Y:S01]  /*68d0*/  PRMT R27, R4, 0x7610, R27 ;  /* 0x00007610041b7816 */ /* 0x001fe2000000001b */
[----:B------:R-:W-:Y:S06]  /*68e0*/  BRA `(.L_x_18999) ;  /* 0x0000000000547947 */ /* 0x000fec0003800000 */
.L_x_18998:
        /* <DEDUP_REMOVED lines=16> */
.L_x_19026:
[----:B------:R-:W-:Y:S01]  /*69f0*/  PRMT R27, RZ, 0x7610, R27 ;  /* 0x00007610ff1b7816 */ /* 0x000fe2000000001b */
[----:B------:R-:W-:Y:S06]  /*6a00*/  BRA `(.L_x_18999) ;  /* 0x00000000000c7947 */ /* 0x000fec0003800000 */
.L_x_19023:
[----:B------:R0:W5:Y:S01]  /*6a10*/  LDG.E.U8 R27, desc[UR36][R6.64] ;  /* 0x00000024061b7981 */ /* 0x000162000c1e1100 */
[----:B------:R-:W-:Y:S05]  /*6a20*/  BRA `(.L_x_18999) ;  /* 0x0000000000047947 */ /* 0x000fea0003800000 */
.L_x_19022:
[----:B------:R0:W5:Y:S02]  /*6a30*/  LDG.E.U8 R27, desc[UR36][R6.64] ;  /* 0x00000024061b7981 */ /* 0x000164000c1e1100 */
.L_x_18999:
        /* <DEDUP_REMOVED lines=19> */
.L_x_19030:
[----:B------:R0:W5:Y:S01]  /*6b70*/  LDG.E.U8 R25, desc[UR36][R6.64] ;  /* 0x0000002406197981 */ /* 0x000162000c1e1100 */
[----:B------:R-:W-:Y:S05]  /*6b80*/  BRA `(.L_x_18993) ;  /* 0x0000000c00607947 */ /* 0x000fea0003800000 */
.L_x_19029:
        /* <DEDUP_REMOVED lines=8> */
.L_x_19033:
[----:B------:R0:W5:Y:S01]  /*6c10*/  LDG.E.U8 R25, desc[UR36][R6.64] ;  /* 0x0000002406197981 */ /* 0x000162000c1e1100 */
[----:B------:R-:W-:Y:S05]  /*6c20*/  BRA `(.L_x_18993) ;  /* 0x0000000c00387947 */ /* 0x000fea0003800000 */
.L_x_19032:
[----:B------:R0:W5:Y:S01]  /*6c30*/  LDG.E.U16 R25, desc[UR36][R6.64] ;  /* 0x0000002406197981 */ /* 0x000162000c1e1500 */
[----:B------:R-:W-:Y:S05]  /*6c40*/  BRA `(.L_x_18993) ;  /* 0x0000000c00307947 */ /* 0x000fea0003800000 */
.L_x_19028:
        /* <DEDUP_REMOVED lines=10> */
.L_x_19035:
[----:B------:R-:W2:Y:S02]  /*6cf0*/  LDG.E.U16 R4, desc[UR36][R6.64] ;  /* 0x0000002406047981 */ /* 0x000ea4000c1e1500 */
[----:B--2---:R-:W-:-:S06]  /*6d00*/  HADD2.F32 R4, -RZ, R4.H0_H0 ;  /* 0x20000004ff047230 */ /* 0x004fcc0000004100 */
[----:B------:R-:W0:Y:S02]  /*6d10*/  F2I.S64.TRUNC R4, R4 ;  /* 0x0000000400047311 */ /* 0x000e24000020d900 */
[----:B0-----:R-:W-:Y:S01]  /*6d20*/  PRMT R25, R4, 0x7610, R25 ;  /* 0x0000761004197816 */ /* 0x001fe20000000019 */
[----:B------:R-:W-:Y:S06]  /*6d30*/  BRA `(.L_x_18993) ;  /* 0x0000000800f47947 */ /* 0x000fec0003800000 */
.L_x_19034:
        /* <DEDUP_REMOVED lines=10> */
.L_x_19037:
[----:B------:R-:W2:Y:S02]  /*6de0*/  LDG.E.U16 R6, desc[UR36][R6.64] ;  /* 0x0000002406067981 */ /* 0x000ea4000c1e1500 */
[----:B--2---:R-:W-:-:S06]  /*6df0*/  HADD2.F32 R4, -RZ, R6.H0_H0 ;  /* 0x20000006ff047230 */ /* 0x004fcc0000004100 */
[----:B------:R-:W0:Y:S02]  /*6e00*/  F2I.S64.TRUNC R4, R4 ;  /* 0x0000000400047311 */ /* 0x000e24000020d900 */
[----:B0-----:R-:W-:Y:S01]  /*6e10*/  PRMT R25, R4, 0x7610, R25 ;  /* 0x0000761004197816 */ /* 0x001fe20000000019 */
[----:B------:R-:W-:Y:S06]  /*6e20*/  BRA `(.L_x_18993) ;  /* 0x0000000800b87947 */ /* 0x000fec0003800000 */
.L_x_19036:
[----:B------:R-:W2:Y:S02]  /*6e30*/  LDG.E.64 R4, desc[UR36][R6.64] ;  /* 0x0000002406047981 */ /* 0x000ea4000c1e1b00 */
[----:B--2---:R-:W0:Y:S02]  /*6e40*/  F2I.S64.F64.TRUNC R4, R4 ;  /* 0x0000000400047311 */ /* 0x004e24000030d900 */
[----:B0-----:R-:W-:Y:S01]  /*6e50*/  PRMT R25, R4, 0x7610, R25 ;  /* 0x0000761004197816 */ /* 0x001fe20000000019 */
[----:B------:R-:W-:Y:S06]  /*6e60*/  BRA `(.L_x_18993) ;  /* 0x0000000800a87947 */ /* 0x000fec0003800000 */
.L_x_19027:
        /* <DEDUP_REMOVED lines=12> */
.L_x_19040:
[----:B------:R-:W2:Y:S02]  /*6f30*/  LDG.E.64 R6, desc[UR36][R6.64] ;  /* 0x0000002406067981 */ /* 0x000ea4000c1e1b00 */
[----:B--2---:R-:W0:Y:S02]  /*6f40*/  F2I.S64.F64.TRUNC R4, R6 ;  /* 0x0000000600047311 */ /* 0x004e24000030d900 */
[----:B0-----:R-:W-:Y:S01]  /*6f50*/  PRMT R25, R4, 0x7610, R25 ;  /* 0x0000761004197816 */ /* 0x001fe20000000019 */
[----:B------:R-:W-:Y:S06]  /*6f60*/  BRA `(.L_x_18993) ;  /* 0x0000000800687947 */ /* 0x000fec0003800000 */
.L_x_19039:
        /* <DEDUP_REMOVED lines=28> */
.L_x_19042:
        /* <DEDUP_REMOVED lines=15> */
.L_x_19041:
[----:B------:R-:W2:Y:S02]  /*7220*/  LDG.E.U16 R4, desc[UR36][R6.64] ;  /* 0x0000002406047981 */ /* 0x000ea4000c1e1500 */
[----:B--2---:R-:W-:-:S06]  /*7230*/  IMAD.U32 R4, R4, 0x10000, RZ ;  /* 0x0001000004047824 */ /* 0x004fcc00078e00ff */
[----:B------:R-:W0:Y:S02]  /*7240*/  F2I.S64.TRUNC R4, R4 ;  /* 0x0000000400047311 */ /* 0x000e24000020d900 */
[----:B0-----:R-:W-:Y:S01]  /*7250*/  PRMT R25, R4, 0x7610, R25 ;  /* 0x0000761004197816 */ /* 0x001fe20000000019 */
[----:B------:R-:W-:Y:S06]  /*7260*/  BRA `(.L_x_18993) ;  /* 0x0000000400a87947 */ /* 0x000fec0003800000 */
.L_x_19038:
        /* <DEDUP_REMOVED lines=10> */
.L_x_19045:
        /* <DEDUP_REMOVED lines=21> */
.L_x_19049:
[----:B------:R-:W-:Y:S05]  /*7460*/  BSYNC B1 ;  /* 0x0000000000017941 */ /* 0x000fea0003800000 */
.L_x_19048:
[----:B------:R-:W-:Y:S01]  /*7470*/  IMAD.SHL.U32 R3, R3, 0x100000, RZ ;  /* 0x0010000003037824 */ /* 0x000fe200078e00ff */
[----:B------:R-:W-:-:S04]  /*7480*/  LEA R5, R0, 0x3b800000, 0x17 ;  /* 0x3b80000000057811 */ /* 0x000fc800078eb8ff */
[----:B------:R-:W-:-:S07]  /*7490*/  LOP3.LUT R4, R5, R3, R6, 0xfe, !PT ;  /* 0x0000000305047212 */ /* 0x000fce00078efe06 */
.L_x_19047:
[----:B------:R-:W-:Y:S05]  /*74a0*/  BSYNC B0 ;  /* 0x0000000000007941 */ /* 0x000fea0003800000 */
.L_x_19046:
[----:B------:R-:W0:Y:S02]  /*74b0*/  F2I.S64.TRUNC R4, R4 ;  /* 0x0000000400047311 */ /* 0x000e24000020d900 */
[----:B0-----:R-:W-:Y:S01]  /*74c0*/  PRMT R25, R4, 0x7610, R25 ;  /* 0x0000761004197816 */ /* 0x001fe20000000019 */
[----:B------:R-:W-:Y:S06]  /*74d0*/  BRA `(.L_x_18993) ;  /* 0x00000004000c7947 */ /* 0x000fec0003800000 */
.L_x_19044:
        /* <DEDUP_REMOVED lines=21> */
.L_x_19053:
[----:B------:R-:W-:Y:S05]  /*7630*/  BSYNC B1 ;  /* 0x0000000000017941 */ /* 0x000fea0003800000 */
.L_x_19052:
[----:B------:R-:W-:Y:S01]  /*7640*/  IMAD.SHL.U32 R3, R3, 0x200000, RZ ;  /* 0x0020000003037824 */ /* 0x000fe200078e00ff */
[----:B------:R-:W-:-:S04]  /*7650*/  LEA R5, R0, 0x37800000, 0x17 ;  /* 0x3780000000057811 */ /* 0x000fc800078eb8ff */
[----:B------:R-:W-:-:S07]  /*7660*/  LOP3.LUT R4, R5, R3, R6, 0xfe, !PT ;  /* 0x0000000305047212 */ /* 0x000fce00078efe06 */
.L_x_19051:
[----:B------:R-:W-:Y:S05]  /*7670*/  BSYNC B0 ;  /* 0x0000000000007941 */ /* 0x000fea0003800000 */
.L_x_19050:
[----:B------:R-:W0:Y:S02]  /*7680*/  F2I.S64.TRUNC R4, R4 ;  /* 0x0000000400047311 */ /* 0x000e24000020d900 */
[----:B0-----:R-:W-:Y:S01]  /*7690*/  PRMT R25, R4, 0x7610, R25 ;  /* 0x0000761004197816 */ /* 0x001fe20000000019 */
[----:B------:R-:W-:Y:S06]  /*76a0*/  BRA `(.L_x_18993) ;  /* 0x0000000000987947 */ /* 0x000fec0003800000 */
.L_x_19043:
        /* <DEDUP_REMOVED lines=14> */
.L_x_19057:
[----:B------:R-:W-:Y:S05]  /*7790*/  BSYNC B0 ;  /* 0x0000000000007941 */ /* 0x000fea0003800000 */
.L_x_19056:
[----:B------:R-:W0:Y:S02]  /*77a0*/  F2I.S64.TRUNC R4, R4 ;  /* 0x0000000400047311 */ /* 0x000e24000020d900 */
[----:B0-----:R-:W-:Y:S01]  /*77b0*/  PRMT R25, R4, 0x7610, R25 ;  /* 0x0000761004197816 */ /* 0x001fe20000000019 */
[----:B------:R-:W-:Y:S06]  /*77c0*/  BRA `(.L_x_18993) ;  /* 0x0000000000507947 */ /* 0x000fec0003800000 */
.L_x_19031:
        /* <DEDUP_REMOVED lines=16> */
.L_x_19058:
[----:B------:R-:W-:Y:S05]  /*78d0*/  BRA `(.L_x_18993) ;  /* 0x00000000000c7947 */ /* 0x000fea0003800000 */
.L_x_19055:
[----:B------:R0:W5:Y:S01]  /*78e0*/  LDG.E.U8 R25, desc[UR36][R6.64] ;  /* 0x0000002406197981 */ /* 0x000162000c1e1100 */
[----:B------:R-:W-:Y:S05]  /*78f0*/  BRA `(.L_x_18993) ;  /* 0x0000000000047947 */ /* 0x000fea0003800000 */
.L_x_19054:
[----:B------:R0:W5:Y:S02]  /*7900*/  LDG.E.U8 R25, desc[UR36][R6.64] ;  /* 0x0000002406197981 */ /* 0x000164000c1e1100 */
.L_x_18993:
[----:B------:R-:W-:Y:S05]  /*7910*/  BSYNC B6 ;  /* 0x0000000000067941 */ /* 0x000fea0003800000 */
.L_x_18992:
[----:B------:R-:W1:Y:S01]  /*7920*/  S2R R23, SR_TID.X ;  /* 0x0000000000177919 */ /* 0x000e620000002100 */
[----:B------:R-:W0:Y:S01]  /*7930*/  LDC.U8 R18, c[0x0][0x240] ;  /* 0x00009000ff127b82 */ /* 0x000e220000000000 */
[----:B-----5:R-:W-:Y:S01]  /*7940*/  LOP3.LUT P0, RZ, R19, 0xff, RZ, 0xc0, !PT ;  /* 0x000000ff13ff7812 */ /* 0x020fe2000780c0ff */
[----:B------:R-:W-:Y:S01]  /*7950*/  BSSY B6, `(.L_x_19059) ;  /* 0x0000108000067945 */ /* 0x000fe20003800000 */
[----:B------:R-:W-:Y:S02]  /*7960*/  LOP3.LUT P1, RZ, R28, 0xff, RZ, 0xc0, !PT ;  /* 0x000000ff1cff7812 */ /* 0x000fe4000782c0ff */
[----:B------:R-:W-:Y:S02]  /*7970*/  LOP3.LUT P2, RZ, R26, 0xff, RZ, 0xc0, !PT ;  /* 0x000000ff1aff7812 */ /* 0x000fe4000784c0ff */
[----:B------:R-:W-:Y:S02]  /*7980*/  LOP3.LUT P3, RZ, R27, 0xff, RZ, 0xc0, !PT ;  /* 0x000000ff1bff7812 */ /* 0x000fe4000786c0ff */
[----:B------:R-:W-:-:S05]  /*7990*/  PRMT R19, R25, 0x7610, R19 ;  /* 0x0000761019137816 */ /* 0x000fca0000000013 */
[----:B------:R-:W-:Y:S02]  /*79a0*/  @P0 SEL R24, RZ, 0x1, !P0 ;  /* 0x00000001ff180807 */ /* 0x000fe40004000000 */
[----:B------:R-:W-:Y:S02]  /*79b0*/  @P1 SEL R22, RZ, 0x1, !P1 ;  /* 0x00000001ff161807 */ /* 0x000fe40004800000 */
[----:B------:R-:W-:Y:S02]  /*79c0*/  @P2 SEL R17, RZ, 0x1, !P2 ;  /* 0x00000001ff112807 */ /* 0x000fe40005000000 */
[----:B------:R-:W-:Y:S02]  /*79d0*/  @P3 SEL R19, RZ, 0x1, !P3 ;  /* 0x00000001ff133807 */ /* 0x000fe40005800000 */
[----:B-1----:R-:W-:-:S13]  /*79e0*/  ISETP.GE.AND P4, PT, R23, R16, PT ;  /* 0x000000101700720c */ /* 0x002fda0003f86270 */
        /* <DEDUP_REMOVED lines=22> */
.L_x_19064:
[----:B------:R0:W-:Y:S01]  /*7b50*/  STG.E.U8 desc[UR36][R8.64], R24 ;  /* 0x0000001808007986 */ /* 0x0001e2000c101124 */
[----:B------:R-:W-:Y:S05]  /*7b60*/  BRA `(.L_x_19060) ;  /* 0x0000000c00987947 */ /* 0x000fea0003800000 */
.L_x_19063:
        /* <DEDUP_REMOVED lines=10> */
.L_x_19067:
[----:B------:R-:W-:-:S05]  /*7c10*/  LOP3.LUT R3, R24, 0xff, RZ, 0xc0, !PT ;  /* 0x000000ff18037812 */ /* 0x000fca00078ec0ff */
[----:B------:R0:W-:Y:S01]  /*7c20*/  STG.E desc[UR36][R8.64], R3 ;  /* 0x0000000308007986 */ /* 0x0001e2000c101924 */
[----:B------:R-:W-:Y:S05]  /*7c30*/  BRA `(.L_x_19060) ;  /* 0x0000000c00647947 */ /* 0x000fea0003800000 */
.L_x_19066:
[----:B------:R-:W-:-:S05]  /*7c40*/  LOP3.LUT R3, R24, 0xff, RZ, 0xc0, !PT ;  /* 0x000000ff18037812 */ /* 0x000fca00078ec0ff */
[----:B------:R0:W-:Y:S01]  /*7c50*/  STG.E.U16 desc[UR36][R8.64], R3 ;  /* 0x0000000308007986 */ /* 0x0001e2000c101524 */
[----:B------:R-:W-:Y:S05]  /*7c60*/  BRA `(.L_x_19060) ;  /* 0x0000000c00587947 */ /* 0x000fea0003800000 */
.L_x_19062:
        /* <DEDUP_REMOVED lines=10> */
.L_x_19069:
[----:B------:R-:W-:-:S04]  /*7d10*/  LOP3.LUT R24, R24, 0xff, RZ, 0xc0, !PT ;  /* 0x000000ff18187812 */ /* 0x000fc800078ec0ff */
[----:B------:R-:W0:Y:S02]  /*7d20*/  I2F.U16 R0, R24 ;  /* 0x0000001800007306 */ /* 0x000e240000101000 */
[----:B0-----:R-:W-:-:S05]  /*7d30*/  F2FP.F16.F32.PACK_AB R0, RZ, R0 ;  /* 0x00000000ff00723e */ /* 0x001fca00000000ff */
[----:B------:R1:W-:Y:S01]  /*7d40*/  STG.E.U16 desc[UR36][R8.64], R0 ;  /* 0x0000000008007986 */ /* 0x0003e2000c101524 */
[----:B------:R-:W-:Y:S05]  /*7d50*/  BRA `(.L_x_19060) ;  /* 0x0000000c001c7947 */ /* 0x000fea0003800000 */
.L_x_19068:
        /* <DEDUP_REMOVED lines=8> */
[----:B------:R-:W0:Y:S02]  /*7de0*/  I2F.U16 R24, R24 ;  /* 0x0000001800187306 */ /* 0x000e240000101000 */
[----:B0-----:R0:W-:Y:S01]  /*7df0*/  STG.E.64 desc[UR36][R8.64], R24 ;  /* 0x0000001808007986 */ /* 0x0011e2000c101b24 */
[----:B------:R-:W-:Y:S05]  /*7e00*/  BRA `(.L_x_19060) ;  /* 0x0000000800f07947 */ /* 0x000fea0003800000 */
.L_x_19071:
[----:B------:R-:W-:-:S06]  /*7e10*/  LOP3.LUT R24, R24, 0xff, RZ, 0xc0, !PT ;  /* 0x000000ff18187812 */ /* 0x000fcc00078ec0ff */
[----:B------:R-:W0:Y:S02]  /*7e20*/  I2F.U16 R24, R24 ;  /* 0x0000001800187306 */ /* 0x000e240000101000 */
[----:B0-----:R-:W-:-:S04]  /*7e30*/  F2FP.F16.F32.PACK_AB R3, RZ, R24 ;  /* 0x00000018ff03723e */ /* 0x001fc800000000ff */
[----:B------:R-:W-:-:S05]  /*7e40*/  PRMT R3, R3, 0x5410, RZ ;  /* 0x0000541003037816 */ /* 0x000fca00000000ff */
[----:B------:R0:W-:Y:S01]  /*7e50*/  STG.E desc[UR36][R8.64], R3 ;  /* 0x0000000308007986 */ /* 0x0001e2000c101924 */
[----:B------:R-:W-:Y:S05]  /*7e60*/  BRA `(.L_x_19060) ;  /* 0x0000000800d87947 */ /* 0x000fea0003800000 */
.L_x_19070:
[----:B------:R-:W-:-:S06]  /*7e70*/  LOP3.LUT R4, R24, 0xff, RZ, 0xc0, !PT ;  /* 0x000000ff18047812 */ /* 0x000fcc00078ec0ff */
[----:B------:R-:W0:Y:S02]  /*7e80*/  I2F.F64.U16 R4, R4 ;  /* 0x0000000400047312 */ /* 0x000e240000101800 */
[----:B0-----:R0:W-:Y:S01]  /*7e90*/  STG.E.64 desc[UR36][R8.64], R4 ;  /* 0x0000000408007986 */ /* 0x0011e2000c101b24 */
[----:B------:R-:W-:Y:S05]  /*7ea0*/  BRA `(.L_x_19060) ;  /* 0x0000000800c87947 */ /* 0x000fea0003800000 */
.L_x_19061:
        /* <DEDUP_REMOVED lines=12> */
.L_x_19074:
[----:B------:R-:W-:Y:S02]  /*7f70*/  LOP3.LUT R4, R24, 0xff, RZ, 0xc0, !PT ;  /* 0x000000ff18047812 */ /* 0x000fe400078ec0ff */
[----:B--234-:R-:W-:-:S04]  /*7f80*/  CS2R R6, SRZ ;  /* 0x0000000000067805 */ /* 0x01cfc8000001ff00 */
[----:B------:R-:W0:Y:S02]  /*7f90*/  I2F.F64.U16 R4, R4 ;  /* 0x0000000400047312 */ /* 0x000e240000101800 */
[----:B0-----:R0:W-:Y:S01]  /*7fa0*/  STG.E.128 desc[UR36][R8.64], R4 ;  /* 0x0000000408007986 */ /* 0x0011e2000c101d24 */
[----:B------:R-:W-:Y:S05]  /*7fb0*/  BRA `(.L_x_19060) ;  /* 0x0000000800847947 */ /* 0x000fea0003800000 */
.L_x_19073:
        /* <DEDUP_REMOVED lines=8> */
[----:B--234-:R-:W0:Y:S02]  /*8040*/  I2F.U16 R7, R24 ;  /* 0x0000001800077306 */ /* 0x01ce240000101000 */
        /* <DEDUP_REMOVED lines=13> */
.L_x_19078:
[----:B------:R-:W-:Y:S05]  /*8120*/  BSYNC B0 ;  /* 0x0000000000007941 */ /* 0x000fea0003800000 */
.L_x_19077:
[----:B------:R-:W-:-:S05]  /*8130*/  LOP3.LUT R5, R0, R5, RZ, 0xfc, !PT ;  /* 0x0000000500057212 */ /* 0x000fca00078efcff */
[----:B------:R0:W-:Y:S01]  /*8140*/  STG.E.U8 desc[UR36][R8.64], R5 ;  /* 0x0000000508007986 */ /* 0x0001e2000c101124 */
[----:B------:R-:W-:Y:S05]  /*8150*/  BRA `(.L_x_19060) ;  /* 0x00000008001c7947 */ /* 0x000fea0003800000 */
.L_x_19076:
[----:B------:R-:W-:Y:S01]  /*8160*/  LOP3.LUT R24, R24, 0xff, RZ, 0xc0, !PT ;  /* 0x000000ff18187812 */ /* 0x000fe200078ec0ff */
[----:B------:R-:W-:Y:S03]  /*8170*/  BSSY B0, `(.L_x_19079) ;  /* 0x0000010000007945 */ /* 0x000fe60003800000 */
        /* <DEDUP_REMOVED lines=12> */
.L_x_19080:
[----:B------:R-:W-:Y:S01]  /*8240*/  IMAD.MOV.U32 R0, RZ, RZ, 0x7f ;  /* 0x0000007fff007424 */ /* 0x000fe200078e00ff */
[----:B------:R-:W-:-:S04]  /*8250*/  ISETP.GT.U32.AND P0, PT, R3, 0x7f800000, PT ;  /* 0x7f8000000300780c */ /* 0x000fc80003f04070 */
[----:B------:R-:W-:-:S09]  /*8260*/  SEL R0, R0, 0x7c, P0 ;  /* 0x0000007c00007807 */ /* 0x000fd20000000000 */
.L_x_19081:
[----:B------:R-:W-:Y:S05]  /*8270*/  BSYNC B0 ;  /* 0x0000000000007941 */ /* 0x000fea0003800000 */
.L_x_19079:
[----:B------:R-:W-:-:S04]  /*8280*/  LOP3.LUT R3, R5, 0x80000000, RZ, 0xc0, !PT ;  /* 0x8000000005037812 */ /* 0x000fc800078ec0ff */
[----:B------:R-:W-:-:S04]  /*8290*/  SHF.R.U32.HI R3, RZ, 0x18, R3 ;  /* 0x00000018ff037819 */ /* 0x000fc80000011603 */
[----:B------:R-:W-:-:S05]  /*82a0*/  LOP3.LUT R3, R0, R3, RZ, 0xfc, !PT ;  /* 0x0000000300037212 */ /* 0x000fca00078efcff */
[----:B------:R0:W-:Y:S01]  /*82b0*/  STG.E.U8 desc[UR36][R8.64], R3 ;  /* 0x0000000308007986 */ /* 0x0001e2000c101124 */
[----:B------:R-:W-:Y:S05]  /*82c0*/  BRA `(.L_x_19060) ;  /* 0x0000000400c07947 */ /* 0x000fea0003800000 */
.L_x_19075:
[----:B------:R-:W-:-:S04]  /*82d0*/  LOP3.LUT R24, R24, 0xff, RZ, 0xc0, !PT ;  /* 0x000000ff18187812 */ /* 0x000fc800078ec0ff */
[----:B------:R-:W0:Y:S02]  /*82e0*/  I2F.U16 R0, R24 ;  /* 0x0000001800007306 */ /* 0x000e240000101000 */
[----:B0-----:R-:W-:-:S05]  /*82f0*/  F2FP.BF16.F32.PACK_AB R0, RZ, R0 ;  /* 0x00000000ff00723e */ /* 0x001fca00000010ff */
[----:B------:R0:W-:Y:S01]  /*8300*/  STG.E.U16 desc[UR36][R8.64], R0 ;  /* 0x0000000008007986 */ /* 0x0001e2000c101524 */
[----:B------:R-:W-:Y:S05]  /*8310*/  BRA `(.L_x_19060) ;  /* 0x0000000400ac7947 */ /* 0x000fea0003800000 */
.L_x_19072:
        /* <DEDUP_REMOVED lines=11> */
.L_x_19084:
[----:B------:R-:W-:Y:S01]  /*83d0*/  LOP3.LUT R24, R24, 0xff, RZ, 0xc0, !PT ;  /* 0x000000ff18187812 */ /* 0x000fe200078ec0ff */
[----:B------:R-:W-:Y:S01]  /*83e0*/  BSSY B0, `(.L_x_19085) ;  /* 0x0000015000007945 */ /* 0x000fe20003800000 */
[----:B------:R-:W-:Y:S02]  /*83f0*/  IMAD.MOV.U32 R4, RZ, RZ, 0x80 ;  /* 0x00000080ff047424 */ /* 0x000fe400078e00ff */
        /* <DEDUP_REMOVED lines=15> */
.L_x_19087:
[----:B------:R-:W-:-:S04]  /*84f0*/  LOP3.LUT R3, R5, 0x80000000, RZ, 0xc0, !PT ;  /* 0x8000000005037812 */ /* 0x000fc800078ec0ff */
[----:B------:R-:W-:-:S04]  /*8500*/  SHF.R.U32.HI R3, RZ, 0x18, R3 ;  /* 0x00000018ff037819 */ /* 0x000fc80000011603 */
[----:B------:R-:W-:-:S04]  /*8510*/  LOP3.LUT R0, R0, R3, RZ, 0xfc, !PT ;  /* 0x0000000300007212 */ /* 0x000fc800078efcff */
[----:B------:R-:W-:-:S07]  /*8520*/  PRMT R4, R0, 0x7610, R4 ;  /* 0x0000761000047816 */ /* 0x000fce0000000004 */
.L_x_19086:
[----:B------:R-:W-:Y:S05]  /*8530*/  BSYNC B0 ;  /* 0x0000000000007941 */ /* 0x000fea0003800000 */
.L_x_19085:
[----:B------:R0:W-:Y:S01]  /*8540*/  STG.E.U8 desc[UR36][R8.64], R4 ;  /* 0x0000000408007986 */ /* 0x0001e2000c101124 */
[----:B------:R-:W-:Y:S05]  /*8550*/  BRA `(.L_x_19060) ;  /* 0x00000004001c7947 */ /* 0x000fea0003800000 */
.L_x_19083:
        /* <DEDUP_REMOVED lines=18> */
.L_x_19090:
[----:B------:R-:W-:-:S04]  /*8680*/  LOP3.LUT R3, R5, 0x80000000, RZ, 0xc0, !PT ;  /* 0x8000000005037812 */ /* 0x000fc800078ec0ff */
[----:B------:R-:W-:-:S04]  /*8690*/  SHF.R.U32.HI R3, RZ, 0x18, R3 ;  /* 0x00000018ff037819 */ /* 0x000fc80000011603 */
[----:B------:R-:W-:-:S04]  /*86a0*/  LOP3.LUT R0, R0, R3, RZ, 0xfc, !PT ;  /* 0x0000000300007212 */ /* 0x000fc800078efcff */
[----:B------:R-:W-:-:S07]  /*86b0*/  PRMT R4, R0, 0x7610, R4 ;  /* 0x0000761000047816 */ /* 0x000fce0000000004 */
.L_x_19089:
[----:B------:R-:W-:Y:S05]  /*86c0*/  BSYNC B0 ;  /* 0x0000000000007941 */ /* 0x000fea0003800000 */
.L_x_19088:
[----:B------:R0:W-:Y:S01]  /*86d0*/  STG.E.U8 desc[UR36][R8.64], R4 ;  /* 0x0000000408007986 */ /* 0x0001e2000c101124 */
[----:B------:R-:W-:Y:S05]  /*86e0*/  BRA `(.L_x_19060) ;  /* 0x0000000000b87947 */ /* 0x000fea0003800000 */
.L_x_19082:
        /* <DEDUP_REMOVED lines=23> */
.L_x_19065:
[----:B------:R-:W-:Y:S01]  /*8860*/  MOV R14, 0x0 ;  /* 0x00000000000e7802 */ /* 0x000fe20000000f00 */
[----:B------:R-:W-:Y:S01]  /*8870*/  ULDC.64 UR4, c[0x4][0x188] ;  /* 0x0100620000047ab9 */ /* 0x000fe20000000a00 */
[----:B------:R-:W-:Y:S01]  /*8880*/  ULDC.64 UR6, c[0x4][0x190] ;  /* 0x0100640000067ab9 */ /* 0x000fe20000000a00 */
[----:B------:R-:W-:Y:S02]  /*8890*/  IMAD.U32 R4, RZ, RZ, UR4 ;  /* 0x00000004ff047e24 */ /* 0x000fe4000f8e00ff */
[----:B------:R-:W-:Y:S01]  /*88a0*/  IMAD.U32 R5, RZ, RZ, UR5 ;  /* 0x00000005ff057e24 */ /* 0x000fe2000f8e00ff */
[----:B------:R-:W0:Y:S01]  /*88b0*/  LDC.64 R14, c[0x4][R14] ;  /* 0x010000000e0e7b82 */ /* 0x000e220000000a00 */
[----:B------:R-:W-:Y:S01]  /*88c0*/  ULDC.64 UR4, c[0x4][0x50] ;  /* 0x0100140000047ab9 */ /* 0x000fe20000000a00 */
[----:B--234-:R-:W-:Y:S02]  /*88d0*/  IMAD.U32 R6, RZ, RZ, UR6 ;  /* 0x00000006ff067e24 */ /* 0x01cfe4000f8e00ff */
        /* <DEDUP_REMOVED lines=8> */
.L_x_19093:
[----:B------:R-:W-:Y:S05]  /*8960*/  BRA `(.L_x_19060) ;  /* 0x0000000000187947 */ /* 0x000fea0003800000 */
.L_x_19092:
[----:B------:R-:W-:Y:S01]  /*8970*/  LOP3.LUT R24, R24, 0xff, RZ, 0xc0, !PT ;  /* 0x000000ff18187812 */ /* 0x000fe200078ec0ff */
[----:B------:R-:W-:-:S05]  /*8980*/  IMAD.MOV.U32 R25, RZ, RZ, RZ ;  /* 0x000000ffff197224 */ /* 0x000fca00078e00ff */
[----:B------:R0:W-:Y:S01]  /*8990*/  STG.E.64 desc[UR36][R8.64], R24 ;  /* 0x0000001808007986 */ /* 0x0001e2000c101b24 */
[----:B------:R-:W-:Y:S05]  /*89a0*/  BRA `(.L_x_19060) ;  /* 0x0000000000087947 */ /* 0x000fea0003800000 */
.L_x_19091:
[----:B------:R-:W-:-:S05]  /*89b0*/  LOP3.LUT R3, R24, 0xff, RZ, 0xc0, !PT ;  /* 0x000000ff18037812 */ /* 0x000fca00078ec0ff */
[----:B------:R0:W-:Y:S02]  /*89c0*/  STG.E desc[UR36][R8.64], R3 ;  /* 0x0000000308007986 */ /* 0x0001e4000c101924 */
.L_x_19060:
[----:B------:R-:W-:Y:S05]  /*89d0*/  BSYNC B6 ;  /* 0x0000000000067941 */ /* 0x000fea0003800000 */
.L_x_19059:
        /* <DEDUP_REMOVED lines=23> */
.L_x_19099:
[----:B------:R0:W-:Y:S01]  /*8b50*/  STG.E.U8 desc[UR36][R8.64], R22 ;  /* 0x0000001608007986 */ /* 0x0001e2000c101124 */
[----:B------:R-:W-:Y:S05]  /*8b60*/  BRA `(.L_x_19101) ;  /* 0x0000000c00987947 */ /* 0x000fea0003800000 */
.L_x_19098:
        /* <DEDUP_REMOVED lines=10> */
.L_x_19103:
[----:B------:R-:W-:-:S05]  /*8c10*/  LOP3.LUT R3, R22, 0xff, RZ, 0xc0, !PT ;  /* 0x000000ff16037812 */ /* 0x000fca00078ec0ff */
[----:B------:R0:W-:Y:S01]  /*8c20*/  STG.E desc[UR36][R8.64], R3 ;  /* 0x0000000308007986 */ /* 0x0001e2000c101924 */
[----:B------:R-:W-:Y:S05]  /*8c30*/  BRA `(.L_x_19101) ;  /* 0x0000000c00647947 */ /* 0x000fea0003800000 */
.L_x_19102:
[----:B------:R-:W-:-:S05]  /*8c40*/  LOP3.LUT R3, R22, 0xff, RZ, 0xc0, !PT ;  /* 0x000000ff16037812 */ /* 0x000fca00078ec0ff */
[----:B------:R0:W-:Y:S01]  /*8c50*/  STG.E.U16 desc[UR36][R8.64], R3 ;  /* 0x0000000308007986 */ /* 0x0001e2000c101524 */
[----:B------:R-:W-:Y:S05]  /*8c60*/  BRA `(.L_x_19101) ;  /* 0x0000000c00587947 */ /* 0x000fea0003800000 */
.L_x_19097:
        /* <DEDUP_REMOVED lines=10> */
.L_x_19105:
[----:B------:R-:W-:-:S04]  /*8d10*/  LOP3.LUT R22, R22, 0xff, RZ, 0xc0, !PT ;  /* 0x000000ff16167812 */ /* 0x000fc800078ec0ff */
[----:B------:R-:W0:Y:S02]  /*8d20*/  I2F.U16 R0, R22 ;  /* 0x0000001600007306 */ /* 0x000e240000101000 */
[----:B0-----:R-:W-:-:S05]  /*8d30*/  F2FP.F16.F32.PACK_AB R0, RZ, R0 ;  /* 0x00000000ff00723e */ /* 0x001fca00000000ff */
[----:B------:R0:W-:Y:S01]  /*8d40*/  STG.E.U16 desc[UR36][R8.64], R0 ;  /* 0x0000000008007986 */ /* 0x0001e2000c101524 */
[----:B------:R-:W-:Y:S05]  /*8d50*/  BRA `(.L_x_19101) ;  /* 0x0000000c001c7947 */ /* 0x000fea0003800000 */
.L_x_19104:
        /* <DEDUP_REMOVED lines=11> */
.L_x_19107:
[----:B------:R-:W-:-:S06]  /*8e10*/  LOP3.LUT R22, R22, 0xff, RZ, 0xc0, !PT ;  /* 0x000000ff16167812 */ /* 0x000fcc00078ec0ff */
[----:B------:R-:W0:Y:S02]  /*8e20*/  I2F.U16 R22, R22 ;  /* 0x0000001600167306 */ /* 0x000e240000101000 */
[----:B0-----:R-:W-:-:S04]  /*8e30*/  F2FP.F16.F32.PACK_AB R3, RZ, R22 ;  /* 0x00000016ff03723e */ /* 0x001fc800000000ff */
[----:B------:R-:W-:-:S05]  /*8e40*/  PRMT R3, R3, 0x5410, RZ ;  /* 0x0000541003037816 */ /* 0x000fca00000000ff */
[----:B------:R0:W-:Y:S01]  /*8e50*/  STG.E desc[UR36][R8.64], R3 ;  /* 0x0000000308007986 */ /* 0x0001e2000c101924 */
[----:B------:R-:W-:Y:S05]  /*8e60*/  BRA `(.L_x_19101) ;  /* 0x0000000800d87947 */ /* 0x000fea0003800000 */
.L_x_19106:
[----:B------:R-:W-:-:S06]  /*8e70*/  LOP3.LUT R4, R22, 0xff, RZ, 0xc0, !PT ;  /* 0x000000ff16047812 */ /* 0x000fcc00078ec0ff */
[----:B------:R-:W0:Y:S02]  /*8e80*/  I2F.F64.U16 R4, R4 ;  /* 0x0000000400047312 */ /* 0x000e240000101800 */
[----:B0-----:R0:W-:Y:S01]  /*8e90*/  STG.E.64 desc[UR36][R8.64], R4 ;  /* 0x0000000408007986 */ /* 0x0011e2000c101b24 */
[----:B------:R-:W-:Y:S05]  /*8ea0*/  BRA `(.L_x_19101) ;  /* 0x0000000800c87947 */ /* 0x000fea0003800000 */
.L_x_19096:
        /* <DEDUP_REMOVED lines=12> */
.L_x_19110:
[----:B------:R-:W-:Y:S02]  /*8f70*/  LOP3.LUT R4, R22, 0xff, RZ, 0xc0, !PT ;  /* 0x000000ff16047812 */ /* 0x000fe400078ec0ff */
[----:B--234-:R-:W-:-:S04]  /*8f80*/  CS2R R6, SRZ ;  /* 0x0000000000067805 */ /* 0x01cfc8000001ff00 */
[----:B------:R-:W0:Y:S02]  /*8f90*/  I2F.F64.U16 R4, R4 ;  /* 0x0000000400047312 */ /* 0x000e240000101800 */
[----:B0-----:R0:W-:Y:S01]  /*8fa0*/  STG.E.128 desc[UR36][R8.64], R4 ;  /* 0x0000000408007986 */ /* 0x0011e2000c101d24 */
[----:B------:R-:W-:Y:S05]  /*8fb0*/  BRA `(.L_x_19101) ;  /* 0x0000000800847947 */ /* 0x000fea0003800000 */
.L_x_19109:
        /* <DEDUP_REMOVED lines=22> */
.L_x_19114:
[----:B------:R-:W-:Y:S05]  /*9120*/  BSYNC B0 ;  /* 0x0000000000007941 */ /* 0x000fea0003800000 */
.L_x_19113:
[----:B------:R-:W-:-:S05]  /*9130*/  LOP3.LUT R5, R0, R5, RZ, 0xfc, !PT ;  /* 0x0000000500057212 */ /* 0x000fca00078efcff */
[----:B------:R0:W-:Y:S01]  /*9140*/  STG.E.U8 desc[UR36][R8.64], R5 ;  /* 0x0000000508007986 */ /* 0x0001e2000c101124 */
[----:B------:R-:W-:Y:S05]  /*9150*/  BRA `(.L_x_19101) ;  /* 0x00000008001c7947 */ /* 0x000fea0003800000 */
.L_x_19112:
        /* <DEDUP_REMOVED lines=14> */
.L_x_19116:
[----:B------:R-:W-:Y:S01]  /*9240*/  IMAD.MOV.U32 R0, RZ, RZ, 0x7f ;  /* 0x0000007fff007424 */ /* 0x000fe200078e00ff */
[----:B------:R-:W-:-:S04]  /*9250*/  ISETP.GT.U32.AND P0, PT, R3, 0x7f800000, PT ;  /* 0x7f8000000300780c */ /* 0x000fc80003f04070 */
[----:B------:R-:W-:-:S09]  /*9260*/  SEL R0, R0, 0x7c, P0 ;  /* 0x0000007c00007807 */ /* 0x000fd20000000000 */
.L_x_19117:
[----:B------:R-:W-:Y:S05]  /*9270*/  BSYNC B0 ;  /* 0x0000000000007941 */ /* 0x000fea0003800000 */
.L_x_19115:
[----:B------:R-:W-:-:S04]  /*9280*/  LOP3.LUT R3, R5, 0x80000000, RZ, 0xc0, !PT ;  /* 0x8000000005037812 */ /* 0x000fc800078ec0ff */
[----:B------:R-:W-:-:S04]  /*9290*/  SHF.R.U32.HI R3, RZ, 0x18, R3 ;  /* 0x00000018ff037819 */ /* 0x000fc80000011603 */
[----:B------:R-:W-:-:S05]  /*92a0*/  LOP3.LUT R3, R0, R3, RZ, 0xfc, !PT ;  /* 0x0000000300037212 */ /* 0x000fca00078efcff */
[----:B------:R0:W-:Y:S01]  /*92b0*/  STG.E.U8 desc[UR36][R8.64], R3 ;  /* 0x0000000308007986 */ /* 0x0001e2000c101124 */
[----:B------:R-:W-:Y:S05]  /*92c0*/  BRA `(.L_x_19101) ;  /* 0x0000000400c07947 */ /* 0x000fea0003800000 */
.L_x_19111:
[----:B------:R-:W-:-:S04]  /*92d0*/  LOP3.LUT R22, R22, 0xff, RZ, 0xc0, !PT ;  /* 0x000000ff16167812 */ /* 0x000fc800078ec0ff */
[----:B------:R-:W0:Y:S02]  /*92e0*/  I2F.U16 R0, R22 ;  /* 0x0000001600007306 */ /* 0x000e240000101000 */
[----:B0-----:R-:W-:-:S05]  /*92f0*/  F2FP.BF16.F32.PACK_AB R0, RZ, R0 ;  /* 0x00000000ff00723e */ /* 0x001fca00000010ff */
[----:B------:R0:W-:Y:S01]  /*9300*/  STG.E.U16 desc[UR36][R8.64], R0 ;  /* 0x0000000008007986 */ /* 0x0001e2000c101524 */
[----:B------:R-:W-:Y:S05]  /*9310*/  BRA `(.L_x_19101) ;  /* 0x0000000400ac7947 */ /* 0x000fea0003800000 */
.L_x_19108:
        /* <DEDUP_REMOVED lines=11> */
.L_x_19120:
        /* <DEDUP_REMOVED lines=18> */
.L_x_19123:
[----:B------:R-:W-:-:S04]  /*94f0*/  LOP3.LUT R3, R5, 0x80000000, RZ, 0xc0, !PT ;  /* 0x8000000005037812 */ /* 0x000fc800078ec0ff */
[----:B------:R-:W-:-:S04]  /*9500*/  SHF.R.U32.HI R3, RZ, 0x18, R3 ;  /* 0x00000018ff037819 */ /* 0x000fc80000011603 */
[----:B------:R-:W-:-:S04]  /*9510*/  LOP3.LUT R0, R0, R3, RZ, 0xfc, !PT ;  /* 0x0000000300007212 */ /* 0x000fc800078efcff */
[----:B------:R-:W-:-:S07]  /*9520*/  PRMT R4, R0, 0x7610, R4 ;  /* 0x0000761000047816 */ /* 0x000fce0000000004 */
.L_x_19122:
[----:B------:R-:W-:Y:S05]  /*9530*/  BSYNC B0 ;  /* 0x0000000000007941 */ /* 0x000fea0003800000 */
.L_x_19121:
[----:B------:R0:W-:Y:S01]  /*9540*/  STG.E.U8 desc[UR36][R8.64], R4 ;  /* 0x0000000408007986 */ /* 0x0001e2000c101124 */
[----:B------:R-:W-:Y:S05]  /*9550*/  BRA `(.L_x_19101) ;  /* 0x00000004001c7947 */ /* 0x000fea0003800000 */
.L_x_19119:
        /* <DEDUP_REMOVED lines=18> */
.L_x_19126:
[----:B------:R-:W-:-:S04]  /*9680*/  LOP3.LUT R3, R5, 0x80000000, RZ, 0xc0, !PT ;  /* 0x8000000005037812 */ /* 0x000fc800078ec0ff */
[----:B------:R-:W-:-:S04]  /*9690*/  SHF.R.U32.HI R3, RZ, 0x18, R3 ;  /* 0x00000018ff037819 */ /* 0x000fc80000011603 */
[----:B------:R-:W-:-:S04]  /*96a0*/  LOP3.LUT R0, R0, R3, RZ, 0xfc, !PT ;  /* 0x0000000300007212 */ /* 0x000fc800078efcff */
[----:B------:R-:W-:-:S07]  /*96b0*/  PRMT R4, R0, 0x7610, R4 ;  /* 0x0000761000047816 */ /* 0x000fce0000000004 */
.L_x_19125:
[----:B------:R-:W-:Y:S05]  /*96c0*/  BSYNC B0 ;  /* 0x0000000000007941 */ /* 0x000fea0003800000 */
.L_x_19124:
[----:B------:R0:W-:Y:S01]  /*96d0*/  STG.E.U8 desc[UR36][R8.64], R4 ;  /* 0x0000000408007986 */ /* 0x0001e2000c101124 */
[----:B------:R-:W-:Y:S05]  /*96e0*/  BRA `(.L_x_19101) ;  /* 0x0000000000b87947 */ /* 0x000fea0003800000 */
.L_x_19118:
        /* <DEDUP_REMOVED lines=23> */
.L_x_19100:
        /* <DEDUP_REMOVED lines=8> */
[----:B--234-:R-:W-:-:S02]  /*98e0*/  IMAD.U32 R6, RZ, RZ, UR4 ;  /* 0x00000004ff067e24 */ /* 0x01cfc4000f8e00ff */
[----:B------:R-:W-:Y:S02]  /*98f0*/  IMAD.U32 R7, RZ, RZ, UR5 ;  /* 0x00000005ff077e24 */ /* 0x000fe4000f8e00ff */
[----:B------:R-:W-:Y:S02]  /*9900*/  IMAD.U32 R11, RZ, RZ, UR7 ;  /* 0x00000007ff0b7e24 */ /* 0x000fe4000f8e00ff */
[----:B------:R-:W-:Y:S02]  /*9910*/  IMAD.MOV.U32 R8, RZ, RZ, 0x65 ;  /* 0x00000065ff087424 */ /* 0x000fe400078e00ff */
[----:B------:R-:W-:Y:S02]  /*9920*/  IMAD.MOV.U32 R12, RZ, RZ, 0x1 ;  /* 0x00000001ff0c7424 */ /* 0x000fe400078e00ff */
[----:B------:R-:W-:-:S07]  /*9930*/  IMAD.MOV.U32 R13, RZ, RZ, RZ ;  /* 0x000000ffff0d7224 */ /* 0x000fce00078e00ff */
[----:B------:R-:W-:-:S07]  /*9940*/  LEPC R20, `(.L_x_19129) ;  /* 0x000000001014794e */ /* 0x000fce0000000000 */
[----:B0-----:R-:W-:Y:S05]  /*9950*/  CALL.ABS.NOINC R14 ;  /* 0x000000000e007343 */ /* 0x001fea0003c00000 */
.L_x_19129:
[----:B------:R-:W-:Y:S05]  /*9960*/  BRA `(.L_x_19101) ;  /* 0x0000000000187947 */ /* 0x000fea0003800000 */
.L_x_19128:
[----:B------:R-:W-:Y:S01]  /*9970*/  LOP3.LUT R4, R22, 0xff, RZ, 0xc0, !PT ;  /* 0x000000ff16047812 */ /* 0x000fe200078ec0ff */
[----:B------:R-:W-:-:S05]  /*9980*/  IMAD.MOV.U32 R5, RZ, RZ, RZ ;  /* 0x000000ffff057224 */ /* 0x000fca00078e00ff */
[----:B------:R0:W-:Y:S01]  /*9990*/  STG.E.64 desc[UR36][R8.64], R4 ;  /* 0x0000000408007986 */ /* 0x0001e2000c101b24 */
[----:B------:R-:W-:Y:S05]  /*99a0*/  BRA `(.L_x_19101) ;  /* 0x0000000000087947 */ /* 0x000fea0003800000 */
.L_x_19127:
[----:B------:R-:W-:-:S05]  /*99b0*/  LOP3.LUT R3, R22, 0xff, RZ, 0xc0, !PT ;  /* 0x000000ff16037812 */ /* 0x000fca00078ec0ff */
[----:B------:R0:W-:Y:S02]  /*99c0*/  STG.E desc[UR36][R8.64], R3 ;  /* 0x0000000308007986 */ /* 0x0001e4000c101924 */
.L_x_19101:
[----:B------:R-:W-:-:S05]  /*99d0*/  VIADD R23, R23, 0x80 ;  /* 0x0000008017177836 */ /* 0x000fca0000000000 */
[----:B------:R-:W-:-:S13]  /*99e0*/  ISETP.GE.AND P0, PT, R23, R16, PT ;  /* 0x000000101700720c */ /* 0x000fda0003f06270 */
        /* <DEDUP_REMOVED lines=21> */
.L_x_19133:
[----:B------:R0:W-:Y:S01]  /*9b40*/  STG.E.U8 desc[UR36][R8.64], R17 ;  /* 0x0000001108007986 */ /* 0x0001e2000c101124 */
[----:B------:R-:W-:Y:S05]  /*9b50*/  BRA `(.L_x_19135) ;  /* 0x0000000c00987947 */ /* 0x000fea0003800000 */
.L_x_19132:
        /* <DEDUP_REMOVED lines=10> */
.L_x_19137:
[----:B------:R-:W-:-:S05]  /*9c00*/  LOP3.LUT R17, R17, 0xff, RZ, 0xc0, !PT ;  /* 0x000000ff11117812 */ /* 0x000fca00078ec0ff */
[----:B------:R0:W-:Y:S01]  /*9c10*/  STG.E desc[UR36][R8.64], R17 ;  /* 0x0000001108007986 */ /* 0x0001e2000c101924 */
[----:B------:R-:W-:Y:S05]  /*9c20*/  BRA `(.L_x_19135) ;  /* 0x0000000c00647947 */ /* 0x000fea0003800000 */
.L_x_19136:
[----:B------:R-:W-:-:S05]  /*9c30*/  LOP3.LUT R17, R17, 0xff, RZ, 0xc0, !PT ;  /* 0x000000ff11117812 */ /* 0x000fca00078ec0ff */
[----:B------:R0:W-:Y:S01]  /*9c40*/  STG.E.U16 desc[UR36][R8.64], R17 ;  /* 0x0000001108007986 */ /* 0x0001e2000c101524 */
[----:B------:R-:W-:Y:S05]  /*9c50*/  BRA `(.L_x_19135) ;  /* 0x0000000c00587947 */ /* 0x000fea0003800000 */
.L_x_19131:
        /* <DEDUP_REMOVED lines=10> */
.L_x_19139:
[----:B------:R-:W-:-:S04]  /*9d00*/  LOP3.LUT R17, R17, 0xff, RZ, 0xc0, !PT ;  /* 0x000000ff11117812 */ /* 0x000fc800078ec0ff */
[----:B------:R-:W0:Y:S02]  /*9d10*/  I2F.U16 R0, R17 ;  /* 0x0000001100007306 */ /* 0x000e240000101000 */
[----:B0-----:R-:W-:-:S05]  /*9d20*/  F2FP.F16.F32.PACK_AB R0, RZ, R0 ;  /* 0x00000000ff00723e */ /* 0x001fca00000000ff */
[----:B------:R0:W-:Y:S01]  /*9d30*/  STG.E.U16 desc[UR36][R8.64], R0 ;  /* 0x0000000008007986 */ /* 0x0001e2000c101524 */
[----:B------:R-:W-:Y:S05]  /*9d40*/  BRA `(.L_x_19135) ;  /* 0x0000000c001c7947 */ /* 0x000fea0003800000 */
.L_x_19138:
        /* <DEDUP_REMOVED lines=11> */
.L_x_19141:
[----:B------:R-:W-:-:S06]  /*9e00*/  LOP3.LUT R17, R17, 0xff, RZ, 0xc0, !PT ;  /* 0x000000ff11117812 */ /* 0x000fcc00078ec0ff */
[----:B------:R-:W0:Y:S02]  /*9e10*/  I2F.U16 R17, R17 ;  /* 0x0000001100117306 */ /* 0x000e240000101000 */
[----:B0-----:R-:W-:-:S04]  /*9e20*/  F2FP.F16.F32.PACK_AB R3, RZ, R17 ;  /* 0x00000011ff03723e */ /* 0x001fc800000000ff */
[----:B------:R-:W-:-:S05]  /*9e30*/  PRMT R3, R3, 0x5410, RZ ;  /* 0x0000541003037816 */ /* 0x000fca00000000ff */
[----:B------:R0:W-:Y:S01]  /*9e40*/  STG.E desc[UR36][R8.64], R3 ;  /* 0x0000000308007986 */ /* 0x0001e2000c101924 */
[----:B------:R-:W-:Y:S05]  /*9e50*/  BRA `(.L_x_19135) ;  /* 0x0000000800d87947 */ /* 0x000fea0003800000 */
.L_x_19140:
[----:B------:R-:W-:-:S06]  /*9e60*/  LOP3.LUT R4, R17, 0xff, RZ, 0xc0, !PT ;  /* 0x000000ff11047812 */ /* 0x000fcc00078ec0ff */
[----:B------:R-:W0:Y:S02]  /*9e70*/  I2F.F64.U16 R4, R4 ;  /* 0x0000000400047312 */ /* 0x000e240000101800 */
[----:B0-----:R0:W-:Y:S01]  /*9e80*/  STG.E.64 desc[UR36][R8.64], R4 ;  /* 0x0000000408007986 */ /* 0x0011e2000c101b24 */
[----:B------:R-:W-:Y:S05]  /*9e90*/  BRA `(.L_x_19135) ;  /* 0x0000000800c87947 */ /* 0x000fea0003800000 */
.L_x_19130:
        /* <DEDUP_REMOVED lines=12> */
.L_x_19144:
[----:B------:R-:W-:Y:S02]  /*9f60*/  LOP3.LUT R4, R17, 0xff, RZ, 0xc0, !PT ;  /* 0x000000ff11047812 */ /* 0x000fe400078ec0ff */
[----:B--234-:R-:W-:-:S04]  /*9f70*/  CS2R R6, SRZ ;  /* 0x0000000000067805 */ /* 0x01cfc8000001ff00 */
[----:B------:R-:W0:Y:S02]  /*9f80*/  I2F.F64.U16 R4, R4 ;  /* 0x0000000400047312 */ /* 0x000e240000101800 */
[----:B0-----:R0:W-:Y:S01]  /*9f90*/  STG.E.128 desc[UR36][R8.64], R4 ;  /* 0x0000000408007986 */ /* 0x0011e2000c101d24 */
[----:B------:R-:W-:Y:S05]  /*9fa0*/  BRA `(.L_x_19135) ;  /* 0x0000000800847947 */ /* 0x000fea0003800000 */
.L_x_19143:
[----:B------:R-:W-:-:S13]  /*9fb0*/  ISETP.NE.AND P0, PT, R0, 0xf, PT ;  /* 0x0000000f0000780c */ /* 0x000fda0003f05270 */
[----:B------:R-:W-:Y:S05]  /*9fc0*/  @!P0 BRA `(.L_x_19145) ;  /* 0x0000000000bc8947 */ /* 0x000fea0003800000 */
[----:B------:R-:W-:-:S13]  /*9fd0*/  ISETP.NE.AND P0, PT, R0, 0x17, PT ;  /* 0x000000170000780c */ /* 0x000fda0003f05270 */
[----:B------:R-:W-:Y:S05]  /*9fe0*/  @!P0 BRA `(.L_x_19146) ;  /* 0x0000000000588947 */ /* 0x000fea0003800000 */
[----:B------:R-:W-:-:S13]  /*9ff0*/  ISETP.NE.AND P0, PT, R0, 0x18, PT ;  /* 0x000000180000780c */ /* 0x000fda0003f05270 */
[----:B------:R-:W-:Y:S05]  /*a000*/  @P0 BRA `(.L_x_19134) ;  /* 0x0000000800100947 */ /* 0x000fea0003800000 */
[----:B------:R-:W-:Y:S01]  /*a010*/  LOP3.LUT R17, R17, 0xff, RZ, 0xc0, !PT ;  /* 0x000000ff11117812 */ /* 0x000fe200078ec0ff */
[----:B------:R-:W-:Y:S05]  /*a020*/  BSSY B0, `(.L_x_19147) ;  /* 0x000000f000007945 */ /* 0x000fea0003800000 */
[----:B------:R-:W0:Y:S02]  /*a030*/  I2F.U16 R17, R17 ;  /* 0x0000001100117306 */ /* 0x000e240000101000 */
[C---:B0-----:R-:W-:Y:S02]  /*a040*/  LOP3.LUT R3, R17.reuse, 0x7fffffff, RZ, 0xc0, !PT ;  /* 0x7fffffff11037812 */ /* 0x041fe400078ec0ff */
[----:B------:R-:W-:-:S02]  /*a050*/  LOP3.LUT R0, R17, 0x80000000, RZ, 0xc0, !PT ;  /* 0x8000000011007812 */ /* 0x000fc400078ec0ff */
        /* <DEDUP_REMOVED lines=11> */
.L_x_19148:
[----:B------:R-:W-:Y:S05]  /*a110*/  BSYNC B0 ;  /* 0x0000000000007941 */ /* 0x000fea0003800000 */
.L_x_19147:
[----:B------:R-:W-:-:S05]  /*a120*/  LOP3.LUT R5, R0, R5, RZ, 0xfc, !PT ;  /* 0x0000000500057212 */ /* 0x000fca00078efcff */
[----:B------:R0:W-:Y:S01]  /*a130*/  STG.E.U8 desc[UR36][R8.64], R5 ;  /* 0x0000000508007986 */ /* 0x0001e2000c101124 */
[----:B------:R-:W-:Y:S05]  /*a140*/  BRA `(.L_x_19135) ;  /* 0x00000008001c7947 */ /* 0x000fea0003800000 */
.L_x_19146:
        /* <DEDUP_REMOVED lines=14> */
.L_x_19150:
[----:B------:R-:W-:Y:S01]  /*a230*/  IMAD.MOV.U32 R0, RZ, RZ, 0x7f ;  /* 0x0000007fff007424 */ /* 0x000fe200078e00ff */
[----:B------:R-:W-:-:S04]  /*a240*/  ISETP.GT.U32.AND P0, PT, R3, 0x7f800000, PT ;  /* 0x7f8000000300780c */ /* 0x000fc80003f04070 */
[----:B------:R-:W-:-:S09]  /*a250*/  SEL R0, R0, 0x7c, P0 ;  /* 0x0000007c00007807 */ /* 0x000fd20000000000 */
.L_x_19151:
[----:B------:R-:W-:Y:S05]  /*a260*/  BSYNC B0 ;  /* 0x0000000000007941 */ /* 0x000fea0003800000 */
.L_x_19149:
[----:B------:R-:W-:-:S04]  /*a270*/  LOP3.LUT R3, R17, 0x80000000, RZ, 0xc0, !PT ;  /* 0x8000000011037812 */ /* 0x000fc800078ec0ff */
[----:B------:R-:W-:-:S04]  /*a280*/  SHF.R.U32.HI R3, RZ, 0x18, R3 ;  /* 0x00000018ff037819 */ /* 0x000fc80000011603 */
[----:B------:R-:W-:-:S05]  /*a290*/  LOP3.LUT R3, R0, R3, RZ, 0xfc, !PT ;  /* 0x0000000300037212 */ /* 0x000fca00078efcff */
[----:B------:R0:W-:Y:S01]  /*a2a0*/  STG.E.U8 desc[UR36][R8.64], R3 ;  /* 0x0000000308007986 */ /* 0x0001e2000c101124 */
[----:B------:R-:W-:Y:S05]  /*a2b0*/  BRA `(.L_x_19135) ;  /* 0x0000000400c07947 */ /* 0x000fea0003800000 */
.L_x_19145:
[----:B------:R-:W-:-:S04]  /*a2c0*/  LOP3.LUT R17, R17, 0xff, RZ, 0xc0, !PT ;  /* 0x000000ff11117812 */ /* 0x000fc800078ec0ff */
[----:B------:R-:W0:Y:S02]  /*a2d0*/  I2F.U16 R0, R17 ;  /* 0x0000001100007306 */ /* 0x000e240000101000 */
[----:B0-----:R-:W-:-:S05]  /*a2e0*/  F2FP.BF16.F32.PACK_AB R0, RZ, R0 ;  /* 0x00000000ff00723e */ /* 0x001fca00000010ff */
[----:B------:R0:W-:Y:S01]  /*a2f0*/  STG.E.U16 desc[UR36][R8.64], R0 ;  /* 0x0000000008007986 */ /* 0x0001e2000c101524 */
[----:B------:R-:W-:Y:S05]  /*a300*/  BRA `(.L_x_19135) ;  /* 0x0000000400ac7947 */ /* 0x000fea0003800000 */
.L_x_19142:
        /* <DEDUP_REMOVED lines=11> */
.L_x_19154:
        /* <DEDUP_REMOVED lines=18> */
.L_x_19157:
[----:B------:R-:W-:-:S04]  /*a4e0*/  LOP3.LUT R3, R17, 0x80000000, RZ, 0xc0, !PT ;  /* 0x8000000011037812 */ /* 0x000fc800078ec0ff */
[----:B------:R-:W-:-:S04]  /*a4f0*/  SHF.R.U32.HI R3, RZ, 0x18, R3 ;  /* 0x00000018ff037819 */ /* 0x000fc80000011603 */
[----:B------:R-:W-:-:S04]  /*a500*/  LOP3.LUT R0, R0, R3, RZ, 0xfc, !PT ;  /* 0x0000000300007212 */ /* 0x000fc800078efcff */
[----:B------:R-:W-:-:S07]  /*a510*/  PRMT R4, R0, 0x7610, R4 ;  /* 0x0000761000047816 */ /* 0x000fce0000000004 */
.L_x_19156:
[----:B------:R-:W-:Y:S05]  /*a520*/  BSYNC B0 ;  /* 0x0000000000007941 */ /* 0x000fea0003800000 */
.L_x_19155:
[----:B------:R0:W-:Y:S01]  /*a530*/  STG.E.U8 desc[UR36][R8.64], R4 ;  /* 0x0000000408007986 */ /* 0x0001e2000c101124 */
[----:B------:R-:W-:Y:S05]  /*a540*/  BRA `(.L_x_19135) ;  /* 0x00000004001c7947 */ /* 0x000fea0003800000 */
.L_x_19153:
        /* <DEDUP_REMOVED lines=18> */
.L_x_19160:
[----:B------:R-:W-:-:S04]  /*a670*/  LOP3.LUT R3, R17, 0x80000000, RZ, 0xc0, !PT ;  /* 0x8000000011037812 */ /* 0x000fc800078ec0ff */
[----:B------:R-:W-:-:S04]  /*a680*/  SHF.R.U32.HI R3, RZ, 0x18, R3 ;  /* 0x00000018ff037819 */ /* 0x000fc80000011603 */
[----:B------:R-:W-:-:S04]  /*a690*/  LOP3.LUT R0, R0, R3, RZ, 0xfc, !PT ;  /* 0x0000000300007212 */ /* 0x000fc800078efcff */
[----:B------:R-:W-:-:S07]  /*a6a0*/  PRMT R4, R0, 0x7610, R4 ;  /* 0x0000761000047816 */ /* 0x000fce0000000004 */
.L_x_19159:
[----:B------:R-:W-:Y:S05]  /*a6b0*/  BSYNC B0 ;  /* 0x0000000000007941 */ /* 0x000fea0003800000 */
.L_x_19158:
[----:B------:R0:W-:Y:S01]  /*a6c0*/  STG.E.U8 desc[UR36][R8.64], R4 ;  /* 0x0000000408007986 */ /* 0x0001e2000c101124 */
[----:B------:R-:W-:Y:S05]  /*a6d0*/  BRA `(.L_x_19135) ;  /* 0x0000000000b87947 */ /* 0x000fea0003800000 */
.L_x_19152:
[----:B------:R-:W-:-:S13]  /*a6e0*/  ISETP.NE.AND P0, PT, R0, 0x1c, PT ;  /* 0x0000001c0000780c */ /* 0x000fda0003f05270 */
[----:B------:R-:W-:Y:S05]  /*a6f0*/  @!P0 BRA `(.L_x_19161) ;  /* 0x0000000000a88947 */ /* 0x000fea0003800000 */
[----:B------:R-:W-:-:S13]  /*a700*/  ISETP.NE.AND P0, PT, R0, 0x1d, PT ;  /* 0x0000001d0000780c */ /* 0x000fda0003f05270 */
[----:B------:R-:W-:Y:S05]  /*a710*/  @!P0 BRA `(.L_x_19162) ;  /* 0x0000000000908947 */ /* 0x000fea0003800000 */
[----:B------:R-:W-:-:S13]  /*a720*/  ISETP.NE.AND P0, PT, R0, 0x2c, PT ;  /* 0x0000002c0000780c */ /* 0x000fda0003f05270 */
[----:B------:R-:W-:Y:S05]  /*a730*/  @P0 BRA `(.L_x_19134) ;  /* 0x0000000000440947 */ /* 0x000fea0003800000 */
[----:B------:R-:W-:-:S04]  /*a740*/  LOP3.LUT R17, R17, 0xff, RZ, 0xc0, !PT ;  /* 0x000000ff11117812 */ /* 0x000fc800078ec0ff */
[----:B--234-:R-:W0:Y:S02]  /*a750*/  I2F.U16 R6, R17 ;  /* 0x0000001100067306 */ /* 0x01ce240000101000 */
        /* <DEDUP_REMOVED lines=15> */
.L_x_19134:
        /* <DEDUP_REMOVED lines=16> */
.L_x_19163:
[----:B------:R-:W-:Y:S05]  /*a950*/  BRA `(.L_x_19135) ;  /* 0x0000000000187947 */ /* 0x000fea0003800000 */
.L_x_19162:
[----:B------:R-:W-:Y:S01]  /*a960*/  LOP3.LUT R4, R17, 0xff, RZ, 0xc0, !PT ;  /* 0x000000ff11047812 */ /* 0x000fe200078ec0ff */
[----:B------:R-:W-:-:S05]  /*a970*/  IMAD.MOV.U32 R5, RZ, RZ, RZ ;  /* 0x000000ffff057224 */ /* 0x000fca00078e00ff */
[----:B------:R0:W-:Y:S01]  /*a980*/  STG.E.64 desc[UR36][R8.64], R4 ;  /* 0x0000000408007986 */ /* 0x0001e2000c101b24 */
[----:B------:R-:W-:Y:S05]  /*a990*/  BRA `(.L_x_19135) ;  /* 0x0000000000087947 */ /* 0x000fea0003800000 */
.L_x_19161:
[----:B------:R-:W-:-:S05]  /*a9a0*/  LOP3.LUT R17, R17, 0xff, RZ, 0xc0, !PT ;  /* 0x000000ff11117812 */ /* 0x000fca00078ec0ff */
[----:B------:R0:W-:Y:S02]  /*a9b0*/  STG.E desc[UR36][R8.64], R17 ;  /* 0x0000001108007986 */ /* 0x0001e4000c101924 */
.L_x_19135:
[----:B------:R-:W-:-:S07]  /*a9c0*/  VIADD R23, R23, 0x80 ;  /* 0x0000008017177836 */ /* 0x000fce0000000000 */
.L_x_19095:
[----:B------:R-:W-:Y:S05]  /*a9d0*/  BSYNC B6 ;  /* 0x0000000000067941 */ /* 0x000fea0003800000 */
.L_x_19094:
[----:B------:R-:W-:-:S13]  /*a9e0*/  ISETP.GE.AND P0, PT, R23, R16, PT ;  /* 0x000000101700720c */ /* 0x000fda0003f06270 */
[----:B------:R-:W-:Y:S05]  /*a9f0*/  @P0 EXIT ;  /* 0x000000000000094d */ /* 0x000fea0003800000 */
        /* <DEDUP_REMOVED lines=19> */
.L_x_19167:
[----:B------:R-:W-:Y:S01]  /*ab30*/  STG.E.U8 desc[UR36][R2.64], R19 ;  /* 0x0000001302007986 */ /* 0x000fe2000c101124 */
[----:B------:R-:W-:Y:S05]  /*ab40*/  EXIT ;  /* 0x000000000000794d */ /* 0x000fea0003800000 */
.L_x_19166:
        /* <DEDUP_REMOVED lines=10> */
.L_x_19170:
[----:B------:R-:W-:-:S05]  /*abf0*/  LOP3.LUT R19, R19, 0xff, RZ, 0xc0, !PT ;  /* 0x000000ff13137812 */ /* 0x000fca00078ec0ff */
[----:B------:R-:W-:Y:S01]  /*ac00*/  STG.E desc[UR36][R2.64], R19 ;  /* 0x0000001302007986 */ /* 0x000fe2000c101924 */
[----:B------:R-:W-:Y:S05]  /*ac10*/  EXIT ;  /* 0x000000000000794d */ /* 0x000fea0003800000 */
.L_x_19169:
[----:B------:R-:W-:-:S05]  /*ac20*/  LOP3.LUT R19, R19, 0xff, RZ, 0xc0, !PT ;  /* 0x000000ff13137812 */ /* 0x000fca00078ec0ff */
[----:B------:R-:W-:Y:S01]  /*ac30*/  STG.E.U16 desc[UR36][R2.64], R19 ;  /* 0x0000001302007986 */ /* 0x000fe2000c101524 */
[----:B------:R-:W-:Y:S05]  /*ac40*/  EXIT ;  /* 0x000000000000794d */ /* 0x000fea0003800000 */
.L_x_19165:
        /* <DEDUP_REMOVED lines=10> */
.L_x_19172:
[----:B------:R-:W-:-:S04]  /*acf0*/  LOP3.LUT R19, R19, 0xff, RZ, 0xc0, !PT ;  /* 0x000000ff13137812 */ /* 0x000fc800078ec0ff */
[----:B------:R-:W0:Y:S02]  /*ad00*/  I2F.U16 R0, R19 ;  /* 0x0000001300007306 */ /* 0x000e240000101000 */
[----:B0-----:R-:W-:-:S05]  /*ad10*/  F2FP.F16.F32.PACK_AB R0, RZ, R0 ;  /* 0x00000000ff00723e */ /* 0x001fca00000000ff */
[----:B------:R-:W-:Y:S01]  /*ad20*/  STG.E.U16 desc[UR36][R2.64], R0 ;  /* 0x0000000002007986 */ /* 0x000fe2000c101524 */
[----:B------:R-:W-:Y:S05]  /*ad30*/  EXIT ;  /* 0x000000000000794d */ /* 0x000fea0003800000 */
.L_x_19171:
        /* <DEDUP_REMOVED lines=11> */
.L_x_19174:
[----:B------:R-:W-:-:S06]  /*adf0*/  LOP3.LUT R19, R19, 0xff, RZ, 0xc0, !PT ;  /* 0x000000ff13137812 */ /* 0x000fcc00078ec0ff */
[----:B------:R-:W0:Y:S02]  /*ae00*/  I2F.U16 R19, R19 ;  /* 0x0000001300137306 */ /* 0x000e240000101000 */
[----:B0-----:R-:W-:-:S04]  /*ae10*/  F2FP.F16.F32.PACK_AB R5, RZ, R19 ;  /* 0x00000013ff05723e */ /* 0x001fc800000000ff */
[----:B------:R-:W-:-:S05]  /*ae20*/  PRMT R5, R5, 0x5410, RZ ;  /* 0x0000541005057816 */ /* 0x000fca00000000ff */
[----:B------:R-:W-:Y:S01]  /*ae30*/  STG.E desc[UR36][R2.64], R5 ;  /* 0x0000000502007986 */ /* 0x000fe2000c101924 */
[----:B------:R-:W-:Y:S05]  /*ae40*/  EXIT ;  /* 0x000000000000794d */ /* 0x000fea0003800000 */
.L_x_19173:
[----:B------:R-:W-:-:S06]  /*ae50*/  LOP3.LUT R4, R19, 0xff, RZ, 0xc0, !PT ;  /* 0x000000ff13047812 */ /* 0x000fcc00078ec0ff */
[----:B------:R-:W0:Y:S02]  /*ae60*/  I2F.F64.U16 R4, R4 ;  /* 0x0000000400047312 */ /* 0x000e240000101800 */
[----:B0-----:R-:W-:Y:S01]  /*ae70*/  STG.E.64 desc[UR36][R2.64], R4 ;  /* 0x0000000402007986 */ /* 0x001fe2000c101b24 */
[----:B------:R-:W-:Y:S05]  /*ae80*/  EXIT ;  /* 0x000000000000794d */ /* 0x000fea0003800000 */
.L_x_19164:
        /* <DEDUP_REMOVED lines=12> */
.L_x_19177:
[----:B------:R-:W-:Y:S02]  /*af50*/  LOP3.LUT R4, R19, 0xff, RZ, 0xc0, !PT ;  /* 0x000000ff13047812 */ /* 0x000fe400078ec0ff */
[----:B--234-:R-:W-:-:S04]  /*af60*/  CS2R R6, SRZ ;  /* 0x0000000000067805 */ /* 0x01cfc8000001ff00 */
[----:B------:R-:W0:Y:S02]  /*af70*/  I2F.F64.U16 R4, R4 ;  /* 0x0000000400047312 */ /* 0x000e240000101800 */
[----:B0-----:R-:W-:Y:S01]  /*af80*/  STG.E.128 desc[UR36][R2.64], R4 ;  /* 0x0000000402007986 */ /* 0x001fe2000c101d24 */
[----:B------:R-:W-:Y:S05]  /*af90*/  EXIT ;  /* 0x000000000000794d */ /* 0x000fea0003800000 */
.L_x_19176:
        /* <DEDUP_REMOVED lines=22> */
.L_x_19181:
[----:B------:R-:W-:Y:S05]  /*b100*/  BSYNC B0 ;  /* 0x0000000000007941 */ /* 0x000fea0003800000 */
.L_x_19180:
[----:B------:R-:W-:-:S05]  /*b110*/  LOP3.LUT R5, R0, R5, RZ, 0xfc, !PT ;  /* 0x0000000500057212 */ /* 0x000fca00078efcff */
[----:B------:R-:W-:Y:S01]  /*b120*/  STG.E.U8 desc[UR36][R2.64], R5 ;  /* 0x0000000502007986 */ /* 0x000fe2000c101124 */
[----:B------:R-:W-:Y:S05]  /*b130*/  EXIT ;  /* 0x000000000000794d */ /* 0x000fea0003800000 */
.L_x_19179:
        /* <DEDUP_REMOVED lines=14> */
.L_x_19183:
[----:B------:R-:W-:Y:S01]  /*b220*/  IMAD.MOV.U32 R0, RZ, RZ, 0x7f ;  /* 0x0000007fff007424 */ /* 0x000fe200078e00ff */
[----:B------:R-:W-:-:S04]  /*b230*/  ISETP.GT.U32.AND P0, PT, R4, 0x7f800000, PT ;  /* 0x7f8000000400780c */ /* 0x000fc80003f04070 */
[----:B------:R-:W-:-:S09]  /*b240*/  SEL R0, R0, 0x7c, P0 ;  /* 0x0000007c00007807 */ /* 0x000fd20000000000 */
.L_x_19184:
[----:B------:R-:W-:Y:S05]  /*b250*/  BSYNC B0 ;  /* 0x0000000000007941 */ /* 0x000fea0003800000 */
.L_x_19182:
[----:B------:R-:W-:-:S04]  /*b260*/  LOP3.LUT R4, R19, 0x80000000, RZ, 0xc0, !PT ;  /* 0x8000000013047812 */ /* 0x000fc800078ec0ff */
[----:B------:R-:W-:-:S04]  /*b270*/  SHF.R.U32.HI R5, RZ, 0x18, R4 ;  /* 0x00000018ff057819 */ /* 0x000fc80000011604 */
[----:B------:R-:W-:-:S05]  /*b280*/  LOP3.LUT R5, R0, R5, RZ, 0xfc, !PT ;  /* 0x0000000500057212 */ /* 0x000fca00078efcff */
[----:B------:R-:W-:Y:S01]  /*b290*/  STG.E.U8 desc[UR36][R2.64], R5 ;  /* 0x0000000502007986 */ /* 0x000fe2000c101124 */
[----:B------:R-:W-:Y:S05]  /*b2a0*/  EXIT ;  /* 0x000000000000794d */ /* 0x000fea0003800000 */
.L_x_19178:
[----:B------:R-:W-:-:S04]  /*b2b0*/  LOP3.LUT R19, R19, 0xff, RZ, 0xc0, !PT ;  /* 0x000000ff13137812 */ /* 0x000fc800078ec0ff */
[----:B------:R-:W0:Y:S02]  /*b2c0*/  I2F.U16 R0, R19 ;  /* 0x0000001300007306 */ /* 0x000e240000101000 */
[----:B0-----:R-:W-:-:S05]  /*b2d0*/  F2FP.BF16.F32.PACK_AB R0, RZ, R0 ;  /* 0x00000000ff00723e */ /* 0x001fca00000010ff */
[----:B------:R-:W-:Y:S01]  /*b2e0*/  STG.E.U16 desc[UR36][R2.64], R0 ;  /* 0x0000000002007986 */ /* 0x000fe2000c101524 */
[----:B------:R-:W-:Y:S05]  /*b2f0*/  EXIT ;  /* 0x000000000000794d */ /* 0x000fea0003800000 */
.L_x_19175:
        /* <DEDUP_REMOVED lines=11> */
.L_x_19187:
        /* <DEDUP_REMOVED lines=18> */
.L_x_19190:
[----:B------:R-:W-:-:S04]  /*b4d0*/  LOP3.LUT R0, R19, 0x80000000, RZ, 0xc0, !PT ;  /* 0x8000000013007812 */ /* 0x000fc800078ec0ff */
[----:B------:R-:W-:-:S04]  /*b4e0*/  SHF.R.U32.HI R5, RZ, 0x18, R0 ;  /* 0x00000018ff057819 */ /* 0x000fc80000011600 */
[----:B------:R-:W-:-:S04]  /*b4f0*/  LOP3.LUT R4, R4, R5, RZ, 0xfc, !PT ;  /* 0x0000000504047212 */ /* 0x000fc800078efcff */
[----:B------:R-:W-:-:S07]  /*b500*/  PRMT R0, R4, 0x7610, R0 ;  /* 0x0000761004007816 */ /* 0x000fce0000000000 */
.L_x_19189:
[----:B------:R-:W-:Y:S05]  /*b510*/  BSYNC B0 ;  /* 0x0000000000007941 */ /* 0x000fea0003800000 */
.L_x_19188:
[----:B------:R-:W-:Y:S01]  /*b520*/  STG.E.U8 desc[UR36][R2.64], R0 ;  /* 0x0000000002007986 */ /* 0x000fe2000c101124 */
[----:B------:R-:W-:Y:S05]  /*b530*/  EXIT ;  /* 0x000000000000794d */ /* 0x000fea0003800000 */
.L_x_19186:
        /* <DEDUP_REMOVED lines=18> */
.L_x_19193:
[----:B------:R-:W-:-:S04]  /*b660*/  LOP3.LUT R0, R19, 0x80000000, RZ, 0xc0, !PT ;  /* 0x8000000013007812 */ /* 0x000fc800078ec0ff */
[----:B------:R-:W-:-:S04]  /*b670*/  SHF.R.U32.HI R5, RZ, 0x18, R0 ;  /* 0x00000018ff057819 */ /* 0x000fc80000011600 */
[----:B------:R-:W-:-:S04]  /*b680*/  LOP3.LUT R4, R4, R5, RZ, 0xfc, !PT ;  /* 0x0000000504047212 */ /* 0x000fc800078efcff */
[----:B------:R-:W-:-:S07]  /*b690*/  PRMT R0, R4, 0x7610, R0 ;  /* 0x0000761004007816 */ /* 0x000fce0000000000 */
.L_x_19192:
[----:B------:R-:W-:Y:S05]  /*b6a0*/  BSYNC B0 ;  /* 0x0000000000007941 */ /* 0x000fea0003800000 */
.L_x_19191:
[----:B------:R-:W-:Y:S01]  /*b6b0*/  STG.E.U8 desc[UR36][R2.64], R0 ;  /* 0x0000000002007986 */ /* 0x000fe2000c101124 */
[----:B------:R-:W-:Y:S05]  /*b6c0*/  EXIT ;  /* 0x000000000000794d */ /* 0x000fea0003800000 */
.L_x_19185:
        /* <DEDUP_REMOVED lines=23> */
.L_x_19168:
        /* <DEDUP_REMOVED lines=8> */
[----:B--234-:R-:W-:Y:S02]  /*b8c0*/  IMAD.U32 R6, RZ, RZ, UR4 ;  /* 0x00000004ff067e24 */ /* 0x01cfe4000f8e00ff */
[----:B------:R-:W-:-:S02]  /*b8d0*/  IMAD.U32 R7, RZ, RZ, UR5 ;  /* 0x00000005ff077e24 */ /* 0x000fc4000f8e00ff */
[----:B------:R-:W-:Y:S02]  /*b8e0*/  IMAD.U32 R11, RZ, RZ, UR7 ;  /* 0x00000007ff0b7e24 */ /* 0x000fe4000f8e00ff */
[----:B------:R-:W-:Y:S02]  /*b8f0*/  IMAD.MOV.U32 R8, RZ, RZ, 0x65 ;  /* 0x00000065ff087424 */ /* 0x000fe400078e00ff */
[----:B------:R-:W-:Y:S02]  /*b900*/  IMAD.MOV.U32 R12, RZ, RZ, 0x1 ;  /* 0x00000001ff0c7424 */ /* 0x000fe400078e00ff */
[----:B0-----:R-:W-:-:S07]  /*b910*/  IMAD.MOV.U32 R13, RZ, RZ, RZ ;  /* 0x000000ffff0d7224 */ /* 0x001fce00078e00ff */
[----:B------:R-:W-:-:S07]  /*b920*/  LEPC R20, `(.L_x_19196) ;  /* 0x000000001014794e */ /* 0x000fce0000000000 */
[----:B-1----:R-:W-:Y:S05]  /*b930*/  CALL.ABS.NOINC R2 ;  /* 0x0000000002007343 */ /* 0x002fea0003c00000 */
.L_x_19196:
[----:B------:R-:W-:Y:S05]  /*b940*/  EXIT ;  /* 0x000000000000794d */ /* 0x000fea0003800000 */
.L_x_19195:
[----:B------:R-:W-:Y:S01]  /*b950*/  LOP3.LUT R4, R19, 0xff, RZ, 0xc0, !PT ;  /* 0x000000ff13047812 */ /* 0x000fe200078ec0ff */
[----:B------:R-:W-:-:S05]  /*b960*/  IMAD.MOV.U32 R5, RZ, RZ, RZ ;  /* 0x000000ffff057224 */ /* 0x000fca00078e00ff */
[----:B------:R-:W-:Y:S01]  /*b970*/  STG.E.64 desc[UR36][R2.64], R4 ;  /* 0x0000000402007986 */ /* 0x000fe2000c101b24 */
[----:B------:R-:W-:Y:S05]  /*b980*/  EXIT ;  /* 0x000000000000794d */ /* 0x000fea0003800000 */
.L_x_19194:
[----:B------:R-:W-:-:S05]  /*b990*/  LOP3.LUT R19, R19, 0xff, RZ, 0xc0, !PT ;  /* 0x000000ff13137812 */ /* 0x000fca00078ec0ff */
[----:B------:R-:W-:Y:S01]  /*b9a0*/  STG.E desc[UR36][R2.64], R19 ;  /* 0x0000001302007986 */ /* 0x000fe2000c101924 */
[----:B------:R-:W-:Y:S05]  /*b9b0*/  EXIT ;  /* 0x000000000000794d */ /* 0x000fea0003800000 */
.L_x_19197:
        /* <DEDUP_REMOVED lines=12> */
.L_x_32205:


//--------------------- .text._ZN2at6native18elementwise_kernelILi128ELi4EZNS0_22gpu_kernel_impl_nocastINS0_13BinaryFunctorIhhhZZZNS0_21heaviside_kernel_cudaERNS_18TensorIteratorBaseEENKUlvE_clEvENKUlvE_clEvEUlhhE_EEEEvS5_RKT_EUliE_EEviT1_ --------------------------
	.section	.text._ZN2at6native18elementwise_kernelILi128ELi4EZNS0_22gpu_kernel_impl_nocastINS0_13BinaryFunctorIhhhZZZNS0_21heaviside_kernel_cudaERNS_18TensorIteratorBaseEENKUlvE_clEvENKUlvE_clEvEUlhhE_EEEEvS5_RKT_EUliE_EEviT1_,"ax",@progbits
	.align	128
        .global         _ZN2at6native18elementwise_kernelILi128ELi4EZNS0_22gpu_kernel_impl_nocastINS0_13BinaryFunctorIhhhZZZNS0_21heaviside_kernel_cudaERNS_18TensorIteratorBaseEENKUlvE_clEvENKUlvE_clEvEUlhhE_EEEEvS5_RKT_EUliE_EEviT1_
        .type           _ZN2at6native18elementwise_kernelILi128ELi4EZNS0_22gpu_kernel_impl_nocastINS0_13BinaryFunctorIhhhZZZNS0_21heaviside_kernel_cudaERNS_18TensorIteratorBaseEENKUlvE_clEvENKUlvE_clEvEUlhhE_EEEEvS5_RKT_EUliE_EEviT1_,@function
        .size           _ZN2at6native18elementwise_kernelILi128ELi4EZNS0_22gpu_kernel_impl_nocastINS0_13BinaryFunctorIhhhZZZNS0_21heaviside_kernel_cudaERNS_18TensorIteratorBaseEENKUlvE_clEvENKUlvE_clEvEUlhhE_EEEEvS5_RKT_EUliE_EEviT1_,(.L_x_32206 - _ZN2at6native18elementwise_kernelILi128ELi4EZNS0_22gpu_kernel_impl_nocastINS0_13BinaryFunctorIhhhZZZNS0_21heaviside_kernel_cudaERNS_18TensorIteratorBaseEENKUlvE_clEvENKUlvE_clEvEUlhhE_EEEEvS5_RKT_EUliE_EEviT1_)
        .other          _ZN2at6native18elementwise_kernelILi128ELi4EZNS0_22gpu_kernel_impl_nocastINS0_13BinaryFunctorIhhhZZZNS0_21heaviside_kernel_cudaERNS_18TensorIteratorBaseEENKUlvE_clEvENKUlvE_clEvEUlhhE_EEEEvS5_RKT_EUliE_EEviT1_,@"STO_CUDA_ENTRY STV_DEFAULT"
_ZN2at6native18elementwise_kernelILi128ELi4EZNS0_22gpu_kernel_impl_nocastINS0_13BinaryFunctorIhhhZZZNS0_21heaviside_kernel_cudaERNS_18TensorIteratorBaseEENKUlvE_clEvENKUlvE_clEvEUlhhE_EEEEvS5_RKT_EUliE_EEviT1_:
.text._ZN2at6native18elementwise_kernelILi128ELi4EZNS0_22gpu_kernel_impl_nocastINS0_13BinaryFunctorIhhhZZZNS0_21heaviside_kernel_cudaERNS_18TensorIteratorBaseEENKUlvE_clEvENKUlvE_clEvEUlhhE_EEEEvS5_RKT_EUliE_EEviT1_:
        /* <DEDUP_REMOVED lines=363> */
.L_x_19200:
[----:B------:R-:W-:Y:S02]  /*16b0*/  ULDC.64 UR8, c[0x0][0x480] ;  /* 0x0001200000087ab9 */ /* 0x000fe40000000a00 */
[----:B------:R-:W-:-:S04]  /*16c0*/  IADD3 R6, P0, R2, UR8, RZ ;  /* 0x0000000802067c10 */ /* 0x000fc8000ff1e0ff */
[----:B------:R-:W-:Y:S01]  /*16d0*/  IADD3.X R7, RZ, UR9, RZ, P0, !PT ;  /* 0x00000009ff077c10 */ /* 0x000fe200087fe4ff */
[----:B------:R-:W-:-:S04]  /*16e0*/  ULDC.64 UR8, c[0x0][0x488] ;  /* 0x0001220000087ab9 */ /* 0x000fc80000000a00 */
[----:B------:R-:W2:Y:S01]  /*16f0*/  LDG.E.U8 R6, desc[UR4][R6.64] ;  /* 0x0000000406067981 */ /* 0x000ea2000c1e1100 */
[----:B------:R-:W-:-:S04]  /*1700*/  IADD3 R8, P2, R0, UR8, RZ ;  /* 0x0000000800087c10 */ /* 0x000fc8000ff5e0ff */
[----:B------:R-:W-:Y:S01]  /*1710*/  IADD3.X R9, RZ, UR9, RZ, P2, !PT ;  /* 0x00000009ff097c10 */ /* 0x000fe200097fe4ff */
[----:B------:R-:W-:Y:S01]  /*1720*/  ULDC.64 UR8, c[0x0][0x478] ;  /* 0x00011e0000087ab9 */ /* 0x000fe20000000a00 */
[C---:B--2---:R-:W-:Y:S02]  /*1730*/  ISETP.NE.AND P1, PT, R6.reuse, RZ, PT ;  /* 0x000000ff0600720c */ /* 0x044fe40003f25270 */
[----:B------:R-:W-:-:S04]  /*1740*/  ISETP.NE.AND P0, PT, R6, RZ, PT ;  /* 0x000000ff0600720c */ /* 0x000fc80003f05270 */
[----:B------:R-:W-:-:S07]  /*1750*/  SEL R11, RZ, 0x1, !P0 ;  /* 0x00000001ff0b7807 */ /* 0x000fce0004000000 */
[----:B------:R-:W2:Y:S01]  /*1760*/  @!P1 LDG.E.U8 R11, desc[UR4][R8.64] ;  /* 0x00000004080b9981 */ /* 0x000ea2000c1e1100 */
[----:B------:R-:W-:Y:S02]  /*1770*/  IADD3 R4, P0, R5, UR8, RZ ;  /* 0x0000000805047c10 */ /* 0x000fe4000ff1e0ff */
[----:B------:R-:W-:Y:S02]  /*1780*/  IADD3 R3, R3, 0x80, RZ ;  /* 0x0000008003037810 */ /* 0x000fe40007ffe0ff */
[----:B------:R-:W-:-:S05]  /*1790*/  IADD3.X R5, RZ, UR9, RZ, P0, !PT ;  /* 0x00000009ff057c10 */ /* 0x000fca00087fe4ff */
[----:B--2---:R0:W-:Y:S04]  /*17a0*/  STG.E.U8 desc[UR4][R4.64], R11 ;  /* 0x0000000b04007986 */ /* 0x0041e8000c101104 */
.L_x_19199:
[----:B------:R-:W-:Y:S05]  /*17b0*/  BSYNC B0 ;  /* 0x0000000000007941 */ /* 0x000fea0003800000 */
.L_x_19198:
        /* <DEDUP_REMOVED lines=356> */
.L_x_19203:
        /* <DEDUP_REMOVED lines=371> */
.L_x_19204:
        /* <DEDUP_REMOVED lines=16> */
.L_x_19202:
[----:B------:R-:W-:Y:S05]  /*4630*/  BSYNC B0 ;  /* 0x0000000000007941 */ /* 0x000fea0003800000 */
.L_x_19201:
        /* <DEDUP_REMOVED lines=355> */
.L_x_19205:
        /* <DEDUP_REMOVED lines=12> */
[----:B------:R-:W-:-:S04]  /*5d30*/  IADD3 R4, P0, R5, UR6, RZ ;  /* 0x0000000605047c10 */ /* 0x000fc8000ff1e0ff */
[----:B------:R-:W-:-:S05]  /*5d40*/  IADD3.X R5, RZ, UR7, RZ, P0, !PT ;  /* 0x00000007ff057c10 */ /* 0x000fca00087fe4ff */
[----:B--2---:R-:W-:Y:S01]  /*5d50*/  STG.E.U8 desc[UR4][R4.64], R9 ;  /* 0x0000000904007986 */ /* 0x004fe2000c101104 */
[----:B------:R-:W-:Y:S05]  /*5d60*/  EXIT ;  /* 0x000000000000794d */ /* 0x000fea0003800000 */
.L_x_19206:
        /* <DEDUP_REMOVED lines=9> */
.L_x_32206:


//--------------------- .text._ZN2at6native27unrolled_elementwise_kernelINS0_13BinaryFunctorIhhhZZZNS0_21heaviside_kernel_cudaERNS_18TensorIteratorBaseEENKUlvE_clEvENKUlvE_clEvEUlhhE_EESt5arrayIPcLm3EELi4E23TrivialOffsetCalculatorILi2EjESC_ILi1EjENS0_6memory15LoadWithoutCastENSF_16StoreWithoutCastEEEviT_T0_T2_T3_T4_T5_ --------------------------
	.section	.text._ZN2at6native27unrolled_elementwise_kernelINS0_13BinaryFunctorIhhhZZZNS0_21heaviside_kernel_cudaERNS_18TensorIteratorBaseEENKUlvE_clEvENKUlvE_clEvEUlhhE_EESt5arrayIPcLm3EELi4E23TrivialOffsetCalculatorILi2EjESC_ILi1EjENS0_6memory15LoadWithoutCastENSF_16StoreWithoutCastEEEviT_T0_T2_T3_T4_T5_,"ax",@progbits
	.align	128
        .global         _ZN2at6native27unrolled_elementwise_kernelINS0_13BinaryFunctorIhhhZZZNS0_21heaviside_kernel_cudaERNS_18TensorIteratorBaseEENKUlvE_clEvENKUlvE_clEvEUlhhE_EESt5arrayIPcLm3EELi4E23TrivialOffsetCalculatorILi2EjESC_ILi1EjENS0_6memory15LoadWithoutCastENSF_16StoreWithoutCastEEEviT_T0_T2_T3_T4_T5_
        .type           _ZN2at6native27unrolled_elementwise_kernelINS0_13BinaryFunctorIhhhZZZNS0_21heaviside_kernel_cudaERNS_18TensorIteratorBaseEENKUlvE_clEvENKUlvE_clEvEUlhhE_EESt5arrayIPcLm3EELi4E23TrivialOffsetCalculatorILi2EjESC_ILi1EjENS0_6memory15LoadWithoutCastENSF_16StoreWithoutCastEEEviT_T0_T2_T3_T4_T5_,@function
        .size           _ZN2at6native27unrolled_elementwise_kernelINS0_13BinaryFunctorIhhhZZZNS0_21heaviside_kernel_cudaERNS_18TensorIteratorBaseEENKUlvE_clEvENKUlvE_clEvEUlhhE_EESt5arrayIPcLm3EELi4E23TrivialOffsetCalculatorILi2EjESC_ILi1EjENS0_6memory15LoadWithoutCastENSF_16StoreWithoutCastEEEviT_T0_T2_T3_T4_T5_,(.L_x_32207 - _ZN2at6native27unrolled_elementwise_kernelINS0_13BinaryFunctorIhhhZZZNS0_21heaviside_kernel_cudaERNS_18TensorIteratorBaseEENKUlvE_clEvENKUlvE_clEvEUlhhE_EESt5arrayIPcLm3EELi4E23TrivialOffsetCalculatorILi2EjESC_ILi1EjENS0_6memory15LoadWithoutCastENSF_16StoreWithoutCastEEEviT_T0_T2_T3_T4_T5_)
        .other          _ZN2at6native27unrolled_elementwise_kernelINS0_13BinaryFunctorIhhhZZZNS0_21heaviside_kernel_cudaERNS_18TensorIteratorBaseEENKUlvE_clEvENKUlvE_clEvEUlhhE_EESt5arrayIPcLm3EELi4E23TrivialOffsetCalculatorILi2EjESC_ILi1EjENS0_6memory15LoadWithoutCastENSF_16StoreWithoutCastEEEviT_T0_T2_T3_T4_T5_,@"STO_CUDA_ENTRY STV_DEFAULT"
_ZN2at6native27unrolled_elementwise_kernelINS0_13BinaryFunctorIhhhZZZNS0_21heaviside_kernel_cudaERNS_18TensorIteratorBaseEENKUlvE_clEvENKUlvE_clEvEUlhhE_EESt5arrayIPcLm3EELi4E23TrivialOffsetCalculatorILi2EjESC_ILi1EjENS0_6memory15LoadWithoutCastENSF_16StoreWithoutCastEEEviT_T0_T2_T3_T4_T5_:
.text._ZN2at6native27unrolled_elementwise_kernelINS0_13BinaryFunctorIhhhZZZNS0_21heaviside_kernel_cudaERNS_18TensorIteratorBaseEENKUlvE_clEvENKUlvE_clEvEUlhhE_EESt5arrayIPcLm3EELi4E23TrivialOffsetCalculatorILi2EjESC_ILi1EjENS0_6memory15LoadWithoutCastENSF_16StoreWithoutCastEEEviT_T0_T2_T3_T4_T5_:
        /* <DEDUP_REMOVED lines=41> */
[----:B------:R0:W3:Y:S01]  /*0290*/  @!P2 LDG.E.U8 R18, desc[UR4][R8.64] ;  /* 0x000000040812a981 */ /* 0x0000e2000c1e1100 */
[----:B-1----:R-:W-:Y:S01]  /*02a0*/  @!P2 IADD3 R4, P4, R21, R4, RZ ;  /* 0x000000041504a210 */ /* 0x002fe20007f9e0ff */
[----:B------:R-:W-:Y:S01]  /*02b0*/  @!P3 IMAD.X R7, RZ, RZ, R7, P5 ;  /* 0x000000ffff07b224 */ /* 0x000fe200028e0607 */
[----:B------:R-:W-:-:S03]  /*02c0*/  PRMT R21, RZ, 0x7610, R21 ;  /* 0x00007610ff157816 */ /* 0x000fc60000000015 */
[----:B------:R-:W-:Y:S01]  /*02d0*/  @!P2 IMAD.X R5, RZ, RZ, R5, P4 ;  /* 0x000000ffff05a224 */ /* 0x000fe200020e0605 */
[----:B------:R-:W1:Y:S02]  /*02e0*/  @!P1 LDC.64 R10, c[0x0][0x220] ;  /* 0x00008800ff0a9b82 */ /* 0x000e640000000a00 */
[----:B------:R-:W3:Y:S04]  /*02f0*/  @!P3 LDG.E.U8 R21, desc[UR4][R6.64] ;  /* 0x000000040615b981 */ /* 0x000ee8000c1e1100 */
[----:B------:R2:W3:Y:S02]  /*0300*/  @!P2 LDG.E.U8 R22, desc[UR4][R4.64] ;  /* 0x000000040416a981 */ /* 0x0004e4000c1e1100 */
[----:B----4-:R-:W4:Y:S01]  /*0310*/  @!P1 LDC.64 R12, c[0x0][0x228] ;  /* 0x00008a00ff0c9b82 */ /* 0x010f220000000a00 */
[--C-:B0-----:R-:W-:Y:S01]  /*0320*/  @!P1 IMAD R9, R15, 0x200, R0.reuse ;  /* 0x000002000f099824 */ /* 0x101fe200078e0200 */
[----:B------:R-:W-:-:S04]  /*0330*/  PRMT R0, RZ, 0x7610, R0 ;  /* 0x00007610ff007816 */ /* 0x000fc80000000000 */
[----:B-1----:R-:W-:-:S05]  /*0340*/  @!P1 IADD3 R10, P2, R9, R10, RZ ;  /* 0x0000000a090a9210 */ /* 0x002fca0007f5e0ff */
[----:B------:R-:W-:Y:S01]  /*0350*/  @!P1 IMAD.X R11, RZ, RZ, R11, P2 ;  /* 0x000000ffff0b9224 */ /* 0x000fe200010e060b */
[----:B----4-:R-:W-:Y:S02]  /*0360*/  @!P1 IADD3 R12, P2, R9, R12, RZ ;  /* 0x0000000c090c9210 */ /* 0x010fe40007f5e0ff */
[----:B------:R-:W-:Y:S02]  /*0370*/  PRMT R9, RZ, 0x7610, R9 ;  /* 0x00007610ff097816 */ /* 0x000fe40000000009 */
[----:B------:R0:W5:Y:S01]  /*0380*/  @!P1 LDG.E.U8 R0, desc[UR4][R10.64] ;  /* 0x000000040a009981 */ /* 0x000162000c1e1100 */
[----:B------:R-:W-:-:S05]  /*0390*/  @!P1 IMAD.X R13, RZ, RZ, R13, P2 ;  /* 0x000000ffff0d9224 */ /* 0x000fca00010e060d */
[----:B------:R0:W5:Y:S01]  /*03a0*/  @!P1 LDG.E.U8 R9, desc[UR4][R12.64] ;  /* 0x000000040c099981 */ /* 0x000162000c1e1100 */
[----:B--2---:R-:W-:-:S05]  /*03b0*/  @!P0 IMAD R5, R15, 0x200, R14 ;  /* 0x000002000f058824 */ /* 0x004fca00078e020e */
[----:B------:R-:W-:Y:S01]  /*03c0*/  @!P0 IADD3 R2, P4, R5, R2, RZ ;  /* 0x0000000205028210 */ /* 0x000fe20007f9e0ff */
[----:B------:R-:W-:-:S04]  /*03d0*/  VIADD R4, R14, 0x80 ;  /* 0x000000800e047836 */ /* 0x000fc80000000000 */
[----:B------:R-:W-:Y:S02]  /*03e0*/  @!P0 IMAD.X R3, RZ, RZ, R3, P4 ;  /* 0x000000ffff038224 */ /* 0x000fe400020e0603 */
[----:B------:R-:W-:-:S05]  /*03f0*/  @!P0 IMAD.MOV.U32 R14, RZ, RZ, R4 ;  /* 0x000000ffff0e8224 */ /* 0x000fca00078e0004 */
[----:B------:R-:W-:Y:S01]  /*0400*/  ISETP.GE.AND P4, PT, R14, R17, PT ;  /* 0x000000110e00720c */ /* 0x000fe20003f86270 */
[----:B------:R-:W-:Y:S01]  /*0410*/  BSSY B0, `(.L_x_19207) ;  /* 0x0000015000007945 */ /* 0x000fe20003800000 */
[----:B---3--:R-:W-:-:S13]  /*0420*/  LOP3.LUT P1, RZ, R19, 0xff, RZ, 0xc0, !PT ;  /* 0x000000ff13ff7812 */ /* 0x008fda000782c0ff */
[----:B------:R-:W-:-:S05]  /*0430*/  @P1 SEL R20, RZ, 0x1, !P1 ;  /* 0x00000001ff141807 */ /* 0x000fca0004800000 */
[----:B------:R0:W-:Y:S01]  /*0440*/  @!P0 STG.E.U8 desc[UR4][R2.64], R20 ;  /* 0x0000001402008986 */ /* 0x0001e2000c101104 */
[----:B------:R-:W-:Y:S02]  /*0450*/  LOP3.LUT P2, RZ, R16, 0xff, RZ, 0xc0, !PT ;  /* 0x000000ff10ff7812 */ /* 0x000fe4000784c0ff */
[----:B------:R-:W-:-:S11]  /*0460*/  LOP3.LUT P3, RZ, R18, 0xff, RZ, 0xc0, !PT ;  /* 0x000000ff12ff7812 */ /* 0x000fd6000786c0ff */
[----:B------:R-:W-:Y:S02]  /*0470*/  @P2 SEL R21, RZ, 0x1, !P2 ;  /* 0x00000001ff152807 */ /* 0x000fe40005000000 */
        /* <DEDUP_REMOVED lines=14> */
.L_x_19208:
[----:B------:R-:W-:Y:S05]  /*0560*/  BSYNC B0 ;  /* 0x0000000000007941 */ /* 0x000fea0003800000 */
.L_x_19207:
[----:B------:R-:W-:Y:S02]  /*0570*/  ISETP.GE.AND P1, PT, R14, R17, PT ;  /* 0x000000110e00720c */ /* 0x000fe40003f26270 */
[----:B-----5:R-:W-:-:S11]  /*0580*/  LOP3.LUT P0, RZ, R0, 0xff, RZ, 0xc0, !PT ;  /* 0x000000ff00ff7812 */ /* 0x020fd6000780c0ff */
[----:B------:R-:W-:Y:S05]  /*0590*/  @P1 EXIT ;  /* 0x000000000000194d */ /* 0x000fea0003800000 */
[----:B0-----:R-:W-:Y:S01]  /*05a0*/  IMAD R2, R15, 0x200, R14 ;  /* 0x000002000f027824 */ /* 0x001fe200078e020e */
[----:B------:R-:W-:Y:S01]  /*05b0*/  ULDC.64 UR6, c[0x0][0x218] ;  /* 0x0000860000067ab9 */ /* 0x000fe20000000a00 */
[----:B------:R-:W-:-:S03]  /*05c0*/  @P0 SEL R9, RZ, 0x1, !P0 ;  /* 0x00000001ff090807 */ /* 0x000fc60004000000 */
[----:B------:R-:W-:-:S05]  /*05d0*/  IADD3 R2, P1, R2, UR6, RZ ;  /* 0x0000000602027c10 */ /* 0x000fca000ff3e0ff */
[----:B------:R-:W-:-:S05]  /*05e0*/  IMAD.X R3, RZ, RZ, UR7, P1 ;  /* 0x00000007ff037e24 */ /* 0x000fca00088e06ff */
[----:B------:R-:W-:Y:S01]  /*05f0*/  STG.E.U8 desc[UR4][R2.64], R9 ;  /* 0x0000000902007986 */ /* 0x000fe2000c101104 */
[----:B------:R-:W-:Y:S05]  /*0600*/  EXIT ;  /* 0x000000000000794d */ /* 0x000fea0003800000 */
.L_x_19209:
        /* <DEDUP_REMOVED lines=15> */
.L_x_32207:


//--------------------- .text._ZN2at6native29vectorized_elementwise_kernelILi2ENS0_13BinaryFunctorIhhhZZZNS0_21heaviside_kernel_cudaERNS_18TensorIteratorBaseEENKUlvE_clEvENKUlvE_clEvEUlhhE_EESt5arrayIPcLm3EEEEviT0_T1_ --------------------------
	.section	.text._ZN2at6native29vectorized_elementwise_kernelILi2ENS0_13BinaryFunctorIhhhZZZNS0_21heaviside_kernel_cudaERNS_18TensorIteratorBaseEENKUlvE_clEvENKUlvE_clEvEUlhhE_EESt5arrayIPcLm3EEEEviT0_T1_,"ax",@progbits
	.align	128
        .global         _ZN2at6native29vectorized_elementwise_kernelILi2ENS0_13BinaryFunctorIhhhZZZNS0_21heaviside_kernel_cudaERNS_18TensorIteratorBaseEENKUlvE_clEvENKUlvE_clEvEUlhhE_EESt5arrayIPcLm3EEEEviT0_T1_
        .type           _ZN2at6native29vectorized_elementwise_kernelILi2ENS0_13BinaryFunctorIhhhZZZNS0_21heaviside_kernel_cudaERNS_18TensorIteratorBaseEENKUlvE_clEvENKUlvE_clEvEUlhhE_EESt5arrayIPcLm3EEEEviT0_T1_,@function
        .size           _ZN2at6native29vectorized_elementwise_kernelILi2ENS0_13BinaryFunctorIhhhZZZNS0_21heaviside_kernel_cudaERNS_18TensorIteratorBaseEENKUlvE_clEvENKUlvE_clEvEUlhhE_EESt5arrayIPcLm3EEEEviT0_T1_,(.L_x_32208 - _ZN2at6native29vectorized_elementwise_kernelILi2ENS0_13BinaryFunctorIhhhZZZNS0_21heaviside_kernel_cudaERNS_18TensorIteratorBaseEENKUlvE_clEvENKUlvE_clEvEUlhhE_EESt5arrayIPcLm3EEEEviT0_T1_)
        .other          _ZN2at6native29vectorized_elementwise_kernelILi2ENS0_13BinaryFunctorIhhhZZZNS0_21heaviside_kernel_cudaERNS_18TensorIteratorBaseEENKUlvE_clEvENKUlvE_clEvEUlhhE_EESt5arrayIPcLm3EEEEviT0_T1_,@"STO_CUDA_ENTRY STV_DEFAULT"
_ZN2at6native29vectorized_elementwise_kernelILi2ENS0_13BinaryFunctorIhhhZZZNS0_21heaviside_kernel_cudaERNS_18TensorIteratorBaseEENKUlvE_clEvENKUlvE_clEvEUlhhE_EESt5arrayIPcLm3EEEEviT0_T1_:
.text._ZN2at6native29vectorized_elementwise_kernelILi2ENS0_13BinaryFunctorIhhhZZZNS0_21heaviside_kernel_cudaERNS_18TensorIteratorBaseEENKUlvE_clEvENKUlvE_clEvEUlhhE_EESt5arrayIPcLm3EEEEviT0_T1_:
        /* <DEDUP_REMOVED lines=27> */
[----:B------:R0:W5:Y:S04]  /*01b0*/  LDG.E.U16 R11, desc[UR8][R2.64+0x300] ;  /* 0x00030008020b7981 */ /* 0x000168000c1e1500 */
[----:B------:R-:W5:Y:S04]  /*01c0*/  LDG.E.U16 R12, desc[UR8][R4.64+0x100] ;  /* 0x00010008040c7981 */ /* 0x000f68000c1e1500 */
[----:B------:R-:W5:Y:S04]  /*01d0*/  LDG.E.U16 R13, desc[UR8][R4.64+0x200] ;  /* 0x00020008040d7981 */ /* 0x000f68000c1e1500 */
[----:B------:R1:W5:Y:S01]  /*01e0*/  LDG.E.U16 R14, desc[UR8][R4.64+0x300] ;  /* 0x00030008040e7981 */ /* 0x000362000c1e1500 */
[----:B------:R-:W-:-:S04]  /*01f0*/  UIADD3 UR5, UP0, UR4, UR6, URZ ;  /* 0x0000000604057290 */ /* 0x000fc8000ff1e03f */
[----:B------:R-:W-:Y:S01]  /*0200*/  UIADD3.X UR6, URZ, UR7, URZ, UP0, !UPT ;  /* 0x000000073f067290 */ /* 0x000fe200087fe43f */
[----:B--2---:R-:W-:-:S04]  /*0210*/  PRMT R6, R7, 0x7770, RZ ;  /* 0x0000777007067816 */ /* 0x004fc800000000ff */
[C---:B------:R-:W-:Y:S02]  /*0220*/  ISETP.NE.AND P3, PT, R6.reuse, RZ, PT ;  /* 0x000000ff0600720c */ /* 0x040fe40003f65270 */
[----:B------:R-:W-:Y:S02]  /*0230*/  ISETP.NE.AND P1, PT, R6, RZ, PT ;  /* 0x000000ff0600720c */ /* 0x000fe40003f25270 */
[----:B------:R-:W-:Y:S02]  /*0240*/  PRMT R6, R7, 0x7771, RZ ;  /* 0x0000777107067816 */ /* 0x000fe400000000ff */
[----:B---3--:R-:W-:Y:S02]  /*0250*/  PRMT R7, R8, 0x7770, RZ ;  /* 0x0000777008077816 */ /* 0x008fe400000000ff */
[----:B------:R-:W-:Y:S02]  /*0260*/  ISETP.NE.AND P0, PT, R6, RZ, PT ;  /* 0x000000ff0600720c */ /* 0x000fe40003f05270 */
[----:B------:R-:W-:-:S02]  /*0270*/  ISETP.NE.AND P5, PT, R7, RZ, PT ;  /* 0x000000ff0700720c */ /* 0x000fc40003fa5270 */
[----:B0-----:R-:W-:Y:S02]  /*0280*/  PRMT R2, R8, 0x7771, RZ ;  /* 0x0000777108027816 */ /* 0x001fe400000000ff */
[----:B----4-:R-:W-:Y:S02]  /*0290*/  PRMT R3, R10, 0x7770, RZ ;  /* 0x000077700a037816 */ /* 0x010fe400000000ff */
[----:B------:R-:W-:Y:S02]  /*02a0*/  ISETP.NE.AND P6, PT, R7, RZ, PT ;  /* 0x000000ff0700720c */ /* 0x000fe40003fc5270 */
[----:B-----5:R-:W-:Y:S02]  /*02b0*/  PRMT R7, R9, 0x7770, RZ ;  /* 0x0000777009077816 */ /* 0x020fe400000000ff */
[----:B------:R-:W-:Y:S02]  /*02c0*/  @P3 SEL R7, RZ, 0x1, !P1 ;  /* 0x00000001ff073807 */ /* 0x000fe40004800000 */
[----:B------:R-:W-:-:S02]  /*02d0*/  ISETP.NE.AND P2, PT, R6, RZ, PT ;  /* 0x000000ff0600720c */ /* 0x000fc40003f45270 */
[----:B------:R-:W-:Y:S02]  /*02e0*/  ISETP.NE.AND P4, PT, R2, RZ, PT ;  /* 0x000000ff0200720c */ /* 0x000fe40003f85270 */
[----:B------:R-:W-:Y:S02]  /*02f0*/  ISETP.NE.AND P1, PT, R3, RZ, PT ;  /* 0x000000ff0300720c */ /* 0x000fe40003f25270 */
[----:B-1----:R-:W-:Y:S02]  /*0300*/  PRMT R4, R10, 0x7771, RZ ;  /* 0x000077710a047816 */ /* 0x002fe400000000ff */
[C---:B------:R-:W-:Y:S02]  /*0310*/  PRMT R10, R11.reuse, 0x7770, RZ ;  /* 0x000077700b0a7816 */ /* 0x040fe400000000ff */
[----:B------:R-:W-:Y:S02]  /*0320*/  PRMT R5, R11, 0x7771, RZ ;  /* 0x000077710b057816 */ /* 0x000fe400000000ff */
[----:B------:R-:W-:-:S02]  /*0330*/  PRMT R6, R9, 0x7771, RZ ;  /* 0x0000777109067816 */ /* 0x000fc400000000ff */
[----:B------:R-:W-:Y:S02]  /*0340*/  PRMT R9, R12, 0x7770, RZ ;  /* 0x000077700c097816 */ /* 0x000fe400000000ff */
[----:B------:R-:W-:Y:S02]  /*0350*/  @P0 SEL R6, RZ, 0x1, !P2 ;  /* 0x00000001ff060807 */ /* 0x000fe40005000000 */
[----:B------:R-:W-:Y:S02]  /*0360*/  @P5 SEL R9, RZ, 0x1, !P6 ;  /* 0x00000001ff095807 */ /* 0x000fe40007000000 */
[----:B------:R-:W-:Y:S02]  /*0370*/  ISETP.NE.AND P0, PT, R4, RZ, PT ;  /* 0x000000ff0400720c */ /* 0x000fe40003f05270 */
[----:B------:R-:W-:Y:S02]  /*0380*/  ISETP.NE.AND P6, PT, R10, RZ, PT ;  /* 0x000000ff0a00720c */ /* 0x000fe40003fc5270 */
[----:B------:R-:W-:-:S02]  /*0390*/  ISETP.NE.AND P5, PT, R5, RZ, PT ;  /* 0x000000ff0500720c */ /* 0x000fc40003fa5270 */
[----:B------:R-:W-:Y:S02]  /*03a0*/  ISETP.NE.AND P3, PT, R2, RZ, PT ;  /* 0x000000ff0200720c */ /* 0x000fe40003f65270 */
[----:B------:R-:W-:Y:S02]  /*03b0*/  ISETP.NE.AND P2, PT, R3, RZ, PT ;  /* 0x000000ff0300720c */ /* 0x000fe40003f45270 */
[----:B------:R-:W-:Y:S02]  /*03c0*/  PRMT R8, R12, 0x7771, RZ ;  /* 0x000077710c087816 */ /* 0x000fe400000000ff */
[----:B------:R-:W-:Y:S02]  /*03d0*/  PRMT R11, R13, 0x7770, RZ ;  /* 0x000077700d0b7816 */ /* 0x000fe400000000ff */
[----:B------:R-:W-:Y:S02]  /*03e0*/  @P4 SEL R8, RZ, 0x1, !P3 ;  /* 0x00000001ff084807 */ /* 0x000fe40005800000 */
[----:B------:R-:W-:-:S02]  /*03f0*/  @P1 SEL R11, RZ, 0x1, !P2 ;  /* 0x00000001ff0b1807 */ /* 0x000fc40005000000 */
[----:B------:R-:W-:Y:S02]  /*0400*/  ISETP.NE.AND P4, PT, R4, RZ, PT ;  /* 0x000000ff0400720c */ /* 0x000fe40003f85270 */
[----:B------:R-:W-:Y:S02]  /*0410*/  ISETP.NE.AND P3, PT, R10, RZ, PT ;  /* 0x000000ff0a00720c */ /* 0x000fe40003f65270 */
[----:B------:R-:W-:Y:S01]  /*0420*/  ISETP.NE.AND P1, PT, R5, RZ, PT ;  /* 0x000000ff0500720c */ /* 0x000fe20003f25270 */
[----:B------:R-:W-:Y:S01]  /*0430*/  IMAD.U32 R2, RZ, RZ, UR5 ;  /* 0x00000005ff027e24 */ /* 0x000fe2000f8e00ff */
[----:B------:R-:W-:Y:S01]  /*0440*/  PRMT R4, R13, 0x7771, RZ ;  /* 0x000077710d047816 */ /* 0x000fe200000000ff */
[----:B------:R-:W-:Y:S01]  /*0450*/  IMAD.U32 R3, RZ, RZ, UR6 ;  /* 0x00000006ff037e24 */ /* 0x000fe2000f8e00ff */
[C---:B------:R-:W-:Y:S02]  /*0460*/  PRMT R10, R14.reuse, 0x7770, RZ ;  /* 0x000077700e0a7816 */ /* 0x040fe400000000ff */
[----:B------:R-:W-:-:S02]  /*0470*/  PRMT R5, R14, 0x7771, RZ ;  /* 0x000077710e057816 */ /* 0x000fc400000000ff */
[----:B------:R-:W-:Y:S02]  /*0480*/  @P0 SEL R4, RZ, 0x1, !P4 ;  /* 0x00000001ff040807 */ /* 0x000fe40006000000 */
[----:B------:R-:W-:Y:S02]  /*0490*/  @P6 SEL R10, RZ, 0x1, !P3 ;  /* 0x00000001ff0a6807 */ /* 0x000fe40005800000 */
[----:B------:R-:W-:Y:S01]  /*04a0*/  @P5 SEL R5, RZ, 0x1, !P1 ;  /* 0x00000001ff055807 */ /* 0x000fe20004800000 */
[----:B------:R-:W-:Y:S01]  /*04b0*/  IMAD.WIDE R2, R0, 0x2, R2 ;  /* 0x0000000200027825 */ /* 0x000fe200078e0202 */
[----:B------:R-:W-:Y:S02]  /*04c0*/  PRMT R7, R6, 0x7604, R7 ;  /* 0x0000760406077816 */ /* 0x000fe40000000007 */
[----:B------:R-:W-:Y:S02]  /*04d0*/  PRMT R9, R8, 0x7604, R9 ;  /* 0x0000760408097816 */ /* 0x000fe40000000009 */
[----:B------:R-:W-:-:S02]  /*04e0*/  PRMT R11, R4, 0x7604, R11 ;  /* 0x00007604040b7816 */ /* 0x000fc4000000000b */
[----:B------:R-:W-:Y:S01]  /*04f0*/  PRMT R5, R5, 0x7604, R10 ;  /* 0x0000760405057816 */ /* 0x000fe2000000000a */
[----:B------:R-:W-:Y:S04]  /*0500*/  STG.E.U16 desc[UR8][R2.64], R7 ;  /* 0x0000000702007986 */ /* 0x000fe8000c101508 */
[----:B------:R-:W-:Y:S04]  /*0510*/  STG.E.U16 desc[UR8][R2.64+0x100], R9 ;  /* 0x0001000902007986 */ /* 0x000fe8000c101508 */
[----:B------:R-:W-:Y:S04]  /*0520*/  STG.E.U16 desc[UR8][R2.64+0x200], R11 ;  /* 0x0002000b02007986 */ /* 0x000fe8000c101508 */
[----:B------:R-:W-:Y:S01]  /*0530*/  STG.E.U16 desc[UR8][R2.64+0x300], R5 ;  /* 0x0003000502007986 */ /* 0x000fe2000c101508 */
[----:B------:R-:W-:Y:S05]  /*0540*/  EXIT ;  /* 0x000000000000794d */ /* 0x000fea0003800000 */
.L_x_19210:
[----:B------:R-:W0:Y:S01]  /*0550*/  S2R R5, SR_TID.X ;  /* 0x0000000000057919 */ /* 0x000e220000002100 */
        /* <DEDUP_REMOVED lines=12> */
[C---:B------:R-:W-:Y:S02]  /*0620*/  ISETP.GE.AND P4, PT, R21.reuse, R0, PT ;  /* 0x000000001500720c */ /* 0x040fe40003f86270 */
[----:B------:R-:W0:Y:S01]  /*0630*/  @!P5 LDC.64 R12, c[0x0][0x220] ;  /* 0x00008800ff0cdb82 */ /* 0x000e220000000a00 */
[----:B------:R-:W-:Y:S01]  /*0640*/  @!P0 IMAD.X R15, RZ, RZ, R15, P3 ;  /* 0x000000ffff0f8224 */ /* 0x000fe200018e060f */
[----:B------:R-:W-:Y:S02]  /*0650*/  PRMT R2, RZ, 0x7610, R2 ;  /* 0x00007610ff027816 */ /* 0x000fe40000000002 */
[----:B------:R-:W-:Y:S02]  /*0660*/  PRMT R20, RZ, 0x7610, R20 ;  /* 0x00007610ff147816 */ /* 0x000fe40000000014 */
[----:B------:R-:W3:Y:S05]  /*0670*/  @!P0 LDG.E.U8 R8, desc[UR8][R14.64] ;  /* 0x000000080e088981 */ /* 0x000eea000c1e1100 */
[C---:B------:R-:W-:Y:S01]  /*0680*/  @!P4 VIADD R3, R21.reuse, UR4 ;  /* 0x000000041503cc36 */ /* 0x040fe20008000000 */
[----:B------:R-:W4:Y:S01]  /*0690*/  @!P4 LDC.64 R6, c[0x0][0x220] ;  /* 0x00008800ff06cb82 */ /* 0x000f220000000a00 */
[----:B------:R-:W-:-:S05]  /*06a0*/  @!P4 VIADD R21, R21, 0x80 ;  /* 0x000000801515c836 */ /* 0x000fca0000000000 */
[----:B------:R-:W-:Y:S02]  /*06b0*/  ISETP.GE.AND P1, PT, R21, R0, PT ;  /* 0x000000001500720c */ /* 0x000fe40003f26270 */
[----:B------:R-:W5:Y:S01]  /*06c0*/  @!P4 LDC.64 R18, c[0x0][0x228] ;  /* 0x00008a00ff12cb82 */ /* 0x000f620000000a00 */
[C---:B--2---:R-:W-:Y:S02]  /*06d0*/  @!P5 IADD3 R10, P6, R17.reuse, R10, RZ ;  /* 0x0000000a110ad210 */ /* 0x044fe40007fde0ff */
[----:B0-----:R-:W-:-:S08]  /*06e0*/  @!P5 IADD3 R12, P3, R17, R12, RZ ;  /* 0x0000000c110cd210 */ /* 0x001fd00007f7e0ff */
[C---:B------:R-:W-:Y:S01]  /*06f0*/  @!P1 VIADD R22, R21.reuse, UR4 ;  /* 0x0000000415169c36 */ /* 0x040fe20008000000 */
[----:B------:R-:W0:Y:S01]  /*0700*/  @!P1 LDC.64 R16, c[0x0][0x220] ;  /* 0x00008800ff109b82 */ /* 0x000e220000000a00 */
[----:B------:R-:W-:-:S05]  /*0710*/  @!P1 VIADD R21, R21, 0x80 ;  /* 0x0000008015159836 */ /* 0x000fca0000000000 */
[----:B------:R-:W-:Y:S01]  /*0720*/  ISETP.GE.AND P2, PT, R21, R0, PT ;  /* 0x000000001500720c */ /* 0x000fe20003f46270 */
[----:B------:R-:W-:Y:S02]  /*0730*/  @!P5 IMAD.X R11, RZ, RZ, R11, P6 ;  /* 0x000000ffff0bd224 */ /* 0x000fe400030e060b */
[----:B------:R-:W-:-:S03]  /*0740*/  @!P5 IMAD.X R13, RZ, RZ, R13, P3 ;  /* 0x000000ffff0dd224 */ /* 0x000fc600018e060d */
[----:B------:R2:W3:Y:S07]  /*0750*/  @!P5 LDG.E.U8 R2, desc[UR8][R10.64] ;  /* 0x000000080a02d981 */ /* 0x0004ee000c1e1100 */
[C---:B------:R-:W-:Y:S01]  /*0760*/  @!P2 VIADD R23, R21.reuse, UR4 ;  /* 0x000000041517ac36 */ /* 0x040fe20008000000 */
[----:B------:R4:W3:Y:S01]  /*0770*/  @!P5 LDG.E.U8 R20, desc[UR8][R12.64] ;  /* 0x000000080c14d981 */ /* 0x0008e2000c1e1100 */
[----:B------:R-:W-:Y:S01]  /*0780*/  @!P2 VIADD R21, R21, 0x80 ;  /* 0x000000801515a836 */ /* 0x000fe20000000000 */
[----:B--2---:R-:W2:Y:S04]  /*0790*/  @!P1 LDC.64 R10, c[0x0][0x228] ;  /* 0x00008a00ff0a9b82 */ /* 0x004ea80000000a00 */
[----:B------:R-:W-:-:S02]  /*07a0*/  ISETP.GE.AND P3, PT, R21, R0, PT ;  /* 0x000000001500720c */ /* 0x000fc40003f66270 */
[----:B-1----:R-:W-:Y:S02]  /*07b0*/  @!P0 IADD3 R24, P6, R9, R24, RZ ;  /* 0x0000001809188210 */ /* 0x002fe40007fde0ff */
[----:B----4-:R-:W1:Y:S01]  /*07c0*/  @!P2 LDC.64 R12, c[0x0][0x220] ;  /* 0x00008800ff0cab82 */ /* 0x010e620000000a00 */
[C---:B------:R-:W-:Y:S02]  /*07d0*/  @!P4 IADD3 R26, P5, R3.reuse, R6, RZ ;  /* 0x00000006031ac210 */ /* 0x040fe40007fbe0ff */
[----:B------:R-:W-:Y:S01]  /*07e0*/  @!P0 IMAD.X R25, RZ, RZ, R25, P6 ;  /* 0x000000ffff198224 */ /* 0x000fe200030e0619 */
[----:B-----5:R-:W-:Y:S02]  /*07f0*/  @!P4 IADD3 R18, P6, R3, R18, RZ ;  /* 0x000000120312c210 */ /* 0x020fe40007fde0ff */
[----:B------:R-:W-:Y:S02]  /*0800*/  PRMT R6, RZ, 0x7610, R6 ;  /* 0x00007610ff067816 */ /* 0x000fe40000000006 */
[----:B------:R-:W4:Y:S01]  /*0810*/  @!P2 LDC.64 R14, c[0x0][0x228] ;  /* 0x00008a00ff0eab82 */ /* 0x000f220000000a00 */
[----:B------:R-:W-:-:S02]  /*0820*/  @!P3 VIADD R4, R21, UR4 ;  /* 0x000000041504bc36 */ /* 0x000fc40008000000 */
[----:B------:R-:W-:Y:S01]  /*0830*/  @!P3 VIADD R21, R21, 0x80 ;  /* 0x000000801515b836 */ /* 0x000fe20000000000 */
[----:B------:R-:W-:Y:S01]  /*0840*/  PRMT R3, RZ, 0x7610, R3 ;  /* 0x00007610ff037816 */ /* 0x000fe20000000003 */
[--C-:B------:R-:W-:Y:S01]  /*0850*/  @!P4 IMAD.X R27, RZ, RZ, R7.reuse, P5 ;  /* 0x000000ffff1bc224 */ /* 0x100fe200028e0607 */
[----:B------:R-:W-:Y:S01]  /*0860*/  PRMT R7, RZ, 0x7610, R7 ;  /* 0x00007610ff077816 */ /* 0x000fe20000000007 */
[----:B------:R-:W-:Y:S01]  /*0870*/  @!P4 IMAD.X R19, RZ, RZ, R19, P6 ;  /* 0x000000ffff13c224 */ /* 0x000fe200030e0613 */
[----:B------:R-:W-:Y:S01]  /*0880*/  ISETP.GE.AND P5, PT, R21, R0, PT ;  /* 0x000000001500720c */ /* 0x000fe20003fa6270 */
[----:B------:R0:W5:Y:S04]  /*0890*/  @!P0 LDG.E.U8 R6, desc[UR8][R24.64] ;  /* 0x0000000818068981 */ /* 0x000168000c1e1100 */
[----:B------:R-:W5:Y:S04]  /*08a0*/  @!P4 LDG.E.U8 R7, desc[UR8][R26.64] ;  /* 0x000000081a07c981 */ /* 0x000f68000c1e1100 */
[----:B------:R1:W5:Y:S01]  /*08b0*/  @!P4 LDG.E.U8 R3, desc[UR8][R18.64] ;  /* 0x000000081203c981 */ /* 0x000362000c1e1100 */
[----:B0-----:R-:W-:-:S02]  /*08c0*/  @!P1 IADD3 R24, P6, R22, R16, RZ ;  /* 0x0000001016189210 */ /* 0x001fc40007fde0ff */
[----:B--2---:R-:W-:-:S03]  /*08d0*/  @!P1 IADD3 R10, P4, R22, R10, RZ ;  /* 0x0000000a160a9210 */ /* 0x004fc60007f9e0ff */
[----:B------:R-:W-:Y:S02]  /*08e0*/  @!P1 IMAD.X R25, RZ, RZ, R17, P6 ;  /* 0x000000ffff199224 */ /* 0x000fe400030e0611 */
[----:B------:R-:W0:Y:S01]  /*08f0*/  @!P3 LDC.64 R16, c[0x0][0x220] ;  /* 0x00008800ff10bb82 */ /* 0x000e220000000a00 */
[----:B------:R-:W-:Y:S01]  /*0900*/  @!P1 IMAD.X R11, RZ, RZ, R11, P4 ;  /* 0x000000ffff0b9224 */ /* 0x000fe200020e060b */
[----:B-1----:R-:W-:Y:S01]  /*0910*/  @!P2 IADD3 R12, P4, R23, R12, RZ ;  /* 0x0000000c170ca210 */ /* 0x002fe20007f9e0ff */
[C---:B------:R-:W-:Y:S02]  /*0920*/  @!P5 VIADD R22, R21.reuse, UR4 ;  /* 0x000000041516dc36 */ /* 0x040fe40008000000 */
[----:B------:R-:W-:-:S03]  /*0930*/  @!P5 VIADD R21, R21, 0x80 ;  /* 0x000000801515d836 */ /* 0x000fc60000000000 */
[----:B------:R-:W1:Y:S01]  /*0940*/  @!P5 LDC.64 R18, c[0x0][0x220] ;  /* 0x00008800ff12db82 */ /* 0x000e620000000a00 */
[----:B------:R-:W-:Y:S01]  /*0950*/  @!P2 IMAD.X R13, RZ, RZ, R13, P4 ;  /* 0x000000ffff0da224 */ /* 0x000fe200020e060d */
[----:B------:R-:W-:Y:S02]  /*0960*/  ISETP.GE.AND P4, PT, R21, R0, PT ;  /* 0x000000001500720c */ /* 0x000fe40003f86270 */
[----:B------:R-:W-:Y:S02]  /*0970*/  PRMT R9, RZ, 0x7610, R9 ;  /* 0x00007610ff097816 */ /* 0x000fe40000000009 */
[----:B----4-:R-:W-:Y:S02]  /*0980*/  @!P2 IADD3 R14, P6, R23, R14, RZ ;  /* 0x0000000e170ea210 */ /* 0x010fe40007fde0ff */
[----:B------:R-:W-:Y:S02]  /*0990*/  PRMT R23, RZ, 0x7610, R23 ;  /* 0x00007610ff177816 */ /* 0x000fe40000000017 */
[----:B------:R2:W4:Y:S01]  /*09a0*/  @!P1 LDG.E.U8 R9, desc[UR8][R24.64] ;  /* 0x0000000818099981 */ /* 0x000522000c1e1100 */
[----:B------:R-:W-:-:S03]  /*09b0*/  @!P2 IMAD.X R15, RZ, RZ, R15, P6 ;  /* 0x000000ffff0fa224 */ /* 0x000fc600030e060f */
[----:B------:R2:W4:Y:S02]  /*09c0*/  @!P1 LDG.E.U8 R23, desc[UR8][R10.64] ;  /* 0x000000080a179981 */ /* 0x000524000c1e1100 */
[----:B--2---:R-:W-:Y:S02]  /*09d0*/  PRMT R25, RZ, 0x7610, R25 ;  /* 0x00007610ff197816 */ /* 0x004fe40000000019 */
[----:B------:R-:W-:Y:S01]  /*09e0*/  PRMT R24, RZ, 0x7610, R24 ;  /* 0x00007610ff187816 */ /* 0x000fe20000000018 */
[----:B------:R-:W2:Y:S01]  /*09f0*/  @!P4 LDC.64 R10, c[0x0][0x220] ;  /* 0x00008800ff0acb82 */ /* 0x000ea20000000a00 */
[----:B0-----:R-:W-:Y:S02]  /*0a00*/  @!P3 IADD3 R16, P1, R4, R16, RZ ;  /* 0x000000100410b210 */ /* 0x001fe40007f3e0ff */
[----:B------:R0:W4:Y:S01]  /*0a10*/  @!P2 LDG.E.U8 R25, desc[UR8][R12.64] ;  /* 0x000000080c19a981 */ /* 0x000122000c1e1100 */
[----:B------:R-:W-:-:S03]  /*0a20*/  PRMT R26, RZ, 0x7610, R26 ;  /* 0x00007610ff1a7816 */ /* 0x000fc6000000001a */
[----:B------:R1:W4:Y:S01]  /*0a30*/  @!P2 LDG.E.U8 R24, desc[UR8][R14.64] ;  /* 0x000000080e18a981 */ /* 0x000322000c1e1100 */
[----:B------:R-:W-:Y:S01]  /*0a40*/  @!P3 IMAD.X R17, RZ, RZ, R17, P1 ;  /* 0x000000ffff11b224 */ /* 0x000fe200008e0611 */
[----:B0-----:R-:W0:Y:S01]  /*0a50*/  @!P3 LDC.64 R12, c[0x0][0x228] ;  /* 0x00008a00ff0cbb82 */ /* 0x001e220000000a00 */
[----:B-1----:R-:W-:-:S03]  /*0a60*/  @!P5 IADD3 R18, P2, R22, R18, RZ ;  /* 0x000000121612d210 */ /* 0x002fc60007f5e0ff */
[----:B------:R1:W4:Y:S01]  /*0a70*/  @!P3 LDG.E.U8 R26, desc[UR8][R16.64] ;  /* 0x00000008101ab981 */ /* 0x000322000c1e1100 */
[----:B------:R-:W-:Y:S01]  /*0a80*/  PRMT R27, RZ, 0x7610, R27 ;  /* 0x00007610ff1b7816 */ /* 0x000fe2000000001b */
[----:B------:R-:W-:Y:S02]  /*0a90*/  @!P5 IMAD.X R19, RZ, RZ, R19, P2 ;  /* 0x000000ffff13d224 */ /* 0x000fe400010e0613 */
[----:B------:R-:W0:Y:S03]  /*0aa0*/  @!P5 LDC.64 R14, c[0x0][0x228] ;  /* 0x00008a00ff0edb82 */ /* 0x000e260000000a00 */
[----:B------:R2:W4:Y:S05]  /*0ab0*/  @!P5 LDG.E.U8 R27, desc[UR8][R18.64] ;  /* 0x00000008121bd981 */ /* 0x00052a000c1e1100 */
[----:B-1----:R-:W1:Y:S01]  /*0ac0*/  @!P4 LDC.64 R16, c[0x0][0x228] ;  /* 0x00008a00ff10cb82 */ /* 0x002e620000000a00 */
[----:B--2---:R-:W-:-:S05]  /*0ad0*/  @!P4 VIADD R18, R21, UR4 ;  /* 0x000000041512cc36 */ /* 0x004fca0008000000 */
[----:B------:R-:W-:Y:S02]  /*0ae0*/  @!P4 IADD3 R10, P2, R18, R10, RZ ;  /* 0x0000000a120ac210 */ /* 0x000fe40007f5e0ff */
[----:B0-----:R-:W-:Y:S02]  /*0af0*/  @!P3 IADD3 R12, P1, R4, R12, RZ ;  /* 0x0000000c040cb210 */ /* 0x001fe40007f3e0ff */
[----:B------:R-:W-:Y:S01]  /*0b00*/  PRMT R4, RZ, 0x7610, R4 ;  /* 0x00007610ff047816 */ /* 0x000fe20000000004 */
[----:B------:R-:W-:Y:S01]  /*0b10*/  @!P4 IMAD.X R11, RZ, RZ, R11, P2 ;  /* 0x000000ffff0bc224 */ /* 0x000fe200010e060b */
[----:B------:R-:W-:-:S04]  /*0b20*/  @!P5 IADD3 R14, P6, R22, R14, RZ ;  /* 0x0000000e160ed210 */ /* 0x000fc80007fde0ff */
[----:B------:R0:W2:Y:S01]  /*0b30*/  @!P4 LDG.E.U8 R4, desc[UR8][R10.64] ;  /* 0x000000080a04c981 */ /* 0x0000a2000c1e1100 */
[----:B-1----:R-:W-:Y:S01]  /*0b40*/  @!P4 IADD3 R16, P2, R18, R16, RZ ;  /* 0x000000101210c210 */ /* 0x002fe20007f5e0ff */
[----:B------:R-:W-:Y:S01]  /*0b50*/  @!P3 IMAD.X R13, RZ, RZ, R13, P1 ;  /* 0x000000ffff0db224 */ /* 0x000fe200008e060d */
[----:B------:R-:W-:Y:S01]  /*0b60*/  PRMT R18, RZ, 0x7610, R18 ;  /* 0x00007610ff127816 */ /* 0x000fe20000000012 */
[----:B------:R-:W-:Y:S01]  /*0b70*/  @!P5 IMAD.X R15, RZ, RZ, R15, P6 ;  /* 0x000000ffff0fd224 */ /* 0x000fe200030e060f */
[----:B------:R-:W-:Y:S01]  /*0b80*/  PRMT R19, RZ, 0x7610, R19 ;  /* 0x00007610ff137816 */ /* 0x000fe20000000013 */
[----:B------:R-:W-:Y:S01]  /*0b90*/  @!P4 IMAD.X R17, RZ, RZ, R17, P2 ;  /* 0x000000ffff11c224 */ /* 0x000fe200010e0611 */
[----:B------:R-:W-:Y:S01]  /*0ba0*/  PRMT R21, RZ, 0x7610, R21 ;  /* 0x00007610ff157816 */ /* 0x000fe20000000015 */
[----:B0-----:R-:W0:Y:S01]  /*0bb0*/  @!P0 LDC.64 R10, c[0x0][0x218] ;  /* 0x00008600ff0a8b82 */ /* 0x001e220000000a00 */
[----:B------:R1:W2:Y:S04]  /*0bc0*/  @!P3 LDG.E.U8 R18, desc[UR8][R12.64] ;  /* 0x000000080c12b981 */ /* 0x0002a8000c1e1100 */
[----:B------:R1:W2:Y:S04]  /*0bd0*/  @!P5 LDG.E.U8 R19, desc[UR8][R14.64] ;  /* 0x000000080e13d981 */ /* 0x0002a8000c1e1100 */
[----:B------:R1:W2:Y:S01]  /*0be0*/  @!P4 LDG.E.U8 R21, desc[UR8][R16.64] ;  /* 0x000000081015c981 */ /* 0x0002a2000c1e1100 */
[----:B------:R-:W-:-:S05]  /*0bf0*/  @!P0 VIADD R29, R5, UR4 ;  /* 0x00000004051d8c36 */ /* 0x000fca0008000000 */
[----:B0-----:R-:W-:-:S05]  /*0c00*/  @!P0 IADD3 R10, P3, R29, R10, RZ ;  /* 0x0000000a1d0a8210 */ /* 0x001fca0007f7e0ff */
[----:B------:R-:W-:Y:S01]  /*0c10*/  @!P0 IMAD.X R11, RZ, RZ, R11, P3 ;  /* 0x000000ffff0b8224 */ /* 0x000fe200018e060b */
[----:B------:R-:W-:Y:S04]  /*0c20*/  BSSY B0, `(.L_x_19211) ;  /* 0x0000046000007945 */ /* 0x000fe80003800000 */
[----:B------:R-:W-:Y:S01]  /*0c30*/  BSSY B1, `(.L_x_19212) ;  /* 0x000003d000017945 */ /* 0x000fe20003800000 */
[----:B---3--:R-:W-:Y:S02]  /*0c40*/  LOP3.LUT P2, RZ, R8, 0xff, RZ, 0xc0, !PT ;  /* 0x000000ff08ff7812 */ /* 0x008fe4000784c0ff */
[----:B------:R-:W-:-:S13]  /*0c50*/  LOP3.LUT P6, RZ, R20, 0xff, RZ, 0xc0, !PT ;  /* 0x000000ff14ff7812 */ /* 0x000fda00078cc0ff */
[----:B------:R-:W-:Y:S02]  /*0c60*/  @P6 SEL R2, RZ, 0x1, !P6 ;  /* 0x00000001ff026807 */ /* 0x000fe40007000000 */
[----:B-----5:R-:W-:Y:S02]  /*0c70*/  @P2 SEL R6, RZ, 0x1, !P2 ;  /* 0x00000001ff062807 */ /* 0x020fe40005000000 */
[----:B------:R-:W-:Y:S01]  /*0c80*/  LOP3.LUT P5, RZ, R7, 0xff, RZ, 0xc0, !PT ;  /* 0x000000ff07ff7812 */ /* 0x000fe200078ac0ff */
[----:B------:R-:W-:-:S04]  /*0c90*/  VIADD R7, R5, 0x80 ;  /* 0x0000008005077836 */ /* 0x000fc80000000000 */
[----:B------:R-:W-:Y:S01]  /*0ca0*/  @!P0 IMAD.MOV.U32 R5, RZ, RZ, R7 ;  /* 0x000000ffff058224 */ /* 0x000fe200078e0007 */
[----:B------:R1:W-:Y:S04]  /*0cb0*/  @!P0 STG.E.U8 desc[UR8][R10.64], R6 ;  /* 0x000000060a008986 */ /* 0x0003e8000c101108 */
[----:B------:R-:W-:-:S03]  /*0cc0*/  ISETP.GE.AND P0, PT, R5, R0, PT ;  /* 0x000000000500720c */ /* 0x000fc60003f06270 */
[----:B------:R-:W-:Y:S02]  /*0cd0*/  @P5 SEL R3, RZ, 0x1, !P5 ;  /* 0x00000001ff035807 */ /* 0x000fe40006800000 */
[----:B----4-:R-:W-:Y:S02]  /*0ce0*/  LOP3.LUT P1, RZ, R9, 0xff, RZ, 0xc0, !PT ;  /* 0x000000ff09ff7812 */ /* 0x010fe4000782c0ff */
[----:B------:R-:W-:Y:S02]  /*0cf0*/  LOP3.LUT P4, RZ, R25, 0xff, RZ, 0xc0, !PT ;  /* 0x000000ff19ff7812 */ /* 0x000fe4000788c0ff */
[----:B------:R-:W-:Y:S02]  /*0d00*/  LOP3.LUT P3, RZ, R26, 0xff, RZ, 0xc0, !PT ;  /* 0x000000ff1aff7812 */ /* 0x000fe4000786c0ff */
[----:B------:R-:W-:-:S07]  /*0d10*/  LOP3.LUT P2, RZ, R27, 0xff, RZ, 0xc0, !PT ;  /* 0x000000ff1bff7812 */ /* 0x000fce000784c0ff */
[----:B------:R-:W-:Y:S02]  /*0d20*/  @P1 SEL R23, RZ, 0x1, !P1 ;  /* 0x00000001ff171807 */ /* 0x000fe40004800000 */
[----:B------:R-:W-:Y:S02]  /*0d30*/  @P4 SEL R24, RZ, 0x1, !P4 ;  /* 0x00000001ff184807 */ /* 0x000fe40006000000 */
[----:B--2---:R-:W-:Y:S02]  /*0d40*/  LOP3.LUT P6, RZ, R4, 0xff, RZ, 0xc0, !PT ;  /* 0x000000ff04ff7812 */ /* 0x004fe400078cc0ff */
[----:B------:R-:W-:Y:S02]  /*0d50*/  @P3 SEL R18, RZ, 0x1, !P3 ;  /* 0x00000001ff123807 */ /* 0x000fe40005800000 */
[----:B------:R-:W-:-:S09]  /*0d60*/  @P2 SEL R19, RZ, 0x1, !P2 ;  /* 0x00000001ff132807 */ /* 0x000fd20005000000 */
        /* <DEDUP_REMOVED lines=16> */
.L_x_19213:
[----:B------:R-:W-:-:S13]  /*0e70*/  ISETP.GE.AND P0, PT, R5, R0, PT ;  /* 0x000000000500720c */ /* 0x000fda0003f06270 */
[----:B------:R-:W-:Y:S05]  /*0e80*/  @P0 BRA `(.L_x_19215) ;  /* 0x0000000000380947 */ /* 0x000fea0003800000 */
[C---:B------:R-:W-:Y:S01]  /*0e90*/  VIADD R2, R5.reuse, UR4 ;  /* 0x0000000405027c36 */ /* 0x040fe20008000000 */
[----:B------:R-:W-:Y:S01]  /*0ea0*/  ULDC.64 UR6, c[0x0][0x218] ;  /* 0x0000860000067ab9 */ /* 0x000fe20000000a00 */
[----:B------:R-:W-:-:S03]  /*0eb0*/  VIADD R5, R5, 0x80 ;  /* 0x0000008005057836 */ /* 0x000fc60000000000 */
[----:B------:R-:W-:-:S05]  /*0ec0*/  IADD3 R2, P0, R2, UR6, RZ ;  /* 0x0000000602027c10 */ /* 0x000fca000ff1e0ff */
[----:B0-----:R-:W-:-:S05]  /*0ed0*/  IMAD.X R3, RZ, RZ, UR7, P0 ;  /* 0x00000007ff037e24 */ /* 0x001fca00080e06ff */
[----:B------:R1:W-:Y:S03]  /*0ee0*/  STG.E.U8 desc[UR8][R2.64], R23 ;  /* 0x0000001702007986 */ /* 0x0003e6000c101108 */
.L_x_19214:
        /* <DEDUP_REMOVED lines=8> */
.L_x_19215:
[----:B------:R-:W-:-:S13]  /*0f70*/  ISETP.GE.AND P0, PT, R5, R0, PT ;  /* 0x000000000500720c */ /* 0x000fda0003f06270 */
[----:B------:R-:W-:Y:S05]  /*0f80*/  @P0 BREAK B1 ;  /* 0x0000000000010942 */ /* 0x000fea0003800000 */
[----:B------:R-:W-:Y:S05]  /*0f90*/  @P0 BRA `(.L_x_19217) ;  /* 0x0000000000380947 */ /* 0x000fea0003800000 */
[C---:B-1----:R-:W-:Y:S01]  /*0fa0*/  VIADD R2, R5.reuse, UR4 ;  /* 0x0000000405027c36 */ /* 0x042fe20008000000 */
[----:B------:R-:W-:Y:S01]  /*0fb0*/  ULDC.64 UR6, c[0x0][0x218] ;  /* 0x0000860000067ab9 */ /* 0x000fe20000000a00 */
[----:B------:R-:W-:-:S03]  /*0fc0*/  VIADD R5, R5, 0x80 ;  /* 0x0000008005057836 */ /* 0x000fc60000000000 */
[----:B------:R-:W-:-:S05]  /*0fd0*/  IADD3 R2, P0, R2, UR6, RZ ;  /* 0x0000000602027c10 */ /* 0x000fca000ff1e0ff */
[----:B0-----:R-:W-:-:S05]  /*0fe0*/  IMAD.X R3, RZ, RZ, UR7, P0 ;  /* 0x00000007ff037e24 */ /* 0x001fca00080e06ff */
[----:B------:R2:W-:Y:S03]  /*0ff0*/  STG.E.U8 desc[UR8][R2.64], R18 ;  /* 0x0000001202007986 */ /* 0x0005e6000c101108 */
.L_x_19216:
[----:B------:R-:W-:Y:S05]  /*1000*/  BSYNC B1 ;  /* 0x0000000000017941 */ /* 0x000fea0003800000 */
.L_x_19212:
[----:B------:R-:W-:-:S13]  /*1010*/  ISETP.GE.AND P0, PT, R5, R0, PT ;  /* 0x000000000500720c */ /* 0x000fda0003f06270 */
[----:B0-----:R-:W0:Y:S01]  /*1020*/  @!P0 LDC.64 R6, c[0x0][0x218] ;  /* 0x00008600ff068b82 */ /* 0x001e220000000a00 */
[C---:B-12---:R-:W-:Y:S02]  /*1030*/  @!P0 VIADD R3, R5.reuse, UR4 ;  /* 0x0000000405038c36 */ /* 0x046fe40008000000 */
[----:B------:R-:W-:-:S03]  /*1040*/  @!P0 VIADD R5, R5, 0x80 ;  /* 0x0000008005058836 */ /* 0x000fc60000000000 */
[----:B0-----:R-:W-:-:S05]  /*1050*/  @!P0 IADD3 R2, P1, R3, R6, RZ ;  /* 0x0000000603028210 */ /* 0x001fca0007f3e0ff */
[----:B------:R-:W-:-:S05]  /*1060*/  @!P0 IMAD.X R3, RZ, RZ, R7, P1 ;  /* 0x000000ffff038224 */ /* 0x000fca00008e0607 */
[----:B------:R2:W-:Y:S03]  /*1070*/  @!P0 STG.E.U8 desc[UR8][R2.64], R19 ;  /* 0x0000001302008986 */ /* 0x0005e6000c101108 */
.L_x_19217:
[----:B------:R-:W-:Y:S05]  /*1080*/  BSYNC B0 ;  /* 0x0000000000007941 */ /* 0x000fea0003800000 */
.L_x_19211:
[----:B------:R-:W-:Y:S05]  /*1090*/  WARPSYNC.ALL ;  /* 0x0000000000007948 */ /* 0x000fea0003800000 */
[----:B------:R-:W-:-:S13]  /*10a0*/  ISETP.GE.AND P0, PT, R5, R0, PT ;  /* 0x000000000500720c */ /* 0x000fda0003f06270 */
[----:B------:R-:W-:Y:S05]  /*10b0*/  @P0 EXIT ;  /* 0x000000000000094d */ /* 0x000fea0003800000 */
[----:B-12---:R-:W-:Y:S01]  /*10c0*/  VIADD R2, R5, UR4 ;  /* 0x0000000405027c36 */ /* 0x006fe20008000000 */
[----:B------:R-:W-:-:S04]  /*10d0*/  ULDC.64 UR6, c[0x0][0x218] ;  /* 0x0000860000067ab9 */ /* 0x000fc80000000a00 */
[----:B------:R-:W-:-:S05]  /*10e0*/  IADD3 R2, P0, R2, UR6, RZ ;  /* 0x0000000602027c10 */ /* 0x000fca000ff1e0ff */
[----:B0-----:R-:W-:-:S05]  /*10f0*/  IMAD.X R3, RZ, RZ, UR7, P0 ;  /* 0x00000007ff037e24 */ /* 0x001fca00080e06ff */
[----:B------:R-:W-:Y:S01]  /*1100*/  STG.E.U8 desc[UR8][R2.64], R21 ;  /* 0x0000001502007986 */ /* 0x000fe2000c101108 */
[----:B------:R-:W-:Y:S05]  /*1110*/  EXIT ;  /* 0x000000000000794d */ /* 0x000fea0003800000 */
.L_x_19218:
        /* <DEDUP_REMOVED lines=14> */
.L_x_32208:


//--------------------- .text._ZN2at6native29vectorized_elementwise_kernelILi4ENS0_13BinaryFunctorIhhhZZZNS0_21heaviside_kernel_cudaERNS_18TensorIteratorBaseEENKUlvE_clEvENKUlvE_clEvEUlhhE_EESt5arrayIPcLm3EEEEviT0_T1_ --------------------------
	.section	.text._ZN2at6native29vectorized_elementwise_kernelILi4ENS0_13BinaryFunctorIhhhZZZNS0_21heaviside_kernel_cudaERNS_18TensorIteratorBaseEENKUlvE_clEvENKUlvE_clEvEUlhhE_EESt5arrayIPcLm3EEEEviT0_T1_,"ax",@progbits
	.align	128
        .global         _ZN2at6native29vectorized_elementwise_kernelILi4ENS0_13BinaryFunctorIhhhZZZNS0_21heaviside_kernel_cudaERNS_18TensorIteratorBaseEENKUlvE_clEvENKUlvE_clEvEUlhhE_EESt5arrayIPcLm3EEEEviT0_T1_
        .type           _ZN2at6native29vectorized_elementwise_kernelILi4ENS0_13BinaryFunctorIhhhZZZNS0_21heaviside_kernel_cudaERNS_18TensorIteratorBaseEENKUlvE_clEvENKUlvE_clEvEUlhhE_EESt5arrayIPcLm3EEEEviT0_T1_,@function
        .size           _ZN2at6native29vectorized_elementwise_kernelILi4ENS0_13BinaryFunctorIhhhZZZNS0_21heaviside_kernel_cudaERNS_18TensorIteratorBaseEENKUlvE_clEvENKUlvE_clEvEUlhhE_EESt5arrayIPcLm3EEEEviT0_T1_,(.L_x_32209 - _ZN2at6native29vectorized_elementwise_kernelILi4ENS0_13BinaryFunctorIhhhZZZNS0_21heaviside_kernel_cudaERNS_18TensorIteratorBaseEENKUlvE_clEvENKUlvE_clEvEUlhhE_EESt5arrayIPcLm3EEEEviT0_T1_)
        .other          _ZN2at6native29vectorized_elementwise_kernelILi4ENS0_13BinaryFunctorIhhhZZZNS0_21heaviside_kernel_cudaERNS_18TensorIteratorBaseEENKUlvE_clEvENKUlvE_clEvEUlhhE_EESt5arrayIPcLm3EEEEviT0_T1_,@"STO_CUDA_ENTRY STV_DEFAULT"
_ZN2at6native29vectorized_elementwise_kernelILi4ENS0_13BinaryFunctorIhhhZZZNS0_21heaviside_kernel_cudaERNS_18TensorIteratorBaseEENKUlvE_clEvENKUlvE_clEvEUlhhE_EESt5arrayIPcLm3EEEEviT0_T1_:
.text._ZN2at6native29vectorized_elementwise_kernelILi4ENS0_13BinaryFunctorIhhhZZZNS0_21heaviside_kernel_cudaERNS_18TensorIteratorBaseEENKUlvE_clEvENKUlvE_clEvEUlhhE_EESt5arrayIPcLm3EEEEviT0_T1_:
        /* <DEDUP_REMOVED lines=11> */
[----:B------:R-:W-:Y:S01]  /*00b0*/  UIADD3 UR7, UP0, UR4, UR8, URZ ;  /* 0x0000000804077290 */ /* 0x000fe2000ff1e03f */
[----:B------:R-:W-:-:S03]  /*00c0*/  ULDC.64 UR10, c[0x0][0x228] ;  /* 0x00008a00000a7ab9 */ /* 0x000fc60000000a00 */
[----:B------:R-:W-:Y:S02]  /*00d0*/  UIADD3.X UR8, UR5, UR9, URZ, UP0, !UPT ;  /* 0x0000000905087290 */ /* 0x000fe400087fe43f */
[----:B------:R-:W-:Y:S01]  /*00e0*/  IMAD.U32 R2, RZ, RZ, UR7 ;  /* 0x00000007ff027e24 */ /* 0x000fe2000f8e00ff */
[----:B------:R-:W-:-:S03]  /*00f0*/  UIADD3 UR6, UP0, UR4, UR10, URZ ;  /* 0x0000000a04067290 */ /* 0x000fc6000ff1e03f */
[----:B------:R-:W-:Y:S01]  /*0100*/  IMAD.U32 R3, RZ, RZ, UR8 ;  /* 0x00000008ff037e24 */ /* 0x000fe2000f8e00ff */
[----:B------:R-:W-:Y:S02]  /*0110*/  UIADD3.X UR5, UR5, UR11, URZ, UP0, !UPT ;  /* 0x0000000b05057290 */ /* 0x000fe400087fe43f */
[----:B------:R-:W-:Y:S01]  /*0120*/  IMAD.U32 R4, RZ, RZ, UR6 ;  /* 0x00000006ff047e24 */ /* 0x000fe2000f8e00ff */
[----:B------:R-:W-:Y:S01]  /*0130*/  ULDC.64 UR6, c[0x0][0x218] ;  /* 0x0000860000067ab9 */ /* 0x000fe20000000a00 */
[----:B0-----:R-:W-:-:S05]  /*0140*/  IMAD.WIDE.U32 R2, R0, 0x4, R2 ;  /* 0x0000000400027825 */ /* 0x001fca00078e0002 */
[----:B------:R-:W2:Y:S01]  /*0150*/  LDG.E R11, desc[UR12][R2.64+0x200] ;  /* 0x0002000c020b7981 */ /* 0x000ea2000c1e1900 */
[----:B------:R-:W-:-:S03]  /*0160*/  IMAD.U32 R5, RZ, RZ, UR5 ;  /* 0x00000005ff057e24 */ /* 0x000fc6000f8e00ff */
[----:B------:R-:W3:Y:S01]  /*0170*/  LDG.E R10, desc[UR12][R2.64] ;  /* 0x0000000c020a7981 */ /* 0x000ee2000c1e1900 */
[----:B------:R-:W-:-:S05]  /*0180*/  IMAD.WIDE.U32 R4, R0, 0x4, R4 ;  /* 0x0000000400047825 */ /* 0x000fca00078e0004 */
[----:B------:R-:W4:Y:S04]  /*0190*/  LDG.E R13, desc[UR12][R4.64+0x200] ;  /* 0x0002000c040d7981 */ /* 0x000f28000c1e1900 */
[----:B------:R-:W5:Y:S01]  /*01a0*/  LDG.E R12, desc[UR12][R4.64] ;  /* 0x0000000c040c7981 */ /* 0x000f62000c1e1900 */
[----:B------:R-:W-:-:S04]  /*01b0*/  UIADD3 UR5, UP0, UR4, UR6, URZ ;  /* 0x0000000604057290 */ /* 0x000fc8000ff1e03f */
[----:B------:R-:W-:Y:S01]  /*01c0*/  UIADD3.X UR6, URZ, UR7, URZ, UP0, !UPT ;  /* 0x000000073f067290 */ /* 0x000fe200087fe43f */
[C---:B--2---:R-:W-:Y:S02]  /*01d0*/  PRMT R6, R11.reuse, 0x7770, RZ ;  /* 0x000077700b067816 */ /* 0x044fe400000000ff */
[----:B------:R-:W-:Y:S02]  /*01e0*/  PRMT R8, R11, 0x7771, RZ ;  /* 0x000077710b087816 */ /* 0x000fe400000000ff */
[C---:B------:R-:W-:Y:S02]  /*01f0*/  ISETP.NE.AND P2, PT, R6.reuse, RZ, PT ;  /* 0x000000ff0600720c */ /* 0x040fe40003f45270 */
[----:B------:R-:W-:Y:S02]  /*0200*/  ISETP.NE.AND P0, PT, R6, RZ, PT ;  /* 0x000000ff0600720c */ /* 0x000fe40003f05270 */
[----:B---3--:R-:W-:Y:S02]  /*0210*/  PRMT R6, R10, 0x7770, RZ ;  /* 0x000077700a067816 */ /* 0x008fe400000000ff */
[----:B------:R-:W-:-:S02]  /*0220*/  ISETP.NE.AND P1, PT, R8, RZ, PT ;  /* 0x000000ff0800720c */ /* 0x000fc40003f25270 */
[----:B------:R-:W-:Y:S02]  /*0230*/  ISETP.NE.AND P5, PT, R6, RZ, PT ;  /* 0x000000ff0600720c */ /* 0x000fe40003fa5270 */
[----:B------:R-:W-:Y:S02]  /*0240*/  PRMT R7, R10, 0x7771, RZ ;  /* 0x000077710a077816 */ /* 0x000fe400000000ff */
[----:B----4-:R-:W-:Y:S02]  /*0250*/  PRMT R9, R13, 0x7770, RZ ;  /* 0x000077700d097816 */ /* 0x010fe400000000ff */
[----:B------:R-:W-:Y:S02]  /*0260*/  ISETP.NE.AND P4, PT, R7, RZ, PT ;  /* 0x000000ff0700720c */ /* 0x000fe40003f85270 */
[----:B------:R-:W-:Y:S02]  /*0270*/  @P2 SEL R9, RZ, 0x1, !P0 ;  /* 0x00000001ff092807 */ /* 0x000fe40004000000 */
[----:B------:R-:W-:-:S02]  /*0280*/  ISETP.NE.AND P6, PT, R6, RZ, PT ;  /* 0x000000ff0600720c */ /* 0x000fc40003fc5270 */
[----:B------:R-:W-:Y:S02]  /*0290*/  ISETP.NE.AND P2, PT, R8, RZ, PT ;  /* 0x000000ff0800720c */ /* 0x000fe40003f45270 */
[----:B------:R-:W-:Y:S02]  /*02a0*/  ISETP.NE.AND P3, PT, R7, RZ, PT ;  /* 0x000000ff0700720c */ /* 0x000fe40003f65270 */
[C---:B------:R-:W-:Y:S02]  /*02b0*/  PRMT R3, R10.reuse, 0x7772, RZ ;  /* 0x000077720a037816 */ /* 0x040fe400000000ff */
[----:B------:R-:W-:Y:S02]  /*02c0*/  PRMT R2, R10, 0x7773, RZ ;  /* 0x000077730a027816 */ /* 0x000fe400000000ff */
[----:B------:R-:W-:Y:S02]  /*02d0*/  PRMT R7, R11, 0x7772, RZ ;  /* 0x000077720b077816 */ /* 0x000fe400000000ff */
[----:B------:R-:W-:-:S02]  /*02e0*/  PRMT R6, R13, 0x7771, RZ ;  /* 0x000077710d067816 */ /* 0x000fc400000000ff */
[----:B-----5:R-:W-:Y:S02]  /*02f0*/  PRMT R4, R12, 0x7770, RZ ;  /* 0x000077700c047816 */ /* 0x020fe400000000ff */
[----:B------:R-:W-:Y:S02]  /*0300*/  @P1 SEL R6, RZ, 0x1, !P2 ;  /* 0x00000001ff061807 */ /* 0x000fe40005000000 */
[----:B------:R-:W-:Y:S02]  /*0310*/  @P5 SEL R4, RZ, 0x1, !P6 ;  /* 0x00000001ff045807 */ /* 0x000fe40007000000 */
[----:B------:R-:W-:Y:S02]  /*0320*/  ISETP.NE.AND P0, PT, R3, RZ, PT ;  /* 0x000000ff0300720c */ /* 0x000fe40003f05270 */
[C---:B------:R-:W-:Y:S02]  /*0330*/  ISETP.NE.AND P1, PT, R2.reuse, RZ, PT ;  /* 0x000000ff0200720c */ /* 0x040fe40003f25270 */
[----:B------:R-:W-:-:S02]  /*0340*/  ISETP.NE.AND P6, PT, R2, RZ, PT ;  /* 0x000000ff0200720c */ /* 0x000fc40003fc5270 */
[----:B------:R-:W-:Y:S02]  /*0350*/  PRMT R2, R11, 0x7773, RZ ;  /* 0x000077730b027816 */ /* 0x000fe400000000ff */
[----:B------:R-:W-:Y:S02]  /*0360*/  ISETP.NE.AND P5, PT, R7, RZ, PT ;  /* 0x000000ff0700720c */ /* 0x000fe40003fa5270 */
[----:B------:R-:W-:Y:S02]  /*0370*/  ISETP.NE.AND P2, PT, R3, RZ, PT ;  /* 0x000000ff0300720c */ /* 0x000fe40003f45270 */
[----:B------:R-:W-:Y:S02]  /*0380*/  PRMT R3, R12, 0x7771, RZ ;  /* 0x000077710c037816 */ /* 0x000fe400000000ff */
[----:B------:R-:W-:Y:S02]  /*0390*/  @P4 SEL R3, RZ, 0x1, !P3 ;  /* 0x00000001ff034807 */ /* 0x000fe40005800000 */
[----:B------:R-:W-:-:S02]  /*03a0*/  ISETP.NE.AND P3, PT, R2, RZ, PT ;  /* 0x000000ff0200720c */ /* 0x000fc40003f65270 */
[----:B------:R-:W-:Y:S02]  /*03b0*/  ISETP.NE.AND P4, PT, R7, RZ, PT ;  /* 0x000000ff0700720c */ /* 0x000fe40003f85270 */
[----:B------:R-:W-:Y:S02]  /*03c0*/  PRMT R5, R12, 0x7772, RZ ;  /* 0x000077720c057816 */ /* 0x000fe400000000ff */
[----:B------:R-:W-:Y:S02]  /*03d0*/  @P0 SEL R5, RZ, 0x1, !P2 ;  /* 0x00000001ff050807 */ /* 0x000fe40005000000 */
[----:B------:R-:W-:Y:S02]  /*03e0*/  PRMT R7, R13, 0x7772, RZ ;  /* 0x000077720d077816 */ /* 0x000fe400000000ff */
[----:B------:R-:W-:Y:S02]  /*03f0*/  ISETP.NE.AND P0, PT, R2, RZ, PT ;  /* 0x000000ff0200720c */ /* 0x000fe40003f05270 */
[----:B------:R-:W-:-:S02]  /*0400*/  PRMT R8, R3, 0x7604, R4 ;  /* 0x0000760403087816 */ /* 0x000fc40000000004 */
[----:B------:R-:W-:Y:S02]  /*0410*/  PRMT R10, R6, 0x7604, R9 ;  /* 0x00007604060a7816 */ /* 0x000fe40000000009 */
[----:B------:R-:W-:Y:S01]  /*0420*/  @P5 SEL R7, RZ, 0x1, !P4 ;  /* 0x00000001ff075807 */ /* 0x000fe20006000000 */
[----:B------:R-:W-:Y:S01]  /*0430*/  IMAD.U32 R2, RZ, RZ, UR5 ;  /* 0x00000005ff027e24 */ /* 0x000fe2000f8e00ff */
[----:B------:R-:W-:Y:S01]  /*0440*/  PRMT R4, R12, 0x7773, RZ ;  /* 0x000077730c047816 */ /* 0x000fe200000000ff */
[----:B------:R-:W-:Y:S01]  /*0450*/  IMAD.U32 R3, RZ, RZ, UR6 ;  /* 0x00000006ff037e24 */ /* 0x000fe2000f8e00ff */
[----:B------:R-:W-:Y:S02]  /*0460*/  PRMT R6, R13, 0x7773, RZ ;  /* 0x000077730d067816 */ /* 0x000fe400000000ff */
[----:B------:R-:W-:Y:S02]  /*0470*/  PRMT R5, R5, 0x7054, R8 ;  /* 0x0000705405057816 */ /* 0x000fe40000000008 */
[----:B------:R-:W-:-:S02]  /*0480*/  PRMT R7, R7, 0x7054, R10 ;  /* 0x0000705407077816 */ /* 0x000fc4000000000a */
[----:B------:R-:W-:Y:S02]  /*0490*/  @P1 SEL R4, RZ, 0x1, !P6 ;  /* 0x00000001ff041807 */ /* 0x000fe40007000000 */
[----:B------:R-:W-:Y:S01]  /*04a0*/  @P3 SEL R6, RZ, 0x1, !P0 ;  /* 0x00000001ff063807 */ /* 0x000fe20004000000 */
[----:B------:R-:W-:Y:S01]  /*04b0*/  IMAD.WIDE R2, R0, 0x4, R2 ;  /* 0x0000000400027825 */ /* 0x000fe200078e0202 */
[----:B------:R-:W-:Y:S02]  /*04c0*/  PRMT R5, R4, 0x654, R5 ;  /* 0x0000065404057816 */ /* 0x000fe40000000005 */
[----:B------:R-:W-:-:S03]  /*04d0*/  PRMT R7, R6, 0x654, R7 ;  /* 0x0000065406077816 */ /* 0x000fc60000000007 */
[----:B------:R-:W-:Y:S04]  /*04e0*/  STG.E desc[UR12][R2.64], R5 ;  /* 0x0000000502007986 */ /* 0x000fe8000c10190c */
[----:B------:R-:W-:Y:S01]  /*04f0*/  STG.E desc[UR12][R2.64+0x200], R7 ;  /* 0x0002000702007986 */ /* 0x000fe2000c10190c */
[----:B------:R-:W-:Y:S05]  /*0500*/  EXIT ;  /* 0x000000000000794d */ /* 0x000fea0003800000 */
.L_x_19219:
        /* <DEDUP_REMOVED lines=146> */
.L_x_19222:
        /* <DEDUP_REMOVED lines=8> */
.L_x_19223:
        /* <DEDUP_REMOVED lines=8> */
.L_x_19224:
        /* <DEDUP_REMOVED lines=9> */
.L_x_19225:
[----:B------:R-:W-:Y:S05]  /*0fc0*/  BSYNC B1 ;  /* 0x0000000000017941 */ /* 0x000fea0003800000 */
.L_x_19221:
[----:B------:R-:W-:-:S13]  /*0fd0*/  ISETP.GE.AND P0, PT, R5, R0, PT ;  /* 0x000000000500720c */ /* 0x000fda0003f06270 */
[----:B0-----:R-:W0:Y:S01]  /*0fe0*/  @!P0 LDC.64 R6, c[0x0][0x218] ;  /* 0x00008600ff068b82 */ /* 0x001e220000000a00 */
[C---:B-12---:R-:W-:Y:S02]  /*0ff0*/  @!P0 VIADD R3, R5.reuse, UR4 ;  /* 0x0000000405038c36 */ /* 0x046fe40008000000 */
[----:B------:R-:W-:-:S03]  /*1000*/  @!P0 VIADD R5, R5, 0x80 ;  /* 0x0000008005058836 */ /* 0x000fc60000000000 */
[----:B0-----:R-:W-:-:S05]  /*1010*/  @!P0 IADD3 R2, P1, R3, R6, RZ ;  /* 0x0000000603028210 */ /* 0x001fca0007f3e0ff */
[----:B------:R-:W-:-:S05]  /*1020*/  @!P0 IMAD.X R3, RZ, RZ, R7, P1 ;  /* 0x000000ffff038224 */ /* 0x000fca00008e0607 */
[----:B------:R2:W-:Y:S03]  /*1030*/  @!P0 STG.E.U8 desc[UR12][R2.64], R19 ;  /* 0x0000001302008986 */ /* 0x0005e6000c10110c */
.L_x_19226:
[----:B------:R-:W-:Y:S05]  /*1040*/  BSYNC B0 ;  /* 0x0000000000007941 */ /* 0x000fea0003800000 */
.L_x_19220:
        /* <DEDUP_REMOVED lines=9> */
.L_x_19227:
        /* <DEDUP_REMOVED lines=10> */
.L_x_32209:


//--------------------- .text._ZN2at6native29vectorized_elementwise_kernelILi8ENS0_13BinaryFunctorIhhhZZZNS0_21heaviside_kernel_cudaERNS_18TensorIteratorBaseEENKUlvE_clEvENKUlvE_clEvEUlhhE_EESt5arrayIPcLm3EEEEviT0_T1_ --------------------------
	.section	.text._ZN2at6native29vectorized_elementwise_kernelILi8ENS0_13BinaryFunctorIhhhZZZNS0_21heaviside_kernel_cudaERNS_18TensorIteratorBaseEENKUlvE_clEvENKUlvE_clEvEUlhhE_EESt5arrayIPcLm3EEEEviT0_T1_,"ax",@progbits
	.align	128
        .global         _ZN2at6native29vectorized_elementwise_kernelILi8ENS0_13BinaryFunctorIhhhZZZNS0_21heaviside_kernel_cudaERNS_18TensorIteratorBaseEENKUlvE_clEvENKUlvE_clEvEUlhhE_EESt5arrayIPcLm3EEEEviT0_T1_
        .type           _ZN2at6native29vectorized_elementwise_kernelILi8ENS0_13BinaryFunctorIhhhZZZNS0_21heaviside_kernel_cudaERNS_18TensorIteratorBaseEENKUlvE_clEvENKUlvE_clEvEUlhhE_EESt5arrayIPcLm3EEEEviT0_T1_,@function
        .size           _ZN2at6native29vectorized_elementwise_kernelILi8ENS0_13BinaryFunctorIhhhZZZNS0_21heaviside_kernel_cudaERNS_18TensorIteratorBaseEENKUlvE_clEvENKUlvE_clEvEUlhhE_EESt5arrayIPcLm3EEEEviT0_T1_,(.L_x_32210 - _ZN2at6native29vectorized_elementwise_kernelILi8ENS0_13BinaryFunctorIhhhZZZNS0_21heaviside_kernel_cudaERNS_18TensorIteratorBaseEENKUlvE_clEvENKUlvE_clEvEUlhhE_EESt5arrayIPcLm3EEEEviT0_T1_)
        .other          _ZN2at6native29vectorized_elementwise_kernelILi8ENS0_13BinaryFunctorIhhhZZZNS0_21heaviside_kernel_cudaERNS_18TensorIteratorBaseEENKUlvE_clEvENKUlvE_clEvEUlhhE_EESt5arrayIPcLm3EEEEviT0_T1_,@"STO_CUDA_ENTRY STV_DEFAULT"
_ZN2at6native29vectorized_elementwise_kernelILi8ENS0_13BinaryFunctorIhhhZZZNS0_21heaviside_kernel_cudaERNS_18TensorIteratorBaseEENKUlvE_clEvENKUlvE_clEvEUlhhE_EESt5arrayIPcLm3EEEEviT0_T1_:
.text._ZN2at6native29vectorized_elementwise_kernelILi8ENS0_13BinaryFunctorIhhhZZZNS0_21heaviside_kernel_cudaERNS_18TensorIteratorBaseEENKUlvE_clEvENKUlvE_clEvEUlhhE_EESt5arrayIPcLm3EEEEviT0_T1_:
        /* <DEDUP_REMOVED lines=27> */
[----:B--2---:R-:W-:Y:S02]  /*01b0*/  LOP3.LUT R6, R4, 0xffff, RZ, 0xc0, !PT ;  /* 0x0000ffff04067812 */ /* 0x004fe400078ec0ff */
[C---:B------:R-:W-:Y:S02]  /*01c0*/  LOP3.LUT R8, R5.reuse, 0xffff, RZ, 0xc0, !PT ;  /* 0x0000ffff05087812 */ /* 0x040fe400078ec0ff */
[----:B------:R-:W-:Y:S02]  /*01d0*/  SHF.R.U32.HI R6, RZ, 0x8, R6 ;  /* 0x00000008ff067819 */ /* 0x000fe40000011606 */
[----:B------:R-:W-:Y:S02]  /*01e0*/  PRMT R7, R5, 0x7632, R7 ;  /* 0x0000763205077816 */ /* 0x000fe40000000007 */
[----:B------:R-:W-:Y:S02]  /*01f0*/  PRMT R9, R6, 0x9910, RZ ;  /* 0x0000991006097816 */ /* 0x000fe400000000ff */
[----:B------:R-:W-:-:S02]  /*0200*/  PRMT R6, R4, 0x7632, R6 ;  /* 0x0000763204067816 */ /* 0x000fc40000000006 */
[----:B------:R-:W-:Y:S02]  /*0210*/  LOP3.LUT P5, RZ, R7, 0xff, RZ, 0xc0, !PT ;  /* 0x000000ff07ff7812 */ /* 0x000fe400078ac0ff */
[----:B------:R-:W-:Y:S02]  /*0220*/  LOP3.LUT P3, RZ, R6, 0xff, RZ, 0xc0, !PT ;  /* 0x000000ff06ff7812 */ /* 0x000fe4000786c0ff */
[----:B------:R-:W-:Y:S02]  /*0230*/  SHF.R.U32.HI R6, RZ, 0x8, R8 ;  /* 0x00000008ff067819 */ /* 0x000fe40000011608 */
[C---:B------:R-:W-:Y:S02]  /*0240*/  LOP3.LUT P2, RZ, R5.reuse, 0xff, RZ, 0xc0, !PT ;  /* 0x000000ff05ff7812 */ /* 0x040fe4000784c0ff */
[----:B------:R-:W-:Y:S02]  /*0250*/  PRMT R7, R6, 0x9910, RZ ;  /* 0x0000991006077816 */ /* 0x000fe400000000ff */
[----:B------:R-:W-:-:S02]  /*0260*/  PRMT R5, R5, 0x7732, RZ ;  /* 0x0000773205057816 */ /* 0x000fc400000000ff */
[C---:B------:R-:W-:Y:S02]  /*0270*/  LOP3.LUT P6, RZ, R4.reuse, 0xff, RZ, 0xc0, !PT ;  /* 0x000000ff04ff7812 */ /* 0x040fe400078cc0ff */
[----:B------:R-:W-:Y:S02]  /*0280*/  PRMT R6, R4, 0x7732, RZ ;  /* 0x0000773204067816 */ /* 0x000fe400000000ff */
[----:B---3--:R-:W-:Y:S02]  /*0290*/  PRMT R4, R2, 0x7632, R4 ;  /* 0x0000763202047816 */ /* 0x008fe40000000004 */
[----:B------:R-:W-:Y:S02]  /*02a0*/  @P3 SEL R4, RZ, 0x1, !P3 ;  /* 0x00000001ff043807 */ /* 0x000fe40005800000 */
[----:B------:R-:W-:Y:S02]  /*02b0*/  ISETP.NE.AND P0, PT, R9, RZ, PT ;  /* 0x000000ff0900720c */ /* 0x000fe40003f05270 */
[----:B------:R-:W-:-:S02]  /*02c0*/  ISETP.NE.AND P3, PT, R7, RZ, PT ;  /* 0x000000ff0700720c */ /* 0x000fc40003f65270 */
[----:B------:R-:W-:Y:S01]  /*02d0*/  ISETP.NE.AND P4, PT, R7, RZ, PT ;  /* 0x000000ff0700720c */ /* 0x000fe20003f85270 */
[----:B------:R-:W-:Y:S01]  /*02e0*/  IMAD.MOV.U32 R7, RZ, RZ, R5 ;  /* 0x000000ffff077224 */ /* 0x000fe200078e0005 */
[----:B------:R-:W-:Y:S02]  /*02f0*/  SHF.R.U32.HI R6, RZ, 0x8, R6 ;  /* 0x00000008ff067819 */ /* 0x000fe40000011606 */
[----:B------:R-:W-:Y:S02]  /*0300*/  ISETP.NE.AND P1, PT, R9, RZ, PT ;  /* 0x000000ff0900720c */ /* 0x000fe40003f25270 */
[----:B------:R-:W-:Y:S02]  /*0310*/  SHF.R.U32.HI R7, RZ, 0x8, R7 ;  /* 0x00000008ff077819 */ /* 0x000fe40000011607 */
[----:B------:R-:W-:Y:S02]  /*0320*/  LOP3.LUT R8, R2, 0xffff, RZ, 0xc0, !PT ;  /* 0x0000ffff02087812 */ /* 0x000fe400078ec0ff */
[----:B------:R-:W-:-:S02]  /*0330*/  SEL R9, RZ, 0x1, !P6 ;  /* 0x00000001ff097807 */ /* 0x000fc40007000000 */
[----:B------:R-:W-:Y:S02]  /*0340*/  PRMT R6, R6, 0x9910, RZ ;  /* 0x0000991006067816 */ /* 0x000fe400000000ff */
[----:B------:R-:W-:Y:S02]  /*0350*/  PRMT R7, R7, 0x9910, RZ ;  /* 0x0000991007077816 */ /* 0x000fe400000000ff */
[----:B------:R-:W-:Y:S02]  /*0360*/  PRMT R5, R3, 0x7632, R5 ;  /* 0x0000763203057816 */ /* 0x000fe40000000005 */
[----:B------:R-:W-:Y:S02]  /*0370*/  SHF.R.U32.HI R8, RZ, 0x8, R8 ;  /* 0x00000008ff087819 */ /* 0x000fe40000011608 */
[----:B------:R-:W-:Y:S02]  /*0380*/  SEL R9, R2, R9, !P6 ;  /* 0x0000000902097207 */ /* 0x000fe40007000000 */
[----:B------:R-:W-:-:S02]  /*0390*/  @P5 SEL R5, RZ, 0x1, !P5 ;  /* 0x00000001ff055807 */ /* 0x000fc40006800000 */
[C---:B------:R-:W-:Y:S02]  /*03a0*/  ISETP.NE.AND P6, PT, R6.reuse, RZ, PT ;  /* 0x000000ff0600720c */ /* 0x040fe40003fc5270 */
[----:B------:R-:W-:Y:S02]  /*03b0*/  @P0 SEL R8, RZ, 0x1, !P1 ;  /* 0x00000001ff080807 */ /* 0x000fe40004800000 */
[----:B------:R-:W-:Y:S02]  /*03c0*/  ISETP.NE.AND P5, PT, R6, RZ, PT ;  /* 0x000000ff0600720c */ /* 0x000fe40003fa5270 */
[----:B------:R-:W-:Y:S02]  /*03d0*/  ISETP.NE.AND P1, PT, R7, RZ, PT ;  /* 0x000000ff0700720c */ /* 0x000fe40003f25270 */
[----:B------:R-:W-:Y:S02]  /*03e0*/  SEL R6, RZ, 0x1, !P2 ;  /* 0x00000001ff067807 */ /* 0x000fe40005000000 */
[----:B------:R-:W-:Y:S01]  /*03f0*/  PRMT R11, R2, 0x7732, RZ ;  /* 0x00007732020b7816 */ /* 0x000fe200000000ff */
[----:B------:R-:W-:Y:S01]  /*0400*/  IMAD.U32 R2, RZ, RZ, UR5 ;  /* 0x00000005ff027e24 */ /* 0x000fe2000f8e00ff */
[----:B------:R-:W-:-:S02]  /*0410*/  PRMT R12, R3, 0x7732, RZ ;  /* 0x00007732030c7816 */ /* 0x000fc400000000ff */
[----:B------:R-:W-:Y:S02]  /*0420*/  ISETP.NE.AND P0, PT, R7, RZ, PT ;  /* 0x000000ff0700720c */ /* 0x000fe40003f05270 */
[C---:B------:R-:W-:Y:S01]  /*0430*/  SEL R7, R3.reuse, R6, !P2 ;  /* 0x0000000603077207 */ /* 0x040fe20005000000 */
[----:B------:R-:W-:Y:S01]  /*0440*/  IMAD.MOV.U32 R6, RZ, RZ, R11 ;  /* 0x000000ffff067224 */ /* 0x000fe200078e000b */
[----:B------:R-:W-:Y:S01]  /*0450*/  LOP3.LUT R10, R3, 0xffff, RZ, 0xc0, !PT ;  /* 0x0000ffff030a7812 */ /* 0x000fe200078ec0ff */
[----:B------:R-:W-:Y:S01]  /*0460*/  IMAD.MOV.U32 R11, RZ, RZ, R12 ;  /* 0x000000ffff0b7224 */ /* 0x000fe200078e000c */
[----:B------:R-:W-:Y:S01]  /*0470*/  LOP3.LUT R4, R4, 0xff, RZ, 0xc0, !PT ;  /* 0x000000ff04047812 */ /* 0x000fe200078ec0ff */
        /* <DEDUP_REMOVED lines=15> */
[----:B------:R-:W-:Y:S02]  /*0570*/  PRMT R9, R8, 0x7604, R9 ;  /* 0x0000760408097816 */ /* 0x000fe40000000009 */
[----:B------:R-:W-:-:S02]  /*0580*/  PRMT R10, R10, 0x7604, R7 ;  /* 0x000076040a0a7816 */ /* 0x000fc40000000007 */
[----:B------:R-:W-:Y:S02]  /*0590*/  PRMT R4, R13, 0x7604, R4 ;  /* 0x000076040d047816 */ /* 0x000fe40000000004 */
[----:B------:R-:W-:Y:S02]  /*05a0*/  PRMT R5, R6, 0x7604, R5 ;  /* 0x0000760406057816 */ /* 0x000fe40000000005 */
[----:B------:R-:W-:Y:S02]  /*05b0*/  PRMT R4, R9, 0x5410, R4 ;  /* 0x0000541009047816 */ /* 0x000fe40000000004 */
[----:B------:R-:W-:-:S05]  /*05c0*/  PRMT R5, R10, 0x5410, R5 ;  /* 0x000054100a057816 */ /* 0x000fca0000000005 */
[----:B------:R-:W-:Y:S01]  /*05d0*/  STG.E.64 desc[UR8][R2.64], R4 ;  /* 0x0000000402007986 */ /* 0x000fe2000c101b08 */
[----:B------:R-:W-:Y:S05]  /*05e0*/  EXIT ;  /* 0x000000000000794d */ /* 0x000fea0003800000 */
.L_x_19228:
        /* <DEDUP_REMOVED lines=146> */
.L_x_19231:
        /* <DEDUP_REMOVED lines=8> */
.L_x_19232:
        /* <DEDUP_REMOVED lines=8> */
.L_x_19233:
        /* <DEDUP_REMOVED lines=9> */
.L_x_19234:
[----:B------:R-:W-:Y:S05]  /*10a0*/  BSYNC B1 ;  /* 0x0000000000017941 */ /* 0x000fea0003800000 */
.L_x_19230:
[----:B------:R-:W-:-:S13]  /*10b0*/  ISETP.GE.AND P0, PT, R5, R0, PT ;  /* 0x000000000500720c */ /* 0x000fda0003f06270 */
[----:B0-----:R-:W0:Y:S01]  /*10c0*/  @!P0 LDC.64 R6, c[0x0][0x218] ;  /* 0x00008600ff068b82 */ /* 0x001e220000000a00 */
[C---:B-12---:R-:W-:Y:S02]  /*10d0*/  @!P0 VIADD R3, R5.reuse, UR4 ;  /* 0x0000000405038c36 */ /* 0x046fe40008000000 */
[----:B------:R-:W-:-:S03]  /*10e0*/  @!P0 VIADD R5, R5, 0x80 ;  /* 0x0000008005058836 */ /* 0x000fc60000000000 */
[----:B0-----:R-:W-:-:S05]  /*10f0*/  @!P0 IADD3 R2, P1, R3, R6, RZ ;  /* 0x0000000603028210 */ /* 0x001fca0007f3e0ff */
[----:B------:R-:W-:-:S05]  /*1100*/  @!P0 IMAD.X R3, RZ, RZ, R7, P1 ;  /* 0x000000ffff038224 */ /* 0x000fca00008e0607 */
[----:B------:R2:W-:Y:S03]  /*1110*/  @!P0 STG.E.U8 desc[UR8][R2.64], R19 ;  /* 0x0000001302008986 */ /* 0x0005e6000c101108 */
.L_x_19235:
[----:B------:R-:W-:Y:S05]  /*1120*/  BSYNC B0 ;  /* 0x0000000000007941 */ /* 0x000fea0003800000 */
.L_x_19229:
        /* <DEDUP_REMOVED lines=9> */
.L_x_19236:
        /* <DEDUP_REMOVED lines=12> */
.L_x_32210:


//--------------------- .text._ZN2at6native18elementwise_kernelILi128ELi4EZNS0_15gpu_kernel_implINS0_13BUnaryFunctorIhhhZZZNS0_21heaviside_kernel_cudaERNS_18TensorIteratorBaseEENKUlvE_clEvENKUlvE_clEvEUlhhE_EEEEvS5_RKT_EUliE_EEviT1_ --------------------------
	.section	.text._ZN2at6native18elementwise_kernelILi128ELi4EZNS0_15gpu_kernel_implINS0_13BUnaryFunctorIhhhZZZNS0_21heaviside_kernel_cudaERNS_18TensorIteratorBaseEENKUlvE_clEvENKUlvE_clEvEUlhhE_EEEEvS5_RKT_EUliE_EEviT1_,"ax",@progbits
	.align	128
        .global         _ZN2at6native18elementwise_kernelILi128ELi4EZNS0_15gpu_kernel_implINS0_13BUnaryFunctorIhhhZZZNS0_21heaviside_kernel_cudaERNS_18TensorIteratorBaseEENKUlvE_clEvENKUlvE_clEvEUlhhE_EEEEvS5_RKT_EUliE_EEviT1_
        .type           _ZN2at6native18elementwise_kernelILi128ELi4EZNS0_15gpu_kernel_implINS0_13BUnaryFunctorIhhhZZZNS0_21heaviside_kernel_cudaERNS_18TensorIteratorBaseEENKUlvE_clEvENKUlvE_clEvEUlhhE_EEEEvS5_RKT_EUliE_EEviT1_,@function
        .size           _ZN2at6native18elementwise_kernelILi128ELi4EZNS0_15gpu_kernel_implINS0_13BUnaryFunctorIhhhZZZNS0_21heaviside_kernel_cudaERNS_18TensorIteratorBaseEENKUlvE_clEvENKUlvE_clEvEUlhhE_EEEEvS5_RKT_EUliE_EEviT1_,(.L_x_32211 - _ZN2at6native18elementwise_kernelILi128ELi4EZNS0_15gpu_kernel_implINS0_13BUnaryFunctorIhhhZZZNS0_21heaviside_kernel_cudaERNS_18TensorIteratorBaseEENKUlvE_clEvENKUlvE_clEvEUlhhE_EEEEvS5_RKT_EUliE_EEviT1_)
        .other          _ZN2at6native18elementwise_kernelILi128ELi4EZNS0_15gpu_kernel_implINS0_13BUnaryFunctorIhhhZZZNS0_21heaviside_kernel_cudaERNS_18TensorIteratorBaseEENKUlvE_clEvENKUlvE_clEvEUlhhE_EEEEvS5_RKT_EUliE_EEviT1_,@"STO_CUDA_ENTRY STV_DEFAULT"
_ZN2at6native18elementwise_kernelILi128ELi4EZNS0_15gpu_kernel_implINS0_13BUnaryFunctorIhhhZZZNS0_21heaviside_kernel_cudaERNS_18TensorIteratorBaseEENKUlvE_clEvENKUlvE_clEvEUlhhE_EEEEvS5_RKT_EUliE_EEviT1_:
.text._ZN2at6native18elementwise_kernelILi128ELi4EZNS0_15gpu_kernel_implINS0_13BUnaryFunctorIhhhZZZNS0_21heaviside_kernel_cudaERNS_18TensorIteratorBaseEENKUlvE_clEvENKUlvE_clEvEUlhhE_EEEEvS5_RKT_EUliE_EEviT1_:
        /* <DEDUP_REMOVED lines=314> */
.L_x_19239:
        /* <DEDUP_REMOVED lines=20> */
.L_x_19243:
[----:B------:R0:W5:Y:S01]  /*14e0*/  LDG.E.U8 R0, desc[UR36][R4.64] ;  /* 0x0000002404007981 */ /* 0x000162000c1e1100 */
[----:B------:R-:W-:Y:S05]  /*14f0*/  BRA `(.L_x_19245) ;  /* 0x0000000c00647947 */ /* 0x000fea0003800000 */
.L_x_19242:
        /* <DEDUP_REMOVED lines=8> */
.L_x_19247:
[----:B------:R3:W5:Y:S01]  /*1580*/  LDG.E.U8 R0, desc[UR36][R4.64] ;  /* 0x0000002404007981 */ /* 0x000762000c1e1100 */
[----:B------:R-:W-:Y:S05]  /*1590*/  BRA `(.L_x_19245) ;  /* 0x0000000c003c7947 */ /* 0x000fea0003800000 */
.L_x_19246:
[----:B------:R0:W5:Y:S01]  /*15a0*/  LDG.E.U16 R0, desc[UR36][R4.64] ;  /* 0x0000002404007981 */ /* 0x000162000c1e1500 */
[----:B------:R-:W-:Y:S05]  /*15b0*/  BRA `(.L_x_19245) ;  /* 0x0000000c00347947 */ /* 0x000fea0003800000 */
.L_x_19241:
        /* <DEDUP_REMOVED lines=10> */
.L_x_19249:
[----:B------:R-:W2:Y:S02]  /*1660*/  LDG.E.U16 R2, desc[UR36][R4.64] ;  /* 0x0000002404027981 */ /* 0x000ea4000c1e1500 */
[----:B--2---:R-:W-:-:S06]  /*1670*/  HADD2.F32 R2, -RZ, R2.H0_H0 ;  /* 0x20000002ff027230 */ /* 0x004fcc0000004100 */
[----:B------:R-:W0:Y:S02]  /*1680*/  F2I.S64.TRUNC R2, R2 ;  /* 0x0000000200027311 */ /* 0x000e24000020d900 */
[----:B0-----:R-:W-:Y:S01]  /*1690*/  PRMT R0, R2, 0x7610, R0 ;  /* 0x0000761002007816 */ /* 0x001fe20000000000 */
[----:B------:R-:W-:Y:S06]  /*16a0*/  BRA `(.L_x_19245) ;  /* 0x0000000800f87947 */ /* 0x000fec0003800000 */
.L_x_19248:
        /* <DEDUP_REMOVED lines=10> */
.L_x_19251:
[----:B------:R-:W2:Y:S02]  /*1750*/  LDG.E.U16 R4, desc[UR36][R4.64] ;  /* 0x0000002404047981 */ /* 0x000ea4000c1e1500 */
[----:B--2---:R-:W-:-:S06]  /*1760*/  HADD2.F32 R2, -RZ, R4.H0_H0 ;  /* 0x20000004ff027230 */ /* 0x004fcc0000004100 */
[----:B------:R-:W0:Y:S02]  /*1770*/  F2I.S64.TRUNC R2, R2 ;  /* 0x0000000200027311 */ /* 0x000e24000020d900 */
[----:B0-----:R-:W-:Y:S01]  /*1780*/  PRMT R0, R2, 0x7610, R0 ;  /* 0x0000761002007816 */ /* 0x001fe20000000000 */
[----:B------:R-:W-:Y:S06]  /*1790*/  BRA `(.L_x_19245) ;  /* 0x0000000800bc7947 */ /* 0x000fec0003800000 */
.L_x_19250:
[----:B------:R-:W2:Y:S02]  /*17a0*/  LDG.E.64 R2, desc[UR36][R4.64] ;  /* 0x0000002404027981 */ /* 0x000ea4000c1e1b00 */
[----:B--2---:R-:W0:Y:S02]  /*17b0*/  F2I.S64.F64.TRUNC R2, R2 ;  /* 0x0000000200027311 */ /* 0x004e24000030d900 */
[----:B0-----:R-:W-:Y:S01]  /*17c0*/  PRMT R0, R2, 0x7610, R0 ;  /* 0x0000761002007816 */ /* 0x001fe20000000000 */
[----:B------:R-:W-:Y:S06]  /*17d0*/  BRA `(.L_x_19245) ;  /* 0x0000000800ac7947 */ /* 0x000fec0003800000 */
.L_x_19240:
        /* <DEDUP_REMOVED lines=12> */
.L_x_19254:
[----:B------:R-:W2:Y:S02]  /*18a0*/  LDG.E.64 R4, desc[UR36][R4.64] ;  /* 0x0000002404047981 */ /* 0x000ea4000c1e1b00 */
[----:B--2---:R-:W0:Y:S02]  /*18b0*/  F2I.S64.F64.TRUNC R2, R4 ;  /* 0x0000000400027311 */ /* 0x004e24000030d900 */
[----:B0-----:R-:W-:Y:S01]  /*18c0*/  PRMT R0, R2, 0x7610, R0 ;  /* 0x0000761002007816 */ /* 0x001fe20000000000 */
[----:B------:R-:W-:Y:S06]  /*18d0*/  BRA `(.L_x_19245) ;  /* 0x00000008006c7947 */ /* 0x000fec0003800000 */
.L_x_19253:
        /* <DEDUP_REMOVED lines=28> */
.L_x_19256:
        /* <DEDUP_REMOVED lines=15> */
.L_x_19255:
[----:B------:R-:W2:Y:S02]  /*1b90*/  LDG.E.U16 R2, desc[UR36][R4.64] ;  /* 0x0000002404027981 */ /* 0x000ea4000c1e1500 */
[----:B--2---:R-:W-:-:S06]  /*1ba0*/  IMAD.U32 R2, R2, 0x10000, RZ ;  /* 0x0001000002027824 */ /* 0x004fcc00078e00ff */
[----:B------:R-:W0:Y:S02]  /*1bb0*/  F2I.S64.TRUNC R2, R2 ;  /* 0x0000000200027311 */ /* 0x000e24000020d900 */
[----:B0-----:R-:W-:Y:S01]  /*1bc0*/  PRMT R0, R2, 0x7610, R0 ;  /* 0x0000761002007816 */ /* 0x001fe20000000000 */
[----:B------:R-:W-:Y:S06]  /*1bd0*/  BRA `(.L_x_19245) ;  /* 0x0000000400ac7947 */ /* 0x000fec0003800000 */
.L_x_19252:
        /* <DEDUP_REMOVED lines=10> */
.L_x_19259:
        /* <DEDUP_REMOVED lines=21> */
.L_x_19263:
[----:B------:R-:W-:Y:S05]  /*1dd0*/  BSYNC B1 ;  /* 0x0000000000017941 */ /* 0x000fea0003800000 */
.L_x_19262:
[----:B------:R-:W-:Y:S01]  /*1de0*/  IMAD.SHL.U32 R2, R2, 0x100000, RZ ;  /* 0x0010000002027824 */ /* 0x000fe200078e00ff */
[----:B------:R-:W-:-:S04]  /*1df0*/  LEA R3, R0, 0x3b800000, 0x17 ;  /* 0x3b80000000037811 */ /* 0x000fc800078eb8ff */
[----:B------:R-:W-:-:S07]  /*1e00*/  LOP3.LUT R2, R3, R2, R4, 0xfe, !PT ;  /* 0x0000000203027212 */ /* 0x000fce00078efe04 */
.L_x_19261:
[----:B------:R-:W-:Y:S05]  /*1e10*/  BSYNC B0 ;  /* 0x0000000000007941 */ /* 0x000fea0003800000 */
.L_x_19260:
[----:B------:R-:W0:Y:S02]  /*1e20*/  F2I.S64.TRUNC R2, R2 ;  /* 0x0000000200027311 */ /* 0x000e24000020d900 */
[----:B0-----:R-:W-:Y:S01]  /*1e30*/  PRMT R0, R2, 0x7610, R0 ;  /* 0x0000761002007816 */ /* 0x001fe20000000000 */
[----:B------:R-:W-:Y:S06]  /*1e40*/  BRA `(.L_x_19245) ;  /* 0x0000000400107947 */ /* 0x000fec0003800000 */
.L_x_19258:
        /* <DEDUP_REMOVED lines=21> */
.L_x_19267:
[----:B------:R-:W-:Y:S05]  /*1fa0*/  BSYNC B1 ;  /* 0x0000000000017941 */ /* 0x000fea0003800000 */
.L_x_19266:
[----:B------:R-:W-:Y:S01]  /*1fb0*/  IMAD.SHL.U32 R2, R2, 0x200000, RZ ;  /* 0x0020000002027824 */ /* 0x000fe200078e00ff */
[----:B------:R-:W-:-:S04]  /*1fc0*/  LEA R3, R0, 0x37800000, 0x17 ;  /* 0x3780000000037811 */ /* 0x000fc800078eb8ff */
[----:B------:R-:W-:-:S07]  /*1fd0*/  LOP3.LUT R2, R3, R2, R4, 0xfe, !PT ;  /* 0x0000000203027212 */ /* 0x000fce00078efe04 */
.L_x_19265:
[----:B------:R-:W-:Y:S05]  /*1fe0*/  BSYNC B0 ;  /* 0x0000000000007941 */ /* 0x000fea0003800000 */
.L_x_19264:
[----:B------:R-:W0:Y:S02]  /*1ff0*/  F2I.S64.TRUNC R2, R2 ;  /* 0x0000000200027311 */ /* 0x000e24000020d900 */
[----:B0-----:R-:W-:Y:S01]  /*2000*/  PRMT R0, R2, 0x7610, R0 ;  /* 0x0000761002007816 */ /* 0x001fe20000000000 */
[----:B------:R-:W-:Y:S06]  /*2010*/  BRA `(.L_x_19245) ;  /* 0x00000000009c7947 */ /* 0x000fec0003800000 */
.L_x_19257:
        /* <DEDUP_REMOVED lines=14> */
.L_x_19271:
[----:B------:R-:W-:Y:S05]  /*2100*/  BSYNC B0 ;  /* 0x0000000000007941 */ /* 0x000fea0003800000 */
.L_x_19270:
[----:B------:R-:W0:Y:S02]  /*2110*/  F2I.S64.TRUNC R2, R2 ;  /* 0x0000000200027311 */ /* 0x000e24000020d900 */
[----:B0-----:R-:W-:Y:S01]  /*2120*/  PRMT R0, R2, 0x7610, R0 ;  /* 0x0000761002007816 */ /* 0x001fe20000000000 */
[----:B------:R-:W-:Y:S06]  /*2130*/  BRA `(.L_x_19245) ;  /* 0x0000000000547947 */ /* 0x000fec0003800000 */
.L_x_19244:
        /* <DEDUP_REMOVED lines=16> */
.L_x_19272:
[----:B------:R-:W-:Y:S01]  /*2240*/  PRMT R0, RZ, 0x7610, R0 ;  /* 0x00007610ff007816 */ /* 0x000fe20000000000 */
[----:B------:R-:W-:Y:S06]  /*2250*/  BRA `(.L_x_19245) ;  /* 0x00000000000c7947 */ /* 0x000fec0003800000 */
.L_x_19269:
[----:B------:R2:W5:Y:S01]  /*2260*/  LDG.E.U8 R0, desc[UR36][R4.64] ;  /* 0x0000002404007981 */ /* 0x000562000c1e1100 */
[----:B------:R-:W-:Y:S05]  /*2270*/  BRA `(.L_x_19245) ;  /* 0x0000000000047947 */ /* 0x000fea0003800000 */
.L_x_19268:
[----:B------:R1:W5:Y:S02]  /*2280*/  LDG.E.U8 R0, desc[UR36][R4.64] ;  /* 0x0000002404007981 */ /* 0x000364000c1e1100 */
.L_x_19245:
[----:B01234-:R-:W0:Y:S01]  /*2290*/  LDC.U8 R5, c[0x0][0x422] ;  /* 0x00010880ff057b82 */ /* 0x01fe220000000000 */
[----:B-----5:R-:W-:-:S04]  /*22a0*/  LOP3.LUT P0, RZ, R0, 0xff, RZ, 0xc0, !PT ;  /* 0x000000ff00ff7812 */ /* 0x020fc8000780c0ff */
[----:B------:R-:W-:-:S03]  /*22b0*/  SEL R3, RZ, 0x1, !P0 ;  /* 0x00000001ff037807 */ /* 0x000fc60004000000 */
[----:B------:R-:W1:Y:S01]  /*22c0*/  LDC.U8 R4, c[0x0][0x421] ;  /* 0x00010840ff047b82 */ /* 0x000e620000000000 */
[----:B0-----:R-:W-:-:S05]  /*22d0*/  PRMT R2, R5, 0x9910, RZ ;  /* 0x0000991005027816 */ /* 0x001fca00000000ff */
[----:B------:R-:W-:Y:S01]  /*22e0*/  IMAD.MOV.U32 R0, RZ, RZ, R2 ;  /* 0x000000ffff007224 */ /* 0x000fe200078e0002 */
[----:B-1----:R-:W-:-:S04]  /*22f0*/  @!P0 LOP3.LUT R3, R4, 0xff, RZ, 0xc0, !PT ;  /* 0x000000ff04038812 */ /* 0x002fc800078ec0ff */
        /* <DEDUP_REMOVED lines=12> */
.L_x_19276:
[----:B------:R3:W-:Y:S01]  /*23c0*/  STG.E.U8 desc[UR36][R16.64], R3 ;  /* 0x0000000310007986 */ /* 0x0007e2000c101124 */
[----:B------:R-:W-:Y:S05]  /*23d0*/  BRA `(.L_x_19278) ;  /* 0x0000000c00987947 */ /* 0x000fea0003800000 */
.L_x_19275:
        /* <DEDUP_REMOVED lines=10> */
.L_x_19280:
[----:B------:R-:W-:-:S05]  /*2480*/  LOP3.LUT R3, R3, 0xff, RZ, 0xc0, !PT ;  /* 0x000000ff03037812 */ /* 0x000fca00078ec0ff */
[----:B------:R1:W-:Y:S01]  /*2490*/  STG.E desc[UR36][R16.64], R3 ;  /* 0x0000000310007986 */ /* 0x0003e2000c101924 */
[----:B------:R-:W-:Y:S05]  /*24a0*/  BRA `(.L_x_19278) ;  /* 0x0000000c00647947 */ /* 0x000fea0003800000 */
.L_x_19279:
[----:B------:R-:W-:-:S05]  /*24b0*/  LOP3.LUT R3, R3, 0xff, RZ, 0xc0, !PT ;  /* 0x000000ff03037812 */ /* 0x000fca00078ec0ff */
[----:B------:R2:W-:Y:S01]  /*24c0*/  STG.E.U16 desc[UR36][R16.64], R3 ;  /* 0x0000000310007986 */ /* 0x0005e2000c101524 */
[----:B------:R-:W-:Y:S05]  /*24d0*/  BRA `(.L_x_19278) ;  /* 0x0000000c00587947 */ /* 0x000fea0003800000 */
.L_x_19274:
        /* <DEDUP_REMOVED lines=10> */
.L_x_19282:
[----:B------:R-:W-:-:S04]  /*2580*/  LOP3.LUT R3, R3, 0xff, RZ, 0xc0, !PT ;  /* 0x000000ff03037812 */ /* 0x000fc800078ec0ff */
[----:B------:R-:W0:Y:S02]  /*2590*/  I2F.U16 R0, R3 ;  /* 0x0000000300007306 */ /* 0x000e240000101000 */
[----:B0-----:R-:W-:-:S05]  /*25a0*/  F2FP.F16.F32.PACK_AB R0, RZ, R0 ;  /* 0x00000000ff00723e */ /* 0x001fca00000000ff */
[----:B------:R0:W-:Y:S01]  /*25b0*/  STG.E.U16 desc[UR36][R16.64], R0 ;  /* 0x0000000010007986 */ /* 0x0001e2000c101524 */
[----:B------:R-:W-:Y:S05]  /*25c0*/  BRA `(.L_x_19278) ;  /* 0x0000000c001c7947 */ /* 0x000fea0003800000 */
.L_x_19281:
        /* <DEDUP_REMOVED lines=11> */
.L_x_19284:
[----:B------:R-:W-:-:S06]  /*2680*/  LOP3.LUT R3, R3, 0xff, RZ, 0xc0, !PT ;  /* 0x000000ff03037812 */ /* 0x000fcc00078ec0ff */
[----:B------:R-:W0:Y:S02]  /*2690*/  I2F.U16 R3, R3 ;  /* 0x0000000300037306 */ /* 0x000e240000101000 */
[----:B0-----:R-:W-:-:S04]  /*26a0*/  F2FP.F16.F32.PACK_AB R3, RZ, R3 ;  /* 0x00000003ff03723e */ /* 0x001fc800000000ff */
[----:B------:R-:W-:-:S05]  /*26b0*/  PRMT R3, R3, 0x5410, RZ ;  /* 0x0000541003037816 */ /* 0x000fca00000000ff */
[----:B------:R0:W-:Y:S01]  /*26c0*/  STG.E desc[UR36][R16.64], R3 ;  /* 0x0000000310007986 */ /* 0x0001e2000c101924 */
[----:B------:R-:W-:Y:S05]  /*26d0*/  BRA `(.L_x_19278) ;  /* 0x0000000800d87947 */ /* 0x000fea0003800000 */
.L_x_19283:
[----:B------:R-:W-:-:S06]  /*26e0*/  LOP3.LUT R3, R3, 0xff, RZ, 0xc0, !PT ;  /* 0x000000ff03037812 */ /* 0x000fcc00078ec0ff */
[----:B------:R-:W0:Y:S02]  /*26f0*/  I2F.F64.U16 R2, R3 ;  /* 0x0000000300027312 */ /* 0x000e240000101800 */
[----:B0-----:R0:W-:Y:S01]  /*2700*/  STG.E.64 desc[UR36][R16.64], R2 ;  /* 0x0000000210007986 */ /* 0x0011e2000c101b24 */
[----:B------:R-:W-:Y:S05]  /*2710*/  BRA `(.L_x_19278) ;  /* 0x0000000800c87947 */ /* 0x000fea0003800000 */
.L_x_19273:
        /* <DEDUP_REMOVED lines=12> */
.L_x_19287:
[----:B------:R-:W-:Y:S02]  /*27e0*/  LOP3.LUT R4, R3, 0xff, RZ, 0xc0, !PT ;  /* 0x000000ff03047812 */ /* 0x000fe400078ec0ff */
[----:B------:R-:W-:-:S04]  /*27f0*/  CS2R R6, SRZ ;  /* 0x0000000000067805 */ /* 0x000fc8000001ff00 */
[----:B------:R-:W0:Y:S02]  /*2800*/  I2F.F64.U16 R4, R4 ;  /* 0x0000000400047312 */ /* 0x000e240000101800 */
[----:B0-----:R0:W-:Y:S01]  /*2810*/  STG.E.128 desc[UR36][R16.64], R4 ;  /* 0x0000000410007986 */ /* 0x0011e2000c101d24 */
[----:B------:R-:W-:Y:S05]  /*2820*/  BRA `(.L_x_19278) ;  /* 0x0000000800847947 */ /* 0x000fea0003800000 */
.L_x_19286:
        /* <DEDUP_REMOVED lines=22> */
.L_x_19291:
[----:B------:R-:W-:Y:S05]  /*2990*/  BSYNC B0 ;  /* 0x0000000000007941 */ /* 0x000fea0003800000 */
.L_x_19290:
[----:B------:R-:W-:-:S05]  /*29a0*/  LOP3.LUT R3, R0, R3, RZ, 0xfc, !PT ;  /* 0x0000000300037212 */ /* 0x000fca00078efcff */
[----:B------:R0:W-:Y:S01]  /*29b0*/  STG.E.U8 desc[UR36][R16.64], R3 ;  /* 0x0000000310007986 */ /* 0x0001e2000c101124 */
[----:B------:R-:W-:Y:S05]  /*29c0*/  BRA `(.L_x_19278) ;  /* 0x00000008001c7947 */ /* 0x000fea0003800000 */
.L_x_19289:
        /* <DEDUP_REMOVED lines=14> */
.L_x_19293:
[----:B------:R-:W-:Y:S01]  /*2ab0*/  IMAD.MOV.U32 R0, RZ, RZ, 0x7f ;  /* 0x0000007fff007424 */ /* 0x000fe200078e00ff */
[----:B------:R-:W-:-:S04]  /*2ac0*/  ISETP.GT.U32.AND P0, PT, R2, 0x7f800000, PT ;  /* 0x7f8000000200780c */ /* 0x000fc80003f04070 */
[----:B------:R-:W-:-:S09]  /*2ad0*/  SEL R0, R0, 0x7c, P0 ;  /* 0x0000007c00007807 */ /* 0x000fd20000000000 */
.L_x_19294:
[----:B------:R-:W-:Y:S05]  /*2ae0*/  BSYNC B0 ;  /* 0x0000000000007941 */ /* 0x000fea0003800000 */
.L_x_19292:
[----:B------:R-:W-:-:S04]  /*2af0*/  LOP3.LUT R2, R3, 0x80000000, RZ, 0xc0, !PT ;  /* 0x8000000003027812 */ /* 0x000fc800078ec0ff */
[----:B------:R-:W-:-:S04]  /*2b00*/  SHF.R.U32.HI R3, RZ, 0x18, R2 ;  /* 0x00000018ff037819 */ /* 0x000fc80000011602 */
[----:B------:R-:W-:-:S05]  /*2b10*/  LOP3.LUT R3, R0, R3, RZ, 0xfc, !PT ;  /* 0x0000000300037212 */ /* 0x000fca00078efcff */
[----:B------:R0:W-:Y:S01]  /*2b20*/  STG.E.U8 desc[UR36][R16.64], R3 ;  /* 0x0000000310007986 */ /* 0x0001e2000c101124 */
[----:B------:R-:W-:Y:S05]  /*2b30*/  BRA `(.L_x_19278) ;  /* 0x0000000400c07947 */ /* 0x000fea0003800000 */
.L_x_19288:
[----:B------:R-:W-:-:S04]  /*2b40*/  LOP3.LUT R3, R3, 0xff, RZ, 0xc0, !PT ;  /* 0x000000ff03037812 */ /* 0x000fc800078ec0ff */
[----:B------:R-:W0:Y:S02]  /*2b50*/  I2F.U16 R0, R3 ;  /* 0x0000000300007306 */ /* 0x000e240000101000 */
[----:B0-----:R-:W-:-:S05]  /*2b60*/  F2FP.BF16.F32.PACK_AB R0, RZ, R0 ;  /* 0x00000000ff00723e */ /* 0x001fca00000010ff */
[----:B------:R0:W-:Y:S01]  /*2b70*/  STG.E.U16 desc[UR36][R16.64], R0 ;  /* 0x0000000010007986 */ /* 0x0001e2000c101524 */
[----:B------:R-:W-:Y:S05]  /*2b80*/  BRA `(.L_x_19278) ;  /* 0x0000000400ac7947 */ /* 0x000fea0003800000 */
.L_x_19285:
        /* <DEDUP_REMOVED lines=11> */
.L_x_19297:
        /* <DEDUP_REMOVED lines=18> */
.L_x_19300:
[----:B------:R-:W-:-:S04]  /*2d60*/  LOP3.LUT R2, R3, 0x80000000, RZ, 0xc0, !PT ;  /* 0x8000000003027812 */ /* 0x000fc800078ec0ff */
[----:B------:R-:W-:-:S04]  /*2d70*/  SHF.R.U32.HI R3, RZ, 0x18, R2 ;  /* 0x00000018ff037819 */ /* 0x000fc80000011602 */
[----:B------:R-:W-:-:S04]  /*2d80*/  LOP3.LUT R0, R0, R3, RZ, 0xfc, !PT ;  /* 0x0000000300007212 */ /* 0x000fc800078efcff */
[----:B------:R-:W-:-:S07]  /*2d90*/  PRMT R8, R0, 0x7610, R8 ;  /* 0x0000761000087816 */ /* 0x000fce0000000008 */
.L_x_19299:
[----:B------:R-:W-:Y:S05]  /*2da0*/  BSYNC B0 ;  /* 0x0000000000007941 */ /* 0x000fea0003800000 */
.L_x_19298:
[----:B------:R0:W-:Y:S01]  /*2db0*/  STG.E.U8 desc[UR36][R16.64], R8 ;  /* 0x0000000810007986 */ /* 0x0001e2000c101124 */
[----:B------:R-:W-:Y:S05]  /*2dc0*/  BRA `(.L_x_19278) ;  /* 0x00000004001c7947 */ /* 0x000fea0003800000 */
.L_x_19296:
        /* <DEDUP_REMOVED lines=18> */
.L_x_19303:
[----:B------:R-:W-:-:S04]  /*2ef0*/  LOP3.LUT R2, R3, 0x80000000, RZ, 0xc0, !PT ;  /* 0x8000000003027812 */ /* 0x000fc800078ec0ff */
[----:B------:R-:W-:-:S04]  /*2f00*/  SHF.R.U32.HI R3, RZ, 0x18, R2 ;  /* 0x00000018ff037819 */ /* 0x000fc80000011602 */
[----:B------:R-:W-:-:S04]  /*2f10*/  LOP3.LUT R0, R0, R3, RZ, 0xfc, !PT ;  /* 0x0000000300007212 */ /* 0x000fc800078efcff */
[----:B------:R-:W-:-:S07]  /*2f20*/  PRMT R8, R0, 0x7610, R8 ;  /* 0x0000761000087816 */ /* 0x000fce0000000008 */
.L_x_19302:
[----:B------:R-:W-:Y:S05]  /*2f30*/  BSYNC B0 ;  /* 0x0000000000007941 */ /* 0x000fea0003800000 */
.L_x_19301:
[----:B------:R0:W-:Y:S01]  /*2f40*/  STG.E.U8 desc[UR36][R16.64], R8 ;  /* 0x0000000810007986 */ /* 0x0001e2000c101124 */
[----:B------:R-:W-:Y:S05]  /*2f50*/  BRA `(.L_x_19278) ;  /* 0x0000000000b87947 */ /* 0x000fea0003800000 */
.L_x_19295:
        /* <DEDUP_REMOVED lines=23> */
.L_x_19277:
        /* <DEDUP_REMOVED lines=16> */
.L_x_19306:
[----:B------:R-:W-:Y:S05]  /*31d0*/  BRA `(.L_x_19278) ;  /* 0x0000000000187947 */ /* 0x000fea0003800000 */
.L_x_19305:
[----:B------:R-:W-:Y:S01]  /*31e0*/  LOP3.LUT R2, R3, 0xff, RZ, 0xc0, !PT ;  /* 0x000000ff03027812 */ /* 0x000fe200078ec0ff */
[----:B------:R-:W-:-:S05]  /*31f0*/  IMAD.MOV.U32 R3, RZ, RZ, RZ ;  /* 0x000000ffff037224 */ /* 0x000fca00078e00ff */
[----:B------:R0:W-:Y:S01]  /*3200*/  STG.E.64 desc[UR36][R16.64], R2 ;  /* 0x0000000210007986 */ /* 0x0001e2000c101b24 */
[----:B------:R-:W-:Y:S05]  /*3210*/  BRA `(.L_x_19278) ;  /* 0x0000000000087947 */ /* 0x000fea0003800000 */
.L_x_19304:
[----:B------:R-:W-:-:S05]  /*3220*/  LOP3.LUT R3, R3, 0xff, RZ, 0xc0, !PT ;  /* 0x000000ff03037812 */ /* 0x000fca00078ec0ff */
[----:B------:R0:W-:Y:S02]  /*3230*/  STG.E desc[UR36][R16.64], R3 ;  /* 0x0000000310007986 */ /* 0x0001e4000c101924 */
.L_x_19278:
[----:B------:R-:W-:-:S04]  /*3240*/  IMAD R18, R23, 0x200, R18 ;  /* 0x0000020017127824 */ /* 0x000fc800078e0212 */
[----:B------:R-:W-:-:S07]  /*3250*/  VIADD R19, R18, 0x80 ;  /* 0x0000008012137836 */ /* 0x000fce0000000000 */
.L_x_19238:
[----:B------:R-:W-:Y:S05]  /*3260*/  BSYNC B6 ;  /* 0x0000000000067941 */ /* 0x000fea0003800000 */
.L_x_19237:
        /* <DEDUP_REMOVED lines=307> */
.L_x_19309:
        /* <DEDUP_REMOVED lines=20> */
.L_x_19313:
[----:B------:R0:W5:Y:S01]  /*46e0*/  LDG.E.U8 R0, desc[UR36][R4.64] ;  /* 0x0000002404007981 */ /* 0x000162000c1e1100 */
[----:B------:R-:W-:Y:S05]  /*46f0*/  BRA `(.L_x_19315) ;  /* 0x0000000c00647947 */ /* 0x000fea0003800000 */
.L_x_19312:
        /* <DEDUP_REMOVED lines=8> */
.L_x_19317:
[----:B------:R4:W5:Y:S01]  /*4780*/  LDG.E.U8 R0, desc[UR36][R4.64] ;  /* 0x0000002404007981 */ /* 0x000962000c1e1100 */
[----:B------:R-:W-:Y:S05]  /*4790*/  BRA `(.L_x_19315) ;  /* 0x0000000c003c7947 */ /* 0x000fea0003800000 */
.L_x_19316:
[----:B------:R3:W5:Y:S01]  /*47a0*/  LDG.E.U16 R0, desc[UR36][R4.64] ;  /* 0x0000002404007981 */ /* 0x000762000c1e1500 */
[----:B------:R-:W-:Y:S05]  /*47b0*/  BRA `(.L_x_19315) ;  /* 0x0000000c00347947 */ /* 0x000fea0003800000 */
.L_x_19311:
        /* <DEDUP_REMOVED lines=10> */
.L_x_19319:
[----:B------:R-:W2:Y:S02]  /*4860*/  LDG.E.U16 R2, desc[UR36][R4.64] ;  /* 0x0000002404027981 */ /* 0x000ea4000c1e1500 */
[----:B--2---:R-:W-:-:S06]  /*4870*/  HADD2.F32 R2, -RZ, R2.H0_H0 ;  /* 0x20000002ff027230 */ /* 0x004fcc0000004100 */
[----:B------:R-:W0:Y:S02]  /*4880*/  F2I.S64.TRUNC R2, R2 ;  /* 0x0000000200027311 */ /* 0x000e24000020d900 */
[----:B0-----:R-:W-:Y:S01]  /*4890*/  PRMT R0, R2, 0x7610, R0 ;  /* 0x0000761002007816 */ /* 0x001fe20000000000 */
[----:B------:R-:W-:Y:S06]  /*48a0*/  BRA `(.L_x_19315) ;  /* 0x0000000800f87947 */ /* 0x000fec0003800000 */
.L_x_19318:
        /* <DEDUP_REMOVED lines=10> */
.L_x_19321:
[----:B------:R-:W2:Y:S02]  /*4950*/  LDG.E.U16 R4, desc[UR36][R4.64] ;  /* 0x0000002404047981 */ /* 0x000ea4000c1e1500 */
[----:B--2---:R-:W-:-:S06]  /*4960*/  HADD2.F32 R2, -RZ, R4.H0_H0 ;  /* 0x20000004ff027230 */ /* 0x004fcc0000004100 */
[----:B------:R-:W0:Y:S02]  /*4970*/  F2I.S64.TRUNC R2, R2 ;  /* 0x0000000200027311 */ /* 0x000e24000020d900 */
[----:B0-----:R-:W-:Y:S01]  /*4980*/  PRMT R0, R2, 0x7610, R0 ;  /* 0x0000761002007816 */ /* 0x001fe20000000000 */
[----:B------:R-:W-:Y:S06]  /*4990*/  BRA `(.L_x_19315) ;  /* 0x0000000800bc7947 */ /* 0x000fec0003800000 */
.L_x_19320:
[----:B------:R-:W2:Y:S02]  /*49a0*/  LDG.E.64 R2, desc[UR36][R4.64] ;  /* 0x0000002404027981 */ /* 0x000ea4000c1e1b00 */
[----:B--2---:R-:W0:Y:S02]  /*49b0*/  F2I.S64.F64.TRUNC R2, R2 ;  /* 0x0000000200027311 */ /* 0x004e24000030d900 */
[----:B0-----:R-:W-:Y:S01]  /*49c0*/  PRMT R0, R2, 0x7610, R0 ;  /* 0x0000761002007816 */ /* 0x001fe20000000000 */
[----:B------:R-:W-:Y:S06]  /*49d0*/  BRA `(.L_x_19315) ;  /* 0x0000000800ac7947 */ /* 0x000fec0003800000 */
.L_x_19310:
        /* <DEDUP_REMOVED lines=12> */
.L_x_19324:
[----:B------:R-:W2:Y:S02]  /*4aa0*/  LDG.E.64 R4, desc[UR36][R4.64] ;  /* 0x0000002404047981 */ /* 0x000ea4000c1e1b00 */
[----:B--2---:R-:W0:Y:S02]  /*4ab0*/  F2I.S64.F64.TRUNC R2, R4 ;  /* 0x0000000400027311 */ /* 0x004e24000030d900 */
[----:B0-----:R-:W-:Y:S01]  /*4ac0*/  PRMT R0, R2, 0x7610, R0 ;  /* 0x0000761002007816 */ /* 0x001fe20000000000 */
[----:B------:R-:W-:Y:S06]  /*4ad0*/  BRA `(.L_x_19315) ;  /* 0x00000008006c7947 */ /* 0x000fec0003800000 */
.L_x_19323:
        /* <DEDUP_REMOVED lines=28> */
.L_x_19326:
        /* <DEDUP_REMOVED lines=15> */
.L_x_19325:
[----:B------:R-:W2:Y:S02]  /*4d90*/  LDG.E.U16 R2, desc[UR36][R4.64] ;  /* 0x0000002404027981 */ /* 0x000ea4000c1e1500 */
[----:B--2---:R-:W-:-:S06]  /*4da0*/  IMAD.U32 R2, R2, 0x10000, RZ ;  /* 0x0001000002027824 */ /* 0x004fcc00078e00ff */
[----:B------:R-:W0:Y:S02]  /*4db0*/  F2I.S64.TRUNC R2, R2 ;  /* 0x0000000200027311 */ /* 0x000e24000020d900 */
[----:B0-----:R-:W-:Y:S01]  /*4dc0*/  PRMT R0, R2, 0x7610, R0 ;  /* 0x0000761002007816 */ /* 0x001fe20000000000 */
[----:B------:R-:W-:Y:S06]  /*4dd0*/  BRA `(.L_x_19315) ;  /* 0x0000000400ac7947 */ /* 0x000fec0003800000 */
.L_x_19322:
        /* <DEDUP_REMOVED lines=10> */
.L_x_19329:
        /* <DEDUP_REMOVED lines=21> */
.L_x_19333:
[----:B------:R-:W-:Y:S05]  /*4fd0*/  BSYNC B1 ;  /* 0x0000000000017941 */ /* 0x000fea0003800000 */
.L_x_19332:
[----:B------:R-:W-:Y:S01]  /*4fe0*/  IMAD.SHL.U32 R2, R2, 0x100000, RZ ;  /* 0x0010000002027824 */ /* 0x000fe200078e00ff */
[----:B------:R-:W-:-:S04]  /*4ff0*/  LEA R3, R0, 0x3b800000, 0x17 ;  /* 0x3b80000000037811 */ /* 0x000fc800078eb8ff */
[----:B------:R-:W-:-:S07]  /*5000*/  LOP3.LUT R2, R3, R2, R4, 0xfe, !PT ;  /* 0x0000000203027212 */ /* 0x000fce00078efe04 */
.L_x_19331:
[----:B------:R-:W-:Y:S05]  /*5010*/  BSYNC B0 ;  /* 0x0000000000007941 */ /* 0x000fea0003800000 */
.L_x_19330:
[----:B------:R-:W0:Y:S02]  /*5020*/  F2I.S64.TRUNC R2, R2 ;  /* 0x0000000200027311 */ /* 0x000e24000020d900 */
[----:B0-----:R-:W-:Y:S01]  /*5030*/  PRMT R0, R2, 0x7610, R0 ;  /* 0x0000761002007816 */ /* 0x001fe20000000000 */
[----:B------:R-:W-:Y:S06]  /*5040*/  BRA `(.L_x_19315) ;  /* 0x0000000400107947 */ /* 0x000fec0003800000 */
.L_x_19328:
        /* <DEDUP_REMOVED lines=21> */
.L_x_19337:
[----:B------:R-:W-:Y:S05]  /*51a0*/  BSYNC B1 ;  /* 0x0000000000017941 */ /* 0x000fea0003800000 */
.L_x_19336:
[----:B------:R-:W-:Y:S01]  /*51b0*/  IMAD.SHL.U32 R2, R2, 0x200000, RZ ;  /* 0x0020000002027824 */ /* 0x000fe200078e00ff */
[----:B------:R-:W-:-:S04]  /*51c0*/  LEA R3, R0, 0x37800000, 0x17 ;  /* 0x3780000000037811 */ /* 0x000fc800078eb8ff */
[----:B------:R-:W-:-:S07]  /*51d0*/  LOP3.LUT R2, R3, R2, R4, 0xfe, !PT ;  /* 0x0000000203027212 */ /* 0x000fce00078efe04 */
.L_x_19335:
[----:B------:R-:W-:Y:S05]  /*51e0*/  BSYNC B0 ;  /* 0x0000000000007941 */ /* 0x000fea0003800000 */
.L_x_19334:
[----:B------:R-:W0:Y:S02]  /*51f0*/  F2I.S64.TRUNC R2, R2 ;  /* 0x0000000200027311 */ /* 0x000e24000020d900 */
[----:B0-----:R-:W-:Y:S01]  /*5200*/  PRMT R0, R2, 0x7610, R0 ;  /* 0x0000761002007816 */ /* 0x001fe20000000000 */
[----:B------:R-:W-:Y:S06]  /*5210*/  BRA `(.L_x_19315) ;  /* 0x00000000009c7947 */ /* 0x000fec0003800000 */
.L_x_19327:
        /* <DEDUP_REMOVED lines=14> */
.L_x_19341:
[----:B------:R-:W-:Y:S05]  /*5300*/  BSYNC B0 ;  /* 0x0000000000007941 */ /* 0x000fea0003800000 */
.L_x_19340:
[----:B------:R-:W0:Y:S02]  /*5310*/  F2I.S64.TRUNC R2, R2 ;  /* 0x0000000200027311 */ /* 0x000e24000020d900 */
[----:B0-----:R-:W-:Y:S01]  /*5320*/  PRMT R0, R2, 0x7610, R0 ;  /* 0x0000761002007816 */ /* 0x001fe20000000000 */
[----:B------:R-:W-:Y:S06]  /*5330*/  BRA `(.L_x_19315) ;  /* 0x0000000000547947 */ /* 0x000fec0003800000 */
.L_x_19314:
        /* <DEDUP_REMOVED lines=16> */
.L_x_19342:
[----:B------:R-:W-:Y:S01]  /*5440*/  PRMT R0, RZ, 0x7610, R0 ;  /* 0x00007610ff007816 */ /* 0x000fe20000000000 */
[----:B------:R-:W-:Y:S06]  /*5450*/  BRA `(.L_x_19315) ;  /* 0x00000000000c7947 */ /* 0x000fec0003800000 */
.L_x_19339:
[----:B------:R2:W5:Y:S01]  /*5460*/  LDG.E.U8 R0, desc[UR36][R4.64] ;  /* 0x0000002404007981 */ /* 0x000562000c1e1100 */
[----:B------:R-:W-:Y:S05]  /*5470*/  BRA `(.L_x_19315) ;  /* 0x0000000000047947 */ /* 0x000fea0003800000 */
.L_x_19338:
[----:B------:R1:W5:Y:S02]  /*5480*/  LDG.E.U8 R0, desc[UR36][R4.64] ;  /* 0x0000002404007981 */ /* 0x000364000c1e1100 */
.L_x_19315:
        /* <DEDUP_REMOVED lines=19> */
.L_x_19346:
[----:B------:R0:W-:Y:S01]  /*55c0*/  STG.E.U8 desc[UR36][R16.64], R3 ;  /* 0x0000000310007986 */ /* 0x0001e2000c101124 */
[----:B------:R-:W-:Y:S05]  /*55d0*/  BRA `(.L_x_19348) ;  /* 0x0000000c00987947 */ /* 0x000fea0003800000 */
.L_x_19345:
        /* <DEDUP_REMOVED lines=10> */
.L_x_19350:
[----:B------:R-:W-:-:S05]  /*5680*/  LOP3.LUT R3, R3, 0xff, RZ, 0xc0, !PT ;  /* 0x000000ff03037812 */ /* 0x000fca00078ec0ff */
[----:B------:R0:W-:Y:S01]  /*5690*/  STG.E desc[UR36][R16.64], R3 ;  /* 0x0000000310007986 */ /* 0x0001e2000c101924 */
[----:B------:R-:W-:Y:S05]  /*56a0*/  BRA `(.L_x_19348) ;  /* 0x0000000c00647947 */ /* 0x000fea0003800000 */
.L_x_19349:
[----:B------:R-:W-:-:S05]  /*56b0*/  LOP3.LUT R3, R3, 0xff, RZ, 0xc0, !PT ;  /* 0x000000ff03037812 */ /* 0x000fca00078ec0ff */
[----:B------:R0:W-:Y:S01]  /*56c0*/  STG.E.U16 desc[UR36][R16.64], R3 ;  /* 0x0000000310007986 */ /* 0x0001e2000c101524 */
[----:B------:R-:W-:Y:S05]  /*56d0*/  BRA `(.L_x_19348) ;  /* 0x0000000c00587947 */ /* 0x000fea0003800000 */
.L_x_19344:
        /* <DEDUP_REMOVED lines=10> */
.L_x_19352:
[----:B------:R-:W-:-:S04]  /*5780*/  LOP3.LUT R3, R3, 0xff, RZ, 0xc0, !PT ;  /* 0x000000ff03037812 */ /* 0x000fc800078ec0ff */
[----:B------:R-:W0:Y:S02]  /*5790*/  I2F.U16 R0, R3 ;  /* 0x0000000300007306 */ /* 0x000e240000101000 */
[----:B0-----:R-:W-:-:S05]  /*57a0*/  F2FP.F16.F32.PACK_AB R0, RZ, R0 ;  /* 0x00000000ff00723e */ /* 0x001fca00000000ff */
[----:B------:R0:W-:Y:S01]  /*57b0*/  STG.E.U16 desc[UR36][R16.64], R0 ;  /* 0x0000000010007986 */ /* 0x0001e2000c101524 */
[----:B------:R-:W-:Y:S05]  /*57c0*/  BRA `(.L_x_19348) ;  /* 0x0000000c001c7947 */ /* 0x000fea0003800000 */
.L_x_19351:
        /* <DEDUP_REMOVED lines=11> */
.L_x_19354:
[----:B------:R-:W-:-:S06]  /*5880*/  LOP3.LUT R3, R3, 0xff, RZ, 0xc0, !PT ;  /* 0x000000ff03037812 */ /* 0x000fcc00078ec0ff */
[----:B------:R-:W0:Y:S02]  /*5890*/  I2F.U16 R3, R3 ;  /* 0x0000000300037306 */ /* 0x000e240000101000 */
[----:B0-----:R-:W-:-:S04]  /*58a0*/  F2FP.F16.F32.PACK_AB R3, RZ, R3 ;  /* 0x00000003ff03723e */ /* 0x001fc800000000ff */
[----:B------:R-:W-:-:S05]  /*58b0*/  PRMT R3, R3, 0x5410, RZ ;  /* 0x0000541003037816 */ /* 0x000fca00000000ff */
[----:B------:R0:W-:Y:S01]  /*58c0*/  STG.E desc[UR36][R16.64], R3 ;  /* 0x0000000310007986 */ /* 0x0001e2000c101924 */
[----:B------:R-:W-:Y:S05]  /*58d0*/  BRA `(.L_x_19348) ;  /* 0x0000000800d87947 */ /* 0x000fea0003800000 */
.L_x_19353:
[----:B------:R-:W-:-:S06]  /*58e0*/  LOP3.LUT R3, R3, 0xff, RZ, 0xc0, !PT ;  /* 0x000000ff03037812 */ /* 0x000fcc00078ec0ff */
[----:B------:R-:W0:Y:S02]  /*58f0*/  I2F.F64.U16 R2, R3 ;  /* 0x0000000300027312 */ /* 0x000e240000101800 */
[----:B0-----:R0:W-:Y:S01]  /*5900*/  STG.E.64 desc[UR36][R16.64], R2 ;  /* 0x0000000210007986 */ /* 0x0011e2000c101b24 */
[----:B------:R-:W-:Y:S05]  /*5910*/  BRA `(.L_x_19348) ;  /* 0x0000000800c87947 */ /* 0x000fea0003800000 */
.L_x_19343:
        /* <DEDUP_REMOVED lines=12> */
.L_x_19357:
[----:B------:R-:W-:Y:S02]  /*59e0*/  LOP3.LUT R4, R3, 0xff, RZ, 0xc0, !PT ;  /* 0x000000ff03047812 */ /* 0x000fe400078ec0ff */
[----:B------:R-:W-:-:S04]  /*59f0*/  CS2R R6, SRZ ;  /* 0x0000000000067805 */ /* 0x000fc8000001ff00 */
[----:B------:R-:W0:Y:S02]  /*5a00*/  I2F.F64.U16 R4, R4 ;  /* 0x0000000400047312 */ /* 0x000e240000101800 */
[----:B0-----:R0:W-:Y:S01]  /*5a10*/  STG.E.128 desc[UR36][R16.64], R4 ;  /* 0x0000000410007986 */ /* 0x0011e2000c101d24 */
[----:B------:R-:W-:Y:S05]  /*5a20*/  BRA `(.L_x_19348) ;  /* 0x0000000800847947 */ /* 0x000fea0003800000 */
.L_x_19356:
        /* <DEDUP_REMOVED lines=22> */
.L_x_19361:
[----:B------:R-:W-:Y:S05]  /*5b90*/  BSYNC B0 ;  /* 0x0000000000007941 */ /* 0x000fea0003800000 */
.L_x_19360:
[----:B------:R-:W-:-:S05]  /*5ba0*/  LOP3.LUT R3, R0, R3, RZ, 0xfc, !PT ;  /* 0x0000000300037212 */ /* 0x000fca00078efcff */
[----:B------:R0:W-:Y:S01]  /*5bb0*/  STG.E.U8 desc[UR36][R16.64], R3 ;  /* 0x0000000310007986 */ /* 0x0001e2000c101124 */
[----:B------:R-:W-:Y:S05]  /*5bc0*/  BRA `(.L_x_19348) ;  /* 0x00000008001c7947 */ /* 0x000fea0003800000 */
.L_x_19359:
        /* <DEDUP_REMOVED lines=14> */
.L_x_19363:
[----:B------:R-:W-:Y:S01]  /*5cb0*/  IMAD.MOV.U32 R0, RZ, RZ, 0x7f ;  /* 0x0000007fff007424 */ /* 0x000fe200078e00ff */
[----:B------:R-:W-:-:S04]  /*5cc0*/  ISETP.GT.U32.AND P0, PT, R2, 0x7f800000, PT ;  /* 0x7f8000000200780c */ /* 0x000fc80003f04070 */
[----:B------:R-:W-:-:S09]  /*5cd0*/  SEL R0, R0, 0x7c, P0 ;  /* 0x0000007c00007807 */ /* 0x000fd20000000000 */
.L_x_19364:
[----:B------:R-:W-:Y:S05]  /*5ce0*/  BSYNC B0 ;  /* 0x0000000000007941 */ /* 0x000fea0003800000 */
.L_x_19362:
[----:B------:R-:W-:-:S04]  /*5cf0*/  LOP3.LUT R2, R3, 0x80000000, RZ, 0xc0, !PT ;  /* 0x8000000003027812 */ /* 0x000fc800078ec0ff */
[----:B------:R-:W-:-:S04]  /*5d00*/  SHF.R.U32.HI R3, RZ, 0x18, R2 ;  /* 0x00000018ff037819 */ /* 0x000fc80000011602 */
[----:B------:R-:W-:-:S05]  /*5d10*/  LOP3.LUT R3, R0, R3, RZ, 0xfc, !PT ;  /* 0x0000000300037212 */ /* 0x000fca00078efcff */
[----:B------:R0:W-:Y:S01]  /*5d20*/  STG.E.U8 desc[UR36][R16.64], R3 ;  /* 0x0000000310007986 */ /* 0x0001e2000c101124 */
[----:B------:R-:W-:Y:S05]  /*5d30*/  BRA `(.L_x_19348) ;  /* 0x0000000400c07947 */ /* 0x000fea0003800000 */
.L_x_19358:
[----:B------:R-:W-:-:S04]  /*5d40*/  LOP3.LUT R3, R3, 0xff, RZ, 0xc0, !PT ;  /* 0x000000ff03037812 */ /* 0x000fc800078ec0ff */
[----:B------:R-:W0:Y:S02]  /*5d50*/  I2F.U16 R0, R3 ;  /* 0x0000000300007306 */ /* 0x000e240000101000 */
[----:B0-----:R-:W-:-:S05]  /*5d60*/  F2FP.BF16.F32.PACK_AB R0, RZ, R0 ;  /* 0x00000000ff00723e */ /* 0x001fca00000010ff */
[----:B------:R0:W-:Y:S01]  /*5d70*/  STG.E.U16 desc[UR36][R16.64], R0 ;  /* 0x0000000010007986 */ /* 0x0001e2000c101524 */
[----:B------:R-:W-:Y:S05]  /*5d80*/  BRA `(.L_x_19348) ;  /* 0x0000000400ac7947 */ /* 0x000fea0003800000 */
.L_x_19355:
        /* <DEDUP_REMOVED lines=11> */
.L_x_19367:
        /* <DEDUP_REMOVED lines=18> */
.L_x_19370:
[----:B------:R-:W-:-:S04]  /*5f60*/  LOP3.LUT R2, R3, 0x80000000, RZ, 0xc0, !PT ;  /* 0x8000000003027812 */ /* 0x000fc800078ec0ff */
[----:B------:R-:W-:-:S04]  /*5f70*/  SHF.R.U32.HI R3, RZ, 0x18, R2 ;  /* 0x00000018ff037819 */ /* 0x000fc80000011602 */
[----:B------:R-:W-:-:S04]  /*5f80*/  LOP3.LUT R0, R0, R3, RZ, 0xfc, !PT ;  /* 0x0000000300007212 */ /* 0x000fc800078efcff */
[----:B------:R-:W-:-:S07]  /*5f90*/  PRMT R8, R0, 0x7610, R8 ;  /* 0x0000761000087816 */ /* 0x000fce0000000008 */
.L_x_19369:
[----:B------:R-:W-:Y:S05]  /*5fa0*/  BSYNC B0 ;  /* 0x0000000000007941 */ /* 0x000fea0003800000 */
.L_x_19368:
[----:B------:R3:W-:Y:S01]  /*5fb0*/  STG.E.U8 desc[UR36][R16.64], R8 ;  /* 0x0000000810007986 */ /* 0x0007e2000c101124 */
[----:B------:R-:W-:Y:S05]  /*5fc0*/  BRA `(.L_x_19348) ;  /* 0x00000004001c7947 */ /* 0x000fea0003800000 */
.L_x_19366:
        /* <DEDUP_REMOVED lines=18> */
.L_x_19373:
[----:B------:R-:W-:-:S04]  /*60f0*/  LOP3.LUT R2, R3, 0x80000000, RZ, 0xc0, !PT ;  /* 0x8000000003027812 */ /* 0x000fc800078ec0ff */
[----:B------:R-:W-:-:S04]  /*6100*/  SHF.R.U32.HI R3, RZ, 0x18, R2 ;  /* 0x00000018ff037819 */ /* 0x000fc80000011602 */
[----:B------:R-:W-:-:S04]  /*6110*/  LOP3.LUT R0, R0, R3, RZ, 0xfc, !PT ;  /* 0x0000000300007212 */ /* 0x000fc800078efcff */
[----:B------:R-:W-:-:S07]  /*6120*/  PRMT R8, R0, 0x7610, R8 ;  /* 0x0000761000087816 */ /* 0x000fce0000000008 */
.L_x_19372:
[----:B------:R-:W-:Y:S05]  /*6130*/  BSYNC B0 ;  /* 0x0000000000007941 */ /* 0x000fea0003800000 */
.L_x_19371:
[----:B------:R0:W-:Y:S01]  /*6140*/  STG.E.U8 desc[UR36][R16.64], R8 ;  /* 0x0000000810007986 */ /* 0x0001e2000c101124 */
[----:B------:R-:W-:Y:S05]  /*6150*/  BRA `(.L_x_19348) ;  /* 0x0000000000b87947 */ /* 0x000fea0003800000 */
.L_x_19365:
        /* <DEDUP_REMOVED lines=23> */
.L_x_19347:
        /* <DEDUP_REMOVED lines=16> */
.L_x_19376:
[----:B------:R-:W-:Y:S05]  /*63d0*/  BRA `(.L_x_19348) ;  /* 0x0000000000187947 */ /* 0x000fea0003800000 */
.L_x_19375:
[----:B------:R-:W-:Y:S01]  /*63e0*/  LOP3.LUT R2, R3, 0xff, RZ, 0xc0, !PT ;  /* 0x000000ff03027812 */ /* 0x000fe200078ec0ff */
[----:B------:R-:W-:-:S05]  /*63f0*/  IMAD.MOV.U32 R3, RZ, RZ, RZ ;  /* 0x000000ffff037224 */ /* 0x000fca00078e00ff */
[----:B------:R2:W-:Y:S01]  /*6400*/  STG.E.64 desc[UR36][R16.64], R2 ;  /* 0x0000000210007986 */ /* 0x0005e2000c101b24 */
[----:B------:R-:W-:Y:S05]  /*6410*/  BRA `(.L_x_19348) ;  /* 0x0000000000087947 */ /* 0x000fea0003800000 */
.L_x_19374:
[----:B------:R-:W-:-:S05]  /*6420*/  LOP3.LUT R3, R3, 0xff, RZ, 0xc0, !PT ;  /* 0x000000ff03037812 */ /* 0x000fca00078ec0ff */
[----:B------:R0:W-:Y:S02]  /*6430*/  STG.E desc[UR36][R16.64], R3 ;  /* 0x0000000310007986 */ /* 0x0001e4000c101924 */
.L_x_19348:
[----:B------:R-:W-:-:S07]  /*6440*/  VIADD R19, R19, 0x80 ;  /* 0x0000008013137836 */ /* 0x000fce0000000000 */
.L_x_19308:
[----:B------:R-:W-:Y:S05]  /*6450*/  BSYNC B6 ;  /* 0x0000000000067941 */ /* 0x000fea0003800000 */
.L_x_19307:
        /* <DEDUP_REMOVED lines=307> */
.L_x_19379:
        /* <DEDUP_REMOVED lines=20> */
.L_x_19383:
[----:B------:R0:W5:Y:S01]  /*78d0*/  LDG.E.U8 R0, desc[UR36][R4.64] ;  /* 0x0000002404007981 */ /* 0x000162000c1e1100 */
[----:B------:R-:W-:Y:S05]  /*78e0*/  BRA `(.L_x_19385) ;  /* 0x0000000c00647947 */ /* 0x000fea0003800000 */
.L_x_19382:
        /* <DEDUP_REMOVED lines=8> */
.L_x_19387:
[----:B------:R4:W5:Y:S01]  /*7970*/  LDG.E.U8 R0, desc[UR36][R4.64] ;  /* 0x0000002404007981 */ /* 0x000962000c1e1100 */
[----:B------:R-:W-:Y:S05]  /*7980*/  BRA `(.L_x_19385) ;  /* 0x0000000c003c7947 */ /* 0x000fea0003800000 */
.L_x_19386:
[----:B------:R3:W5:Y:S01]  /*7990*/  LDG.E.U16 R0, desc[UR36][R4.64] ;  /* 0x0000002404007981 */ /* 0x000762000c1e1500 */
[----:B------:R-:W-:Y:S05]  /*79a0*/  BRA `(.L_x_19385) ;  /* 0x0000000c00347947 */ /* 0x000fea0003800000 */
.L_x_19381:
        /* <DEDUP_REMOVED lines=10> */
.L_x_19389:
[----:B------:R-:W2:Y:S02]  /*7a50*/  LDG.E.U16 R2, desc[UR36][R4.64] ;  /* 0x0000002404027981 */ /* 0x000ea4000c1e1500 */
[----:B--2---:R-:W-:-:S06]  /*7a60*/  HADD2.F32 R2, -RZ, R2.H0_H0 ;  /* 0x20000002ff027230 */ /* 0x004fcc0000004100 */
[----:B------:R-:W0:Y:S02]  /*7a70*/  F2I.S64.TRUNC R2, R2 ;  /* 0x0000000200027311 */ /* 0x000e24000020d900 */
[----:B0-----:R-:W-:Y:S01]  /*7a80*/  PRMT R0, R2, 0x7610, R0 ;  /* 0x0000761002007816 */ /* 0x001fe20000000000 */
[----:B------:R-:W-:Y:S06]  /*7a90*/  BRA `(.L_x_19385) ;  /* 0x0000000800f87947 */ /* 0x000fec0003800000 */
.L_x_19388:
        /* <DEDUP_REMOVED lines=10> */
.L_x_19391:
[----:B------:R-:W2:Y:S02]  /*7b40*/  LDG.E.U16 R4, desc[UR36][R4.64] ;  /* 0x0000002404047981 */ /* 0x000ea4000c1e1500 */
[----:B--2---:R-:W-:-:S06]  /*7b50*/  HADD2.F32 R2, -RZ, R4.H0_H0 ;  /* 0x20000004ff027230 */ /* 0x004fcc0000004100 */
[----:B------:R-:W0:Y:S02]  /*7b60*/  F2I.S64.TRUNC R2, R2 ;  /* 0x0000000200027311 */ /* 0x000e24000020d900 */
[----:B0-----:R-:W-:Y:S01]  /*7b70*/  PRMT R0, R2, 0x7610, R0 ;  /* 0x0000761002007816 */ /* 0x001fe20000000000 */
[----:B------:R-:W-:Y:S06]  /*7b80*/  BRA `(.L_x_19385) ;  /* 0x0000000800bc7947 */ /* 0x000fec0003800000 */
.L_x_19390:
[----:B------:R-:W2:Y:S02]  /*7b90*/  LDG.E.64 R2, desc[UR36][R4.64] ;  /* 0x0000002404027981 */ /* 0x000ea4000c1e1b00 */
[----:B--2---:R-:W0:Y:S02]  /*7ba0*/  F2I.S64.F64.TRUNC R2, R2 ;  /* 0x0000000200027311 */ /* 0x004e24000030d900 */
[----:B0-----:R-:W-:Y:S01]  /*7bb0*/  PRMT R0, R2, 0x7610, R0 ;  /* 0x0000761002007816 */ /* 0x001fe20000000000 */
[----:B------:R-:W-:Y:S06]  /*7bc0*/  BRA `(.L_x_19385) ;  /* 0x0000000800ac7947 */ /* 0x000fec0003800000 */
.L_x_19380:
        /* <DEDUP_REMOVED lines=12> */
.L_x_19394:
[----:B------:R-:W2:Y:S02]  /*7c90*/  LDG.E.64 R4, desc[UR36][R4.64] ;  /* 0x0000002404047981 */ /* 0x000ea4000c1e1b00 */
[----:B--2---:R-:W0:Y:S02]  /*7ca0*/  F2I.S64.F64.TRUNC R2, R4 ;  /* 0x0000000400027311 */ /* 0x004e24000030d900 */
[----:B0-----:R-:W-:Y:S01]  /*7cb0*/  PRMT R0, R2, 0x7610, R0 ;  /* 0x0000761002007816 */ /* 0x001fe20000000000 */
[----:B------:R-:W-:Y:S06]  /*7cc0*/  BRA `(.L_x_19385) ;  /* 0x00000008006c7947 */ /* 0x000fec0003800000 */
.L_x_19393:
        /* <DEDUP_REMOVED lines=28> */
.L_x_19396:
        /* <DEDUP_REMOVED lines=15> */
.L_x_19395:
[----:B------:R-:W2:Y:S02]  /*7f80*/  LDG.E.U16 R2, desc[UR36][R4.64] ;  /* 0x0000002404027981 */ /* 0x000ea4000c1e1500 */
[----:B--2---:R-:W-:-:S06]  /*7f90*/  IMAD.U32 R2, R2, 0x10000, RZ ;  /* 0x0001000002027824 */ /* 0x004fcc00078e00ff */
[----:B------:R-:W0:Y:S02]  /*7fa0*/  F2I.S64.TRUNC R2, R2 ;  /* 0x0000000200027311 */ /* 0x000e24000020d900 */
[----:B0-----:R-:W-:Y:S01]  /*7fb0*/  PRMT R0, R2, 0x7610, R0 ;  /* 0x0000761002007816 */ /* 0x001fe20000000000 */
[----:B------:R-:W-:Y:S06]  /*7fc0*/  BRA `(.L_x_19385) ;  /* 0x0000000400ac7947 */ /* 0x000fec0003800000 */
.L_x_19392:
        /* <DEDUP_REMOVED lines=10> */
.L_x_19399:
        /* <DEDUP_REMOVED lines=21> */
.L_x_19403:
[----:B------:R-:W-:Y:S05]  /*81c0*/  BSYNC B1 ;  /* 0x0000000000017941 */ /* 0x000fea0003800000 */
.L_x_19402:
[----:B------:R-:W-:Y:S01]  /*81d0*/  IMAD.SHL.U32 R2, R2, 0x100000, RZ ;  /* 0x0010000002027824 */ /* 0x000fe200078e00ff */
[----:B------:R-:W-:-:S04]  /*81e0*/  LEA R3, R0, 0x3b800000, 0x17 ;  /* 0x3b80000000037811 */ /* 0x000fc800078eb8ff */
[----:B------:R-:W-:-:S07]  /*81f0*/  LOP3.LUT R2, R3, R2, R4, 0xfe, !PT ;  /* 0x0000000203027212 */ /* 0x000fce00078efe04 */
.L_x_19401:
[----:B------:R-:W-:Y:S05]  /*8200*/  BSYNC B0 ;  /* 0x0000000000007941 */ /* 0x000fea0003800000 */
.L_x_19400:
[----:B------:R-:W0:Y:S02]  /*8210*/  F2I.S64.TRUNC R2, R2 ;  /* 0x0000000200027311 */ /* 0x000e24000020d900 */
[----:B0-----:R-:W-:Y:S01]  /*8220*/  PRMT R0, R2, 0x7610, R0 ;  /* 0x0000761002007816 */ /* 0x001fe20000000000 */
[----:B------:R-:W-:Y:S06]  /*8230*/  BRA `(.L_x_19385) ;  /* 0x0000000400107947 */ /* 0x000fec0003800000 */
.L_x_19398:
        /* <DEDUP_REMOVED lines=21> */
.L_x_19407:
[----:B------:R-:W-:Y:S05]  /*8390*/  BSYNC B1 ;  /* 0x0000000000017941 */ /* 0x000fea0003800000 */
.L_x_19406:
[----:B------:R-:W-:Y:S01]  /*83a0*/  IMAD.SHL.U32 R2, R2, 0x200000, RZ ;  /* 0x0020000002027824 */ /* 0x000fe200078e00ff */
[----:B------:R-:W-:-:S04]  /*83b0*/  LEA R3, R0, 0x37800000, 0x17 ;  /* 0x3780000000037811 */ /* 0x000fc800078eb8ff */
[----:B------:R-:W-:-:S07]  /*83c0*/  LOP3.LUT R2, R3, R2, R4, 0xfe, !PT ;  /* 0x0000000203027212 */ /* 0x000fce00078efe04 */
.L_x_19405:
[----:B------:R-:W-:Y:S05]  /*83d0*/  BSYNC B0 ;  /* 0x0000000000007941 */ /* 0x000fea0003800000 */
.L_x_19404:
[----:B------:R-:W0:Y:S02]  /*83e0*/  F2I.S64.TRUNC R2, R2 ;  /* 0x0000000200027311 */ /* 0x000e24000020d900 */
[----:B0-----:R-:W-:Y:S01]  /*83f0*/  PRMT R0, R2, 0x7610, R0 ;  /* 0x0000761002007816 */ /* 0x001fe20000000000 */
[----:B------:R-:W-:Y:S06]  /*8400*/  BRA `(.L_x_19385) ;  /* 0x00000000009c7947 */ /* 0x000fec0003800000 */
.L_x_19397:
        /* <DEDUP_REMOVED lines=14> */
.L_x_19411:
[----:B------:R-:W-:Y:S05]  /*84f0*/  BSYNC B0 ;  /* 0x0000000000007941 */ /* 0x000fea0003800000 */
.L_x_19410:
[----:B------:R-:W0:Y:S02]  /*8500*/  F2I.S64.TRUNC R2, R2 ;  /* 0x0000000200027311 */ /* 0x000e24000020d900 */
[----:B0-----:R-:W-:Y:S01]  /*8510*/  PRMT R0, R2, 0x7610, R0 ;  /* 0x0000761002007816 */ /* 0x001fe20000000000 */
[----:B------:R-:W-:Y:S06]  /*8520*/  BRA `(.L_x_19385) ;  /* 0x0000000000547947 */ /* 0x000fec0003800000 */
.L_x_19384:
        /* <DEDUP_REMOVED lines=16> */
.L_x_19412:
[----:B------:R-:W-:Y:S01]  /*8630*/  PRMT R0, RZ, 0x7610, R0 ;  /* 0x00007610ff007816 */ /* 0x000fe20000000000 */
[----:B------:R-:W-:Y:S06]  /*8640*/  BRA `(.L_x_19385) ;  /* 0x00000000000c7947 */ /* 0x000fec0003800000 */
.L_x_19409:
[----:B------:R1:W5:Y:S01]  /*8650*/  LDG.E.U8 R0, desc[UR36][R4.64] ;  /* 0x0000002404007981 */ /* 0x000362000c1e1100 */
[----:B------:R-:W-:Y:S05]  /*8660*/  BRA `(.L_x_19385) ;  /* 0x0000000000047947 */ /* 0x000fea0003800000 */
.L_x_19408:
[----:B------:R2:W5:Y:S02]  /*8670*/  LDG.E.U8 R0, desc[UR36][R4.64] ;  /* 0x0000002404007981 */ /* 0x000564000c1e1100 */
.L_x_19385:
        /* <DEDUP_REMOVED lines=19> */
.L_x_19416:
[----:B------:R3:W-:Y:S01]  /*87b0*/  STG.E.U8 desc[UR36][R16.64], R3 ;  /* 0x0000000310007986 */ /* 0x0007e2000c101124 */
[----:B------:R-:W-:Y:S05]  /*87c0*/  BRA `(.L_x_19418) ;  /* 0x0000000c00987947 */ /* 0x000fea0003800000 */
.L_x_19415:
        /* <DEDUP_REMOVED lines=10> */
.L_x_19420:
[----:B------:R-:W-:-:S05]  /*8870*/  LOP3.LUT R3, R3, 0xff, RZ, 0xc0, !PT ;  /* 0x000000ff03037812 */ /* 0x000fca00078ec0ff */
[----:B------:R2:W-:Y:S01]  /*8880*/  STG.E desc[UR36][R16.64], R3 ;  /* 0x0000000310007986 */ /* 0x0005e2000c101924 */
[----:B------:R-:W-:Y:S05]  /*8890*/  BRA `(.L_x_19418) ;  /* 0x0000000c00647947 */ /* 0x000fea0003800000 */
.L_x_19419:
[----:B------:R-:W-:-:S05]  /*88a0*/  LOP3.LUT R3, R3, 0xff, RZ, 0xc0, !PT ;  /* 0x000000ff03037812 */ /* 0x000fca00078ec0ff */
[----:B------:R0:W-:Y:S01]  /*88b0*/  STG.E.U16 desc[UR36][R16.64], R3 ;  /* 0x0000000310007986 */ /* 0x0001e2000c101524 */
[----:B------:R-:W-:Y:S05]  /*88c0*/  BRA `(.L_x_19418) ;  /* 0x0000000c00587947 */ /* 0x000fea0003800000 */
.L_x_19414:
        /* <DEDUP_REMOVED lines=10> */
.L_x_19422:
[----:B------:R-:W-:-:S04]  /*8970*/  LOP3.LUT R3, R3, 0xff, RZ, 0xc0, !PT ;  /* 0x000000ff03037812 */ /* 0x000fc800078ec0ff */
[----:B------:R-:W0:Y:S02]  /*8980*/  I2F.U16 R0, R3 ;  /* 0x0000000300007306 */ /* 0x000e240000101000 */
[----:B0-----:R-:W-:-:S05]  /*8990*/  F2FP.F16.F32.PACK_AB R0, RZ, R0 ;  /* 0x00000000ff00723e */ /* 0x001fca00000000ff */
[----:B------:R0:W-:Y:S01]  /*89a0*/  STG.E.U16 desc[UR36][R16.64], R0 ;  /* 0x0000000010007986 */ /* 0x0001e2000c101524 */
[----:B------:R-:W-:Y:S05]  /*89b0*/  BRA `(.L_x_19418) ;  /* 0x0000000c001c7947 */ /* 0x000fea0003800000 */
.L_x_19421:
        /* <DEDUP_REMOVED lines=11> */
.L_x_19424:
[----:B------:R-:W-:-:S06]  /*8a70*/  LOP3.LUT R3, R3, 0xff, RZ, 0xc0, !PT ;  /* 0x000000ff03037812 */ /* 0x000fcc00078ec0ff */
[----:B------:R-:W0:Y:S02]  /*8a80*/  I2F.U16 R3, R3 ;  /* 0x0000000300037306 */ /* 0x000e240000101000 */
[----:B0-----:R-:W-:-:S04]  /*8a90*/  F2FP.F16.F32.PACK_AB R3, RZ, R3 ;  /* 0x00000003ff03723e */ /* 0x001fc800000000ff */
[----:B------:R-:W-:-:S05]  /*8aa0*/  PRMT R3, R3, 0x5410, RZ ;  /* 0x0000541003037816 */ /* 0x000fca00000000ff */
[----:B------:R0:W-:Y:S01]  /*8ab0*/  STG.E desc[UR36][R16.64], R3 ;  /* 0x0000000310007986 */ /* 0x0001e2000c101924 */
[----:B------:R-:W-:Y:S05]  /*8ac0*/  BRA `(.L_x_19418) ;  /* 0x0000000800d87947 */ /* 0x000fea0003800000 */
.L_x_19423:
[----:B------:R-:W-:-:S06]  /*8ad0*/  LOP3.LUT R3, R3, 0xff, RZ, 0xc0, !PT ;  /* 0x000000ff03037812 */ /* 0x000fcc00078ec0ff */
[----:B------:R-:W0:Y:S02]  /*8ae0*/  I2F.F64.U16 R2, R3 ;  /* 0x0000000300027312 */ /* 0x000e240000101800 */
[----:B0-----:R0:W-:Y:S01]  /*8af0*/  STG.E.64 desc[UR36][R16.64], R2 ;  /* 0x0000000210007986 */ /* 0x0011e2000c101b24 */
[----:B------:R-:W-:Y:S05]  /*8b00*/  BRA `(.L_x_19418) ;  /* 0x0000000800c87947 */ /* 0x000fea0003800000 */
.L_x_19413:
        /* <DEDUP_REMOVED lines=12> */
.L_x_19427:
[----:B------:R-:W-:Y:S02]  /*8bd0*/  LOP3.LUT R4, R3, 0xff, RZ, 0xc0, !PT ;  /* 0x000000ff03047812 */ /* 0x000fe400078ec0ff */
[----:B------:R-:W-:-:S04]  /*8be0*/  CS2R R6, SRZ ;  /* 0x0000000000067805 */ /* 0x000fc8000001ff00 */
[----:B------:R-:W0:Y:S02]  /*8bf0*/  I2F.F64.U16 R4, R4 ;  /* 0x0000000400047312 */ /* 0x000e240000101800 */
[----:B0-----:R0:W-:Y:S01]  /*8c00*/  STG.E.128 desc[UR36][R16.64], R4 ;  /* 0x0000000410007986 */ /* 0x0011e2000c101d24 */
[----:B------:R-:W-:Y:S05]  /*8c10*/  BRA `(.L_x_19418) ;  /* 0x0000000800847947 */ /* 0x000fea0003800000 */
.L_x_19426:
        /* <DEDUP_REMOVED lines=22> */
.L_x_19431:
[----:B------:R-:W-:Y:S05]  /*8d80*/  BSYNC B0 ;  /* 0x0000000000007941 */ /* 0x000fea0003800000 */
.L_x_19430:
[----:B------:R-:W-:-:S05]  /*8d90*/  LOP3.LUT R3, R0, R3, RZ, 0xfc, !PT ;  /* 0x0000000300037212 */ /* 0x000fca00078efcff */
[----:B------:R0:W-:Y:S01]  /*8da0*/  STG.E.U8 desc[UR36][R16.64], R3 ;  /* 0x0000000310007986 */ /* 0x0001e2000c101124 */
[----:B------:R-:W-:Y:S05]  /*8db0*/  BRA `(.L_x_19418) ;  /* 0x00000008001c7947 */ /* 0x000fea0003800000 */
.L_x_19429:
        /* <DEDUP_REMOVED lines=14> */
.L_x_19433:
[----:B------:R-:W-:Y:S01]  /*8ea0*/  IMAD.MOV.U32 R0, RZ, RZ, 0x7f ;  /* 0x0000007fff007424 */ /* 0x000fe200078e00ff */
[----:B------:R-:W-:-:S04]  /*8eb0*/  ISETP.GT.U32.AND P0, PT, R2, 0x7f800000, PT ;  /* 0x7f8000000200780c */ /* 0x000fc80003f04070 */
[----:B------:R-:W-:-:S09]  /*8ec0*/  SEL R0, R0, 0x7c, P0 ;  /* 0x0000007c00007807 */ /* 0x000fd20000000000 */
.L_x_19434:
[----:B------:R-:W-:Y:S05]  /*8ed0*/  BSYNC B0 ;  /* 0x0000000000007941 */ /* 0x000fea0003800000 */
.L_x_19432:
[----:B------:R-:W-:-:S04]  /*8ee0*/  LOP3.LUT R2, R3, 0x80000000, RZ, 0xc0, !PT ;  /* 0x8000000003027812 */ /* 0x000fc800078ec0ff */
[----:B------:R-:W-:-:S04]  /*8ef0*/  SHF.R.U32.HI R3, RZ, 0x18, R2 ;  /* 0x00000018ff037819 */ /* 0x000fc80000011602 */
[----:B------:R-:W-:-:S05]  /*8f00*/  LOP3.LUT R3, R0, R3, RZ, 0xfc, !PT ;  /* 0x0000000300037212 */ /* 0x000fca00078efcff */
[----:B------:R0:W-:Y:S01]  /*8f10*/  STG.E.U8 desc[UR36][R16.64], R3 ;  /* 0x0000000310007986 */ /* 0x0001e2000c101124 */
[----:B------:R-:W-:Y:S05]  /*8f20*/  BRA `(.L_x_19418) ;  /* 0x0000000400c07947 */ /* 0x000fea0003800000 */
.L_x_19428:
[----:B------:R-:W-:-:S04]  /*8f30*/  LOP3.LUT R3, R3, 0xff, RZ, 0xc0, !PT ;  /* 0x000000ff03037812 */ /* 0x000fc800078ec0ff */
[----:B------:R-:W0:Y:S02]  /*8f40*/  I2F.U16 R0, R3 ;  /* 0x0000000300007306 */ /* 0x000e240000101000 */
[----:B0-----:R-:W-:-:S05]  /*8f50*/  F2FP.BF16.F32.PACK_AB R0, RZ, R0 ;  /* 0x00000000ff00723e */ /* 0x001fca00000010ff */
[----:B------:R0:W-:Y:S01]  /*8f60*/  STG.E.U16 desc[UR36][R16.64], R0 ;  /* 0x0000000010007986 */ /* 0x0001e2000c101524 */
[----:B------:R-:W-:Y:S05]  /*8f70*/  BRA `(.L_x_19418) ;  /* 0x0000000400ac7947 */ /* 0x000fea0003800000 */
.L_x_19425:
        /* <DEDUP_REMOVED lines=11> */
.L_x_19437:
        /* <DEDUP_REMOVED lines=18> */
.L_x_19440:
[----:B------:R-:W-:-:S04]  /*9150*/  LOP3.LUT R2, R3, 0x80000000, RZ, 0xc0, !PT ;  /* 0x8000000003027812 */ /* 0x000fc800078ec0ff */
[----:B------:R-:W-:-:S04]  /*9160*/  SHF.R.U32.HI R3, RZ, 0x18, R2 ;  /* 0x00000018ff037819 */ /* 0x000fc80000011602 */
[----:B------:R-:W-:-:S04]  /*9170*/  LOP3.LUT R0, R0, R3, RZ, 0xfc, !PT ;  /* 0x0000000300007212 */ /* 0x000fc800078efcff */
[----:B------:R-:W-:-:S07]  /*9180*/  PRMT R8, R0, 0x7610, R8 ;  /* 0x0000761000087816 */ /* 0x000fce0000000008 */
.L_x_19439:
[----:B------:R-:W-:Y:S05]  /*9190*/  BSYNC B0 ;  /* 0x0000000000007941 */ /* 0x000fea0003800000 */
.L_x_19438:
[----:B------:R0:W-:Y:S01]  /*91a0*/  STG.E.U8 desc[UR36][R16.64], R8 ;  /* 0x0000000810007986 */ /* 0x0001e2000c101124 */
[----:B------:R-:W-:Y:S05]  /*91b0*/  BRA `(.L_x_19418) ;  /* 0x00000004001c7947 */ /* 0x000fea0003800000 */
.L_x_19436:
        /* <DEDUP_REMOVED lines=18> */
.L_x_19443:
[----:B------:R-:W-:-:S04]  /*92e0*/  LOP3.LUT R2, R3, 0x80000000, RZ, 0xc0, !PT ;  /* 0x8000000003027812 */ /* 0x000fc800078ec0ff */
[----:B------:R-:W-:-:S04]  /*92f0*/  SHF.R.U32.HI R3, RZ, 0x18, R2 ;  /* 0x00000018ff037819 */ /* 0x000fc80000011602 */
[----:B------:R-:W-:-:S04]  /*9300*/  LOP3.LUT R0, R0, R3, RZ, 0xfc, !PT ;  /* 0x0000000300007212 */ /* 0x000fc800078efcff */
[----:B------:R-:W-:-:S07]  /*9310*/  PRMT R8, R0, 0x7610, R8 ;  /* 0x0000761000087816 */ /* 0x000fce0000000008 */
.L_x_19442:
[----:B------:R-:W-:Y:S05]  /*9320*/  BSYNC B0 ;  /* 0x0000000000007941 */ /* 0x000fea0003800000 */
.L_x_19441:
[----:B------:R0:W-:Y:S01]  /*9330*/  STG.E.U8 desc[UR36][R16.64], R8 ;  /* 0x0000000810007986 */ /* 0x0001e2000c101124 */
[----:B------:R-:W-:Y:S05]  /*9340*/  BRA `(.L_x_19418) ;  /* 0x0000000000b87947 */ /* 0x000fea0003800000 */
.L_x_19435:
        /* <DEDUP_REMOVED lines=23> */
.L_x_19417:
        /* <DEDUP_REMOVED lines=16> */
.L_x_19446:
[----:B------:R-:W-:Y:S05]  /*95c0*/  BRA `(.L_x_19418) ;  /* 0x0000000000187947 */ /* 0x000fea0003800000 */
.L_x_19445:
[----:B------:R-:W-:Y:S01]  /*95d0*/  LOP3.LUT R2, R3, 0xff, RZ, 0xc0, !PT ;  /* 0x000000ff03027812 */ /* 0x000fe200078ec0ff */
[----:B------:R-:W-:-:S05]  /*95e0*/  IMAD.MOV.U32 R3, RZ, RZ, RZ ;  /* 0x000000ffff037224 */ /* 0x000fca00078e00ff */
[----:B------:R0:W-:Y:S01]  /*95f0*/  STG.E.64 desc[UR36][R16.64], R2 ;  /* 0x0000000210007986 */ /* 0x0001e2000c101b24 */
[----:B------:R-:W-:Y:S05]  /*9600*/  BRA `(.L_x_19418) ;  /* 0x0000000000087947 */ /* 0x000fea0003800000 */
.L_x_19444:
[----:B------:R-:W-:-:S05]  /*9610*/  LOP3.LUT R3, R3, 0xff, RZ, 0xc0, !PT ;  /* 0x000000ff03037812 */ /* 0x000fca00078ec0ff */
[----:B------:R0:W-:Y:S02]  /*9620*/  STG.E desc[UR36][R16.64], R3 ;  /* 0x0000000310007986 */ /* 0x0001e4000c101924 */
.L_x_19418:
[----:B------:R-:W-:-:S07]  /*9630*/  VIADD R19, R19, 0x80 ;  /* 0x0000008013137836 */ /* 0x000fce0000000000 */
.L_x_19378:
[----:B------:R-:W-:Y:S05]  /*9640*/  BSYNC B6 ;  /* 0x0000000000067941 */ /* 0x000fea0003800000 */
.L_x_19377:
        /* <DEDUP_REMOVED lines=306> */
.L_x_19447:
        /* <DEDUP_REMOVED lines=20> */
.L_x_19451:
[----:B------:R4:W5:Y:S01]  /*aab0*/  LDG.E.U8 R0, desc[UR36][R4.64] ;  /* 0x0000002404007981 */ /* 0x000962000c1e1100 */
[----:B------:R-:W-:Y:S05]  /*aac0*/  BRA `(.L_x_19453) ;  /* 0x0000000c00647947 */ /* 0x000fea0003800000 */
.L_x_19450:
        /* <DEDUP_REMOVED lines=8> */
.L_x_19455:
[----:B------:R2:W5:Y:S01]  /*ab50*/  LDG.E.U8 R0, desc[UR36][R4.64] ;  /* 0x0000002404007981 */ /* 0x000562000c1e1100 */
[----:B------:R-:W-:Y:S05]  /*ab60*/  BRA `(.L_x_19453) ;  /* 0x0000000c003c7947 */ /* 0x000fea0003800000 */
.L_x_19454:
[----:B------:R0:W5:Y:S01]  /*ab70*/  LDG.E.U16 R0, desc[UR36][R4.64] ;  /* 0x0000002404007981 */ /* 0x000162000c1e1500 */
[----:B------:R-:W-:Y:S05]  /*ab80*/  BRA `(.L_x_19453) ;  /* 0x0000000c00347947 */ /* 0x000fea0003800000 */
.L_x_19449:
        /* <DEDUP_REMOVED lines=10> */
.L_x_19457:
[----:B------:R-:W2:Y:S02]  /*ac30*/  LDG.E.U16 R2, desc[UR36][R4.64] ;  /* 0x0000002404027981 */ /* 0x000ea4000c1e1500 */
[----:B--2---:R-:W-:-:S06]  /*ac40*/  HADD2.F32 R2, -RZ, R2.H0_H0 ;  /* 0x20000002ff027230 */ /* 0x004fcc0000004100 */
[----:B------:R-:W0:Y:S02]  /*ac50*/  F2I.S64.TRUNC R2, R2 ;  /* 0x0000000200027311 */ /* 0x000e24000020d900 */
[----:B0-----:R-:W-:Y:S01]  /*ac60*/  PRMT R0, R2, 0x7610, R0 ;  /* 0x0000761002007816 */ /* 0x001fe20000000000 */
[----:B------:R-:W-:Y:S06]  /*ac70*/  BRA `(.L_x_19453) ;  /* 0x0000000800f87947 */ /* 0x000fec0003800000 */
.L_x_19456:
        /* <DEDUP_REMOVED lines=10> */
.L_x_19459:
[----:B------:R-:W2:Y:S02]  /*ad20*/  LDG.E.U16 R4, desc[UR36][R4.64] ;  /* 0x0000002404047981 */ /* 0x000ea4000c1e1500 */
[----:B--2---:R-:W-:-:S06]  /*ad30*/  HADD2.F32 R2, -RZ, R4.H0_H0 ;  /* 0x20000004ff027230 */ /* 0x004fcc0000004100 */
[----:B------:R-:W0:Y:S02]  /*ad40*/  F2I.S64.TRUNC R2, R2 ;  /* 0x0000000200027311 */ /* 0x000e24000020d900 */
[----:B0-----:R-:W-:Y:S01]  /*ad50*/  PRMT R0, R2, 0x7610, R0 ;  /* 0x0000761002007816 */ /* 0x001fe20000000000 */
[----:B------:R-:W-:Y:S06]  /*ad60*/  BRA `(.L_x_19453) ;  /* 0x0000000800bc7947 */ /* 0x000fec0003800000 */
.L_x_19458:
[----:B------:R-:W2:Y:S02]  /*ad70*/  LDG.E.64 R2, desc[UR36][R4.64] ;  /* 0x0000002404027981 */ /* 0x000ea4000c1e1b00 */
[----:B--2---:R-:W0:Y:S02]  /*ad80*/  F2I.S64.F64.TRUNC R2, R2 ;  /* 0x0000000200027311 */ /* 0x004e24000030d900 */
[----:B0-----:R-:W-:Y:S01]  /*ad90*/  PRMT R0, R2, 0x7610, R0 ;  /* 0x0000761002007816 */ /* 0x001fe20000000000 */
[----:B------:R-:W-:Y:S06]  /*ada0*/  BRA `(.L_x_19453) ;  /* 0x0000000800ac7947 */ /* 0x000fec0003800000 */
.L_x_19448:
        /* <DEDUP_REMOVED lines=12> */
.L_x_19462:
[----:B------:R-:W2:Y:S02]  /*ae70*/  LDG.E.64 R4, desc[UR36][R4.64] ;  /* 0x0000002404047981 */ /* 0x000ea4000c1e1b00 */
[----:B--2---:R-:W0:Y:S02]  /*ae80*/  F2I.S64.F64.TRUNC R2, R4 ;  /* 0x0000000400027311 */ /* 0x004e24000030d900 */
[----:B0-----:R-:W-:Y:S01]  /*ae90*/  PRMT R0, R2, 0x7610, R0 ;  /* 0x0000761002007816 */ /* 0x001fe20000000000 */
[----:B------:R-:W-:Y:S06]  /*aea0*/  BRA `(.L_x_19453) ;  /* 0x00000008006c7947 */ /* 0x000fec0003800000 */
.L_x_19461:
        /* <DEDUP_REMOVED lines=28> */
.L_x_19464:
        /* <DEDUP_REMOVED lines=15> */
.L_x_19463:
[----:B------:R-:W2:Y:S02]  /*b160*/  LDG.E.U16 R2, desc[UR36][R4.64] ;  /* 0x0000002404027981 */ /* 0x000ea4000c1e1500 */
[----:B--2---:R-:W-:-:S06]  /*b170*/  IMAD.U32 R2, R2, 0x10000, RZ ;  /* 0x0001000002027824 */ /* 0x004fcc00078e00ff */
[----:B------:R-:W0:Y:S02]  /*b180*/  F2I.S64.TRUNC R2, R2 ;  /* 0x0000000200027311 */ /* 0x000e24000020d900 */
[----:B0-----:R-:W-:Y:S01]  /*b190*/  PRMT R0, R2, 0x7610, R0 ;  /* 0x0000761002007816 */ /* 0x001fe20000000000 */
[----:B------:R-:W-:Y:S06]  /*b1a0*/  BRA `(.L_x_19453) ;  /* 0x0000000400ac7947 */ /* 0x000fec0003800000 */
.L_x_19460:
        /* <DEDUP_REMOVED lines=10> */
.L_x_19467:
        /* <DEDUP_REMOVED lines=21> */
.L_x_19471:
[----:B------:R-:W-:Y:S05]  /*b3a0*/  BSYNC B1 ;  /* 0x0000000000017941 */ /* 0x000fea0003800000 */
.L_x_19470:
[----:B------:R-:W-:Y:S01]  /*b3b0*/  IMAD.SHL.U32 R2, R2, 0x100000, RZ ;  /* 0x0010000002027824 */ /* 0x000fe200078e00ff */
[----:B------:R-:W-:-:S04]  /*b3c0*/  LEA R3, R0, 0x3b800000, 0x17 ;  /* 0x3b80000000037811 */ /* 0x000fc800078eb8ff */
[----:B------:R-:W-:-:S07]  /*b3d0*/  LOP3.LUT R2, R3, R2, R4, 0xfe, !PT ;  /* 0x0000000203027212 */ /* 0x000fce00078efe04 */
.L_x_19469:
[----:B------:R-:W-:Y:S05]  /*b3e0*/  BSYNC B0 ;  /* 0x0000000000007941 */ /* 0x000fea0003800000 */
.L_x_19468:
[----:B------:R-:W0:Y:S02]  /*b3f0*/  F2I.S64.TRUNC R2, R2 ;  /* 0x0000000200027311 */ /* 0x000e24000020d900 */
[----:B0-----:R-:W-:Y:S01]  /*b400*/  PRMT R0, R2, 0x7610, R0 ;  /* 0x0000761002007816 */ /* 0x001fe20000000000 */
[----:B------:R-:W-:Y:S06]  /*b410*/  BRA `(.L_x_19453) ;  /* 0x0000000400107947 */ /* 0x000fec0003800000 */
.L_x_19466:
        /* <DEDUP_REMOVED lines=21> */
.L_x_19475:
[----:B------:R-:W-:Y:S05]  /*b570*/  BSYNC B1 ;  /* 0x0000000000017941 */ /* 0x000fea0003800000 */
.L_x_19474:
[----:B------:R-:W-:Y:S01]  /*b580*/  IMAD.SHL.U32 R2, R2, 0x200000, RZ ;  /* 0x0020000002027824 */ /* 0x000fe200078e00ff */
[----:B------:R-:W-:-:S04]  /*b590*/  LEA R3, R0, 0x37800000, 0x17 ;  /* 0x3780000000037811 */ /* 0x000fc800078eb8ff */
[----:B------:R-:W-:-:S07]  /*b5a0*/  LOP3.LUT R2, R3, R2, R4, 0xfe, !PT ;  /* 0x0000000203027212 */ /* 0x000fce00078efe04 */
.L_x_19473:
[----:B------:R-:W-:Y:S05]  /*b5b0*/  BSYNC B0 ;  /* 0x0000000000007941 */ /* 0x000fea0003800000 */
.L_x_19472:
[----:B------:R-:W0:Y:S02]  /*b5c0*/  F2I.S64.TRUNC R2, R2 ;  /* 0x0000000200027311 */ /* 0x000e24000020d900 */
[----:B0-----:R-:W-:Y:S01]  /*b5d0*/  PRMT R0, R2, 0x7610, R0 ;  /* 0x0000761002007816 */ /* 0x001fe20000000000 */
[----:B------:R-:W-:Y:S06]  /*b5e0*/  BRA `(.L_x_19453) ;  /* 0x00000000009c7947 */ /* 0x000fec0003800000 */
.L_x_19465:
        /* <DEDUP_REMOVED lines=14> */
.L_x_19479:
[----:B------:R-:W-:Y:S05]  /*b6d0*/  BSYNC B0 ;  /* 0x0000000000007941 */ /* 0x000fea0003800000 */
.L_x_19478:
[----:B------:R-:W0:Y:S02]  /*b6e0*/  F2I.S64.TRUNC R2, R2 ;  /* 0x0000000200027311 */ /* 0x000e24000020d900 */
[----:B0-----:R-:W-:Y:S01]  /*b6f0*/  PRMT R0, R2, 0x7610, R0 ;  /* 0x0000761002007816 */ /* 0x001fe20000000000 */
[----:B------:R-:W-:Y:S06]  /*b700*/  BRA `(.L_x_19453) ;  /* 0x0000000000547947 */ /* 0x000fec0003800000 */
.L_x_19452:
        /* <DEDUP_REMOVED lines=16> */
.L_x_19480:
[----:B------:R-:W-:Y:S01]  /*b810*/  PRMT R0, RZ, 0x7610, R0 ;  /* 0x00007610ff007816 */ /* 0x000fe20000000000 */
[----:B------:R-:W-:Y:S06]  /*b820*/  BRA `(.L_x_19453) ;  /* 0x00000000000c7947 */ /* 0x000fec0003800000 */
.L_x_19477:
[----:B------:R0:W5:Y:S01]  /*b830*/  LDG.E.U8 R0, desc[UR36][R4.64] ;  /* 0x0000002404007981 */ /* 0x000162000c1e1100 */
[----:B------:R-:W-:Y:S05]  /*b840*/  BRA `(.L_x_19453) ;  /* 0x0000000000047947 */ /* 0x000fea0003800000 */
.L_x_19476:
[----:B------:R0:W5:Y:S02]  /*b850*/  LDG.E.U8 R0, desc[UR36][R4.64] ;  /* 0x0000002404007981 */ /* 0x000164000c1e1100 */
.L_x_19453:
        /* <DEDUP_REMOVED lines=19> */
.L_x_19484:
[----:B------:R-:W-:Y:S01]  /*b990*/  STG.E.U8 desc[UR36][R16.64], R3 ;  /* 0x0000000310007986 */ /* 0x000fe2000c101124 */
[----:B------:R-:W-:Y:S05]  /*b9a0*/  EXIT ;  /* 0x000000000000794d */ /* 0x000fea0003800000 */
.L_x_19483:
        /* <DEDUP_REMOVED lines=10> */
.L_x_19487:
[----:B------:R-:W-:-:S05]  /*ba50*/  LOP3.LUT R3, R3, 0xff, RZ, 0xc0, !PT ;  /* 0x000000ff03037812 */ /* 0x000fca00078ec0ff */
[----:B------:R-:W-:Y:S01]  /*ba60*/  STG.E desc[UR36][R16.64], R3 ;  /* 0x0000000310007986 */ /* 0x000fe2000c101924 */
[----:B------:R-:W-:Y:S05]  /*ba70*/  EXIT ;  /* 0x000000000000794d */ /* 0x000fea0003800000 */
.L_x_19486:
[----:B------:R-:W-:-:S05]  /*ba80*/  LOP3.LUT R3, R3, 0xff, RZ, 0xc0, !PT ;  /* 0x000000ff03037812 */ /* 0x000fca00078ec0ff */
[----:B------:R-:W-:Y:S01]  /*ba90*/  STG.E.U16 desc[UR36][R16.64], R3 ;  /* 0x0000000310007986 */ /* 0x000fe2000c101524 */
[----:B------:R-:W-:Y:S05]  /*baa0*/  EXIT ;  /* 0x000000000000794d */ /* 0x000fea0003800000 */
.L_x_19482:
        /* <DEDUP_REMOVED lines=10> */
.L_x_19489:
[----:B------:R-:W-:-:S04]  /*bb50*/  LOP3.LUT R3, R3, 0xff, RZ, 0xc0, !PT ;  /* 0x000000ff03037812 */ /* 0x000fc800078ec0ff */
[----:B------:R-:W0:Y:S02]  /*bb60*/  I2F.U16 R0, R3 ;  /* 0x0000000300007306 */ /* 0x000e240000101000 */
[----:B0-----:R-:W-:-:S05]  /*bb70*/  F2FP.F16.F32.PACK_AB R0, RZ, R0 ;  /* 0x00000000ff00723e */ /* 0x001fca00000000ff */
[----:B------:R-:W-:Y:S01]  /*bb80*/  STG.E.U16 desc[UR36][R16.64], R0 ;  /* 0x0000000010007986 */ /* 0x000fe2000c101524 */
[----:B------:R-:W-:Y:S05]  /*bb90*/  EXIT ;  /* 0x000000000000794d */ /* 0x000fea0003800000 */
.L_x_19488:
        /* <DEDUP_REMOVED lines=11> */
.L_x_19491:
[----:B------:R-:W-:-:S06]  /*bc50*/  LOP3.LUT R3, R3, 0xff, RZ, 0xc0, !PT ;  /* 0x000000ff03037812 */ /* 0x000fcc00078ec0ff */
[----:B------:R-:W0:Y:S02]  /*bc60*/  I2F.U16 R3, R3 ;  /* 0x0000000300037306 */ /* 0x000e240000101000 */
[----:B0-----:R-:W-:-:S04]  /*bc70*/  F2FP.F16.F32.PACK_AB R3, RZ, R3 ;  /* 0x00000003ff03723e */ /* 0x001fc800000000ff */
[----:B------:R-:W-:-:S05]  /*bc80*/  PRMT R3, R3, 0x5410, RZ ;  /* 0x0000541003037816 */ /* 0x000fca00000000ff */
[----:B------:R-:W-:Y:S01]  /*bc90*/  STG.E desc[UR36][R16.64], R3 ;  /* 0x0000000310007986 */ /* 0x000fe2000c101924 */
[----:B------:R-:W-:Y:S05]  /*bca0*/  EXIT ;  /* 0x000000000000794d */ /* 0x000fea0003800000 */
.L_x_19490:
[----:B------:R-:W-:-:S06]  /*bcb0*/  LOP3.LUT R3, R3, 0xff, RZ, 0xc0, !PT ;  /* 0x000000ff03037812 */ /* 0x000fcc00078ec0ff */
[----:B------:R-:W0:Y:S02]  /*bcc0*/  I2F.F64.U16 R2, R3 ;  /* 0x0000000300027312 */ /* 0x000e240000101800 */
[----:B0-----:R-:W-:Y:S01]  /*bcd0*/  STG.E.64 desc[UR36][R16.64], R2 ;  /* 0x0000000210007986 */ /* 0x001fe2000c101b24 */
[----:B------:R-:W-:Y:S05]  /*bce0*/  EXIT ;  /* 0x000000000000794d */ /* 0x000fea0003800000 */
.L_x_19481:
        /* <DEDUP_REMOVED lines=12> */
.L_x_19494:
[----:B------:R-:W-:Y:S02]  /*bdb0*/  LOP3.LUT R4, R3, 0xff, RZ, 0xc0, !PT ;  /* 0x000000ff03047812 */ /* 0x000fe400078ec0ff */
[----:B------:R-:W-:-:S04]  /*bdc0*/  CS2R R6, SRZ ;  /* 0x0000000000067805 */ /* 0x000fc8000001ff00 */
[----:B------:R-:W0:Y:S02]  /*bdd0*/  I2F.F64.U16 R4, R4 ;  /* 0x0000000400047312 */ /* 0x000e240000101800 */
[----:B0-----:R-:W-:Y:S01]  /*bde0*/  STG.E.128 desc[UR36][R16.64], R4 ;  /* 0x0000000410007986 */ /* 0x001fe2000c101d24 */
[----:B------:R-:W-:Y:S05]  /*bdf0*/  EXIT ;  /* 0x000000000000794d */ /* 0x000fea0003800000 */
.L_x_19493:
        /* <DEDUP_REMOVED lines=22> */
.L_x_19498:
[----:B------:R-:W-:Y:S05]  /*bf60*/  BSYNC B0 ;  /* 0x0000000000007941 */ /* 0x000fea0003800000 */
.L_x_19497:
[----:B------:R-:W-:-:S05]  /*bf70*/  LOP3.LUT R3, R0, R3, RZ, 0xfc, !PT ;  /* 0x0000000300037212 */ /* 0x000fca00078efcff */
[----:B------:R-:W-:Y:S01]  /*bf80*/  STG.E.U8 desc[UR36][R16.64], R3 ;  /* 0x0000000310007986 */ /* 0x000fe2000c101124 */
[----:B------:R-:W-:Y:S05]  /*bf90*/  EXIT ;  /* 0x000000000000794d */ /* 0x000fea0003800000 */
.L_x_19496:
        /* <DEDUP_REMOVED lines=14> */
.L_x_19500:
[----:B------:R-:W-:Y:S01]  /*c080*/  IMAD.MOV.U32 R0, RZ, RZ, 0x7f ;  /* 0x0000007fff007424 */ /* 0x000fe200078e00ff */
[----:B------:R-:W-:-:S04]  /*c090*/  ISETP.GT.U32.AND P0, PT, R2, 0x7f800000, PT ;  /* 0x7f8000000200780c */ /* 0x000fc80003f04070 */
[----:B------:R-:W-:-:S09]  /*c0a0*/  SEL R0, R0, 0x7c, P0 ;  /* 0x0000007c00007807 */ /* 0x000fd20000000000 */
.L_x_19501:
[----:B------:R-:W-:Y:S05]  /*c0b0*/  BSYNC B0 ;  /* 0x0000000000007941 */ /* 0x000fea0003800000 */
.L_x_19499:
[----:B------:R-:W-:-:S04]  /*c0c0*/  LOP3.LUT R2, R3, 0x80000000, RZ, 0xc0, !PT ;  /* 0x8000000003027812 */ /* 0x000fc800078ec0ff */
[----:B------:R-:W-:-:S04]  /*c0d0*/  SHF.R.U32.HI R3, RZ, 0x18, R2 ;  /* 0x00000018ff037819 */ /* 0x000fc80000011602 */
[----:B------:R-:W-:-:S05]  /*c0e0*/  LOP3.LUT R3, R0, R3, RZ, 0xfc, !PT ;  /* 0x0000000300037212 */ /* 0x000fca00078efcff */
[----:B------:R-:W-:Y:S01]  /*c0f0*/  STG.E.U8 desc[UR36][R16.64], R3 ;  /* 0x0000000310007986 */ /* 0x000fe2000c101124 */
[----:B------:R-:W-:Y:S05]  /*c100*/  EXIT ;  /* 0x000000000000794d */ /* 0x000fea0003800000 */
.L_x_19495:
[----:B------:R-:W-:-:S04]  /*c110*/  LOP3.LUT R3, R3, 0xff, RZ, 0xc0, !PT ;  /* 0x000000ff03037812 */ /* 0x000fc800078ec0ff */
[----:B------:R-:W0:Y:S02]  /*c120*/  I2F.U16 R0, R3 ;  /* 0x0000000300007306 */ /* 0x000e240000101000 */
[----:B0-----:R-:W-:-:S05]  /*c130*/  F2FP.BF16.F32.PACK_AB R0, RZ, R0 ;  /* 0x00000000ff00723e */ /* 0x001fca00000010ff */
[----:B------:R-:W-:Y:S01]  /*c140*/  STG.E.U16 desc[UR36][R16.64], R0 ;  /* 0x0000000010007986 */ /* 0x000fe2000c101524 */
[----:B------:R-:W-:Y:S05]  /*c150*/  EXIT ;  /* 0x000000000000794d */ /* 0x000fea0003800000 */
.L_x_19492:
        /* <DEDUP_REMOVED lines=11> */
.L_x_19504:
        /* <DEDUP_REMOVED lines=18> */
.L_x_19507:
[----:B------:R-:W-:-:S04]  /*c330*/  LOP3.LUT R2, R3, 0x80000000, RZ, 0xc0, !PT ;  /* 0x8000000003027812 */ /* 0x000fc800078ec0ff */
[----:B------:R-:W-:-:S04]  /*c340*/  SHF.R.U32.HI R3, RZ, 0x18, R2 ;  /* 0x00000018ff037819 */ /* 0x000fc80000011602 */
[----:B------:R-:W-:-:S04]  /*c350*/  LOP3.LUT R0, R0, R3, RZ, 0xfc, !PT ;  /* 0x0000000300007212 */ /* 0x000fc800078efcff */
[----:B------:R-:W-:-:S07]  /*c360*/  PRMT R8, R0, 0x7610, R8 ;  /* 0x0000761000087816 */ /* 0x000fce0000000008 */
.L_x_19506:
[----:B------:R-:W-:Y:S05]  /*c370*/  BSYNC B0 ;  /* 0x0000000000007941 */ /* 0x000fea0003800000 */
.L_x_19505:
[----:B------:R-:W-:Y:S01]  /*c380*/  STG.E.U8 desc[UR36][R16.64], R8 ;  /* 0x0000000810007986 */ /* 0x000fe2000c101124 */
[----:B------:R-:W-:Y:S05]  /*c390*/  EXIT ;  /* 0x000000000000794d */ /* 0x000fea0003800000 */
.L_x_19503:
        /* <DEDUP_REMOVED lines=18> */
.L_x_19510:
[----:B------:R-:W-:-:S04]  /*c4c0*/  LOP3.LUT R2, R3, 0x80000000, RZ, 0xc0, !PT ;  /* 0x8000000003027812 */ /* 0x000fc800078ec0ff */
[----:B------:R-:W-:-:S04]  /*c4d0*/  SHF.R.U32.HI R3, RZ, 0x18, R2 ;  /* 0x00000018ff037819 */ /* 0x000fc80000011602 */
[----:B------:R-:W-:-:S04]  /*c4e0*/  LOP3.LUT R0, R0, R3, RZ, 0xfc, !PT ;  /* 0x0000000300007212 */ /* 0x000fc800078efcff */
[----:B------:R-:W-:-:S07]  /*c4f0*/  PRMT R8, R0, 0x7610, R8 ;  /* 0x0000761000087816 */ /* 0x000fce0000000008 */
.L_x_19509:
[----:B------:R-:W-:Y:S05]  /*c500*/  BSYNC B0 ;  /* 0x0000000000007941 */ /* 0x000fea0003800000 */
.L_x_19508:
[----:B------:R-:W-:Y:S01]  /*c510*/  STG.E.U8 desc[UR36][R16.64], R8 ;  /* 0x0000000810007986 */ /* 0x000fe2000c101124 */
[----:B------:R-:W-:Y:S05]  /*c520*/  EXIT ;  /* 0x000000000000794d */ /* 0x000fea0003800000 */
.L_x_19502:
        /* <DEDUP_REMOVED lines=23> */
.L_x_19485:
        /* <DEDUP_REMOVED lines=16> */
.L_x_19513:
[----:B------:R-:W-:Y:S05]  /*c7a0*/  EXIT ;  /* 0x000000000000794d */ /* 0x000fea0003800000 */
.L_x_19512:
[----:B------:R-:W-:Y:S01]  /*c7b0*/  LOP3.LUT R2, R3, 0xff, RZ, 0xc0, !PT ;  /* 0x000000ff03027812 */ /* 0x000fe200078ec0ff */
[----:B------:R-:W-:-:S05]  /*c7c0*/  IMAD.MOV.U32 R3, RZ, RZ, RZ ;  /* 0x000000ffff037224 */ /* 0x000fca00078e00ff */
[----:B------:R-:W-:Y:S01]  /*c7d0*/  STG.E.64 desc[UR36][R16.64], R2 ;  /* 0x0000000210007986 */ /* 0x000fe2000c101b24 */
[----:B------:R-:W-:Y:S05]  /*c7e0*/  EXIT ;  /* 0x000000000000794d */ /* 0x000fea0003800000 */
.L_x_19511:
[----:B------:R-:W-:-:S05]  /*c7f0*/  LOP3.LUT R3, R3, 0xff, RZ, 0xc0, !PT ;  /* 0x000000ff03037812 */ /* 0x000fca00078ec0ff */
[----:B------:R-:W-:Y:S01]  /*c800*/  STG.E desc[UR36][R16.64], R3 ;  /* 0x0000000310007986 */ /* 0x000fe2000c101924 */
[----:B------:R-:W-:Y:S05]  /*c810*/  EXIT ;  /* 0x000000000000794d */ /* 0x000fea0003800000 */
.L_x_19514:
        /* <DEDUP_REMOVED lines=14> */
.L_x_32211:


//--------------------- .text._ZN2at6native27unrolled_elementwise_kernelINS0_13BUnaryFunctorIhhhZZZNS0_21heaviside_kernel_cudaERNS_18TensorIteratorBaseEENKUlvE_clEvENKUlvE_clEvEUlhhE_EESt5arrayIPcLm2EELi4E23TrivialOffsetCalculatorILi1EjESD_NS0_6memory12LoadWithCastILi1EEENSE_13StoreWithCastILi1EEEEEviT_T0_T2_T3_T4_T5_ --------------------------
	.section	.text._ZN2at6native27unrolled_elementwise_kernelINS0_13BUnaryFunctorIhhhZZZNS0_21heaviside_kernel_cudaERNS_18TensorIteratorBaseEENKUlvE_clEvENKUlvE_clEvEUlhhE_EESt5arrayIPcLm2EELi4E23TrivialOffsetCalculatorILi1EjESD_NS0_6memory12LoadWithCastILi1EEENSE_13StoreWithCastILi1EEEEEviT_T0_T2_T3_T4_T5_,"ax",@progbits
	.align	128
        .global         _ZN2at6native27unrolled_elementwise_kernelINS0_13BUnaryFunctorIhhhZZZNS0_21heaviside_kernel_cudaERNS_18TensorIteratorBaseEENKUlvE_clEvENKUlvE_clEvEUlhhE_EESt5arrayIPcLm2EELi4E23TrivialOffsetCalculatorILi1EjESD_NS0_6memory12LoadWithCastILi1EEENSE_13StoreWithCastILi1EEEEEviT_T0_T2_T3_T4_T5_
        .type           _ZN2at6native27unrolled_elementwise_kernelINS0_13BUnaryFunctorIhhhZZZNS0_21heaviside_kernel_cudaERNS_18TensorIteratorBaseEENKUlvE_clEvENKUlvE_clEvEUlhhE_EESt5arrayIPcLm2EELi4E23TrivialOffsetCalculatorILi1EjESD_NS0_6memory12LoadWithCastILi1EEENSE_13StoreWithCastILi1EEEEEviT_T0_T2_T3_T4_T5_,@function
        .size           _ZN2at6native27unrolled_elementwise_kernelINS0_13BUnaryFunctorIhhhZZZNS0_21heaviside_kernel_cudaERNS_18TensorIteratorBaseEENKUlvE_clEvENKUlvE_clEvEUlhhE_EESt5arrayIPcLm2EELi4E23TrivialOffsetCalculatorILi1EjESD_NS0_6memory12LoadWithCastILi1EEENSE_13StoreWithCastILi1EEEEEviT_T0_T2_T3_T4_T5_,(.L_x_32212 - _ZN2at6native27unrolled_elementwise_kernelINS0_13BUnaryFunctorIhhhZZZNS0_21heaviside_kernel_cudaERNS_18TensorIteratorBaseEENKUlvE_clEvENKUlvE_clEvEUlhhE_EESt5arrayIPcLm2EELi4E23TrivialOffsetCalculatorILi1EjESD_NS0_6memory12LoadWithCastILi1EEENSE_13StoreWithCastILi1EEEEEviT_T0_T2_T3_T4_T5_)
        .other          _ZN2at6native27unrolled_elementwise_kernelINS0_13BUnaryFunctorIhhhZZZNS0_21heaviside_kernel_cudaERNS_18TensorIteratorBaseEENKUlvE_clEvENKUlvE_clEvEUlhhE_EESt5arrayIPcLm2EELi4E23TrivialOffsetCalculatorILi1EjESD_NS0_6memory12LoadWithCastILi1EEENSE_13StoreWithCastILi1EEEEEviT_T0_T2_T3_T4_T5_,@"STO_CUDA_ENTRY STV_DEFAULT"
_ZN2at6native27unrolled_elementwise_kernelINS0_13BUnaryFunctorIhhhZZZNS0_21heaviside_kernel_cudaERNS_18TensorIteratorBaseEENKUlvE_clEvENKUlvE_clEvEUlhhE_EESt5arrayIPcLm2EELi4E23TrivialOffsetCalculatorILi1EjESD_NS0_6memory12LoadWithCastILi1EEENSE_13StoreWithCastILi1EEEEEviT_T0_T2_T3_T4_T5_:
.text._ZN2at6native27unrolled_elementwise_kernelINS0_13BUnaryFunctorIhhhZZZNS0_21heaviside_kernel_cudaERNS_18TensorIteratorBaseEENKUlvE_clEvENKUlvE_clEvEUlhhE_EESt5arrayIPcLm2EELi4E23TrivialOffsetCalculatorILi1EjESD_NS0_6memory12LoadWithCastILi1EEENSE_13StoreWithCastILi1EEEEEviT_T0_T2_T3_T4_T5_:
        /* <DEDUP_REMOVED lines=31> */
.L_x_19520:
[----:B------:R3:W5:Y:S01]  /*01f0*/  LDG.E.U8 R17, desc[UR36][R4.64] ;  /* 0x0000002404117981 */ /* 0x000762000c1e1100 */
[----:B------:R-:W-:Y:S05]  /*0200*/  BRA `(.L_x_19522) ;  /* 0x0000000c00687947 */ /* 0x000fea0003800000 */
.L_x_19519:
        /* <DEDUP_REMOVED lines=8> */
.L_x_19524:
[----:B------:R1:W5:Y:S01]  /*0290*/  LDG.E.U8 R17, desc[UR36][R4.64] ;  /* 0x0000002404117981 */ /* 0x000362000c1e1100 */
[----:B------:R-:W-:Y:S05]  /*02a0*/  BRA `(.L_x_19522) ;  /* 0x0000000c00407947 */ /* 0x000fea0003800000 */
.L_x_19523:
[----:B------:R2:W5:Y:S01]  /*02b0*/  LDG.E.U16 R17, desc[UR36][R4.64] ;  /* 0x0000002404117981 */ /* 0x000562000c1e1500 */
[----:B------:R-:W-:Y:S05]  /*02c0*/  BRA `(.L_x_19522) ;  /* 0x0000000c00387947 */ /* 0x000fea0003800000 */
.L_x_19518:
        /* <DEDUP_REMOVED lines=10> */
.L_x_19526:
[----:B------:R-:W2:Y:S02]  /*0370*/  LDG.E.U16 R2, desc[UR36][R4.64] ;  /* 0x0000002404027981 */ /* 0x000ea4000c1e1500 */
[----:B--2---:R-:W-:-:S06]  /*0380*/  HADD2.F32 R2, -RZ, R2.H0_H0 ;  /* 0x20000002ff027230 */ /* 0x004fcc0000004100 */
[----:B------:R-:W0:Y:S02]  /*0390*/  F2I.S64.TRUNC R2, R2 ;  /* 0x0000000200027311 */ /* 0x000e24000020d900 */
[----:B0-----:R-:W-:Y:S01]  /*03a0*/  PRMT R17, R2, 0x7610, R17 ;  /* 0x0000761002117816 */ /* 0x001fe20000000011 */
[----:B------:R-:W-:Y:S06]  /*03b0*/  BRA `(.L_x_19522) ;  /* 0x0000000800fc7947 */ /* 0x000fec0003800000 */
.L_x_19525:
        /* <DEDUP_REMOVED lines=10> */
.L_x_19528:
[----:B------:R-:W2:Y:S02]  /*0460*/  LDG.E.U16 R4, desc[UR36][R4.64] ;  /* 0x0000002404047981 */ /* 0x000ea4000c1e1500 */
[----:B--2---:R-:W-:-:S06]  /*0470*/  HADD2.F32 R2, -RZ, R4.H0_H0 ;  /* 0x20000004ff027230 */ /* 0x004fcc0000004100 */
[----:B------:R-:W0:Y:S02]  /*0480*/  F2I.S64.TRUNC R2, R2 ;  /* 0x0000000200027311 */ /* 0x000e24000020d900 */
[----:B0-----:R-:W-:Y:S01]  /*0490*/  PRMT R17, R2, 0x7610, R17 ;  /* 0x0000761002117816 */ /* 0x001fe20000000011 */
[----:B------:R-:W-:Y:S06]  /*04a0*/  BRA `(.L_x_19522) ;  /* 0x0000000800c07947 */ /* 0x000fec0003800000 */
.L_x_19527:
[----:B------:R-:W2:Y:S02]  /*04b0*/  LDG.E.64 R2, desc[UR36][R4.64] ;  /* 0x0000002404027981 */ /* 0x000ea4000c1e1b00 */
[----:B--2---:R-:W0:Y:S02]  /*04c0*/  F2I.S64.F64.TRUNC R2, R2 ;  /* 0x0000000200027311 */ /* 0x004e24000030d900 */
[----:B0-----:R-:W-:Y:S01]  /*04d0*/  PRMT R17, R2, 0x7610, R17 ;  /* 0x0000761002117816 */ /* 0x001fe20000000011 */
[----:B------:R-:W-:Y:S06]  /*04e0*/  BRA `(.L_x_19522) ;  /* 0x0000000800b07947 */ /* 0x000fec0003800000 */
.L_x_19517:
        /* <DEDUP_REMOVED lines=12> */
.L_x_19531:
[----:B------:R-:W2:Y:S02]  /*05b0*/  LDG.E.64 R4, desc[UR36][R4.64] ;  /* 0x0000002404047981 */ /* 0x000ea4000c1e1b00 */
[----:B--2---:R-:W0:Y:S02]  /*05c0*/  F2I.S64.F64.TRUNC R2, R4 ;  /* 0x0000000400027311 */ /* 0x004e24000030d900 */
[----:B0-----:R-:W-:Y:S01]  /*05d0*/  PRMT R17, R2, 0x7610, R17 ;  /* 0x0000761002117816 */ /* 0x001fe20000000011 */
[----:B------:R-:W-:Y:S06]  /*05e0*/  BRA `(.L_x_19522) ;  /* 0x0000000800707947 */ /* 0x000fec0003800000 */
.L_x_19530:
        /* <DEDUP_REMOVED lines=28> */
.L_x_19533:
        /* <DEDUP_REMOVED lines=16> */
.L_x_19532:
[----:B------:R-:W2:Y:S02]  /*08b0*/  LDG.E.U16 R2, desc[UR36][R4.64] ;  /* 0x0000002404027981 */ /* 0x000ea4000c1e1500 */
[----:B--2---:R-:W-:-:S06]  /*08c0*/  IMAD.U32 R2, R2, 0x10000, RZ ;  /* 0x0001000002027824 */ /* 0x004fcc00078e00ff */
[----:B------:R-:W0:Y:S02]  /*08d0*/  F2I.S64.TRUNC R2, R2 ;  /* 0x0000000200027311 */ /* 0x000e24000020d900 */
[----:B0-----:R-:W-:Y:S01]  /*08e0*/  PRMT R17, R2, 0x7610, R17 ;  /* 0x0000761002117816 */ /* 0x001fe20000000011 */
[----:B------:R-:W-:Y:S06]  /*08f0*/  BRA `(.L_x_19522) ;  /* 0x0000000400ac7947 */ /* 0x000fec0003800000 */
.L_x_19529:
        /* <DEDUP_REMOVED lines=10> */
.L_x_19536:
        /* <DEDUP_REMOVED lines=21> */
.L_x_19540:
[----:B------:R-:W-:Y:S05]  /*0af0*/  BSYNC B1 ;  /* 0x0000000000017941 */ /* 0x000fea0003800000 */
.L_x_19539:
[----:B------:R-:W-:Y:S01]  /*0b00*/  IMAD.SHL.U32 R2, R2, 0x100000, RZ ;  /* 0x0010000002027824 */ /* 0x000fe200078e00ff */
[----:B------:R-:W-:-:S04]  /*0b10*/  LEA R3, R0, 0x3b800000, 0x17 ;  /* 0x3b80000000037811 */ /* 0x000fc800078eb8ff */
[----:B------:R-:W-:-:S07]  /*0b20*/  LOP3.LUT R2, R3, R2, R4, 0xfe, !PT ;  /* 0x0000000203027212 */ /* 0x000fce00078efe04 */
.L_x_19538:
[----:B------:R-:W-:Y:S05]  /*0b30*/  BSYNC B0 ;  /* 0x0000000000007941 */ /* 0x000fea0003800000 */
.L_x_19537:
[----:B------:R-:W0:Y:S02]  /*0b40*/  F2I.S64.TRUNC R2, R2 ;  /* 0x0000000200027311 */ /* 0x000e24000020d900 */
[----:B0-----:R-:W-:Y:S01]  /*0b50*/  PRMT R17, R2, 0x7610, R17 ;  /* 0x0000761002117816 */ /* 0x001fe20000000011 */
[----:B------:R-:W-:Y:S06]  /*0b60*/  BRA `(.L_x_19522) ;  /* 0x0000000400107947 */ /* 0x000fec0003800000 */
.L_x_19535:
        /* <DEDUP_REMOVED lines=21> */
.L_x_19544:
[----:B------:R-:W-:Y:S05]  /*0cc0*/  BSYNC B1 ;  /* 0x0000000000017941 */ /* 0x000fea0003800000 */
.L_x_19543:
[----:B------:R-:W-:Y:S01]  /*0cd0*/  IMAD.SHL.U32 R2, R2, 0x200000, RZ ;  /* 0x0020000002027824 */ /* 0x000fe200078e00ff */
[----:B------:R-:W-:-:S04]  /*0ce0*/  LEA R3, R0, 0x37800000, 0x17 ;  /* 0x3780000000037811 */ /* 0x000fc800078eb8ff */
[----:B------:R-:W-:-:S07]  /*0cf0*/  LOP3.LUT R2, R3, R2, R4, 0xfe, !PT ;  /* 0x0000000203027212 */ /* 0x000fce00078efe04 */
.L_x_19542:
[----:B------:R-:W-:Y:S05]  /*0d00*/  BSYNC B0 ;  /* 0x0000000000007941 */ /* 0x000fea0003800000 */
.L_x_19541:
[----:B------:R-:W0:Y:S02]  /*0d10*/  F2I.S64.TRUNC R2, R2 ;  /* 0x0000000200027311 */ /* 0x000e24000020d900 */
[----:B0-----:R-:W-:Y:S01]  /*0d20*/  PRMT R17, R2, 0x7610, R17 ;  /* 0x0000761002117816 */ /* 0x001fe20000000011 */
[----:B------:R-:W-:Y:S06]  /*0d30*/  BRA `(.L_x_19522) ;  /* 0x00000000009c7947 */ /* 0x000fec0003800000 */
.L_x_19534:
        /* <DEDUP_REMOVED lines=14> */
.L_x_19548:
[----:B------:R-:W-:Y:S05]  /*0e20*/  BSYNC B0 ;  /* 0x0000000000007941 */ /* 0x000fea0003800000 */
.L_x_19547:
[----:B------:R-:W0:Y:S02]  /*0e30*/  F2I.S64.TRUNC R2, R2 ;  /* 0x0000000200027311 */ /* 0x000e24000020d900 */
[----:B0-----:R-:W-:Y:S01]  /*0e40*/  PRMT R17, R2, 0x7610, R17 ;  /* 0x0000761002117816 */ /* 0x001fe20000000011 */
[----:B------:R-:W-:Y:S06]  /*0e50*/  BRA `(.L_x_19522) ;  /* 0x0000000000547947 */ /* 0x000fec0003800000 */
.L_x_19521:
        /* <DEDUP_REMOVED lines=16> */
.L_x_19549:
[----:B------:R-:W-:Y:S01]  /*0f60*/  PRMT R17, RZ, 0x7610, R17 ;  /* 0x00007610ff117816 */ /* 0x000fe20000000011 */
[----:B------:R-:W-:Y:S06]  /*0f70*/  BRA `(.L_x_19522) ;  /* 0x00000000000c7947 */ /* 0x000fec0003800000 */
.L_x_19546:
[----:B------:R0:W5:Y:S01]  /*0f80*/  LDG.E.U8 R17, desc[UR36][R4.64] ;  /* 0x0000002404117981 */ /* 0x000162000c1e1100 */
[----:B------:R-:W-:Y:S05]  /*0f90*/  BRA `(.L_x_19522) ;  /* 0x0000000000047947 */ /* 0x000fea0003800000 */
.L_x_19545:
[----:B------:R0:W5:Y:S02]  /*0fa0*/  LDG.E.U8 R17, desc[UR36][R4.64] ;  /* 0x0000002404117981 */ /* 0x000164000c1e1100 */
.L_x_19522:
[----:B------:R-:W1:Y:S02]  /*0fb0*/  S2R R18, SR_TID.X ;  /* 0x0000000000127919 */ /* 0x000e640000002100 */
[----:B-1----:R-:W-:-:S07]  /*0fc0*/  VIADD R18, R18, 0x80 ;  /* 0x0000008012127836 */ /* 0x002fce0000000000 */
.L_x_19516:
[----:B------:R-:W-:Y:S05]  /*0fd0*/  BSYNC B6 ;  /* 0x0000000000067941 */ /* 0x000fea0003800000 */
.L_x_19515:
        /* <DEDUP_REMOVED lines=23> */
.L_x_19555:
[----:B------:R0:W5:Y:S01]  /*1150*/  LDG.E.U8 R16, desc[UR36][R4.64] ;  /* 0x0000002404107981 */ /* 0x000162000c1e1100 */
[----:B------:R-:W-:Y:S05]  /*1160*/  BRA `(.L_x_19557) ;  /* 0x0000000c00647947 */ /* 0x000fea0003800000 */
.L_x_19554:
        /* <DEDUP_REMOVED lines=8> */
.L_x_19559:
[----:B------:R4:W5:Y:S01]  /*11f0*/  LDG.E.U8 R16, desc[UR36][R4.64] ;  /* 0x0000002404107981 */ /* 0x000962000c1e1100 */
[----:B------:R-:W-:Y:S05]  /*1200*/  BRA `(.L_x_19557) ;  /* 0x0000000c003c7947 */ /* 0x000fea0003800000 */
.L_x_19558:
[----:B------:R0:W5:Y:S01]  /*1210*/  LDG.E.U16 R16, desc[UR36][R4.64] ;  /* 0x0000002404107981 */ /* 0x000162000c1e1500 */
[----:B------:R-:W-:Y:S05]  /*1220*/  BRA `(.L_x_19557) ;  /* 0x0000000c00347947 */ /* 0x000fea0003800000 */
.L_x_19553:
        /* <DEDUP_REMOVED lines=10> */
.L_x_19561:
[----:B------:R-:W2:Y:S02]  /*12d0*/  LDG.E.U16 R2, desc[UR36][R4.64] ;  /* 0x0000002404027981 */ /* 0x000ea4000c1e1500 */
[----:B--2---:R-:W-:-:S06]  /*12e0*/  HADD2.F32 R2, -RZ, R2.H0_H0 ;  /* 0x20000002ff027230 */ /* 0x004fcc0000004100 */
[----:B------:R-:W0:Y:S02]  /*12f0*/  F2I.S64.TRUNC R2, R2 ;  /* 0x0000000200027311 */ /* 0x000e24000020d900 */
[----:B0-----:R-:W-:Y:S01]  /*1300*/  PRMT R16, R2, 0x7610, R16 ;  /* 0x0000761002107816 */ /* 0x001fe20000000010 */
[----:B------:R-:W-:Y:S06]  /*1310*/  BRA `(.L_x_19557) ;  /* 0x0000000800f87947 */ /* 0x000fec0003800000 */
.L_x_19560:
        /* <DEDUP_REMOVED lines=10> */
.L_x_19563:
[----:B------:R-:W2:Y:S02]  /*13c0*/  LDG.E.U16 R4, desc[UR36][R4.64] ;  /* 0x0000002404047981 */ /* 0x000ea4000c1e1500 */
[----:B--2---:R-:W-:-:S06]  /*13d0*/  HADD2.F32 R2, -RZ, R4.H0_H0 ;  /* 0x20000004ff027230 */ /* 0x004fcc0000004100 */
[----:B------:R-:W0:Y:S02]  /*13e0*/  F2I.S64.TRUNC R2, R2 ;  /* 0x0000000200027311 */ /* 0x000e24000020d900 */
[----:B0-----:R-:W-:Y:S01]  /*13f0*/  PRMT R16, R2, 0x7610, R16 ;  /* 0x0000761002107816 */ /* 0x001fe20000000010 */
[----:B------:R-:W-:Y:S06]  /*1400*/  BRA `(.L_x_19557) ;  /* 0x0000000800bc7947 */ /* 0x000fec0003800000 */
.L_x_19562:
[----:B------:R-:W2:Y:S02]  /*1410*/  LDG.E.64 R2, desc[UR36][R4.64] ;  /* 0x0000002404027981 */ /* 0x000ea4000c1e1b00 */
[----:B--2---:R-:W0:Y:S02]  /*1420*/  F2I.S64.F64.TRUNC R2, R2 ;  /* 0x0000000200027311 */ /* 0x004e24000030d900 */
[----:B0-----:R-:W-:Y:S01]  /*1430*/  PRMT R16, R2, 0x7610, R16 ;  /* 0x0000761002107816 */ /* 0x001fe20000000010 */
[----:B------:R-:W-:Y:S06]  /*1440*/  BRA `(.L_x_19557) ;  /* 0x0000000800ac7947 */ /* 0x000fec0003800000 */
.L_x_19552:
        /* <DEDUP_REMOVED lines=12> */
.L_x_19566:
[----:B------:R-:W2:Y:S02]  /*1510*/  LDG.E.64 R4, desc[UR36][R4.64] ;  /* 0x0000002404047981 */ /* 0x000ea4000c1e1b00 */
[----:B--2---:R-:W0:Y:S02]  /*1520*/  F2I.S64.F64.TRUNC R2, R4 ;  /* 0x0000000400027311 */ /* 0x004e24000030d900 */
[----:B0-----:R-:W-:Y:S01]  /*1530*/  PRMT R16, R2, 0x7610, R16 ;  /* 0x0000761002107816 */ /* 0x001fe20000000010 */
[----:B------:R-:W-:Y:S06]  /*1540*/  BRA `(.L_x_19557) ;  /* 0x00000008006c7947 */ /* 0x000fec0003800000 */
.L_x_19565:
        /* <DEDUP_REMOVED lines=28> */
.L_x_19568:
        /* <DEDUP_REMOVED lines=15> */
.L_x_19567:
[----:B------:R-:W2:Y:S02]  /*1800*/  LDG.E.U16 R2, desc[UR36][R4.64] ;  /* 0x0000002404027981 */ /* 0x000ea4000c1e1500 */
[----:B--2---:R-:W-:-:S06]  /*1810*/  IMAD.U32 R2, R2, 0x10000, RZ ;  /* 0x0001000002027824 */ /* 0x004fcc00078e00ff */
[----:B------:R-:W0:Y:S02]  /*1820*/  F2I.S64.TRUNC R2, R2 ;  /* 0x0000000200027311 */ /* 0x000e24000020d900 */
[----:B0-----:R-:W-:Y:S01]  /*1830*/  PRMT R16, R2, 0x7610, R16 ;  /* 0x0000761002107816 */ /* 0x001fe20000000010 */
[----:B------:R-:W-:Y:S06]  /*1840*/  BRA `(.L_x_19557) ;  /* 0x0000000400ac7947 */ /* 0x000fec0003800000 */
.L_x_19564:
        /* <DEDUP_REMOVED lines=10> */
.L_x_19571:
        /* <DEDUP_REMOVED lines=21> */
.L_x_19575:
[----:B------:R-:W-:Y:S05]  /*1a40*/  BSYNC B1 ;  /* 0x0000000000017941 */ /* 0x000fea0003800000 */
.L_x_19574:
[----:B------:R-:W-:Y:S01]  /*1a50*/  IMAD.SHL.U32 R2, R2, 0x100000, RZ ;  /* 0x0010000002027824 */ /* 0x000fe200078e00ff */
[----:B------:R-:W-:-:S04]  /*1a60*/  LEA R3, R0, 0x3b800000, 0x17 ;  /* 0x3b80000000037811 */ /* 0x000fc800078eb8ff */
[----:B------:R-:W-:-:S07]  /*1a70*/  LOP3.LUT R2, R3, R2, R4, 0xfe, !PT ;  /* 0x0000000203027212 */ /* 0x000fce00078efe04 */
.L_x_19573:
[----:B------:R-:W-:Y:S05]  /*1a80*/  BSYNC B0 ;  /* 0x0000000000007941 */ /* 0x000fea0003800000 */
.L_x_19572:
[----:B------:R-:W0:Y:S02]  /*1a90*/  F2I.S64.TRUNC R2, R2 ;  /* 0x0000000200027311 */ /* 0x000e24000020d900 */
[----:B0-----:R-:W-:Y:S01]  /*1aa0*/  PRMT R16, R2, 0x7610, R16 ;  /* 0x0000761002107816 */ /* 0x001fe20000000010 */
[----:B------:R-:W-:Y:S06]  /*1ab0*/  BRA `(.L_x_19557) ;  /* 0x0000000400107947 */ /* 0x000fec0003800000 */
.L_x_19570:
        /* <DEDUP_REMOVED lines=21> */
.L_x_19579:
[----:B------:R-:W-:Y:S05]  /*1c10*/  BSYNC B1 ;  /* 0x0000000000017941 */ /* 0x000fea0003800000 */
.L_x_19578:
[----:B------:R-:W-:Y:S01]  /*1c20*/  IMAD.SHL.U32 R2, R2, 0x200000, RZ ;  /* 0x0020000002027824 */ /* 0x000fe200078e00ff */
[----:B------:R-:W-:-:S04]  /*1c30*/  LEA R3, R0, 0x37800000, 0x17 ;  /* 0x3780000000037811 */ /* 0x000fc800078eb8ff */
[----:B------:R-:W-:-:S07]  /*1c40*/  LOP3.LUT R2, R3, R2, R4, 0xfe, !PT ;  /* 0x0000000203027212 */ /* 0x000fce00078efe04 */
.L_x_19577:
[----:B------:R-:W-:Y:S05]  /*1c50*/  BSYNC B0 ;  /* 0x0000000000007941 */ /* 0x000fea0003800000 */
.L_x_19576:
[----:B------:R-:W0:Y:S02]  /*1c60*/  F2I.S64.TRUNC R2, R2 ;  /* 0x0000000200027311 */ /* 0x000e24000020d900 */
[----:B0-----:R-:W-:Y:S01]  /*1c70*/  PRMT R16, R2, 0x7610, R16 ;  /* 0x0000761002107816 */ /* 0x001fe20000000010 */
[----:B------:R-:W-:Y:S06]  /*1c80*/  BRA `(.L_x_19557) ;  /* 0x00000000009c7947 */ /* 0x000fec0003800000 */
.L_x_19569:
        /* <DEDUP_REMOVED lines=14> */
.L_x_19583:
[----:B------:R-:W-:Y:S05]  /*1d70*/  BSYNC B0 ;  /* 0x0000000000007941 */ /* 0x000fea0003800000 */
.L_x_19582:
[----:B------:R-:W0:Y:S02]  /*1d80*/  F2I.S64.TRUNC R2, R2 ;  /* 0x0000000200027311 */ /* 0x000e24000020d900 */
[----:B0-----:R-:W-:Y:S01]  /*1d90*/  PRMT R16, R2, 0x7610, R16 ;  /* 0x0000761002107816 */ /* 0x001fe20000000010 */
[----:B------:R-:W-:Y:S06]  /*1da0*/  BRA `(.L_x_19557) ;  /* 0x0000000000547947 */ /* 0x000fec0003800000 */
.L_x_19556:
        /* <DEDUP_REMOVED lines=16> */
.L_x_19584:
[----:B------:R-:W-:Y:S01]  /*1eb0*/  PRMT R16, RZ, 0x7610, R16 ;  /* 0x00007610ff107816 */ /* 0x000fe20000000010 */
[----:B------:R-:W-:Y:S06]  /*1ec0*/  BRA `(.L_x_19557) ;  /* 0x00000000000c7947 */ /* 0x000fec0003800000 */
.L_x_19581:
[----:B------:R1:W5:Y:S01]  /*1ed0*/  LDG.E.U8 R16, desc[UR36][R4.64] ;  /* 0x0000002404107981 */ /* 0x000362000c1e1100 */
[----:B------:R-:W-:Y:S05]  /*1ee0*/  BRA `(.L_x_19557) ;  /* 0x0000000000047947 */ /* 0x000fea0003800000 */
.L_x_19580:
[----:B------:R0:W5:Y:S02]  /*1ef0*/  LDG.E.U8 R16, desc[UR36][R4.64] ;  /* 0x0000002404107981 */ /* 0x000164000c1e1100 */
.L_x_19557:
[----:B------:R-:W-:-:S07]  /*1f00*/  VIADD R18, R18, 0x80 ;  /* 0x0000008012127836 */ /* 0x000fce0000000000 */
.L_x_19551:
[----:B------:R-:W-:Y:S05]  /*1f10*/  BSYNC B6 ;  /* 0x0000000000067941 */ /* 0x000fea0003800000 */
.L_x_19550:
        /* <DEDUP_REMOVED lines=25> */
.L_x_19590:
[----:B------:R0:W5:Y:S01]  /*20b0*/  LDG.E.U8 R25, desc[UR36][R4.64] ;  /* 0x0000002404197981 */ /* 0x000162000c1e1100 */
[----:B------:R-:W-:Y:S05]  /*20c0*/  BRA `(.L_x_19592) ;  /* 0x0000000c00647947 */ /* 0x000fea0003800000 */
.L_x_19589:
        /* <DEDUP_REMOVED lines=8> */
.L_x_19594:
[----:B------:R3:W5:Y:S01]  /*2150*/  LDG.E.U8 R25, desc[UR36][R4.64] ;  /* 0x0000002404197981 */ /* 0x000762000c1e1100 */
[----:B------:R-:W-:Y:S05]  /*2160*/  BRA `(.L_x_19592) ;  /* 0x0000000c003c7947 */ /* 0x000fea0003800000 */
.L_x_19593:
[----:B------:R0:W5:Y:S01]  /*2170*/  LDG.E.U16 R25, desc[UR36][R4.64] ;  /* 0x0000002404197981 */ /* 0x000162000c1e1500 */
[----:B------:R-:W-:Y:S05]  /*2180*/  BRA `(.L_x_19592) ;  /* 0x0000000c00347947 */ /* 0x000fea0003800000 */
.L_x_19588:
        /* <DEDUP_REMOVED lines=10> */
.L_x_19596:
[----:B------:R-:W2:Y:S02]  /*2230*/  LDG.E.U16 R2, desc[UR36][R4.64] ;  /* 0x0000002404027981 */ /* 0x000ea4000c1e1500 */
[----:B--2---:R-:W-:-:S06]  /*2240*/  HADD2.F32 R2, -RZ, R2.H0_H0 ;  /* 0x20000002ff027230 */ /* 0x004fcc0000004100 */
[----:B------:R-:W0:Y:S02]  /*2250*/  F2I.S64.TRUNC R2, R2 ;  /* 0x0000000200027311 */ /* 0x000e24000020d900 */
[----:B0-----:R-:W-:Y:S01]  /*2260*/  PRMT R25, R2, 0x7610, R25 ;  /* 0x0000761002197816 */ /* 0x001fe20000000019 */
[----:B------:R-:W-:Y:S06]  /*2270*/  BRA `(.L_x_19592) ;  /* 0x0000000800f87947 */ /* 0x000fec0003800000 */
.L_x_19595:
        /* <DEDUP_REMOVED lines=10> */
.L_x_19598:
[----:B------:R-:W2:Y:S02]  /*2320*/  LDG.E.U16 R4, desc[UR36][R4.64] ;  /* 0x0000002404047981 */ /* 0x000ea4000c1e1500 */
[----:B--2---:R-:W-:-:S06]  /*2330*/  HADD2.F32 R2, -RZ, R4.H0_H0 ;  /* 0x20000004ff027230 */ /* 0x004fcc0000004100 */
[----:B------:R-:W0:Y:S02]  /*2340*/  F2I.S64.TRUNC R2, R2 ;  /* 0x0000000200027311 */ /* 0x000e24000020d900 */
[----:B0-----:R-:W-:Y:S01]  /*2350*/  PRMT R25, R2, 0x7610, R25 ;  /* 0x0000761002197816 */ /* 0x001fe20000000019 */
[----:B------:R-:W-:Y:S06]  /*2360*/  BRA `(.L_x_19592) ;  /* 0x0000000800bc7947 */ /* 0x000fec0003800000 */
.L_x_19597:
[----:B------:R-:W2:Y:S02]  /*2370*/  LDG.E.64 R2, desc[UR36][R4.64] ;  /* 0x0000002404027981 */ /* 0x000ea4000c1e1b00 */
[----:B--2---:R-:W0:Y:S02]  /*2380*/  F2I.S64.F64.TRUNC R2, R2 ;  /* 0x0000000200027311 */ /* 0x004e24000030d900 */
[----:B0-----:R-:W-:Y:S01]  /*2390*/  PRMT R25, R2, 0x7610, R25 ;  /* 0x0000761002197816 */ /* 0x001fe20000000019 */
[----:B------:R-:W-:Y:S06]  /*23a0*/  BRA `(.L_x_19592) ;  /* 0x0000000800ac7947 */ /* 0x000fec0003800000 */
.L_x_19587:
        /* <DEDUP_REMOVED lines=12> */
.L_x_19601:
[----:B------:R-:W2:Y:S02]  /*2470*/  LDG.E.64 R4, desc[UR36][R4.64] ;  /* 0x0000002404047981 */ /* 0x000ea4000c1e1b00 */
[----:B--2---:R-:W0:Y:S02]  /*2480*/  F2I.S64.F64.TRUNC R2, R4 ;  /* 0x0000000400027311 */ /* 0x004e24000030d900 */
[----:B0-----:R-:W-:Y:S01]  /*2490*/  PRMT R25, R2, 0x7610, R25 ;  /* 0x0000761002197816 */ /* 0x001fe20000000019 */
[----:B------:R-:W-:Y:S06]  /*24a0*/  BRA `(.L_x_19592) ;  /* 0x00000008006c7947 */ /* 0x000fec0003800000 */
.L_x_19600:
        /* <DEDUP_REMOVED lines=28> */
.L_x_19603:
        /* <DEDUP_REMOVED lines=15> */
.L_x_19602:
[----:B------:R-:W2:Y:S02]  /*2760*/  LDG.E.U16 R2, desc[UR36][R4.64] ;  /* 0x0000002404027981 */ /* 0x000ea4000c1e1500 */
[----:B--2---:R-:W-:-:S06]  /*2770*/  IMAD.U32 R2, R2, 0x10000, RZ ;  /* 0x0001000002027824 */ /* 0x004fcc00078e00ff */
[----:B------:R-:W0:Y:S02]  /*2780*/  F2I.S64.TRUNC R2, R2 ;  /* 0x0000000200027311 */ /* 0x000e24000020d900 */
[----:B0-----:R-:W-:Y:S01]  /*2790*/  PRMT R25, R2, 0x7610, R25 ;  /* 0x0000761002197816 */ /* 0x001fe20000000019 */
[----:B------:R-:W-:Y:S06]  /*27a0*/  BRA `(.L_x_19592) ;  /* 0x0000000400ac7947 */ /* 0x000fec0003800000 */
.L_x_19599:
        /* <DEDUP_REMOVED lines=10> */
.L_x_19606:
        /* <DEDUP_REMOVED lines=21> */
.L_x_19610:
[----:B------:R-:W-:Y:S05]  /*29a0*/  BSYNC B1 ;  /* 0x0000000000017941 */ /* 0x000fea0003800000 */
.L_x_19609:
[----:B------:R-:W-:Y:S01]  /*29b0*/  IMAD.SHL.U32 R2, R2, 0x100000, RZ ;  /* 0x0010000002027824 */ /* 0x000fe200078e00ff */
[----:B------:R-:W-:-:S04]  /*29c0*/  LEA R3, R0, 0x3b800000, 0x17 ;  /* 0x3b80000000037811 */ /* 0x000fc800078eb8ff */
[----:B------:R-:W-:-:S07]  /*29d0*/  LOP3.LUT R2, R3, R2, R4, 0xfe, !PT ;  /* 0x0000000203027212 */ /* 0x000fce00078efe04 */
.L_x_19608:
[----:B------:R-:W-:Y:S05]  /*29e0*/  BSYNC B0 ;  /* 0x0000000000007941 */ /* 0x000fea0003800000 */
.L_x_19607:
[----:B------:R-:W0:Y:S02]  /*29f0*/  F2I.S64.TRUNC R2, R2 ;  /* 0x0000000200027311 */ /* 0x000e24000020d900 */
[----:B0-----:R-:W-:Y:S01]  /*2a00*/  PRMT R25, R2, 0x7610, R25 ;  /* 0x0000761002197816 */ /* 0x001fe20000000019 */
[----:B------:R-:W-:Y:S06]  /*2a10*/  BRA `(.L_x_19592) ;  /* 0x0000000400107947 */ /* 0x000fec0003800000 */
.L_x_19605:
        /* <DEDUP_REMOVED lines=21> */
.L_x_19614:
[----:B------:R-:W-:Y:S05]  /*2b70*/  BSYNC B1 ;  /* 0x0000000000017941 */ /* 0x000fea0003800000 */
.L_x_19613:
[----:B------:R-:W-:Y:S01]  /*2b80*/  IMAD.SHL.U32 R2, R2, 0x200000, RZ ;  /* 0x0020000002027824 */ /* 0x000fe200078e00ff */
[----:B------:R-:W-:-:S04]  /*2b90*/  LEA R3, R0, 0x37800000, 0x17 ;  /* 0x3780000000037811 */ /* 0x000fc800078eb8ff */
[----:B------:R-:W-:-:S07]  /*2ba0*/  LOP3.LUT R2, R3, R2, R4, 0xfe, !PT ;  /* 0x0000000203027212 */ /* 0x000fce00078efe04 */
.L_x_19612:
[----:B------:R-:W-:Y:S05]  /*2bb0*/  BSYNC B0 ;  /* 0x0000000000007941 */ /* 0x000fea0003800000 */
.L_x_19611:
[----:B------:R-:W0:Y:S02]  /*2bc0*/  F2I.S64.TRUNC R2, R2 ;  /* 0x0000000200027311 */ /* 0x000e24000020d900 */
[----:B0-----:R-:W-:Y:S01]  /*2bd0*/  PRMT R25, R2, 0x7610, R25 ;  /* 0x0000761002197816 */ /* 0x001fe20000000019 */
[----:B------:R-:W-:Y:S06]  /*2be0*/  BRA `(.L_x_19592) ;  /* 0x00000000009c7947 */ /* 0x000fec0003800000 */
.L_x_19604:
        /* <DEDUP_REMOVED lines=14> */
.L_x_19618:
[----:B------:R-:W-:Y:S05]  /*2cd0*/  BSYNC B0 ;  /* 0x0000000000007941 */ /* 0x000fea0003800000 */
.L_x_19617:
[----:B------:R-:W0:Y:S02]  /*2ce0*/  F2I.S64.TRUNC R2, R2 ;  /* 0x0000000200027311 */ /* 0x000e24000020d900 */
[----:B0-----:R-:W-:Y:S01]  /*2cf0*/  PRMT R25, R2, 0x7610, R25 ;  /* 0x0000761002197816 */ /* 0x001fe20000000019 */
[----:B------:R-:W-:Y:S06]  /*2d00*/  BRA `(.L_x_19592) ;  /* 0x0000000000547947 */ /* 0x000fec0003800000 */
.L_x_19591:
        /* <DEDUP_REMOVED lines=16> */
.L_x_19619:
[----:B------:R-:W-:Y:S01]  /*2e10*/  PRMT R25, RZ, 0x7610, R25 ;  /* 0x00007610ff197816 */ /* 0x000fe20000000019 */
[----:B------:R-:W-:Y:S06]  /*2e20*/  BRA `(.L_x_19592) ;  /* 0x00000000000c7947 */ /* 0x000fec0003800000 */
.L_x_19616:
[----:B------:R2:W5:Y:S01]  /*2e30*/  LDG.E.U8 R25, desc[UR36][R4.64] ;  /* 0x0000002404197981 */ /* 0x000562000c1e1100 */
[----:B------:R-:W-:Y:S05]  /*2e40*/  BRA `(.L_x_19592) ;  /* 0x0000000000047947 */ /* 0x000fea0003800000 */
.L_x_19615:
[----:B------:R1:W5:Y:S02]  /*2e50*/  LDG.E.U8 R25, desc[UR36][R4.64] ;  /* 0x0000002404197981 */ /* 0x000364000c1e1100 */
.L_x_19592:
[----:B------:R-:W-:-:S07]  /*2e60*/  VIADD R18, R18, 0x80 ;  /* 0x0000008012127836 */ /* 0x000fce0000000000 */
.L_x_19586:
[----:B------:R-:W-:Y:S05]  /*2e70*/  BSYNC B6 ;  /* 0x0000000000067941 */ /* 0x000fea0003800000 */
.L_x_19585:
[----:B------:R-:W-:Y:S01]  /*2e80*/  ISETP.GE.AND P0, PT, R18, R22, PT ;  /* 0x000000161200720c */ /* 0x000fe20003f06270 */
[----:B------:R-:W-:Y:S01]  /*2e90*/  ULDC.U8 UR4, c[0x0][0x215] ;  /* 0x0000854000047ab9 */ /* 0x000fe20000000000 */
[----:B------:R-:W-:Y:S01]  /*2ea0*/  BSSY B6, `(.L_x_19620) ;  /* 0x00000f0000067945 */ /* 0x000fe20003800000 */
[----:B------:R-:W-:-:S10]  /*2eb0*/  IMAD.U32 R19, RZ, RZ, UR4 ;  /* 0x00000004ff137e24 */ /* 0x000fd4000f8e00ff */
        /* <DEDUP_REMOVED lines=20> */
.L_x_19625:
[----:B------:R0:W5:Y:S01]  /*3000*/  LDG.E.U8 R24, desc[UR36][R4.64] ;  /* 0x0000002404187981 */ /* 0x000162000c1e1100 */
[----:B------:R-:W-:Y:S05]  /*3010*/  BRA `(.L_x_19621) ;  /* 0x0000000c00607947 */ /* 0x000fea0003800000 */
.L_x_19624:
        /* <DEDUP_REMOVED lines=8> */
.L_x_19628:
[----:B------:R0:W5:Y:S01]  /*30a0*/  LDG.E.U8 R24, desc[UR36][R4.64] ;  /* 0x0000002404187981 */ /* 0x000162000c1e1100 */
[----:B------:R-:W-:Y:S05]  /*30b0*/  BRA `(.L_x_19621) ;  /* 0x0000000c00387947 */ /* 0x000fea0003800000 */
.L_x_19627:
[----:B------:R0:W5:Y:S01]  /*30c0*/  LDG.E.U16 R24, desc[UR36][R4.64] ;  /* 0x0000002404187981 */ /* 0x000162000c1e1500 */
[----:B------:R-:W-:Y:S05]  /*30d0*/  BRA `(.L_x_19621) ;  /* 0x0000000c00307947 */ /* 0x000fea0003800000 */
.L_x_19623:
        /* <DEDUP_REMOVED lines=10> */
.L_x_19630:
[----:B------:R-:W2:Y:S02]  /*3180*/  LDG.E.U16 R2, desc[UR36][R4.64] ;  /* 0x0000002404027981 */ /* 0x000ea4000c1e1500 */
[----:B--2---:R-:W-:-:S06]  /*3190*/  HADD2.F32 R2, -RZ, R2.H0_H0 ;  /* 0x20000002ff027230 */ /* 0x004fcc0000004100 */
[----:B------:R-:W0:Y:S02]  /*31a0*/  F2I.S64.TRUNC R2, R2 ;  /* 0x0000000200027311 */ /* 0x000e24000020d900 */
[----:B0-----:R-:W-:Y:S01]  /*31b0*/  PRMT R24, R2, 0x7610, R24 ;  /* 0x0000761002187816 */ /* 0x001fe20000000018 */
[----:B------:R-:W-:Y:S06]  /*31c0*/  BRA `(.L_x_19621) ;  /* 0x0000000800f47947 */ /* 0x000fec0003800000 */
.L_x_19629:
        /* <DEDUP_REMOVED lines=10> */
.L_x_19632:
[----:B------:R-:W2:Y:S02]  /*3270*/  LDG.E.U16 R4, desc[UR36][R4.64] ;  /* 0x0000002404047981 */ /* 0x000ea4000c1e1500 */
[----:B--2---:R-:W-:-:S06]  /*3280*/  HADD2.F32 R2, -RZ, R4.H0_H0 ;  /* 0x20000004ff027230 */ /* 0x004fcc0000004100 */
[----:B------:R-:W0:Y:S02]  /*3290*/  F2I.S64.TRUNC R2, R2 ;  /* 0x0000000200027311 */ /* 0x000e24000020d900 */
[----:B0-----:R-:W-:Y:S01]  /*32a0*/  PRMT R24, R2, 0x7610, R24 ;  /* 0x0000761002187816 */ /* 0x001fe20000000018 */
[----:B------:R-:W-:Y:S06]  /*32b0*/  BRA `(.L_x_19621) ;  /* 0x0000000800b87947 */ /* 0x000fec0003800000 */
.L_x_19631:
[----:B------:R-:W2:Y:S02]  /*32c0*/  LDG.E.64 R2, desc[UR36][R4.64] ;  /* 0x0000002404027981 */ /* 0x000ea4000c1e1b00 */
[----:B--2---:R-:W0:Y:S02]  /*32d0*/  F2I.S64.F64.TRUNC R2, R2 ;  /* 0x0000000200027311 */ /* 0x004e24000030d900 */
[----:B0-----:R-:W-:Y:S01]  /*32e0*/  PRMT R24, R2, 0x7610, R24 ;  /* 0x0000761002187816 */ /* 0x001fe20000000018 */
[----:B------:R-:W-:Y:S06]  /*32f0*/  BRA `(.L_x_19621) ;  /* 0x0000000800a87947 */ /* 0x000fec0003800000 */
.L_x_19622:
        /* <DEDUP_REMOVED lines=12> */
.L_x_19635:
[----:B------:R-:W2:Y:S02]  /*33c0*/  LDG.E.64 R4, desc[UR36][R4.64] ;  /* 0x0000002404047981 */ /* 0x000ea4000c1e1b00 */
[----:B--2---:R-:W0:Y:S02]  /*33d0*/  F2I.S64.F64.TRUNC R2, R4 ;  /* 0x0000000400027311 */ /* 0x004e24000030d900 */
[----:B0-----:R-:W-:Y:S01]  /*33e0*/  PRMT R24, R2, 0x7610, R24 ;  /* 0x0000761002187816 */ /* 0x001fe20000000018 */
[----:B------:R-:W-:Y:S06]  /*33f0*/  BRA `(.L_x_19621) ;  /* 0x0000000800687947 */ /* 0x000fec0003800000 */
.L_x_19634:
        /* <DEDUP_REMOVED lines=28> */
.L_x_19637:
        /* <DEDUP_REMOVED lines=15> */
.L_x_19636:
[----:B------:R-:W2:Y:S02]  /*36b0*/  LDG.E.U16 R2, desc[UR36][R4.64] ;  /* 0x0000002404027981 */ /* 0x000ea4000c1e1500 */
[----:B--2---:R-:W-:-:S06]  /*36c0*/  IMAD.U32 R2, R2, 0x10000, RZ ;  /* 0x0001000002027824 */ /* 0x004fcc00078e00ff */
[----:B------:R-:W0:Y:S02]  /*36d0*/  F2I.S64.TRUNC R2, R2 ;  /* 0x0000000200027311 */ /* 0x000e24000020d900 */
[----:B0-----:R-:W-:Y:S01]  /*36e0*/  PRMT R24, R2, 0x7610, R24 ;  /* 0x0000761002187816 */ /* 0x001fe20000000018 */
[----:B------:R-:W-:Y:S06]  /*36f0*/  BRA `(.L_x_19621) ;  /* 0x0000000400a87947 */ /* 0x000fec0003800000 */
.L_x_19633:
        /* <DEDUP_REMOVED lines=10> */
.L_x_19640:
        /* <DEDUP_REMOVED lines=21> */
.L_x_19644:
[----:B------:R-:W-:Y:S05]  /*38f0*/  BSYNC B1 ;  /* 0x0000000000017941 */ /* 0x000fea0003800000 */
.L_x_19643:
[----:B------:R-:W-:Y:S01]  /*3900*/  IMAD.SHL.U32 R2, R2, 0x100000, RZ ;  /* 0x0010000002027824 */ /* 0x000fe200078e00ff */
[----:B------:R-:W-:-:S04]  /*3910*/  LEA R3, R0, 0x3b800000, 0x17 ;  /* 0x3b80000000037811 */ /* 0x000fc800078eb8ff */
[----:B------:R-:W-:-:S07]  /*3920*/  LOP3.LUT R2, R3, R2, R4, 0xfe, !PT ;  /* 0x0000000203027212 */ /* 0x000fce00078efe04 */
.L_x_19642:
[----:B------:R-:W-:Y:S05]  /*3930*/  BSYNC B0 ;  /* 0x0000000000007941 */ /* 0x000fea0003800000 */
.L_x_19641:
[----:B------:R-:W0:Y:S02]  /*3940*/  F2I.S64.TRUNC R2, R2 ;  /* 0x0000000200027311 */ /* 0x000e24000020d900 */
[----:B0-----:R-:W-:Y:S01]  /*3950*/  PRMT R24, R2, 0x7610, R24 ;  /* 0x0000761002187816 */ /* 0x001fe20000000018 */
[----:B------:R-:W-:Y:S06]  /*3960*/  BRA `(.L_x_19621) ;  /* 0x00000004000c7947 */ /* 0x000fec0003800000 */
.L_x_19639:
        /* <DEDUP_REMOVED lines=21> */
.L_x_19648:
[----:B------:R-:W-:Y:S05]  /*3ac0*/  BSYNC B1 ;  /* 0x0000000000017941 */ /* 0x000fea0003800000 */
.L_x_19647:
[----:B------:R-:W-:Y:S01]  /*3ad0*/  IMAD.SHL.U32 R2, R2, 0x200000, RZ ;  /* 0x0020000002027824 */ /* 0x000fe200078e00ff */
[----:B------:R-:W-:-:S04]  /*3ae0*/  LEA R3, R0, 0x37800000, 0x17 ;  /* 0x3780000000037811 */ /* 0x000fc800078eb8ff */
[----:B------:R-:W-:-:S07]  /*3af0*/  LOP3.LUT R2, R3, R2, R4, 0xfe, !PT ;  /* 0x0000000203027212 */ /* 0x000fce00078efe04 */
.L_x_19646:
[----:B------:R-:W-:Y:S05]  /*3b00*/  BSYNC B0 ;  /* 0x0000000000007941 */ /* 0x000fea0003800000 */
.L_x_19645:
[----:B------:R-:W0:Y:S02]  /*3b10*/  F2I.S64.TRUNC R2, R2 ;  /* 0x0000000200027311 */ /* 0x000e24000020d900 */
[----:B0-----:R-:W-:Y:S01]  /*3b20*/  PRMT R24, R2, 0x7610, R24 ;  /* 0x0000761002187816 */ /* 0x001fe20000000018 */
[----:B------:R-:W-:Y:S06]  /*3b30*/  BRA `(.L_x_19621) ;  /* 0x0000000000987947 */ /* 0x000fec0003800000 */
.L_x_19638:
        /* <DEDUP_REMOVED lines=14> */
.L_x_19652:
[----:B------:R-:W-:Y:S05]  /*3c20*/  BSYNC B0 ;  /* 0x0000000000007941 */ /* 0x000fea0003800000 */
.L_x_19651:
[----:B------:R-:W0:Y:S02]  /*3c30*/  F2I.S64.TRUNC R2, R2 ;  /* 0x0000000200027311 */ /* 0x000e24000020d900 */
[----:B0-----:R-:W-:Y:S01]  /*3c40*/  PRMT R24, R2, 0x7610, R24 ;  /* 0x0000761002187816 */ /* 0x001fe20000000018 */
[----:B------:R-:W-:Y:S06]  /*3c50*/  BRA `(.L_x_19621) ;  /* 0x0000000000507947 */ /* 0x000fec0003800000 */
.L_x_19626:
        /* <DEDUP_REMOVED lines=16> */
.L_x_19653:
[----:B------:R-:W-:Y:S05]  /*3d60*/  BRA `(.L_x_19621) ;  /* 0x00000000000c7947 */ /* 0x000fea0003800000 */
.L_x_19650:
[----:B------:R0:W5:Y:S01]  /*3d70*/  LDG.E.U8 R24, desc[UR36][R4.64] ;  /* 0x0000002404187981 */ /* 0x000162000c1e1100 */
[----:B------:R-:W-:Y:S05]  /*3d80*/  BRA `(.L_x_19621) ;  /* 0x0000000000047947 */ /* 0x000fea0003800000 */
.L_x_19649:
[----:B------:R0:W5:Y:S02]  /*3d90*/  LDG.E.U8 R24, desc[UR36][R4.64] ;  /* 0x0000002404187981 */ /* 0x000164000c1e1100 */
.L_x_19621:
[----:B------:R-:W-:Y:S05]  /*3da0*/  BSYNC B6 ;  /* 0x0000000000067941 */ /* 0x000fea0003800000 */
.L_x_19620:
[----:B------:R-:W0:Y:S01]  /*3db0*/  S2R R2, SR_TID.X ;  /* 0x0000000000027919 */ /* 0x000e220000002100 */
[----:B------:R-:W0:Y:S01]  /*3dc0*/  LDC.U8 R18, c[0x0][0x234] ;  /* 0x00008d00ff127b82 */ /* 0x000e220000000000 */
[----:B-----5:R-:W-:Y:S01]  /*3dd0*/  LOP3.LUT P3, RZ, R24, 0xff, RZ, 0xc0, !PT ;  /* 0x000000ff18ff7812 */ /* 0x020fe2000786c0ff */
[----:B------:R-:W-:Y:S01]  /*3de0*/  BSSY B6, `(.L_x_19654) ;  /* 0x000010a000067945 */ /* 0x000fe20003800000 */
[----:B------:R-:W-:Y:S02]  /*3df0*/  LOP3.LUT P0, RZ, R17, 0xff, RZ, 0xc0, !PT ;  /* 0x000000ff11ff7812 */ /* 0x000fe4000780c0ff */
[----:B------:R-:W-:Y:S02]  /*3e00*/  LOP3.LUT P1, RZ, R16, 0xff, RZ, 0xc0, !PT ;  /* 0x000000ff10ff7812 */ /* 0x000fe4000782c0ff */
[----:B------:R-:W-:Y:S02]  /*3e10*/  LOP3.LUT P2, RZ, R25, 0xff, RZ, 0xc0, !PT ;  /* 0x000000ff19ff7812 */ /* 0x000fe4000784c0ff */
[----:B------:R-:W-:-:S02]  /*3e20*/  SEL R0, RZ, 0x1, !P0 ;  /* 0x00000001ff007807 */ /* 0x000fc40004000000 */
[----:B01234-:R-:W-:Y:S02]  /*3e30*/  SEL R4, RZ, 0x1, !P1 ;  /* 0x00000001ff047807 */ /* 0x01ffe40004800000 */
[----:B------:R-:W-:Y:S02]  /*3e40*/  SEL R16, RZ, 0x1, !P2 ;  /* 0x00000001ff107807 */ /* 0x000fe40005000000 */
[C---:B------:R-:W-:Y:S02]  /*3e50*/  SEL R5, R19.reuse, R0, !P0 ;  /* 0x0000000013057207 */ /* 0x040fe40004000000 */
[C---:B------:R-:W-:Y:S02]  /*3e60*/  SEL R17, R19.reuse, R4, !P1 ;  /* 0x0000000413117207 */ /* 0x040fe40004800000 */
[----:B------:R-:W-:Y:S02]  /*3e70*/  SEL R16, R19, R16, !P2 ;  /* 0x0000001013107207 */ /* 0x000fe40005000000 */
        /* <DEDUP_REMOVED lines=24> */
.L_x_19659:
[----:B------:R0:W-:Y:S01]  /*4000*/  STG.E.U8 desc[UR36][R8.64], R5 ;  /* 0x0000000508007986 */ /* 0x0001e2000c101124 */
[----:B------:R-:W-:Y:S05]  /*4010*/  BRA `(.L_x_19655) ;  /* 0x0000000c00987947 */ /* 0x000fea0003800000 */
.L_x_19658:
        /* <DEDUP_REMOVED lines=10> */
.L_x_19662:
[----:B------:R-:W-:-:S05]  /*40c0*/  LOP3.LUT R3, R5, 0xff, RZ, 0xc0, !PT ;  /* 0x000000ff05037812 */ /* 0x000fca00078ec0ff */
[----:B------:R0:W-:Y:S01]  /*40d0*/  STG.E desc[UR36][R8.64], R3 ;  /* 0x0000000308007986 */ /* 0x0001e2000c101924 */
[----:B------:R-:W-:Y:S05]  /*40e0*/  BRA `(.L_x_19655) ;  /* 0x0000000c00647947 */ /* 0x000fea0003800000 */
.L_x_19661:
[----:B------:R-:W-:-:S05]  /*40f0*/  LOP3.LUT R5, R5, 0xff, RZ, 0xc0, !PT ;  /* 0x000000ff05057812 */ /* 0x000fca00078ec0ff */
[----:B------:R0:W-:Y:S01]  /*4100*/  STG.E.U16 desc[UR36][R8.64], R5 ;  /* 0x0000000508007986 */ /* 0x0001e2000c101524 */
[----:B------:R-:W-:Y:S05]  /*4110*/  BRA `(.L_x_19655) ;  /* 0x0000000c00587947 */ /* 0x000fea0003800000 */
.L_x_19657:
        /* <DEDUP_REMOVED lines=10> */
.L_x_19664:
[----:B------:R-:W-:-:S04]  /*41c0*/  LOP3.LUT R5, R5, 0xff, RZ, 0xc0, !PT ;  /* 0x000000ff05057812 */ /* 0x000fc800078ec0ff */
[----:B------:R-:W0:Y:S02]  /*41d0*/  I2F.U16 R0, R5 ;  /* 0x0000000500007306 */ /* 0x000e240000101000 */
[----:B0-----:R-:W-:-:S05]  /*41e0*/  F2FP.F16.F32.PACK_AB R0, RZ, R0 ;  /* 0x00000000ff00723e */ /* 0x001fca00000000ff */
[----:B------:R0:W-:Y:S01]  /*41f0*/  STG.E.U16 desc[UR36][R8.64], R0 ;  /* 0x0000000008007986 */ /* 0x0001e2000c101524 */
[----:B------:R-:W-:Y:S05]  /*4200*/  BRA `(.L_x_19655) ;  /* 0x0000000c001c7947 */ /* 0x000fea0003800000 */
.L_x_19663:
        /* <DEDUP_REMOVED lines=11> */
.L_x_19666:
[----:B------:R-:W-:-:S06]  /*42c0*/  LOP3.LUT R5, R5, 0xff, RZ, 0xc0, !PT ;  /* 0x000000ff05057812 */ /* 0x000fcc00078ec0ff */
[----:B------:R-:W0:Y:S02]  /*42d0*/  I2F.U16 R5, R5 ;  /* 0x0000000500057306 */ /* 0x000e240000101000 */
[----:B0-----:R-:W-:-:S04]  /*42e0*/  F2FP.F16.F32.PACK_AB R3, RZ, R5 ;  /* 0x00000005ff03723e */ /* 0x001fc800000000ff */
[----:B------:R-:W-:-:S05]  /*42f0*/  PRMT R3, R3, 0x5410, RZ ;  /* 0x0000541003037816 */ /* 0x000fca00000000ff */
[----:B------:R0:W-:Y:S01]  /*4300*/  STG.E desc[UR36][R8.64], R3 ;  /* 0x0000000308007986 */ /* 0x0001e2000c101924 */
[----:B------:R-:W-:Y:S05]  /*4310*/  BRA `(.L_x_19655) ;  /* 0x0000000800d87947 */ /* 0x000fea0003800000 */
.L_x_19665:
[----:B------:R-:W-:-:S06]  /*4320*/  LOP3.LUT R5, R5, 0xff, RZ, 0xc0, !PT ;  /* 0x000000ff05057812 */ /* 0x000fcc00078ec0ff */
[----:B------:R-:W0:Y:S02]  /*4330*/  I2F.F64.U16 R4, R5 ;  /* 0x0000000500047312 */ /* 0x000e240000101800 */
[----:B0-----:R0:W-:Y:S01]  /*4340*/  STG.E.64 desc[UR36][R8.64], R4 ;  /* 0x0000000408007986 */ /* 0x0011e2000c101b24 */
[----:B------:R-:W-:Y:S05]  /*4350*/  BRA `(.L_x_19655) ;  /* 0x0000000800c87947 */ /* 0x000fea0003800000 */
.L_x_19656:
        /* <DEDUP_REMOVED lines=12> */
.L_x_19669:
[----:B------:R-:W-:Y:S02]  /*4420*/  LOP3.LUT R5, R5, 0xff, RZ, 0xc0, !PT ;  /* 0x000000ff05057812 */ /* 0x000fe400078ec0ff */
[----:B------:R-:W-:-:S04]  /*4430*/  CS2R R6, SRZ ;  /* 0x0000000000067805 */ /* 0x000fc8000001ff00 */
[----:B------:R-:W0:Y:S02]  /*4440*/  I2F.F64.U16 R4, R5 ;  /* 0x0000000500047312 */ /* 0x000e240000101800 */
[----:B0-----:R0:W-:Y:S01]  /*4450*/  STG.E.128 desc[UR36][R8.64], R4 ;  /* 0x0000000408007986 */ /* 0x0011e2000c101d24 */
[----:B------:R-:W-:Y:S05]  /*4460*/  BRA `(.L_x_19655) ;  /* 0x0000000800847947 */ /* 0x000fea0003800000 */
.L_x_19668:
        /* <DEDUP_REMOVED lines=22> */
.L_x_19673:
[----:B------:R-:W-:Y:S05]  /*45d0*/  BSYNC B0 ;  /* 0x0000000000007941 */ /* 0x000fea0003800000 */
.L_x_19672:
[----:B------:R-:W-:-:S05]  /*45e0*/  LOP3.LUT R5, R0, R5, RZ, 0xfc, !PT ;  /* 0x0000000500057212 */ /* 0x000fca00078efcff */
[----:B------:R0:W-:Y:S01]  /*45f0*/  STG.E.U8 desc[UR36][R8.64], R5 ;  /* 0x0000000508007986 */ /* 0x0001e2000c101124 */
[----:B------:R-:W-:Y:S05]  /*4600*/  BRA `(.L_x_19655) ;  /* 0x00000008001c7947 */ /* 0x000fea0003800000 */
.L_x_19671:
        /* <DEDUP_REMOVED lines=14> */
.L_x_19675:
[----:B------:R-:W-:Y:S01]  /*46f0*/  IMAD.MOV.U32 R0, RZ, RZ, 0x7f ;  /* 0x0000007fff007424 */ /* 0x000fe200078e00ff */
[----:B------:R-:W-:-:S04]  /*4700*/  ISETP.GT.U32.AND P0, PT, R3, 0x7f800000, PT ;  /* 0x7f8000000300780c */ /* 0x000fc80003f04070 */
[----:B------:R-:W-:-:S09]  /*4710*/  SEL R0, R0, 0x7c, P0 ;  /* 0x0000007c00007807 */ /* 0x000fd20000000000 */
.L_x_19676:
[----:B------:R-:W-:Y:S05]  /*4720*/  BSYNC B0 ;  /* 0x0000000000007941 */ /* 0x000fea0003800000 */
.L_x_19674:
[----:B------:R-:W-:-:S04]  /*4730*/  LOP3.LUT R3, R5, 0x80000000, RZ, 0xc0, !PT ;  /* 0x8000000005037812 */ /* 0x000fc800078ec0ff */
[----:B------:R-:W-:-:S04]  /*4740*/  SHF.R.U32.HI R3, RZ, 0x18, R3 ;  /* 0x00000018ff037819 */ /* 0x000fc80000011603 */
[----:B------:R-:W-:-:S05]  /*4750*/  LOP3.LUT R3, R0, R3, RZ, 0xfc, !PT ;  /* 0x0000000300037212 */ /* 0x000fca00078efcff */
[----:B------:R0:W-:Y:S01]  /*4760*/  STG.E.U8 desc[UR36][R8.64], R3 ;  /* 0x0000000308007986 */ /* 0x0001e2000c101124 */
[----:B------:R-:W-:Y:S05]  /*4770*/  BRA `(.L_x_19655) ;  /* 0x0000000400c07947 */ /* 0x000fea0003800000 */
.L_x_19670:
[----:B------:R-:W-:-:S04]  /*4780*/  LOP3.LUT R5, R5, 0xff, RZ, 0xc0, !PT ;  /* 0x000000ff05057812 */ /* 0x000fc800078ec0ff */
[----:B------:R-:W0:Y:S02]  /*4790*/  I2F.U16 R0, R5 ;  /* 0x0000000500007306 */ /* 0x000e240000101000 */
[----:B0-----:R-:W-:-:S05]  /*47a0*/  F2FP.BF16.F32.PACK_AB R0, RZ, R0 ;  /* 0x00000000ff00723e */ /* 0x001fca00000010ff */
[----:B------:R0:W-:Y:S01]  /*47b0*/  STG.E.U16 desc[UR36][R8.64], R0 ;  /* 0x0000000008007986 */ /* 0x0001e2000c101524 */
[----:B------:R-:W-:Y:S05]  /*47c0*/  BRA `(.L_x_19655) ;  /* 0x0000000400ac7947 */ /* 0x000fea0003800000 */
.L_x_19667:
        /* <DEDUP_REMOVED lines=11> */
.L_x_19679:
        /* <DEDUP_REMOVED lines=18> */
.L_x_19682:
[----:B------:R-:W-:-:S04]  /*49a0*/  LOP3.LUT R3, R5, 0x80000000, RZ, 0xc0, !PT ;  /* 0x8000000005037812 */ /* 0x000fc800078ec0ff */
[----:B------:R-:W-:-:S04]  /*49b0*/  SHF.R.U32.HI R3, RZ, 0x18, R3 ;  /* 0x00000018ff037819 */ /* 0x000fc80000011603 */
[----:B------:R-:W-:-:S04]  /*49c0*/  LOP3.LUT R0, R0, R3, RZ, 0xfc, !PT ;  /* 0x0000000300007212 */ /* 0x000fc800078efcff */
[----:B------:R-:W-:-:S07]  /*49d0*/  PRMT R4, R0, 0x7610, R4 ;  /* 0x0000761000047816 */ /* 0x000fce0000000004 */
.L_x_19681:
[----:B------:R-:W-:Y:S05]  /*49e0*/  BSYNC B0 ;  /* 0x0000000000007941 */ /* 0x000fea0003800000 */
.L_x_19680:
[----:B------:R3:W-:Y:S01]  /*49f0*/  STG.E.U8 desc[UR36][R8.64], R4 ;  /* 0x0000000408007986 */ /* 0x0007e2000c101124 */
[----:B------:R-:W-:Y:S05]  /*4a00*/  BRA `(.L_x_19655) ;  /* 0x00000004001c7947 */ /* 0x000fea0003800000 */
.L_x_19678:
        /* <DEDUP_REMOVED lines=18> */
.L_x_19685:
[----:B------:R-:W-:-:S04]  /*4b30*/  LOP3.LUT R3, R5, 0x80000000, RZ, 0xc0, !PT ;  /* 0x8000000005037812 */ /* 0x000fc800078ec0ff */
[----:B------:R-:W-:-:S04]  /*4b40*/  SHF.R.U32.HI R3, RZ, 0x18, R3 ;  /* 0x00000018ff037819 */ /* 0x000fc80000011603 */
[----:B------:R-:W-:-:S04]  /*4b50*/  LOP3.LUT R0, R0, R3, RZ, 0xfc, !PT ;  /* 0x0000000300007212 */ /* 0x000fc800078efcff */
[----:B------:R-:W-:-:S07]  /*4b60*/  PRMT R4, R0, 0x7610, R4 ;  /* 0x0000761000047816 */ /* 0x000fce0000000004 */
.L_x_19684:
[----:B------:R-:W-:Y:S05]  /*4b70*/  BSYNC B0 ;  /* 0x0000000000007941 */ /* 0x000fea0003800000 */
.L_x_19683:
[----:B------:R0:W-:Y:S01]  /*4b80*/  STG.E.U8 desc[UR36][R8.64], R4 ;  /* 0x0000000408007986 */ /* 0x0001e2000c101124 */
[----:B------:R-:W-:Y:S05]  /*4b90*/  BRA `(.L_x_19655) ;  /* 0x0000000000b87947 */ /* 0x000fea0003800000 */
.L_x_19677:
[----:B------:R-:W-:-:S13]  /*4ba0*/  ISETP.NE.AND P0, PT, R0, 0x1c, PT ;  /* 0x0000001c0000780c */ /* 0x000fda0003f05270 */
[----:B------:R-:W-:Y:S05]  /*4bb0*/  @!P0 BRA `(.L_x_19686) ;  /* 0x0000000000a88947 */ /* 0x000fea0003800000 */
[----:B------:R-:W-:-:S13]  /*4bc0*/  ISETP.NE.AND P0, PT, R0, 0x1d, PT ;  /* 0x0000001d0000780c */ /* 0x000fda0003f05270 */
[----:B------:R-:W-:Y:S05]  /*4bd0*/  @!P0 BRA `(.L_x_19687) ;  /* 0x0000000000908947 */ /* 0x000fea0003800000 */
[----:B------:R-:W-:-:S13]  /*4be0*/  ISETP.NE.AND P0, PT, R0, 0x2c, PT ;  /* 0x0000002c0000780c */ /* 0x000fda0003f05270 */
[----:B------:R-:W-:Y:S05]  /*4bf0*/  @P0 BRA `(.L_x_19660) ;  /* 0x0000000000440947 */ /* 0x000fea0003800000 */
[----:B------:R-:W-:-:S04]  /*4c00*/  LOP3.LUT R5, R5, 0xff, RZ, 0xc0, !PT ;  /* 0x000000ff05057812 */ /* 0x000fc800078ec0ff */
        /* <DEDUP_REMOVED lines=16> */
.L_x_19660:
        /* <DEDUP_REMOVED lines=16> */
.L_x_19688:
[----:B------:R-:W-:Y:S05]  /*4e10*/  BRA `(.L_x_19655) ;  /* 0x0000000000187947 */ /* 0x000fea0003800000 */
.L_x_19687:
[----:B------:R-:W-:Y:S01]  /*4e20*/  LOP3.LUT R4, R5, 0xff, RZ, 0xc0, !PT ;  /* 0x000000ff05047812 */ /* 0x000fe200078ec0ff */
[----:B------:R-:W-:-:S05]  /*4e30*/  IMAD.MOV.U32 R5, RZ, RZ, RZ ;  /* 0x000000ffff057224 */ /* 0x000fca00078e00ff */
[----:B------:R2:W-:Y:S01]  /*4e40*/  STG.E.64 desc[UR36][R8.64], R4 ;  /* 0x0000000408007986 */ /* 0x0005e2000c101b24 */
[----:B------:R-:W-:Y:S05]  /*4e50*/  BRA `(.L_x_19655) ;  /* 0x0000000000087947 */ /* 0x000fea0003800000 */
.L_x_19686:
[----:B------:R-:W-:-:S05]  /*4e60*/  LOP3.LUT R5, R5, 0xff, RZ, 0xc0, !PT ;  /* 0x000000ff05057812 */ /* 0x000fca00078ec0ff */
[----:B------:R0:W-:Y:S02]  /*4e70*/  STG.E desc[UR36][R8.64], R5 ;  /* 0x0000000508007986 */ /* 0x0001e4000c101924 */
.L_x_19655:
[----:B------:R-:W-:Y:S05]  /*4e80*/  BSYNC B6 ;  /* 0x0000000000067941 */ /* 0x000fea0003800000 */
.L_x_19654:
        /* <DEDUP_REMOVED lines=23> */
.L_x_19694:
[----:B------:R0:W-:Y:S01]  /*5000*/  STG.E.U8 desc[UR36][R8.64], R17 ;  /* 0x0000001108007986 */ /* 0x0001e2000c101124 */
[----:B------:R-:W-:Y:S05]  /*5010*/  BRA `(.L_x_19696) ;  /* 0x0000000c00987947 */ /* 0x000fea0003800000 */
.L_x_19693:
        /* <DEDUP_REMOVED lines=10> */
.L_x_19698:
[----:B------:R-:W-:-:S05]  /*50c0*/  LOP3.LUT R17, R17, 0xff, RZ, 0xc0, !PT ;  /* 0x000000ff11117812 */ /* 0x000fca00078ec0ff */
[----:B------:R0:W-:Y:S01]  /*50d0*/  STG.E desc[UR36][R8.64], R17 ;  /* 0x0000001108007986 */ /* 0x0001e2000c101924 */
[----:B------:R-:W-:Y:S05]  /*50e0*/  BRA `(.L_x_19696) ;  /* 0x0000000c00647947 */ /* 0x000fea0003800000 */
.L_x_19697:
[----:B------:R-:W-:-:S05]  /*50f0*/  LOP3.LUT R17, R17, 0xff, RZ, 0xc0, !PT ;  /* 0x000000ff11117812 */ /* 0x000fca00078ec0ff */
[----:B------:R0:W-:Y:S01]  /*5100*/  STG.E.U16 desc[UR36][R8.64], R17 ;  /* 0x0000001108007986 */ /* 0x0001e2000c101524 */
[----:B------:R-:W-:Y:S05]  /*5110*/  BRA `(.L_x_19696) ;  /* 0x0000000c00587947 */ /* 0x000fea0003800000 */
.L_x_19692:
        /* <DEDUP_REMOVED lines=10> */
.L_x_19700:
[----:B------:R-:W-:-:S04]  /*51c0*/  LOP3.LUT R17, R17, 0xff, RZ, 0xc0, !PT ;  /* 0x000000ff11117812 */ /* 0x000fc800078ec0ff */
[----:B------:R-:W0:Y:S02]  /*51d0*/  I2F.U16 R0, R17 ;  /* 0x0000001100007306 */ /* 0x000e240000101000 */
[----:B0-----:R-:W-:-:S05]  /*51e0*/  F2FP.F16.F32.PACK_AB R0, RZ, R0 ;  /* 0x00000000ff00723e */ /* 0x001fca00000000ff */
[----:B------:R0:W-:Y:S01]  /*51f0*/  STG.E.U16 desc[UR36][R8.64], R0 ;  /* 0x0000000008007986 */ /* 0x0001e2000c101524 */
[----:B------:R-:W-:Y:S05]  /*5200*/  BRA `(.L_x_19696) ;  /* 0x0000000c001c7947 */ /* 0x000fea0003800000 */
.L_x_19699:
        /* <DEDUP_REMOVED lines=11> */
.L_x_19702:
[----:B------:R-:W-:-:S06]  /*52c0*/  LOP3.LUT R17, R17, 0xff, RZ, 0xc0, !PT ;  /* 0x000000ff11117812 */ /* 0x000fcc00078ec0ff */
[----:B------:R-:W0:Y:S02]  /*52d0*/  I2F.U16 R17, R17 ;  /* 0x0000001100117306 */ /* 0x000e240000101000 */
[----:B0-----:R-:W-:-:S04]  /*52e0*/  F2FP.F16.F32.PACK_AB R3, RZ, R17 ;  /* 0x00000011ff03723e */ /* 0x001fc800000000ff */
[----:B------:R-:W-:-:S05]  /*52f0*/  PRMT R3, R3, 0x5410, RZ ;  /* 0x0000541003037816 */ /* 0x000fca00000000ff */
[----:B------:R0:W-:Y:S01]  /*5300*/  STG.E desc[UR36][R8.64], R3 ;  /* 0x0000000308007986 */ /* 0x0001e2000c101924 */
[----:B------:R-:W-:Y:S05]  /*5310*/  BRA `(.L_x_19696) ;  /* 0x0000000800d87947 */ /* 0x000fea0003800000 */
.L_x_19701:
[----:B------:R-:W-:-:S06]  /*5320*/  LOP3.LUT R4, R17, 0xff, RZ, 0xc0, !PT ;  /* 0x000000ff11047812 */ /* 0x000fcc00078ec0ff */
[----:B------:R-:W0:Y:S02]  /*5330*/  I2F.F64.U16 R4, R4 ;  /* 0x0000000400047312 */ /* 0x000e240000101800 */
[----:B0-----:R0:W-:Y:S01]  /*5340*/  STG.E.64 desc[UR36][R8.64], R4 ;  /* 0x0000000408007986 */ /* 0x0011e2000c101b24 */
[----:B------:R-:W-:Y:S05]  /*5350*/  BRA `(.L_x_19696) ;  /* 0x0000000800c87947 */ /* 0x000fea0003800000 */
.L_x_19691:
        /* <DEDUP_REMOVED lines=12> */
.L_x_19705:
[----:B------:R-:W-:Y:S02]  /*5420*/  LOP3.LUT R4, R17, 0xff, RZ, 0xc0, !PT ;  /* 0x000000ff11047812 */ /* 0x000fe400078ec0ff */
[----:B------:R-:W-:-:S04]  /*5430*/  CS2R R6, SRZ ;  /* 0x0000000000067805 */ /* 0x000fc8000001ff00 */
[----:B------:R-:W0:Y:S02]  /*5440*/  I2F.F64.U16 R4, R4 ;  /* 0x0000000400047312 */ /* 0x000e240000101800 */
[----:B0-----:R0:W-:Y:S01]  /*5450*/  STG.E.128 desc[UR36][R8.64], R4 ;  /* 0x0000000408007986 */ /* 0x0011e2000c101d24 */
[----:B------:R-:W-:Y:S05]  /*5460*/  BRA `(.L_x_19696) ;  /* 0x0000000800847947 */ /* 0x000fea0003800000 */
.L_x_19704:
        /* <DEDUP_REMOVED lines=22> */
.L_x_19709:
[----:B------:R-:W-:Y:S05]  /*55d0*/  BSYNC B0 ;  /* 0x0000000000007941 */ /* 0x000fea0003800000 */
.L_x_19708:
[----:B------:R-:W-:-:S05]  /*55e0*/  LOP3.LUT R5, R0, R5, RZ, 0xfc, !PT ;  /* 0x0000000500057212 */ /* 0x000fca00078efcff */
[----:B------:R0:W-:Y:S01]  /*55f0*/  STG.E.U8 desc[UR36][R8.64], R5 ;  /* 0x0000000508007986 */ /* 0x0001e2000c101124 */
[----:B------:R-:W-:Y:S05]  /*5600*/  BRA `(.L_x_19696) ;  /* 0x00000008001c7947 */ /* 0x000fea0003800000 */
.L_x_19707:
        /* <DEDUP_REMOVED lines=14> */
.L_x_19711:
[----:B------:R-:W-:Y:S01]  /*56f0*/  IMAD.MOV.U32 R0, RZ, RZ, 0x7f ;  /* 0x0000007fff007424 */ /* 0x000fe200078e00ff */
[----:B------:R-:W-:-:S04]  /*5700*/  ISETP.GT.U32.AND P0, PT, R3, 0x7f800000, PT ;  /* 0x7f8000000300780c */ /* 0x000fc80003f04070 */
[----:B------:R-:W-:-:S09]  /*5710*/  SEL R0, R0, 0x7c, P0 ;  /* 0x0000007c00007807 */ /* 0x000fd20000000000 */
.L_x_19712:
[----:B------:R-:W-:Y:S05]  /*5720*/  BSYNC B0 ;  /* 0x0000000000007941 */ /* 0x000fea0003800000 */
.L_x_19710:
[----:B------:R-:W-:-:S04]  /*5730*/  LOP3.LUT R3, R17, 0x80000000, RZ, 0xc0, !PT ;  /* 0x8000000011037812 */ /* 0x000fc800078ec0ff */
[----:B------:R-:W-:-:S04]  /*5740*/  SHF.R.U32.HI R3, RZ, 0x18, R3 ;  /* 0x00000018ff037819 */ /* 0x000fc80000011603 */
[----:B------:R-:W-:-:S05]  /*5750*/  LOP3.LUT R3, R0, R3, RZ, 0xfc, !PT ;  /* 0x0000000300037212 */ /* 0x000fca00078efcff */
[----:B------:R0:W-:Y:S01]  /*5760*/  STG.E.U8 desc[UR36][R8.64], R3 ;  /* 0x0000000308007986 */ /* 0x0001e2000c101124 */
[----:B------:R-:W-:Y:S05]  /*5770*/  BRA `(.L_x_19696) ;  /* 0x0000000400c07947 */ /* 0x000fea0003800000 */
.L_x_19706:
[----:B------:R-:W-:-:S04]  /*5780*/  LOP3.LUT R17, R17, 0xff, RZ, 0xc0, !PT ;  /* 0x000000ff11117812 */ /* 0x000fc800078ec0ff */
[----:B------:R-:W0:Y:S02]  /*5790*/  I2F.U16 R0, R17 ;  /* 0x0000001100007306 */ /* 0x000e240000101000 */
[----:B0-----:R-:W-:-:S05]  /*57a0*/  F2FP.BF16.F32.PACK_AB R0, RZ, R0 ;  /* 0x00000000ff00723e */ /* 0x001fca00000010ff */
[----:B------:R0:W-:Y:S01]  /*57b0*/  STG.E.U16 desc[UR36][R8.64], R0 ;  /* 0x0000000008007986 */ /* 0x0001e2000c101524 */
[----:B------:R-:W-:Y:S05]  /*57c0*/  BRA `(.L_x_19696) ;  /* 0x0000000400ac7947 */ /* 0x000fea0003800000 */
.L_x_19703:
        /* <DEDUP_REMOVED lines=11> */
.L_x_19715:
        /* <DEDUP_REMOVED lines=18> */
.L_x_19718:
[----:B------:R-:W-:-:S04]  /*59a0*/  LOP3.LUT R3, R17, 0x80000000, RZ, 0xc0, !PT ;  /* 0x8000000011037812 */ /* 0x000fc800078ec0ff */
[----:B------:R-:W-:-:S04]  /*59b0*/  SHF.R.U32.HI R3, RZ, 0x18, R3 ;  /* 0x00000018ff037819 */ /* 0x000fc80000011603 */
[----:B------:R-:W-:-:S04]  /*59c0*/  LOP3.LUT R0, R0, R3, RZ, 0xfc, !PT ;  /* 0x0000000300007212 */ /* 0x000fc800078efcff */
[----:B------:R-:W-:-:S07]  /*59d0*/  PRMT R4, R0, 0x7610, R4 ;  /* 0x0000761000047816 */ /* 0x000fce0000000004 */
.L_x_19717:
[----:B------:R-:W-:Y:S05]  /*59e0*/  BSYNC B0 ;  /* 0x0000000000007941 */ /* 0x000fea0003800000 */
.L_x_19716:
[----:B------:R3:W-:Y:S01]  /*59f0*/  STG.E.U8 desc[UR36][R8.64], R4 ;  /* 0x0000000408007986 */ /* 0x0007e2000c101124 */
[----:B------:R-:W-:Y:S05]  /*5a00*/  BRA `(.L_x_19696) ;  /* 0x00000004001c7947 */ /* 0x000fea0003800000 */
.L_x_19714:
        /* <DEDUP_REMOVED lines=18> */
.L_x_19721:
[----:B------:R-:W-:-:S04]  /*5b30*/  LOP3.LUT R3, R17, 0x80000000, RZ, 0xc0, !PT ;  /* 0x8000000011037812 */ /* 0x000fc800078ec0ff */
[----:B------:R-:W-:-:S04]  /*5b40*/  SHF.R.U32.HI R3, RZ, 0x18, R3 ;  /* 0x00000018ff037819 */ /* 0x000fc80000011603 */
[----:B------:R-:W-:-:S04]  /*5b50*/  LOP3.LUT R0, R0, R3, RZ, 0xfc, !PT ;  /* 0x0000000300007212 */ /* 0x000fc800078efcff */
[----:B------:R-:W-:-:S07]  /*5b60*/  PRMT R4, R0, 0x7610, R4 ;  /* 0x0000761000047816 */ /* 0x000fce0000000004 */
.L_x_19720:
[----:B------:R-:W-:Y:S05]  /*5b70*/  BSYNC B0 ;  /* 0x0000000000007941 */ /* 0x000fea0003800000 */
.L_x_19719:
[----:B------:R0:W-:Y:S01]  /*5b80*/  STG.E.U8 desc[UR36][R8.64], R4 ;  /* 0x0000000408007986 */ /* 0x0001e2000c101124 */
[----:B------:R-:W-:Y:S05]  /*5b90*/  BRA `(.L_x_19696) ;  /* 0x0000000000b87947 */ /* 0x000fea0003800000 */
.L_x_19713:
        /* <DEDUP_REMOVED lines=23> */
.L_x_19695:
        /* <DEDUP_REMOVED lines=16> */
.L_x_19724:
[----:B------:R-:W-:Y:S05]  /*5e10*/  BRA `(.L_x_19696) ;  /* 0x0000000000187947 */ /* 0x000fea0003800000 */
.L_x_19723:
[----:B------:R-:W-:Y:S01]  /*5e20*/  LOP3.LUT R4, R17, 0xff, RZ, 0xc0, !PT ;  /* 0x000000ff11047812 */ /* 0x000fe200078ec0ff */
[----:B------:R-:W-:-:S05]  /*5e30*/  IMAD.MOV.U32 R5, RZ, RZ, RZ ;  /* 0x000000ffff057224 */ /* 0x000fca00078e00ff */
[----:B------:R2:W-:Y:S01]  /*5e40*/  STG.E.64 desc[UR36][R8.64], R4 ;  /* 0x0000000408007986 */ /* 0x0005e2000c101b24 */
[----:B------:R-:W-:Y:S05]  /*5e50*/  BRA `(.L_x_19696) ;  /* 0x0000000000087947 */ /* 0x000fea0003800000 */
.L_x_19722:
[----:B------:R-:W-:-:S05]  /*5e60*/  LOP3.LUT R17, R17, 0xff, RZ, 0xc0, !PT ;  /* 0x000000ff11117812 */ /* 0x000fca00078ec0ff */
[----:B------:R0:W-:Y:S02]  /*5e70*/  STG.E desc[UR36][R8.64], R17 ;  /* 0x0000001108007986 */ /* 0x0001e4000c101924 */
.L_x_19696:
        /* <DEDUP_REMOVED lines=23> */
.L_x_19728:
[----:B------:R3:W-:Y:S01]  /*5ff0*/  STG.E.U8 desc[UR36][R8.64], R16 ;  /* 0x0000001008007986 */ /* 0x0007e2000c101124 */
[----:B------:R-:W-:Y:S05]  /*6000*/  BRA `(.L_x_19730) ;  /* 0x0000000c00987947 */ /* 0x000fea0003800000 */
.L_x_19727:
        /* <DEDUP_REMOVED lines=10> */
.L_x_19732:
[----:B------:R-:W-:-:S05]  /*60b0*/  LOP3.LUT R3, R16, 0xff, RZ, 0xc0, !PT ;  /* 0x000000ff10037812 */ /* 0x000fca00078ec0ff */
[----:B------:R2:W-:Y:S01]  /*60c0*/  STG.E desc[UR36][R8.64], R3 ;  /* 0x0000000308007986 */ /* 0x0005e2000c101924 */
[----:B------:R-:W-:Y:S05]  /*60d0*/  BRA `(.L_x_19730) ;  /* 0x0000000c00647947 */ /* 0x000fea0003800000 */
.L_x_19731:
[----:B------:R-:W-:-:S05]  /*60e0*/  LOP3.LUT R3, R16, 0xff, RZ, 0xc0, !PT ;  /* 0x000000ff10037812 */ /* 0x000fca00078ec0ff */
[----:B------:R0:W-:Y:S01]  /*60f0*/  STG.E.U16 desc[UR36][R8.64], R3 ;  /* 0x0000000308007986 */ /* 0x0001e2000c101524 */
[----:B------:R-:W-:Y:S05]  /*6100*/  BRA `(.L_x_19730) ;  /* 0x0000000c00587947 */ /* 0x000fea0003800000 */
.L_x_19726:
        /* <DEDUP_REMOVED lines=10> */
.L_x_19734:
[----:B------:R-:W-:-:S04]  /*61b0*/  LOP3.LUT R16, R16, 0xff, RZ, 0xc0, !PT ;  /* 0x000000ff10107812 */ /* 0x000fc800078ec0ff */
[----:B------:R-:W0:Y:S02]  /*61c0*/  I2F.U16 R0, R16 ;  /* 0x0000001000007306 */ /* 0x000e240000101000 */
[----:B0-----:R-:W-:-:S05]  /*61d0*/  F2FP.F16.F32.PACK_AB R0, RZ, R0 ;  /* 0x00000000ff00723e */ /* 0x001fca00000000ff */
[----:B------:R0:W-:Y:S01]  /*61e0*/  STG.E.U16 desc[UR36][R8.64], R0 ;  /* 0x0000000008007986 */ /* 0x0001e2000c101524 */
[----:B------:R-:W-:Y:S05]  /*61f0*/  BRA `(.L_x_19730) ;  /* 0x0000000c001c7947 */ /* 0x000fea0003800000 */
.L_x_19733:
        /* <DEDUP_REMOVED lines=11> */
.L_x_19736:
[----:B------:R-:W-:-:S06]  /*62b0*/  LOP3.LUT R16, R16, 0xff, RZ, 0xc0, !PT ;  /* 0x000000ff10107812 */ /* 0x000fcc00078ec0ff */
[----:B------:R-:W0:Y:S02]  /*62c0*/  I2F.U16 R16, R16 ;  /* 0x0000001000107306 */ /* 0x000e240000101000 */
[----:B0-----:R-:W-:-:S04]  /*62d0*/  F2FP.F16.F32.PACK_AB R3, RZ, R16 ;  /* 0x00000010ff03723e */ /* 0x001fc800000000ff */
[----:B------:R-:W-:-:S05]  /*62e0*/  PRMT R3, R3, 0x5410, RZ ;  /* 0x0000541003037816 */ /* 0x000fca00000000ff */
[----:B------:R0:W-:Y:S01]  /*62f0*/  STG.E desc[UR36][R8.64], R3 ;  /* 0x0000000308007986 */ /* 0x0001e2000c101924 */
[----:B------:R-:W-:Y:S05]  /*6300*/  BRA `(.L_x_19730) ;  /* 0x0000000800d87947 */ /* 0x000fea0003800000 */
.L_x_19735:
[----:B------:R-:W-:-:S06]  /*6310*/  LOP3.LUT R4, R16, 0xff, RZ, 0xc0, !PT ;  /* 0x000000ff10047812 */ /* 0x000fcc00078ec0ff */
[----:B------:R-:W0:Y:S02]  /*6320*/  I2F.F64.U16 R4, R4 ;  /* 0x0000000400047312 */ /* 0x000e240000101800 */
[----:B0-----:R0:W-:Y:S01]  /*6330*/  STG.E.64 desc[UR36][R8.64], R4 ;  /* 0x0000000408007986 */ /* 0x0011e2000c101b24 */
[----:B------:R-:W-:Y:S05]  /*6340*/  BRA `(.L_x_19730) ;  /* 0x0000000800c87947 */ /* 0x000fea0003800000 */
.L_x_19725:
        /* <DEDUP_REMOVED lines=12> */
.L_x_19739:
[----:B------:R-:W-:Y:S02]  /*6410*/  LOP3.LUT R4, R16, 0xff, RZ, 0xc0, !PT ;  /* 0x000000ff10047812 */ /* 0x000fe400078ec0ff */
[----:B------:R-:W-:-:S04]  /*6420*/  CS2R R6, SRZ ;  /* 0x0000000000067805 */ /* 0x000fc8000001ff00 */
[----:B------:R-:W0:Y:S02]  /*6430*/  I2F.F64.U16 R4, R4 ;  /* 0x0000000400047312 */ /* 0x000e240000101800 */
[----:B0-----:R0:W-:Y:S01]  /*6440*/  STG.E.128 desc[UR36][R8.64], R4 ;  /* 0x0000000408007986 */ /* 0x0011e2000c101d24 */
[----:B------:R-:W-:Y:S05]  /*6450*/  BRA `(.L_x_19730) ;  /* 0x0000000800847947 */ /* 0x000fea0003800000 */
.L_x_19738:
        /* <DEDUP_REMOVED lines=22> */
.L_x_19743:
[----:B------:R-:W-:Y:S05]  /*65c0*/  BSYNC B0 ;  /* 0x0000000000007941 */ /* 0x000fea0003800000 */
.L_x_19742:
[----:B------:R-:W-:-:S05]  /*65d0*/  LOP3.LUT R5, R0, R5, RZ, 0xfc, !PT ;  /* 0x0000000500057212 */ /* 0x000fca00078efcff */
[----:B------:R0:W-:Y:S01]  /*65e0*/  STG.E.U8 desc[UR36][R8.64], R5 ;  /* 0x0000000508007986 */ /* 0x0001e2000c101124 */
[----:B------:R-:W-:Y:S05]  /*65f0*/  BRA `(.L_x_19730) ;  /* 0x00000008001c7947 */ /* 0x000fea0003800000 */
.L_x_19741:
        /* <DEDUP_REMOVED lines=14> */
.L_x_19745:
[----:B------:R-:W-:Y:S01]  /*66e0*/  IMAD.MOV.U32 R0, RZ, RZ, 0x7f ;  /* 0x0000007fff007424 */ /* 0x000fe200078e00ff */
[----:B------:R-:W-:-:S04]  /*66f0*/  ISETP.GT.U32.AND P0, PT, R3, 0x7f800000, PT ;  /* 0x7f8000000300780c */ /* 0x000fc80003f04070 */
[----:B------:R-:W-:-:S09]  /*6700*/  SEL R0, R0, 0x7c, P0 ;  /* 0x0000007c00007807 */ /* 0x000fd20000000000 */
.L_x_19746:
[----:B------:R-:W-:Y:S05]  /*6710*/  BSYNC B0 ;  /* 0x0000000000007941 */ /* 0x000fea0003800000 */
.L_x_19744:
[----:B------:R-:W-:-:S04]  /*6720*/  LOP3.LUT R3, R5, 0x80000000, RZ, 0xc0, !PT ;  /* 0x8000000005037812 */ /* 0x000fc800078ec0ff */
[----:B------:R-:W-:-:S04]  /*6730*/  SHF.R.U32.HI R3, RZ, 0x18, R3 ;  /* 0x00000018ff037819 */ /* 0x000fc80000011603 */
[----:B------:R-:W-:-:S05]  /*6740*/  LOP3.LUT R3, R0, R3, RZ, 0xfc, !PT ;  /* 0x0000000300037212 */ /* 0x000fca00078efcff */
[----:B------:R0:W-:Y:S01]  /*6750*/  STG.E.U8 desc[UR36][R8.64], R3 ;  /* 0x0000000308007986 */ /* 0x0001e2000c101124 */
[----:B------:R-:W-:Y:S05]  /*6760*/  BRA `(.L_x_19730) ;  /* 0x0000000400c07947 */ /* 0x000fea0003800000 */
.L_x_19740:
[----:B------:R-:W-:-:S04]  /*6770*/  LOP3.LUT R16, R16, 0xff, RZ, 0xc0, !PT ;  /* 0x000000ff10107812 */ /* 0x000fc800078ec0ff */
[----:B------:R-:W0:Y:S02]  /*6780*/  I2F.U16 R0, R16 ;  /* 0x0000001000007306 */ /* 0x000e240000101000 */
[----:B0-----:R-:W-:-:S05]  /*6790*/  F2FP.BF16.F32.PACK_AB R0, RZ, R0 ;  /* 0x00000000ff00723e */ /* 0x001fca00000010ff */
[----:B------:R0:W-:Y:S01]  /*67a0*/  STG.E.U16 desc[UR36][R8.64], R0 ;  /* 0x0000000008007986 */ /* 0x0001e2000c101524 */
[----:B------:R-:W-:Y:S05]  /*67b0*/  BRA `(.L_x_19730) ;  /* 0x0000000400ac7947 */ /* 0x000fea0003800000 */
.L_x_19737:
        /* <DEDUP_REMOVED lines=11> */
.L_x_19749:
        /* <DEDUP_REMOVED lines=18> */
.L_x_19752:
[----:B------:R-:W-:-:S04]  /*6990*/  LOP3.LUT R3, R5, 0x80000000, RZ, 0xc0, !PT ;  /* 0x8000000005037812 */ /* 0x000fc800078ec0ff */
[----:B------:R-:W-:-:S04]  /*69a0*/  SHF.R.U32.HI R3, RZ, 0x18, R3 ;  /* 0x00000018ff037819 */ /* 0x000fc80000011603 */
[----:B------:R-:W-:-:S04]  /*69b0*/  LOP3.LUT R0, R0, R3, RZ, 0xfc, !PT ;  /* 0x0000000300007212 */ /* 0x000fc800078efcff */
[----:B------:R-:W-:-:S07]  /*69c0*/  PRMT R4, R0, 0x7610, R4 ;  /* 0x0000761000047816 */ /* 0x000fce0000000004 */
.L_x_19751:
[----:B------:R-:W-:Y:S05]  /*69d0*/  BSYNC B0 ;  /* 0x0000000000007941 */ /* 0x000fea0003800000 */
.L_x_19750:
[----:B------:R0:W-:Y:S01]  /*69e0*/  STG.E.U8 desc[UR36][R8.64], R4 ;  /* 0x0000000408007986 */ /* 0x0001e2000c101124 */
[----:B------:R-:W-:Y:S05]  /*69f0*/  BRA `(.L_x_19730) ;  /* 0x00000004001c7947 */ /* 0x000fea0003800000 */
.L_x_19748:
        /* <DEDUP_REMOVED lines=18> */
.L_x_19755:
[----:B------:R-:W-:-:S04]  /*6b20*/  LOP3.LUT R3, R5, 0x80000000, RZ, 0xc0, !PT ;  /* 0x8000000005037812 */ /* 0x000fc800078ec0ff */
[----:B------:R-:W-:-:S04]  /*6b30*/  SHF.R.U32.HI R3, RZ, 0x18, R3 ;  /* 0x00000018ff037819 */ /* 0x000fc80000011603 */
[----:B------:R-:W-:-:S04]  /*6b40*/  LOP3.LUT R0, R0, R3, RZ, 0xfc, !PT ;  /* 0x0000000300007212 */ /* 0x000fc800078efcff */
[----:B------:R-:W-:-:S07]  /*6b50*/  PRMT R4, R0, 0x7610, R4 ;  /* 0x0000761000047816 */ /* 0x000fce0000000004 */
.L_x_19754:
[----:B------:R-:W-:Y:S05]  /*6b60*/  BSYNC B0 ;  /* 0x0000000000007941 */ /* 0x000fea0003800000 */
.L_x_19753:
[----:B------:R0:W-:Y:S01]  /*6b70*/  STG.E.U8 desc[UR36][R8.64], R4 ;  /* 0x0000000408007986 */ /* 0x0001e2000c101124 */
[----:B------:R-:W-:Y:S05]  /*6b80*/  BRA `(.L_x_19730) ;  /* 0x0000000000b87947 */ /* 0x000fea0003800000 */
.L_x_19747:
        /* <DEDUP_REMOVED lines=23> */
.L_x_19729:
        /* <DEDUP_REMOVED lines=16> */
.L_x_19758:
[----:B------:R-:W-:Y:S05]  /*6e00*/  BRA `(.L_x_19730) ;  /* 0x0000000000187947 */ /* 0x000fea0003800000 */
.L_x_19757:
[----:B------:R-:W-:Y:S01]  /*6e10*/  LOP3.LUT R16, R16, 0xff, RZ, 0xc0, !PT ;  /* 0x000000ff10107812 */ /* 0x000fe200078ec0ff */
[----:B------:R-:W-:-:S05]  /*6e20*/  IMAD.MOV.U32 R17, RZ, RZ, RZ ;  /* 0x000000ffff117224 */ /* 0x000fca00078e00ff */
[----:B------:R0:W-:Y:S01]  /*6e30*/  STG.E.64 desc[UR36][R8.64], R16 ;  /* 0x0000001008007986 */ /* 0x0001e2000c101b24 */
[----:B------:R-:W-:Y:S05]  /*6e40*/  BRA `(.L_x_19730) ;  /* 0x0000000000087947 */ /* 0x000fea0003800000 */
.L_x_19756:
[----:B------:R-:W-:-:S05]  /*6e50*/  LOP3.LUT R3, R16, 0xff, RZ, 0xc0, !PT ;  /* 0x000000ff10037812 */ /* 0x000fca00078ec0ff */
[----:B------:R0:W-:Y:S02]  /*6e60*/  STG.E desc[UR36][R8.64], R3 ;  /* 0x0000000308007986 */ /* 0x0001e4000c101924 */
.L_x_19730:
[----:B------:R-:W-:-:S07]  /*6e70*/  VIADD R2, R2, 0x80 ;  /* 0x0000008002027836 */ /* 0x000fce0000000000 */
.L_x_19690:
[----:B------:R-:W-:Y:S05]  /*6e80*/  BSYNC B6 ;  /* 0x0000000000067941 */ /* 0x000fea0003800000 */
.L_x_19689:
        /* <DEDUP_REMOVED lines=21> */
.L_x_19762:
[----:B------:R-:W-:Y:S01]  /*6fe0*/  STG.E.U8 desc[UR36][R2.64], R19 ;  /* 0x0000001302007986 */ /* 0x000fe2000c101124 */
[----:B------:R-:W-:Y:S05]  /*6ff0*/  EXIT ;  /* 0x000000000000794d */ /* 0x000fea0003800000 */
.L_x_19761:
        /* <DEDUP_REMOVED lines=10> */
.L_x_19765:
[----:B------:R-:W-:-:S05]  /*70a0*/  LOP3.LUT R19, R19, 0xff, RZ, 0xc0, !PT ;  /* 0x000000ff13137812 */ /* 0x000fca00078ec0ff */
[----:B------:R-:W-:Y:S01]  /*70b0*/  STG.E desc[UR36][R2.64], R19 ;  /* 0x0000001302007986 */ /* 0x000fe2000c101924 */
[----:B------:R-:W-:Y:S05]  /*70c0*/  EXIT ;  /* 0x000000000000794d */ /* 0x000fea0003800000 */
.L_x_19764:
[----:B------:R-:W-:-:S05]  /*70d0*/  LOP3.LUT R19, R19, 0xff, RZ, 0xc0, !PT ;  /* 0x000000ff13137812 */ /* 0x000fca00078ec0ff */
[----:B------:R-:W-:Y:S01]  /*70e0*/  STG.E.U16 desc[UR36][R2.64], R19 ;  /* 0x0000001302007986 */ /* 0x000fe2000c101524 */
[----:B------:R-:W-:Y:S05]  /*70f0*/  EXIT ;  /* 0x000000000000794d */ /* 0x000fea0003800000 */
.L_x_19760:
        /* <DEDUP_REMOVED lines=10> */
.L_x_19767:
[----:B------:R-:W-:-:S04]  /*71a0*/  LOP3.LUT R19, R19, 0xff, RZ, 0xc0, !PT ;  /* 0x000000ff13137812 */ /* 0x000fc800078ec0ff */
[----:B------:R-:W0:Y:S02]  /*71b0*/  I2F.U16 R0, R19 ;  /* 0x0000001300007306 */ /* 0x000e240000101000 */
[----:B0-----:R-:W-:-:S05]  /*71c0*/  F2FP.F16.F32.PACK_AB R0, RZ, R0 ;  /* 0x00000000ff00723e */ /* 0x001fca00000000ff */
[----:B------:R-:W-:Y:S01]  /*71d0*/  STG.E.U16 desc[UR36][R2.64], R0 ;  /* 0x0000000002007986 */ /* 0x000fe2000c101524 */
[----:B------:R-:W-:Y:S05]  /*71e0*/  EXIT ;  /* 0x000000000000794d */ /* 0x000fea0003800000 */
.L_x_19766:
        /* <DEDUP_REMOVED lines=11> */
.L_x_19769:
[----:B------:R-:W-:-:S06]  /*72a0*/  LOP3.LUT R19, R19, 0xff, RZ, 0xc0, !PT ;  /* 0x000000ff13137812 */ /* 0x000fcc00078ec0ff */
[----:B------:R-:W0:Y:S02]  /*72b0*/  I2F.U16 R19, R19 ;  /* 0x0000001300137306 */ /* 0x000e240000101000 */
[----:B0-----:R-:W-:-:S04]  /*72c0*/  F2FP.F16.F32.PACK_AB R5, RZ, R19 ;  /* 0x00000013ff05723e */ /* 0x001fc800000000ff */
[----:B------:R-:W-:-:S05]  /*72d0*/  PRMT R5, R5, 0x5410, RZ ;  /* 0x0000541005057816 */ /* 0x000fca00000000ff */
[----:B------:R-:W-:Y:S01]  /*72e0*/  STG.E desc[UR36][R2.64], R5 ;  /* 0x0000000502007986 */ /* 0x000fe2000c101924 */
[----:B------:R-:W-:Y:S05]  /*72f0*/  EXIT ;  /* 0x000000000000794d */ /* 0x000fea0003800000 */
.L_x_19768:
[----:B------:R-:W-:-:S06]  /*7300*/  LOP3.LUT R4, R19, 0xff, RZ, 0xc0, !PT ;  /* 0x000000ff13047812 */ /* 0x000fcc00078ec0ff */
[----:B------:R-:W0:Y:S02]  /*7310*/  I2F.F64.U16 R4, R4 ;  /* 0x0000000400047312 */ /* 0x000e240000101800 */
[----:B0-----:R-:W-:Y:S01]  /*7320*/  STG.E.64 desc[UR36][R2.64], R4 ;  /* 0x0000000402007986 */ /* 0x001fe2000c101b24 */
[----:B------:R-:W-:Y:S05]  /*7330*/  EXIT ;  /* 0x000000000000794d */ /* 0x000fea0003800000 */
.L_x_19759:
        /* <DEDUP_REMOVED lines=12> */
.L_x_19772:
[----:B------:R-:W-:Y:S02]  /*7400*/  LOP3.LUT R4, R19, 0xff, RZ, 0xc0, !PT ;  /* 0x000000ff13047812 */ /* 0x000fe400078ec0ff */
[----:B------:R-:W-:-:S04]  /*7410*/  CS2R R6, SRZ ;  /* 0x0000000000067805 */ /* 0x000fc8000001ff00 */
[----:B------:R-:W0:Y:S02]  /*7420*/  I2F.F64.U16 R4, R4 ;  /* 0x0000000400047312 */ /* 0x000e240000101800 */
[----:B0-----:R-:W-:Y:S01]  /*7430*/  STG.E.128 desc[UR36][R2.64], R4 ;  /* 0x0000000402007986 */ /* 0x001fe2000c101d24 */
[----:B------:R-:W-:Y:S05]  /*7440*/  EXIT ;  /* 0x000000000000794d */ /* 0x000fea0003800000 */
.L_x_19771:
        /* <DEDUP_REMOVED lines=22> */
.L_x_19776:
[----:B------:R-:W-:Y:S05]  /*75b0*/  BSYNC B0 ;  /* 0x0000000000007941 */ /* 0x000fea0003800000 */
.L_x_19775:
[----:B------:R-:W-:-:S05]  /*75c0*/  LOP3.LUT R5, R0, R5, RZ, 0xfc, !PT ;  /* 0x0000000500057212 */ /* 0x000fca00078efcff */
[----:B------:R-:W-:Y:S01]  /*75d0*/  STG.E.U8 desc[UR36][R2.64], R5 ;  /* 0x0000000502007986 */ /* 0x000fe2000c101124 */
[----:B------:R-:W-:Y:S05]  /*75e0*/  EXIT ;  /* 0x000000000000794d */ /* 0x000fea0003800000 */
.L_x_19774:
        /* <DEDUP_REMOVED lines=14> */
.L_x_19778:
[----:B------:R-:W-:Y:S01]  /*76d0*/  IMAD.MOV.U32 R0, RZ, RZ, 0x7f ;  /* 0x0000007fff007424 */ /* 0x000fe200078e00ff */
[----:B------:R-:W-:-:S04]  /*76e0*/  ISETP.GT.U32.AND P0, PT, R4, 0x7f800000, PT ;  /* 0x7f8000000400780c */ /* 0x000fc80003f04070 */
[----:B------:R-:W-:-:S09]  /*76f0*/  SEL R0, R0, 0x7c, P0 ;  /* 0x0000007c00007807 */ /* 0x000fd20000000000 */
.L_x_19779:
[----:B------:R-:W-:Y:S05]  /*7700*/  BSYNC B0 ;  /* 0x0000000000007941 */ /* 0x000fea0003800000 */
.L_x_19777:
[----:B------:R-:W-:-:S04]  /*7710*/  LOP3.LUT R4, R19, 0x80000000, RZ, 0xc0, !PT ;  /* 0x8000000013047812 */ /* 0x000fc800078ec0ff */
[----:B------:R-:W-:-:S04]  /*7720*/  SHF.R.U32.HI R5, RZ, 0x18, R4 ;  /* 0x00000018ff057819 */ /* 0x000fc80000011604 */
[----:B------:R-:W-:-:S05]  /*7730*/  LOP3.LUT R5, R0, R5, RZ, 0xfc, !PT ;  /* 0x0000000500057212 */ /* 0x000fca00078efcff */
[----:B------:R-:W-:Y:S01]  /*7740*/  STG.E.U8 desc[UR36][R2.64], R5 ;  /* 0x0000000502007986 */ /* 0x000fe2000c101124 */
[----:B------:R-:W-:Y:S05]  /*7750*/  EXIT ;  /* 0x000000000000794d */ /* 0x000fea0003800000 */
.L_x_19773:
[----:B------:R-:W-:-:S04]  /*7760*/  LOP3.LUT R19, R19, 0xff, RZ, 0xc0, !PT ;  /* 0x000000ff13137812 */ /* 0x000fc800078ec0ff */
[----:B------:R-:W0:Y:S02]  /*7770*/  I2F.U16 R0, R19 ;  /* 0x0000001300007306 */ /* 0x000e240000101000 */
[----:B0-----:R-:W-:-:S05]  /*7780*/  F2FP.BF16.F32.PACK_AB R0, RZ, R0 ;  /* 0x00000000ff00723e */ /* 0x001fca00000010ff */
[----:B------:R-:W-:Y:S01]  /*7790*/  STG.E.U16 desc[UR36][R2.64], R0 ;  /* 0x0000000002007986 */ /* 0x000fe2000c101524 */
[----:B------:R-:W-:Y:S05]  /*77a0*/  EXIT ;  /* 0x000000000000794d */ /* 0x000fea0003800000 */
.L_x_19770:
        /* <DEDUP_REMOVED lines=11> */
.L_x_19782:
        /* <DEDUP_REMOVED lines=18> */
.L_x_19785:
[----:B------:R-:W-:-:S04]  /*7980*/  LOP3.LUT R0, R19, 0x80000000, RZ, 0xc0, !PT ;  /* 0x8000000013007812 */ /* 0x000fc800078ec0ff */
[----:B------:R-:W-:-:S04]  /*7990*/  SHF.R.U32.HI R5, RZ, 0x18, R0 ;  /* 0x00000018ff057819 */ /* 0x000fc80000011600 */
[----:B------:R-:W-:-:S04]  /*79a0*/  LOP3.LUT R4, R4, R5, RZ, 0xfc, !PT ;  /* 0x0000000504047212 */ /* 0x000fc800078efcff */
[----:B------:R-:W-:-:S07]  /*79b0*/  PRMT R0, R4, 0x7610, R0 ;  /* 0x0000761004007816 */ /* 0x000fce0000000000 */
.L_x_19784:
[----:B------:R-:W-:Y:S05]  /*79c0*/  BSYNC B0 ;  /* 0x0000000000007941 */ /* 0x000fea0003800000 */
.L_x_19783:
[----:B------:R-:W-:Y:S01]  /*79d0*/  STG.E.U8 desc[UR36][R2.64], R0 ;  /* 0x0000000002007986 */ /* 0x000fe2000c101124 */
[----:B------:R-:W-:Y:S05]  /*79e0*/  EXIT ;  /* 0x000000000000794d */ /* 0x000fea0003800000 */
.L_x_19781:
        /* <DEDUP_REMOVED lines=18> */
.L_x_19788:
[----:B------:R-:W-:-:S04]  /*7b10*/  LOP3.LUT R0, R19, 0x80000000, RZ, 0xc0, !PT ;  /* 0x8000000013007812 */ /* 0x000fc800078ec0ff */
[----:B------:R-:W-:-:S04]  /*7b20*/  SHF.R.U32.HI R5, RZ, 0x18, R0 ;  /* 0x00000018ff057819 */ /* 0x000fc80000011600 */
[----:B------:R-:W-:-:S04]  /*7b30*/  LOP3.LUT R4, R4, R5, RZ, 0xfc, !PT ;  /* 0x0000000504047212 */ /* 0x000fc800078efcff */
[----:B------:R-:W-:-:S07]  /*7b40*/  PRMT R0, R4, 0x7610, R0 ;  /* 0x0000761004007816 */ /* 0x000fce0000000000 */
.L_x_19787:
[----:B------:R-:W-:Y:S05]  /*7b50*/  BSYNC B0 ;  /* 0x0000000000007941 */ /* 0x000fea0003800000 */
.L_x_19786:
[----:B------:R-:W-:Y:S01]  /*7b60*/  STG.E.U8 desc[UR36][R2.64], R0 ;  /* 0x0000000002007986 */ /* 0x000fe2000c101124 */
[----:B------:R-:W-:Y:S05]  /*7b70*/  EXIT ;  /* 0x000000000000794d */ /* 0x000fea0003800000 */
.L_x_19780:
        /* <DEDUP_REMOVED lines=23> */
.L_x_19763:
        /* <DEDUP_REMOVED lines=16> */
.L_x_19791:
[----:B------:R-:W-:Y:S05]  /*7df0*/  EXIT ;  /* 0x000000000000794d */ /* 0x000fea0003800000 */
.L_x_19790:
[----:B------:R-:W-:Y:S01]  /*7e00*/  LOP3.LUT R4, R19, 0xff, RZ, 0xc0, !PT ;  /* 0x000000ff13047812 */ /* 0x000fe200078ec0ff */
[----:B------:R-:W-:-:S05]  /*7e10*/  IMAD.MOV.U32 R5, RZ, RZ, RZ ;  /* 0x000000ffff057224 */ /* 0x000fca00078e00ff */
[----:B------:R-:W-:Y:S01]  /*7e20*/  STG.E.64 desc[UR36][R2.64], R4 ;  /* 0x0000000402007986 */ /* 0x000fe2000c101b24 */
[----:B------:R-:W-:Y:S05]  /*7e30*/  EXIT ;  /* 0x000000000000794d */ /* 0x000fea0003800000 */
.L_x_19789:
[----:B------:R-:W-:-:S05]  /*7e40*/  LOP3.LUT R19, R19, 0xff, RZ, 0xc0, !PT ;  /* 0x000000ff13137812 */ /* 0x000fca00078ec0ff */
[----:B------:R-:W-:Y:S01]  /*7e50*/  STG.E desc[UR36][R2.64], R19 ;  /* 0x0000001302007986 */ /* 0x000fe2000c101924 */
[----:B------:R-:W-:Y:S05]  /*7e60*/  EXIT ;  /* 0x000000000000794d */ /* 0x000fea0003800000 */
.L_x_19792:
        /* <DEDUP_REMOVED lines=9> */
.L_x_32212:


//--------------------- .text._ZN2at6native18elementwise_kernelILi128ELi4EZNS0_22gpu_kernel_impl_nocastINS0_13BUnaryFunctorIhhhZZZNS0_21heaviside_kernel_cudaERNS_18TensorIteratorBaseEENKUlvE_clEvENKUlvE_clEvEUlhhE_EEEEvS5_RKT_EUliE_EEviT1_ --------------------------
	.section	.text._ZN2at6native18elementwise_kernelILi128ELi4EZNS0_22gpu_kernel_impl_nocastINS0_13BUnaryFunctorIhhhZZZNS0_21heaviside_kernel_cudaERNS_18TensorIteratorBaseEENKUlvE_clEvENKUlvE_clEvEUlhhE_EEEEvS5_RKT_EUliE_EEviT1_,"ax",@progbits
	.align	128
        .global         _ZN2at6native18elementwise_kernelILi128ELi4EZNS0_22gpu_kernel_impl_nocastINS0_13BUnaryFunctorIhhhZZZNS0_21heaviside_kernel_cudaERNS_18TensorIteratorBaseEENKUlvE_clEvENKUlvE_clEvEUlhhE_EEEEvS5_RKT_EUliE_EEviT1_
        .type           _ZN2at6native18elementwise_kernelILi128ELi4EZNS0_22gpu_kernel_impl_nocastINS0_13BUnaryFunctorIhhhZZZNS0_21heaviside_kernel_cudaERNS_18TensorIteratorBaseEENKUlvE_clEvENKUlvE_clEvEUlhhE_EEEEvS5_RKT_EUliE_EEviT1_,@function
        .size           _ZN2at6native18elementwise_kernelILi128ELi4EZNS0_22gpu_kernel_impl_nocastINS0_13BUnaryFunctorIhhhZZZNS0_21heaviside_kernel_cudaERNS_18TensorIteratorBaseEENKUlvE_clEvENKUlvE_clEvEUlhhE_EEEEvS5_RKT_EUliE_EEviT1_,(.L_x_32213 - _ZN2at6native18elementwise_kernelILi128ELi4EZNS0_22gpu_kernel_impl_nocastINS0_13BUnaryFunctorIhhhZZZNS0_21heaviside_kernel_cudaERNS_18TensorIteratorBaseEENKUlvE_clEvENKUlvE_clEvEUlhhE_EEEEvS5_RKT_EUliE_EEviT1_)
        .other          _ZN2at6native18elementwise_kernelILi128ELi4EZNS0_22gpu_kernel_impl_nocastINS0_13BUnaryFunctorIhhhZZZNS0_21heaviside_kernel_cudaERNS_18TensorIteratorBaseEENKUlvE_clEvENKUlvE_clEvEUlhhE_EEEEvS5_RKT_EUliE_EEviT1_,@"STO_CUDA_ENTRY STV_DEFAULT"
_ZN2at6native18elementwise_kernelILi128ELi4EZNS0_22gpu_kernel_impl_nocastINS0_13BUnaryFunctorIhhhZZZNS0_21heaviside_kernel_cudaERNS_18TensorIteratorBaseEENKUlvE_clEvENKUlvE_clEvEUlhhE_EEEEvS5_RKT_EUliE_EEviT1_:
.text._ZN2at6native18elementwise_kernelILi128ELi4EZNS0_22gpu_kernel_impl_nocastINS0_13BUnaryFunctorIhhhZZZNS0_21heaviside_kernel_cudaERNS_18TensorIteratorBaseEENKUlvE_clEvENKUlvE_clEvEUlhhE_EEEEvS5_RKT_EUliE_EEviT1_:
        /* <DEDUP_REMOVED lines=314> */
.L_x_19795:
        /* <DEDUP_REMOVED lines=8> */
[C---:B--2---:R-:W-:Y:S02]  /*1420*/  ISETP.NE.AND P0, PT, R6.reuse, RZ, PT ;  /* 0x000000ff0600720c */ /* 0x044fe40003f05270 */
[----:B------:R-:W-:Y:S02]  /*1430*/  ISETP.NE.AND P1, PT, R6, RZ, PT ;  /* 0x000000ff0600720c */ /* 0x000fe40003f25270 */
[----:B------:R-:W-:-:S04]  /*1440*/  SEL R9, RZ, 0x1, !P0 ;  /* 0x00000001ff097807 */ /* 0x000fc80004000000 */
[----:B------:R-:W-:-:S05]  /*1450*/  SEL R9, R0, R9, !P1 ;  /* 0x0000000900097207 */ /* 0x000fca0004800000 */
[----:B------:R0:W-:Y:S02]  /*1460*/  STG.E.U8 desc[UR4][R4.64], R9 ;  /* 0x0000000904007986 */ /* 0x0001e4000c101104 */
.L_x_19794:
[----:B------:R-:W-:Y:S05]  /*1470*/  BSYNC B0 ;  /* 0x0000000000007941 */ /* 0x000fea0003800000 */
.L_x_19793:
        /* <DEDUP_REMOVED lines=305> */
.L_x_19798:
        /* <DEDUP_REMOVED lines=317> */
.L_x_19799:
        /* <DEDUP_REMOVED lines=13> */
.L_x_19797:
[----:B------:R-:W-:Y:S05]  /*3c30*/  BSYNC B0 ;  /* 0x0000000000007941 */ /* 0x000fea0003800000 */
.L_x_19796:
        /* <DEDUP_REMOVED lines=304> */
.L_x_19800:
[----:B------:R-:W-:Y:S02]  /*4f40*/  ULDC.64 UR6, c[0x0][0x418] ;  /* 0x0001060000067ab9 */ /* 0x000fe40000000a00 */
[----:B------:R-:W-:-:S04]  /*4f50*/  IADD3 R2, P0, R2, UR6, RZ ;  /* 0x0000000602027c10 */ /* 0x000fc8000ff1e0ff */
[----:B------:R-:W-:Y:S01]  /*4f60*/  IADD3.X R3, RZ, UR7, RZ, P0, !PT ;  /* 0x00000007ff037c10 */ /* 0x000fe200087fe4ff */
[----:B------:R-:W-:-:S04]  /*4f70*/  ULDC.64 UR6, c[0x0][0x410] ;  /* 0x0001040000067ab9 */ /* 0x000fc80000000a00 */
[----:B------:R-:W2:Y:S01]  /*4f80*/  LDG.E.U8 R2, desc[UR4][R2.64] ;  /* 0x0000000402027981 */ /* 0x000ea2000c1e1100 */
[----:B------:R-:W-:-:S04]  /*4f90*/  IADD3 R4, P2, R5, UR6, RZ ;  /* 0x0000000605047c10 */ /* 0x000fc8000ff5e0ff */
[----:B------:R-:W-:Y:S02]  /*4fa0*/  IADD3.X R5, RZ, UR7, RZ, P2, !PT ;  /* 0x00000007ff057c10 */ /* 0x000fe400097fe4ff */
[C---:B--2---:R-:W-:Y:S02]  /*4fb0*/  ISETP.NE.AND P1, PT, R2.reuse, RZ, PT ;  /* 0x000000ff0200720c */ /* 0x044fe40003f25270 */
[----:B------:R-:W-:-:S11]  /*4fc0*/  ISETP.NE.AND P0, PT, R2, RZ, PT ;  /* 0x000000ff0200720c */ /* 0x000fd60003f05270 */
[----:B------:R-:W-:-:S05]  /*4fd0*/  @P1 SEL R0, RZ, 0x1, !P0 ;  /* 0x00000001ff001807 */ /* 0x000fca0004000000 */
[----:B------:R-:W-:Y:S01]  /*4fe0*/  STG.E.U8 desc[UR4][R4.64], R0 ;  /* 0x0000000004007986 */ /* 0x000fe2000c101104 */
[----:B------:R-:W-:Y:S05]  /*4ff0*/  EXIT ;  /* 0x000000000000794d */ /* 0x000fea0003800000 */
.L_x_19801:
        /* <DEDUP_REMOVED lines=16> */
.L_x_32213:


//--------------------- .text._ZN2at6native27unrolled_elementwise_kernelINS0_13BUnaryFunctorIhhhZZZNS0_21heaviside_kernel_cudaERNS_18TensorIteratorBaseEENKUlvE_clEvENKUlvE_clEvEUlhhE_EESt5arrayIPcLm2EELi4E23TrivialOffsetCalculatorILi1EjESD_NS0_6memory15LoadWithoutCastENSE_16StoreWithoutCastEEEviT_T0_T2_T3_T4_T5_ --------------------------
	.section	.text._ZN2at6native27unrolled_elementwise_kernelINS0_13BUnaryFunctorIhhhZZZNS0_21heaviside_kernel_cudaERNS_18TensorIteratorBaseEENKUlvE_clEvENKUlvE_clEvEUlhhE_EESt5arrayIPcLm2EELi4E23TrivialOffsetCalculatorILi1EjESD_NS0_6memory15LoadWithoutCastENSE_16StoreWithoutCastEEEviT_T0_T2_T3_T4_T5_,"ax",@progbits
	.align	128
        .global         _ZN2at6native27unrolled_elementwise_kernelINS0_13BUnaryFunctorIhhhZZZNS0_21heaviside_kernel_cudaERNS_18TensorIteratorBaseEENKUlvE_clEvENKUlvE_clEvEUlhhE_EESt5arrayIPcLm2EELi4E23TrivialOffsetCalculatorILi1EjESD_NS0_6memory15LoadWithoutCastENSE_16StoreWithoutCastEEEviT_T0_T2_T3_T4_T5_
        .type           _ZN2at6native27unrolled_elementwise_kernelINS0_13BUnaryFunctorIhhhZZZNS0_21heaviside_kernel_cudaERNS_18TensorIteratorBaseEENKUlvE_clEvENKUlvE_clEvEUlhhE_EESt5arrayIPcLm2EELi4E23TrivialOffsetCalculatorILi1EjESD_NS0_6memory15LoadWithoutCastENSE_16StoreWithoutCastEEEviT_T0_T2_T3_T4_T5_,@function
        .size           _ZN2at6native27unrolled_elementwise_kernelINS0_13BUnaryFunctorIhhhZZZNS0_21heaviside_kernel_cudaERNS_18TensorIteratorBaseEENKUlvE_clEvENKUlvE_clEvEUlhhE_EESt5arrayIPcLm2EELi4E23TrivialOffsetCalculatorILi1EjESD_NS0_6memory15LoadWithoutCastENSE_16StoreWithoutCastEEEviT_T0_T2_T3_T4_T5_,(.L_x_32214 - _ZN2at6native27unrolled_elementwise_kernelINS0_13BUnaryFunctorIhhhZZZNS0_21heaviside_kernel_cudaERNS_18TensorIteratorBaseEENKUlvE_clEvENKUlvE_clEvEUlhhE_EESt5arrayIPcLm2EELi4E23TrivialOffsetCalculatorILi1EjESD_NS0_6memory15LoadWithoutCastENSE_16StoreWithoutCastEEEviT_T0_T2_T3_T4_T5_)
        .other          _ZN2at6native27unrolled_elementwise_kernelINS0_13BUnaryFunctorIhhhZZZNS0_21heaviside_kernel_cudaERNS_18TensorIteratorBaseEENKUlvE_clEvENKUlvE_clEvEUlhhE_EESt5arrayIPcLm2EELi4E23TrivialOffsetCalculatorILi1EjESD_NS0_6memory15LoadWithoutCastENSE_16StoreWithoutCastEEEviT_T0_T2_T3_T4_T5_,@"STO_CUDA_ENTRY STV_DEFAULT"
_ZN2at6native27unrolled_elementwise_kernelINS0_13BUnaryFunctorIhhhZZZNS0_21heaviside_kernel_cudaERNS_18TensorIteratorBaseEENKUlvE_clEvENKUlvE_clEvEUlhhE_EESt5arrayIPcLm2EELi4E23TrivialOffsetCalculatorILi1EjESD_NS0_6memory15LoadWithoutCastENSE_16StoreWithoutCastEEEviT_T0_T2_T3_T4_T5_:
.text._ZN2at6native27unrolled_elementwise_kernelINS0_13BUnaryFunctorIhhhZZZNS0_21heaviside_kernel_cudaERNS_18TensorIteratorBaseEENKUlvE_clEvENKUlvE_clEvEUlhhE_EESt5arrayIPcLm2EELi4E23TrivialOffsetCalculatorILi1EjESD_NS0_6memory15LoadWithoutCastENSE_16StoreWithoutCastEEEviT_T0_T2_T3_T4_T5_:
[----:B------:R-:W-:Y:S01]  /*0000*/  LDC R1, c[0x0][0x28] ;  /* 0x00000a00ff017b82 */ /* 0x000fe20000000800 */
[----:B------:R-:W0:Y:S07]  /*0010*/  S2R R2, SR_CTAID.X ;  /* 0x0000000000027919 */ /* 0x000e2e0000002500 */
[----:B------:R-:W0:Y:S01]  /*0020*/  LDC R5, c[0x0][0x210] ;  /* 0x00008400ff057b82 */ /* 0x000e220000000800 */
[----:B------:R-:W-:Y:S01]  /*0030*/  ULDC.64 UR4, c[0x0][0x208] ;  /* 0x0000820000047ab9 */ /* 0x000fe20000000a00 */
[----:B------:R-:W-:Y:S01]  /*0040*/  PRMT R12, RZ, 0x7610, R12 ;  /* 0x00007610ff0c7816 */ /* 0x000fe2000000000c */
        /* <DEDUP_REMOVED lines=11> */
[----:B0-----:R-:W-:-:S04]  /*0100*/  @!P0 IADD3 R6, P3, R7, R8, RZ ;  /* 0x0000000807068210 */ /* 0x001fc80007f7e0ff */
[----:B------:R-:W-:Y:S01]  /*0110*/  ISETP.GE.AND P5, PT, R13, R0, PT ;  /* 0x000000000d00720c */ /* 0x000fe20003fa6270 */
[----:B------:R-:W-:-:S12]  /*0120*/  @!P0 IMAD.X R7, RZ, RZ, R9, P3 ;  /* 0x000000ffff078224 */ /* 0x000fd800018e0609 */
[----:B------:R-:W0:Y:S01]  /*0130*/  @!P5 LDC.64 R4, c[0x0][0x220] ;  /* 0x00008800ff04db82 */ /* 0x000e220000000a00 */
[----:B------:R-:W-:Y:S01]  /*0140*/  @!P5 IMAD R17, R2, 0x200, R13 ;  /* 0x000002000211d824 */ /* 0x000fe200078e020d */
[----:B-1----:R-:W-:Y:S01]  /*0150*/  @!P2 IADD3 R8, P4, R11, R14, RZ ;  /* 0x0000000e0b08a210 */ /* 0x002fe20007f9e0ff */
[----:B------:R-:W-:-:S04]  /*0160*/  @!P5 VIADD R13, R13, 0x80 ;  /* 0x000000800d0dd836 */ /* 0x000fc80000000000 */
[--C-:B------:R-:W-:Y:S01]  /*0170*/  @!P2 IMAD.X R9, RZ, RZ, R15.reuse, P4 ;  /* 0x000000ffff09a224 */ /* 0x100fe200020e060f */
[----:B------:R-:W-:Y:S02]  /*0180*/  PRMT R15, RZ, 0x7610, R15 ;  /* 0x00007610ff0f7816 */ /* 0x000fe4000000000f */
[----:B------:R-:W-:Y:S02]  /*0190*/  PRMT R14, RZ, 0x7610, R14 ;  /* 0x00007610ff0e7816 */ /* 0x000fe4000000000e */
[----:B------:R-:W2:Y:S01]  /*01a0*/  @!P2 LDG.E.U8 R12, desc[UR4][R8.64] ;  /* 0x00000004080ca981 */ /* 0x000ea2000c1e1100 */
[----:B------:R-:W-:-:S03]  /*01b0*/  ISETP.GE.AND P1, PT, R13, R0, PT ;  /* 0x000000000d00720c */ /* 0x000fc60003f26270 */
[----:B------:R1:W3:Y:S01]  /*01c0*/  @!P0 LDG.E.U8 R15, desc[UR4][R6.64] ;  /* 0x00000004060f8981 */ /* 0x0002e2000c1e1100 */
[----:B0-----:R-:W-:-:S09]  /*01d0*/  @!P5 IADD3 R10, P6, R17, R4, RZ ;  /* 0x00000004110ad210 */ /* 0x001fd20007fde0ff */
[----:B------:R-:W0:Y:S01]  /*01e0*/  @!P1 LDC.64 R16, c[0x0][0x220] ;  /* 0x00008800ff109b82 */ /* 0x000e220000000a00 */
[----:B------:R-:W-:-:S05]  /*01f0*/  @!P5 IMAD.X R11, RZ, RZ, R5, P6 ;  /* 0x000000ffff0bd224 */ /* 0x000fca00030e0605 */
[----:B------:R-:W4:Y:S01]  /*0200*/  @!P5 LDG.E.U8 R14, desc[UR4][R10.64] ;  /* 0x000000040a0ed981 */ /* 0x000f22000c1e1100 */
[----:B------:R-:W-:-:S05]  /*0210*/  @!P1 IMAD R5, R2, 0x200, R13 ;  /* 0x0000020002059824 */ /* 0x000fca00078e020d */
[----:B0-----:R-:W-:-:S05]  /*0220*/  @!P1 IADD3 R4, P2, R5, R16, RZ ;  /* 0x0000001005049210 */ /* 0x001fca0007f5e0ff */
[----:B------:R-:W-:Y:S02]  /*0230*/  @!P1 IMAD.X R5, RZ, RZ, R17, P2 ;  /* 0x000000ffff059224 */ /* 0x000fe400010e0611 */
[----:B------:R-:W0:Y:S01]  /*0240*/  @!P0 LDC.64 R16, c[0x0][0x218] ;  /* 0x00008600ff108b82 */ /* 0x000e220000000a00 */
[----:B------:R-:W-:Y:S01]  /*0250*/  PRMT R13, RZ, 0x7610, R13 ;  /* 0x00007610ff0d7816 */ /* 0x000fe2000000000d */
[----:B-1----:R-:W-:Y:S02]  /*0260*/  VIADD R6, R3, 0x80 ;  /* 0x0000008003067836 */ /* 0x002fe40000000000 */
[--C-:B------:R-:W-:Y:S01]  /*0270*/  @!P0 IMAD R7, R2, 0x200, R3.reuse ;  /* 0x0000020002078824 */ /* 0x100fe200078e0203 */
[----:B------:R-:W-:Y:S02]  /*0280*/  ULDC.U8 UR6, c[0x0][0x215] ;  /* 0x0000854000067ab9 */ /* 0x000fe40000000000 */
[----:B------:R1:W5:Y:S01]  /*0290*/  @!P1 LDG.E.U8 R13, desc[UR4][R4.64] ;  /* 0x00000004040d9981 */ /* 0x000362000c1e1100 */
[----:B------:R-:W-:-:S02]  /*02a0*/  IMAD.MOV.U32 R9, RZ, RZ, R3 ;  /* 0x000000ffff097224 */ /* 0x000fc400078e0003 */
[----:B------:R-:W-:Y:S02]  /*02b0*/  @!P0 IMAD.MOV.U32 R9, RZ, RZ, R6 ;  /* 0x000000ffff098224 */ /* 0x000fe400078e0006 */
[----:B------:R-:W-:Y:S01]  /*02c0*/  IMAD.U32 R8, RZ, RZ, UR6 ;  /* 0x00000006ff087e24 */ /* 0x000fe2000f8e00ff */
[----:B0-----:R-:W-:-:S05]  /*02d0*/  @!P0 IADD3 R6, P4, R7, R16, RZ ;  /* 0x0000001007068210 */ /* 0x001fca0007f9e0ff */
[----:B------:R-:W-:Y:S01]  /*02e0*/  @!P0 IMAD.X R7, RZ, RZ, R17, P4 ;  /* 0x000000ffff078224 */ /* 0x000fe200020e0611 */
[----:B------:R-:W-:Y:S01]  /*02f0*/  ISETP.GE.AND P4, PT, R9, R0, PT ;  /* 0x000000000900720c */ /* 0x000fe20003f86270 */
[----:B------:R-:W-:Y:S01]  /*0300*/  BSSY B0, `(.L_x_19802) ;  /* 0x0000018000007945 */ /* 0x000fe20003800000 */
[----:B---3--:R-:W-:-:S04]  /*0310*/  LOP3.LUT P1, RZ, R15, 0xff, RZ, 0xc0, !PT ;  /* 0x000000ff0fff7812 */ /* 0x008fc8000782c0ff */
[----:B------:R-:W-:-:S04]  /*0320*/  SEL R3, RZ, 0x1, !P1 ;  /* 0x00000001ff037807 */ /* 0x000fc80004800000 */
[----:B-1----:R-:W-:-:S05]  /*0330*/  SEL R5, R8, R3, !P1 ;  /* 0x0000000308057207 */ /* 0x002fca0004800000 */
[----:B------:R0:W-:Y:S01]  /*0340*/  @!P0 STG.E.U8 desc[UR4][R6.64], R5 ;  /* 0x0000000506008986 */ /* 0x0001e2000c101104 */
[----:B--2---:R-:W-:Y:S02]  /*0350*/  LOP3.LUT P2, RZ, R12, 0xff, RZ, 0xc0, !PT ;  /* 0x000000ff0cff7812 */ /* 0x004fe4000784c0ff */
[----:B----4-:R-:W-:Y:S02]  /*0360*/  LOP3.LUT P3, RZ, R14, 0xff, RZ, 0xc0, !PT ;  /* 0x000000ff0eff7812 */ /* 0x010fe4000786c0ff */
[----:B------:R-:W-:Y:S02]  /*0370*/  SEL R3, RZ, 0x1, !P2 ;  /* 0x00000001ff037807 */ /* 0x000fe40005000000 */
[----:B------:R-:W-:Y:S02]  /*0380*/  SEL R4, RZ, 0x1, !P3 ;  /* 0x00000001ff047807 */ /* 0x000fe40005800000 */
        /* <DEDUP_REMOVED lines=15> */
.L_x_19803:
[----:B------:R-:W-:Y:S05]  /*0480*/  BSYNC B0 ;  /* 0x0000000000007941 */ /* 0x000fea0003800000 */
.L_x_19802:
[----:B------:R-:W-:Y:S02]  /*0490*/  ISETP.GE.AND P1, PT, R9, R0, PT ;  /* 0x000000000900720c */ /* 0x000fe40003f26270 */
[----:B-----5:R-:W-:-:S11]  /*04a0*/  LOP3.LUT P0, RZ, R13, 0xff, RZ, 0xc0, !PT ;  /* 0x000000ff0dff7812 */ /* 0x020fd6000780c0ff */
[----:B------:R-:W-:Y:S05]  /*04b0*/  @P1 EXIT ;  /* 0x000000000000194d */ /* 0x000fea0003800000 */
[----:B------:R-:W-:Y:S01]  /*04c0*/  IMAD R2, R2, 0x200, R9 ;  /* 0x0000020002027824 */ /* 0x000fe200078e0209 */
[----:B------:R-:W-:Y:S01]  /*04d0*/  ULDC.64 UR6, c[0x0][0x218] ;  /* 0x0000860000067ab9 */ /* 0x000fe20000000a00 */
[----:B------:R-:W-:-:S03]  /*04e0*/  @P0 SEL R8, RZ, 0x1, !P0 ;  /* 0x00000001ff080807 */ /* 0x000fc60004000000 */
[----:B------:R-:W-:-:S05]  /*04f0*/  IADD3 R2, P1, R2, UR6, RZ ;  /* 0x0000000602027c10 */ /* 0x000fca000ff3e0ff */
[----:B0-----:R-:W-:-:S05]  /*0500*/  IMAD.X R3, RZ, RZ, UR7, P1 ;  /* 0x00000007ff037e24 */ /* 0x001fca00088e06ff */
[----:B------:R-:W-:Y:S01]  /*0510*/  STG.E.U8 desc[UR4][R2.64], R8 ;  /* 0x0000000802007986 */ /* 0x000fe2000c101104 */
[----:B------:R-:W-:Y:S05]  /*0520*/  EXIT ;  /* 0x000000000000794d */ /* 0x000fea0003800000 */
.L_x_19804:
        /* <DEDUP_REMOVED lines=13> */
.L_x_32214:


//--------------------- .text._ZN2at6native29vectorized_elementwise_kernelILi2ENS0_13BUnaryFunctorIhhhZZZNS0_21heaviside_kernel_cudaERNS_18TensorIteratorBaseEENKUlvE_clEvENKUlvE_clEvEUlhhE_EESt5arrayIPcLm2EEEEviT0_T1_ --------------------------
	.section	.text._ZN2at6native29vectorized_elementwise_kernelILi2ENS0_13BUnaryFunctorIhhhZZZNS0_21heaviside_kernel_cudaERNS_18TensorIteratorBaseEENKUlvE_clEvENKUlvE_clEvEUlhhE_EESt5arrayIPcLm2EEEEviT0_T1_,"ax",@progbits
	.align	128
        .global         _ZN2at6native29vectorized_elementwise_kernelILi2ENS0_13BUnaryFunctorIhhhZZZNS0_21heaviside_kernel_cudaERNS_18TensorIteratorBaseEENKUlvE_clEvENKUlvE_clEvEUlhhE_EESt5arrayIPcLm2EEEEviT0_T1_
        .type           _ZN2at6native29vectorized_elementwise_kernelILi2ENS0_13BUnaryFunctorIhhhZZZNS0_21heaviside_kernel_cudaERNS_18TensorIteratorBaseEENKUlvE_clEvENKUlvE_clEvEUlhhE_EESt5arrayIPcLm2EEEEviT0_T1_,@function
        .size           _ZN2at6native29vectorized_elementwise_kernelILi2ENS0_13BUnaryFunctorIhhhZZZNS0_21heaviside_kernel_cudaERNS_18TensorIteratorBaseEENKUlvE_clEvENKUlvE_clEvEUlhhE_EESt5arrayIPcLm2EEEEviT0_T1_,(.L_x_32215 - _ZN2at6native29vectorized_elementwise_kernelILi2ENS0_13BUnaryFunctorIhhhZZZNS0_21heaviside_kernel_cudaERNS_18TensorIteratorBaseEENKUlvE_clEvENKUlvE_clEvEUlhhE_EESt5arrayIPcLm2EEEEviT0_T1_)
        .other          _ZN2at6native29vectorized_elementwise_kernelILi2ENS0_13BUnaryFunctorIhhhZZZNS0_21heaviside_kernel_cudaERNS_18TensorIteratorBaseEENKUlvE_clEvENKUlvE_clEvEUlhhE_EESt5arrayIPcLm2EEEEviT0_T1_,@"STO_CUDA_ENTRY STV_DEFAULT"
_ZN2at6native29vectorized_elementwise_kernelILi2ENS0_13BUnaryFunctorIhhhZZZNS0_21heaviside_kernel_cudaERNS_18TensorIteratorBaseEENKUlvE_clEvENKUlvE_clEvEUlhhE_EESt5arrayIPcLm2EEEEviT0_T1_:
.text._ZN2at6native29vectorized_elementwise_kernelILi2ENS0_13BUnaryFunctorIhhhZZZNS0_21heaviside_kernel_cudaERNS_18TensorIteratorBaseEENKUlvE_clEvENKUlvE_clEvEUlhhE_EESt5arrayIPcLm2EEEEviT0_T1_:
        /* <DEDUP_REMOVED lines=28> */
[----:B------:R-:W-:Y:S02]  /*01c0*/  PRMT R6, R6, 0x7771, RZ ;  /* 0x0000777106067816 */ /* 0x000fe400000000ff */
[C---:B------:R-:W-:Y:S02]  /*01d0*/  ISETP.NE.AND P2, PT, R0.reuse, RZ, PT ;  /* 0x000000ff0000720c */ /* 0x040fe40003f45270 */
[----:B---3--:R-:W-:Y:S02]  /*01e0*/  PRMT R4, R7, 0x7770, RZ ;  /* 0x0000777007047816 */ /* 0x008fe400000000ff */
[----:B------:R-:W-:-:S02]  /*01f0*/  ISETP.NE.AND P3, PT, R0, RZ, PT ;  /* 0x000000ff0000720c */ /* 0x000fc40003f65270 */
[----:B------:R-:W-:Y:S02]  /*0200*/  PRMT R0, R7, 0x7771, RZ ;  /* 0x0000777107007816 */ /* 0x000fe400000000ff */
[----:B------:R-:W-:Y:S02]  /*0210*/  ISETP.NE.AND P4, PT, R6, RZ, PT ;  /* 0x000000ff0600720c */ /* 0x000fe40003f85270 */
[C---:B------:R-:W-:Y:S02]  /*0220*/  ISETP.NE.AND P0, PT, R4.reuse, RZ, PT ;  /* 0x000000ff0400720c */ /* 0x040fe40003f05270 */
[----:B------:R-:W-:Y:S02]  /*0230*/  ISETP.NE.AND P6, PT, R4, RZ, PT ;  /* 0x000000ff0400720c */ /* 0x000fe40003fc5270 */
[----:B------:R-:W-:Y:S02]  /*0240*/  SEL R5, RZ, 0x1, !P2 ;  /* 0x00000001ff057807 */ /* 0x000fe40005000000 */
[----:B----4-:R-:W-:-:S02]  /*0250*/  PRMT R4, R8, 0x7770, RZ ;  /* 0x0000777008047816 */ /* 0x010fc400000000ff */
[----:B------:R-:W-:Y:S02]  /*0260*/  ISETP.NE.AND P5, PT, R6, RZ, PT ;  /* 0x000000ff0600720c */ /* 0x000fe40003fa5270 */
[C---:B------:R-:W-:Y:S02]  /*0270*/  ISETP.NE.AND P1, PT, R0.reuse, RZ, PT ;  /* 0x000000ff0000720c */ /* 0x040fe40003f25270 */
[----:B------:R-:W-:Y:S02]  /*0280*/  ISETP.NE.AND P2, PT, R0, RZ, PT ;  /* 0x000000ff0000720c */ /* 0x000fe40003f45270 */
[----:B------:R-:W-:Y:S02]  /*0290*/  SEL R7, RZ, 0x1, !P4 ;  /* 0x00000001ff077807 */ /* 0x000fe40006000000 */
[----:B------:R-:W-:Y:S02]  /*02a0*/  PRMT R0, R8, 0x7771, RZ ;  /* 0x0000777108007816 */ /* 0x000fe400000000ff */
[----:B------:R-:W-:-:S02]  /*02b0*/  SEL R17, R16, R5, !P3 ;  /* 0x0000000510117207 */ /* 0x000fc40005800000 */
[C---:B------:R-:W-:Y:S02]  /*02c0*/  ISETP.NE.AND P3, PT, R4.reuse, RZ, PT ;  /* 0x000000ff0400720c */ /* 0x040fe40003f65270 */
[----:B------:R-:W-:Y:S02]  /*02d0*/  ISETP.NE.AND P4, PT, R4, RZ, PT ;  /* 0x000000ff0400720c */ /* 0x000fe40003f85270 */
[----:B------:R-:W-:Y:S02]  /*02e0*/  SEL R4, R16, R7, !P5 ;  /* 0x0000000710047207 */ /* 0x000fe40006800000 */
[----:B------:R-:W-:Y:S02]  /*02f0*/  SEL R5, RZ, 0x1, !P6 ;  /* 0x00000001ff057807 */ /* 0x000fe40007000000 */
[----:B-----5:R-:W-:Y:S02]  /*0300*/  PRMT R6, R9, 0x7771, RZ ;  /* 0x0000777109067816 */ /* 0x020fe400000000ff */
[----:B------:R-:W-:-:S02]  /*0310*/  ISETP.NE.AND P5, PT, R0, RZ, PT ;  /* 0x000000ff0000720c */ /* 0x000fc40003fa5270 */
[----:B------:R-:W-:Y:S02]  /*0320*/  ISETP.NE.AND P6, PT, R0, RZ, PT ;  /* 0x000000ff0000720c */ /* 0x000fe40003fc5270 */
[----:B------:R-:W-:Y:S02]  /*0330*/  PRMT R0, R9, 0x7770, RZ ;  /* 0x0000777009007816 */ /* 0x000fe400000000ff */
[----:B------:R-:W-:Y:S02]  /*0340*/  SEL R7, RZ, 0x1, !P2 ;  /* 0x00000001ff077807 */ /* 0x000fe40005000000 */
[----:B------:R-:W-:Y:S02]  /*0350*/  ISETP.NE.AND P2, PT, R6, RZ, PT ;  /* 0x000000ff0600720c */ /* 0x000fe40003f45270 */
[----:B------:R-:W-:Y:S02]  /*0360*/  SEL R9, RZ, 0x1, !P4 ;  /* 0x00000001ff097807 */ /* 0x000fe40006000000 */
[----:B------:R-:W-:-:S02]  /*0370*/  ISETP.NE.AND P4, PT, R0, RZ, PT ;  /* 0x000000ff0000720c */ /* 0x000fc40003f85270 */
[----:B------:R-:W-:Y:S02]  /*0380*/  SEL R11, RZ, 0x1, !P6 ;  /* 0x00000001ff0b7807 */ /* 0x000fe40007000000 */
[----:B------:R-:W-:Y:S02]  /*0390*/  ISETP.NE.AND P6, PT, R6, RZ, PT ;  /* 0x000000ff0600720c */ /* 0x000fe40003fc5270 */
[----:B------:R-:W-:Y:S02]  /*03a0*/  SEL R15, RZ, 0x1, !P2 ;  /* 0x00000001ff0f7807 */ /* 0x000fe40005000000 */
[----:B------:R-:W-:Y:S02]  /*03b0*/  ISETP.NE.AND P2, PT, R0, RZ, PT ;  /* 0x000000ff0000720c */ /* 0x000fe40003f45270 */
[----:B------:R-:W-:Y:S02]  /*03c0*/  SEL R13, RZ, 0x1, !P4 ;  /* 0x00000001ff0d7807 */ /* 0x000fe40006000000 */
[----:B------:R-:W-:-:S02]  /*03d0*/  SEL R0, R16, R5, !P0 ;  /* 0x0000000510007207 */ /* 0x000fc40004000000 */
[C---:B------:R-:W-:Y:S02]  /*03e0*/  SEL R7, R16.reuse, R7, !P1 ;  /* 0x0000000710077207 */ /* 0x040fe40004800000 */
[C---:B------:R-:W-:Y:S02]  /*03f0*/  SEL R6, R16.reuse, R9, !P3 ;  /* 0x0000000910067207 */ /* 0x040fe40005800000 */
[C---:B------:R-:W-:Y:S02]  /*0400*/  SEL R11, R16.reuse, R11, !P5 ;  /* 0x0000000b100b7207 */ /* 0x040fe40006800000 */
[C---:B------:R-:W-:Y:S02]  /*0410*/  SEL R15, R16.reuse, R15, !P6 ;  /* 0x0000000f100f7207 */ /* 0x040fe40007000000 */
[----:B------:R-:W-:Y:S02]  /*0420*/  SEL R16, R16, R13, !P2 ;  /* 0x0000000d10107207 */ /* 0x000fe40005000000 */
[----:B------:R-:W-:-:S02]  /*0430*/  PRMT R17, R4, 0x7604, R17 ;  /* 0x0000760404117816 */ /* 0x000fc40000000011 */
        /* <DEDUP_REMOVED lines=8> */
.L_x_19805:
        /* <DEDUP_REMOVED lines=26> */
[C---:B------:R-:W-:Y:S02]  /*0660*/  @!P2 VIADD R27, R21.reuse, UR4 ;  /* 0x00000004151bac36 */ /* 0x040fe40008000000 */
[----:B------:R-:W-:-:S05]  /*0670*/  @!P2 VIADD R21, R21, 0x80 ;  /* 0x000000801515a836 */ /* 0x000fca0000000000 */
[----:B------:R-:W-:-:S13]  /*0680*/  ISETP.GE.AND P3, PT, R21, R0, PT ;  /* 0x000000001500720c */ /* 0x000fda0003f66270 */
[----:B------:R-:W-:Y:S01]  /*0690*/  @!P3 VIADD R25, R21, UR4 ;  /* 0x000000041519bc36 */ /* 0x000fe20008000000 */
[----:B0-----:R-:W-:Y:S01]  /*06a0*/  @!P5 IADD3 R14, P6, R11, R14, RZ ;  /* 0x0000000e0b0ed210 */ /* 0x001fe20007fde0ff */
[----:B------:R-:W-:Y:S01]  /*06b0*/  @!P3 VIADD R21, R21, 0x80 ;  /* 0x000000801515b836 */ /* 0x000fe20000000000 */
[----:B------:R-:W0:Y:S04]  /*06c0*/  @!P2 LDC.64 R10, c[0x0][0x220] ;  /* 0x00008800ff0aab82 */ /* 0x000e280000000a00 */
[C---:B------:R-:W-:Y:S01]  /*06d0*/  ISETP.GE.AND P1, PT, R21.reuse, R0, PT ;  /* 0x000000001500720c */ /* 0x040fe20003f26270 */
[----:B------:R-:W-:Y:S01]  /*06e0*/  @!P5 IMAD.X R15, RZ, RZ, R15, P6 ;  /* 0x000000ffff0fd224 */ /* 0x000fe200030e060f */
[----:B------:R-:W-:Y:S02]  /*06f0*/  PRMT R18, RZ, 0x7610, R18 ;  /* 0x00007610ff127816 */ /* 0x000fe40000000012 */
[----:B------:R-:W4:Y:S04]  /*0700*/  @!P3 LDC.64 R4, c[0x0][0x220] ;  /* 0x00008800ff04bb82 */ /* 0x000f280000000a00 */
[----:B------:R5:W2:Y:S05]  /*0710*/  @!P5 LDG.E.U8 R18, desc[UR8][R14.64] ;  /* 0x000000080e12d981 */ /* 0x000aaa000c1e1100 */
[C---:B------:R-:W-:Y:S01]  /*0720*/  @!P1 VIADD R19, R21.reuse, UR4 ;  /* 0x0000000415139c36 */ /* 0x040fe20008000000 */
[----:B-1----:R-:W1:Y:S01]  /*0730*/  @!P1 LDC.64 R2, c[0x0][0x220] ;  /* 0x00008800ff029b82 */ /* 0x002e620000000a00 */
[----:B------:R-:W-:-:S05]  /*0740*/  @!P1 VIADD R21, R21, 0x80 ;  /* 0x0000008015159836 */ /* 0x000fca0000000000 */
[----:B------:R-:W-:Y:S02]  /*0750*/  ISETP.GE.AND P6, PT, R21, R0, PT ;  /* 0x000000001500720c */ /* 0x000fe40003fc6270 */
[----:B---3--:R-:W-:-:S11]  /*0760*/  @!P4 IADD3 R12, P5, R29, R12, RZ ;  /* 0x0000000c1d0cc210 */ /* 0x008fd60007fbe0ff */
[----:B------:R-:W3:Y:S01]  /*0770*/  @!P6 LDC.64 R6, c[0x0][0x220] ;  /* 0x00008800ff06eb82 */ /* 0x000ee20000000a00 */
[----:B------:R-:W-:Y:S01]  /*0780*/  @!P4 IMAD.X R13, RZ, RZ, R13, P5 ;  /* 0x000000ffff0dc224 */ /* 0x000fe200028e060d */
[----:B0-----:R-:W-:Y:S02]  /*0790*/  @!P2 IADD3 R10, P5, R27, R10, RZ ;  /* 0x0000000a1b0aa210 */ /* 0x001fe40007fbe0ff */
[----:B------:R-:W-:Y:S02]  /*07a0*/  PRMT R20, RZ, 0x7610, R20 ;  /* 0x00007610ff147816 */ /* 0x000fe40000000014 */
[----:B------:R-:W-:Y:S01]  /*07b0*/  PRMT R24, RZ, 0x7610, R24 ;  /* 0x00007610ff187816 */ /* 0x000fe20000000018 */
[----:B------:R-:W-:Y:S01]  /*07c0*/  @!P2 IMAD.X R11, RZ, RZ, R11, P5 ;  /* 0x000000ffff0ba224 */ /* 0x000fe200028e060b */
[----:B------:R-:W-:Y:S01]  /*07d0*/  PRMT R26, RZ, 0x7610, R26 ;  /* 0x00007610ff1a7816 */ /* 0x000fe2000000001a */
[----:B------:R-:W-:Y:S01]  /*07e0*/  @!P6 VIADD R21, R21, UR4 ;  /* 0x000000041515ec36 */ /* 0x000fe20008000000 */
[----:B------:R0:W2:Y:S04]  /*07f0*/  @!P0 LDG.E.U8 R20, desc[UR8][R8.64] ;  /* 0x0000000808148981 */ /* 0x0000a8000c1e1100 */
[----:B------:R1:W2:Y:S01]  /*0800*/  @!P4 LDG.E.U8 R24, desc[UR8][R12.64] ;  /* 0x000000080c18c981 */ /* 0x0002a2000c1e1100 */
[----:B----4-:R-:W-:-:S03]  /*0810*/  @!P3 IADD3 R4, P4, R25, R4, RZ ;  /* 0x000000041904b210 */ /* 0x010fc60007f9e0ff */
[----:B------:R4:W2:Y:S01]  /*0820*/  @!P2 LDG.E.U8 R26, desc[UR8][R10.64] ;  /* 0x000000080a1aa981 */ /* 0x0008a2000c1e1100 */
[----:B-----5:R-:W-:Y:S01]  /*0830*/  PRMT R15, RZ, 0x7610, R15 ;  /* 0x00007610ff0f7816 */ /* 0x020fe2000000000f */
[----:B------:R-:W-:Y:S01]  /*0840*/  @!P3 IMAD.X R5, RZ, RZ, R5, P4 ;  /* 0x000000ffff05b224 */ /* 0x000fe200020e0605 */
[----:B------:R-:W-:Y:S01]  /*0850*/  PRMT R14, RZ, 0x7610, R14 ;  /* 0x00007610ff0e7816 */ /* 0x000fe2000000000e */
[----:B0-----:R-:W0:Y:S01]  /*0860*/  @!P0 LDC.64 R8, c[0x0][0x218] ;  /* 0x00008600ff088b82 */ /* 0x001e220000000a00 */
[----:B---3--:R-:W-:Y:S02]  /*0870*/  @!P6 IADD3 R6, P2, R21, R6, RZ ;  /* 0x000000061506e210 */ /* 0x008fe40007f5e0ff */
[----:B-1----:R-:W-:Y:S02]  /*0880*/  @!P1 IADD3 R2, P4, R19, R2, RZ ;  /* 0x0000000213029210 */ /* 0x002fe40007f9e0ff */
[----:B------:R-:W3:Y:S01]  /*0890*/  @!P3 LDG.E.U8 R14, desc[UR8][R4.64] ;  /* 0x00000008040eb981 */ /* 0x000ee2000c1e1100 */
[----:B------:R-:W-:Y:S01]  /*08a0*/  @!P6 IMAD.X R7, RZ, RZ, R7, P2 ;  /* 0x000000ffff07e224 */ /* 0x000fe200010e0607 */
[----:B------:R-:W-:Y:S01]  /*08b0*/  PRMT R12, RZ, 0x7610, R12 ;  /* 0x00007610ff0c7816 */ /* 0x000fe2000000000c */
[----:B------:R-:W-:-:S03]  /*08c0*/  @!P1 IMAD.X R3, RZ, RZ, R3, P4 ;  /* 0x000000ffff039224 */ /* 0x000fc600020e0603 */
[----:B------:R-:W5:Y:S04]  /*08d0*/  @!P6 LDG.E.U8 R15, desc[UR8][R6.64] ;  /* 0x00000008060fe981 */ /* 0x000f68000c1e1100 */
[----:B------:R1:W5:Y:S01]  /*08e0*/  @!P1 LDG.E.U8 R12, desc[UR8][R2.64] ;  /* 0x00000008020c9981 */ /* 0x000362000c1e1100 */
[----:B----4-:R-:W-:Y:S02]  /*08f0*/  @!P0 VIADD R11, R17, UR4 ;  /* 0x00000004110b8c36 */ /* 0x010fe40008000000 */
[----:B------:R-:W-:-:S03]  /*0900*/  @!P0 IMAD.MOV.U32 R17, RZ, RZ, R22 ;  /* 0x000000ffff118224 */ /* 0x000fc600078e0016 */
[----:B0-----:R-:W-:-:S05]  /*0910*/  @!P0 IADD3 R8, P3, R11, R8, RZ ;  /* 0x000000080b088210 */ /* 0x001fca0007f7e0ff */
[----:B------:R-:W-:Y:S01]  /*0920*/  @!P0 IMAD.X R9, RZ, RZ, R9, P3 ;  /* 0x000000ffff098224 */ /* 0x000fe200018e0609 */
[----:B------:R-:W-:Y:S01]  /*0930*/  ISETP.GE.AND P6, PT, R17, R0, PT ;  /* 0x000000001100720c */ /* 0x000fe20003fc6270 */
[----:B------:R-:W-:Y:S04]  /*0940*/  BSSY B0, `(.L_x_19806) ;  /* 0x000004a000007945 */ /* 0x000fe80003800000 */
[----:B------:R-:W-:Y:S01]  /*0950*/  BSSY B1, `(.L_x_19807) ;  /* 0x0000041000017945 */ /* 0x000fe20003800000 */
[----:B--2---:R-:W-:-:S04]  /*0960*/  LOP3.LUT P1, RZ, R23, 0xff, RZ, 0xc0, !PT ;  /* 0x000000ff17ff7812 */ /* 0x004fc8000782c0ff */
[----:B-1----:R-:W-:-:S04]  /*0970*/  SEL R3, RZ, 0x1, !P1 ;  /* 0x00000001ff037807 */ /* 0x002fc80004800000 */
[----:B------:R-:W-:Y:S02]  /*0980*/  SEL R13, R16, R3, !P1 ;  /* 0x00000003100d7207 */ /* 0x000fe40004800000 */
[----:B------:R-:W-:-:S04]  /*0990*/  LOP3.LUT P2, RZ, R20, 0xff, RZ, 0xc0, !PT ;  /* 0x000000ff14ff7812 */ /* 0x000fc8000784c0ff */
[----:B------:R-:W-:-:S04]  /*09a0*/  SEL R11, RZ, 0x1, !P2 ;  /* 0x00000001ff0b7807 */ /* 0x000fc80005000000 */
[----:B------:R-:W-:Y:S02]  /*09b0*/  SEL R11, R16, R11, !P2 ;  /* 0x0000000b100b7207 */ /* 0x000fe40005000000 */
[----:B------:R-:W-:-:S03]  /*09c0*/  LOP3.LUT P2, RZ, R18, 0xff, RZ, 0xc0, !PT ;  /* 0x000000ff12ff7812 */ /* 0x000fc6000784c0ff */
[----:B------:R0:W-:Y:S01]  /*09d0*/  @!P0 STG.E.U8 desc[UR8][R8.64], R11 ;  /* 0x0000000b08008986 */ /* 0x0001e2000c101108 */
[----:B------:R-:W-:Y:S02]  /*09e0*/  SEL R5, RZ, 0x1, !P2 ;  /* 0x00000001ff057807 */ /* 0x000fe40005000000 */
[----:B------:R-:W-:Y:S02]  /*09f0*/  LOP3.LUT P4, RZ, R24, 0xff, RZ, 0xc0, !PT ;  /* 0x000000ff18ff7812 */ /* 0x000fe4000788c0ff */
[----:B------:R-:W-:Y:S02]  /*0a00*/  LOP3.LUT P3, RZ, R26, 0xff, RZ, 0xc0, !PT ;  /* 0x000000ff1aff7812 */ /* 0x000fe4000786c0ff */
[----:B---3--:R-:W-:Y:S02]  /*0a10*/  LOP3.LUT P5, RZ, R14, 0xff, RZ, 0xc0, !PT ;  /* 0x000000ff0eff7812 */ /* 0x008fe400078ac0ff */
[----:B-----5:R-:W-:Y:S02]  /*0a20*/  LOP3.LUT P0, RZ, R15, 0xff, RZ, 0xc0, !PT ;  /* 0x000000ff0fff7812 */ /* 0x020fe4000780c0ff */
[----:B------:R-:W-:-:S02]  /*0a30*/  LOP3.LUT P1, RZ, R12, 0xff, RZ, 0xc0, !PT ;  /* 0x000000ff0cff7812 */ /* 0x000fc4000782c0ff */
[C---:B------:R-:W-:Y:S02]  /*0a40*/  SEL R15, R16.reuse, R5, !P2 ;  /* 0x00000005100f7207 */ /* 0x040fe40005000000 */
[----:B------:R-:W-:Y:S02]  /*0a50*/  SEL R3, RZ, 0x1, !P4 ;  /* 0x00000001ff037807 */ /* 0x000fe40006000000 */
[----:B------:R-:W-:Y:S02]  /*0a60*/  SEL R5, RZ, 0x1, !P3 ;  /* 0x00000001ff057807 */ /* 0x000fe40005800000 */
[----:B------:R-:W-:Y:S02]  /*0a70*/  SEL R7, RZ, 0x1, !P5 ;  /* 0x00000001ff077807 */ /* 0x000fe40006800000 */
[----:B0-----:R-:W-:Y:S02]  /*0a80*/  SEL R9, RZ, 0x1, !P1 ;  /* 0x00000001ff097807 */ /* 0x001fe40004800000 */
[----:B------:R-:W-:-:S02]  /*0a90*/  SEL R11, R16, R3, !P4 ;  /* 0x00000003100b7207 */ /* 0x000fc40006000000 */
[C---:B------:R-:W-:Y:S02]  /*0aa0*/  SEL R5, R16.reuse, R5, !P3 ;  /* 0x0000000510057207 */ /* 0x040fe40005800000 */
        /* <DEDUP_REMOVED lines=18> */
.L_x_19808:
        /* <DEDUP_REMOVED lines=8> */
.L_x_19809:
        /* <DEDUP_REMOVED lines=8> */
.L_x_19810:
        /* <DEDUP_REMOVED lines=9> */
.L_x_19811:
[----:B------:R-:W-:Y:S05]  /*0d60*/  BSYNC B1 ;  /* 0x0000000000017941 */ /* 0x000fea0003800000 */
.L_x_19807:
[----:B------:R-:W-:-:S13]  /*0d70*/  ISETP.GE.AND P0, PT, R17, R0, PT ;  /* 0x000000001100720c */ /* 0x000fda0003f06270 */
[----:B------:R-:W3:Y:S01]  /*0d80*/  @!P0 LDC.64 R4, c[0x0][0x218] ;  /* 0x00008600ff048b82 */ /* 0x000ee20000000a00 */
[C---:B012---:R-:W-:Y:S02]  /*0d90*/  @!P0 VIADD R3, R17.reuse, UR4 ;  /* 0x0000000411038c36 */ /* 0x047fe40008000000 */
[----:B------:R-:W-:-:S03]  /*0da0*/  @!P0 VIADD R17, R17, 0x80 ;  /* 0x0000008011118836 */ /* 0x000fc60000000000 */
[----:B---3--:R-:W-:-:S05]  /*0db0*/  @!P0 IADD3 R2, P1, R3, R4, RZ ;  /* 0x0000000403028210 */ /* 0x008fca0007f3e0ff */
[----:B------:R-:W-:-:S05]  /*0dc0*/  @!P0 IMAD.X R3, RZ, RZ, R5, P1 ;  /* 0x000000ffff038224 */ /* 0x000fca00008e0605 */
[----:B------:R2:W-:Y:S03]  /*0dd0*/  @!P0 STG.E.U8 desc[UR8][R2.64], R9 ;  /* 0x0000000902008986 */ /* 0x0005e6000c101108 */
.L_x_19812:
[----:B------:R-:W-:Y:S05]  /*0de0*/  BSYNC B0 ;  /* 0x0000000000007941 */ /* 0x000fea0003800000 */
.L_x_19806:
        /* <DEDUP_REMOVED lines=9> */
.L_x_19813:
        /* <DEDUP_REMOVED lines=16> */
.L_x_32215:


//--------------------- .text._ZN2at6native29vectorized_elementwise_kernelILi4ENS0_13BUnaryFunctorIhhhZZZNS0_21heaviside_kernel_cudaERNS_18TensorIteratorBaseEENKUlvE_clEvENKUlvE_clEvEUlhhE_EESt5arrayIPcLm2EEEEviT0_T1_ --------------------------
	.section	.text._ZN2at6native29vectorized_elementwise_kernelILi4ENS0_13BUnaryFunctorIhhhZZZNS0_21heaviside_kernel_cudaERNS_18TensorIteratorBaseEENKUlvE_clEvENKUlvE_clEvEUlhhE_EESt5arrayIPcLm2EEEEviT0_T1_,"ax",@progbits
	.align	128
        .global         _ZN2at6native29vectorized_elementwise_kernelILi4ENS0_13BUnaryFunctorIhhhZZZNS0_21heaviside_kernel_cudaERNS_18TensorIteratorBaseEENKUlvE_clEvENKUlvE_clEvEUlhhE_EESt5arrayIPcLm2EEEEviT0_T1_
        .type           _ZN2at6native29vectorized_elementwise_kernelILi4ENS0_13BUnaryFunctorIhhhZZZNS0_21heaviside_kernel_cudaERNS_18TensorIteratorBaseEENKUlvE_clEvENKUlvE_clEvEUlhhE_EESt5arrayIPcLm2EEEEviT0_T1_,@function
        .size           _ZN2at6native29vectorized_elementwise_kernelILi4ENS0_13BUnaryFunctorIhhhZZZNS0_21heaviside_kernel_cudaERNS_18TensorIteratorBaseEENKUlvE_clEvENKUlvE_clEvEUlhhE_EESt5arrayIPcLm2EEEEviT0_T1_,(.L_x_32216 - _ZN2at6native29vectorized_elementwise_kernelILi4ENS0_13BUnaryFunctorIhhhZZZNS0_21heaviside_kernel_cudaERNS_18TensorIteratorBaseEENKUlvE_clEvENKUlvE_clEvEUlhhE_EESt5arrayIPcLm2EEEEviT0_T1_)
        .other          _ZN2at6native29vectorized_elementwise_kernelILi4ENS0_13BUnaryFunctorIhhhZZZNS0_21heaviside_kernel_cudaERNS_18TensorIteratorBaseEENKUlvE_clEvENKUlvE_clEvEUlhhE_EESt5arrayIPcLm2EEEEviT0_T1_,@"STO_CUDA_ENTRY STV_DEFAULT"
_ZN2at6native29vectorized_elementwise_kernelILi4ENS0_13BUnaryFunctorIhhhZZZNS0_21heaviside_kernel_cudaERNS_18TensorIteratorBaseEENKUlvE_clEvENKUlvE_clEvEUlhhE_EESt5arrayIPcLm2EEEEviT0_T1_:
.text._ZN2at6native29vectorized_elementwise_kernelILi4ENS0_13BUnaryFunctorIhhhZZZNS0_21heaviside_kernel_cudaERNS_18TensorIteratorBaseEENKUlvE_clEvENKUlvE_clEvEUlhhE_EESt5arrayIPcLm2EEEEviT0_T1_:
        /* <DEDUP_REMOVED lines=23> */
[----:B------:R-:W-:Y:S02]  /*0170*/  PRMT R5, R8, 0x7771, RZ ;  /* 0x0000777108057816 */ /* 0x000fe400000000ff */
[C---:B------:R-:W-:Y:S02]  /*0180*/  ISETP.NE.AND P1, PT, R4.reuse, RZ, PT ;  /* 0x000000ff0400720c */ /* 0x040fe40003f25270 */
[C---:B------:R-:W-:Y:S02]  /*0190*/  ISETP.NE.AND P2, PT, R5.reuse, RZ, PT ;  /* 0x000000ff0500720c */ /* 0x040fe40003f45270 */
[----:B------:R-:W-:Y:S02]  /*01a0*/  ISETP.NE.AND P4, PT, R5, RZ, PT ;  /* 0x000000ff0500720c */ /* 0x000fe40003f85270 */
[----:B------:R-:W-:-:S02]  /*01b0*/  ISETP.NE.AND P3, PT, R4, RZ, PT ;  /* 0x000000ff0400720c */ /* 0x000fc40003f65270 */
[----:B------:R-:W-:Y:S02]  /*01c0*/  SEL R5, RZ, 0x1, !P1 ;  /* 0x00000001ff057807 */ /* 0x000fe40004800000 */
[----:B------:R-:W-:Y:S02]  /*01d0*/  SEL R7, RZ, 0x1, !P2 ;  /* 0x00000001ff077807 */ /* 0x000fe40005000000 */
[----:B0-----:R-:W-:Y:S02]  /*01e0*/  PRMT R2, R8, 0x7773, RZ ;  /* 0x0000777308027816 */ /* 0x001fe400000000ff */
[----:B---3--:R-:W-:Y:S02]  /*01f0*/  PRMT R3, R9, 0x7771, RZ ;  /* 0x0000777109037816 */ /* 0x008fe400000000ff */
[C---:B------:R-:W-:Y:S02]  /*0200*/  SEL R4, R16.reuse, R5, !P3 ;  /* 0x0000000510047207 */ /* 0x040fe40005800000 */
[----:B------:R-:W-:-:S02]  /*0210*/  SEL R7, R16, R7, !P4 ;  /* 0x0000000710077207 */ /* 0x000fc40006000000 */
[C---:B------:R-:W-:Y:S02]  /*0220*/  ISETP.NE.AND P1, PT, R2.reuse, RZ, PT ;  /* 0x000000ff0200720c */ /* 0x040fe40003f25270 */
[----:B------:R-:W-:Y:S02]  /*0230*/  ISETP.NE.AND P3, PT, R2, RZ, PT ;  /* 0x000000ff0200720c */ /* 0x000fe40003f65270 */
[----:B------:R-:W-:Y:S02]  /*0240*/  ISETP.NE.AND P4, PT, R3, RZ, PT ;  /* 0x000000ff0300720c */ /* 0x000fe40003f85270 */
[----:B------:R-:W-:Y:S02]  /*0250*/  PRMT R2, R9, 0x7770, RZ ;  /* 0x0000777009027816 */ /* 0x000fe400000000ff */
[----:B------:R-:W-:Y:S02]  /*0260*/  ISETP.NE.AND P6, PT, R3, RZ, PT ;  /* 0x000000ff0300720c */ /* 0x000fe40003fc5270 */
[----:B------:R-:W-:-:S02]  /*0270*/  SEL R3, RZ, 0x1, !P4 ;  /* 0x00000001ff037807 */ /* 0x000fc40006000000 */
[----:B------:R-:W-:Y:S02]  /*0280*/  ISETP.NE.AND P5, PT, R2, RZ, PT ;  /* 0x000000ff0200720c */ /* 0x000fe40003fa5270 */
[----:B------:R-:W-:Y:S02]  /*0290*/  PRMT R6, R8, 0x7772, RZ ;  /* 0x0000777208067816 */ /* 0x000fe400000000ff */
[----:B------:R-:W-:Y:S02]  /*02a0*/  PRMT R11, R7, 0x7604, R4 ;  /* 0x00007604070b7816 */ /* 0x000fe40000000004 */
[----:B------:R-:W-:Y:S02]  /*02b0*/  PRMT R5, R9, 0x7772, RZ ;  /* 0x0000777209057816 */ /* 0x000fe400000000ff */
[----:B------:R-:W-:Y:S02]  /*02c0*/  SEL R4, R16, R3, !P6 ;  /* 0x0000000310047207 */ /* 0x000fe40007000000 */
[----:B------:R-:W-:-:S02]  /*02d0*/  ISETP.NE.AND P4, PT, R2, RZ, PT ;  /* 0x000000ff0200720c */ /* 0x000fc40003f85270 */
[----:B------:R-:W-:Y:S02]  /*02e0*/  SEL R3, RZ, 0x1, !P5 ;  /* 0x00000001ff037807 */ /* 0x000fe40006800000 */
[----:B------:R-:W-:Y:S02]  /*02f0*/  ISETP.NE.AND P2, PT, R6, RZ, PT ;  /* 0x000000ff0600720c */ /* 0x000fe40003f45270 */
[----:B------:R-:W-:Y:S02]  /*0300*/  ISETP.NE.AND P5, PT, R5, RZ, PT ;  /* 0x000000ff0500720c */ /* 0x000fe40003fa5270 */
[----:B------:R-:W-:Y:S02]  /*0310*/  PRMT R2, R9, 0x7773, RZ ;  /* 0x0000777309027816 */ /* 0x000fe400000000ff */
[----:B------:R-:W-:Y:S02]  /*0320*/  ISETP.NE.AND P6, PT, R5, RZ, PT ;  /* 0x000000ff0500720c */ /* 0x000fe40003fc5270 */
[----:B------:R-:W-:-:S02]  /*0330*/  SEL R3, R16, R3, !P4 ;  /* 0x0000000310037207 */ /* 0x000fc40006000000 */
[----:B------:R-:W-:Y:S02]  /*0340*/  ISETP.NE.AND P0, PT, R6, RZ, PT ;  /* 0x000000ff0600720c */ /* 0x000fe40003f05270 */
[----:B------:R-:W-:Y:S02]  /*0350*/  SEL R5, RZ, 0x1, !P2 ;  /* 0x00000001ff057807 */ /* 0x000fe40005000000 */
[----:B------:R-:W-:Y:S02]  /*0360*/  ISETP.NE.AND P2, PT, R2, RZ, PT ;  /* 0x000000ff0200720c */ /* 0x000fe40003f45270 */
[----:B------:R-:W-:Y:S02]  /*0370*/  SEL R7, RZ, 0x1, !P5 ;  /* 0x00000001ff077807 */ /* 0x000fe40006800000 */
[----:B------:R-:W-:Y:S01]  /*0380*/  PRMT R6, R4, 0x7604, R3 ;  /* 0x0000760404067816 */ /* 0x000fe20000000003 */
[----:B------:R-:W-:Y:S01]  /*0390*/  IMAD.U32 R3, RZ, RZ, UR6 ;  /* 0x00000006ff037e24 */ /* 0x000fe2000f8e00ff */
[----:B------:R-:W-:-:S02]  /*03a0*/  SEL R4, R16, R5, !P0 ;  /* 0x0000000510047207 */ /* 0x000fc40004000000 */
[----:B------:R-:W-:Y:S01]  /*03b0*/  ISETP.NE.AND P4, PT, R2, RZ, PT ;  /* 0x000000ff0200720c */ /* 0x000fe20003f85270 */
[----:B------:R-:W-:Y:S01]  /*03c0*/  IMAD.U32 R2, RZ, RZ, UR5 ;  /* 0x00000005ff027e24 */ /* 0x000fe2000f8e00ff */
[----:B------:R-:W-:Y:S02]  /*03d0*/  SEL R5, RZ, 0x1, !P3 ;  /* 0x00000001ff057807 */ /* 0x000fe40005800000 */
[----:B------:R-:W-:Y:S01]  /*03e0*/  SEL R9, RZ, 0x1, !P2 ;  /* 0x00000001ff097807 */ /* 0x000fe20005000000 */
[----:B------:R-:W-:Y:S01]  /*03f0*/  IMAD.WIDE R2, R0, 0x4, R2 ;  /* 0x0000000400027825 */ /* 0x000fe200078e0202 */
[----:B------:R-:W-:Y:S02]  /*0400*/  SEL R7, R16, R7, !P6 ;  /* 0x0000000710077207 */ /* 0x000fe40007000000 */
[----:B------:R-:W-:Y:S02]  /*0410*/  PRMT R4, R4, 0x7054, R11 ;  /* 0x0000705404047816 */ /* 0x000fe4000000000b */
[----:B------:R-:W-:-:S02]  /*0420*/  SEL R5, R16, R5, !P1 ;  /* 0x0000000510057207 */ /* 0x000fc40004800000 */
[----:B------:R-:W-:Y:S02]  /*0430*/  SEL R9, R16, R9, !P4 ;  /* 0x0000000910097207 */ /* 0x000fe40006000000 */
[----:B------:R-:W-:Y:S02]  /*0440*/  PRMT R6, R7, 0x7054, R6 ;  /* 0x0000705407067816 */ /* 0x000fe40000000006 */
[----:B------:R-:W-:Y:S02]  /*0450*/  PRMT R5, R5, 0x654, R4 ;  /* 0x0000065405057816 */ /* 0x000fe40000000004 */
[----:B------:R-:W-:-:S03]  /*0460*/  PRMT R9, R9, 0x654, R6 ;  /* 0x0000065409097816 */ /* 0x000fc60000000006 */
[----:B------:R-:W-:Y:S04]  /*0470*/  STG.E desc[UR8][R2.64], R5 ;  /* 0x0000000502007986 */ /* 0x000fe8000c101908 */
[----:B------:R-:W-:Y:S01]  /*0480*/  STG.E desc[UR8][R2.64+0x200], R9 ;  /* 0x0002000902007986 */ /* 0x000fe2000c101908 */
[----:B------:R-:W-:Y:S05]  /*0490*/  EXIT ;  /* 0x000000000000794d */ /* 0x000fea0003800000 */
.L_x_19814:
        /* <DEDUP_REMOVED lines=113> */
.L_x_19817:
        /* <DEDUP_REMOVED lines=8> */
.L_x_19818:
        /* <DEDUP_REMOVED lines=8> */
.L_x_19819:
        /* <DEDUP_REMOVED lines=9> */
.L_x_19820:
[----:B------:R-:W-:Y:S05]  /*0d40*/  BSYNC B1 ;  /* 0x0000000000017941 */ /* 0x000fea0003800000 */
.L_x_19816:
[----:B------:R-:W-:-:S13]  /*0d50*/  ISETP.GE.AND P0, PT, R17, R0, PT ;  /* 0x000000001100720c */ /* 0x000fda0003f06270 */
[----:B------:R-:W3:Y:S01]  /*0d60*/  @!P0 LDC.64 R4, c[0x0][0x218] ;  /* 0x00008600ff048b82 */ /* 0x000ee20000000a00 */
[C---:B012---:R-:W-:Y:S02]  /*0d70*/  @!P0 VIADD R3, R17.reuse, UR4 ;  /* 0x0000000411038c36 */ /* 0x047fe40008000000 */
[----:B------:R-:W-:-:S03]  /*0d80*/  @!P0 VIADD R17, R17, 0x80 ;  /* 0x0000008011118836 */ /* 0x000fc60000000000 */
[----:B---3--:R-:W-:-:S05]  /*0d90*/  @!P0 IADD3 R2, P1, R3, R4, RZ ;  /* 0x0000000403028210 */ /* 0x008fca0007f3e0ff */
[----:B------:R-:W-:-:S05]  /*0da0*/  @!P0 IMAD.X R3, RZ, RZ, R5, P1 ;  /* 0x000000ffff038224 */ /* 0x000fca00008e0605 */
[----:B------:R2:W-:Y:S03]  /*0db0*/  @!P0 STG.E.U8 desc[UR8][R2.64], R9 ;  /* 0x0000000902008986 */ /* 0x0005e6000c101108 */
.L_x_19821:
[----:B------:R-:W-:Y:S05]  /*0dc0*/  BSYNC B0 ;  /* 0x0000000000007941 */ /* 0x000fea0003800000 */
.L_x_19815:
        /* <DEDUP_REMOVED lines=9> */
.L_x_19822:
        /* <DEDUP_REMOVED lines=10> */
.L_x_32216:


//--------------------- .text._ZN2at6native29vectorized_elementwise_kernelILi8ENS0_13BUnaryFunctorIhhhZZZNS0_21heaviside_kernel_cudaERNS_18TensorIteratorBaseEENKUlvE_clEvENKUlvE_clEvEUlhhE_EESt5arrayIPcLm2EEEEviT0_T1_ --------------------------
	.section	.text._ZN2at6native29vectorized_elementwise_kernelILi8ENS0_13BUnaryFunctorIhhhZZZNS0_21heaviside_kernel_cudaERNS_18TensorIteratorBaseEENKUlvE_clEvENKUlvE_clEvEUlhhE_EESt5arrayIPcLm2EEEEviT0_T1_,"ax",@progbits
	.align	128
        .global         _ZN2at6native29vectorized_elementwise_kernelILi8ENS0_13BUnaryFunctorIhhhZZZNS0_21heaviside_kernel_cudaERNS_18TensorIteratorBaseEENKUlvE_clEvENKUlvE_clEvEUlhhE_EESt5arrayIPcLm2EEEEviT0_T1_
        .type           _ZN2at6native29vectorized_elementwise_kernelILi8ENS0_13BUnaryFunctorIhhhZZZNS0_21heaviside_kernel_cudaERNS_18TensorIteratorBaseEENKUlvE_clEvENKUlvE_clEvEUlhhE_EESt5arrayIPcLm2EEEEviT0_T1_,@function
        .size           _ZN2at6native29vectorized_elementwise_kernelILi8ENS0_13BUnaryFunctorIhhhZZZNS0_21heaviside_kernel_cudaERNS_18TensorIteratorBaseEENKUlvE_clEvENKUlvE_clEvEUlhhE_EESt5arrayIPcLm2EEEEviT0_T1_,(.L_x_32217 - _ZN2at6native29vectorized_elementwise_kernelILi8ENS0_13BUnaryFunctorIhhhZZZNS0_21heaviside_kernel_cudaERNS_18TensorIteratorBaseEENKUlvE_clEvENKUlvE_clEvEUlhhE_EESt5arrayIPcLm2EEEEviT0_T1_)
        .other          _ZN2at6native29vectorized_elementwise_kernelILi8ENS0_13BUnaryFunctorIhhhZZZNS0_21heaviside_kernel_cudaERNS_18TensorIteratorBaseEENKUlvE_clEvENKUlvE_clEvEUlhhE_EESt5arrayIPcLm2EEEEviT0_T1_,@"STO_CUDA_ENTRY STV_DEFAULT"
_ZN2at6native29vectorized_elementwise_kernelILi8ENS0_13BUnaryFunctorIhhhZZZNS0_21heaviside_kernel_cudaERNS_18TensorIteratorBaseEENKUlvE_clEvENKUlvE_clEvEUlhhE_EESt5arrayIPcLm2EEEEviT0_T1_:
.text._ZN2at6native29vectorized_elementwise_kernelILi8ENS0_13BUnaryFunctorIhhhZZZNS0_21heaviside_kernel_cudaERNS_18TensorIteratorBaseEENKUlvE_clEvENKUlvE_clEvEUlhhE_EESt5arrayIPcLm2EEEEviT0_T1_:
        /* <DEDUP_REMOVED lines=21> */
[----:B--2---:R-:W-:Y:S02]  /*0150*/  LOP3.LUT R4, R2, 0xffff, RZ, 0xc0, !PT ;  /* 0x0000ffff02047812 */ /* 0x004fe400078ec0ff */
[----:B------:R-:W-:Y:S02]  /*0160*/  PRMT R5, R3, 0x7632, R5 ;  /* 0x0000763203057816 */ /* 0x000fe40000000005 */
[----:B------:R-:W-:Y:S02]  /*0170*/  SHF.R.U32.HI R4, RZ, 0x8, R4 ;  /* 0x00000008ff047819 */ /* 0x000fe40000011604 */
[----:B------:R-:W-:Y:S02]  /*0180*/  LOP3.LUT P3, RZ, R5, 0xff, RZ, 0xc0, !PT ;  /* 0x000000ff05ff7812 */ /* 0x000fe4000786c0ff */
[----:B------:R-:W-:Y:S02]  /*0190*/  PRMT R6, R4, 0x9910, RZ ;  /* 0x0000991004067816 */ /* 0x000fe400000000ff */
[----:B------:R-:W-:-:S02]  /*01a0*/  PRMT R4, R2, 0x7632, R4 ;  /* 0x0000763202047816 */ /* 0x000fc40000000004 */
[----:B------:R-:W-:Y:S02]  /*01b0*/  PRMT R5, R2, 0x7732, RZ ;  /* 0x0000773202057816 */ /* 0x000fe400000000ff */
[----:B------:R-:W-:Y:S02]  /*01c0*/  LOP3.LUT P0, RZ, R4, 0xff, RZ, 0xc0, !PT ;  /* 0x000000ff04ff7812 */ /* 0x000fe4000780c0ff */
[----:B------:R-:W-:Y:S02]  /*01d0*/  LOP3.LUT R4, R3, 0xffff, RZ, 0xc0, !PT ;  /* 0x0000ffff03047812 */ /* 0x000fe400078ec0ff */
[C---:B------:R-:W-:Y:S02]  /*01e0*/  ISETP.NE.AND P2, PT, R6.reuse, RZ, PT ;  /* 0x000000ff0600720c */ /* 0x040fe40003f45270 */
[----:B------:R-:W-:Y:S02]  /*01f0*/  ISETP.NE.AND P4, PT, R6, RZ, PT ;  /* 0x000000ff0600720c */ /* 0x000fe40003f85270 */
[----:B------:R-:W-:-:S02]  /*0200*/  LOP3.LUT P1, RZ, R2, 0xff, RZ, 0xc0, !PT ;  /* 0x000000ff02ff7812 */ /* 0x000fc4000782c0ff */
[C---:B------:R-:W-:Y:S02]  /*0210*/  PRMT R6, R3.reuse, 0x7732, RZ ;  /* 0x0000773203067816 */ /* 0x040fe400000000ff */
[----:B------:R-:W-:Y:S01]  /*0220*/  SHF.R.U32.HI R2, RZ, 0x8, R4 ;  /* 0x00000008ff027819 */ /* 0x000fe20000011604 */
[----:B------:R-:W-:Y:S01]  /*0230*/  IMAD.MOV.U32 R4, RZ, RZ, R5 ;  /* 0x000000ffff047224 */ /* 0x000fe200078e0005 */
[----:B------:R-:W-:Y:S01]  /*0240*/  LOP3.LUT P6, RZ, R3, 0xff, RZ, 0xc0, !PT ;  /* 0x000000ff03ff7812 */ /* 0x000fe200078cc0ff */
[----:B------:R-:W-:Y:S01]  /*0250*/  IMAD.MOV.U32 R5, RZ, RZ, R6 ;  /* 0x000000ffff057224 */ /* 0x000fe200078e0006 */
[----:B------:R-:W-:Y:S02]  /*0260*/  SEL R3, RZ, 0x1, !P1 ;  /* 0x00000001ff037807 */ /* 0x000fe40004800000 */
[----:B------:R-:W-:Y:S02]  /*0270*/  PRMT R7, R2, 0x9910, RZ ;  /* 0x0000991002077816 */ /* 0x000fe400000000ff */
[----:B------:R-:W-:-:S02]  /*0280*/  SHF.R.U32.HI R2, RZ, 0x8, R4 ;  /* 0x00000008ff027819 */ /* 0x000fc40000011604 */
[----:B------:R-:W-:Y:S01]  /*0290*/  SEL R4, R16, R3, !P1 ;  /* 0x0000000310047207 */ /* 0x000fe20004800000 */
[----:B------:R-:W-:Y:S01]  /*02a0*/  IMAD.MOV.U32 R6, RZ, RZ, R7 ;  /* 0x000000ffff067224 */ /* 0x000fe200078e0007 */
[----:B------:R-:W-:Y:S02]  /*02b0*/  SHF.R.U32.HI R3, RZ, 0x8, R5 ;  /* 0x00000008ff037819 */ /* 0x000fe40000011605 */
[----:B------:R-:W-:Y:S02]  /*02c0*/  SEL R5, RZ, 0x1, !P0 ;  /* 0x00000001ff057807 */ /* 0x000fe40004000000 */
[----:B------:R-:W-:Y:S02]  /*02d0*/  PRMT R2, R2, 0x9910, RZ ;  /* 0x0000991002027816 */ /* 0x000fe400000000ff */
[----:B------:R-:W-:Y:S02]  /*02e0*/  PRMT R7, R3, 0x9910, RZ ;  /* 0x0000991003077816 */ /* 0x000fe400000000ff */
[----:B------:R-:W-:-:S02]  /*02f0*/  ISETP.NE.AND P1, PT, R6, RZ, PT ;  /* 0x000000ff0600720c */ /* 0x000fc40003f25270 */
[----:B------:R-:W-:Y:S02]  /*0300*/  ISETP.NE.AND P5, PT, R6, RZ, PT ;  /* 0x000000ff0600720c */ /* 0x000fe40003fa5270 */
[----:B------:R-:W-:Y:S02]  /*0310*/  SEL R6, R16, R5, !P0 ;  /* 0x0000000510067207 */ /* 0x000fe40004000000 */
[----:B------:R-:W-:Y:S02]  /*0320*/  SEL R3, RZ, 0x1, !P4 ;  /* 0x00000001ff037807 */ /* 0x000fe40006000000 */
[----:B------:R-:W-:Y:S02]  /*0330*/  SEL R5, RZ, 0x1, !P6 ;  /* 0x00000001ff057807 */ /* 0x000fe40007000000 */
[C---:B------:R-:W-:Y:S02]  /*0340*/  ISETP.NE.AND P0, PT, R2.reuse, RZ, PT ;  /* 0x000000ff0200720c */ /* 0x040fe40003f05270 */
[----:B------:R-:W-:Y:S01]  /*0350*/  ISETP.NE.AND P4, PT, R2, RZ, PT ;  /* 0x000000ff0200720c */ /* 0x000fe20003f85270 */
[----:B------:R-:W-:Y:S01]  /*0360*/  IMAD.MOV.U32 R2, RZ, RZ, R7 ;  /* 0x000000ffff027224 */ /* 0x000fe200078e0007 */
[----:B------:R-:W-:-:S02]  /*0370*/  SEL R8, R16, R5, !P6 ;  /* 0x0000000510087207 */ /* 0x000fc40007000000 */
[----:B------:R-:W-:Y:S02]  /*0380*/  SEL R5, RZ, 0x1, !P3 ;  /* 0x00000001ff057807 */ /* 0x000fe40005800000 */
[----:B------:R-:W-:Y:S02]  /*0390*/  SEL R7, RZ, 0x1, !P5 ;  /* 0x00000001ff077807 */ /* 0x000fe40006800000 */
[----:B------:R-:W-:Y:S02]  /*03a0*/  ISETP.NE.AND P5, PT, R2, RZ, PT ;  /* 0x000000ff0200720c */ /* 0x000fe40003fa5270 */
[----:B------:R-:W-:Y:S02]  /*03b0*/  SEL R10, R16, R5, !P3 ;  /* 0x00000005100a7207 */ /* 0x000fe40005800000 */
[----:B------:R-:W-:Y:S02]  /*03c0*/  SEL R5, RZ, 0x1, !P4 ;  /* 0x00000001ff057807 */ /* 0x000fe40006000000 */
[----:B------:R-:W-:Y:S01]  /*03d0*/  ISETP.NE.AND P6, PT, R2, RZ, PT ;  /* 0x000000ff0200720c */ /* 0x000fe20003fc5270 */
[----:B------:R-:W-:Y:S01]  /*03e0*/  IMAD.U32 R2, RZ, RZ, UR5 ;  /* 0x00000005ff027e24 */ /* 0x000fe2000f8e00ff */
[----:B------:R-:W-:-:S02]  /*03f0*/  SEL R9, RZ, 0x1, !P5 ;  /* 0x00000001ff097807 */ /* 0x000fc40006800000 */
[C---:B------:R-:W-:Y:S01]  /*0400*/  SEL R11, R16.reuse, R3, !P2 ;  /* 0x00000003100b7207 */ /* 0x040fe20005000000 */
[----:B------:R-:W-:Y:S01]  /*0410*/  IMAD.U32 R3, RZ, RZ, UR6 ;  /* 0x00000006ff037e24 */ /* 0x000fe2000f8e00ff */
[----:B------:R-:W-:Y:S02]  /*0420*/  SEL R5, R16, R5, !P0 ;  /* 0x0000000510057207 */ /* 0x000fe40004000000 */
[----:B------:R-:W-:Y:S01]  /*0430*/  LOP3.LUT R4, R4, 0xff, RZ, 0xc0, !PT ;  /* 0x000000ff04047812 */ /* 0x000fe200078ec0ff */
[----:B------:R-:W-:Y:S01]  /*0440*/  IMAD.WIDE R2, R0, 0x8, R2 ;  /* 0x0000000800027825 */ /* 0x000fe200078e0202 */
[----:B------:R-:W-:Y:S02]  /*0450*/  LOP3.LUT R6, R6, 0xff, RZ, 0xc0, !PT ;  /* 0x000000ff06067812 */ /* 0x000fe400078ec0ff */
[C---:B------:R-:W-:Y:S02]  /*0460*/  SEL R7, R16.reuse, R7, !P1 ;  /* 0x0000000710077207 */ /* 0x040fe40004800000 */
[----:B------:R-:W-:-:S02]  /*0470*/  SEL R9, R16, R9, !P6 ;  /* 0x0000000910097207 */ /* 0x000fc40007000000 */
[----:B------:R-:W-:Y:S02]  /*0480*/  LOP3.LUT R8, R8, 0xff, RZ, 0xc0, !PT ;  /* 0x000000ff08087812 */ /* 0x000fe400078ec0ff */
[----:B------:R-:W-:Y:S02]  /*0490*/  LOP3.LUT R10, R10, 0xff, RZ, 0xc0, !PT ;  /* 0x000000ff0a0a7812 */ /* 0x000fe400078ec0ff */
[----:B------:R-:W-:Y:S02]  /*04a0*/  PRMT R4, R11, 0x7604, R4 ;  /* 0x000076040b047816 */ /* 0x000fe40000000004 */
[----:B------:R-:W-:Y:S02]  /*04b0*/  PRMT R5, R5, 0x7604, R6 ;  /* 0x0000760405057816 */ /* 0x000fe40000000006 */
[----:B------:R-:W-:Y:S02]  /*04c0*/  PRMT R8, R7, 0x7604, R8 ;  /* 0x0000760407087816 */ /* 0x000fe40000000008 */
[----:B------:R-:W-:-:S02]  /*04d0*/  PRMT R9, R9, 0x7604, R10 ;  /* 0x0000760409097816 */ /* 0x000fc4000000000a */
[----:B------:R-:W-:Y:S02]  /*04e0*/  PRMT R4, R4, 0x5410, R5 ;  /* 0x0000541004047816 */ /* 0x000fe40000000005 */
[----:B------:R-:W-:-:S05]  /*04f0*/  PRMT R5, R8, 0x5410, R9 ;  /* 0x0000541008057816 */ /* 0x000fca0000000009 */
[----:B------:R-:W-:Y:S01]  /*0500*/  STG.E.64 desc[UR8][R2.64], R4 ;  /* 0x0000000402007986 */ /* 0x000fe2000c101b08 */
[----:B------:R-:W-:Y:S05]  /*0510*/  EXIT ;  /* 0x000000000000794d */ /* 0x000fea0003800000 */
.L_x_19823:
        /* <DEDUP_REMOVED lines=113> */
.L_x_19826:
        /* <DEDUP_REMOVED lines=8> */
.L_x_19827:
        /* <DEDUP_REMOVED lines=8> */
.L_x_19828:
        /* <DEDUP_REMOVED lines=9> */
.L_x_19829:
[----:B------:R-:W-:Y:S05]  /*0dc0*/  BSYNC B1 ;  /* 0x0000000000017941 */ /* 0x000fea0003800000 */
.L_x_19825:
[----:B------:R-:W-:-:S13]  /*0dd0*/  ISETP.GE.AND P0, PT, R17, R0, PT ;  /* 0x000000001100720c */ /* 0x000fda0003f06270 */
[----:B------:R-:W3:Y:S01]  /*0de0*/  @!P0 LDC.64 R4, c[0x0][0x218] ;  /* 0x00008600ff048b82 */ /* 0x000ee20000000a00 */
[C---:B012---:R-:W-:Y:S02]  /*0df0*/  @!P0 VIADD R3, R17.reuse, UR4 ;  /* 0x0000000411038c36 */ /* 0x047fe40008000000 */
[----:B------:R-:W-:-:S03]  /*0e00*/  @!P0 VIADD R17, R17, 0x80 ;  /* 0x0000008011118836 */ /* 0x000fc60000000000 */
[----:B---3--:R-:W-:-:S05]  /*0e10*/  @!P0 IADD3 R2, P1, R3, R4, RZ ;  /* 0x0000000403028210 */ /* 0x008fca0007f3e0ff */
[----:B------:R-:W-:-:S05]  /*0e20*/  @!P0 IMAD.X R3, RZ, RZ, R5, P1 ;  /* 0x000000ffff038224 */ /* 0x000fca00008e0605 */
[----:B------:R2:W-:Y:S03]  /*0e30*/  @!P0 STG.E.U8 desc[UR8][R2.64], R9 ;  /* 0x0000000902008986 */ /* 0x0005e6000c101108 */
.L_x_19830:
[----:B------:R-:W-:Y:S05]  /*0e40*/  BSYNC B0 ;  /* 0x0000000000007941 */ /* 0x000fea0003800000 */
.L_x_19824:
        /* <DEDUP_REMOVED lines=9> */
.L_x_19831:
        /* <DEDUP_REMOVED lines=10> */
.L_x_32217:


//--------------------- .text._ZN2at6native18elementwise_kernelILi128ELi4EZNS0_15gpu_kernel_implINS0_13AUnaryFunctorIhhhZZZNS0_21heaviside_kernel_cudaERNS_18TensorIteratorBaseEENKUlvE_clEvENKUlvE_clEvEUlhhE_EEEEvS5_RKT_EUliE_EEviT1_ --------------------------
	.section	.text._ZN2at6native18elementwise_kernelILi128ELi4EZNS0_15gpu_kernel_implINS0_13AUnaryFunctorIhhhZZZNS0_21heaviside_kernel_cudaERNS_18TensorIteratorBaseEENKUlvE_clEvENKUlvE_clEvEUlhhE_EEEEvS5_RKT_EUliE_EEviT1_,"ax",@progbits
	.align	128
        .global         _ZN2at6native18elementwise_kernelILi128ELi4EZNS0_15gpu_kernel_implINS0_13AUnaryFunctorIhhhZZZNS0_21heaviside_kernel_cudaERNS_18TensorIteratorBaseEENKUlvE_clEvENKUlvE_clEvEUlhhE_EEEEvS5_RKT_EUliE_EEviT1_
        .type           _ZN2at6native18elementwise_kernelILi128ELi4EZNS0_15gpu_kernel_implINS0_13AUnaryFunctorIhhhZZZNS0_21heaviside_kernel_cudaERNS_18TensorIteratorBaseEENKUlvE_clEvENKUlvE_clEvEUlhhE_EEEEvS5_RKT_EUliE_EEviT1_,@function
        .size           _ZN2at6native18elementwise_kernelILi128ELi4EZNS0_15gpu_kernel_implINS0_13AUnaryFunctorIhhhZZZNS0_21heaviside_kernel_cudaERNS_18TensorIteratorBaseEENKUlvE_clEvENKUlvE_clEvEUlhhE_EEEEvS5_RKT_EUliE_EEviT1_,(.L_x_32218 - _ZN2at6native18elementwise_kernelILi128ELi4EZNS0_15gpu_kernel_implINS0_13AUnaryFunctorIhhhZZZNS0_21heaviside_kernel_cudaERNS_18TensorIteratorBaseEENKUlvE_clEvENKUlvE_clEvEUlhhE_EEEEvS5_RKT_EUliE_EEviT1_)
        .other          _ZN2at6native18elementwise_kernelILi128ELi4EZNS0_15gpu_kernel_implINS0_13AUnaryFunctorIhhhZZZNS0_21heaviside_kernel_cudaERNS_18TensorIteratorBaseEENKUlvE_clEvENKUlvE_clEvEUlhhE_EEEEvS5_RKT_EUliE_EEviT1_,@"STO_CUDA_ENTRY STV_DEFAULT"
_ZN2at6native18elementwise_kernelILi128ELi4EZNS0_15gpu_kernel_implINS0_13AUnaryFunctorIhhhZZZNS0_21heaviside_kernel_cudaERNS_18TensorIteratorBaseEENKUlvE_clEvENKUlvE_clEvEUlhhE_EEEEvS5_RKT_EUliE_EEviT1_:
.text._ZN2at6native18elementwise_kernelILi128ELi4EZNS0_15gpu_kernel_implINS0_13AUnaryFunctorIhhhZZZNS0_21heaviside_kernel_cudaERNS_18TensorIteratorBaseEENKUlvE_clEvENKUlvE_clEvEUlhhE_EEEEvS5_RKT_EUliE_EEviT1_:
        /* <DEDUP_REMOVED lines=314> */
.L_x_19834:
        /* <DEDUP_REMOVED lines=20> */
.L_x_19838:
[----:B------:R0:W5:Y:S01]  /*14e0*/  LDG.E.U8 R0, desc[UR36][R4.64] ;  /* 0x0000002404007981 */ /* 0x000162000c1e1100 */
[----:B------:R-:W-:Y:S05]  /*14f0*/  BRA `(.L_x_19840) ;  /* 0x0000000c00647947 */ /* 0x000fea0003800000 */
.L_x_19837:
        /* <DEDUP_REMOVED lines=8> */
.L_x_19842:
[----:B------:R3:W5:Y:S01]  /*1580*/  LDG.E.U8 R0, desc[UR36][R4.64] ;  /* 0x0000002404007981 */ /* 0x000762000c1e1100 */
[----:B------:R-:W-:Y:S05]  /*1590*/  BRA `(.L_x_19840) ;  /* 0x0000000c003c7947 */ /* 0x000fea0003800000 */
.L_x_19841:
[----:B------:R0:W5:Y:S01]  /*15a0*/  LDG.E.U16 R0, desc[UR36][R4.64] ;  /* 0x0000002404007981 */ /* 0x000162000c1e1500 */
[----:B------:R-:W-:Y:S05]  /*15b0*/  BRA `(.L_x_19840) ;  /* 0x0000000c00347947 */ /* 0x000fea0003800000 */
.L_x_19836:
        /* <DEDUP_REMOVED lines=10> */
.L_x_19844:
[----:B------:R-:W2:Y:S02]  /*1660*/  LDG.E.U16 R2, desc[UR36][R4.64] ;  /* 0x0000002404027981 */ /* 0x000ea4000c1e1500 */
[----:B--2---:R-:W-:-:S06]  /*1670*/  HADD2.F32 R2, -RZ, R2.H0_H0 ;  /* 0x20000002ff027230 */ /* 0x004fcc0000004100 */
[----:B------:R-:W0:Y:S02]  /*1680*/  F2I.S64.TRUNC R2, R2 ;  /* 0x0000000200027311 */ /* 0x000e24000020d900 */
[----:B0-----:R-:W-:Y:S01]  /*1690*/  PRMT R0, R2, 0x7610, R0 ;  /* 0x0000761002007816 */ /* 0x001fe20000000000 */
[----:B------:R-:W-:Y:S06]  /*16a0*/  BRA `(.L_x_19840) ;  /* 0x0000000800f87947 */ /* 0x000fec0003800000 */
.L_x_19843:
        /* <DEDUP_REMOVED lines=10> */
.L_x_19846:
[----:B------:R-:W2:Y:S02]  /*1750*/  LDG.E.U16 R4, desc[UR36][R4.64] ;  /* 0x0000002404047981 */ /* 0x000ea4000c1e1500 */
[----:B--2---:R-:W-:-:S06]  /*1760*/  HADD2.F32 R2, -RZ, R4.H0_H0 ;  /* 0x20000004ff027230 */ /* 0x004fcc0000004100 */
[----:B------:R-:W0:Y:S02]  /*1770*/  F2I.S64.TRUNC R2, R2 ;  /* 0x0000000200027311 */ /* 0x000e24000020d900 */
[----:B0-----:R-:W-:Y:S01]  /*1780*/  PRMT R0, R2, 0x7610, R0 ;  /* 0x0000761002007816 */ /* 0x001fe20000000000 */
[----:B------:R-:W-:Y:S06]  /*1790*/  BRA `(.L_x_19840) ;  /* 0x0000000800bc7947 */ /* 0x000fec0003800000 */
.L_x_19845:
[----:B------:R-:W2:Y:S02]  /*17a0*/  LDG.E.64 R2, desc[UR36][R4.64] ;  /* 0x0000002404027981 */ /* 0x000ea4000c1e1b00 */
[----:B--2---:R-:W0:Y:S02]  /*17b0*/  F2I.S64.F64.TRUNC R2, R2 ;  /* 0x0000000200027311 */ /* 0x004e24000030d900 */
[----:B0-----:R-:W-:Y:S01]  /*17c0*/  PRMT R0, R2, 0x7610, R0 ;  /* 0x0000761002007816 */ /* 0x001fe20000000000 */
[----:B------:R-:W-:Y:S06]  /*17d0*/  BRA `(.L_x_19840) ;  /* 0x0000000800ac7947 */ /* 0x000fec0003800000 */
.L_x_19835:
        /* <DEDUP_REMOVED lines=12> */
.L_x_19849:
[----:B------:R-:W2:Y:S02]  /*18a0*/  LDG.E.64 R4, desc[UR36][R4.64] ;  /* 0x0000002404047981 */ /* 0x000ea4000c1e1b00 */
[----:B--2---:R-:W0:Y:S02]  /*18b0*/  F2I.S64.F64.TRUNC R2, R4 ;  /* 0x0000000400027311 */ /* 0x004e24000030d900 */
[----:B0-----:R-:W-:Y:S01]  /*18c0*/  PRMT R0, R2, 0x7610, R0 ;  /* 0x0000761002007816 */ /* 0x001fe20000000000 */
[----:B------:R-:W-:Y:S06]  /*18d0*/  BRA `(.L_x_19840) ;  /* 0x00000008006c7947 */ /* 0x000fec0003800000 */
.L_x_19848:
        /* <DEDUP_REMOVED lines=28> */
.L_x_19851:
        /* <DEDUP_REMOVED lines=15> */
.L_x_19850:
[----:B------:R-:W2:Y:S02]  /*1b90*/  LDG.E.U16 R2, desc[UR36][R4.64] ;  /* 0x0000002404027981 */ /* 0x000ea4000c1e1500 */
[----:B--2---:R-:W-:-:S06]  /*1ba0*/  IMAD.U32 R2, R2, 0x10000, RZ ;  /* 0x0001000002027824 */ /* 0x004fcc00078e00ff */
[----:B------:R-:W0:Y:S02]  /*1bb0*/  F2I.S64.TRUNC R2, R2 ;  /* 0x0000000200027311 */ /* 0x000e24000020d900 */
[----:B0-----:R-:W-:Y:S01]  /*1bc0*/  PRMT R0, R2, 0x7610, R0 ;  /* 0x0000761002007816 */ /* 0x001fe20000000000 */
[----:B------:R-:W-:Y:S06]  /*1bd0*/  BRA `(.L_x_19840) ;  /* 0x0000000400ac7947 */ /* 0x000fec0003800000 */
.L_x_19847:
        /* <DEDUP_REMOVED lines=10> */
.L_x_19854:
        /* <DEDUP_REMOVED lines=21> */
.L_x_19858:
[----:B------:R-:W-:Y:S05]  /*1dd0*/  BSYNC B1 ;  /* 0x0000000000017941 */ /* 0x000fea0003800000 */
.L_x_19857:
[----:B------:R-:W-:Y:S01]  /*1de0*/  IMAD.SHL.U32 R2, R2, 0x100000, RZ ;  /* 0x0010000002027824 */ /* 0x000fe200078e00ff */
[----:B------:R-:W-:-:S04]  /*1df0*/  LEA R3, R0, 0x3b800000, 0x17 ;  /* 0x3b80000000037811 */ /* 0x000fc800078eb8ff */
[----:B------:R-:W-:-:S07]  /*1e00*/  LOP3.LUT R2, R3, R2, R4, 0xfe, !PT ;  /* 0x0000000203027212 */ /* 0x000fce00078efe04 */
.L_x_19856:
[----:B------:R-:W-:Y:S05]  /*1e10*/  BSYNC B0 ;  /* 0x0000000000007941 */ /* 0x000fea0003800000 */
.L_x_19855:
[----:B------:R-:W0:Y:S02]  /*1e20*/  F2I.S64.TRUNC R2, R2 ;  /* 0x0000000200027311 */ /* 0x000e24000020d900 */
[----:B0-----:R-:W-:Y:S01]  /*1e30*/  PRMT R0, R2, 0x7610, R0 ;  /* 0x0000761002007816 */ /* 0x001fe20000000000 */
[----:B------:R-:W-:Y:S06]  /*1e40*/  BRA `(.L_x_19840) ;  /* 0x0000000400107947 */ /* 0x000fec0003800000 */
.L_x_19853:
        /* <DEDUP_REMOVED lines=21> */
.L_x_19862:
[----:B------:R-:W-:Y:S05]  /*1fa0*/  BSYNC B1 ;  /* 0x0000000000017941 */ /* 0x000fea0003800000 */
.L_x_19861:
[----:B------:R-:W-:Y:S01]  /*1fb0*/  IMAD.SHL.U32 R2, R2, 0x200000, RZ ;  /* 0x0020000002027824 */ /* 0x000fe200078e00ff */
[----:B------:R-:W-:-:S04]  /*1fc0*/  LEA R3, R0, 0x37800000, 0x17 ;  /* 0x3780000000037811 */ /* 0x000fc800078eb8ff */
[----:B------:R-:W-:-:S07]  /*1fd0*/  LOP3.LUT R2, R3, R2, R4, 0xfe, !PT ;  /* 0x0000000203027212 */ /* 0x000fce00078efe04 */
.L_x_19860:
[----:B------:R-:W-:Y:S05]  /*1fe0*/  BSYNC B0 ;  /* 0x0000000000007941 */ /* 0x000fea0003800000 */
.L_x_19859:
[----:B------:R-:W0:Y:S02]  /*1ff0*/  F2I.S64.TRUNC R2, R2 ;  /* 0x0000000200027311 */ /* 0x000e24000020d900 */
[----:B0-----:R-:W-:Y:S01]  /*2000*/  PRMT R0, R2, 0x7610, R0 ;  /* 0x0000761002007816 */ /* 0x001fe20000000000 */
[----:B------:R-:W-:Y:S06]  /*2010*/  BRA `(.L_x_19840) ;  /* 0x00000000009c7947 */ /* 0x000fec0003800000 */
.L_x_19852:
        /* <DEDUP_REMOVED lines=14> */
.L_x_19866:
[----:B------:R-:W-:Y:S05]  /*2100*/  BSYNC B0 ;  /* 0x0000000000007941 */ /* 0x000fea0003800000 */
.L_x_19865:
[----:B------:R-:W0:Y:S02]  /*2110*/  F2I.S64.TRUNC R2, R2 ;  /* 0x0000000200027311 */ /* 0x000e24000020d900 */
[----:B0-----:R-:W-:Y:S01]  /*2120*/  PRMT R0, R2, 0x7610, R0 ;  /* 0x0000761002007816 */ /* 0x001fe20000000000 */
[----:B------:R-:W-:Y:S06]  /*2130*/  BRA `(.L_x_19840) ;  /* 0x0000000000547947 */ /* 0x000fec0003800000 */
.L_x_19839:
        /* <DEDUP_REMOVED lines=16> */
.L_x_19867:
[----:B------:R-:W-:Y:S01]  /*2240*/  PRMT R0, RZ, 0x7610, R0 ;  /* 0x00007610ff007816 */ /* 0x000fe20000000000 */
[----:B------:R-:W-:Y:S06]  /*2250*/  BRA `(.L_x_19840) ;  /* 0x00000000000c7947 */ /* 0x000fec0003800000 */
.L_x_19864:
[----:B------:R2:W5:Y:S01]  /*2260*/  LDG.E.U8 R0, desc[UR36][R4.64] ;  /* 0x0000002404007981 */ /* 0x000562000c1e1100 */
[----:B------:R-:W-:Y:S05]  /*2270*/  BRA `(.L_x_19840) ;  /* 0x0000000000047947 */ /* 0x000fea0003800000 */
.L_x_19863:
[----:B------:R1:W5:Y:S02]  /*2280*/  LDG.E.U8 R0, desc[UR36][R4.64] ;  /* 0x0000002404007981 */ /* 0x000364000c1e1100 */
.L_x_19840:
[----:B01234-:R-:W0:Y:S01]  /*2290*/  LDC.U8 R4, c[0x0][0x422] ;  /* 0x00010880ff047b82 */ /* 0x01fe220000000000 */
[----:B------:R-:W-:Y:S01]  /*22a0*/  ULDC.U8 UR4, c[0x0][0x421] ;  /* 0x0001084000047ab9 */ /* 0x000fe20000000000 */
[----:B-----5:R-:W-:Y:S02]  /*22b0*/  PRMT R3, R0, 0x7610, R3 ;  /* 0x0000761000037816 */ /* 0x020fe40000000003 */
[----:B------:R-:W-:Y:S02]  /*22c0*/  ISETP.NE.AND P1, PT, RZ, UR4, PT ;  /* 0x00000004ff007c0c */ /* 0x000fe4000bf25270 */
[----:B------:R-:W-:-:S11]  /*22d0*/  ISETP.NE.AND P0, PT, RZ, UR4, PT ;  /* 0x00000004ff007c0c */ /* 0x000fd6000bf05270 */
        /* <DEDUP_REMOVED lines=14> */
.L_x_19871:
[----:B------:R3:W-:Y:S01]  /*23c0*/  STG.E.U8 desc[UR36][R16.64], R3 ;  /* 0x0000000310007986 */ /* 0x0007e2000c101124 */
[----:B------:R-:W-:Y:S05]  /*23d0*/  BRA `(.L_x_19873) ;  /* 0x0000000c00987947 */ /* 0x000fea0003800000 */
.L_x_19870:
        /* <DEDUP_REMOVED lines=10> */
.L_x_19875:
[----:B------:R-:W-:-:S05]  /*2480*/  LOP3.LUT R3, R3, 0xff, RZ, 0xc0, !PT ;  /* 0x000000ff03037812 */ /* 0x000fca00078ec0ff */
[----:B------:R1:W-:Y:S01]  /*2490*/  STG.E desc[UR36][R16.64], R3 ;  /* 0x0000000310007986 */ /* 0x0003e2000c101924 */
[----:B------:R-:W-:Y:S05]  /*24a0*/  BRA `(.L_x_19873) ;  /* 0x0000000c00647947 */ /* 0x000fea0003800000 */
.L_x_19874:
[----:B------:R-:W-:-:S05]  /*24b0*/  LOP3.LUT R3, R3, 0xff, RZ, 0xc0, !PT ;  /* 0x000000ff03037812 */ /* 0x000fca00078ec0ff */
[----:B------:R2:W-:Y:S01]  /*24c0*/  STG.E.U16 desc[UR36][R16.64], R3 ;  /* 0x0000000310007986 */ /* 0x0005e2000c101524 */
[----:B------:R-:W-:Y:S05]  /*24d0*/  BRA `(.L_x_19873) ;  /* 0x0000000c00587947 */ /* 0x000fea0003800000 */
.L_x_19869:
        /* <DEDUP_REMOVED lines=10> */
.L_x_19877:
[----:B------:R-:W-:-:S04]  /*2580*/  LOP3.LUT R3, R3, 0xff, RZ, 0xc0, !PT ;  /* 0x000000ff03037812 */ /* 0x000fc800078ec0ff */
[----:B------:R-:W0:Y:S02]  /*2590*/  I2F.U16 R0, R3 ;  /* 0x0000000300007306 */ /* 0x000e240000101000 */
[----:B0-----:R-:W-:-:S05]  /*25a0*/  F2FP.F16.F32.PACK_AB R0, RZ, R0 ;  /* 0x00000000ff00723e */ /* 0x001fca00000000ff */
[----:B------:R0:W-:Y:S01]  /*25b0*/  STG.E.U16 desc[UR36][R16.64], R0 ;  /* 0x0000000010007986 */ /* 0x0001e2000c101524 */
[----:B------:R-:W-:Y:S05]  /*25c0*/  BRA `(.L_x_19873) ;  /* 0x0000000c001c7947 */ /* 0x000fea0003800000 */
.L_x_19876:
        /* <DEDUP_REMOVED lines=11> */
.L_x_19879:
[----:B------:R-:W-:-:S06]  /*2680*/  LOP3.LUT R3, R3, 0xff, RZ, 0xc0, !PT ;  /* 0x000000ff03037812 */ /* 0x000fcc00078ec0ff */
[----:B------:R-:W0:Y:S02]  /*2690*/  I2F.U16 R3, R3 ;  /* 0x0000000300037306 */ /* 0x000e240000101000 */
[----:B0-----:R-:W-:-:S04]  /*26a0*/  F2FP.F16.F32.PACK_AB R3, RZ, R3 ;  /* 0x00000003ff03723e */ /* 0x001fc800000000ff */
[----:B------:R-:W-:-:S05]  /*26b0*/  PRMT R3, R3, 0x5410, RZ ;  /* 0x0000541003037816 */ /* 0x000fca00000000ff */
[----:B------:R0:W-:Y:S01]  /*26c0*/  STG.E desc[UR36][R16.64], R3 ;  /* 0x0000000310007986 */ /* 0x0001e2000c101924 */
[----:B------:R-:W-:Y:S05]  /*26d0*/  BRA `(.L_x_19873) ;  /* 0x0000000800d87947 */ /* 0x000fea0003800000 */
.L_x_19878:
[----:B------:R-:W-:-:S06]  /*26e0*/  LOP3.LUT R3, R3, 0xff, RZ, 0xc0, !PT ;  /* 0x000000ff03037812 */ /* 0x000fcc00078ec0ff */
[----:B------:R-:W0:Y:S02]  /*26f0*/  I2F.F64.U16 R2, R3 ;  /* 0x0000000300027312 */ /* 0x000e240000101800 */
[----:B0-----:R0:W-:Y:S01]  /*2700*/  STG.E.64 desc[UR36][R16.64], R2 ;  /* 0x0000000210007986 */ /* 0x0011e2000c101b24 */
[----:B------:R-:W-:Y:S05]  /*2710*/  BRA `(.L_x_19873) ;  /* 0x0000000800c87947 */ /* 0x000fea0003800000 */
.L_x_19868:
        /* <DEDUP_REMOVED lines=12> */
.L_x_19882:
[----:B------:R-:W-:Y:S02]  /*27e0*/  LOP3.LUT R4, R3, 0xff, RZ, 0xc0, !PT ;  /* 0x000000ff03047812 */ /* 0x000fe400078ec0ff */
[----:B------:R-:W-:-:S04]  /*27f0*/  CS2R R6, SRZ ;  /* 0x0000000000067805 */ /* 0x000fc8000001ff00 */
[----:B------:R-:W0:Y:S02]  /*2800*/  I2F.F64.U16 R4, R4 ;  /* 0x0000000400047312 */ /* 0x000e240000101800 */
[----:B0-----:R0:W-:Y:S01]  /*2810*/  STG.E.128 desc[UR36][R16.64], R4 ;  /* 0x0000000410007986 */ /* 0x0011e2000c101d24 */
[----:B------:R-:W-:Y:S05]  /*2820*/  BRA `(.L_x_19873) ;  /* 0x0000000800847947 */ /* 0x000fea0003800000 */
.L_x_19881:
        /* <DEDUP_REMOVED lines=22> */
.L_x_19886:
[----:B------:R-:W-:Y:S05]  /*2990*/  BSYNC B0 ;  /* 0x0000000000007941 */ /* 0x000fea0003800000 */
.L_x_19885:
[----:B------:R-:W-:-:S05]  /*29a0*/  LOP3.LUT R3, R0, R3, RZ, 0xfc, !PT ;  /* 0x0000000300037212 */ /* 0x000fca00078efcff */
[----:B------:R0:W-:Y:S01]  /*29b0*/  STG.E.U8 desc[UR36][R16.64], R3 ;  /* 0x0000000310007986 */ /* 0x0001e2000c101124 */
[----:B------:R-:W-:Y:S05]  /*29c0*/  BRA `(.L_x_19873) ;  /* 0x00000008001c7947 */ /* 0x000fea0003800000 */
.L_x_19884:
        /* <DEDUP_REMOVED lines=14> */
.L_x_19888:
[----:B------:R-:W-:Y:S01]  /*2ab0*/  IMAD.MOV.U32 R0, RZ, RZ, 0x7f ;  /* 0x0000007fff007424 */ /* 0x000fe200078e00ff */
[----:B------:R-:W-:-:S04]  /*2ac0*/  ISETP.GT.U32.AND P0, PT, R2, 0x7f800000, PT ;  /* 0x7f8000000200780c */ /* 0x000fc80003f04070 */
[----:B------:R-:W-:-:S09]  /*2ad0*/  SEL R0, R0, 0x7c, P0 ;  /* 0x0000007c00007807 */ /* 0x000fd20000000000 */
.L_x_19889:
[----:B------:R-:W-:Y:S05]  /*2ae0*/  BSYNC B0 ;  /* 0x0000000000007941 */ /* 0x000fea0003800000 */
.L_x_19887:
[----:B------:R-:W-:-:S04]  /*2af0*/  LOP3.LUT R2, R3, 0x80000000, RZ, 0xc0, !PT ;  /* 0x8000000003027812 */ /* 0x000fc800078ec0ff */
[----:B------:R-:W-:-:S04]  /*2b00*/  SHF.R.U32.HI R3, RZ, 0x18, R2 ;  /* 0x00000018ff037819 */ /* 0x000fc80000011602 */
[----:B------:R-:W-:-:S05]  /*2b10*/  LOP3.LUT R3, R0, R3, RZ, 0xfc, !PT ;  /* 0x0000000300037212 */ /* 0x000fca00078efcff */
[----:B------:R0:W-:Y:S01]  /*2b20*/  STG.E.U8 desc[UR36][R16.64], R3 ;  /* 0x0000000310007986 */ /* 0x0001e2000c101124 */
[----:B------:R-:W-:Y:S05]  /*2b30*/  BRA `(.L_x_19873) ;  /* 0x0000000400c07947 */ /* 0x000fea0003800000 */
.L_x_19883:
[----:B------:R-:W-:-:S04]  /*2b40*/  LOP3.LUT R3, R3, 0xff, RZ, 0xc0, !PT ;  /* 0x000000ff03037812 */ /* 0x000fc800078ec0ff */
[----:B------:R-:W0:Y:S02]  /*2b50*/  I2F.U16 R0, R3 ;  /* 0x0000000300007306 */ /* 0x000e240000101000 */
[----:B0-----:R-:W-:-:S05]  /*2b60*/  F2FP.BF16.F32.PACK_AB R0, RZ, R0 ;  /* 0x00000000ff00723e */ /* 0x001fca00000010ff */
[----:B------:R0:W-:Y:S01]  /*2b70*/  STG.E.U16 desc[UR36][R16.64], R0 ;  /* 0x0000000010007986 */ /* 0x0001e2000c101524 */
[----:B------:R-:W-:Y:S05]  /*2b80*/  BRA `(.L_x_19873) ;  /* 0x0000000400ac7947 */ /* 0x000fea0003800000 */
.L_x_19880:
        /* <DEDUP_REMOVED lines=11> */
.L_x_19892:
        /* <DEDUP_REMOVED lines=18> */
.L_x_19895:
[----:B------:R-:W-:-:S04]  /*2d60*/  LOP3.LUT R2, R3, 0x80000000, RZ, 0xc0, !PT ;  /* 0x8000000003027812 */ /* 0x000fc800078ec0ff */
[----:B------:R-:W-:-:S04]  /*2d70*/  SHF.R.U32.HI R3, RZ, 0x18, R2 ;  /* 0x00000018ff037819 */ /* 0x000fc80000011602 */
[----:B------:R-:W-:-:S04]  /*2d80*/  LOP3.LUT R0, R0, R3, RZ, 0xfc, !PT ;  /* 0x0000000300007212 */ /* 0x000fc800078efcff */
[----:B------:R-:W-:-:S07]  /*2d90*/  PRMT R8, R0, 0x7610, R8 ;  /* 0x0000761000087816 */ /* 0x000fce0000000008 */
.L_x_19894:
[----:B------:R-:W-:Y:S05]  /*2da0*/  BSYNC B0 ;  /* 0x0000000000007941 */ /* 0x000fea0003800000 */
.L_x_19893:
[----:B------:R0:W-:Y:S01]  /*2db0*/  STG.E.U8 desc[UR36][R16.64], R8 ;  /* 0x0000000810007986 */ /* 0x0001e2000c101124 */
[----:B------:R-:W-:Y:S05]  /*2dc0*/  BRA `(.L_x_19873) ;  /* 0x00000004001c7947 */ /* 0x000fea0003800000 */
.L_x_19891:
        /* <DEDUP_REMOVED lines=18> */
.L_x_19898:
[----:B------:R-:W-:-:S04]  /*2ef0*/  LOP3.LUT R2, R3, 0x80000000, RZ, 0xc0, !PT ;  /* 0x8000000003027812 */ /* 0x000fc800078ec0ff */
[----:B------:R-:W-:-:S04]  /*2f00*/  SHF.R.U32.HI R3, RZ, 0x18, R2 ;  /* 0x00000018ff037819 */ /* 0x000fc80000011602 */
[----:B------:R-:W-:-:S04]  /*2f10*/  LOP3.LUT R0, R0, R3, RZ, 0xfc, !PT ;  /* 0x0000000300007212 */ /* 0x000fc800078efcff */
[----:B------:R-:W-:-:S07]  /*2f20*/  PRMT R8, R0, 0x7610, R8 ;  /* 0x0000761000087816 */ /* 0x000fce0000000008 */
.L_x_19897:
[----:B------:R-:W-:Y:S05]  /*2f30*/  BSYNC B0 ;  /* 0x0000000000007941 */ /* 0x000fea0003800000 */
.L_x_19896:
[----:B------:R0:W-:Y:S01]  /*2f40*/  STG.E.U8 desc[UR36][R16.64], R8 ;  /* 0x0000000810007986 */ /* 0x0001e2000c101124 */
[----:B------:R-:W-:Y:S05]  /*2f50*/  BRA `(.L_x_19873) ;  /* 0x0000000000b87947 */ /* 0x000fea0003800000 */
.L_x_19890:
        /* <DEDUP_REMOVED lines=23> */
.L_x_19872:
        /* <DEDUP_REMOVED lines=16> */
.L_x_19901:
[----:B------:R-:W-:Y:S05]  /*31d0*/  BRA `(.L_x_19873) ;  /* 0x0000000000187947 */ /* 0x000fea0003800000 */
.L_x_19900:
[----:B------:R-:W-:Y:S01]  /*31e0*/  LOP3.LUT R2, R3, 0xff, RZ, 0xc0, !PT ;  /* 0x000000ff03027812 */ /* 0x000fe200078ec0ff */
[----:B------:R-:W-:-:S05]  /*31f0*/  IMAD.MOV.U32 R3, RZ, RZ, RZ ;  /* 0x000000ffff037224 */ /* 0x000fca00078e00ff */
[----:B------:R0:W-:Y:S01]  /*3200*/  STG.E.64 desc[UR36][R16.64], R2 ;  /* 0x0000000210007986 */ /* 0x0001e2000c101b24 */
[----:B------:R-:W-:Y:S05]  /*3210*/  BRA `(.L_x_19873) ;  /* 0x0000000000087947 */ /* 0x000fea0003800000 */
.L_x_19899:
[----:B------:R-:W-:-:S05]  /*3220*/  LOP3.LUT R3, R3, 0xff, RZ, 0xc0, !PT ;  /* 0x000000ff03037812 */ /* 0x000fca00078ec0ff */
[----:B------:R0:W-:Y:S02]  /*3230*/  STG.E desc[UR36][R16.64], R3 ;  /* 0x0000000310007986 */ /* 0x0001e4000c101924 */
.L_x_19873:
[----:B------:R-:W-:-:S04]  /*3240*/  IMAD R18, R23, 0x200, R18 ;  /* 0x0000020017127824 */ /* 0x000fc800078e0212 */
[----:B------:R-:W-:-:S07]  /*3250*/  VIADD R19, R18, 0x80 ;  /* 0x0000008012137836 */ /* 0x000fce0000000000 */
.L_x_19833:
[----:B------:R-:W-:Y:S05]  /*3260*/  BSYNC B6 ;  /* 0x0000000000067941 */ /* 0x000fea0003800000 */
.L_x_19832:
        /* <DEDUP_REMOVED lines=307> */
.L_x_19904:
        /* <DEDUP_REMOVED lines=20> */
.L_x_19908:
[----:B------:R0:W5:Y:S01]  /*46e0*/  LDG.E.U8 R0, desc[UR36][R4.64] ;  /* 0x0000002404007981 */ /* 0x000162000c1e1100 */
[----:B------:R-:W-:Y:S05]  /*46f0*/  BRA `(.L_x_19910) ;  /* 0x0000000c00647947 */ /* 0x000fea0003800000 */
.L_x_19907:
        /* <DEDUP_REMOVED lines=8> */
.L_x_19912:
[----:B------:R4:W5:Y:S01]  /*4780*/  LDG.E.U8 R0, desc[UR36][R4.64] ;  /* 0x0000002404007981 */ /* 0x000962000c1e1100 */
[----:B------:R-:W-:Y:S05]  /*4790*/  BRA `(.L_x_19910) ;  /* 0x0000000c003c7947 */ /* 0x000fea0003800000 */
.L_x_19911:
[----:B------:R3:W5:Y:S01]  /*47a0*/  LDG.E.U16 R0, desc[UR36][R4.64] ;  /* 0x0000002404007981 */ /* 0x000762000c1e1500 */
[----:B------:R-:W-:Y:S05]  /*47b0*/  BRA `(.L_x_19910) ;  /* 0x0000000c00347947 */ /* 0x000fea0003800000 */
.L_x_19906:
        /* <DEDUP_REMOVED lines=10> */
.L_x_19914:
[----:B------:R-:W2:Y:S02]  /*4860*/  LDG.E.U16 R2, desc[UR36][R4.64] ;  /* 0x0000002404027981 */ /* 0x000ea4000c1e1500 */
[----:B--2---:R-:W-:-:S06]  /*4870*/  HADD2.F32 R2, -RZ, R2.H0_H0 ;  /* 0x20000002ff027230 */ /* 0x004fcc0000004100 */
[----:B------:R-:W0:Y:S02]  /*4880*/  F2I.S64.TRUNC R2, R2 ;  /* 0x0000000200027311 */ /* 0x000e24000020d900 */
[----:B0-----:R-:W-:Y:S01]  /*4890*/  PRMT R0, R2, 0x7610, R0 ;  /* 0x0000761002007816 */ /* 0x001fe20000000000 */
[----:B------:R-:W-:Y:S06]  /*48a0*/  BRA `(.L_x_19910) ;  /* 0x0000000800f87947 */ /* 0x000fec0003800000 */
.L_x_19913:
        /* <DEDUP_REMOVED lines=10> */
.L_x_19916:
[----:B------:R-:W2:Y:S02]  /*4950*/  LDG.E.U16 R4, desc[UR36][R4.64] ;  /* 0x0000002404047981 */ /* 0x000ea4000c1e1500 */
[----:B--2---:R-:W-:-:S06]  /*4960*/  HADD2.F32 R2, -RZ, R4.H0_H0 ;  /* 0x20000004ff027230 */ /* 0x004fcc0000004100 */
[----:B------:R-:W0:Y:S02]  /*4970*/  F2I.S64.TRUNC R2, R2 ;  /* 0x0000000200027311 */ /* 0x000e24000020d900 */
[----:B0-----:R-:W-:Y:S01]  /*4980*/  PRMT R0, R2, 0x7610, R0 ;  /* 0x0000761002007816 */ /* 0x001fe20000000000 */
[----:B------:R-:W-:Y:S06]  /*4990*/  BRA `(.L_x_19910) ;  /* 0x0000000800bc7947 */ /* 0x000fec0003800000 */
.L_x_19915:
[----:B------:R-:W2:Y:S02]  /*49a0*/  LDG.E.64 R2, desc[UR36][R4.64] ;  /* 0x0000002404027981 */ /* 0x000ea4000c1e1b00 */
[----:B--2---:R-:W0:Y:S02]  /*49b0*/  F2I.S64.F64.TRUNC R2, R2 ;  /* 0x0000000200027311 */ /* 0x004e24000030d900 */
[----:B0-----:R-:W-:Y:S01]  /*49c0*/  PRMT R0, R2, 0x7610, R0 ;  /* 0x0000761002007816 */ /* 0x001fe20000000000 */
[----:B------:R-:W-:Y:S06]  /*49d0*/  BRA `(.L_x_19910) ;  /* 0x0000000800ac7947 */ /* 0x000fec0003800000 */
.L_x_19905:
        /* <DEDUP_REMOVED lines=12> */
.L_x_19919:
[----:B------:R-:W2:Y:S02]  /*4aa0*/  LDG.E.64 R4, desc[UR36][R4.64] ;  /* 0x0000002404047981 */ /* 0x000ea4000c1e1b00 */
[----:B--2---:R-:W0:Y:S02]  /*4ab0*/  F2I.S64.F64.TRUNC R2, R4 ;  /* 0x0000000400027311 */ /* 0x004e24000030d900 */
[----:B0-----:R-:W-:Y:S01]  /*4ac0*/  PRMT R0, R2, 0x7610, R0 ;  /* 0x0000761002007816 */ /* 0x001fe20000000000 */
[----:B------:R-:W-:Y:S06]  /*4ad0*/  BRA `(.L_x_19910) ;  /* 0x00000008006c7947 */ /* 0x000fec0003800000 */
.L_x_19918:
        /* <DEDUP_REMOVED lines=28> */
.L_x_19921:
        /* <DEDUP_REMOVED lines=15> */
.L_x_19920:
[----:B------:R-:W2:Y:S02]  /*4d90*/  LDG.E.U16 R2, desc[UR36][R4.64] ;  /* 0x0000002404027981 */ /* 0x000ea4000c1e1500 */
[----:B--2---:R-:W-:-:S06]  /*4da0*/  IMAD.U32 R2, R2, 0x10000, RZ ;  /* 0x0001000002027824 */ /* 0x004fcc00078e00ff */
[----:B------:R-:W0:Y:S02]  /*4db0*/  F2I.S64.TRUNC R2, R2 ;  /* 0x0000000200027311 */ /* 0x000e24000020d900 */
[----:B0-----:R-:W-:Y:S01]  /*4dc0*/  PRMT R0, R2, 0x7610, R0 ;  /* 0x0000761002007816 */ /* 0x001fe20000000000 */
[----:B------:R-:W-:Y:S06]  /*4dd0*/  BRA `(.L_x_19910) ;  /* 0x0000000400ac7947 */ /* 0x000fec0003800000 */
.L_x_19917:
        /* <DEDUP_REMOVED lines=10> */
.L_x_19924:
        /* <DEDUP_REMOVED lines=21> */
.L_x_19928:
[----:B------:R-:W-:Y:S05]  /*4fd0*/  BSYNC B1 ;  /* 0x0000000000017941 */ /* 0x000fea0003800000 */
.L_x_19927:
[----:B------:R-:W-:Y:S01]  /*4fe0*/  IMAD.SHL.U32 R2, R2, 0x100000, RZ ;  /* 0x0010000002027824 */ /* 0x000fe200078e00ff */
[----:B------:R-:W-:-:S04]  /*4ff0*/  LEA R3, R0, 0x3b800000, 0x17 ;  /* 0x3b80000000037811 */ /* 0x000fc800078eb8ff */
[----:B------:R-:W-:-:S07]  /*5000*/  LOP3.LUT R2, R3, R2, R4, 0xfe, !PT ;  /* 0x0000000203027212 */ /* 0x000fce00078efe04 */
.L_x_19926:
[----:B------:R-:W-:Y:S05]  /*5010*/  BSYNC B0 ;  /* 0x0000000000007941 */ /* 0x000fea0003800000 */
.L_x_19925:
[----:B------:R-:W0:Y:S02]  /*5020*/  F2I.S64.TRUNC R2, R2 ;  /* 0x0000000200027311 */ /* 0x000e24000020d900 */
[----:B0-----:R-:W-:Y:S01]  /*5030*/  PRMT R0, R2, 0x7610, R0 ;  /* 0x0000761002007816 */ /* 0x001fe20000000000 */
[----:B------:R-:W-:Y:S06]  /*5040*/  BRA `(.L_x_19910) ;  /* 0x0000000400107947 */ /* 0x000fec0003800000 */
.L_x_19923:
        /* <DEDUP_REMOVED lines=21> */
.L_x_19932:
[----:B------:R-:W-:Y:S05]  /*51a0*/  BSYNC B1 ;  /* 0x0000000000017941 */ /* 0x000fea0003800000 */
.L_x_19931:
[----:B------:R-:W-:Y:S01]  /*51b0*/  IMAD.SHL.U32 R2, R2, 0x200000, RZ ;  /* 0x0020000002027824 */ /* 0x000fe200078e00ff */
[----:B------:R-:W-:-:S04]  /*51c0*/  LEA R3, R0, 0x37800000, 0x17 ;  /* 0x3780000000037811 */ /* 0x000fc800078eb8ff */
[----:B------:R-:W-:-:S07]  /*51d0*/  LOP3.LUT R2, R3, R2, R4, 0xfe, !PT ;  /* 0x0000000203027212 */ /* 0x000fce00078efe04 */
.L_x_19930:
[----:B------:R-:W-:Y:S05]  /*51e0*/  BSYNC B0 ;  /* 0x0000000000007941 */ /* 0x000fea0003800000 */
.L_x_19929:
[----:B------:R-:W0:Y:S02]  /*51f0*/  F2I.S64.TRUNC R2, R2 ;  /* 0x0000000200027311 */ /* 0x000e24000020d900 */
[----:B0-----:R-:W-:Y:S01]  /*5200*/  PRMT R0, R2, 0x7610, R0 ;  /* 0x0000761002007816 */ /* 0x001fe20000000000 */
[----:B------:R-:W-:Y:S06]  /*5210*/  BRA `(.L_x_19910) ;  /* 0x00000000009c7947 */ /* 0x000fec0003800000 */
.L_x_19922:
        /* <DEDUP_REMOVED lines=14> */
.L_x_19936:
[----:B------:R-:W-:Y:S05]  /*5300*/  BSYNC B0 ;  /* 0x0000000000007941 */ /* 0x000fea0003800000 */
.L_x_19935:
[----:B------:R-:W0:Y:S02]  /*5310*/  F2I.S64.TRUNC R2, R2 ;  /* 0x0000000200027311 */ /* 0x000e24000020d900 */
[----:B0-----:R-:W-:Y:S01]  /*5320*/  PRMT R0, R2, 0x7610, R0 ;  /* 0x0000761002007816 */ /* 0x001fe20000000000 */
[----:B------:R-:W-:Y:S06]  /*5330*/  BRA `(.L_x_19910) ;  /* 0x0000000000547947 */ /* 0x000fec0003800000 */
.L_x_19909:
        /* <DEDUP_REMOVED lines=16> */
.L_x_19937:
[----:B------:R-:W-:Y:S01]  /*5440*/  PRMT R0, RZ, 0x7610, R0 ;  /* 0x00007610ff007816 */ /* 0x000fe20000000000 */
[----:B------:R-:W-:Y:S06]  /*5450*/  BRA `(.L_x_19910) ;  /* 0x00000000000c7947 */ /* 0x000fec0003800000 */
.L_x_19934:
[----:B------:R2:W5:Y:S01]  /*5460*/  LDG.E.U8 R0, desc[UR36][R4.64] ;  /* 0x0000002404007981 */ /* 0x000562000c1e1100 */
[----:B------:R-:W-:Y:S05]  /*5470*/  BRA `(.L_x_19910) ;  /* 0x0000000000047947 */ /* 0x000fea0003800000 */
.L_x_19933:
[----:B------:R1:W5:Y:S02]  /*5480*/  LDG.E.U8 R0, desc[UR36][R4.64] ;  /* 0x0000002404007981 */ /* 0x000364000c1e1100 */
.L_x_19910:
        /* <DEDUP_REMOVED lines=19> */
.L_x_19941:
[----:B------:R0:W-:Y:S01]  /*55c0*/  STG.E.U8 desc[UR36][R16.64], R3 ;  /* 0x0000000310007986 */ /* 0x0001e2000c101124 */
[----:B------:R-:W-:Y:S05]  /*55d0*/  BRA `(.L_x_19943) ;  /* 0x0000000c00987947 */ /* 0x000fea0003800000 */
.L_x_19940:
        /* <DEDUP_REMOVED lines=10> */
.L_x_19945:
[----:B------:R-:W-:-:S05]  /*5680*/  LOP3.LUT R3, R3, 0xff, RZ, 0xc0, !PT ;  /* 0x000000ff03037812 */ /* 0x000fca00078ec0ff */
[----:B------:R0:W-:Y:S01]  /*5690*/  STG.E desc[UR36][R16.64], R3 ;  /* 0x0000000310007986 */ /* 0x0001e2000c101924 */
[----:B------:R-:W-:Y:S05]  /*56a0*/  BRA `(.L_x_19943) ;  /* 0x0000000c00647947 */ /* 0x000fea0003800000 */
.L_x_19944:
[----:B------:R-:W-:-:S05]  /*56b0*/  LOP3.LUT R3, R3, 0xff, RZ, 0xc0, !PT ;  /* 0x000000ff03037812 */ /* 0x000fca00078ec0ff */
[----:B------:R0:W-:Y:S01]  /*56c0*/  STG.E.U16 desc[UR36][R16.64], R3 ;  /* 0x0000000310007986 */ /* 0x0001e2000c101524 */
[----:B------:R-:W-:Y:S05]  /*56d0*/  BRA `(.L_x_19943) ;  /* 0x0000000c00587947 */ /* 0x000fea0003800000 */
.L_x_19939:
        /* <DEDUP_REMOVED lines=10> */
.L_x_19947:
[----:B------:R-:W-:-:S04]  /*5780*/  LOP3.LUT R3, R3, 0xff, RZ, 0xc0, !PT ;  /* 0x000000ff03037812 */ /* 0x000fc800078ec0ff */
[----:B------:R-:W0:Y:S02]  /*5790*/  I2F.U16 R0, R3 ;  /* 0x0000000300007306 */ /* 0x000e240000101000 */
[----:B0-----:R-:W-:-:S05]  /*57a0*/  F2FP.F16.F32.PACK_AB R0, RZ, R0 ;  /* 0x00000000ff00723e */ /* 0x001fca00000000ff */
[----:B------:R0:W-:Y:S01]  /*57b0*/  STG.E.U16 desc[UR36][R16.64], R0 ;  /* 0x0000000010007986 */ /* 0x0001e2000c101524 */
[----:B------:R-:W-:Y:S05]  /*57c0*/  BRA `(.L_x_19943) ;  /* 0x0000000c001c7947 */ /* 0x000fea0003800000 */
.L_x_19946:
        /* <DEDUP_REMOVED lines=11> */
.L_x_19949:
[----:B------:R-:W-:-:S06]  /*5880*/  LOP3.LUT R3, R3, 0xff, RZ, 0xc0, !PT ;  /* 0x000000ff03037812 */ /* 0x000fcc00078ec0ff */
[----:B------:R-:W0:Y:S02]  /*5890*/  I2F.U16 R3, R3 ;  /* 0x0000000300037306 */ /* 0x000e240000101000 */
[----:B0-----:R-:W-:-:S04]  /*58a0*/  F2FP.F16.F32.PACK_AB R3, RZ, R3 ;  /* 0x00000003ff03723e */ /* 0x001fc800000000ff */
[----:B------:R-:W-:-:S05]  /*58b0*/  PRMT R3, R3, 0x5410, RZ ;  /* 0x0000541003037816 */ /* 0x000fca00000000ff */
[----:B------:R0:W-:Y:S01]  /*58c0*/  STG.E desc[UR36][R16.64], R3 ;  /* 0x0000000310007986 */ /* 0x0001e2000c101924 */
[----:B------:R-:W-:Y:S05]  /*58d0*/  BRA `(.L_x_19943) ;  /* 0x0000000800d87947 */ /* 0x000fea0003800000 */
.L_x_19948:
[----:B------:R-:W-:-:S06]  /*58e0*/  LOP3.LUT R3, R3, 0xff, RZ, 0xc0, !PT ;  /* 0x000000ff03037812 */ /* 0x000fcc00078ec0ff */
[----:B------:R-:W0:Y:S02]  /*58f0*/  I2F.F64.U16 R2, R3 ;  /* 0x0000000300027312 */ /* 0x000e240000101800 */
[----:B0-----:R0:W-:Y:S01]  /*5900*/  STG.E.64 desc[UR36][R16.64], R2 ;  /* 0x0000000210007986 */ /* 0x0011e2000c101b24 */
[----:B------:R-:W-:Y:S05]  /*5910*/  BRA `(.L_x_19943) ;  /* 0x0000000800c87947 */ /* 0x000fea0003800000 */
.L_x_19938:
        /* <DEDUP_REMOVED lines=12> */
.L_x_19952:
[----:B------:R-:W-:Y:S02]  /*59e0*/  LOP3.LUT R4, R3, 0xff, RZ, 0xc0, !PT ;  /* 0x000000ff03047812 */ /* 0x000fe400078ec0ff */
[----:B------:R-:W-:-:S04]  /*59f0*/  CS2R R6, SRZ ;  /* 0x0000000000067805 */ /* 0x000fc8000001ff00 */
[----:B------:R-:W0:Y:S02]  /*5a00*/  I2F.F64.U16 R4, R4 ;  /* 0x0000000400047312 */ /* 0x000e240000101800 */
[----:B0-----:R0:W-:Y:S01]  /*5a10*/  STG.E.128 desc[UR36][R16.64], R4 ;  /* 0x0000000410007986 */ /* 0x0011e2000c101d24 */
[----:B------:R-:W-:Y:S05]  /*5a20*/  BRA `(.L_x_19943) ;  /* 0x0000000800847947 */ /* 0x000fea0003800000 */
.L_x_19951:
        /* <DEDUP_REMOVED lines=22> */
.L_x_19956:
[----:B------:R-:W-:Y:S05]  /*5b90*/  BSYNC B0 ;  /* 0x0000000000007941 */ /* 0x000fea0003800000 */
.L_x_19955:
[----:B------:R-:W-:-:S05]  /*5ba0*/  LOP3.LUT R3, R0, R3, RZ, 0xfc, !PT ;  /* 0x0000000300037212 */ /* 0x000fca00078efcff */
[----:B------:R0:W-:Y:S01]  /*5bb0*/  STG.E.U8 desc[UR36][R16.64], R3 ;  /* 0x0000000310007986 */ /* 0x0001e2000c101124 */
[----:B------:R-:W-:Y:S05]  /*5bc0*/  BRA `(.L_x_19943) ;  /* 0x00000008001c7947 */ /* 0x000fea0003800000 */
.L_x_19954:
        /* <DEDUP_REMOVED lines=14> */
.L_x_19958:
[----:B------:R-:W-:Y:S01]  /*5cb0*/  IMAD.MOV.U32 R0, RZ, RZ, 0x7f ;  /* 0x0000007fff007424 */ /* 0x000fe200078e00ff */
[----:B------:R-:W-:-:S04]  /*5cc0*/  ISETP.GT.U32.AND P0, PT, R2, 0x7f800000, PT ;  /* 0x7f8000000200780c */ /* 0x000fc80003f04070 */
[----:B------:R-:W-:-:S09]  /*5cd0*/  SEL R0, R0, 0x7c, P0 ;  /* 0x0000007c00007807 */ /* 0x000fd20000000000 */
.L_x_19959:
[----:B------:R-:W-:Y:S05]  /*5ce0*/  BSYNC B0 ;  /* 0x0000000000007941 */ /* 0x000fea0003800000 */
.L_x_19957:
[----:B------:R-:W-:-:S04]  /*5cf0*/  LOP3.LUT R2, R3, 0x80000000, RZ, 0xc0, !PT ;  /* 0x8000000003027812 */ /* 0x000fc800078ec0ff */
[----:B------:R-:W-:-:S04]  /*5d00*/  SHF.R.U32.HI R3, RZ, 0x18, R2 ;  /* 0x00000018ff037819 */ /* 0x000fc80000011602 */
[----:B------:R-:W-:-:S05]  /*5d10*/  LOP3.LUT R3, R0, R3, RZ, 0xfc, !PT ;  /* 0x0000000300037212 */ /* 0x000fca00078efcff */
[----:B------:R0:W-:Y:S01]  /*5d20*/  STG.E.U8 desc[UR36][R16.64], R3 ;  /* 0x0000000310007986 */ /* 0x0001e2000c101124 */
[----:B------:R-:W-:Y:S05]  /*5d30*/  BRA `(.L_x_19943) ;  /* 0x0000000400c07947 */ /* 0x000fea0003800000 */
.L_x_19953:
[----:B------:R-:W-:-:S04]  /*5d40*/  LOP3.LUT R3, R3, 0xff, RZ, 0xc0, !PT ;  /* 0x000000ff03037812 */ /* 0x000fc800078ec0ff */
[----:B------:R-:W0:Y:S02]  /*5d50*/  I2F.U16 R0, R3 ;  /* 0x0000000300007306 */ /* 0x000e240000101000 */
[----:B0-----:R-:W-:-:S05]  /*5d60*/  F2FP.BF16.F32.PACK_AB R0, RZ, R0 ;  /* 0x00000000ff00723e */ /* 0x001fca00000010ff */
[----:B------:R0:W-:Y:S01]  /*5d70*/  STG.E.U16 desc[UR36][R16.64], R0 ;  /* 0x0000000010007986 */ /* 0x0001e2000c101524 */
[----:B------:R-:W-:Y:S05]  /*5d80*/  BRA `(.L_x_19943) ;  /* 0x0000000400ac7947 */ /* 0x000fea0003800000 */
.L_x_19950:
        /* <DEDUP_REMOVED lines=11> */
.L_x_19962:
        /* <DEDUP_REMOVED lines=18> */
.L_x_19965:
[----:B------:R-:W-:-:S04]  /*5f60*/  LOP3.LUT R2, R3, 0x80000000, RZ, 0xc0, !PT ;  /* 0x8000000003027812 */ /* 0x000fc800078ec0ff */
[----:B------:R-:W-:-:S04]  /*5f70*/  SHF.R.U32.HI R3, RZ, 0x18, R2 ;  /* 0x00000018ff037819 */ /* 0x000fc80000011602 */
[----:B------:R-:W-:-:S04]  /*5f80*/  LOP3.LUT R0, R0, R3, RZ, 0xfc, !PT ;  /* 0x0000000300007212 */ /* 0x000fc800078efcff */
[----:B------:R-:W-:-:S07]  /*5f90*/  PRMT R8, R0, 0x7610, R8 ;  /* 0x0000761000087816 */ /* 0x000fce0000000008 */
.L_x_19964:
[----:B------:R-:W-:Y:S05]  /*5fa0*/  BSYNC B0 ;  /* 0x0000000000007941 */ /* 0x000fea0003800000 */
.L_x_19963:
[----:B------:R3:W-:Y:S01]  /*5fb0*/  STG.E.U8 desc[UR36][R16.64], R8 ;  /* 0x0000000810007986 */ /* 0x0007e2000c101124 */
[----:B------:R-:W-:Y:S05]  /*5fc0*/  BRA `(.L_x_19943) ;  /* 0x00000004001c7947 */ /* 0x000fea0003800000 */
.L_x_19961:
        /* <DEDUP_REMOVED lines=18> */
.L_x_19968:
[----:B------:R-:W-:-:S04]  /*60f0*/  LOP3.LUT R2, R3, 0x80000000, RZ, 0xc0, !PT ;  /* 0x8000000003027812 */ /* 0x000fc800078ec0ff */
[----:B------:R-:W-:-:S04]  /*6100*/  SHF.R.U32.HI R3, RZ, 0x18, R2 ;  /* 0x00000018ff037819 */ /* 0x000fc80000011602 */
[----:B------:R-:W-:-:S04]  /*6110*/  LOP3.LUT R0, R0, R3, RZ, 0xfc, !PT ;  /* 0x0000000300007212 */ /* 0x000fc800078efcff */
[----:B------:R-:W-:-:S07]  /*6120*/  PRMT R8, R0, 0x7610, R8 ;  /* 0x0000761000087816 */ /* 0x000fce0000000008 */
.L_x_19967:
[----:B------:R-:W-:Y:S05]  /*6130*/  BSYNC B0 ;  /* 0x0000000000007941 */ /* 0x000fea0003800000 */
.L_x_19966:
[----:B------:R0:W-:Y:S01]  /*6140*/  STG.E.U8 desc[UR36][R16.64], R8 ;  /* 0x0000000810007986 */ /* 0x0001e2000c101124 */
[----:B------:R-:W-:Y:S05]  /*6150*/  BRA `(.L_x_19943) ;  /* 0x0000000000b87947 */ /* 0x000fea0003800000 */
.L_x_19960:
        /* <DEDUP_REMOVED lines=23> */
.L_x_19942:
        /* <DEDUP_REMOVED lines=16> */
.L_x_19971:
[----:B------:R-:W-:Y:S05]  /*63d0*/  BRA `(.L_x_19943) ;  /* 0x0000000000187947 */ /* 0x000fea0003800000 */
.L_x_19970:
[----:B------:R-:W-:Y:S01]  /*63e0*/  LOP3.LUT R2, R3, 0xff, RZ, 0xc0, !PT ;  /* 0x000000ff03027812 */ /* 0x000fe200078ec0ff */
[----:B------:R-:W-:-:S05]  /*63f0*/  IMAD.MOV.U32 R3, RZ, RZ, RZ ;  /* 0x000000ffff037224 */ /* 0x000fca00078e00ff */
[----:B------:R2:W-:Y:S01]  /*6400*/  STG.E.64 desc[UR36][R16.64], R2 ;  /* 0x0000000210007986 */ /* 0x0005e2000c101b24 */
[----:B------:R-:W-:Y:S05]  /*6410*/  BRA `(.L_x_19943) ;  /* 0x0000000000087947 */ /* 0x000fea0003800000 */
.L_x_19969:
[----:B------:R-:W-:-:S05]  /*6420*/  LOP3.LUT R3, R3, 0xff, RZ, 0xc0, !PT ;  /* 0x000000ff03037812 */ /* 0x000fca00078ec0ff */
[----:B------:R0:W-:Y:S02]  /*6430*/  STG.E desc[UR36][R16.64], R3 ;  /* 0x0000000310007986 */ /* 0x0001e4000c101924 */
.L_x_19943:
[----:B------:R-:W-:-:S07]  /*6440*/  VIADD R19, R19, 0x80 ;  /* 0x0000008013137836 */ /* 0x000fce0000000000 */
.L_x_19903:
[----:B------:R-:W-:Y:S05]  /*6450*/  BSYNC B6 ;  /* 0x0000000000067941 */ /* 0x000fea0003800000 */
.L_x_19902:
        /* <DEDUP_REMOVED lines=307> */
.L_x_19974:
        /* <DEDUP_REMOVED lines=20> */
.L_x_19978:
[----:B------:R0:W5:Y:S01]  /*78d0*/  LDG.E.U8 R0, desc[UR36][R4.64] ;  /* 0x0000002404007981 */ /* 0x000162000c1e1100 */
[----:B------:R-:W-:Y:S05]  /*78e0*/  BRA `(.L_x_19980) ;  /* 0x0000000c00647947 */ /* 0x000fea0003800000 */
.L_x_19977:
        /* <DEDUP_REMOVED lines=8> */
.L_x_19982:
[----:B------:R4:W5:Y:S01]  /*7970*/  LDG.E.U8 R0, desc[UR36][R4.64] ;  /* 0x0000002404007981 */ /* 0x000962000c1e1100 */
[----:B------:R-:W-:Y:S05]  /*7980*/  BRA `(.L_x_19980) ;  /* 0x0000000c003c7947 */ /* 0x000fea0003800000 */
.L_x_19981:
[----:B------:R3:W5:Y:S01]  /*7990*/  LDG.E.U16 R0, desc[UR36][R4.64] ;  /* 0x0000002404007981 */ /* 0x000762000c1e1500 */
[----:B------:R-:W-:Y:S05]  /*79a0*/  BRA `(.L_x_19980) ;  /* 0x0000000c00347947 */ /* 0x000fea0003800000 */
.L_x_19976:
        /* <DEDUP_REMOVED lines=10> */
.L_x_19984:
[----:B------:R-:W2:Y:S02]  /*7a50*/  LDG.E.U16 R2, desc[UR36][R4.64] ;  /* 0x0000002404027981 */ /* 0x000ea4000c1e1500 */
[----:B--2---:R-:W-:-:S06]  /*7a60*/  HADD2.F32 R2, -RZ, R2.H0_H0 ;  /* 0x20000002ff027230 */ /* 0x004fcc0000004100 */
[----:B------:R-:W0:Y:S02]  /*7a70*/  F2I.S64.TRUNC R2, R2 ;  /* 0x0000000200027311 */ /* 0x000e24000020d900 */
[----:B0-----:R-:W-:Y:S01]  /*7a80*/  PRMT R0, R2, 0x7610, R0 ;  /* 0x0000761002007816 */ /* 0x001fe20000000000 */
[----:B------:R-:W-:Y:S06]  /*7a90*/  BRA `(.L_x_19980) ;  /* 0x0000000800f87947 */ /* 0x000fec0003800000 */
.L_x_19983:
        /* <DEDUP_REMOVED lines=10> */
.L_x_19986:
[----:B------:R-:W2:Y:S02]  /*7b40*/  LDG.E.U16 R4, desc[UR36][R4.64] ;  /* 0x0000002404047981 */ /* 0x000ea4000c1e1500 */
[----:B--2---:R-:W-:-:S06]  /*7b50*/  HADD2.F32 R2, -RZ, R4.H0_H0 ;  /* 0x20000004ff027230 */ /* 0x004fcc0000004100 */
[----:B------:R-:W0:Y:S02]  /*7b60*/  F2I.S64.TRUNC R2, R2 ;  /* 0x0000000200027311 */ /* 0x000e24000020d900 */
[----:B0-----:R-:W-:Y:S01]  /*7b70*/  PRMT R0, R2, 0x7610, R0 ;  /* 0x0000761002007816 */ /* 0x001fe20000000000 */
[----:B------:R-:W-:Y:S06]  /*7b80*/  BRA `(.L_x_19980) ;  /* 0x0000000800bc7947 */ /* 0x000fec0003800000 */
.L_x_19985:
[----:B------:R-:W2:Y:S02]  /*7b90*/  LDG.E.64 R2, desc[UR36][R4.64] ;  /* 0x0000002404027981 */ /* 0x000ea4000c1e1b00 */
[----:B--2---:R-:W0:Y:S02]  /*7ba0*/  F2I.S64.F64.TRUNC R2, R2 ;  /* 0x0000000200027311 */ /* 0x004e24000030d900 */
[----:B0-----:R-:W-:Y:S01]  /*7bb0*/  PRMT R0, R2, 0x7610, R0 ;  /* 0x0000761002007816 */ /* 0x001fe20000000000 */
[----:B------:R-:W-:Y:S06]  /*7bc0*/  BRA `(.L_x_19980) ;  /* 0x0000000800ac7947 */ /* 0x000fec0003800000 */
.L_x_19975:
        /* <DEDUP_REMOVED lines=12> */
.L_x_19989:
[----:B------:R-:W2:Y:S02]  /*7c90*/  LDG.E.64 R4, desc[UR36][R4.64] ;  /* 0x0000002404047981 */ /* 0x000ea4000c1e1b00 */
[----:B--2---:R-:W0:Y:S02]  /*7ca0*/  F2I.S64.F64.TRUNC R2, R4 ;  /* 0x0000000400027311 */ /* 0x004e24000030d900 */
[----:B0-----:R-:W-:Y:S01]  /*7cb0*/  PRMT R0, R2, 0x7610, R0 ;  /* 0x0000761002007816 */ /* 0x001fe20000000000 */
[----:B------:R-:W-:Y:S06]  /*7cc0*/  BRA `(.L_x_19980) ;  /* 0x00000008006c7947 */ /* 0x000fec0003800000 */
.L_x_19988:
        /* <DEDUP_REMOVED lines=28> */
.L_x_19991:
        /* <DEDUP_REMOVED lines=15> */
.L_x_19990:
[----:B------:R-:W2:Y:S02]  /*7f80*/  LDG.E.U16 R2, desc[UR36][R4.64] ;  /* 0x0000002404027981 */ /* 0x000ea4000c1e1500 */
[----:B--2---:R-:W-:-:S06]  /*7f90*/  IMAD.U32 R2, R2, 0x10000, RZ ;  /* 0x0001000002027824 */ /* 0x004fcc00078e00ff */
[----:B------:R-:W0:Y:S02]  /*7fa0*/  F2I.S64.TRUNC R2, R2 ;  /* 0x0000000200027311 */ /* 0x000e24000020d900 */
[----:B0-----:R-:W-:Y:S01]  /*7fb0*/  PRMT R0, R2, 0x7610, R0 ;  /* 0x0000761002007816 */ /* 0x001fe20000000000 */
[----:B------:R-:W-:Y:S06]  /*7fc0*/  BRA `(.L_x_19980) ;  /* 0x0000000400ac7947 */ /* 0x000fec0003800000 */
.L_x_19987:
        /* <DEDUP_REMOVED lines=10> */
.L_x_19994:
        /* <DEDUP_REMOVED lines=21> */
.L_x_19998:
[----:B------:R-:W-:Y:S05]  /*81c0*/  BSYNC B1 ;  /* 0x0000000000017941 */ /* 0x000fea0003800000 */
.L_x_19997:
[----:B------:R-:W-:Y:S01]  /*81d0*/  IMAD.SHL.U32 R2, R2, 0x100000, RZ ;  /* 0x0010000002027824 */ /* 0x000fe200078e00ff */
[----:B------:R-:W-:-:S04]  /*81e0*/  LEA R3, R0, 0x3b800000, 0x17 ;  /* 0x3b80000000037811 */ /* 0x000fc800078eb8ff */
[----:B------:R-:W-:-:S07]  /*81f0*/  LOP3.LUT R2, R3, R2, R4, 0xfe, !PT ;  /* 0x0000000203027212 */ /* 0x000fce00078efe04 */
.L_x_19996:
[----:B------:R-:W-:Y:S05]  /*8200*/  BSYNC B0 ;  /* 0x0000000000007941 */ /* 0x000fea0003800000 */
.L_x_19995:
[----:B------:R-:W0:Y:S02]  /*8210*/  F2I.S64.TRUNC R2, R2 ;  /* 0x0000000200027311 */ /* 0x000e24000020d900 */
[----:B0-----:R-:W-:Y:S01]  /*8220*/  PRMT R0, R2, 0x7610, R0 ;  /* 0x0000761002007816 */ /* 0x001fe20000000000 */
[----:B------:R-:W-:Y:S06]  /*8230*/  BRA `(.L_x_19980) ;  /* 0x0000000400107947 */ /* 0x000fec0003800000 */
.L_x_19993:
        /* <DEDUP_REMOVED lines=21> */
.L_x_20002:
[----:B------:R-:W-:Y:S05]  /*8390*/  BSYNC B1 ;  /* 0x0000000000017941 */ /* 0x000fea0003800000 */
.L_x_20001:
[----:B------:R-:W-:Y:S01]  /*83a0*/  IMAD.SHL.U32 R2, R2, 0x200000, RZ ;  /* 0x0020000002027824 */ /* 0x000fe200078e00ff */
[----:B------:R-:W-:-:S04]  /*83b0*/  LEA R3, R0, 0x37800000, 0x17 ;  /* 0x3780000000037811 */ /* 0x000fc800078eb8ff */
[----:B------:R-:W-:-:S07]  /*83c0*/  LOP3.LUT R2, R3, R2, R4, 0xfe, !PT ;  /* 0x0000000203027212 */ /* 0x000fce00078efe04 */
.L_x_20000:
[----:B------:R-:W-:Y:S05]  /*83d0*/  BSYNC B0 ;  /* 0x0000000000007941 */ /* 0x000fea0003800000 */
.L_x_19999:
[----:B------:R-:W0:Y:S02]  /*83e0*/  F2I.S64.TRUNC R2, R2 ;  /* 0x0000000200027311 */ /* 0x000e24000020d900 */
[----:B0-----:R-:W-:Y:S01]  /*83f0*/  PRMT R0, R2, 0x7610, R0 ;  /* 0x0000761002007816 */ /* 0x001fe20000000000 */
[----:B------:R-:W-:Y:S06]  /*8400*/  BRA `(.L_x_19980) ;  /* 0x00000000009c7947 */ /* 0x000fec0003800000 */
.L_x_19992:
        /* <DEDUP_REMOVED lines=14> */
.L_x_20006:
[----:B------:R-:W-:Y:S05]  /*84f0*/  BSYNC B0 ;  /* 0x0000000000007941 */ /* 0x000fea0003800000 */
.L_x_20005:
[----:B------:R-:W0:Y:S02]  /*8500*/  F2I.S64.TRUNC R2, R2 ;  /* 0x0000000200027311 */ /* 0x000e24000020d900 */
[----:B0-----:R-:W-:Y:S01]  /*8510*/  PRMT R0, R2, 0x7610, R0 ;  /* 0x0000761002007816 */ /* 0x001fe20000000000 */
[----:B------:R-:W-:Y:S06]  /*8520*/  BRA `(.L_x_19980) ;  /* 0x0000000000547947 */ /* 0x000fec0003800000 */
.L_x_19979:
        /* <DEDUP_REMOVED lines=16> */
.L_x_20007:
[----:B------:R-:W-:Y:S01]  /*8630*/  PRMT R0, RZ, 0x7610, R0 ;  /* 0x00007610ff007816 */ /* 0x000fe20000000000 */
[----:B------:R-:W-:Y:S06]  /*8640*/  BRA `(.L_x_19980) ;  /* 0x00000000000c7947 */ /* 0x000fec0003800000 */
.L_x_20004:
[----:B------:R1:W5:Y:S01]  /*8650*/  LDG.E.U8 R0, desc[UR36][R4.64] ;  /* 0x0000002404007981 */ /* 0x000362000c1e1100 */
[----:B------:R-:W-:Y:S05]  /*8660*/  BRA `(.L_x_19980) ;  /* 0x0000000000047947 */ /* 0x000fea0003800000 */
.L_x_20003:
[----:B------:R2:W5:Y:S02]  /*8670*/  LDG.E.U8 R0, desc[UR36][R4.64] ;  /* 0x0000002404007981 */ /* 0x000564000c1e1100 */
.L_x_19980:
        /* <DEDUP_REMOVED lines=19> */
.L_x_20011:
[----:B------:R3:W-:Y:S01]  /*87b0*/  STG.E.U8 desc[UR36][R16.64], R3 ;  /* 0x0000000310007986 */ /* 0x0007e2000c101124 */
[----:B------:R-:W-:Y:S05]  /*87c0*/  BRA `(.L_x_20013) ;  /* 0x0000000c00987947 */ /* 0x000fea0003800000 */
.L_x_20010:
        /* <DEDUP_REMOVED lines=10> */
.L_x_20015:
[----:B------:R-:W-:-:S05]  /*8870*/  LOP3.LUT R3, R3, 0xff, RZ, 0xc0, !PT ;  /* 0x000000ff03037812 */ /* 0x000fca00078ec0ff */
[----:B------:R2:W-:Y:S01]  /*8880*/  STG.E desc[UR36][R16.64], R3 ;  /* 0x0000000310007986 */ /* 0x0005e2000c101924 */
[----:B------:R-:W-:Y:S05]  /*8890*/  BRA `(.L_x_20013) ;  /* 0x0000000c00647947 */ /* 0x000fea0003800000 */
.L_x_20014:
[----:B------:R-:W-:-:S05]  /*88a0*/  LOP3.LUT R3, R3, 0xff, RZ, 0xc0, !PT ;  /* 0x000000ff03037812 */ /* 0x000fca00078ec0ff */
[----:B------:R0:W-:Y:S01]  /*88b0*/  STG.E.U16 desc[UR36][R16.64], R3 ;  /* 0x0000000310007986 */ /* 0x0001e2000c101524 */
[----:B------:R-:W-:Y:S05]  /*88c0*/  BRA `(.L_x_20013) ;  /* 0x0000000c00587947 */ /* 0x000fea0003800000 */
.L_x_20009:
        /* <DEDUP_REMOVED lines=10> */
.L_x_20017:
[----:B------:R-:W-:-:S04]  /*8970*/  LOP3.LUT R3, R3, 0xff, RZ, 0xc0, !PT ;  /* 0x000000ff03037812 */ /* 0x000fc800078ec0ff */
[----:B------:R-:W0:Y:S02]  /*8980*/  I2F.U16 R0, R3 ;  /* 0x0000000300007306 */ /* 0x000e240000101000 */
[----:B0-----:R-:W-:-:S05]  /*8990*/  F2FP.F16.F32.PACK_AB R0, RZ, R0 ;  /* 0x00000000ff00723e */ /* 0x001fca00000000ff */
[----:B------:R0:W-:Y:S01]  /*89a0*/  STG.E.U16 desc[UR36][R16.64], R0 ;  /* 0x0000000010007986 */ /* 0x0001e2000c101524 */
[----:B------:R-:W-:Y:S05]  /*89b0*/  BRA `(.L_x_20013) ;  /* 0x0000000c001c7947 */ /* 0x000fea0003800000 */
.L_x_20016:
        /* <DEDUP_REMOVED lines=11> */
.L_x_20019:
[----:B------:R-:W-:-:S06]  /*8a70*/  LOP3.LUT R3, R3, 0xff, RZ, 0xc0, !PT ;  /* 0x000000ff03037812 */ /* 0x000fcc00078ec0ff */
[----:B------:R-:W0:Y:S02]  /*8a80*/  I2F.U16 R3, R3 ;  /* 0x0000000300037306 */ /* 0x000e240000101000 */
[----:B0-----:R-:W-:-:S04]  /*8a90*/  F2FP.F16.F32.PACK_AB R3, RZ, R3 ;  /* 0x00000003ff03723e */ /* 0x001fc800000000ff */
[----:B------:R-:W-:-:S05]  /*8aa0*/  PRMT R3, R3, 0x5410, RZ ;  /* 0x0000541003037816 */ /* 0x000fca00000000ff */
[----:B------:R0:W-:Y:S01]  /*8ab0*/  STG.E desc[UR36][R16.64], R3 ;  /* 0x0000000310007986 */ /* 0x0001e2000c101924 */
[----:B------:R-:W-:Y:S05]  /*8ac0*/  BRA `(.L_x_20013) ;  /* 0x0000000800d87947 */ /* 0x000fea0003800000 */
.L_x_20018:
[----:B------:R-:W-:-:S06]  /*8ad0*/  LOP3.LUT R3, R3, 0xff, RZ, 0xc0, !PT ;  /* 0x000000ff03037812 */ /* 0x000fcc00078ec0ff */
[----:B------:R-:W0:Y:S02]  /*8ae0*/  I2F.F64.U16 R2, R3 ;  /* 0x0000000300027312 */ /* 0x000e240000101800 */
[----:B0-----:R0:W-:Y:S01]  /*8af0*/  STG.E.64 desc[UR36][R16.64], R2 ;  /* 0x0000000210007986 */ /* 0x0011e2000c101b24 */
[----:B------:R-:W-:Y:S05]  /*8b00*/  BRA `(.L_x_20013) ;  /* 0x0000000800c87947 */ /* 0x000fea0003800000 */
.L_x_20008:
        /* <DEDUP_REMOVED lines=12> */
.L_x_20022:
[----:B------:R-:W-:Y:S02]  /*8bd0*/  LOP3.LUT R4, R3, 0xff, RZ, 0xc0, !PT ;  /* 0x000000ff03047812 */ /* 0x000fe400078ec0ff */
[----:B------:R-:W-:-:S04]  /*8be0*/  CS2R R6, SRZ ;  /* 0x0000000000067805 */ /* 0x000fc8000001ff00 */
[----:B------:R-:W0:Y:S02]  /*8bf0*/  I2F.F64.U16 R4, R4 ;  /* 0x0000000400047312 */ /* 0x000e240000101800 */
[----:B0-----:R0:W-:Y:S01]  /*8c00*/  STG.E.128 desc[UR36][R16.64], R4 ;  /* 0x0000000410007986 */ /* 0x0011e2000c101d24 */
[----:B------:R-:W-:Y:S05]  /*8c10*/  BRA `(.L_x_20013) ;  /* 0x0000000800847947 */ /* 0x000fea0003800000 */
.L_x_20021:
        /* <DEDUP_REMOVED lines=22> */
.L_x_20026:
[----:B------:R-:W-:Y:S05]  /*8d80*/  BSYNC B0 ;  /* 0x0000000000007941 */ /* 0x000fea0003800000 */
.L_x_20025:
[----:B------:R-:W-:-:S05]  /*8d90*/  LOP3.LUT R3, R0, R3, RZ, 0xfc, !PT ;  /* 0x0000000300037212 */ /* 0x000fca00078efcff */
[----:B------:R0:W-:Y:S01]  /*8da0*/  STG.E.U8 desc[UR36][R16.64], R3 ;  /* 0x0000000310007986 */ /* 0x0001e2000c101124 */
[----:B------:R-:W-:Y:S05]  /*8db0*/  BRA `(.L_x_20013) ;  /* 0x00000008001c7947 */ /* 0x000fea0003800000 */
.L_x_20024:
        /* <DEDUP_REMOVED lines=14> */
.L_x_20028:
[----:B------:R-:W-:Y:S01]  /*8ea0*/  IMAD.MOV.U32 R0, RZ, RZ, 0x7f ;  /* 0x0000007fff007424 */ /* 0x000fe200078e00ff */
[----:B------:R-:W-:-:S04]  /*8eb0*/  ISETP.GT.U32.AND P0, PT, R2, 0x7f800000, PT ;  /* 0x7f8000000200780c */ /* 0x000fc80003f04070 */
[----:B------:R-:W-:-:S09]  /*8ec0*/  SEL R0, R0, 0x7c, P0 ;  /* 0x0000007c00007807 */ /* 0x000fd20000000000 */
.L_x_20029:
[----:B------:R-:W-:Y:S05]  /*8ed0*/  BSYNC B0 ;  /* 0x0000000000007941 */ /* 0x000fea0003800000 */
.L_x_20027:
[----:B------:R-:W-:-:S04]  /*8ee0*/  LOP3.LUT R2, R3, 0x80000000, RZ, 0xc0, !PT ;  /* 0x8000000003027812 */ /* 0x000fc800078ec0ff */
[----:B------:R-:W-:-:S04]  /*8ef0*/  SHF.R.U32.HI R3, RZ, 0x18, R2 ;  /* 0x00000018ff037819 */ /* 0x000fc80000011602 */
[----:B------:R-:W-:-:S05]  /*8f00*/  LOP3.LUT R3, R0, R3, RZ, 0xfc, !PT ;  /* 0x0000000300037212 */ /* 0x000fca00078efcff */
[----:B------:R0:W-:Y:S01]  /*8f10*/  STG.E.U8 desc[UR36][R16.64], R3 ;  /* 0x0000000310007986 */ /* 0x0001e2000c101124 */
[----:B------:R-:W-:Y:S05]  /*8f20*/  BRA `(.L_x_20013) ;  /* 0x0000000400c07947 */ /* 0x000fea0003800000 */
.L_x_20023:
[----:B------:R-:W-:-:S04]  /*8f30*/  LOP3.LUT R3, R3, 0xff, RZ, 0xc0, !PT ;  /* 0x000000ff03037812 */ /* 0x000fc800078ec0ff */
[----:B------:R-:W0:Y:S02]  /*8f40*/  I2F.U16 R0, R3 ;  /* 0x0000000300007306 */ /* 0x000e240000101000 */
[----:B0-----:R-:W-:-:S05]  /*8f50*/  F2FP.BF16.F32.PACK_AB R0, RZ, R0 ;  /* 0x00000000ff00723e */ /* 0x001fca00000010ff */
[----:B------:R0:W-:Y:S01]  /*8f60*/  STG.E.U16 desc[UR36][R16.64], R0 ;  /* 0x0000000010007986 */ /* 0x0001e2000c101524 */
[----:B------:R-:W-:Y:S05]  /*8f70*/  BRA `(.L_x_20013) ;  /* 0x0000000400ac7947 */ /* 0x000fea0003800000 */
.L_x_20020:
        /* <DEDUP_REMOVED lines=11> */
.L_x_20032:
        /* <DEDUP_REMOVED lines=18> */
.L_x_20035:
[----:B------:R-:W-:-:S04]  /*9150*/  LOP3.LUT R2, R3, 0x80000000, RZ, 0xc0, !PT ;  /* 0x8000000003027812 */ /* 0x000fc800078ec0ff */
[----:B------:R-:W-:-:S04]  /*9160*/  SHF.R.U32.HI R3, RZ, 0x18, R2 ;  /* 0x00000018ff037819 */ /* 0x000fc80000011602 */
[----:B------:R-:W-:-:S04]  /*9170*/  LOP3.LUT R0, R0, R3, RZ, 0xfc, !PT ;  /* 0x0000000300007212 */ /* 0x000fc800078efcff */
[----:B------:R-:W-:-:S07]  /*9180*/  PRMT R8, R0, 0x7610, R8 ;  /* 0x0000761000087816 */ /* 0x000fce0000000008 */
.L_x_20034:
[----:B------:R-:W-:Y:S05]  /*9190*/  BSYNC B0 ;  /* 0x0000000000007941 */ /* 0x000fea0003800000 */
.L_x_20033:
[----:B------:R0:W-:Y:S01]  /*91a0*/  STG.E.U8 desc[UR36][R16.64], R8 ;  /* 0x0000000810007986 */ /* 0x0001e2000c101124 */
[----:B------:R-:W-:Y:S05]  /*91b0*/  BRA `(.L_x_20013) ;  /* 0x00000004001c7947 */ /* 0x000fea0003800000 */
.L_x_20031:
        /* <DEDUP_REMOVED lines=18> */
.L_x_20038:
[----:B------:R-:W-:-:S04]  /*92e0*/  LOP3.LUT R2, R3, 0x80000000, RZ, 0xc0, !PT ;  /* 0x8000000003027812 */ /* 0x000fc800078ec0ff */
[----:B------:R-:W-:-:S04]  /*92f0*/  SHF.R.U32.HI R3, RZ, 0x18, R2 ;  /* 0x00000018ff037819 */ /* 0x000fc80000011602 */
[----:B------:R-:W-:-:S04]  /*9300*/  LOP3.LUT R0, R0, R3, RZ, 0xfc, !PT ;  /* 0x0000000300007212 */ /* 0x000fc800078efcff */
[----:B------:R-:W-:-:S07]  /*9310*/  PRMT R8, R0, 0x7610, R8 ;  /* 0x0000761000087816 */ /* 0x000fce0000000008 */
.L_x_20037:
[----:B------:R-:W-:Y:S05]  /*9320*/  BSYNC B0 ;  /* 0x0000000000007941 */ /* 0x000fea0003800000 */
.L_x_20036:
[----:B------:R0:W-:Y:S01]  /*9330*/  STG.E.U8 desc[UR36][R16.64], R8 ;  /* 0x0000000810007986 */ /* 0x0001e2000c101124 */
[----:B------:R-:W-:Y:S05]  /*9340*/  BRA `(.L_x_20013) ;  /* 0x0000000000b87947 */ /* 0x000fea0003800000 */
.L_x_20030:
        /* <DEDUP_REMOVED lines=23> */
.L_x_20012:
        /* <DEDUP_REMOVED lines=16> */
.L_x_20041:
[----:B------:R-:W-:Y:S05]  /*95c0*/  BRA `(.L_x_20013) ;  /* 0x0000000000187947 */ /* 0x000fea0003800000 */
.L_x_20040:
[----:B------:R-:W-:Y:S01]  /*95d0*/  LOP3.LUT R2, R3, 0xff, RZ, 0xc0, !PT ;  /* 0x000000ff03027812 */ /* 0x000fe200078ec0ff */
[----:B------:R-:W-:-:S05]  /*95e0*/  IMAD.MOV.U32 R3, RZ, RZ, RZ ;  /* 0x000000ffff037224 */ /* 0x000fca00078e00ff */
[----:B------:R0:W-:Y:S01]  /*95f0*/  STG.E.64 desc[UR36][R16.64], R2 ;  /* 0x0000000210007986 */ /* 0x0001e2000c101b24 */
[----:B------:R-:W-:Y:S05]  /*9600*/  BRA `(.L_x_20013) ;  /* 0x0000000000087947 */ /* 0x000fea0003800000 */
.L_x_20039:
[----:B------:R-:W-:-:S05]  /*9610*/  LOP3.LUT R3, R3, 0xff, RZ, 0xc0, !PT ;  /* 0x000000ff03037812 */ /* 0x000fca00078ec0ff */
[----:B------:R0:W-:Y:S02]  /*9620*/  STG.E desc[UR36][R16.64], R3 ;  /* 0x0000000310007986 */ /* 0x0001e4000c101924 */
.L_x_20013:
[----:B------:R-:W-:-:S07]  /*9630*/  VIADD R19, R19, 0x80 ;  /* 0x0000008013137836 */ /* 0x000fce0000000000 */
.L_x_19973:
[----:B------:R-:W-:Y:S05]  /*9640*/  BSYNC B6 ;  /* 0x0000000000067941 */ /* 0x000fea0003800000 */
.L_x_19972:
        /* <DEDUP_REMOVED lines=306> */
.L_x_20042:
        /* <DEDUP_REMOVED lines=20> */
.L_x_20046:
[----:B------:R4:W5:Y:S01]  /*aab0*/  LDG.E.U8 R0, desc[UR36][R4.64] ;  /* 0x0000002404007981 */ /* 0x000962000c1e1100 */
[----:B------:R-:W-:Y:S05]  /*aac0*/  BRA `(.L_x_20048) ;  /* 0x0000000c00647947 */ /* 0x000fea0003800000 */
.L_x_20045:
        /* <DEDUP_REMOVED lines=8> */
.L_x_20050:
[----:B------:R2:W5:Y:S01]  /*ab50*/  LDG.E.U8 R0, desc[UR36][R4.64] ;  /* 0x0000002404007981 */ /* 0x000562000c1e1100 */
[----:B------:R-:W-:Y:S05]  /*ab60*/  BRA `(.L_x_20048) ;  /* 0x0000000c003c7947 */ /* 0x000fea0003800000 */
.L_x_20049:
[----:B------:R0:W5:Y:S01]  /*ab70*/  LDG.E.U16 R0, desc[UR36][R4.64] ;  /* 0x0000002404007981 */ /* 0x000162000c1e1500 */
[----:B------:R-:W-:Y:S05]  /*ab80*/  BRA `(.L_x_20048) ;  /* 0x0000000c00347947 */ /* 0x000fea0003800000 */
.L_x_20044:
        /* <DEDUP_REMOVED lines=10> */
.L_x_20052:
[----:B------:R-:W2:Y:S02]  /*ac30*/  LDG.E.U16 R2, desc[UR36][R4.64] ;  /* 0x0000002404027981 */ /* 0x000ea4000c1e1500 */
[----:B--2---:R-:W-:-:S06]  /*ac40*/  HADD2.F32 R2, -RZ, R2.H0_H0 ;  /* 0x20000002ff027230 */ /* 0x004fcc0000004100 */
[----:B------:R-:W0:Y:S02]  /*ac50*/  F2I.S64.TRUNC R2, R2 ;  /* 0x0000000200027311 */ /* 0x000e24000020d900 */
[----:B0-----:R-:W-:Y:S01]  /*ac60*/  PRMT R0, R2, 0x7610, R0 ;  /* 0x0000761002007816 */ /* 0x001fe20000000000 */
[----:B------:R-:W-:Y:S06]  /*ac70*/  BRA `(.L_x_20048) ;  /* 0x0000000800f87947 */ /* 0x000fec0003800000 */
.L_x_20051:
        /* <DEDUP_REMOVED lines=10> */
.L_x_20054:
[----:B------:R-:W2:Y:S02]  /*ad20*/  LDG.E.U16 R4, desc[UR36][R4.64] ;  /* 0x0000002404047981 */ /* 0x000ea4000c1e1500 */
[----:B--2---:R-:W-:-:S06]  /*ad30*/  HADD2.F32 R2, -RZ, R4.H0_H0 ;  /* 0x20000004ff027230 */ /* 0x004fcc0000004100 */
[----:B------:R-:W0:Y:S02]  /*ad40*/  F2I.S64.TRUNC R2, R2 ;  /* 0x0000000200027311 */ /* 0x000e24000020d900 */
[----:B0-----:R-:W-:Y:S01]  /*ad50*/  PRMT R0, R2, 0x7610, R0 ;  /* 0x0000761002007816 */ /* 0x001fe20000000000 */
[----:B------:R-:W-:Y:S06]  /*ad60*/  BRA `(.L_x_20048) ;  /* 0x0000000800bc7947 */ /* 0x000fec0003800000 */
.L_x_20053:
[----:B------:R-:W2:Y:S02]  /*ad70*/  LDG.E.64 R2, desc[UR36][R4.64] ;  /* 0x0000002404027981 */ /* 0x000ea4000c1e1b00 */
[----:B--2---:R-:W0:Y:S02]  /*ad80*/  F2I.S64.F64.TRUNC R2, R2 ;  /* 0x0000000200027311 */ /* 0x004e24000030d900 */
[----:B0-----:R-:W-:Y:S01]  /*ad90*/  PRMT R0, R2, 0x7610, R0 ;  /* 0x0000761002007816 */ /* 0x001fe20000000000 */
[----:B------:R-:W-:Y:S06]  /*ada0*/  BRA `(.L_x_20048) ;  /* 0x0000000800ac7947 */ /* 0x000fec0003800000 */
.L_x_20043:
        /* <DEDUP_REMOVED lines=12> */
.L_x_20057:
[----:B------:R-:W2:Y:S02]  /*ae70*/  LDG.E.64 R4, desc[UR36][R4.64] ;  /* 0x0000002404047981 */ /* 0x000ea4000c1e1b00 */
[----:B--2---:R-:W0:Y:S02]  /*ae80*/  F2I.S64.F64.TRUNC R2, R4 ;  /* 0x0000000400027311 */ /* 0x004e24000030d900 */
[----:B0-----:R-:W-:Y:S01]  /*ae90*/  PRMT R0, R2, 0x7610, R0 ;  /* 0x0000761002007816 */ /* 0x001fe20000000000 */
[----:B------:R-:W-:Y:S06]  /*aea0*/  BRA `(.L_x_20048) ;  /* 0x00000008006c7947 */ /* 0x000fec0003800000 */
.L_x_20056:
        /* <DEDUP_REMOVED lines=28> */
.L_x_20059:
        /* <DEDUP_REMOVED lines=15> */
.L_x_20058:
[----:B------:R-:W2:Y:S02]  /*b160*/  LDG.E.U16 R2, desc[UR36][R4.64] ;  /* 0x0000002404027981 */ /* 0x000ea4000c1e1500 */
[----:B--2---:R-:W-:-:S06]  /*b170*/  IMAD.U32 R2, R2, 0x10000, RZ ;  /* 0x0001000002027824 */ /* 0x004fcc00078e00ff */
[----:B------:R-:W0:Y:S02]  /*b180*/  F2I.S64.TRUNC R2, R2 ;  /* 0x0000000200027311 */ /* 0x000e24000020d900 */
[----:B0-----:R-:W-:Y:S01]  /*b190*/  PRMT R0, R2, 0x7610, R0 ;  /* 0x0000761002007816 */ /* 0x001fe20000000000 */
[----:B------:R-:W-:Y:S06]  /*b1a0*/  BRA `(.L_x_20048) ;  /* 0x0000000400ac7947 */ /* 0x000fec0003800000 */
.L_x_20055:
        /* <DEDUP_REMOVED lines=10> */
.L_x_20062:
        /* <DEDUP_REMOVED lines=21> */
.L_x_20066:
[----:B------:R-:W-:Y:S05]  /*b3a0*/  BSYNC B1 ;  /* 0x0000000000017941 */ /* 0x000fea0003800000 */
.L_x_20065:
[----:B------:R-:W-:Y:S01]  /*b3b0*/  IMAD.SHL.U32 R2, R2, 0x100000, RZ ;  /* 0x0010000002027824 */ /* 0x000fe200078e00ff */
[----:B------:R-:W-:-:S04]  /*b3c0*/  LEA R3, R0, 0x3b800000, 0x17 ;  /* 0x3b80000000037811 */ /* 0x000fc800078eb8ff */
[----:B------:R-:W-:-:S07]  /*b3d0*/  LOP3.LUT R2, R3, R2, R4, 0xfe, !PT ;  /* 0x0000000203027212 */ /* 0x000fce00078efe04 */
.L_x_20064:
[----:B------:R-:W-:Y:S05]  /*b3e0*/  BSYNC B0 ;  /* 0x0000000000007941 */ /* 0x000fea0003800000 */
.L_x_20063:
[----:B------:R-:W0:Y:S02]  /*b3f0*/  F2I.S64.TRUNC R2, R2 ;  /* 0x0000000200027311 */ /* 0x000e24000020d900 */
[----:B0-----:R-:W-:Y:S01]  /*b400*/  PRMT R0, R2, 0x7610, R0 ;  /* 0x0000761002007816 */ /* 0x001fe20000000000 */
[----:B------:R-:W-:Y:S06]  /*b410*/  BRA `(.L_x_20048) ;  /* 0x0000000400107947 */ /* 0x000fec0003800000 */
.L_x_20061:
        /* <DEDUP_REMOVED lines=21> */
.L_x_20070:
[----:B------:R-:W-:Y:S05]  /*b570*/  BSYNC B1 ;  /* 0x0000000000017941 */ /* 0x000fea0003800000 */
.L_x_20069:
[----:B------:R-:W-:Y:S01]  /*b580*/  IMAD.SHL.U32 R2, R2, 0x200000, RZ ;  /* 0x0020000002027824 */ /* 0x000fe200078e00ff */
[----:B------:R-:W-:-:S04]  /*b590*/  LEA R3, R0, 0x37800000, 0x17 ;  /* 0x3780000000037811 */ /* 0x000fc800078eb8ff */
[----:B------:R-:W-:-:S07]  /*b5a0*/  LOP3.LUT R2, R3, R2, R4, 0xfe, !PT ;  /* 0x0000000203027212 */ /* 0x000fce00078efe04 */
.L_x_20068:
[----:B------:R-:W-:Y:S05]  /*b5b0*/  BSYNC B0 ;  /* 0x0000000000007941 */ /* 0x000fea0003800000 */
.L_x_20067:
[----:B------:R-:W0:Y:S02]  /*b5c0*/  F2I.S64.TRUNC R2, R2 ;  /* 0x0000000200027311 */ /* 0x000e24000020d900 */
[----:B0-----:R-:W-:Y:S01]  /*b5d0*/  PRMT R0, R2, 0x7610, R0 ;  /* 0x0000761002007816 */ /* 0x001fe20000000000 */
[----:B------:R-:W-:Y:S06]  /*b5e0*/  BRA `(.L_x_20048) ;  /* 0x00000000009c7947 */ /* 0x000fec0003800000 */
.L_x_20060:
        /* <DEDUP_REMOVED lines=14> */
.L_x_20074:
[----:B------:R-:W-:Y:S05]  /*b6d0*/  BSYNC B0 ;  /* 0x0000000000007941 */ /* 0x000fea0003800000 */
.L_x_20073:
[----:B------:R-:W0:Y:S02]  /*b6e0*/  F2I.S64.TRUNC R2, R2 ;  /* 0x0000000200027311 */ /* 0x000e24000020d900 */
[----:B0-----:R-:W-:Y:S01]  /*b6f0*/  PRMT R0, R2, 0x7610, R0 ;  /* 0x0000761002007816 */ /* 0x001fe20000000000 */
[----:B------:R-:W-:Y:S06]  /*b700*/  BRA `(.L_x_20048) ;  /* 0x0000000000547947 */ /* 0x000fec0003800000 */
.L_x_20047:
        /* <DEDUP_REMOVED lines=16> */
.L_x_20075:
[----:B------:R-:W-:Y:S01]  /*b810*/  PRMT R0, RZ, 0x7610, R0 ;  /* 0x00007610ff007816 */ /* 0x000fe20000000000 */
[----:B------:R-:W-:Y:S06]  /*b820*/  BRA `(.L_x_20048) ;  /* 0x00000000000c7947 */ /* 0x000fec0003800000 */
.L_x_20072:
[----:B------:R0:W5:Y:S01]  /*b830*/  LDG.E.U8 R0, desc[UR36][R4.64] ;  /* 0x0000002404007981 */ /* 0x000162000c1e1100 */
[----:B------:R-:W-:Y:S05]  /*b840*/  BRA `(.L_x_20048) ;  /* 0x0000000000047947 */ /* 0x000fea0003800000 */
.L_x_20071:
[----:B------:R0:W5:Y:S02]  /*b850*/  LDG.E.U8 R0, desc[UR36][R4.64] ;  /* 0x0000002404007981 */ /* 0x000164000c1e1100 */
.L_x_20048:
        /* <DEDUP_REMOVED lines=19> */
.L_x_20079:
[----:B------:R-:W-:Y:S01]  /*b990*/  STG.E.U8 desc[UR36][R16.64], R3 ;  /* 0x0000000310007986 */ /* 0x000fe2000c101124 */
[----:B------:R-:W-:Y:S05]  /*b9a0*/  EXIT ;  /* 0x000000000000794d */ /* 0x000fea0003800000 */
.L_x_20078:
        /* <DEDUP_REMOVED lines=10> */
.L_x_20082:
[----:B------:R-:W-:-:S05]  /*ba50*/  LOP3.LUT R3, R3, 0xff, RZ, 0xc0, !PT ;  /* 0x000000ff03037812 */ /* 0x000fca00078ec0ff */
[----:B------:R-:W-:Y:S01]  /*ba60*/  STG.E desc[UR36][R16.64], R3 ;  /* 0x0000000310007986 */ /* 0x000fe2000c101924 */
[----:B------:R-:W-:Y:S05]  /*ba70*/  EXIT ;  /* 0x000000000000794d */ /* 0x000fea0003800000 */
.L_x_20081:
[----:B------:R-:W-:-:S05]  /*ba80*/  LOP3.LUT R3, R3, 0xff, RZ, 0xc0, !PT ;  /* 0x000000ff03037812 */ /* 0x000fca00078ec0ff */
[----:B------:R-:W-:Y:S01]  /*ba90*/  STG.E.U16 desc[UR36][R16.64], R3 ;  /* 0x0000000310007986 */ /* 0x000fe2000c101524 */
[----:B------:R-:W-:Y:S05]  /*baa0*/  EXIT ;  /* 0x000000000000794d */ /* 0x000fea0003800000 */
.L_x_20077:
        /* <DEDUP_REMOVED lines=10> */
.L_x_20084:
[----:B------:R-:W-:-:S04]  /*bb50*/  LOP3.LUT R3, R3, 0xff, RZ, 0xc0, !PT ;  /* 0x000000ff03037812 */ /* 0x000fc800078ec0ff */
[----:B------:R-:W0:Y:S02]  /*bb60*/  I2F.U16 R0, R3 ;  /* 0x0000000300007306 */ /* 0x000e240000101000 */
[----:B0-----:R-:W-:-:S05]  /*bb70*/  F2FP.F16.F32.PACK_AB R0, RZ, R0 ;  /* 0x00000000ff00723e */ /* 0x001fca00000000ff */
[----:B------:R-:W-:Y:S01]  /*bb80*/  STG.E.U16 desc[UR36][R16.64], R0 ;  /* 0x0000000010007986 */ /* 0x000fe2000c101524 */
[----:B------:R-:W-:Y:S05]  /*bb90*/  EXIT ;  /* 0x000000000000794d */ /* 0x000fea0003800000 */
.L_x_20083:
        /* <DEDUP_REMOVED lines=11> */
.L_x_20086:
[----:B------:R-:W-:-:S06]  /*bc50*/  LOP3.LUT R3, R3, 0xff, RZ, 0xc0, !PT ;  /* 0x000000ff03037812 */ /* 0x000fcc00078ec0ff */
[----:B------:R-:W0:Y:S02]  /*bc60*/  I2F.U16 R3, R3 ;  /* 0x0000000300037306 */ /* 0x000e240000101000 */
[----:B0-----:R-:W-:-:S04]  /*bc70*/  F2FP.F16.F32.PACK_AB R3, RZ, R3 ;  /* 0x00000003ff03723e */ /* 0x001fc800000000ff */
[----:B------:R-:W-:-:S05]  /*bc80*/  PRMT R3, R3, 0x5410, RZ ;  /* 0x0000541003037816 */ /* 0x000fca00000000ff */
[----:B------:R-:W-:Y:S01]  /*bc90*/  STG.E desc[UR36][R16.64], R3 ;  /* 0x0000000310007986 */ /* 0x000fe2000c101924 */
[----:B------:R-:W-:Y:S05]  /*bca0*/  EXIT ;  /* 0x000000000000794d */ /* 0x000fea0003800000 */
.L_x_20085:
[----:B------:R-:W-:-:S06]  /*bcb0*/  LOP3.LUT R3, R3, 0xff, RZ, 0xc0, !PT ;  /* 0x000000ff03037812 */ /* 0x000fcc00078ec0ff */
[----:B------:R-:W0:Y:S02]  /*bcc0*/  I2F.F64.U16 R2, R3 ;  /* 0x0000000300027312 */ /* 0x000e240000101800 */
[----:B0-----:R-:W-:Y:S01]  /*bcd0*/  STG.E.64 desc[UR36][R16.64], R2 ;  /* 0x0000000210007986 */ /* 0x001fe2000c101b24 */
[----:B------:R-:W-:Y:S05]  /*bce0*/  EXIT ;  /* 0x000000000000794d */ /* 0x000fea0003800000 */
.L_x_20076:
        /* <DEDUP_REMOVED lines=12> */
.L_x_20089:
[----:B------:R-:W-:Y:S02]  /*bdb0*/  LOP3.LUT R4, R3, 0xff, RZ, 0xc0, !PT ;  /* 0x000000ff03047812 */ /* 0x000fe400078ec0ff */
[----:B------:R-:W-:-:S04]  /*bdc0*/  CS2R R6, SRZ ;  /* 0x0000000000067805 */ /* 0x000fc8000001ff00 */
[----:B------:R-:W0:Y:S02]  /*bdd0*/  I2F.F64.U16 R4, R4 ;  /* 0x0000000400047312 */ /* 0x000e240000101800 */
[----:B0-----:R-:W-:Y:S01]  /*bde0*/  STG.E.128 desc[UR36][R16.64], R4 ;  /* 0x0000000410007986 */ /* 0x001fe2000c101d24 */
[----:B------:R-:W-:Y:S05]  /*bdf0*/  EXIT ;  /* 0x000000000000794d */ /* 0x000fea0003800000 */
.L_x_20088:
        /* <DEDUP_REMOVED lines=22> */
.L_x_20093:
[----:B------:R-:W-:Y:S05]  /*bf60*/  BSYNC B0 ;  /* 0x0000000000007941 */ /* 0x000fea0003800000 */
.L_x_20092:
[----:B------:R-:W-:-:S05]  /*bf70*/  LOP3.LUT R3, R0, R3, RZ, 0xfc, !PT ;  /* 0x0000000300037212 */ /* 0x000fca00078efcff */
[----:B------:R-:W-:Y:S01]  /*bf80*/  STG.E.U8 desc[UR36][R16.64], R3 ;  /* 0x0000000310007986 */ /* 0x000fe2000c101124 */
[----:B------:R-:W-:Y:S05]  /*bf90*/  EXIT ;  /* 0x000000000000794d */ /* 0x000fea0003800000 */
.L_x_20091:
        /* <DEDUP_REMOVED lines=14> */
.L_x_20095:
[----:B------:R-:W-:Y:S01]  /*c080*/  IMAD.MOV.U32 R0, RZ, RZ, 0x7f ;  /* 0x0000007fff007424 */ /* 0x000fe200078e00ff */
[----:B------:R-:W-:-:S04]  /*c090*/  ISETP.GT.U32.AND P0, PT, R2, 0x7f800000, PT ;  /* 0x7f8000000200780c */ /* 0x000fc80003f04070 */
[----:B------:R-:W-:-:S09]  /*c0a0*/  SEL R0, R0, 0x7c, P0 ;  /* 0x0000007c00007807 */ /* 0x000fd20000000000 */
.L_x_20096:
[----:B------:R-:W-:Y:S05]  /*c0b0*/  BSYNC B0 ;  /* 0x0000000000007941 */ /* 0x000fea0003800000 */
.L_x_20094:
[----:B------:R-:W-:-:S04]  /*c0c0*/  LOP3.LUT R2, R3, 0x80000000, RZ, 0xc0, !PT ;  /* 0x8000000003027812 */ /* 0x000fc800078ec0ff */
[----:B------:R-:W-:-:S04]  /*c0d0*/  SHF.R.U32.HI R3, RZ, 0x18, R2 ;  /* 0x00000018ff037819 */ /* 0x000fc80000011602 */
[----:B------:R-:W-:-:S05]  /*c0e0*/  LOP3.LUT R3, R0, R3, RZ, 0xfc, !PT ;  /* 0x0000000300037212 */ /* 0x000fca00078efcff */
[----:B------:R-:W-:Y:S01]  /*c0f0*/  STG.E.U8 desc[UR36][R16.64], R3 ;  /* 0x0000000310007986 */ /* 0x000fe2000c101124 */
[----:B------:R-:W-:Y:S05]  /*c100*/  EXIT ;  /* 0x000000000000794d */ /* 0x000fea0003800000 */
.L_x_20090:
[----:B------:R-:W-:-:S04]  /*c110*/  LOP3.LUT R3, R3, 0xff, RZ, 0xc0, !PT ;  /* 0x000000ff03037812 */ /* 0x000fc800078ec0ff */
[----:B------:R-:W0:Y:S02]  /*c120*/  I2F.U16 R0, R3 ;  /* 0x0000000300007306 */ /* 0x000e240000101000 */
[----:B0-----:R-:W-:-:S05]  /*c130*/  F2FP.BF16.F32.PACK_AB R0, RZ, R0 ;  /* 0x00000000ff00723e */ /* 0x001fca00000010ff */
[----:B------:R-:W-:Y:S01]  /*c140*/  STG.E.U16 desc[UR36][R16.64], R0 ;  /* 0x0000000010007986 */ /* 0x000fe2000c101524 */
[----:B------:R-:W-:Y:S05]  /*c150*/  EXIT ;  /* 0x000000000000794d */ /* 0x000fea0003800000 */
.L_x_20087:
        /* <DEDUP_REMOVED lines=11> */
.L_x_20099:
        /* <DEDUP_REMOVED lines=18> */
.L_x_20102:
[----:B------:R-:W-:-:S04]  /*c330*/  LOP3.LUT R2, R3, 0x80000000, RZ, 0xc0, !PT ;  /* 0x8000000003027812 */ /* 0x000fc800078ec0ff */
[----:B------:R-:W-:-:S04]  /*c340*/  SHF.R.U32.HI R3, RZ, 0x18, R2 ;  /* 0x00000018ff037819 */ /* 0x000fc80000011602 */
[----:B------:R-:W-:-:S04]  /*c350*/  LOP3.LUT R0, R0, R3, RZ, 0xfc, !PT ;  /* 0x0000000300007212 */ /* 0x000fc800078efcff */
[----:B------:R-:W-:-:S07]  /*c360*/  PRMT R8, R0, 0x7610, R8 ;  /* 0x0000761000087816 */ /* 0x000fce0000000008 */
.L_x_20101:
[----:B------:R-:W-:Y:S05]  /*c370*/  BSYNC B0 ;  /* 0x0000000000007941 */ /* 0x000fea0003800000 */
.L_x_20100:
[----:B------:R-:W-:Y:S01]  /*c380*/  STG.E.U8 desc[UR36][R16.64], R8 ;  /* 0x0000000810007986 */ /* 0x000fe2000c101124 */
[----:B------:R-:W-:Y:S05]  /*c390*/  EXIT ;  /* 0x000000000000794d */ /* 0x000fea0003800000 */
.L_x_20098:
        /* <DEDUP_REMOVED lines=18> */
.L_x_20105:
[----:B------:R-:W-:-:S04]  /*c4c0*/  LOP3.LUT R2, R3, 0x80000000, RZ, 0xc0, !PT ;  /* 0x8000000003027812 */ /* 0x000fc800078ec0ff */
[----:B------:R-:W-:-:S04]  /*c4d0*/  SHF.R.U32.HI R3, RZ, 0x18, R2 ;  /* 0x00000018ff037819 */ /* 0x000fc80000011602 */
[----:B------:R-:W-:-:S04]  /*c4e0*/  LOP3.LUT R0, R0, R3, RZ, 0xfc, !PT ;  /* 0x0000000300007212 */ /* 0x000fc800078efcff */
[----:B------:R-:W-:-:S07]  /*c4f0*/  PRMT R8, R0, 0x7610, R8 ;  /* 0x0000761000087816 */ /* 0x000fce0000000008 */
.L_x_20104:
[----:B------:R-:W-:Y:S05]  /*c500*/  BSYNC B0 ;  /* 0x0000000000007941 */ /* 0x000fea0003800000 */
.L_x_20103:
[----:B------:R-:W-:Y:S01]  /*c510*/  STG.E.U8 desc[UR36][R16.64], R8 ;  /* 0x0000000810007986 */ /* 0x000fe2000c101124 */
[----:B------:R-:W-:Y:S05]  /*c520*/  EXIT ;  /* 0x000000000000794d */ /* 0x000fea0003800000 */
.L_x_20097:
        /* <DEDUP_REMOVED lines=23> */
.L_x_20080:
        /* <DEDUP_REMOVED lines=16> */
.L_x_20108:
[----:B------:R-:W-:Y:S05]  /*c7a0*/  EXIT ;  /* 0x000000000000794d */ /* 0x000fea0003800000 */
.L_x_20107:
[----:B------:R-:W-:Y:S01]  /*c7b0*/  LOP3.LUT R2, R3, 0xff, RZ, 0xc0, !PT ;  /* 0x000000ff03027812 */ /* 0x000fe200078ec0ff */
[----:B------:R-:W-:-:S05]  /*c7c0*/  IMAD.MOV.U32 R3, RZ, RZ, RZ ;  /* 0x000000ffff037224 */ /* 0x000fca00078e00ff */
[----:B------:R-:W-:Y:S01]  /*c7d0*/  STG.E.64 desc[UR36][R16.64], R2 ;  /* 0x0000000210007986 */ /* 0x000fe2000c101b24 */
[----:B------:R-:W-:Y:S05]  /*c7e0*/  EXIT ;  /* 0x000000000000794d */ /* 0x000fea0003800000 */
.L_x_20106:
[----:B------:R-:W-:-:S05]  /*c7f0*/  LOP3.LUT R3, R3, 0xff, RZ, 0xc0, !PT ;  /* 0x000000ff03037812 */ /* 0x000fca00078ec0ff */
[----:B------:R-:W-:Y:S01]  /*c800*/  STG.E desc[UR36][R16.64], R3 ;  /* 0x0000000310007986 */ /* 0x000fe2000c101924 */
[----:B------:R-:W-:Y:S05]  /*c810*/  EXIT ;  /* 0x000000000000794d */ /* 0x000fea0003800000 */
.L_x_20109:
        /* <DEDUP_REMOVED lines=14> */
.L_x_32218:


//--------------------- .text._ZN2at6native27unrolled_elementwise_kernelINS0_13AUnaryFunctorIhhhZZZNS0_21heaviside_kernel_cudaERNS_18TensorIteratorBaseEENKUlvE_clEvENKUlvE_clEvEUlhhE_EESt5arrayIPcLm2EELi4E23TrivialOffsetCalculatorILi1EjESD_NS0_6memory12LoadWithCastILi1EEENSE_13StoreWithCastILi1EEEEEviT_T0_T2_T3_T4_T5_ --------------------------
	.section	.text._ZN2at6native27unrolled_elementwise_kernelINS0_13AUnaryFunctorIhhhZZZNS0_21heaviside_kernel_cudaERNS_18TensorIteratorBaseEENKUlvE_clEvENKUlvE_clEvEUlhhE_EESt5arrayIPcLm2EELi4E23TrivialOffsetCalculatorILi1EjESD_NS0_6memory12LoadWithCastILi1EEENSE_13StoreWithCastILi1EEEEEviT_T0_T2_T3_T4_T5_,"ax",@progbits
	.align	128
        .global         _ZN2at6native27unrolled_elementwise_kernelINS0_13AUnaryFunctorIhhhZZZNS0_21heaviside_kernel_cudaERNS_18TensorIteratorBaseEENKUlvE_clEvENKUlvE_clEvEUlhhE_EESt5arrayIPcLm2EELi4E23TrivialOffsetCalculatorILi1EjESD_NS0_6memory12LoadWithCastILi1EEENSE_13StoreWithCastILi1EEEEEviT_T0_T2_T3_T4_T5_
        .type           _ZN2at6native27unrolled_elementwise_kernelINS0_13AUnaryFunctorIhhhZZZNS0_21heaviside_kernel_cudaERNS_18TensorIteratorBaseEENKUlvE_clEvENKUlvE_clEvEUlhhE_EESt5arrayIPcLm2EELi4E23TrivialOffsetCalculatorILi1EjESD_NS0_6memory12LoadWithCastILi1EEENSE_13StoreWithCastILi1EEEEEviT_T0_T2_T3_T4_T5_,@function
        .size           _ZN2at6native27unrolled_elementwise_kernelINS0_13AUnaryFunctorIhhhZZZNS0_21heaviside_kernel_cudaERNS_18TensorIteratorBaseEENKUlvE_clEvENKUlvE_clEvEUlhhE_EESt5arrayIPcLm2EELi4E23TrivialOffsetCalculatorILi1EjESD_NS0_6memory12LoadWithCastILi1EEENSE_13StoreWithCastILi1EEEEEviT_T0_T2_T3_T4_T5_,(.L_x_32219 - _ZN2at6native27unrolled_elementwise_kernelINS0_13AUnaryFunctorIhhhZZZNS0_21heaviside_kernel_cudaERNS_18TensorIteratorBaseEENKUlvE_clEvENKUlvE_clEvEUlhhE_EESt5arrayIPcLm2EELi4E23TrivialOffsetCalculatorILi1EjESD_NS0_6memory12LoadWithCastILi1EEENSE_13StoreWithCastILi1EEEEEviT_T0_T2_T3_T4_T5_)
        .other          _ZN2at6native27unrolled_elementwise_kernelINS0_13AUnaryFunctorIhhhZZZNS0_21heaviside_kernel_cudaERNS_18TensorIteratorBaseEENKUlvE_clEvENKUlvE_clEvEUlhhE_EESt5arrayIPcLm2EELi4E23TrivialOffsetCalculatorILi1EjESD_NS0_6memory12LoadWithCastILi1EEENSE_13StoreWithCastILi1EEEEEviT_T0_T2_T3_T4_T5_,@"STO_CUDA_ENTRY STV_DEFAULT"
_ZN2at6native27unrolled_elementwise_kernelINS0_13AUnaryFunctorIhhhZZZNS0_21heaviside_kernel_cudaERNS_18TensorIteratorBaseEENKUlvE_clEvENKUlvE_clEvEUlhhE_EESt5arrayIPcLm2EELi4E23TrivialOffsetCalculatorILi1EjESD_NS0_6memory12LoadWithCastILi1EEENSE_13StoreWithCastILi1EEEEEviT_T0_T2_T3_T4_T5_:
.text._ZN2at6native27unrolled_elementwise_kernelINS0_13AUnaryFunctorIhhhZZZNS0_21heaviside_kernel_cudaERNS_18TensorIteratorBaseEENKUlvE_clEvENKUlvE_clEvEUlhhE_EESt5arrayIPcLm2EELi4E23TrivialOffsetCalculatorILi1EjESD_NS0_6memory12LoadWithCastILi1EEENSE_13StoreWithCastILi1EEEEEviT_T0_T2_T3_T4_T5_:
        /* <DEDUP_REMOVED lines=31> */
.L_x_20115:
[----:B------:R3:W5:Y:S01]  /*01f0*/  LDG.E.U8 R26, desc[UR36][R4.64] ;  /* 0x00000024041a7981 */ /* 0x000762000c1e1100 */
[----:B------:R-:W-:Y:S05]  /*0200*/  BRA `(.L_x_20117) ;  /* 0x0000000c00687947 */ /* 0x000fea0003800000 */
.L_x_20114:
        /* <DEDUP_REMOVED lines=8> */
.L_x_20119:
[----:B------:R1:W5:Y:S01]  /*0290*/  LDG.E.U8 R26, desc[UR36][R4.64] ;  /* 0x00000024041a7981 */ /* 0x000362000c1e1100 */
[----:B------:R-:W-:Y:S05]  /*02a0*/  BRA `(.L_x_20117) ;  /* 0x0000000c00407947 */ /* 0x000fea0003800000 */
.L_x_20118:
[----:B------:R2:W5:Y:S01]  /*02b0*/  LDG.E.U16 R26, desc[UR36][R4.64] ;  /* 0x00000024041a7981 */ /* 0x000562000c1e1500 */
[----:B------:R-:W-:Y:S05]  /*02c0*/  BRA `(.L_x_20117) ;  /* 0x0000000c00387947 */ /* 0x000fea0003800000 */
.L_x_20113:
        /* <DEDUP_REMOVED lines=10> */
.L_x_20121:
[----:B------:R-:W2:Y:S02]  /*0370*/  LDG.E.U16 R2, desc[UR36][R4.64] ;  /* 0x0000002404027981 */ /* 0x000ea4000c1e1500 */
[----:B--2---:R-:W-:-:S06]  /*0380*/  HADD2.F32 R2, -RZ, R2.H0_H0 ;  /* 0x20000002ff027230 */ /* 0x004fcc0000004100 */
[----:B------:R-:W0:Y:S02]  /*0390*/  F2I.S64.TRUNC R2, R2 ;  /* 0x0000000200027311 */ /* 0x000e24000020d900 */
[----:B0-----:R-:W-:Y:S01]  /*03a0*/  PRMT R26, R2, 0x7610, R26 ;  /* 0x00007610021a7816 */ /* 0x001fe2000000001a */
[----:B------:R-:W-:Y:S06]  /*03b0*/  BRA `(.L_x_20117) ;  /* 0x0000000800fc7947 */ /* 0x000fec0003800000 */
.L_x_20120:
        /* <DEDUP_REMOVED lines=10> */
.L_x_20123:
[----:B------:R-:W2:Y:S02]  /*0460*/  LDG.E.U16 R4, desc[UR36][R4.64] ;  /* 0x0000002404047981 */ /* 0x000ea4000c1e1500 */
[----:B--2---:R-:W-:-:S06]  /*0470*/  HADD2.F32 R2, -RZ, R4.H0_H0 ;  /* 0x20000004ff027230 */ /* 0x004fcc0000004100 */
[----:B------:R-:W0:Y:S02]  /*0480*/  F2I.S64.TRUNC R2, R2 ;  /* 0x0000000200027311 */ /* 0x000e24000020d900 */
[----:B0-----:R-:W-:Y:S01]  /*0490*/  PRMT R26, R2, 0x7610, R26 ;  /* 0x00007610021a7816 */ /* 0x001fe2000000001a */
[----:B------:R-:W-:Y:S06]  /*04a0*/  BRA `(.L_x_20117) ;  /* 0x0000000800c07947 */ /* 0x000fec0003800000 */
.L_x_20122:
[----:B------:R-:W2:Y:S02]  /*04b0*/  LDG.E.64 R2, desc[UR36][R4.64] ;  /* 0x0000002404027981 */ /* 0x000ea4000c1e1b00 */
[----:B--2---:R-:W0:Y:S02]  /*04c0*/  F2I.S64.F64.TRUNC R2, R2 ;  /* 0x0000000200027311 */ /* 0x004e24000030d900 */
[----:B0-----:R-:W-:Y:S01]  /*04d0*/  PRMT R26, R2, 0x7610, R26 ;  /* 0x00007610021a7816 */ /* 0x001fe2000000001a */
[----:B------:R-:W-:Y:S06]  /*04e0*/  BRA `(.L_x_20117) ;  /* 0x0000000800b07947 */ /* 0x000fec0003800000 */
.L_x_20112:
        /* <DEDUP_REMOVED lines=12> */
.L_x_20126:
[----:B------:R-:W2:Y:S02]  /*05b0*/  LDG.E.64 R4, desc[UR36][R4.64] ;  /* 0x0000002404047981 */ /* 0x000ea4000c1e1b00 */
[----:B--2---:R-:W0:Y:S02]  /*05c0*/  F2I.S64.F64.TRUNC R2, R4 ;  /* 0x0000000400027311 */ /* 0x004e24000030d900 */
[----:B0-----:R-:W-:Y:S01]  /*05d0*/  PRMT R26, R2, 0x7610, R26 ;  /* 0x00007610021a7816 */ /* 0x001fe2000000001a */
[----:B------:R-:W-:Y:S06]  /*05e0*/  BRA `(.L_x_20117) ;  /* 0x0000000800707947 */ /* 0x000fec0003800000 */
.L_x_20125:
        /* <DEDUP_REMOVED lines=28> */
.L_x_20128:
        /* <DEDUP_REMOVED lines=16> */
.L_x_20127:
[----:B------:R-:W2:Y:S02]  /*08b0*/  LDG.E.U16 R2, desc[UR36][R4.64] ;  /* 0x0000002404027981 */ /* 0x000ea4000c1e1500 */
[----:B--2---:R-:W-:-:S06]  /*08c0*/  IMAD.U32 R2, R2, 0x10000, RZ ;  /* 0x0001000002027824 */ /* 0x004fcc00078e00ff */
[----:B------:R-:W0:Y:S02]  /*08d0*/  F2I.S64.TRUNC R2, R2 ;  /* 0x0000000200027311 */ /* 0x000e24000020d900 */
[----:B0-----:R-:W-:Y:S01]  /*08e0*/  PRMT R26, R2, 0x7610, R26 ;  /* 0x00007610021a7816 */ /* 0x001fe2000000001a */
[----:B------:R-:W-:Y:S06]  /*08f0*/  BRA `(.L_x_20117) ;  /* 0x0000000400ac7947 */ /* 0x000fec0003800000 */
.L_x_20124:
        /* <DEDUP_REMOVED lines=10> */
.L_x_20131:
        /* <DEDUP_REMOVED lines=21> */
.L_x_20135:
[----:B------:R-:W-:Y:S05]  /*0af0*/  BSYNC B1 ;  /* 0x0000000000017941 */ /* 0x000fea0003800000 */
.L_x_20134:
[----:B------:R-:W-:Y:S01]  /*0b00*/  IMAD.SHL.U32 R2, R2, 0x100000, RZ ;  /* 0x0010000002027824 */ /* 0x000fe200078e00ff */
[----:B------:R-:W-:-:S04]  /*0b10*/  LEA R3, R0, 0x3b800000, 0x17 ;  /* 0x3b80000000037811 */ /* 0x000fc800078eb8ff */
[----:B------:R-:W-:-:S07]  /*0b20*/  LOP3.LUT R2, R3, R2, R4, 0xfe, !PT ;  /* 0x0000000203027212 */ /* 0x000fce00078efe04 */
.L_x_20133:
[----:B------:R-:W-:Y:S05]  /*0b30*/  BSYNC B0 ;  /* 0x0000000000007941 */ /* 0x000fea0003800000 */
.L_x_20132:
[----:B------:R-:W0:Y:S02]  /*0b40*/  F2I.S64.TRUNC R2, R2 ;  /* 0x0000000200027311 */ /* 0x000e24000020d900 */
[----:B0-----:R-:W-:Y:S01]  /*0b50*/  PRMT R26, R2, 0x7610, R26 ;  /* 0x00007610021a7816 */ /* 0x001fe2000000001a */
[----:B------:R-:W-:Y:S06]  /*0b60*/  BRA `(.L_x_20117) ;  /* 0x0000000400107947 */ /* 0x000fec0003800000 */
.L_x_20130:
        /* <DEDUP_REMOVED lines=21> */
.L_x_20139:
[----:B------:R-:W-:Y:S05]  /*0cc0*/  BSYNC B1 ;  /* 0x0000000000017941 */ /* 0x000fea0003800000 */
.L_x_20138:
[----:B------:R-:W-:Y:S01]  /*0cd0*/  IMAD.SHL.U32 R2, R2, 0x200000, RZ ;  /* 0x0020000002027824 */ /* 0x000fe200078e00ff */
[----:B------:R-:W-:-:S04]  /*0ce0*/  LEA R3, R0, 0x37800000, 0x17 ;  /* 0x3780000000037811 */ /* 0x000fc800078eb8ff */
[----:B------:R-:W-:-:S07]  /*0cf0*/  LOP3.LUT R2, R3, R2, R4, 0xfe, !PT ;  /* 0x0000000203027212 */ /* 0x000fce00078efe04 */
.L_x_20137:
[----:B------:R-:W-:Y:S05]  /*0d00*/  BSYNC B0 ;  /* 0x0000000000007941 */ /* 0x000fea0003800000 */
.L_x_20136:
[----:B------:R-:W0:Y:S02]  /*0d10*/  F2I.S64.TRUNC R2, R2 ;  /* 0x0000000200027311 */ /* 0x000e24000020d900 */
[----:B0-----:R-:W-:Y:S01]  /*0d20*/  PRMT R26, R2, 0x7610, R26 ;  /* 0x00007610021a7816 */ /* 0x001fe2000000001a */
[----:B------:R-:W-:Y:S06]  /*0d30*/  BRA `(.L_x_20117) ;  /* 0x00000000009c7947 */ /* 0x000fec0003800000 */
.L_x_20129:
        /* <DEDUP_REMOVED lines=14> */
.L_x_20143:
[----:B------:R-:W-:Y:S05]  /*0e20*/  BSYNC B0 ;  /* 0x0000000000007941 */ /* 0x000fea0003800000 */
.L_x_20142:
[----:B------:R-:W0:Y:S02]  /*0e30*/  F2I.S64.TRUNC R2, R2 ;  /* 0x0000000200027311 */ /* 0x000e24000020d900 */
[----:B0-----:R-:W-:Y:S01]  /*0e40*/  PRMT R26, R2, 0x7610, R26 ;  /* 0x00007610021a7816 */ /* 0x001fe2000000001a */
[----:B------:R-:W-:Y:S06]  /*0e50*/  BRA `(.L_x_20117) ;  /* 0x0000000000547947 */ /* 0x000fec0003800000 */
.L_x_20116:
        /* <DEDUP_REMOVED lines=16> */
.L_x_20144:
[----:B------:R-:W-:Y:S01]  /*0f60*/  PRMT R26, RZ, 0x7610, R26 ;  /* 0x00007610ff1a7816 */ /* 0x000fe2000000001a */
[----:B------:R-:W-:Y:S06]  /*0f70*/  BRA `(.L_x_20117) ;  /* 0x00000000000c7947 */ /* 0x000fec0003800000 */
.L_x_20141:
[----:B------:R0:W5:Y:S01]  /*0f80*/  LDG.E.U8 R26, desc[UR36][R4.64] ;  /* 0x00000024041a7981 */ /* 0x000162000c1e1100 */
[----:B------:R-:W-:Y:S05]  /*0f90*/  BRA `(.L_x_20117) ;  /* 0x0000000000047947 */ /* 0x000fea0003800000 */
.L_x_20140:
[----:B------:R0:W5:Y:S02]  /*0fa0*/  LDG.E.U8 R26, desc[UR36][R4.64] ;  /* 0x00000024041a7981 */ /* 0x000164000c1e1100 */
.L_x_20117:
[----:B------:R-:W1:Y:S02]  /*0fb0*/  S2R R17, SR_TID.X ;  /* 0x0000000000117919 */ /* 0x000e640000002100 */
[----:B-1----:R-:W-:-:S07]  /*0fc0*/  VIADD R17, R17, 0x80 ;  /* 0x0000008011117836 */ /* 0x002fce0000000000 */
.L_x_20111:
[----:B------:R-:W-:Y:S05]  /*0fd0*/  BSYNC B6 ;  /* 0x0000000000067941 */ /* 0x000fea0003800000 */
.L_x_20110:
        /* <DEDUP_REMOVED lines=23> */
.L_x_20150:
[----:B------:R0:W5:Y:S01]  /*1150*/  LDG.E.U8 R27, desc[UR36][R4.64] ;  /* 0x00000024041b7981 */ /* 0x000162000c1e1100 */
[----:B------:R-:W-:Y:S05]  /*1160*/  BRA `(.L_x_20152) ;  /* 0x0000000c00647947 */ /* 0x000fea0003800000 */
.L_x_20149:
        /* <DEDUP_REMOVED lines=8> */
.L_x_20154:
[----:B------:R4:W5:Y:S01]  /*11f0*/  LDG.E.U8 R27, desc[UR36][R4.64] ;  /* 0x00000024041b7981 */ /* 0x000962000c1e1100 */
[----:B------:R-:W-:Y:S05]  /*1200*/  BRA `(.L_x_20152) ;  /* 0x0000000c003c7947 */ /* 0x000fea0003800000 */
.L_x_20153:
[----:B------:R0:W5:Y:S01]  /*1210*/  LDG.E.U16 R27, desc[UR36][R4.64] ;  /* 0x00000024041b7981 */ /* 0x000162000c1e1500 */
[----:B------:R-:W-:Y:S05]  /*1220*/  BRA `(.L_x_20152) ;  /* 0x0000000c00347947 */ /* 0x000fea0003800000 */
.L_x_20148:
        /* <DEDUP_REMOVED lines=10> */
.L_x_20156:
[----:B------:R-:W2:Y:S02]  /*12d0*/  LDG.E.U16 R2, desc[UR36][R4.64] ;  /* 0x0000002404027981 */ /* 0x000ea4000c1e1500 */
[----:B--2---:R-:W-:-:S06]  /*12e0*/  HADD2.F32 R2, -RZ, R2.H0_H0 ;  /* 0x20000002ff027230 */ /* 0x004fcc0000004100 */
[----:B------:R-:W0:Y:S02]  /*12f0*/  F2I.S64.TRUNC R2, R2 ;  /* 0x0000000200027311 */ /* 0x000e24000020d900 */
[----:B0-----:R-:W-:Y:S01]  /*1300*/  PRMT R27, R2, 0x7610, R27 ;  /* 0x00007610021b7816 */ /* 0x001fe2000000001b */
[----:B------:R-:W-:Y:S06]  /*1310*/  BRA `(.L_x_20152) ;  /* 0x0000000800f87947 */ /* 0x000fec0003800000 */
.L_x_20155:
        /* <DEDUP_REMOVED lines=10> */
.L_x_20158:
[----:B------:R-:W2:Y:S02]  /*13c0*/  LDG.E.U16 R4, desc[UR36][R4.64] ;  /* 0x0000002404047981 */ /* 0x000ea4000c1e1500 */
[----:B--2---:R-:W-:-:S06]  /*13d0*/  HADD2.F32 R2, -RZ, R4.H0_H0 ;  /* 0x20000004ff027230 */ /* 0x004fcc0000004100 */
[----:B------:R-:W0:Y:S02]  /*13e0*/  F2I.S64.TRUNC R2, R2 ;  /* 0x0000000200027311 */ /* 0x000e24000020d900 */
[----:B0-----:R-:W-:Y:S01]  /*13f0*/  PRMT R27, R2, 0x7610, R27 ;  /* 0x00007610021b7816 */ /* 0x001fe2000000001b */
[----:B------:R-:W-:Y:S06]  /*1400*/  BRA `(.L_x_20152) ;  /* 0x0000000800bc7947 */ /* 0x000fec0003800000 */
.L_x_20157:
[----:B------:R-:W2:Y:S02]  /*1410*/  LDG.E.64 R2, desc[UR36][R4.64] ;  /* 0x0000002404027981 */ /* 0x000ea4000c1e1b00 */
[----:B--2---:R-:W0:Y:S02]  /*1420*/  F2I.S64.F64.TRUNC R2, R2 ;  /* 0x0000000200027311 */ /* 0x004e24000030d900 */
[----:B0-----:R-:W-:Y:S01]  /*1430*/  PRMT R27, R2, 0x7610, R27 ;  /* 0x00007610021b7816 */ /* 0x001fe2000000001b */
[----:B------:R-:W-:Y:S06]  /*1440*/  BRA `(.L_x_20152) ;  /* 0x0000000800ac7947 */ /* 0x000fec0003800000 */
.L_x_20147:
        /* <DEDUP_REMOVED lines=12> */
.L_x_20161:
[----:B------:R-:W2:Y:S02]  /*1510*/  LDG.E.64 R4, desc[UR36][R4.64] ;  /* 0x0000002404047981 */ /* 0x000ea4000c1e1b00 */
[----:B--2---:R-:W0:Y:S02]  /*1520*/  F2I.S64.F64.TRUNC R2, R4 ;  /* 0x0000000400027311 */ /* 0x004e24000030d900 */
[----:B0-----:R-:W-:Y:S01]  /*1530*/  PRMT R27, R2, 0x7610, R27 ;  /* 0x00007610021b7816 */ /* 0x001fe2000000001b */
[----:B------:R-:W-:Y:S06]  /*1540*/  BRA `(.L_x_20152) ;  /* 0x00000008006c7947 */ /* 0x000fec0003800000 */
.L_x_20160:
        /* <DEDUP_REMOVED lines=28> */
.L_x_20163:
        /* <DEDUP_REMOVED lines=15> */
.L_x_20162:
[----:B------:R-:W2:Y:S02]  /*1800*/  LDG.E.U16 R2, desc[UR36][R4.64] ;  /* 0x0000002404027981 */ /* 0x000ea4000c1e1500 */
[----:B--2---:R-:W-:-:S06]  /*1810*/  IMAD.U32 R2, R2, 0x10000, RZ ;  /* 0x0001000002027824 */ /* 0x004fcc00078e00ff */
[----:B------:R-:W0:Y:S02]  /*1820*/  F2I.S64.TRUNC R2, R2 ;  /* 0x0000000200027311 */ /* 0x000e24000020d900 */
[----:B0-----:R-:W-:Y:S01]  /*1830*/  PRMT R27, R2, 0x7610, R27 ;  /* 0x00007610021b7816 */ /* 0x001fe2000000001b */
[----:B------:R-:W-:Y:S06]  /*1840*/  BRA `(.L_x_20152) ;  /* 0x0000000400ac7947 */ /* 0x000fec0003800000 */
.L_x_20159:
        /* <DEDUP_REMOVED lines=10> */
.L_x_20166:
        /* <DEDUP_REMOVED lines=21> */
.L_x_20170:
[----:B------:R-:W-:Y:S05]  /*1a40*/  BSYNC B1 ;  /* 0x0000000000017941 */ /* 0x000fea0003800000 */
.L_x_20169:
[----:B------:R-:W-:Y:S01]  /*1a50*/  IMAD.SHL.U32 R2, R2, 0x100000, RZ ;  /* 0x0010000002027824 */ /* 0x000fe200078e00ff */
[----:B------:R-:W-:-:S04]  /*1a60*/  LEA R3, R0, 0x3b800000, 0x17 ;  /* 0x3b80000000037811 */ /* 0x000fc800078eb8ff */
[----:B------:R-:W-:-:S07]  /*1a70*/  LOP3.LUT R2, R3, R2, R4, 0xfe, !PT ;  /* 0x0000000203027212 */ /* 0x000fce00078efe04 */
.L_x_20168:
[----:B------:R-:W-:Y:S05]  /*1a80*/  BSYNC B0 ;  /* 0x0000000000007941 */ /* 0x000fea0003800000 */
.L_x_20167:
[----:B------:R-:W0:Y:S02]  /*1a90*/  F2I.S64.TRUNC R2, R2 ;  /* 0x0000000200027311 */ /* 0x000e24000020d900 */
[----:B0-----:R-:W-:Y:S01]  /*1aa0*/  PRMT R27, R2, 0x7610, R27 ;  /* 0x00007610021b7816 */ /* 0x001fe2000000001b */
[----:B------:R-:W-:Y:S06]  /*1ab0*/  BRA `(.L_x_20152) ;  /* 0x0000000400107947 */ /* 0x000fec0003800000 */
.L_x_20165:
        /* <DEDUP_REMOVED lines=21> */
.L_x_20174:
[----:B------:R-:W-:Y:S05]  /*1c10*/  BSYNC B1 ;  /* 0x0000000000017941 */ /* 0x000fea0003800000 */
.L_x_20173:
[----:B------:R-:W-:Y:S01]  /*1c20*/  IMAD.SHL.U32 R2, R2, 0x200000, RZ ;  /* 0x0020000002027824 */ /* 0x000fe200078e00ff */
[----:B------:R-:W-:-:S04]  /*1c30*/  LEA R3, R0, 0x37800000, 0x17 ;  /* 0x3780000000037811 */ /* 0x000fc800078eb8ff */
[----:B------:R-:W-:-:S07]  /*1c40*/  LOP3.LUT R2, R3, R2, R4, 0xfe, !PT ;  /* 0x0000000203027212 */ /* 0x000fce00078efe04 */
.L_x_20172:
[----:B------:R-:W-:Y:S05]  /*1c50*/  BSYNC B0 ;  /* 0x0000000000007941 */ /* 0x000fea0003800000 */
.L_x_20171:
[----:B------:R-:W0:Y:S02]  /*1c60*/  F2I.S64.TRUNC R2, R2 ;  /* 0x0000000200027311 */ /* 0x000e24000020d900 */
[----:B0-----:R-:W-:Y:S01]  /*1c70*/  PRMT R27, R2, 0x7610, R27 ;  /* 0x00007610021b7816 */ /* 0x001fe2000000001b */
[----:B------:R-:W-:Y:S06]  /*1c80*/  BRA `(.L_x_20152) ;  /* 0x00000000009c7947 */ /* 0x000fec0003800000 */
.L_x_20164:
        /* <DEDUP_REMOVED lines=14> */
.L_x_20178:
[----:B------:R-:W-:Y:S05]  /*1d70*/  BSYNC B0 ;  /* 0x0000000000007941 */ /* 0x000fea0003800000 */
.L_x_20177:
[----:B------:R-:W0:Y:S02]  /*1d80*/  F2I.S64.TRUNC R2, R2 ;  /* 0x0000000200027311 */ /* 0x000e24000020d900 */
[----:B0-----:R-:W-:Y:S01]  /*1d90*/  PRMT R27, R2, 0x7610, R27 ;  /* 0x00007610021b7816 */ /* 0x001fe2000000001b */
[----:B------:R-:W-:Y:S06]  /*1da0*/  BRA `(.L_x_20152) ;  /* 0x0000000000547947 */ /* 0x000fec0003800000 */
.L_x_20151:
        /* <DEDUP_REMOVED lines=16> */
.L_x_20179:
[----:B------:R-:W-:Y:S01]  /*1eb0*/  PRMT R27, RZ, 0x7610, R27 ;  /* 0x00007610ff1b7816 */ /* 0x000fe2000000001b */
[----:B------:R-:W-:Y:S06]  /*1ec0*/  BRA `(.L_x_20152) ;  /* 0x00000000000c7947 */ /* 0x000fec0003800000 */
.L_x_20176:
[----:B------:R1:W5:Y:S01]  /*1ed0*/  LDG.E.U8 R27, desc[UR36][R4.64] ;  /* 0x00000024041b7981 */ /* 0x000362000c1e1100 */
[----:B------:R-:W-:Y:S05]  /*1ee0*/  BRA `(.L_x_20152) ;  /* 0x0000000000047947 */ /* 0x000fea0003800000 */
.L_x_20175:
[----:B------:R0:W5:Y:S02]  /*1ef0*/  LDG.E.U8 R27, desc[UR36][R4.64] ;  /* 0x00000024041b7981 */ /* 0x000164000c1e1100 */
.L_x_20152:
[----:B------:R-:W-:-:S07]  /*1f00*/  VIADD R17, R17, 0x80 ;  /* 0x0000008011117836 */ /* 0x000fce0000000000 */
.L_x_20146:
[----:B------:R-:W-:Y:S05]  /*1f10*/  BSYNC B6 ;  /* 0x0000000000067941 */ /* 0x000fea0003800000 */
.L_x_20145:
        /* <DEDUP_REMOVED lines=25> */
.L_x_20185:
[----:B------:R0:W5:Y:S01]  /*20b0*/  LDG.E.U8 R23, desc[UR36][R4.64] ;  /* 0x0000002404177981 */ /* 0x000162000c1e1100 */
[----:B------:R-:W-:Y:S05]  /*20c0*/  BRA `(.L_x_20187) ;  /* 0x0000000c00647947 */ /* 0x000fea0003800000 */
.L_x_20184:
        /* <DEDUP_REMOVED lines=8> */
.L_x_20189:
[----:B------:R3:W5:Y:S01]  /*2150*/  LDG.E.U8 R23, desc[UR36][R4.64] ;  /* 0x0000002404177981 */ /* 0x000762000c1e1100 */
[----:B------:R-:W-:Y:S05]  /*2160*/  BRA `(.L_x_20187) ;  /* 0x0000000c003c7947 */ /* 0x000fea0003800000 */
.L_x_20188:
[----:B------:R0:W5:Y:S01]  /*2170*/  LDG.E.U16 R23, desc[UR36][R4.64] ;  /* 0x0000002404177981 */ /* 0x000162000c1e1500 */
[----:B------:R-:W-:Y:S05]  /*2180*/  BRA `(.L_x_20187) ;  /* 0x0000000c00347947 */ /* 0x000fea0003800000 */
.L_x_20183:
        /* <DEDUP_REMOVED lines=10> */
.L_x_20191:
[----:B------:R-:W2:Y:S02]  /*2230*/  LDG.E.U16 R2, desc[UR36][R4.64] ;  /* 0x0000002404027981 */ /* 0x000ea4000c1e1500 */
[----:B--2---:R-:W-:-:S06]  /*2240*/  HADD2.F32 R2, -RZ, R2.H0_H0 ;  /* 0x20000002ff027230 */ /* 0x004fcc0000004100 */
[----:B------:R-:W0:Y:S02]  /*2250*/  F2I.S64.TRUNC R2, R2 ;  /* 0x0000000200027311 */ /* 0x000e24000020d900 */
[----:B0-----:R-:W-:Y:S01]  /*2260*/  PRMT R23, R2, 0x7610, R23 ;  /* 0x0000761002177816 */ /* 0x001fe20000000017 */
[----:B------:R-:W-:Y:S06]  /*2270*/  BRA `(.L_x_20187) ;  /* 0x0000000800f87947 */ /* 0x000fec0003800000 */
.L_x_20190:
        /* <DEDUP_REMOVED lines=10> */
.L_x_20193:
[----:B------:R-:W2:Y:S02]  /*2320*/  LDG.E.U16 R4, desc[UR36][R4.64] ;  /* 0x0000002404047981 */ /* 0x000ea4000c1e1500 */
[----:B--2---:R-:W-:-:S06]  /*2330*/  HADD2.F32 R2, -RZ, R4.H0_H0 ;  /* 0x20000004ff027230 */ /* 0x004fcc0000004100 */
[----:B------:R-:W0:Y:S02]  /*2340*/  F2I.S64.TRUNC R2, R2 ;  /* 0x0000000200027311 */ /* 0x000e24000020d900 */
[----:B0-----:R-:W-:Y:S01]  /*2350*/  PRMT R23, R2, 0x7610, R23 ;  /* 0x0000761002177816 */ /* 0x001fe20000000017 */
[----:B------:R-:W-:Y:S06]  /*2360*/  BRA `(.L_x_20187) ;  /* 0x0000000800bc7947 */ /* 0x000fec0003800000 */
.L_x_20192:
[----:B------:R-:W2:Y:S02]  /*2370*/  LDG.E.64 R2, desc[UR36][R4.64] ;  /* 0x0000002404027981 */ /* 0x000ea4000c1e1b00 */
[----:B--2---:R-:W0:Y:S02]  /*2380*/  F2I.S64.F64.TRUNC R2, R2 ;  /* 0x0000000200027311 */ /* 0x004e24000030d900 */
[----:B0-----:R-:W-:Y:S01]  /*2390*/  PRMT R23, R2, 0x7610, R23 ;  /* 0x0000761002177816 */ /* 0x001fe20000000017 */
[----:B------:R-:W-:Y:S06]  /*23a0*/  BRA `(.L_x_20187) ;  /* 0x0000000800ac7947 */ /* 0x000fec0003800000 */
.L_x_20182:
        /* <DEDUP_REMOVED lines=12> */
.L_x_20196:
[----:B------:R-:W2:Y:S02]  /*2470*/  LDG.E.64 R4, desc[UR36][R4.64] ;  /* 0x0000002404047981 */ /* 0x000ea4000c1e1b00 */
[----:B--2---:R-:W0:Y:S02]  /*2480*/  F2I.S64.F64.TRUNC R2, R4 ;  /* 0x0000000400027311 */ /* 0x004e24000030d900 */
[----:B0-----:R-:W-:Y:S01]  /*2490*/  PRMT R23, R2, 0x7610, R23 ;  /* 0x0000761002177816 */ /* 0x001fe20000000017 */
[----:B------:R-:W-:Y:S06]  /*24a0*/  BRA `(.L_x_20187) ;  /* 0x00000008006c7947 */ /* 0x000fec0003800000 */
.L_x_20195:
        /* <DEDUP_REMOVED lines=28> */
.L_x_20198:
        /* <DEDUP_REMOVED lines=15> */
.L_x_20197:
[----:B------:R-:W2:Y:S02]  /*2760*/  LDG.E.U16 R2, desc[UR36][R4.64] ;  /* 0x0000002404027981 */ /* 0x000ea4000c1e1500 */
[----:B--2---:R-:W-:-:S06]  /*2770*/  IMAD.U32 R2, R2, 0x10000, RZ ;  /* 0x0001000002027824 */ /* 0x004fcc00078e00ff */
[----:B------:R-:W0:Y:S02]  /*2780*/  F2I.S64.TRUNC R2, R2 ;  /* 0x0000000200027311 */ /* 0x000e24000020d900 */
[----:B0-----:R-:W-:Y:S01]  /*2790*/  PRMT R23, R2, 0x7610, R23 ;  /* 0x0000761002177816 */ /* 0x001fe20000000017 */
[----:B------:R-:W-:Y:S06]  /*27a0*/  BRA `(.L_x_20187) ;  /* 0x0000000400ac7947 */ /* 0x000fec0003800000 */
.L_x_20194:
        /* <DEDUP_REMOVED lines=10> */
.L_x_20201:
        /* <DEDUP_REMOVED lines=21> */
.L_x_20205:
[----:B------:R-:W-:Y:S05]  /*29a0*/  BSYNC B1 ;  /* 0x0000000000017941 */ /* 0x000fea0003800000 */
.L_x_20204:
[----:B------:R-:W-:Y:S01]  /*29b0*/  IMAD.SHL.U32 R2, R2, 0x100000, RZ ;  /* 0x0010000002027824 */ /* 0x000fe200078e00ff */
[----:B------:R-:W-:-:S04]  /*29c0*/  LEA R3, R0, 0x3b800000, 0x17 ;  /* 0x3b80000000037811 */ /* 0x000fc800078eb8ff */
[----:B------:R-:W-:-:S07]  /*29d0*/  LOP3.LUT R2, R3, R2, R4, 0xfe, !PT ;  /* 0x0000000203027212 */ /* 0x000fce00078efe04 */
.L_x_20203:
[----:B------:R-:W-:Y:S05]  /*29e0*/  BSYNC B0 ;  /* 0x0000000000007941 */ /* 0x000fea0003800000 */
.L_x_20202:
[----:B------:R-:W0:Y:S02]  /*29f0*/  F2I.S64.TRUNC R2, R2 ;  /* 0x0000000200027311 */ /* 0x000e24000020d900 */
[----:B0-----:R-:W-:Y:S01]  /*2a00*/  PRMT R23, R2, 0x7610, R23 ;  /* 0x0000761002177816 */ /* 0x001fe20000000017 */
[----:B------:R-:W-:Y:S06]  /*2a10*/  BRA `(.L_x_20187) ;  /* 0x0000000400107947 */ /* 0x000fec0003800000 */
.L_x_20200:
        /* <DEDUP_REMOVED lines=21> */
.L_x_20209:
[----:B------:R-:W-:Y:S05]  /*2b70*/  BSYNC B1 ;  /* 0x0000000000017941 */ /* 0x000fea0003800000 */
.L_x_20208:
[----:B------:R-:W-:Y:S01]  /*2b80*/  IMAD.SHL.U32 R2, R2, 0x200000, RZ ;  /* 0x0020000002027824 */ /* 0x000fe200078e00ff */
[----:B------:R-:W-:-:S04]  /*2b90*/  LEA R3, R0, 0x37800000, 0x17 ;  /* 0x3780000000037811 */ /* 0x000fc800078eb8ff */
[----:B------:R-:W-:-:S07]  /*2ba0*/  LOP3.LUT R2, R3, R2, R4, 0xfe, !PT ;  /* 0x0000000203027212 */ /* 0x000fce00078efe04 */
.L_x_20207:
[----:B------:R-:W-:Y:S05]  /*2bb0*/  BSYNC B0 ;  /* 0x0000000000007941 */ /* 0x000fea0003800000 */
.L_x_20206:
[----:B------:R-:W0:Y:S02]  /*2bc0*/  F2I.S64.TRUNC R2, R2 ;  /* 0x0000000200027311 */ /* 0x000e24000020d900 */
[----:B0-----:R-:W-:Y:S01]  /*2bd0*/  PRMT R23, R2, 0x7610, R23 ;  /* 0x0000761002177816 */ /* 0x001fe20000000017 */
[----:B------:R-:W-:Y:S06]  /*2be0*/  BRA `(.L_x_20187) ;  /* 0x00000000009c7947 */ /* 0x000fec0003800000 */
.L_x_20199:
        /* <DEDUP_REMOVED lines=14> */
.L_x_20213:
[----:B------:R-:W-:Y:S05]  /*2cd0*/  BSYNC B0 ;  /* 0x0000000000007941 */ /* 0x000fea0003800000 */
.L_x_20212:
[----:B------:R-:W0:Y:S02]  /*2ce0*/  F2I.S64.TRUNC R2, R2 ;  /* 0x0000000200027311 */ /* 0x000e24000020d900 */
[----:B0-----:R-:W-:Y:S01]  /*2cf0*/  PRMT R23, R2, 0x7610, R23 ;  /* 0x0000761002177816 */ /* 0x001fe20000000017 */
[----:B------:R-:W-:Y:S06]  /*2d00*/  BRA `(.L_x_20187) ;  /* 0x0000000000547947 */ /* 0x000fec0003800000 */
.L_x_20186:
        /* <DEDUP_REMOVED lines=16> */
.L_x_20214:
[----:B------:R-:W-:Y:S01]  /*2e10*/  PRMT R23, RZ, 0x7610, R23 ;  /* 0x00007610ff177816 */ /* 0x000fe20000000017 */
[----:B------:R-:W-:Y:S06]  /*2e20*/  BRA `(.L_x_20187) ;  /* 0x00000000000c7947 */ /* 0x000fec0003800000 */
.L_x_20211:
[----:B------:R2:W5:Y:S01]  /*2e30*/  LDG.E.U8 R23, desc[UR36][R4.64] ;  /* 0x0000002404177981 */ /* 0x000562000c1e1100 */
[----:B------:R-:W-:Y:S05]  /*2e40*/  BRA `(.L_x_20187) ;  /* 0x0000000000047947 */ /* 0x000fea0003800000 */
.L_x_20210:
[----:B------:R1:W5:Y:S02]  /*2e50*/  LDG.E.U8 R23, desc[UR36][R4.64] ;  /* 0x0000002404177981 */ /* 0x000364000c1e1100 */
.L_x_20187:
[----:B------:R-:W-:-:S07]  /*2e60*/  VIADD R17, R17, 0x80 ;  /* 0x0000008011117836 */ /* 0x000fce0000000000 */
.L_x_20181:
[----:B------:R-:W-:Y:S05]  /*2e70*/  BSYNC B6 ;  /* 0x0000000000067941 */ /* 0x000fea0003800000 */
.L_x_20180:
[----:B------:R-:W0:Y:S01]  /*2e80*/  LDC.U8 R16, c[0x0][0x215] ;  /* 0x00008540ff107b82 */ /* 0x000e220000000000 */
[----:B------:R-:W-:Y:S01]  /*2e90*/  ISETP.GE.AND P0, PT, R17, R22, PT ;  /* 0x000000161100720c */ /* 0x000fe20003f06270 */
[----:B------:R-:W-:-:S12]  /*2ea0*/  BSSY B6, `(.L_x_20215) ;  /* 0x00000ef000067945 */ /* 0x000fd80003800000 */
[----:B------:R-:W-:Y:S05]  /*2eb0*/  @P0 BRA `(.L_x_20216) ;  /* 0x0000000c00b40947 */ /* 0x000fea0003800000 */
[----:B------:R-:W0:Y:S01]  /*2ec0*/  LDC.64 R2, c[0x0][0x220] ;  /* 0x00008800ff027b82 */ /* 0x000e220000000a00 */
[----:B------:R-:W-:Y:S01]  /*2ed0*/  PRMT R0, R18, 0x9910, RZ ;  /* 0x0000991012007816 */ /* 0x000fe200000000ff */
[----:B------:R-:W-:Y:S01]  /*2ee0*/  IMAD R17, R24, 0x200, R17 ;  /* 0x0000020018117824 */ /* 0x000fe200078e0211 */
[----:B------:R-:W-:Y:S02]  /*2ef0*/  ULDC UR4, c[0x0][0x230] ;  /* 0x00008c0000047ab9 */ /* 0x000fe40000000800 */
[----:B------:R-:W-:Y:S01]  /*2f00*/  ISETP.GT.AND P1, PT, R0, 0x9, PT ;  /* 0x000000090000780c */ /* 0x000fe20003f24270 */
[----:B------:R-:W-:-:S05]  /*2f10*/  IMAD R17, R17, UR4, RZ ;  /* 0x0000000411117c24 */ /* 0x000fca000f8e02ff */
[----:B01234-:R-:W-:-:S05]  /*2f20*/  IADD3 R4, P0, R17, R2, RZ ;  /* 0x0000000211047210 */ /* 0x01ffca0007f1e0ff */
        /* <DEDUP_REMOVED lines=12> */
.L_x_20220:
[----:B------:R0:W5:Y:S01]  /*2ff0*/  LDG.E.U8 R25, desc[UR36][R4.64] ;  /* 0x0000002404197981 */ /* 0x000162000c1e1100 */
[----:B------:R-:W-:Y:S05]  /*3000*/  BRA `(.L_x_20216) ;  /* 0x0000000c00607947 */ /* 0x000fea0003800000 */
.L_x_20219:
        /* <DEDUP_REMOVED lines=8> */
.L_x_20223:
[----:B------:R0:W5:Y:S01]  /*3090*/  LDG.E.U8 R25, desc[UR36][R4.64] ;  /* 0x0000002404197981 */ /* 0x000162000c1e1100 */
[----:B------:R-:W-:Y:S05]  /*30a0*/  BRA `(.L_x_20216) ;  /* 0x0000000c00387947 */ /* 0x000fea0003800000 */
.L_x_20222:
[----:B------:R0:W5:Y:S01]  /*30b0*/  LDG.E.U16 R25, desc[UR36][R4.64] ;  /* 0x0000002404197981 */ /* 0x000162000c1e1500 */
[----:B------:R-:W-:Y:S05]  /*30c0*/  BRA `(.L_x_20216) ;  /* 0x0000000c00307947 */ /* 0x000fea0003800000 */
.L_x_20218:
        /* <DEDUP_REMOVED lines=10> */
.L_x_20225:
[----:B------:R-:W2:Y:S02]  /*3170*/  LDG.E.U16 R2, desc[UR36][R4.64] ;  /* 0x0000002404027981 */ /* 0x000ea4000c1e1500 */
[----:B--2---:R-:W-:-:S06]  /*3180*/  HADD2.F32 R2, -RZ, R2.H0_H0 ;  /* 0x20000002ff027230 */ /* 0x004fcc0000004100 */
[----:B------:R-:W0:Y:S02]  /*3190*/  F2I.S64.TRUNC R2, R2 ;  /* 0x0000000200027311 */ /* 0x000e24000020d900 */
[----:B0-----:R-:W-:Y:S01]  /*31a0*/  PRMT R25, R2, 0x7610, R25 ;  /* 0x0000761002197816 */ /* 0x001fe20000000019 */
[----:B------:R-:W-:Y:S06]  /*31b0*/  BRA `(.L_x_20216) ;  /* 0x0000000800f47947 */ /* 0x000fec0003800000 */
.L_x_20224:
        /* <DEDUP_REMOVED lines=10> */
.L_x_20227:
[----:B------:R-:W2:Y:S02]  /*3260*/  LDG.E.U16 R4, desc[UR36][R4.64] ;  /* 0x0000002404047981 */ /* 0x000ea4000c1e1500 */
[----:B--2---:R-:W-:-:S06]  /*3270*/  HADD2.F32 R2, -RZ, R4.H0_H0 ;  /* 0x20000004ff027230 */ /* 0x004fcc0000004100 */
[----:B------:R-:W0:Y:S02]  /*3280*/  F2I.S64.TRUNC R2, R2 ;  /* 0x0000000200027311 */ /* 0x000e24000020d900 */
[----:B0-----:R-:W-:Y:S01]  /*3290*/  PRMT R25, R2, 0x7610, R25 ;  /* 0x0000761002197816 */ /* 0x001fe20000000019 */
[----:B------:R-:W-:Y:S06]  /*32a0*/  BRA `(.L_x_20216) ;  /* 0x0000000800b87947 */ /* 0x000fec0003800000 */
.L_x_20226:
[----:B------:R-:W2:Y:S02]  /*32b0*/  LDG.E.64 R2, desc[UR36][R4.64] ;  /* 0x0000002404027981 */ /* 0x000ea4000c1e1b00 */
[----:B--2---:R-:W0:Y:S02]  /*32c0*/  F2I.S64.F64.TRUNC R2, R2 ;  /* 0x0000000200027311 */ /* 0x004e24000030d900 */
[----:B0-----:R-:W-:Y:S01]  /*32d0*/  PRMT R25, R2, 0x7610, R25 ;  /* 0x0000761002197816 */ /* 0x001fe20000000019 */
[----:B------:R-:W-:Y:S06]  /*32e0*/  BRA `(.L_x_20216) ;  /* 0x0000000800a87947 */ /* 0x000fec0003800000 */
.L_x_20217:
        /* <DEDUP_REMOVED lines=12> */
.L_x_20230:
[----:B------:R-:W2:Y:S02]  /*33b0*/  LDG.E.64 R4, desc[UR36][R4.64] ;  /* 0x0000002404047981 */ /* 0x000ea4000c1e1b00 */
[----:B--2---:R-:W0:Y:S02]  /*33c0*/  F2I.S64.F64.TRUNC R2, R4 ;  /* 0x0000000400027311 */ /* 0x004e24000030d900 */
[----:B0-----:R-:W-:Y:S01]  /*33d0*/  PRMT R25, R2, 0x7610, R25 ;  /* 0x0000761002197816 */ /* 0x001fe20000000019 */
[----:B------:R-:W-:Y:S06]  /*33e0*/  BRA `(.L_x_20216) ;  /* 0x0000000800687947 */ /* 0x000fec0003800000 */
.L_x_20229:
        /* <DEDUP_REMOVED lines=28> */
.L_x_20232:
        /* <DEDUP_REMOVED lines=15> */
.L_x_20231:
[----:B------:R-:W2:Y:S02]  /*36a0*/  LDG.E.U16 R2, desc[UR36][R4.64] ;  /* 0x0000002404027981 */ /* 0x000ea4000c1e1500 */
[----:B--2---:R-:W-:-:S06]  /*36b0*/  IMAD.U32 R2, R2, 0x10000, RZ ;  /* 0x0001000002027824 */ /* 0x004fcc00078e00ff */
[----:B------:R-:W0:Y:S02]  /*36c0*/  F2I.S64.TRUNC R2, R2 ;  /* 0x0000000200027311 */ /* 0x000e24000020d900 */
[----:B0-----:R-:W-:Y:S01]  /*36d0*/  PRMT R25, R2, 0x7610, R25 ;  /* 0x0000761002197816 */ /* 0x001fe20000000019 */
[----:B------:R-:W-:Y:S06]  /*36e0*/  BRA `(.L_x_20216) ;  /* 0x0000000400a87947 */ /* 0x000fec0003800000 */
.L_x_20228:
        /* <DEDUP_REMOVED lines=10> */
.L_x_20235:
        /* <DEDUP_REMOVED lines=21> */
.L_x_20239:
[----:B------:R-:W-:Y:S05]  /*38e0*/  BSYNC B1 ;  /* 0x0000000000017941 */ /* 0x000fea0003800000 */
.L_x_20238:
[----:B------:R-:W-:Y:S01]  /*38f0*/  IMAD.SHL.U32 R2, R2, 0x100000, RZ ;  /* 0x0010000002027824 */ /* 0x000fe200078e00ff */
[----:B------:R-:W-:-:S04]  /*3900*/  LEA R3, R0, 0x3b800000, 0x17 ;  /* 0x3b80000000037811 */ /* 0x000fc800078eb8ff */
[----:B------:R-:W-:-:S07]  /*3910*/  LOP3.LUT R2, R3, R2, R4, 0xfe, !PT ;  /* 0x0000000203027212 */ /* 0x000fce00078efe04 */
.L_x_20237:
[----:B------:R-:W-:Y:S05]  /*3920*/  BSYNC B0 ;  /* 0x0000000000007941 */ /* 0x000fea0003800000 */
.L_x_20236:
[----:B------:R-:W0:Y:S02]  /*3930*/  F2I.S64.TRUNC R2, R2 ;  /* 0x0000000200027311 */ /* 0x000e24000020d900 */
[----:B0-----:R-:W-:Y:S01]  /*3940*/  PRMT R25, R2, 0x7610, R25 ;  /* 0x0000761002197816 */ /* 0x001fe20000000019 */
[----:B------:R-:W-:Y:S06]  /*3950*/  BRA `(.L_x_20216) ;  /* 0x00000004000c7947 */ /* 0x000fec0003800000 */
.L_x_20234:
        /* <DEDUP_REMOVED lines=21> */
.L_x_20243:
[----:B------:R-:W-:Y:S05]  /*3ab0*/  BSYNC B1 ;  /* 0x0000000000017941 */ /* 0x000fea0003800000 */
.L_x_20242:
[----:B------:R-:W-:Y:S01]  /*3ac0*/  IMAD.SHL.U32 R2, R2, 0x200000, RZ ;  /* 0x0020000002027824 */ /* 0x000fe200078e00ff */
[----:B------:R-:W-:-:S04]  /*3ad0*/  LEA R3, R0, 0x37800000, 0x17 ;  /* 0x3780000000037811 */ /* 0x000fc800078eb8ff */
[----:B------:R-:W-:-:S07]  /*3ae0*/  LOP3.LUT R2, R3, R2, R4, 0xfe, !PT ;  /* 0x0000000203027212 */ /* 0x000fce00078efe04 */
.L_x_20241:
[----:B------:R-:W-:Y:S05]  /*3af0*/  BSYNC B0 ;  /* 0x0000000000007941 */ /* 0x000fea0003800000 */
.L_x_20240:
[----:B------:R-:W0:Y:S02]  /*3b00*/  F2I.S64.TRUNC R2, R2 ;  /* 0x0000000200027311 */ /* 0x000e24000020d900 */
[----:B0-----:R-:W-:Y:S01]  /*3b10*/  PRMT R25, R2, 0x7610, R25 ;  /* 0x0000761002197816 */ /* 0x001fe20000000019 */
[----:B------:R-:W-:Y:S06]  /*3b20*/  BRA `(.L_x_20216) ;  /* 0x0000000000987947 */ /* 0x000fec0003800000 */
.L_x_20233:
        /* <DEDUP_REMOVED lines=14> */
.L_x_20247:
[----:B------:R-:W-:Y:S05]  /*3c10*/  BSYNC B0 ;  /* 0x0000000000007941 */ /* 0x000fea0003800000 */
.L_x_20246:
[----:B------:R-:W0:Y:S02]  /*3c20*/  F2I.S64.TRUNC R2, R2 ;  /* 0x0000000200027311 */ /* 0x000e24000020d900 */
[----:B0-----:R-:W-:Y:S01]  /*3c30*/  PRMT R25, R2, 0x7610, R25 ;  /* 0x0000761002197816 */ /* 0x001fe20000000019 */
[----:B------:R-:W-:Y:S06]  /*3c40*/  BRA `(.L_x_20216) ;  /* 0x0000000000507947 */ /* 0x000fec0003800000 */
.L_x_20221:
        /* <DEDUP_REMOVED lines=16> */
.L_x_20248:
[----:B------:R-:W-:Y:S05]  /*3d50*/  BRA `(.L_x_20216) ;  /* 0x00000000000c7947 */ /* 0x000fea0003800000 */
.L_x_20245:
[----:B------:R0:W5:Y:S01]  /*3d60*/  LDG.E.U8 R25, desc[UR36][R4.64] ;  /* 0x0000002404197981 */ /* 0x000162000c1e1100 */
[----:B------:R-:W-:Y:S05]  /*3d70*/  BRA `(.L_x_20216) ;  /* 0x0000000000047947 */ /* 0x000fea0003800000 */
.L_x_20244:
[----:B------:R0:W5:Y:S02]  /*3d80*/  LDG.E.U8 R25, desc[UR36][R4.64] ;  /* 0x0000002404197981 */ /* 0x000164000c1e1100 */
.L_x_20216:
[----:B------:R-:W-:Y:S05]  /*3d90*/  BSYNC B6 ;  /* 0x0000000000067941 */ /* 0x000fea0003800000 */
.L_x_20215:
[----:B------:R-:W1:Y:S01]  /*3da0*/  S2R R19, SR_TID.X ;  /* 0x0000000000137919 */ /* 0x000e620000002100 */
[----:B------:R-:W1:Y:S01]  /*3db0*/  LDC.U8 R18, c[0x0][0x234] ;  /* 0x00008d00ff127b82 */ /* 0x000e620000000000 */
[----:B0-----:R-:W-:Y:S01]  /*3dc0*/  ISETP.NE.AND P0, PT, R16, RZ, PT ;  /* 0x000000ff1000720c */ /* 0x001fe20003f05270 */
[----:B------:R-:W-:Y:S03]  /*3dd0*/  BSSY B6, `(.L_x_20249) ;  /* 0x0000109000067945 */ /* 0x000fe60003800000 */
[----:B------:R-:W-:-:S04]  /*3de0*/  SEL R0, RZ, 0x1, !P0 ;  /* 0x00000001ff007807 */ /* 0x000fc80004000000 */
[C---:B------:R-:W-:Y:S02]  /*3df0*/  PRMT R17, R0.reuse, 0x7610, R17 ;  /* 0x0000761000117816 */ /* 0x040fe40000000011 */
[C---:B------:R-:W-:Y:S02]  /*3e00*/  PRMT R16, R0.reuse, 0x7610, R16 ;  /* 0x0000761000107816 */ /* 0x040fe40000000010 */
[C---:B------:R-:W-:Y:S02]  /*3e10*/  PRMT R2, R0.reuse, 0x7610, R2 ;  /* 0x0000761000027816 */ /* 0x040fe40000000002 */
[----:B-1234-:R-:W-:Y:S02]  /*3e20*/  PRMT R5, R0, 0x7610, R5 ;  /* 0x0000761000057816 */ /* 0x01efe40000000005 */
[----:B-----5:R-:W-:Y:S02]  /*3e30*/  @!P0 PRMT R17, R25, 0x7610, R17 ;  /* 0x0000761019118816 */ /* 0x020fe40000000011 */
[----:B------:R-:W-:-:S02]  /*3e40*/  @!P0 PRMT R16, R23, 0x7610, R16 ;  /* 0x0000761017108816 */ /* 0x000fc40000000010 */
[----:B------:R-:W-:Y:S02]  /*3e50*/  @!P0 PRMT R2, R27, 0x7610, R2 ;  /* 0x000076101b028816 */ /* 0x000fe40000000002 */
[----:B------:R-:W-:Y:S02]  /*3e60*/  @!P0 PRMT R5, R26, 0x7610, R5 ;  /* 0x000076101a058816 */ /* 0x000fe40000000005 */
        /* <DEDUP_REMOVED lines=22> */
.L_x_20254:
[----:B------:R0:W-:Y:S01]  /*3fd0*/  STG.E.U8 desc[UR36][R8.64], R5 ;  /* 0x0000000508007986 */ /* 0x0001e2000c101124 */
[----:B------:R-:W-:Y:S05]  /*3fe0*/  BRA `(.L_x_20256) ;  /* 0x0000000c00987947 */ /* 0x000fea0003800000 */
.L_x_20253:
        /* <DEDUP_REMOVED lines=10> */
.L_x_20258:
[----:B------:R-:W-:-:S05]  /*4090*/  LOP3.LUT R5, R5, 0xff, RZ, 0xc0, !PT ;  /* 0x000000ff05057812 */ /* 0x000fca00078ec0ff */
[----:B------:R0:W-:Y:S01]  /*40a0*/  STG.E desc[UR36][R8.64], R5 ;  /* 0x0000000508007986 */ /* 0x0001e2000c101924 */
[----:B------:R-:W-:Y:S05]  /*40b0*/  BRA `(.L_x_20256) ;  /* 0x0000000c00647947 */ /* 0x000fea0003800000 */
.L_x_20257:
[----:B------:R-:W-:-:S05]  /*40c0*/  LOP3.LUT R5, R5, 0xff, RZ, 0xc0, !PT ;  /* 0x000000ff05057812 */ /* 0x000fca00078ec0ff */
[----:B------:R0:W-:Y:S01]  /*40d0*/  STG.E.U16 desc[UR36][R8.64], R5 ;  /* 0x0000000508007986 */ /* 0x0001e2000c101524 */
[----:B------:R-:W-:Y:S05]  /*40e0*/  BRA `(.L_x_20256) ;  /* 0x0000000c00587947 */ /* 0x000fea0003800000 */
.L_x_20252:
        /* <DEDUP_REMOVED lines=10> */
.L_x_20260:
[----:B------:R-:W-:-:S04]  /*4190*/  LOP3.LUT R5, R5, 0xff, RZ, 0xc0, !PT ;  /* 0x000000ff05057812 */ /* 0x000fc800078ec0ff */
[----:B------:R-:W0:Y:S02]  /*41a0*/  I2F.U16 R0, R5 ;  /* 0x0000000500007306 */ /* 0x000e240000101000 */
[----:B0-----:R-:W-:-:S05]  /*41b0*/  F2FP.F16.F32.PACK_AB R0, RZ, R0 ;  /* 0x00000000ff00723e */ /* 0x001fca00000000ff */
[----:B------:R0:W-:Y:S01]  /*41c0*/  STG.E.U16 desc[UR36][R8.64], R0 ;  /* 0x0000000008007986 */ /* 0x0001e2000c101524 */
[----:B------:R-:W-:Y:S05]  /*41d0*/  BRA `(.L_x_20256) ;  /* 0x0000000c001c7947 */ /* 0x000fea0003800000 */
.L_x_20259:
        /* <DEDUP_REMOVED lines=11> */
.L_x_20262:
[----:B------:R-:W-:-:S06]  /*4290*/  LOP3.LUT R5, R5, 0xff, RZ, 0xc0, !PT ;  /* 0x000000ff05057812 */ /* 0x000fcc00078ec0ff */
[----:B------:R-:W0:Y:S02]  /*42a0*/  I2F.U16 R5, R5 ;  /* 0x0000000500057306 */ /* 0x000e240000101000 */
[----:B0-----:R-:W-:-:S04]  /*42b0*/  F2FP.F16.F32.PACK_AB R3, RZ, R5 ;  /* 0x00000005ff03723e */ /* 0x001fc800000000ff */
[----:B------:R-:W-:-:S05]  /*42c0*/  PRMT R3, R3, 0x5410, RZ ;  /* 0x0000541003037816 */ /* 0x000fca00000000ff */
[----:B------:R0:W-:Y:S01]  /*42d0*/  STG.E desc[UR36][R8.64], R3 ;  /* 0x0000000308007986 */ /* 0x0001e2000c101924 */
[----:B------:R-:W-:Y:S05]  /*42e0*/  BRA `(.L_x_20256) ;  /* 0x0000000800d87947 */ /* 0x000fea0003800000 */
.L_x_20261:
[----:B------:R-:W-:-:S06]  /*42f0*/  LOP3.LUT R5, R5, 0xff, RZ, 0xc0, !PT ;  /* 0x000000ff05057812 */ /* 0x000fcc00078ec0ff */
[----:B------:R-:W0:Y:S02]  /*4300*/  I2F.F64.U16 R4, R5 ;  /* 0x0000000500047312 */ /* 0x000e240000101800 */
[----:B0-----:R0:W-:Y:S01]  /*4310*/  STG.E.64 desc[UR36][R8.64], R4 ;  /* 0x0000000408007986 */ /* 0x0011e2000c101b24 */
[----:B------:R-:W-:Y:S05]  /*4320*/  BRA `(.L_x_20256) ;  /* 0x0000000800c87947 */ /* 0x000fea0003800000 */
.L_x_20251:
        /* <DEDUP_REMOVED lines=12> */
.L_x_20265:
[----:B------:R-:W-:Y:S02]  /*43f0*/  LOP3.LUT R5, R5, 0xff, RZ, 0xc0, !PT ;  /* 0x000000ff05057812 */ /* 0x000fe400078ec0ff */
[----:B------:R-:W-:-:S04]  /*4400*/  CS2R R6, SRZ ;  /* 0x0000000000067805 */ /* 0x000fc8000001ff00 */
[----:B------:R-:W0:Y:S02]  /*4410*/  I2F.F64.U16 R4, R5 ;  /* 0x0000000500047312 */ /* 0x000e240000101800 */
[----:B0-----:R0:W-:Y:S01]  /*4420*/  STG.E.128 desc[UR36][R8.64], R4 ;  /* 0x0000000408007986 */ /* 0x0011e2000c101d24 */
[----:B------:R-:W-:Y:S05]  /*4430*/  BRA `(.L_x_20256) ;  /* 0x0000000800847947 */ /* 0x000fea0003800000 */
.L_x_20264:
        /* <DEDUP_REMOVED lines=22> */
.L_x_20269:
[----:B------:R-:W-:Y:S05]  /*45a0*/  BSYNC B0 ;  /* 0x0000000000007941 */ /* 0x000fea0003800000 */
.L_x_20268:
[----:B------:R-:W-:-:S05]  /*45b0*/  LOP3.LUT R5, R0, R5, RZ, 0xfc, !PT ;  /* 0x0000000500057212 */ /* 0x000fca00078efcff */
[----:B------:R0:W-:Y:S01]  /*45c0*/  STG.E.U8 desc[UR36][R8.64], R5 ;  /* 0x0000000508007986 */ /* 0x0001e2000c101124 */
[----:B------:R-:W-:Y:S05]  /*45d0*/  BRA `(.L_x_20256) ;  /* 0x00000008001c7947 */ /* 0x000fea0003800000 */
.L_x_20267:
        /* <DEDUP_REMOVED lines=14> */
.L_x_20271:
[----:B------:R-:W-:Y:S01]  /*46c0*/  IMAD.MOV.U32 R0, RZ, RZ, 0x7f ;  /* 0x0000007fff007424 */ /* 0x000fe200078e00ff */
[----:B------:R-:W-:-:S04]  /*46d0*/  ISETP.GT.U32.AND P0, PT, R3, 0x7f800000, PT ;  /* 0x7f8000000300780c */ /* 0x000fc80003f04070 */
[----:B------:R-:W-:-:S09]  /*46e0*/  SEL R0, R0, 0x7c, P0 ;  /* 0x0000007c00007807 */ /* 0x000fd20000000000 */
.L_x_20272:
[----:B------:R-:W-:Y:S05]  /*46f0*/  BSYNC B0 ;  /* 0x0000000000007941 */ /* 0x000fea0003800000 */
.L_x_20270:
[----:B------:R-:W-:-:S04]  /*4700*/  LOP3.LUT R3, R5, 0x80000000, RZ, 0xc0, !PT ;  /* 0x8000000005037812 */ /* 0x000fc800078ec0ff */
[----:B------:R-:W-:-:S04]  /*4710*/  SHF.R.U32.HI R3, RZ, 0x18, R3 ;  /* 0x00000018ff037819 */ /* 0x000fc80000011603 */
[----:B------:R-:W-:-:S05]  /*4720*/  LOP3.LUT R3, R0, R3, RZ, 0xfc, !PT ;  /* 0x0000000300037212 */ /* 0x000fca00078efcff */
[----:B------:R0:W-:Y:S01]  /*4730*/  STG.E.U8 desc[UR36][R8.64], R3 ;  /* 0x0000000308007986 */ /* 0x0001e2000c101124 */
[----:B------:R-:W-:Y:S05]  /*4740*/  BRA `(.L_x_20256) ;  /* 0x0000000400c07947 */ /* 0x000fea0003800000 */
.L_x_20266:
[----:B------:R-:W-:-:S04]  /*4750*/  LOP3.LUT R5, R5, 0xff, RZ, 0xc0, !PT ;  /* 0x000000ff05057812 */ /* 0x000fc800078ec0ff */
[----:B------:R-:W0:Y:S02]  /*4760*/  I2F.U16 R0, R5 ;  /* 0x0000000500007306 */ /* 0x000e240000101000 */
[----:B0-----:R-:W-:-:S05]  /*4770*/  F2FP.BF16.F32.PACK_AB R0, RZ, R0 ;  /* 0x00000000ff00723e */ /* 0x001fca00000010ff */
[----:B------:R0:W-:Y:S01]  /*4780*/  STG.E.U16 desc[UR36][R8.64], R0 ;  /* 0x0000000008007986 */ /* 0x0001e2000c101524 */
[----:B------:R-:W-:Y:S05]  /*4790*/  BRA `(.L_x_20256) ;  /* 0x0000000400ac7947 */ /* 0x000fea0003800000 */
.L_x_20263:
        /* <DEDUP_REMOVED lines=11> */
.L_x_20275:
        /* <DEDUP_REMOVED lines=18> */
.L_x_20278:
[----:B------:R-:W-:-:S04]  /*4970*/  LOP3.LUT R3, R5, 0x80000000, RZ, 0xc0, !PT ;  /* 0x8000000005037812 */ /* 0x000fc800078ec0ff */
[----:B------:R-:W-:-:S04]  /*4980*/  SHF.R.U32.HI R3, RZ, 0x18, R3 ;  /* 0x00000018ff037819 */ /* 0x000fc80000011603 */
[----:B------:R-:W-:-:S04]  /*4990*/  LOP3.LUT R0, R0, R3, RZ, 0xfc, !PT ;  /* 0x0000000300007212 */ /* 0x000fc800078efcff */
[----:B------:R-:W-:-:S07]  /*49a0*/  PRMT R4, R0, 0x7610, R4 ;  /* 0x0000761000047816 */ /* 0x000fce0000000004 */
.L_x_20277:
[----:B------:R-:W-:Y:S05]  /*49b0*/  BSYNC B0 ;  /* 0x0000000000007941 */ /* 0x000fea0003800000 */
.L_x_20276:
[----:B------:R3:W-:Y:S01]  /*49c0*/  STG.E.U8 desc[UR36][R8.64], R4 ;  /* 0x0000000408007986 */ /* 0x0007e2000c101124 */
[----:B------:R-:W-:Y:S05]  /*49d0*/  BRA `(.L_x_20256) ;  /* 0x00000004001c7947 */ /* 0x000fea0003800000 */
.L_x_20274:
        /* <DEDUP_REMOVED lines=18> */
.L_x_20281:
[----:B------:R-:W-:-:S04]  /*4b00*/  LOP3.LUT R3, R5, 0x80000000, RZ, 0xc0, !PT ;  /* 0x8000000005037812 */ /* 0x000fc800078ec0ff */
[----:B------:R-:W-:-:S04]  /*4b10*/  SHF.R.U32.HI R3, RZ, 0x18, R3 ;  /* 0x00000018ff037819 */ /* 0x000fc80000011603 */
[----:B------:R-:W-:-:S04]  /*4b20*/  LOP3.LUT R0, R0, R3, RZ, 0xfc, !PT ;  /* 0x0000000300007212 */ /* 0x000fc800078efcff */
[----:B------:R-:W-:-:S07]  /*4b30*/  PRMT R4, R0, 0x7610, R4 ;  /* 0x0000761000047816 */ /* 0x000fce0000000004 */
.L_x_20280:
[----:B------:R-:W-:Y:S05]  /*4b40*/  BSYNC B0 ;  /* 0x0000000000007941 */ /* 0x000fea0003800000 */
.L_x_20279:
[----:B------:R0:W-:Y:S01]  /*4b50*/  STG.E.U8 desc[UR36][R8.64], R4 ;  /* 0x0000000408007986 */ /* 0x0001e2000c101124 */
[----:B------:R-:W-:Y:S05]  /*4b60*/  BRA `(.L_x_20256) ;  /* 0x0000000000b87947 */ /* 0x000fea0003800000 */
.L_x_20273:
        /* <DEDUP_REMOVED lines=23> */
.L_x_20255:
        /* <DEDUP_REMOVED lines=16> */
.L_x_20284:
[----:B------:R-:W-:Y:S05]  /*4de0*/  BRA `(.L_x_20256) ;  /* 0x0000000000187947 */ /* 0x000fea0003800000 */
.L_x_20283:
[----:B------:R-:W-:Y:S01]  /*4df0*/  LOP3.LUT R4, R5, 0xff, RZ, 0xc0, !PT ;  /* 0x000000ff05047812 */ /* 0x000fe200078ec0ff */
[----:B------:R-:W-:-:S05]  /*4e00*/  IMAD.MOV.U32 R5, RZ, RZ, RZ ;  /* 0x000000ffff057224 */ /* 0x000fca00078e00ff */
[----:B------:R2:W-:Y:S01]  /*4e10*/  STG.E.64 desc[UR36][R8.64], R4 ;  /* 0x0000000408007986 */ /* 0x0005e2000c101b24 */
[----:B------:R-:W-:Y:S05]  /*4e20*/  BRA `(.L_x_20256) ;  /* 0x0000000000087947 */ /* 0x000fea0003800000 */
.L_x_20282:
[----:B------:R-:W-:-:S05]  /*4e30*/  LOP3.LUT R5, R5, 0xff, RZ, 0xc0, !PT ;  /* 0x000000ff05057812 */ /* 0x000fca00078ec0ff */
[----:B------:R0:W-:Y:S02]  /*4e40*/  STG.E desc[UR36][R8.64], R5 ;  /* 0x0000000508007986 */ /* 0x0001e4000c101924 */
.L_x_20256:
[----:B------:R-:W-:-:S07]  /*4e50*/  VIADD R19, R19, 0x80 ;  /* 0x0000008013137836 */ /* 0x000fce0000000000 */
.L_x_20250:
[----:B------:R-:W-:Y:S05]  /*4e60*/  BSYNC B6 ;  /* 0x0000000000067941 */ /* 0x000fea0003800000 */
.L_x_20249:
        /* <DEDUP_REMOVED lines=23> */
.L_x_20290:
[----:B------:R0:W-:Y:S01]  /*4fe0*/  STG.E.U8 desc[UR36][R8.64], R2 ;  /* 0x0000000208007986 */ /* 0x0001e2000c101124 */
[----:B------:R-:W-:Y:S05]  /*4ff0*/  BRA `(.L_x_20292) ;  /* 0x0000000c00987947 */ /* 0x000fea0003800000 */
.L_x_20289:
        /* <DEDUP_REMOVED lines=10> */
.L_x_20294:
[----:B------:R-:W-:-:S05]  /*50a0*/  LOP3.LUT R3, R2, 0xff, RZ, 0xc0, !PT ;  /* 0x000000ff02037812 */ /* 0x000fca00078ec0ff */
[----:B------:R0:W-:Y:S01]  /*50b0*/  STG.E desc[UR36][R8.64], R3 ;  /* 0x0000000308007986 */ /* 0x0001e2000c101924 */
[----:B------:R-:W-:Y:S05]  /*50c0*/  BRA `(.L_x_20292) ;  /* 0x0000000c00647947 */ /* 0x000fea0003800000 */
.L_x_20293:
[----:B------:R-:W-:-:S05]  /*50d0*/  LOP3.LUT R3, R2, 0xff, RZ, 0xc0, !PT ;  /* 0x000000ff02037812 */ /* 0x000fca00078ec0ff */
[----:B------:R0:W-:Y:S01]  /*50e0*/  STG.E.U16 desc[UR36][R8.64], R3 ;  /* 0x0000000308007986 */ /* 0x0001e2000c101524 */
[----:B------:R-:W-:Y:S05]  /*50f0*/  BRA `(.L_x_20292) ;  /* 0x0000000c00587947 */ /* 0x000fea0003800000 */
.L_x_20288:
        /* <DEDUP_REMOVED lines=10> */
.L_x_20296:
[----:B------:R-:W-:-:S04]  /*51a0*/  LOP3.LUT R2, R2, 0xff, RZ, 0xc0, !PT ;  /* 0x000000ff02027812 */ /* 0x000fc800078ec0ff */
[----:B------:R-:W0:Y:S02]  /*51b0*/  I2F.U16 R0, R2 ;  /* 0x0000000200007306 */ /* 0x000e240000101000 */
[----:B0-----:R-:W-:-:S05]  /*51c0*/  F2FP.F16.F32.PACK_AB R0, RZ, R0 ;  /* 0x00000000ff00723e */ /* 0x001fca00000000ff */
[----:B------:R0:W-:Y:S01]  /*51d0*/  STG.E.U16 desc[UR36][R8.64], R0 ;  /* 0x0000000008007986 */ /* 0x0001e2000c101524 */
[----:B------:R-:W-:Y:S05]  /*51e0*/  BRA `(.L_x_20292) ;  /* 0x0000000c001c7947 */ /* 0x000fea0003800000 */
.L_x_20295:
        /* <DEDUP_REMOVED lines=11> */
.L_x_20298:
[----:B------:R-:W-:-:S06]  /*52a0*/  LOP3.LUT R2, R2, 0xff, RZ, 0xc0, !PT ;  /* 0x000000ff02027812 */ /* 0x000fcc00078ec0ff */
[----:B------:R-:W0:Y:S02]  /*52b0*/  I2F.U16 R2, R2 ;  /* 0x0000000200027306 */ /* 0x000e240000101000 */
[----:B0-----:R-:W-:-:S04]  /*52c0*/  F2FP.F16.F32.PACK_AB R3, RZ, R2 ;  /* 0x00000002ff03723e */ /* 0x001fc800000000ff */
[----:B------:R-:W-:-:S05]  /*52d0*/  PRMT R3, R3, 0x5410, RZ ;  /* 0x0000541003037816 */ /* 0x000fca00000000ff */
[----:B------:R0:W-:Y:S01]  /*52e0*/  STG.E desc[UR36][R8.64], R3 ;  /* 0x0000000308007986 */ /* 0x0001e2000c101924 */
[----:B------:R-:W-:Y:S05]  /*52f0*/  BRA `(.L_x_20292) ;  /* 0x0000000800d87947 */ /* 0x000fea0003800000 */
.L_x_20297:
[----:B------:R-:W-:-:S06]  /*5300*/  LOP3.LUT R2, R2, 0xff, RZ, 0xc0, !PT ;  /* 0x000000ff02027812 */ /* 0x000fcc00078ec0ff */
[----:B------:R-:W0:Y:S02]  /*5310*/  I2F.F64.U16 R2, R2 ;  /* 0x0000000200027312 */ /* 0x000e240000101800 */
[----:B0-----:R0:W-:Y:S01]  /*5320*/  STG.E.64 desc[UR36][R8.64], R2 ;  /* 0x0000000208007986 */ /* 0x0011e2000c101b24 */
[----:B------:R-:W-:Y:S05]  /*5330*/  BRA `(.L_x_20292) ;  /* 0x0000000800c87947 */ /* 0x000fea0003800000 */
.L_x_20287:
        /* <DEDUP_REMOVED lines=12> */
.L_x_20301:
[----:B------:R-:W-:Y:S02]  /*5400*/  LOP3.LUT R4, R2, 0xff, RZ, 0xc0, !PT ;  /* 0x000000ff02047812 */ /* 0x000fe400078ec0ff */
[----:B------:R-:W-:-:S04]  /*5410*/  CS2R R6, SRZ ;  /* 0x0000000000067805 */ /* 0x000fc8000001ff00 */
[----:B------:R-:W0:Y:S02]  /*5420*/  I2F.F64.U16 R4, R4 ;  /* 0x0000000400047312 */ /* 0x000e240000101800 */
[----:B0-----:R0:W-:Y:S01]  /*5430*/  STG.E.128 desc[UR36][R8.64], R4 ;  /* 0x0000000408007986 */ /* 0x0011e2000c101d24 */
[----:B------:R-:W-:Y:S05]  /*5440*/  BRA `(.L_x_20292) ;  /* 0x0000000800847947 */ /* 0x000fea0003800000 */
.L_x_20300:
        /* <DEDUP_REMOVED lines=22> */
.L_x_20305:
[----:B------:R-:W-:Y:S05]  /*55b0*/  BSYNC B0 ;  /* 0x0000000000007941 */ /* 0x000fea0003800000 */
.L_x_20304:
[----:B------:R-:W-:-:S05]  /*55c0*/  LOP3.LUT R3, R0, R3, RZ, 0xfc, !PT ;  /* 0x0000000300037212 */ /* 0x000fca00078efcff */
[----:B------:R0:W-:Y:S01]  /*55d0*/  STG.E.U8 desc[UR36][R8.64], R3 ;  /* 0x0000000308007986 */ /* 0x0001e2000c101124 */
[----:B------:R-:W-:Y:S05]  /*55e0*/  BRA `(.L_x_20292) ;  /* 0x00000008001c7947 */ /* 0x000fea0003800000 */
.L_x_20303:
        /* <DEDUP_REMOVED lines=14> */
.L_x_20307:
[----:B------:R-:W-:Y:S01]  /*56d0*/  IMAD.MOV.U32 R0, RZ, RZ, 0x7f ;  /* 0x0000007fff007424 */ /* 0x000fe200078e00ff */
[----:B------:R-:W-:-:S04]  /*56e0*/  ISETP.GT.U32.AND P0, PT, R2, 0x7f800000, PT ;  /* 0x7f8000000200780c */ /* 0x000fc80003f04070 */
[----:B------:R-:W-:-:S09]  /*56f0*/  SEL R0, R0, 0x7c, P0 ;  /* 0x0000007c00007807 */ /* 0x000fd20000000000 */
.L_x_20308:
[----:B------:R-:W-:Y:S05]  /*5700*/  BSYNC B0 ;  /* 0x0000000000007941 */ /* 0x000fea0003800000 */
.L_x_20306:
[----:B------:R-:W-:-:S04]  /*5710*/  LOP3.LUT R2, R3, 0x80000000, RZ, 0xc0, !PT ;  /* 0x8000000003027812 */ /* 0x000fc800078ec0ff */
[----:B------:R-:W-:-:S04]  /*5720*/  SHF.R.U32.HI R3, RZ, 0x18, R2 ;  /* 0x00000018ff037819 */ /* 0x000fc80000011602 */
[----:B------:R-:W-:-:S05]  /*5730*/  LOP3.LUT R3, R0, R3, RZ, 0xfc, !PT ;  /* 0x0000000300037212 */ /* 0x000fca00078efcff */
[----:B------:R0:W-:Y:S01]  /*5740*/  STG.E.U8 desc[UR36][R8.64], R3 ;  /* 0x0000000308007986 */ /* 0x0001e2000c101124 */
[----:B------:R-:W-:Y:S05]  /*5750*/  BRA `(.L_x_20292) ;  /* 0x0000000400c07947 */ /* 0x000fea0003800000 */
.L_x_20302:
[----:B------:R-:W-:-:S04]  /*5760*/  LOP3.LUT R2, R2, 0xff, RZ, 0xc0, !PT ;  /* 0x000000ff02027812 */ /* 0x000fc800078ec0ff */
[----:B------:R-:W0:Y:S02]  /*5770*/  I2F.U16 R0, R2 ;  /* 0x0000000200007306 */ /* 0x000e240000101000 */
[----:B0-----:R-:W-:-:S05]  /*5780*/  F2FP.BF16.F32.PACK_AB R0, RZ, R0 ;  /* 0x00000000ff00723e */ /* 0x001fca00000010ff */
[----:B------:R0:W-:Y:S01]  /*5790*/  STG.E.U16 desc[UR36][R8.64], R0 ;  /* 0x0000000008007986 */ /* 0x0001e2000c101524 */
[----:B------:R-:W-:Y:S05]  /*57a0*/  BRA `(.L_x_20292) ;  /* 0x0000000400ac7947 */ /* 0x000fea0003800000 */
.L_x_20299:
        /* <DEDUP_REMOVED lines=11> */
.L_x_20311:
        /* <DEDUP_REMOVED lines=18> */
.L_x_20314:
[----:B------:R-:W-:-:S04]  /*5980*/  LOP3.LUT R2, R3, 0x80000000, RZ, 0xc0, !PT ;  /* 0x8000000003027812 */ /* 0x000fc800078ec0ff */
[----:B------:R-:W-:-:S04]  /*5990*/  SHF.R.U32.HI R3, RZ, 0x18, R2 ;  /* 0x00000018ff037819 */ /* 0x000fc80000011602 */
[----:B------:R-:W-:-:S04]  /*59a0*/  LOP3.LUT R0, R0, R3, RZ, 0xfc, !PT ;  /* 0x0000000300007212 */ /* 0x000fc800078efcff */
[----:B------:R-:W-:-:S07]  /*59b0*/  PRMT R4, R0, 0x7610, R4 ;  /* 0x0000761000047816 */ /* 0x000fce0000000004 */
.L_x_20313:
[----:B------:R-:W-:Y:S05]  /*59c0*/  BSYNC B0 ;  /* 0x0000000000007941 */ /* 0x000fea0003800000 */
.L_x_20312:
[----:B------:R3:W-:Y:S01]  /*59d0*/  STG.E.U8 desc[UR36][R8.64], R4 ;  /* 0x0000000408007986 */ /* 0x0007e2000c101124 */
[----:B------:R-:W-:Y:S05]  /*59e0*/  BRA `(.L_x_20292) ;  /* 0x00000004001c7947 */ /* 0x000fea0003800000 */
.L_x_20310:
        /* <DEDUP_REMOVED lines=18> */
.L_x_20317:
[----:B------:R-:W-:-:S04]  /*5b10*/  LOP3.LUT R2, R3, 0x80000000, RZ, 0xc0, !PT ;  /* 0x8000000003027812 */ /* 0x000fc800078ec0ff */
[----:B------:R-:W-:-:S04]  /*5b20*/  SHF.R.U32.HI R3, RZ, 0x18, R2 ;  /* 0x00000018ff037819 */ /* 0x000fc80000011602 */
[----:B------:R-:W-:-:S04]  /*5b30*/  LOP3.LUT R0, R0, R3, RZ, 0xfc, !PT ;  /* 0x0000000300007212 */ /* 0x000fc800078efcff */
[----:B------:R-:W-:-:S07]  /*5b40*/  PRMT R4, R0, 0x7610, R4 ;  /* 0x0000761000047816 */ /* 0x000fce0000000004 */
.L_x_20316:
[----:B------:R-:W-:Y:S05]  /*5b50*/  BSYNC B0 ;  /* 0x0000000000007941 */ /* 0x000fea0003800000 */
.L_x_20315:
[----:B------:R0:W-:Y:S01]  /*5b60*/  STG.E.U8 desc[UR36][R8.64], R4 ;  /* 0x0000000408007986 */ /* 0x0001e2000c101124 */
[----:B------:R-:W-:Y:S05]  /*5b70*/  BRA `(.L_x_20292) ;  /* 0x0000000000b87947 */ /* 0x000fea0003800000 */
.L_x_20309:
        /* <DEDUP_REMOVED lines=23> */
.L_x_20291:
        /* <DEDUP_REMOVED lines=16> */
.L_x_20320:
[----:B------:R-:W-:Y:S05]  /*5df0*/  BRA `(.L_x_20292) ;  /* 0x0000000000187947 */ /* 0x000fea0003800000 */
.L_x_20319:
[----:B------:R-:W-:Y:S01]  /*5e00*/  LOP3.LUT R2, R2, 0xff, RZ, 0xc0, !PT ;  /* 0x000000ff02027812 */ /* 0x000fe200078ec0ff */
[----:B------:R-:W-:-:S05]  /*5e10*/  IMAD.MOV.U32 R3, RZ, RZ, RZ ;  /* 0x000000ffff037224 */ /* 0x000fca00078e00ff */
[----:B------:R1:W-:Y:S01]  /*5e20*/  STG.E.64 desc[UR36][R8.64], R2 ;  /* 0x0000000208007986 */ /* 0x0003e2000c101b24 */
[----:B------:R-:W-:Y:S05]  /*5e30*/  BRA `(.L_x_20292) ;  /* 0x0000000000087947 */ /* 0x000fea0003800000 */
.L_x_20318:
[----:B------:R-:W-:-:S05]  /*5e40*/  LOP3.LUT R3, R2, 0xff, RZ, 0xc0, !PT ;  /* 0x000000ff02037812 */ /* 0x000fca00078ec0ff */
[----:B------:R0:W-:Y:S02]  /*5e50*/  STG.E desc[UR36][R8.64], R3 ;  /* 0x0000000308007986 */ /* 0x0001e4000c101924 */
.L_x_20292:
        /* <DEDUP_REMOVED lines=23> */
.L_x_20324:
[----:B------:R0:W-:Y:S01]  /*5fd0*/  STG.E.U8 desc[UR36][R2.64], R16 ;  /* 0x0000001002007986 */ /* 0x0001e2000c101124 */
[----:B------:R-:W-:Y:S05]  /*5fe0*/  BRA `(.L_x_20326) ;  /* 0x0000000c00987947 */ /* 0x000fea0003800000 */
.L_x_20323:
        /* <DEDUP_REMOVED lines=10> */
.L_x_20328:
[----:B------:R-:W-:-:S05]  /*6090*/  LOP3.LUT R5, R16, 0xff, RZ, 0xc0, !PT ;  /* 0x000000ff10057812 */ /* 0x000fca00078ec0ff */
[----:B------:R0:W-:Y:S01]  /*60a0*/  STG.E desc[UR36][R2.64], R5 ;  /* 0x0000000502007986 */ /* 0x0001e2000c101924 */
[----:B------:R-:W-:Y:S05]  /*60b0*/  BRA `(.L_x_20326) ;  /* 0x0000000c00647947 */ /* 0x000fea0003800000 */
.L_x_20327:
[----:B------:R-:W-:-:S05]  /*60c0*/  LOP3.LUT R5, R16, 0xff, RZ, 0xc0, !PT ;  /* 0x000000ff10057812 */ /* 0x000fca00078ec0ff */
[----:B------:R0:W-:Y:S01]  /*60d0*/  STG.E.U16 desc[UR36][R2.64], R5 ;  /* 0x0000000502007986 */ /* 0x0001e2000c101524 */
[----:B------:R-:W-:Y:S05]  /*60e0*/  BRA `(.L_x_20326) ;  /* 0x0000000c00587947 */ /* 0x000fea0003800000 */
.L_x_20322:
        /* <DEDUP_REMOVED lines=10> */
.L_x_20330:
[----:B------:R-:W-:-:S04]  /*6190*/  LOP3.LUT R16, R16, 0xff, RZ, 0xc0, !PT ;  /* 0x000000ff10107812 */ /* 0x000fc800078ec0ff */
[----:B------:R-:W0:Y:S02]  /*61a0*/  I2F.U16 R0, R16 ;  /* 0x0000001000007306 */ /* 0x000e240000101000 */
[----:B0-----:R-:W-:-:S05]  /*61b0*/  F2FP.F16.F32.PACK_AB R0, RZ, R0 ;  /* 0x00000000ff00723e */ /* 0x001fca00000000ff */
[----:B------:R0:W-:Y:S01]  /*61c0*/  STG.E.U16 desc[UR36][R2.64], R0 ;  /* 0x0000000002007986 */ /* 0x0001e2000c101524 */
[----:B------:R-:W-:Y:S05]  /*61d0*/  BRA `(.L_x_20326) ;  /* 0x0000000c001c7947 */ /* 0x000fea0003800000 */
.L_x_20329:
        /* <DEDUP_REMOVED lines=11> */
.L_x_20332:
[----:B------:R-:W-:-:S06]  /*6290*/  LOP3.LUT R16, R16, 0xff, RZ, 0xc0, !PT ;  /* 0x000000ff10107812 */ /* 0x000fcc00078ec0ff */
[----:B------:R-:W0:Y:S02]  /*62a0*/  I2F.U16 R16, R16 ;  /* 0x0000001000107306 */ /* 0x000e240000101000 */
[----:B0-----:R-:W-:-:S04]  /*62b0*/  F2FP.F16.F32.PACK_AB R5, RZ, R16 ;  /* 0x00000010ff05723e */ /* 0x001fc800000000ff */
[----:B------:R-:W-:-:S05]  /*62c0*/  PRMT R5, R5, 0x5410, RZ ;  /* 0x0000541005057816 */ /* 0x000fca00000000ff */
[----:B------:R0:W-:Y:S01]  /*62d0*/  STG.E desc[UR36][R2.64], R5 ;  /* 0x0000000502007986 */ /* 0x0001e2000c101924 */
[----:B------:R-:W-:Y:S05]  /*62e0*/  BRA `(.L_x_20326) ;  /* 0x0000000800d87947 */ /* 0x000fea0003800000 */
.L_x_20331:
[----:B------:R-:W-:-:S06]  /*62f0*/  LOP3.LUT R4, R16, 0xff, RZ, 0xc0, !PT ;  /* 0x000000ff10047812 */ /* 0x000fcc00078ec0ff */
[----:B------:R-:W0:Y:S02]  /*6300*/  I2F.F64.U16 R4, R4 ;  /* 0x0000000400047312 */ /* 0x000e240000101800 */
[----:B0-----:R0:W-:Y:S01]  /*6310*/  STG.E.64 desc[UR36][R2.64], R4 ;  /* 0x0000000402007986 */ /* 0x0011e2000c101b24 */
[----:B------:R-:W-:Y:S05]  /*6320*/  BRA `(.L_x_20326) ;  /* 0x0000000800c87947 */ /* 0x000fea0003800000 */
.L_x_20321:
        /* <DEDUP_REMOVED lines=12> */
.L_x_20335:
[----:B------:R-:W-:Y:S02]  /*63f0*/  LOP3.LUT R4, R16, 0xff, RZ, 0xc0, !PT ;  /* 0x000000ff10047812 */ /* 0x000fe400078ec0ff */
[----:B------:R-:W-:-:S04]  /*6400*/  CS2R R6, SRZ ;  /* 0x0000000000067805 */ /* 0x000fc8000001ff00 */
[----:B------:R-:W0:Y:S02]  /*6410*/  I2F.F64.U16 R4, R4 ;  /* 0x0000000400047312 */ /* 0x000e240000101800 */
[----:B0-----:R0:W-:Y:S01]  /*6420*/  STG.E.128 desc[UR36][R2.64], R4 ;  /* 0x0000000402007986 */ /* 0x0011e2000c101d24 */
[----:B------:R-:W-:Y:S05]  /*6430*/  BRA `(.L_x_20326) ;  /* 0x0000000800847947 */ /* 0x000fea0003800000 */
.L_x_20334:
        /* <DEDUP_REMOVED lines=22> */
.L_x_20339:
[----:B------:R-:W-:Y:S05]  /*65a0*/  BSYNC B0 ;  /* 0x0000000000007941 */ /* 0x000fea0003800000 */
.L_x_20338:
[----:B------:R-:W-:-:S05]  /*65b0*/  LOP3.LUT R5, R0, R5, RZ, 0xfc, !PT ;  /* 0x0000000500057212 */ /* 0x000fca00078efcff */
[----:B------:R0:W-:Y:S01]  /*65c0*/  STG.E.U8 desc[UR36][R2.64], R5 ;  /* 0x0000000502007986 */ /* 0x0001e2000c101124 */
[----:B------:R-:W-:Y:S05]  /*65d0*/  BRA `(.L_x_20326) ;  /* 0x00000008001c7947 */ /* 0x000fea0003800000 */
.L_x_20337:
        /* <DEDUP_REMOVED lines=14> */
.L_x_20341:
[----:B------:R-:W-:Y:S01]  /*66c0*/  IMAD.MOV.U32 R0, RZ, RZ, 0x7f ;  /* 0x0000007fff007424 */ /* 0x000fe200078e00ff */
[----:B------:R-:W-:-:S04]  /*66d0*/  ISETP.GT.U32.AND P0, PT, R4, 0x7f800000, PT ;  /* 0x7f8000000400780c */ /* 0x000fc80003f04070 */
[----:B------:R-:W-:-:S09]  /*66e0*/  SEL R0, R0, 0x7c, P0 ;  /* 0x0000007c00007807 */ /* 0x000fd20000000000 */
.L_x_20342:
[----:B------:R-:W-:Y:S05]  /*66f0*/  BSYNC B0 ;  /* 0x0000000000007941 */ /* 0x000fea0003800000 */
.L_x_20340:
[----:B------:R-:W-:-:S04]  /*6700*/  LOP3.LUT R4, R5, 0x80000000, RZ, 0xc0, !PT ;  /* 0x8000000005047812 */ /* 0x000fc800078ec0ff */
[----:B------:R-:W-:-:S04]  /*6710*/  SHF.R.U32.HI R5, RZ, 0x18, R4 ;  /* 0x00000018ff057819 */ /* 0x000fc80000011604 */
[----:B------:R-:W-:-:S05]  /*6720*/  LOP3.LUT R5, R0, R5, RZ, 0xfc, !PT ;  /* 0x0000000500057212 */ /* 0x000fca00078efcff */
[----:B------:R0:W-:Y:S01]  /*6730*/  STG.E.U8 desc[UR36][R2.64], R5 ;  /* 0x0000000502007986 */ /* 0x0001e2000c101124 */
[----:B------:R-:W-:Y:S05]  /*6740*/  BRA `(.L_x_20326) ;  /* 0x0000000400c07947 */ /* 0x000fea0003800000 */
.L_x_20336:
[----:B------:R-:W-:-:S04]  /*6750*/  LOP3.LUT R16, R16, 0xff, RZ, 0xc0, !PT ;  /* 0x000000ff10107812 */ /* 0x000fc800078ec0ff */
[----:B------:R-:W0:Y:S02]  /*6760*/  I2F.U16 R0, R16 ;  /* 0x0000001000007306 */ /* 0x000e240000101000 */
[----:B0-----:R-:W-:-:S05]  /*6770*/  F2FP.BF16.F32.PACK_AB R0, RZ, R0 ;  /* 0x00000000ff00723e */ /* 0x001fca00000010ff */
[----:B------:R0:W-:Y:S01]  /*6780*/  STG.E.U16 desc[UR36][R2.64], R0 ;  /* 0x0000000002007986 */ /* 0x0001e2000c101524 */
[----:B------:R-:W-:Y:S05]  /*6790*/  BRA `(.L_x_20326) ;  /* 0x0000000400ac7947 */ /* 0x000fea0003800000 */
.L_x_20333:
        /* <DEDUP_REMOVED lines=11> */
.L_x_20345:
        /* <DEDUP_REMOVED lines=18> */
.L_x_20348:
[----:B------:R-:W-:-:S04]  /*6970*/  LOP3.LUT R0, R7, 0x80000000, RZ, 0xc0, !PT ;  /* 0x8000000007007812 */ /* 0x000fc800078ec0ff */
[----:B------:R-:W-:-:S04]  /*6980*/  SHF.R.U32.HI R5, RZ, 0x18, R0 ;  /* 0x00000018ff057819 */ /* 0x000fc80000011600 */
[----:B------:R-:W-:-:S04]  /*6990*/  LOP3.LUT R4, R4, R5, RZ, 0xfc, !PT ;  /* 0x0000000504047212 */ /* 0x000fc800078efcff */
[----:B------:R-:W-:-:S07]  /*69a0*/  PRMT R0, R4, 0x7610, R0 ;  /* 0x0000761004007816 */ /* 0x000fce0000000000 */
.L_x_20347:
[----:B------:R-:W-:Y:S05]  /*69b0*/  BSYNC B0 ;  /* 0x0000000000007941 */ /* 0x000fea0003800000 */
.L_x_20346:
[----:B------:R3:W-:Y:S01]  /*69c0*/  STG.E.U8 desc[UR36][R2.64], R0 ;  /* 0x0000000002007986 */ /* 0x0007e2000c101124 */
[----:B------:R-:W-:Y:S05]  /*69d0*/  BRA `(.L_x_20326) ;  /* 0x00000004001c7947 */ /* 0x000fea0003800000 */
.L_x_20344:
        /* <DEDUP_REMOVED lines=18> */
.L_x_20351:
[----:B------:R-:W-:-:S04]  /*6b00*/  LOP3.LUT R0, R7, 0x80000000, RZ, 0xc0, !PT ;  /* 0x8000000007007812 */ /* 0x000fc800078ec0ff */
[----:B------:R-:W-:-:S04]  /*6b10*/  SHF.R.U32.HI R5, RZ, 0x18, R0 ;  /* 0x00000018ff057819 */ /* 0x000fc80000011600 */
[----:B------:R-:W-:-:S04]  /*6b20*/  LOP3.LUT R4, R4, R5, RZ, 0xfc, !PT ;  /* 0x0000000504047212 */ /* 0x000fc800078efcff */
[----:B------:R-:W-:-:S07]  /*6b30*/  PRMT R0, R4, 0x7610, R0 ;  /* 0x0000761004007816 */ /* 0x000fce0000000000 */
.L_x_20350:
[----:B------:R-:W-:Y:S05]  /*6b40*/  BSYNC B0 ;  /* 0x0000000000007941 */ /* 0x000fea0003800000 */
.L_x_20349:
[----:B------:R0:W-:Y:S01]  /*6b50*/  STG.E.U8 desc[UR36][R2.64], R0 ;  /* 0x0000000002007986 */ /* 0x0001e2000c101124 */
[----:B------:R-:W-:Y:S05]  /*6b60*/  BRA `(.L_x_20326) ;  /* 0x0000000000b87947 */ /* 0x000fea0003800000 */
.L_x_20343:
        /* <DEDUP_REMOVED lines=23> */
.L_x_20325:
        /* <DEDUP_REMOVED lines=16> */
.L_x_20354:
[----:B------:R-:W-:Y:S05]  /*6de0*/  BRA `(.L_x_20326) ;  /* 0x0000000000187947 */ /* 0x000fea0003800000 */
.L_x_20353:
[----:B------:R-:W-:Y:S01]  /*6df0*/  LOP3.LUT R4, R16, 0xff, RZ, 0xc0, !PT ;  /* 0x000000ff10047812 */ /* 0x000fe200078ec0ff */
[----:B------:R-:W-:-:S05]  /*6e00*/  IMAD.MOV.U32 R5, RZ, RZ, RZ ;  /* 0x000000ffff057224 */ /* 0x000fca00078e00ff */
[----:B------:R2:W-:Y:S01]  /*6e10*/  STG.E.64 desc[UR36][R2.64], R4 ;  /* 0x0000000402007986 */ /* 0x0005e2000c101b24 */
[----:B------:R-:W-:Y:S05]  /*6e20*/  BRA `(.L_x_20326) ;  /* 0x0000000000087947 */ /* 0x000fea0003800000 */
.L_x_20352:
[----:B------:R-:W-:-:S05]  /*6e30*/  LOP3.LUT R5, R16, 0xff, RZ, 0xc0, !PT ;  /* 0x000000ff10057812 */ /* 0x000fca00078ec0ff */
[----:B------:R0:W-:Y:S02]  /*6e40*/  STG.E desc[UR36][R2.64], R5 ;  /* 0x0000000502007986 */ /* 0x0001e4000c101924 */
.L_x_20326:
[----:B------:R-:W-:-:S07]  /*6e50*/  VIADD R19, R19, 0x80 ;  /* 0x0000008013137836 */ /* 0x000fce0000000000 */
.L_x_20286:
[----:B------:R-:W-:Y:S05]  /*6e60*/  BSYNC B6 ;  /* 0x0000000000067941 */ /* 0x000fea0003800000 */
.L_x_20285:
        /* <DEDUP_REMOVED lines=21> */
.L_x_20358:
[----:B------:R-:W-:Y:S01]  /*6fc0*/  STG.E.U8 desc[UR36][R2.64], R17 ;  /* 0x0000001102007986 */ /* 0x000fe2000c101124 */
[----:B------:R-:W-:Y:S05]  /*6fd0*/  EXIT ;  /* 0x000000000000794d */ /* 0x000fea0003800000 */
.L_x_20357:
        /* <DEDUP_REMOVED lines=10> */
.L_x_20361:
[----:B------:R-:W-:-:S05]  /*7080*/  LOP3.LUT R17, R17, 0xff, RZ, 0xc0, !PT ;  /* 0x000000ff11117812 */ /* 0x000fca00078ec0ff */
[----:B------:R-:W-:Y:S01]  /*7090*/  STG.E desc[UR36][R2.64], R17 ;  /* 0x0000001102007986 */ /* 0x000fe2000c101924 */
[----:B------:R-:W-:Y:S05]  /*70a0*/  EXIT ;  /* 0x000000000000794d */ /* 0x000fea0003800000 */
.L_x_20360:
[----:B------:R-:W-:-:S05]  /*70b0*/  LOP3.LUT R17, R17, 0xff, RZ, 0xc0, !PT ;  /* 0x000000ff11117812 */ /* 0x000fca00078ec0ff */
[----:B------:R-:W-:Y:S01]  /*70c0*/  STG.E.U16 desc[UR36][R2.64], R17 ;  /* 0x0000001102007986 */ /* 0x000fe2000c101524 */
[----:B------:R-:W-:Y:S05]  /*70d0*/  EXIT ;  /* 0x000000000000794d */ /* 0x000fea0003800000 */
.L_x_20356:
        /* <DEDUP_REMOVED lines=10> */
.L_x_20363:
[----:B------:R-:W-:-:S04]  /*7180*/  LOP3.LUT R17, R17, 0xff, RZ, 0xc0, !PT ;  /* 0x000000ff11117812 */ /* 0x000fc800078ec0ff */
[----:B------:R-:W0:Y:S02]  /*7190*/  I2F.U16 R0, R17 ;  /* 0x0000001100007306 */ /* 0x000e240000101000 */
[----:B0-----:R-:W-:-:S05]  /*71a0*/  F2FP.F16.F32.PACK_AB R0, RZ, R0 ;  /* 0x00000000ff00723e */ /* 0x001fca00000000ff */
[----:B------:R-:W-:Y:S01]  /*71b0*/  STG.E.U16 desc[UR36][R2.64], R0 ;  /* 0x0000000002007986 */ /* 0x000fe2000c101524 */
[----:B------:R-:W-:Y:S05]  /*71c0*/  EXIT ;  /* 0x000000000000794d */ /* 0x000fea0003800000 */
.L_x_20362:
        /* <DEDUP_REMOVED lines=11> */
.L_x_20365:
[----:B------:R-:W-:-:S06]  /*7280*/  LOP3.LUT R17, R17, 0xff, RZ, 0xc0, !PT ;  /* 0x000000ff11117812 */ /* 0x000fcc00078ec0ff */
[----:B------:R-:W0:Y:S02]  /*7290*/  I2F.U16 R17, R17 ;  /* 0x0000001100117306 */ /* 0x000e240000101000 */
[----:B0-----:R-:W-:-:S04]  /*72a0*/  F2FP.F16.F32.PACK_AB R5, RZ, R17 ;  /* 0x00000011ff05723e */ /* 0x001fc800000000ff */
[----:B------:R-:W-:-:S05]  /*72b0*/  PRMT R5, R5, 0x5410, RZ ;  /* 0x0000541005057816 */ /* 0x000fca00000000ff */
[----:B------:R-:W-:Y:S01]  /*72c0*/  STG.E desc[UR36][R2.64], R5 ;  /* 0x0000000502007986 */ /* 0x000fe2000c101924 */
[----:B------:R-:W-:Y:S05]  /*72d0*/  EXIT ;  /* 0x000000000000794d */ /* 0x000fea0003800000 */
.L_x_20364:
[----:B------:R-:W-:-:S06]  /*72e0*/  LOP3.LUT R4, R17, 0xff, RZ, 0xc0, !PT ;  /* 0x000000ff11047812 */ /* 0x000fcc00078ec0ff */
[----:B------:R-:W0:Y:S02]  /*72f0*/  I2F.F64.U16 R4, R4 ;  /* 0x0000000400047312 */ /* 0x000e240000101800 */
[----:B0-----:R-:W-:Y:S01]  /*7300*/  STG.E.64 desc[UR36][R2.64], R4 ;  /* 0x0000000402007986 */ /* 0x001fe2000c101b24 */
[----:B------:R-:W-:Y:S05]  /*7310*/  EXIT ;  /* 0x000000000000794d */ /* 0x000fea0003800000 */
.L_x_20355:
        /* <DEDUP_REMOVED lines=12> */
.L_x_20368:
[----:B------:R-:W-:Y:S02]  /*73e0*/  LOP3.LUT R4, R17, 0xff, RZ, 0xc0, !PT ;  /* 0x000000ff11047812 */ /* 0x000fe400078ec0ff */
[----:B------:R-:W-:-:S04]  /*73f0*/  CS2R R6, SRZ ;  /* 0x0000000000067805 */ /* 0x000fc8000001ff00 */
[----:B------:R-:W0:Y:S02]  /*7400*/  I2F.F64.U16 R4, R4 ;  /* 0x0000000400047312 */ /* 0x000e240000101800 */
[----:B0-----:R-:W-:Y:S01]  /*7410*/  STG.E.128 desc[UR36][R2.64], R4 ;  /* 0x0000000402007986 */ /* 0x001fe2000c101d24 */
[----:B------:R-:W-:Y:S05]  /*7420*/  EXIT ;  /* 0x000000000000794d */ /* 0x000fea0003800000 */
.L_x_20367:
        /* <DEDUP_REMOVED lines=22> */
.L_x_20372:
[----:B------:R-:W-:Y:S05]  /*7590*/  BSYNC B0 ;  /* 0x0000000000007941 */ /* 0x000fea0003800000 */
.L_x_20371:
[----:B------:R-:W-:-:S05]  /*75a0*/  LOP3.LUT R5, R0, R5, RZ, 0xfc, !PT ;  /* 0x0000000500057212 */ /* 0x000fca00078efcff */
[----:B------:R-:W-:Y:S01]  /*75b0*/  STG.E.U8 desc[UR36][R2.64], R5 ;  /* 0x0000000502007986 */ /* 0x000fe2000c101124 */
[----:B------:R-:W-:Y:S05]  /*75c0*/  EXIT ;  /* 0x000000000000794d */ /* 0x000fea0003800000 */
.L_x_20370:
        /* <DEDUP_REMOVED lines=14> */
.L_x_20374:
[----:B------:R-:W-:Y:S01]  /*76b0*/  IMAD.MOV.U32 R0, RZ, RZ, 0x7f ;  /* 0x0000007fff007424 */ /* 0x000fe200078e00ff */
[----:B------:R-:W-:-:S04]  /*76c0*/  ISETP.GT.U32.AND P0, PT, R4, 0x7f800000, PT ;  /* 0x7f8000000400780c */ /* 0x000fc80003f04070 */
[----:B------:R-:W-:-:S09]  /*76d0*/  SEL R0, R0, 0x7c, P0 ;  /* 0x0000007c00007807 */ /* 0x000fd20000000000 */
.L_x_20375:
[----:B------:R-:W-:Y:S05]  /*76e0*/  BSYNC B0 ;  /* 0x0000000000007941 */ /* 0x000fea0003800000 */
.L_x_20373:
[----:B------:R-:W-:-:S04]  /*76f0*/  LOP3.LUT R4, R17, 0x80000000, RZ, 0xc0, !PT ;  /* 0x8000000011047812 */ /* 0x000fc800078ec0ff */
[----:B------:R-:W-:-:S04]  /*7700*/  SHF.R.U32.HI R5, RZ, 0x18, R4 ;  /* 0x00000018ff057819 */ /* 0x000fc80000011604 */
[----:B------:R-:W-:-:S05]  /*7710*/  LOP3.LUT R5, R0, R5, RZ, 0xfc, !PT ;  /* 0x0000000500057212 */ /* 0x000fca00078efcff */
[----:B------:R-:W-:Y:S01]  /*7720*/  STG.E.U8 desc[UR36][R2.64], R5 ;  /* 0x0000000502007986 */ /* 0x000fe2000c101124 */
[----:B------:R-:W-:Y:S05]  /*7730*/  EXIT ;  /* 0x000000000000794d */ /* 0x000fea0003800000 */
.L_x_20369:
[----:B------:R-:W-:-:S04]  /*7740*/  LOP3.LUT R17, R17, 0xff, RZ, 0xc0, !PT ;  /* 0x000000ff11117812 */ /* 0x000fc800078ec0ff */
[----:B------:R-:W0:Y:S02]  /*7750*/  I2F.U16 R0, R17 ;  /* 0x0000001100007306 */ /* 0x000e240000101000 */
[----:B0-----:R-:W-:-:S05]  /*7760*/  F2FP.BF16.F32.PACK_AB R0, RZ, R0 ;  /* 0x00000000ff00723e */ /* 0x001fca00000010ff */
[----:B------:R-:W-:Y:S01]  /*7770*/  STG.E.U16 desc[UR36][R2.64], R0 ;  /* 0x0000000002007986 */ /* 0x000fe2000c101524 */
[----:B------:R-:W-:Y:S05]  /*7780*/  EXIT ;  /* 0x000000000000794d */ /* 0x000fea0003800000 */
.L_x_20366:
        /* <DEDUP_REMOVED lines=11> */
.L_x_20378:
        /* <DEDUP_REMOVED lines=18> */
.L_x_20381:
[----:B------:R-:W-:-:S04]  /*7960*/  LOP3.LUT R0, R17, 0x80000000, RZ, 0xc0, !PT ;  /* 0x8000000011007812 */ /* 0x000fc800078ec0ff */
[----:B------:R-:W-:-:S04]  /*7970*/  SHF.R.U32.HI R5, RZ, 0x18, R0 ;  /* 0x00000018ff057819 */ /* 0x000fc80000011600 */
[----:B------:R-:W-:-:S04]  /*7980*/  LOP3.LUT R4, R4, R5, RZ, 0xfc, !PT ;  /* 0x0000000504047212 */ /* 0x000fc800078efcff */
[----:B------:R-:W-:-:S07]  /*7990*/  PRMT R0, R4, 0x7610, R0 ;  /* 0x0000761004007816 */ /* 0x000fce0000000000 */
.L_x_20380:
[----:B------:R-:W-:Y:S05]  /*79a0*/  BSYNC B0 ;  /* 0x0000000000007941 */ /* 0x000fea0003800000 */
.L_x_20379:
[----:B------:R-:W-:Y:S01]  /*79b0*/  STG.E.U8 desc[UR36][R2.64], R0 ;  /* 0x0000000002007986 */ /* 0x000fe2000c101124 */
[----:B------:R-:W-:Y:S05]  /*79c0*/  EXIT ;  /* 0x000000000000794d */ /* 0x000fea0003800000 */
.L_x_20377:
        /* <DEDUP_REMOVED lines=18> */
.L_x_20384:
[----:B------:R-:W-:-:S04]  /*7af0*/  LOP3.LUT R0, R17, 0x80000000, RZ, 0xc0, !PT ;  /* 0x8000000011007812 */ /* 0x000fc800078ec0ff */
[----:B------:R-:W-:-:S04]  /*7b00*/  SHF.R.U32.HI R5, RZ, 0x18, R0 ;  /* 0x00000018ff057819 */ /* 0x000fc80000011600 */
[----:B------:R-:W-:-:S04]  /*7b10*/  LOP3.LUT R4, R4, R5, RZ, 0xfc, !PT ;  /* 0x0000000504047212 */ /* 0x000fc800078efcff */
[----:B------:R-:W-:-:S07]  /*7b20*/  PRMT R0, R4, 0x7610, R0 ;  /* 0x0000761004007816 */ /* 0x000fce0000000000 */
.L_x_20383:
[----:B------:R-:W-:Y:S05]  /*7b30*/  BSYNC B0 ;  /* 0x0000000000007941 */ /* 0x000fea0003800000 */
.L_x_20382:
[----:B------:R-:W-:Y:S01]  /*7b40*/  STG.E.U8 desc[UR36][R2.64], R0 ;  /* 0x0000000002007986 */ /* 0x000fe2000c101124 */
[----:B------:R-:W-:Y:S05]  /*7b50*/  EXIT ;  /* 0x000000000000794d */ /* 0x000fea0003800000 */
.L_x_20376:
        /* <DEDUP_REMOVED lines=23> */
.L_x_20359:
        /* <DEDUP_REMOVED lines=16> */
.L_x_20387:
[----:B------:R-:W-:Y:S05]  /*7dd0*/  EXIT ;  /* 0x000000000000794d */ /* 0x000fea0003800000 */
.L_x_20386:
[----:B------:R-:W-:Y:S01]  /*7de0*/  LOP3.LUT R4, R17, 0xff, RZ, 0xc0, !PT ;  /* 0x000000ff11047812 */ /* 0x000fe200078ec0ff */
[----:B------:R-:W-:-:S05]  /*7df0*/  IMAD.MOV.U32 R5, RZ, RZ, RZ ;  /* 0x000000ffff057224 */ /* 0x000fca00078e00ff */
[----:B------:R-:W-:Y:S01]  /*7e00*/  STG.E.64 desc[UR36][R2.64], R4 ;  /* 0x0000000402007986 */ /* 0x000fe2000c101b24 */
[----:B------:R-:W-:Y:S05]  /*7e10*/  EXIT ;  /* 0x000000000000794d */ /* 0x000fea0003800000 */
.L_x_20385:
[----:B------:R-:W-:-:S05]  /*7e20*/  LOP3.LUT R17, R17, 0xff, RZ, 0xc0, !PT ;  /* 0x000000ff11117812 */ /* 0x000fca00078ec0ff */
[----:B------:R-:W-:Y:S01]  /*7e30*/  STG.E desc[UR36][R2.64], R17 ;  /* 0x0000001102007986 */ /* 0x000fe2000c101924 */
[----:B------:R-:W-:Y:S05]  /*7e40*/  EXIT ;  /* 0x000000000000794d */ /* 0x000fea0003800000 */
.L_x_20388:
        /* <DEDUP_REMOVED lines=11> */
.L_x_32219:


//--------------------- .text._ZN2at6native18elementwise_kernelILi128ELi4EZNS0_22gpu_kernel_impl_nocastINS0_13AUnaryFunctorIhhhZZZNS0_21heaviside_kernel_cudaERNS_18TensorIteratorBaseEENKUlvE_clEvENKUlvE_clEvEUlhhE_EEEEvS5_RKT_EUliE_EEviT1_ --------------------------
	.section	.text._ZN2at6native18elementwise_kernelILi128ELi4EZNS0_22gpu_kernel_impl_nocastINS0_13AUnaryFunctorIhhhZZZNS0_21heaviside_kernel_cudaERNS_18TensorIteratorBaseEENKUlvE_clEvENKUlvE_clEvEUlhhE_EEEEvS5_RKT_EUliE_EEviT1_,"ax",@progbits
	.align	128
        .global         _ZN2at6native18elementwise_kernelILi128ELi4EZNS0_22gpu_kernel_impl_nocastINS0_13AUnaryFunctorIhhhZZZNS0_21heaviside_kernel_cudaERNS_18TensorIteratorBaseEENKUlvE_clEvENKUlvE_clEvEUlhhE_EEEEvS5_RKT_EUliE_EEviT1_
        .type           _ZN2at6native18elementwise_kernelILi128ELi4EZNS0_22gpu_kernel_impl_nocastINS0_13AUnaryFunctorIhhhZZZNS0_21heaviside_kernel_cudaERNS_18TensorIteratorBaseEENKUlvE_clEvENKUlvE_clEvEUlhhE_EEEEvS5_RKT_EUliE_EEviT1_,@function
        .size           _ZN2at6native18elementwise_kernelILi128ELi4EZNS0_22gpu_kernel_impl_nocastINS0_13AUnaryFunctorIhhhZZZNS0_21heaviside_kernel_cudaERNS_18TensorIteratorBaseEENKUlvE_clEvENKUlvE_clEvEUlhhE_EEEEvS5_RKT_EUliE_EEviT1_,(.L_x_32220 - _ZN2at6native18elementwise_kernelILi128ELi4EZNS0_22gpu_kernel_impl_nocastINS0_13AUnaryFunctorIhhhZZZNS0_21heaviside_kernel_cudaERNS_18TensorIteratorBaseEENKUlvE_clEvENKUlvE_clEvEUlhhE_EEEEvS5_RKT_EUliE_EEviT1_)
        .other          _ZN2at6native18elementwise_kernelILi128ELi4EZNS0_22gpu_kernel_impl_nocastINS0_13AUnaryFunctorIhhhZZZNS0_21heaviside_kernel_cudaERNS_18TensorIteratorBaseEENKUlvE_clEvENKUlvE_clEvEUlhhE_EEEEvS5_RKT_EUliE_EEviT1_,@"STO_CUDA_ENTRY STV_DEFAULT"
_ZN2at6native18elementwise_kernelILi128ELi4EZNS0_22gpu_kernel_impl_nocastINS0_13AUnaryFunctorIhhhZZZNS0_21heaviside_kernel_cudaERNS_18TensorIteratorBaseEENKUlvE_clEvENKUlvE_clEvEUlhhE_EEEEvS5_RKT_EUliE_EEviT1_:
.text._ZN2at6native18elementwise_kernelILi128ELi4EZNS0_22gpu_kernel_impl_nocastINS0_13AUnaryFunctorIhhhZZZNS0_21heaviside_kernel_cudaERNS_18TensorIteratorBaseEENKUlvE_clEvENKUlvE_clEvEUlhhE_EEEEvS5_RKT_EUliE_EEviT1_:
[----:B------:R-:W-:Y:S01]  /*0000*/  LDC R1, c[0x0][0x28] ;  /* 0x00000a00ff017b82 */ /* 0x000fe20000000800 */
[----:B------:R-:W0:Y:S01]  /*0010*/  S2R R0, SR_CTAID.X ;  /* 0x0000000000007919 */ /* 0x000e220000002500 */
[----:B------:R-:W-:Y:S01]  /*0020*/  ULDC UR6, c[0x0][0x210] ;  /* 0x0000840000067ab9 */ /* 0x000fe20000000800 */
[----:B------:R-:W-:Y:S01]  /*0030*/  ULDC.64 UR4, c[0x0][0x208] ;  /* 0x0000820000047ab9 */ /* 0x000fe20000000a00 */
[----:B------:R-:W-:Y:S01]  /*0040*/  ULDC.U8 UR7, c[0x0][0x421] ;  /* 0x0001084000077ab9 */ /* 0x000fe20000000000 */
        /* <DEDUP_REMOVED lines=307> */
.L_x_20391:
[----:B------:R-:W-:Y:S01]  /*1380*/  ISETP.NE.AND P1, PT, RZ, UR7, PT ;  /* 0x00000007ff007c0c */ /* 0x000fe2000bf25270 */
[----:B------:R-:W-:Y:S01]  /*1390*/  ULDC.64 UR8, c[0x0][0x418] ;  /* 0x0001060000087ab9 */ /* 0x000fe20000000a00 */
[----:B------:R-:W-:Y:S02]  /*13a0*/  ISETP.NE.AND P0, PT, RZ, UR7, PT ;  /* 0x00000007ff007c0c */ /* 0x000fe4000bf05270 */
        /* <DEDUP_REMOVED lines=9> */
.L_x_20390:
[----:B------:R-:W-:Y:S05]  /*1440*/  BSYNC B0 ;  /* 0x0000000000007941 */ /* 0x000fea0003800000 */
.L_x_20389:
        /* <DEDUP_REMOVED lines=305> */
.L_x_20394:
        /* <DEDUP_REMOVED lines=316> */
.L_x_20395:
        /* <DEDUP_REMOVED lines=12> */
.L_x_20393:
[----:B------:R-:W-:Y:S05]  /*3be0*/  BSYNC B0 ;  /* 0x0000000000007941 */ /* 0x000fea0003800000 */
.L_x_20392:
        /* <DEDUP_REMOVED lines=304> */
.L_x_20396:
        /* <DEDUP_REMOVED lines=8> */
[----:B------:R-:W-:-:S04]  /*4f70*/  IADD3 R2, P0, R3, UR8, RZ ;  /* 0x0000000803027c10 */ /* 0x000fc8000ff1e0ff */
[----:B------:R-:W-:-:S05]  /*4f80*/  IADD3.X R3, RZ, UR9, RZ, P0, !PT ;  /* 0x00000009ff037c10 */ /* 0x000fca00087fe4ff */
[----:B--2---:R-:W-:Y:S01]  /*4f90*/  STG.E.U8 desc[UR4][R2.64], R7 ;  /* 0x0000000702007986 */ /* 0x004fe2000c101104 */
[----:B------:R-:W-:Y:S05]  /*4fa0*/  EXIT ;  /* 0x000000000000794d */ /* 0x000fea0003800000 */
.L_x_20397:
        /* <DEDUP_REMOVED lines=13> */
.L_x_32220:


//--------------------- .text._ZN2at6native27unrolled_elementwise_kernelINS0_13AUnaryFunctorIhhhZZZNS0_21heaviside_kernel_cudaERNS_18TensorIteratorBaseEENKUlvE_clEvENKUlvE_clEvEUlhhE_EESt5arrayIPcLm2EELi4E23TrivialOffsetCalculatorILi1EjESD_NS0_6memory15LoadWithoutCastENSE_16StoreWithoutCastEEEviT_T0_T2_T3_T4_T5_ --------------------------
	.section	.text._ZN2at6native27unrolled_elementwise_kernelINS0_13AUnaryFunctorIhhhZZZNS0_21heaviside_kernel_cudaERNS_18TensorIteratorBaseEENKUlvE_clEvENKUlvE_clEvEUlhhE_EESt5arrayIPcLm2EELi4E23TrivialOffsetCalculatorILi1EjESD_NS0_6memory15LoadWithoutCastENSE_16StoreWithoutCastEEEviT_T0_T2_T3_T4_T5_,"ax",@progbits
	.align	128
        .global         _ZN2at6native27unrolled_elementwise_kernelINS0_13AUnaryFunctorIhhhZZZNS0_21heaviside_kernel_cudaERNS_18TensorIteratorBaseEENKUlvE_clEvENKUlvE_clEvEUlhhE_EESt5arrayIPcLm2EELi4E23TrivialOffsetCalculatorILi1EjESD_NS0_6memory15LoadWithoutCastENSE_16StoreWithoutCastEEEviT_T0_T2_T3_T4_T5_
        .type           _ZN2at6native27unrolled_elementwise_kernelINS0_13AUnaryFunctorIhhhZZZNS0_21heaviside_kernel_cudaERNS_18TensorIteratorBaseEENKUlvE_clEvENKUlvE_clEvEUlhhE_EESt5arrayIPcLm2EELi4E23TrivialOffsetCalculatorILi1EjESD_NS0_6memory15LoadWithoutCastENSE_16StoreWithoutCastEEEviT_T0_T2_T3_T4_T5_,@function
        .size           _ZN2at6native27unrolled_elementwise_kernelINS0_13AUnaryFunctorIhhhZZZNS0_21heaviside_kernel_cudaERNS_18TensorIteratorBaseEENKUlvE_clEvENKUlvE_clEvEUlhhE_EESt5arrayIPcLm2EELi4E23TrivialOffsetCalculatorILi1EjESD_NS0_6memory15LoadWithoutCastENSE_16StoreWithoutCastEEEviT_T0_T2_T3_T4_T5_,(.L_x_32221 - _ZN2at6native27unrolled_elementwise_kernelINS0_13AUnaryFunctorIhhhZZZNS0_21heaviside_kernel_cudaERNS_18TensorIteratorBaseEENKUlvE_clEvENKUlvE_clEvEUlhhE_EESt5arrayIPcLm2EELi4E23TrivialOffsetCalculatorILi1EjESD_NS0_6memory15LoadWithoutCastENSE_16StoreWithoutCastEEEviT_T0_T2_T3_T4_T5_)
        .other          _ZN2at6native27unrolled_elementwise_kernelINS0_13AUnaryFunctorIhhhZZZNS0_21heaviside_kernel_cudaERNS_18TensorIteratorBaseEENKUlvE_clEvENKUlvE_clEvEUlhhE_EESt5arrayIPcLm2EELi4E23TrivialOffsetCalculatorILi1EjESD_NS0_6memory15LoadWithoutCastENSE_16StoreWithoutCastEEEviT_T0_T2_T3_T4_T5_,@"STO_CUDA_ENTRY STV_DEFAULT"
_ZN2at6native27unrolled_elementwise_kernelINS0_13AUnaryFunctorIhhhZZZNS0_21heaviside_kernel_cudaERNS_18TensorIteratorBaseEENKUlvE_clEvENKUlvE_clEvEUlhhE_EESt5arrayIPcLm2EELi4E23TrivialOffsetCalculatorILi1EjESD_NS0_6memory15LoadWithoutCastENSE_16StoreWithoutCastEEEviT_T0_T2_T3_T4_T5_:
.text._ZN2at6native27unrolled_elementwise_kernelINS0_13AUnaryFunctorIhhhZZZNS0_21heaviside_kernel_cudaERNS_18TensorIteratorBaseEENKUlvE_clEvENKUlvE_clEvEUlhhE_EESt5arrayIPcLm2EELi4E23TrivialOffsetCalculatorILi1EjESD_NS0_6memory15LoadWithoutCastENSE_16StoreWithoutCastEEEviT_T0_T2_T3_T4_T5_:
        /* <DEDUP_REMOVED lines=23> */
[----:B-1----:R-:W-:-:S04]  /*0170*/  @!P2 IADD3 R8, P4, R9, R14, RZ ;  /* 0x0000000e0908a210 */ /* 0x002fc80007f9e0ff */
[----:B------:R-:W-:Y:S01]  /*0180*/  ISETP.GE.AND P1, PT, R11, R2, PT ;  /* 0x000000020b00720c */ /* 0x000fe20003f26270 */
[----:B0-----:R-:W0:Y:S01]  /*0190*/  @!P0 LDC.64 R6, c[0x0][0x218] ;  /* 0x00008600ff068b82 */ /* 0x001e220000000a00 */
[----:B------:R-:W-:-:S11]  /*01a0*/  @!P2 IMAD.X R9, RZ, RZ, R15, P4 ;  /* 0x000000ffff09a224 */ /* 0x000fd600020e060f */
[----:B------:R-:W1:Y:S01]  /*01b0*/  @!P1 LDC.64 R14, c[0x0][0x220] ;  /* 0x00008800ff0e9b82 */ /* 0x000e620000000a00 */
[----:B---3--:R-:W-:Y:S02]  /*01c0*/  @!P5 IADD3 R12, P6, R17, R4, RZ ;  /* 0x00000004110cd210 */ /* 0x008fe40007fde0ff */
[----:B------:R-:W-:-:S03]  /*01d0*/  PRMT R4, RZ, 0x7610, R4 ;  /* 0x00007610ff047816 */ /* 0x000fc60000000004 */
[--C-:B------:R-:W-:Y:S01]  /*01e0*/  @!P5 IMAD.X R13, RZ, RZ, R5.reuse, P6 ;  /* 0x000000ffff0dd224 */ /* 0x100fe200030e0605 */
[----:B------:R-:W-:Y:S02]  /*01f0*/  PRMT R5, RZ, 0x7610, R5 ;  /* 0x00007610ff057816 */ /* 0x000fe40000000005 */
[----:B------:R3:W4:Y:S04]  /*0200*/  @!P2 LDG.E.U8 R4, desc[UR4][R8.64] ;  /* 0x000000040804a981 */ /* 0x000728000c1e1100 */
[----:B------:R0:W4:Y:S01]  /*0210*/  @!P5 LDG.E.U8 R5, desc[UR4][R12.64] ;  /* 0x000000040c05d981 */ /* 0x000122000c1e1100 */
[----:B------:R-:W-:-:S05]  /*0220*/  @!P1 IMAD R11, R0, 0x200, R11 ;  /* 0x00000200000b9824 */ /* 0x000fca00078e020b */
[----:B-1----:R-:W-:Y:S02]  /*0230*/  @!P1 IADD3 R10, P2, R11, R14, RZ ;  /* 0x0000000e0b0a9210 */ /* 0x002fe40007f5e0ff */
[----:B------:R-:W-:-:S03]  /*0240*/  PRMT R14, RZ, 0x7610, R14 ;  /* 0x00007610ff0e7816 */ /* 0x000fc6000000000e */
[----:B------:R-:W-:Y:S01]  /*0250*/  @!P1 IMAD.X R11, RZ, RZ, R15, P2 ;  /* 0x000000ffff0b9224 */ /* 0x000fe200010e060f */
[----:B------:R-:W-:-:S04]  /*0260*/  ULDC.U8 UR6, c[0x0][0x215] ;  /* 0x0000854000067ab9 */ /* 0x000fc80000000000 */
[----:B------:R1:W5:Y:S01]  /*0270*/  @!P1 LDG.E.U8 R14, desc[UR4][R10.64] ;  /* 0x000000040a0e9981 */ /* 0x000362000c1e1100 */
[----:B------:R-:W-:Y:S01]  /*0280*/  ISETP.NE.AND P1, PT, RZ, UR6, PT ;  /* 0x00000006ff007c0c */ /* 0x000fe2000bf25270 */
[----:B---3--:R-:W-:-:S03]  /*0290*/  @!P0 IMAD R9, R0, 0x200, R3 ;  /* 0x0000020000098824 */ /* 0x008fc600078e0203 */
[----:B0-----:R-:W-:Y:S02]  /*02a0*/  SEL R13, RZ, 0x1, !P1 ;  /* 0x00000001ff0d7807 */ /* 0x001fe40004800000 */
[----:B------:R-:W-:Y:S01]  /*02b0*/  @!P0 IADD3 R6, P2, R9, R6, RZ ;  /* 0x0000000609068210 */ /* 0x000fe20007f5e0ff */
[----:B------:R-:W-:Y:S01]  /*02c0*/  IMAD.MOV.U32 R15, RZ, RZ, R3 ;  /* 0x000000ffff0f7224 */ /* 0x000fe200078e0003 */
[----:B------:R-:W-:Y:S01]  /*02d0*/  PRMT R9, R13, 0x7610, R9 ;  /* 0x000076100d097816 */ /* 0x000fe20000000009 */
[----:B------:R-:W-:Y:S01]  /*02e0*/  @!P0 VIADD R15, R3, 0x80 ;  /* 0x00000080030f8836 */ /* 0x000fe20000000000 */
[C---:B------:R-:W-:Y:S01]  /*02f0*/  PRMT R3, R13.reuse, 0x7610, R3 ;  /* 0x000076100d037816 */ /* 0x040fe20000000003 */
[----:B------:R-:W-:Y:S01]  /*0300*/  @!P0 IMAD.X R7, RZ, RZ, R7, P2 ;  /* 0x000000ffff078224 */ /* 0x000fe200010e0607 */
[----:B------:R-:W-:Y:S02]  /*0310*/  PRMT R8, R13, 0x7610, R8 ;  /* 0x000076100d087816 */ /* 0x000fe40000000008 */
[----:B------:R-:W-:Y:S01]  /*0320*/  ISETP.GE.AND P2, PT, R15, R2, PT ;  /* 0x000000020f00720c */ /* 0x000fe20003f46270 */
[----:B------:R-:W-:Y:S01]  /*0330*/  BSSY B0, `(.L_x_20398) ;  /* 0x0000012000007945 */ /* 0x000fe20003800000 */
[----:B--2---:R-:W-:-:S05]  /*0340*/  @!P1 PRMT R13, R16, 0x7610, R13 ;  /* 0x00007610100d9816 */ /* 0x004fca000000000d */
[----:B------:R1:W-:Y:S01]  /*0350*/  @!P0 STG.E.U8 desc[UR4][R6.64], R13 ;  /* 0x0000000d06008986 */ /* 0x0003e2000c101104 */
[----:B----4-:R-:W-:Y:S02]  /*0360*/  @!P1 PRMT R9, R4, 0x7610, R9 ;  /* 0x0000761004099816 */ /* 0x010fe40000000009 */
[----:B------:R-:W-:-:S03]  /*0370*/  @!P1 PRMT R3, R5, 0x7610, R3 ;  /* 0x0000761005039816 */ /* 0x000fc60000000003 */
[----:B-1----:R-:W-:Y:S05]  /*0380*/  @P2 BRA `(.L_x_20399) ;  /* 0x0000000000302947 */ /* 0x002fea0003800000 */
        /* <DEDUP_REMOVED lines=12> */
.L_x_20399:
[----:B------:R-:W-:Y:S05]  /*0450*/  BSYNC B0 ;  /* 0x0000000000007941 */ /* 0x000fea0003800000 */
.L_x_20398:
[----:B------:R-:W-:-:S13]  /*0460*/  ISETP.GE.AND P0, PT, R15, R2, PT ;  /* 0x000000020f00720c */ /* 0x000fda0003f06270 */
[----:B------:R-:W-:Y:S05]  /*0470*/  @P0 EXIT ;  /* 0x000000000000094d */ /* 0x000fea0003800000 */
[----:B------:R-:W-:Y:S01]  /*0480*/  IMAD R0, R0, 0x200, R15 ;  /* 0x0000020000007824 */ /* 0x000fe200078e020f */
[----:B------:R-:W-:Y:S01]  /*0490*/  ULDC.64 UR6, c[0x0][0x218] ;  /* 0x0000860000067ab9 */ /* 0x000fe20000000a00 */
[----:B-----5:R-:W-:-:S03]  /*04a0*/  @!P1 PRMT R8, R14, 0x7610, R8 ;  /* 0x000076100e089816 */ /* 0x020fc60000000008 */
[----:B------:R-:W-:-:S05]  /*04b0*/  IADD3 R2, P0, R0, UR6, RZ ;  /* 0x0000000600027c10 */ /* 0x000fca000ff1e0ff */
[----:B0-----:R-:W-:-:S05]  /*04c0*/  IMAD.X R3, RZ, RZ, UR7, P0 ;  /* 0x00000007ff037e24 */ /* 0x001fca00080e06ff */
[----:B------:R-:W-:Y:S01]  /*04d0*/  STG.E.U8 desc[UR4][R2.64], R8 ;  /* 0x0000000802007986 */ /* 0x000fe2000c101104 */
[----:B------:R-:W-:Y:S05]  /*04e0*/  EXIT ;  /* 0x000000000000794d */ /* 0x000fea0003800000 */
.L_x_20400:
        /* <DEDUP_REMOVED lines=9> */
.L_x_32221:


//--------------------- .text._ZN2at6native29vectorized_elementwise_kernelILi2ENS0_13AUnaryFunctorIhhhZZZNS0_21heaviside_kernel_cudaERNS_18TensorIteratorBaseEENKUlvE_clEvENKUlvE_clEvEUlhhE_EESt5arrayIPcLm2EEEEviT0_T1_ --------------------------
	.section	.text._ZN2at6native29vectorized_elementwise_kernelILi2ENS0_13AUnaryFunctorIhhhZZZNS0_21heaviside_kernel_cudaERNS_18TensorIteratorBaseEENKUlvE_clEvENKUlvE_clEvEUlhhE_EESt5arrayIPcLm2EEEEviT0_T1_,"ax",@progbits
	.align	128
        .global         _ZN2at6native29vectorized_elementwise_kernelILi2ENS0_13AUnaryFunctorIhhhZZZNS0_21heaviside_kernel_cudaERNS_18TensorIteratorBaseEENKUlvE_clEvENKUlvE_clEvEUlhhE_EESt5arrayIPcLm2EEEEviT0_T1_
        .type           _ZN2at6native29vectorized_elementwise_kernelILi2ENS0_13AUnaryFunctorIhhhZZZNS0_21heaviside_kernel_cudaERNS_18TensorIteratorBaseEENKUlvE_clEvENKUlvE_clEvEUlhhE_EESt5arrayIPcLm2EEEEviT0_T1_,@function
        .size           _ZN2at6native29vectorized_elementwise_kernelILi2ENS0_13AUnaryFunctorIhhhZZZNS0_21heaviside_kernel_cudaERNS_18TensorIteratorBaseEENKUlvE_clEvENKUlvE_clEvEUlhhE_EESt5arrayIPcLm2EEEEviT0_T1_,(.L_x_32222 - _ZN2at6native29vectorized_elementwise_kernelILi2ENS0_13AUnaryFunctorIhhhZZZNS0_21heaviside_kernel_cudaERNS_18TensorIteratorBaseEENKUlvE_clEvENKUlvE_clEvEUlhhE_EESt5arrayIPcLm2EEEEviT0_T1_)
        .other          _ZN2at6native29vectorized_elementwise_kernelILi2ENS0_13AUnaryFunctorIhhhZZZNS0_21heaviside_kernel_cudaERNS_18TensorIteratorBaseEENKUlvE_clEvENKUlvE_clEvEUlhhE_EESt5arrayIPcLm2EEEEviT0_T1_,@"STO_CUDA_ENTRY STV_DEFAULT"
_ZN2at6native29vectorized_elementwise_kernelILi2ENS0_13AUnaryFunctorIhhhZZZNS0_21heaviside_kernel_cudaERNS_18TensorIteratorBaseEENKUlvE_clEvENKUlvE_clEvEUlhhE_EESt5arrayIPcLm2EEEEviT0_T1_:
.text._ZN2at6native29vectorized_elementwise_kernelILi2ENS0_13AUnaryFunctorIhhhZZZNS0_21heaviside_kernel_cudaERNS_18TensorIteratorBaseEENKUlvE_clEvENKUlvE_clEvEUlhhE_EESt5arrayIPcLm2EEEEviT0_T1_:
[----:B------:R-:W-:Y:S01]  /*0000*/  LDC R1, c[0x0][0x28] ;  /* 0x00000a00ff017b82 */ /* 0x000fe20000000800 */
[----:B------:R-:W0:Y:S01]  /*0010*/  S2R R15, SR_CTAID.X ;  /* 0x00000000000f7919 */ /* 0x000e220000002500 */
[----:B------:R-:W-:Y:S01]  /*0020*/  ULDC UR4, c[0x0][0x210] ;  /* 0x0000840000047ab9 */ /* 0x000fe20000000800 */
[----:B------:R-:W-:Y:S01]  /*0030*/  ULDC.U8 UR6, c[0x0][0x215] ;  /* 0x0000854000067ab9 */ /* 0x000fe20000000000 */
[----:B0-----:R-:W-:-:S05]  /*0040*/  IMAD.SHL.U32 R15, R15, 0x400, RZ ;  /* 0x000004000f0f7824 */ /* 0x001fca00078e00ff */
[----:B------:R-:W-:Y:S01]  /*0050*/  IADD3 R17, -R15, UR4, RZ ;  /* 0x000000040f117c10 */ /* 0x000fe2000fffe1ff */
[----:B------:R-:W-:-:S03]  /*0060*/  ULDC.64 UR4, c[0x0][0x208] ;  /* 0x0000820000047ab9 */ /* 0x000fc60000000a00 */
        /* <DEDUP_REMOVED lines=13> */
[----:B------:R-:W-:-:S02]  /*0140*/  IADD3 R2, P1, R15, UR6, RZ ;  /* 0x000000060f027c10 */ /* 0x000fc4000ff3e0ff */
[----:B------:R-:W-:-:S03]  /*0150*/  SEL R11, RZ, 0x1, !P0 ;  /* 0x00000001ff0b7807 */ /* 0x000fc60004000000 */
[----:B------:R-:W-:Y:S01]  /*0160*/  IMAD.X R3, RZ, RZ, UR7, P1 ;  /* 0x00000007ff037e24 */ /* 0x000fe200088e06ff */
[C---:B------:R-:W-:Y:S02]  /*0170*/  PRMT R9, R11.reuse, 0x7610, R9 ;  /* 0x000076100b097816 */ /* 0x040fe40000000009 */
[----:B------:R-:W-:Y:S01]  /*0180*/  PRMT R8, R11, 0x7610, R8 ;  /* 0x000076100b087816 */ /* 0x000fe20000000008 */
[----:B------:R-:W-:Y:S01]  /*0190*/  IMAD.WIDE R2, R7, 0x2, R2 ;  /* 0x0000000207027825 */ /* 0x000fe200078e0202 */
[C---:B------:R-:W-:Y:S02]  /*01a0*/  PRMT R7, R11.reuse, 0x7610, R7 ;  /* 0x000076100b077816 */ /* 0x040fe40000000007 */
[C---:B------:R-:W-:Y:S02]  /*01b0*/  PRMT R6, R11.reuse, 0x7610, R6 ;  /* 0x000076100b067816 */ /* 0x040fe40000000006 */
[C---:B------:R-:W-:Y:S02]  /*01c0*/  PRMT R10, R11.reuse, 0x7610, R10 ;  /* 0x000076100b0a7816 */ /* 0x040fe4000000000a */
[----:B0-----:R-:W-:-:S02]  /*01d0*/  PRMT R5, R11, 0x7610, R5 ;  /* 0x000076100b057816 */ /* 0x001fc40000000005 */
[----:B------:R-:W-:Y:S02]  /*01e0*/  PRMT R0, R11, 0x7610, R0 ;  /* 0x000076100b007816 */ /* 0x000fe40000000000 */
[C---:B--2---:R-:W-:Y:S02]  /*01f0*/  @!P0 PRMT R11, R16.reuse, 0x7770, RZ ;  /* 0x00007770100b8816 */ /* 0x044fe400000000ff */
[----:B------:R-:W-:Y:S02]  /*0200*/  @!P0 PRMT R10, R16, 0x7771, RZ ;  /* 0x00007771100a8816 */ /* 0x000fe400000000ff */
[C---:B---3--:R-:W-:Y:S02]  /*0210*/  @!P0 PRMT R9, R12.reuse, 0x7770, RZ ;  /* 0x000077700c098816 */ /* 0x048fe400000000ff */
[----:B------:R-:W-:Y:S02]  /*0220*/  @!P0 PRMT R8, R12, 0x7771, RZ ;  /* 0x000077710c088816 */ /* 0x000fe400000000ff */
[----:B----4-:R-:W-:-:S02]  /*0230*/  @!P0 PRMT R7, R13, 0x7770, RZ ;  /* 0x000077700d078816 */ /* 0x010fc400000000ff */
[----:B------:R-:W-:Y:S02]  /*0240*/  @!P0 PRMT R6, R13, 0x7771, RZ ;  /* 0x000077710d068816 */ /* 0x000fe400000000ff */
[C---:B-----5:R-:W-:Y:S02]  /*0250*/  @!P0 PRMT R5, R14.reuse, 0x7770, RZ ;  /* 0x000077700e058816 */ /* 0x060fe400000000ff */
[----:B------:R-:W-:Y:S02]  /*0260*/  @!P0 PRMT R0, R14, 0x7771, RZ ;  /* 0x000077710e008816 */ /* 0x000fe400000000ff */
        /* <DEDUP_REMOVED lines=9> */
.L_x_20401:
        /* <DEDUP_REMOVED lines=20> */
[----:B------:R-:W2:Y:S07]  /*0440*/  @!P6 LDG.E.U8 R23, desc[UR4][R10.64] ;  /* 0x000000040a17e981 */ /* 0x000eae000c1e1100 */
[----:B------:R-:W-:Y:S01]  /*0450*/  @!P2 IMAD.IADD R29, R15, 0x1, R0 ;  /* 0x000000010f1da824 */ /* 0x000fe200078e0200 */
[----:B------:R-:W1:Y:S01]  /*0460*/  @!P2 LDC.64 R12, c[0x0][0x220] ;  /* 0x00008800ff0cab82 */ /* 0x000e620000000a00 */
        /* <DEDUP_REMOVED lines=12> */
[----:B------:R-:W3:Y:S01]  /*0530*/  @!P4 LDC.64 R4, c[0x0][0x220] ;  /* 0x00008800ff04cb82 */ /* 0x000ee20000000a00 */
[----:B------:R-:W-:-:S03]  /*0540*/  PRMT R20, RZ, 0x7610, R20 ;  /* 0x00007610ff147816 */ /* 0x000fc60000000014 */
[----:B------:R-:W4:Y:S05]  /*0550*/  @!P1 LDG.E.U8 R16, desc[UR4][R18.64] ;  /* 0x0000000412109981 */ /* 0x000f2a000c1e1100 */
[----:B------:R-:W-:Y:S01]  /*0560*/  @!P5 IMAD.IADD R21, R15, 0x1, R0 ;  /* 0x000000010f15d824 */ /* 0x000fe200078e0200 */
[----:B------:R-:W5:Y:S01]  /*0570*/  @!P5 LDC.64 R6, c[0x0][0x220] ;  /* 0x00008800ff06db82 */ /* 0x000f620000000a00 */
[----:B------:R-:W-:Y:S01]  /*0580*/  @!P5 VIADD R0, R0, 0x80 ;  /* 0x000000800000d836 */ /* 0x000fe20000000000 */
[----:B------:R1:W4:Y:S04]  /*0590*/  @!P0 LDG.E.U8 R20, desc[UR4][R2.64] ;  /* 0x0000000402148981 */ /* 0x000328000c1e1100 */
[----:B------:R-:W-:-:S02]  /*05a0*/  ISETP.GE.AND P6, PT, R0, R17, PT ;  /* 0x000000110000720c */ /* 0x000fc40003fc6270 */
[----:B-1----:R-:W-:Y:S02]  /*05b0*/  @!P2 IADD3 R12, P1, R29, R12, RZ ;  /* 0x0000000c1d0ca210 */ /* 0x002fe40007f3e0ff */
[----:B------:R-:W-:Y:S02]  /*05c0*/  PRMT R22, RZ, 0x7610, R22 ;  /* 0x00007610ff167816 */ /* 0x000fe40000000016 */
[----:B------:R-:W-:Y:S01]  /*05d0*/  PRMT R24, RZ, 0x7610, R24 ;  /* 0x00007610ff187816 */ /* 0x000fe20000000018 */
[----:B------:R-:W1:Y:S08]  /*05e0*/  @!P0 LDC.64 R2, c[0x0][0x218] ;  /* 0x00008600ff028b82 */ /* 0x000e700000000a00 */
[----:B------:R-:W1:Y:S01]  /*05f0*/  @!P6 LDC.64 R10, c[0x0][0x220] ;  /* 0x00008800ff0aeb82 */ /* 0x000e620000000a00 */
[----:B------:R-:W-:Y:S01]  /*0600*/  @!P2 IMAD.X R13, RZ, RZ, R13, P1 ;  /* 0x000000ffff0da224 */ /* 0x000fe200008e060d */
[----:B0-----:R-:W-:Y:S01]  /*0610*/  @!P3 IADD3 R8, P1, R27, R8, RZ ;  /* 0x000000081b08b210 */ /* 0x001fe20007f3e0ff */
[----:B------:R-:W-:-:S03]  /*0620*/  @!P6 IMAD.IADD R19, R15, 0x1, R0 ;  /* 0x000000010f13e824 */ /* 0x000fc600078e0200 */
[----:B------:R0:W4:Y:S01]  /*0630*/  @!P2 LDG.E.U8 R22, desc[UR4][R12.64] ;  /* 0x000000040c16a981 */ /* 0x000122000c1e1100 */
[----:B------:R-:W-:Y:S01]  /*0640*/  @!P3 IMAD.X R9, RZ, RZ, R9, P1 ;  /* 0x000000ffff09b224 */ /* 0x000fe200008e0609 */
[----:B---3--:R-:W-:Y:S02]  /*0650*/  @!P4 IADD3 R4, P2, R25, R4, RZ ;  /* 0x000000041904c210 */ /* 0x008fe40007f5e0ff */
[----:B-----5:R-:W-:Y:S02]  /*0660*/  @!P5 IADD3 R6, P1, R21, R6, RZ ;  /* 0x000000061506d210 */ /* 0x020fe40007f3e0ff */
[----:B------:R3:W5:Y:S01]  /*0670*/  @!P3 LDG.E.U8 R24, desc[UR4][R8.64] ;  /* 0x000000040818b981 */ /* 0x000762000c1e1100 */
[----:B------:R-:W-:Y:S01]  /*0680*/  PRMT R18, RZ, 0x7610, R18 ;  /* 0x00007610ff127816 */ /* 0x000fe20000000012 */
[----:B------:R-:W-:Y:S01]  /*0690*/  @!P4 IMAD.X R5, RZ, RZ, R5, P2 ;  /* 0x000000ffff05c224 */ /* 0x000fe200010e0605 */
[----:B0-----:R-:W-:Y:S01]  /*06a0*/  PRMT R13, RZ, 0x7610, R13 ;  /* 0x00007610ff0d7816 */ /* 0x001fe2000000000d */
[----:B------:R-:W-:Y:S01]  /*06b0*/  @!P5 IMAD.X R7, RZ, RZ, R7, P1 ;  /* 0x000000ffff07d224 */ /* 0x000fe200008e0607 */
[----:B------:R-:W-:-:S02]  /*06c0*/  PRMT R12, RZ, 0x7610, R12 ;  /* 0x00007610ff0c7816 */ /* 0x000fc4000000000c */
[----:B------:R0:W5:Y:S04]  /*06d0*/  @!P4 LDG.E.U8 R18, desc[UR4][R4.64] ;  /* 0x000000040412c981 */ /* 0x000168000c1e1100 */
[----:B------:R0:W5:Y:S01]  /*06e0*/  @!P5 LDG.E.U8 R13, desc[UR4][R6.64] ;  /* 0x00000004060dd981 */ /* 0x000162000c1e1100 */
[----:B-1----:R-:W-:-:S05]  /*06f0*/  @!P6 IADD3 R10, P3, R19, R10, RZ ;  /* 0x0000000a130ae210 */ /* 0x002fca0007f7e0ff */
[----:B------:R-:W-:-:S05]  /*0700*/  @!P6 IMAD.X R11, RZ, RZ, R11, P3 ;  /* 0x000000ffff0be224 */ /* 0x000fca00018e060b */
[----:B------:R-:W5:Y:S01]  /*0710*/  @!P6 LDG.E.U8 R12, desc[UR4][R10.64] ;  /* 0x000000040a0ce981 */ /* 0x000f62000c1e1100 */
[----:B------:R-:W-:Y:S01]  /*0720*/  ISETP.NE.AND P2, PT, RZ, UR6, PT ;  /* 0x00000006ff007c0c */ /* 0x000fe2000bf45270 */
[----:B---3--:R-:W-:-:S03]  /*0730*/  @!P0 IMAD.IADD R9, R15, 0x1, R14 ;  /* 0x000000010f098824 */ /* 0x008fc600078e020e */
[----:B------:R-:W-:Y:S02]  /*0740*/  SEL R19, RZ, 0x1, !P2 ;  /* 0x00000001ff137807 */ /* 0x000fe40005000000 */
[----:B------:R-:W-:Y:S02]  /*0750*/  @!P0 IADD3 R2, P1, R9, R2, RZ ;  /* 0x0000000209028210 */ /* 0x000fe40007f3e0ff */
[C---:B0-----:R-:W-:Y:S02]  /*0760*/  PRMT R5, R19.reuse, 0x7610, R5 ;  /* 0x0000761013057816 */ /* 0x041fe40000000005 */
[C---:B------:R-:W-:Y:S01]  /*0770*/  PRMT R7, R19.reuse, 0x7610, R7 ;  /* 0x0000761013077816 */ /* 0x040fe20000000007 */
[----:B------:R-:W-:Y:S01]  /*0780*/  @!P0 IMAD.X R3, RZ, RZ, R3, P1 ;  /* 0x000000ffff038224 */ /* 0x000fe200008e0603 */
[C---:B------:R-:W-:Y:S02]  /*0790*/  PRMT R4, R19.reuse, 0x7610, R4 ;  /* 0x0000761013047816 */ /* 0x040fe40000000004 */
[----:B------:R-:W-:-:S02]  /*07a0*/  PRMT R6, R19, 0x7610, R6 ;  /* 0x0000761013067816 */ /* 0x000fc40000000006 */
[C---:B------:R-:W-:Y:S02]  /*07b0*/  PRMT R8, R19.reuse, 0x7610, R8 ;  /* 0x0000761013087816 */ /* 0x040fe40000000008 */
[C---:B------:R-:W-:Y:S02]  /*07c0*/  PRMT R9, R19.reuse, 0x7610, R9 ;  /* 0x0000761013097816 */ /* 0x040fe40000000009 */
[----:B------:R-:W-:Y:S01]  /*07d0*/  PRMT R0, R19, 0x7610, R0 ;  /* 0x0000761013007816 */ /* 0x000fe20000000000 */
[----:B------:R-:W-:Y:S01]  /*07e0*/  @!P0 VIADD R14, R14, 0x80 ;  /* 0x000000800e0e8836 */ /* 0x000fe20000000000 */
[----:B------:R-:W-:Y:S04]  /*07f0*/  BSSY B0, `(.L_x_20402) ;  /* 0x000003c000007945 */ /* 0x000fe80003800000 */
[----:B------:R-:W-:Y:S01]  /*0800*/  BSSY B1, `(.L_x_20403) ;  /* 0x0000033000017945 */ /* 0x000fe20003800000 */
[----:B--2---:R-:W-:-:S02]  /*0810*/  @!P2 PRMT R9, R23, 0x7610, R9 ;  /* 0x000076101709a816 */ /* 0x004fc40000000009 */
[----:B----4-:R-:W-:-:S05]  /*0820*/  @!P2 PRMT R19, R20, 0x7610, R19 ;  /* 0x000076101413a816 */ /* 0x010fca0000000013 */
[----:B------:R0:W-:Y:S01]  /*0830*/  @!P0 STG.E.U8 desc[UR4][R2.64], R19 ;  /* 0x0000001302008986 */ /* 0x0001e2000c101104 */
[----:B------:R-:W-:Y:S02]  /*0840*/  ISETP.GE.AND P0, PT, R14, R17, PT ;  /* 0x000000110e00720c */ /* 0x000fe40003f06270 */
[----:B------:R-:W-:Y:S02]  /*0850*/  @!P2 PRMT R8, R16, 0x7610, R8 ;  /* 0x000076101008a816 */ /* 0x000fe40000000008 */
[----:B------:R-:W-:Y:S02]  /*0860*/  @!P2 PRMT R6, R22, 0x7610, R6 ;  /* 0x000076101606a816 */ /* 0x000fe40000000006 */
[----:B-----5:R-:W-:Y:S02]  /*0870*/  @!P2 PRMT R4, R24, 0x7610, R4 ;  /* 0x000076101804a816 */ /* 0x020fe40000000004 */
[----:B------:R-:W-:Y:S02]  /*0880*/  @!P2 PRMT R7, R18, 0x7610, R7 ;  /* 0x000076101207a816 */ /* 0x000fe40000000007 */
[----:B------:R-:W-:-:S02]  /*0890*/  @!P2 PRMT R5, R13, 0x7610, R5 ;  /* 0x000076100d05a816 */ /* 0x000fc40000000005 */
[----:B------:R-:W-:Y:S01]  /*08a0*/  @!P2 PRMT R0, R12, 0x7610, R0 ;  /* 0x000076100c00a816 */ /* 0x000fe20000000000 */
[----:B0-----:R-:W-:Y:S06]  /*08b0*/  @P0 BRA `(.L_x_20404) ;  /* 0x0000000000380947 */ /* 0x001fec0003800000 */
        /* <DEDUP_REMOVED lines=14> */
.L_x_20404:
        /* <DEDUP_REMOVED lines=8> */
.L_x_20405:
        /* <DEDUP_REMOVED lines=8> */
.L_x_20406:
        /* <DEDUP_REMOVED lines=9> */
.L_x_20407:
[----:B------:R-:W-:Y:S05]  /*0b30*/  BSYNC B1 ;  /* 0x0000000000017941 */ /* 0x000fea0003800000 */
.L_x_20403:
[----:B------:R-:W-:-:S13]  /*0b40*/  ISETP.GE.AND P0, PT, R14, R17, PT ;  /* 0x000000110e00720c */ /* 0x000fda0003f06270 */
[----:B-12---:R-:W1:Y:S01]  /*0b50*/  @!P0 LDC.64 R6, c[0x0][0x218] ;  /* 0x00008600ff068b82 */ /* 0x006e620000000a00 */
[----:B0-----:R-:W-:Y:S02]  /*0b60*/  @!P0 IMAD.IADD R3, R15, 0x1, R14 ;  /* 0x000000010f038824 */ /* 0x001fe400078e020e */
[----:B------:R-:W-:-:S03]  /*0b70*/  @!P0 VIADD R14, R14, 0x80 ;  /* 0x000000800e0e8836 */ /* 0x000fc60000000000 */
[----:B-1----:R-:W-:-:S05]  /*0b80*/  @!P0 IADD3 R2, P1, R3, R6, RZ ;  /* 0x0000000603028210 */ /* 0x002fca0007f3e0ff */
[----:B------:R-:W-:-:S05]  /*0b90*/  @!P0 IMAD.X R3, RZ, RZ, R7, P1 ;  /* 0x000000ffff038224 */ /* 0x000fca00008e0607 */
[----:B------:R2:W-:Y:S03]  /*0ba0*/  @!P0 STG.E.U8 desc[UR4][R2.64], R5 ;  /* 0x0000000502008986 */ /* 0x0005e6000c101104 */
.L_x_20408:
[----:B------:R-:W-:Y:S05]  /*0bb0*/  BSYNC B0 ;  /* 0x0000000000007941 */ /* 0x000fea0003800000 */
.L_x_20402:
[----:B------:R-:W-:Y:S05]  /*0bc0*/  WARPSYNC.ALL ;  /* 0x0000000000007948 */ /* 0x000fea0003800000 */
[----:B------:R-:W-:-:S13]  /*0bd0*/  ISETP.GE.AND P0, PT, R14, R17, PT ;  /* 0x000000110e00720c */ /* 0x000fda0003f06270 */
[----:B------:R-:W-:Y:S05]  /*0be0*/  @P0 EXIT ;  /* 0x000000000000094d */ /* 0x000fea0003800000 */
[----:B012---:R-:W-:Y:S01]  /*0bf0*/  IMAD.IADD R2, R15, 0x1, R14 ;  /* 0x000000010f027824 */ /* 0x007fe200078e020e */
[----:B------:R-:W-:-:S04]  /*0c00*/  ULDC.64 UR6, c[0x0][0x218] ;  /* 0x0000860000067ab9 */ /* 0x000fc80000000a00 */
[----:B------:R-:W-:-:S05]  /*0c10*/  IADD3 R2, P0, R2, UR6, RZ ;  /* 0x0000000602027c10 */ /* 0x000fca000ff1e0ff */
[----:B------:R-:W-:-:S05]  /*0c20*/  IMAD.X R3, RZ, RZ, UR7, P0 ;  /* 0x00000007ff037e24 */ /* 0x000fca00080e06ff */
[----:B------:R-:W-:Y:S01]  /*0c30*/  STG.E.U8 desc[UR4][R2.64], R0 ;  /* 0x0000000002007986 */ /* 0x000fe2000c101104 */
[----:B------:R-:W-:Y:S05]  /*0c40*/  EXIT ;  /* 0x000000000000794d */ /* 0x000fea0003800000 */
.L_x_20409:
        /* <DEDUP_REMOVED lines=11> */
.L_x_32222:


//--------------------- .text._ZN2at6native29vectorized_elementwise_kernelILi4ENS0_13AUnaryFunctorIhhhZZZNS0_21heaviside_kernel_cudaERNS_18TensorIteratorBaseEENKUlvE_clEvENKUlvE_clEvEUlhhE_EESt5arrayIPcLm2EEEEviT0_T1_ --------------------------
	.section	.text._ZN2at6native29vectorized_elementwise_kernelILi4ENS0_13AUnaryFunctorIhhhZZZNS0_21heaviside_kernel_cudaERNS_18TensorIteratorBaseEENKUlvE_clEvENKUlvE_clEvEUlhhE_EESt5arrayIPcLm2EEEEviT0_T1_,"ax",@progbits
	.align	128
        .global         _ZN2at6native29vectorized_elementwise_kernelILi4ENS0_13AUnaryFunctorIhhhZZZNS0_21heaviside_kernel_cudaERNS_18TensorIteratorBaseEENKUlvE_clEvENKUlvE_clEvEUlhhE_EESt5arrayIPcLm2EEEEviT0_T1_
        .type           _ZN2at6native29vectorized_elementwise_kernelILi4ENS0_13AUnaryFunctorIhhhZZZNS0_21heaviside_kernel_cudaERNS_18TensorIteratorBaseEENKUlvE_clEvENKUlvE_clEvEUlhhE_EESt5arrayIPcLm2EEEEviT0_T1_,@function
        .size           _ZN2at6native29vectorized_elementwise_kernelILi4ENS0_13AUnaryFunctorIhhhZZZNS0_21heaviside_kernel_cudaERNS_18TensorIteratorBaseEENKUlvE_clEvENKUlvE_clEvEUlhhE_EESt5arrayIPcLm2EEEEviT0_T1_,(.L_x_32223 - _ZN2at6native29vectorized_elementwise_kernelILi4ENS0_13AUnaryFunctorIhhhZZZNS0_21heaviside_kernel_cudaERNS_18TensorIteratorBaseEENKUlvE_clEvENKUlvE_clEvEUlhhE_EESt5arrayIPcLm2EEEEviT0_T1_)
        .other          _ZN2at6native29vectorized_elementwise_kernelILi4ENS0_13AUnaryFunctorIhhhZZZNS0_21heaviside_kernel_cudaERNS_18TensorIteratorBaseEENKUlvE_clEvENKUlvE_clEvEUlhhE_EESt5arrayIPcLm2EEEEviT0_T1_,@"STO_CUDA_ENTRY STV_DEFAULT"
_ZN2at6native29vectorized_elementwise_kernelILi4ENS0_13AUnaryFunctorIhhhZZZNS0_21heaviside_kernel_cudaERNS_18TensorIteratorBaseEENKUlvE_clEvENKUlvE_clEvEUlhhE_EESt5arrayIPcLm2EEEEviT0_T1_:
.text._ZN2at6native29vectorized_elementwise_kernelILi4ENS0_13AUnaryFunctorIhhhZZZNS0_21heaviside_kernel_cudaERNS_18TensorIteratorBaseEENKUlvE_clEvENKUlvE_clEvEUlhhE_EESt5arrayIPcLm2EEEEviT0_T1_:
        /* <DEDUP_REMOVED lines=18> */
[----:B------:R-:W-:-:S04]  /*0120*/  SEL R10, RZ, 0x1, !P0 ;  /* 0x00000001ff0a7807 */ /* 0x000fc80004000000 */
[C---:B------:R-:W-:Y:S02]  /*0130*/  PRMT R0, R10.reuse, 0x7610, R0 ;  /* 0x000076100a007816 */ /* 0x040fe40000000000 */
[C---:B------:R-:W-:Y:S02]  /*0140*/  PRMT R4, R10.reuse, 0x7610, R4 ;  /* 0x000076100a047816 */ /* 0x040fe40000000004 */
[C---:B------:R-:W-:Y:S02]  /*0150*/  PRMT R5, R10.reuse, 0x7610, R5 ;  /* 0x000076100a057816 */ /* 0x040fe40000000005 */
[C---:B------:R-:W-:Y:S02]  /*0160*/  PRMT R6, R10.reuse, 0x7610, R6 ;  /* 0x000076100a067816 */ /* 0x040fe40000000006 */
[C---:B------:R-:W-:Y:S02]  /*0170*/  PRMT R9, R10.reuse, 0x7610, R9 ;  /* 0x000076100a097816 */ /* 0x040fe40000000009 */
[----:B------:R-:W-:-:S02]  /*0180*/  PRMT R7, R10, 0x7610, R7 ;  /* 0x000076100a077816 */ /* 0x000fc40000000007 */
[----:B------:R-:W-:Y:S02]  /*0190*/  PRMT R8, R10, 0x7610, R8 ;  /* 0x000076100a087816 */ /* 0x000fe40000000008 */
[----:B0-----:R-:W-:-:S05]  /*01a0*/  IADD3 R2, P1, R15, UR6, RZ ;  /* 0x000000060f027c10 */ /* 0x001fca000ff3e0ff */
[----:B------:R-:W-:Y:S02]  /*01b0*/  IMAD.X R3, RZ, RZ, UR7, P1 ;  /* 0x00000007ff037e24 */ /* 0x000fe400088e06ff */
[----:B------:R-:W-:Y:S01]  /*01c0*/  IMAD.WIDE R2, R13, 0x4, R2 ;  /* 0x000000040d027825 */ /* 0x000fe200078e0202 */
[C---:B--2---:R-:W-:Y:S02]  /*01d0*/  @!P0 PRMT R10, R12.reuse, 0x7770, RZ ;  /* 0x000077700c0a8816 */ /* 0x044fe400000000ff */
[----:B------:R-:W-:Y:S02]  /*01e0*/  @!P0 PRMT R9, R12, 0x7771, RZ ;  /* 0x000077710c098816 */ /* 0x000fe400000000ff */
[C---:B---3--:R-:W-:Y:S02]  /*01f0*/  @!P0 PRMT R6, R11.reuse, 0x7770, RZ ;  /* 0x000077700b068816 */ /* 0x048fe400000000ff */
[----:B------:R-:W-:Y:S02]  /*0200*/  @!P0 PRMT R5, R11, 0x7771, RZ ;  /* 0x000077710b058816 */ /* 0x000fe400000000ff */
[----:B------:R-:W-:-:S02]  /*0210*/  PRMT R9, R9, 0x7604, R10 ;  /* 0x0000760409097816 */ /* 0x000fc4000000000a */
[----:B------:R-:W-:Y:S02]  /*0220*/  PRMT R5, R5, 0x7604, R6 ;  /* 0x0000760405057816 */ /* 0x000fe40000000006 */
[C---:B------:R-:W-:Y:S02]  /*0230*/  @!P0 PRMT R8, R12.reuse, 0x7772, RZ ;  /* 0x000077720c088816 */ /* 0x040fe400000000ff */
[C---:B------:R-:W-:Y:S02]  /*0240*/  @!P0 PRMT R4, R11.reuse, 0x7772, RZ ;  /* 0x000077720b048816 */ /* 0x040fe400000000ff */
[----:B------:R-:W-:Y:S02]  /*0250*/  @!P0 PRMT R7, R12, 0x7773, RZ ;  /* 0x000077730c078816 */ /* 0x000fe400000000ff */
[----:B------:R-:W-:Y:S02]  /*0260*/  PRMT R8, R8, 0x7054, R9 ;  /* 0x0000705408087816 */ /* 0x000fe40000000009 */
[----:B------:R-:W-:-:S02]  /*0270*/  @!P0 PRMT R0, R11, 0x7773, RZ ;  /* 0x000077730b008816 */ /* 0x000fc400000000ff */
[----:B------:R-:W-:Y:S02]  /*0280*/  PRMT R5, R4, 0x7054, R5 ;  /* 0x0000705404057816 */ /* 0x000fe40000000005 */
[----:B------:R-:W-:Y:S02]  /*0290*/  PRMT R7, R7, 0x654, R8 ;  /* 0x0000065407077816 */ /* 0x000fe40000000008 */
[----:B------:R-:W-:-:S03]  /*02a0*/  PRMT R5, R0, 0x654, R5 ;  /* 0x0000065400057816 */ /* 0x000fc60000000005 */
[----:B------:R-:W-:Y:S04]  /*02b0*/  STG.E desc[UR4][R2.64], R7 ;  /* 0x0000000702007986 */ /* 0x000fe8000c101904 */
[----:B------:R-:W-:Y:S01]  /*02c0*/  STG.E desc[UR4][R2.64+0x200], R5 ;  /* 0x0002000502007986 */ /* 0x000fe2000c101904 */
[----:B------:R-:W-:Y:S05]  /*02d0*/  EXIT ;  /* 0x000000000000794d */ /* 0x000fea0003800000 */
.L_x_20410:
        /* <DEDUP_REMOVED lines=106> */
.L_x_20413:
        /* <DEDUP_REMOVED lines=8> */
.L_x_20414:
        /* <DEDUP_REMOVED lines=8> */
.L_x_20415:
        /* <DEDUP_REMOVED lines=9> */
.L_x_20416:
[----:B------:R-:W-:Y:S05]  /*0b10*/  BSYNC B1 ;  /* 0x0000000000017941 */ /* 0x000fea0003800000 */
.L_x_20412:
[----:B------:R-:W-:-:S13]  /*0b20*/  ISETP.GE.AND P0, PT, R14, R17, PT ;  /* 0x000000110e00720c */ /* 0x000fda0003f06270 */
[----:B-12---:R-:W1:Y:S01]  /*0b30*/  @!P0 LDC.64 R6, c[0x0][0x218] ;  /* 0x00008600ff068b82 */ /* 0x006e620000000a00 */
[----:B0-----:R-:W-:Y:S02]  /*0b40*/  @!P0 IMAD.IADD R3, R15, 0x1, R14 ;  /* 0x000000010f038824 */ /* 0x001fe400078e020e */
[----:B------:R-:W-:-:S03]  /*0b50*/  @!P0 VIADD R14, R14, 0x80 ;  /* 0x000000800e0e8836 */ /* 0x000fc60000000000 */
[----:B-1----:R-:W-:-:S05]  /*0b60*/  @!P0 IADD3 R2, P1, R3, R6, RZ ;  /* 0x0000000603028210 */ /* 0x002fca0007f3e0ff */
[----:B------:R-:W-:-:S05]  /*0b70*/  @!P0 IMAD.X R3, RZ, RZ, R7, P1 ;  /* 0x000000ffff038224 */ /* 0x000fca00008e0607 */
[----:B------:R2:W-:Y:S03]  /*0b80*/  @!P0 STG.E.U8 desc[UR4][R2.64], R5 ;  /* 0x0000000502008986 */ /* 0x0005e6000c101104 */
.L_x_20417:
[----:B------:R-:W-:Y:S05]  /*0b90*/  BSYNC B0 ;  /* 0x0000000000007941 */ /* 0x000fea0003800000 */
.L_x_20411:
        /* <DEDUP_REMOVED lines=9> */
.L_x_20418:
        /* <DEDUP_REMOVED lines=13> */
.L_x_32223:


//--------------------- .text._ZN2at6native29vectorized_elementwise_kernelILi8ENS0_13AUnaryFunctorIhhhZZZNS0_21heaviside_kernel_cudaERNS_18TensorIteratorBaseEENKUlvE_clEvENKUlvE_clEvEUlhhE_EESt5arrayIPcLm2EEEEviT0_T1_ --------------------------
	.section	.text._ZN2at6native29vectorized_elementwise_kernelILi8ENS0_13AUnaryFunctorIhhhZZZNS0_21heaviside_kernel_cudaERNS_18TensorIteratorBaseEENKUlvE_clEvENKUlvE_clEvEUlhhE_EESt5arrayIPcLm2EEEEviT0_T1_,"ax",@progbits
	.align	128
        .global         _ZN2at6native29vectorized_elementwise_kernelILi8ENS0_13AUnaryFunctorIhhhZZZNS0_21heaviside_kernel_cudaERNS_18TensorIteratorBaseEENKUlvE_clEvENKUlvE_clEvEUlhhE_EESt5arrayIPcLm2EEEEviT0_T1_
        .type           _ZN2at6native29vectorized_elementwise_kernelILi8ENS0_13AUnaryFunctorIhhhZZZNS0_21heaviside_kernel_cudaERNS_18TensorIteratorBaseEENKUlvE_clEvENKUlvE_clEvEUlhhE_EESt5arrayIPcLm2EEEEviT0_T1_,@function
        .size           _ZN2at6native29vectorized_elementwise_kernelILi8ENS0_13AUnaryFunctorIhhhZZZNS0_21heaviside_kernel_cudaERNS_18TensorIteratorBaseEENKUlvE_clEvENKUlvE_clEvEUlhhE_EESt5arrayIPcLm2EEEEviT0_T1_,(.L_x_32224 - _ZN2at6native29vectorized_elementwise_kernelILi8ENS0_13AUnaryFunctorIhhhZZZNS0_21heaviside_kernel_cudaERNS_18TensorIteratorBaseEENKUlvE_clEvENKUlvE_clEvEUlhhE_EESt5arrayIPcLm2EEEEviT0_T1_)
        .other          _ZN2at6native29vectorized_elementwise_kernelILi8ENS0_13AUnaryFunctorIhhhZZZNS0_21heaviside_kernel_cudaERNS_18TensorIteratorBaseEENKUlvE_clEvENKUlvE_clEvEUlhhE_EESt5arrayIPcLm2EEEEviT0_T1_,@"STO_CUDA_ENTRY STV_DEFAULT"
_ZN2at6native29vectorized_elementwise_kernelILi8ENS0_13AUnaryFunctorIhhhZZZNS0_21heaviside_kernel_cudaERNS_18TensorIteratorBaseEENKUlvE_clEvENKUlvE_clEvEUlhhE_EESt5arrayIPcLm2EEEEviT0_T1_:
.text._ZN2at6native29vectorized_elementwise_kernelILi8ENS0_13AUnaryFunctorIhhhZZZNS0_21heaviside_kernel_cudaERNS_18TensorIteratorBaseEENKUlvE_clEvENKUlvE_clEvEUlhhE_EESt5arrayIPcLm2EEEEviT0_T1_:
        /* <DEDUP_REMOVED lines=25> */
[C---:B--2---:R-:W-:Y:S02]  /*0190*/  @!P0 LOP3.LUT R12, R2.reuse, 0xffff, RZ, 0xc0, !PT ;  /* 0x0000ffff020c8812 */ /* 0x044fe400078ec0ff */
[C---:B------:R-:W-:Y:S02]  /*01a0*/  @!P0 PRMT R11, R2.reuse, 0x7610, R11 ;  /* 0x00007610020b8816 */ /* 0x040fe4000000000b */
[C---:B------:R-:W-:Y:S02]  /*01b0*/  @!P0 PRMT R9, R2.reuse, 0x7632, R9 ;  /* 0x0000763202098816 */ /* 0x040fe40000000009 */
[----:B------:R-:W-:Y:S02]  /*01c0*/  @!P0 PRMT R2, R2, 0x7732, RZ ;  /* 0x0000773202028816 */ /* 0x000fe400000000ff */
[----:B------:R-:W-:-:S02]  /*01d0*/  @!P0 SHF.R.U32.HI R10, RZ, 0x8, R12 ;  /* 0x00000008ff0a8819 */ /* 0x000fc4000001160c */
[C---:B------:R-:W-:Y:S02]  /*01e0*/  @!P0 PRMT R7, R3.reuse, 0x7610, R7 ;  /* 0x0000761003078816 */ /* 0x040fe40000000007 */
[C---:B------:R-:W-:Y:S02]  /*01f0*/  @!P0 PRMT R4, R3.reuse, 0x7632, R4 ;  /* 0x0000763203048816 */ /* 0x040fe40000000004 */
[C---:B------:R-:W-:Y:S02]  /*0200*/  @!P0 PRMT R13, R3.reuse, 0x7732, RZ ;  /* 0x00007732030d8816 */ /* 0x040fe400000000ff */
[----:B------:R-:W-:Y:S01]  /*0210*/  @!P0 LOP3.LUT R12, R3, 0xffff, RZ, 0xc0, !PT ;  /* 0x0000ffff030c8812 */ /* 0x000fe200078ec0ff */
[----:B------:R-:W-:Y:S01]  /*0220*/  @!P0 IMAD.MOV.U32 R3, RZ, RZ, R2 ;  /* 0x000000ffff038224 */ /* 0x000fe200078e0002 */
[----:B------:R-:W-:Y:S02]  /*0230*/  @!P0 SHF.R.U32.HI R0, RZ, 0x8, R13 ;  /* 0x00000008ff008819 */ /* 0x000fe4000001160d */
[----:B------:R-:W-:-:S02]  /*0240*/  @!P0 SHF.R.U32.HI R6, RZ, 0x8, R12 ;  /* 0x00000008ff068819 */ /* 0x000fc4000001160c */
[----:B------:R-:W-:Y:S02]  /*0250*/  @!P0 SHF.R.U32.HI R8, RZ, 0x8, R3 ;  /* 0x00000008ff088819 */ /* 0x000fe40000011603 */
        /* <DEDUP_REMOVED lines=19> */
.L_x_20419:
        /* <DEDUP_REMOVED lines=106> */
.L_x_20422:
        /* <DEDUP_REMOVED lines=8> */
.L_x_20423:
        /* <DEDUP_REMOVED lines=8> */
.L_x_20424:
        /* <DEDUP_REMOVED lines=9> */
.L_x_20425:
[----:B------:R-:W-:Y:S05]  /*0bc0*/  BSYNC B1 ;  /* 0x0000000000017941 */ /* 0x000fea0003800000 */
.L_x_20421:
[----:B------:R-:W-:-:S13]  /*0bd0*/  ISETP.GE.AND P0, PT, R14, R17, PT ;  /* 0x000000110e00720c */ /* 0x000fda0003f06270 */
[----:B-12---:R-:W1:Y:S01]  /*0be0*/  @!P0 LDC.64 R6, c[0x0][0x218] ;  /* 0x00008600ff068b82 */ /* 0x006e620000000a00 */
[----:B0-----:R-:W-:Y:S02]  /*0bf0*/  @!P0 IMAD.IADD R3, R15, 0x1, R14 ;  /* 0x000000010f038824 */ /* 0x001fe400078e020e */
[----:B------:R-:W-:-:S03]  /*0c00*/  @!P0 VIADD R14, R14, 0x80 ;  /* 0x000000800e0e8836 */ /* 0x000fc60000000000 */
[----:B-1----:R-:W-:-:S05]  /*0c10*/  @!P0 IADD3 R2, P1, R3, R6, RZ ;  /* 0x0000000603028210 */ /* 0x002fca0007f3e0ff */
[----:B------:R-:W-:-:S05]  /*0c20*/  @!P0 IMAD.X R3, RZ, RZ, R7, P1 ;  /* 0x000000ffff038224 */ /* 0x000fca00008e0607 */
[----:B------:R2:W-:Y:S03]  /*0c30*/  @!P0 STG.E.U8 desc[UR4][R2.64], R5 ;  /* 0x0000000502008986 */ /* 0x0005e6000c101104 */
.L_x_20426:
[----:B------:R-:W-:Y:S05]  /*0c40*/  BSYNC B0 ;  /* 0x0000000000007941 */ /* 0x000fea0003800000 */
.L_x_20420:
        /* <DEDUP_REMOVED lines=9> */
.L_x_20427:
        /* <DEDUP_REMOVED lines=10> */
.L_x_32224:


//--------------------- .text._ZN2at6native18elementwise_kernelILi128ELi4EZNS0_15gpu_kernel_implINS0_13BinaryFunctorIN3c104HalfES5_S5_ZZZNS0_21nextafter_kernel_cudaERNS_18TensorIteratorBaseEENKUlvE_clEvENKUlvE2_clEvEUlS5_S5_E_EEEEvS7_RKT_EUliE_EEviT1_ --------------------------
	.section	.text._ZN2at6native18elementwise_kernelILi128ELi4EZNS0_15gpu_kernel_implINS0_13BinaryFunctorIN3c104HalfES5_S5_ZZZNS0_21nextafter_kernel_cudaERNS_18TensorIteratorBaseEENKUlvE_clEvENKUlvE2_clEvEUlS5_S5_E_EEEEvS7_RKT_EUliE_EEviT1_,"ax",@progbits
	.align	128
        .global         _ZN2at6native18elementwise_kernelILi128ELi4EZNS0_15gpu_kernel_implINS0_13BinaryFunctorIN3c104HalfES5_S5_ZZZNS0_21nextafter_kernel_cudaERNS_18TensorIteratorBaseEENKUlvE_clEvENKUlvE2_clEvEUlS5_S5_E_EEEEvS7_RKT_EUliE_EEviT1_
        .type           _ZN2at6native18elementwise_kernelILi128ELi4EZNS0_15gpu_kernel_implINS0_13BinaryFunctorIN3c104HalfES5_S5_ZZZNS0_21nextafter_kernel_cudaERNS_18TensorIteratorBaseEENKUlvE_clEvENKUlvE2_clEvEUlS5_S5_E_EEEEvS7_RKT_EUliE_EEviT1_,@function
        .size           _ZN2at6native18elementwise_kernelILi128ELi4EZNS0_15gpu_kernel_implINS0_13BinaryFunctorIN3c104HalfES5_S5_ZZZNS0_21nextafter_kernel_cudaERNS_18TensorIteratorBaseEENKUlvE_clEvENKUlvE2_clEvEUlS5_S5_E_EEEEvS7_RKT_EUliE_EEviT1_,(.L_x_32225 - _ZN2at6native18elementwise_kernelILi128ELi4EZNS0_15gpu_kernel_implINS0_13BinaryFunctorIN3c104HalfES5_S5_ZZZNS0_21nextafter_kernel_cudaERNS_18TensorIteratorBaseEENKUlvE_clEvENKUlvE2_clEvEUlS5_S5_E_EEEEvS7_RKT_EUliE_EEviT1_)
        .other          _ZN2at6native18elementwise_kernelILi128ELi4EZNS0_15gpu_kernel_implINS0_13BinaryFunctorIN3c104HalfES5_S5_ZZZNS0_21nextafter_kernel_cudaERNS_18TensorIteratorBaseEENKUlvE_clEvENKUlvE2_clEvEUlS5_S5_E_EEEEvS7_RKT_EUliE_EEviT1_,@"STO_CUDA_ENTRY STV_DEFAULT"
_ZN2at6native18elementwise_kernelILi128ELi4EZNS0_15gpu_kernel_implINS0_13BinaryFunctorIN3c104HalfES5_S5_ZZZNS0_21nextafter_kernel_cudaERNS_18TensorIteratorBaseEENKUlvE_clEvENKUlvE2_clEvEUlS5_S5_E_EEEEvS7_RKT_EUliE_EEviT1_:
.text._ZN2at6native18elementwise_kernelILi128ELi4EZNS0_15gpu_kernel_implINS0_13BinaryFunctorIN3c104HalfES5_S5_ZZZNS0_21nextafter_kernel_cudaERNS_18TensorIteratorBaseEENKUlvE_clEvENKUlvE2_clEvEUlS5_S5_E_EEEEvS7_RKT_EUliE_EEviT1_:
        /* <DEDUP_REMOVED lines=365> */
.L_x_20430:
        /* <DEDUP_REMOVED lines=23> */
.L_x_20434:
[----:B------:R-:W2:Y:S02]  /*1840*/  LDG.E.U8 R2, desc[UR36][R2.64] ;  /* 0x0000002402027981 */ /* 0x000ea4000c1e1100 */
[----:B--2---:R-:W-:-:S04]  /*1850*/  I2FP.F32.U32 R0, R2 ;  /* 0x0000000200007245 */ /* 0x004fc80000201000 */
[----:B------:R-:W-:-:S04]  /*1860*/  F2FP.F16.F32.PACK_AB R0, RZ, R0 ;  /* 0x00000000ff00723e */ /* 0x000fc800000000ff */
[----:B------:R-:W-:Y:S01]  /*1870*/  PRMT R19, R0, 0x7610, R19 ;  /* 0x0000761000137816 */ /* 0x000fe20000000013 */
[----:B------:R-:W-:Y:S06]  /*1880*/  BRA `(.L_x_20436) ;  /* 0x0000000c00bc7947 */ /* 0x000fec0003800000 */
.L_x_20433:
        /* <DEDUP_REMOVED lines=11> */
.L_x_20438:
[----:B------:R-:W2:Y:S02]  /*1940*/  LDG.E R2, desc[UR36][R2.64] ;  /* 0x0000002402027981 */ /* 0x000ea4000c1e1900 */
[----:B--2---:R-:W-:-:S04]  /*1950*/  I2FP.F32.S32 R0, R2 ;  /* 0x0000000200007245 */ /* 0x004fc80000201400 */
[----:B------:R-:W-:-:S04]  /*1960*/  F2FP.F16.F32.PACK_AB R0, RZ, R0 ;  /* 0x00000000ff00723e */ /* 0x000fc800000000ff */
[----:B------:R-:W-:Y:S01]  /*1970*/  PRMT R19, R0, 0x7610, R19 ;  /* 0x0000761000137816 */ /* 0x000fe20000000013 */
[----:B------:R-:W-:Y:S06]  /*1980*/  BRA `(.L_x_20436) ;  /* 0x0000000c007c7947 */ /* 0x000fec0003800000 */
.L_x_20437:
[----:B------:R-:W2:Y:S02]  /*1990*/  LDG.E.U16 R2, desc[UR36][R2.64] ;  /* 0x0000002402027981 */ /* 0x000ea4000c1e1500 */
[----:B--2---:R-:W0:Y:S02]  /*19a0*/  I2F.S16 R0, R2 ;  /* 0x0000000200007306 */ /* 0x004e240000101400 */
[----:B0-----:R-:W-:-:S04]  /*19b0*/  F2FP.F16.F32.PACK_AB R0, RZ, R0 ;  /* 0x00000000ff00723e */ /* 0x001fc800000000ff */
[----:B------:R-:W-:Y:S01]  /*19c0*/  PRMT R19, R0, 0x7610, R19 ;  /* 0x0000761000137816 */ /* 0x000fe20000000013 */
[----:B------:R-:W-:Y:S06]  /*19d0*/  BRA `(.L_x_20436) ;  /* 0x0000000c00687947 */ /* 0x000fec0003800000 */
.L_x_20432:
        /* <DEDUP_REMOVED lines=9> */
.L_x_20440:
[----:B------:R0:W5:Y:S01]  /*1a70*/  LDG.E.U16 R19, desc[UR36][R2.64] ;  /* 0x0000002402137981 */ /* 0x000162000c1e1500 */
[----:B------:R-:W-:Y:S05]  /*1a80*/  BRA `(.L_x_20436) ;  /* 0x0000000c003c7947 */ /* 0x000fea0003800000 */
.L_x_20439:
        /* <DEDUP_REMOVED lines=9> */
.L_x_20442:
[----:B------:R1:W5:Y:S01]  /*1b20*/  LDG.E.U16 R19, desc[UR36][R2.64] ;  /* 0x0000002402137981 */ /* 0x000362000c1e1500 */
[----:B------:R-:W-:Y:S05]  /*1b30*/  BRA `(.L_x_20436) ;  /* 0x0000000c00107947 */ /* 0x000fea0003800000 */
.L_x_20441:
        /* <DEDUP_REMOVED lines=9> */
.L_x_20431:
        /* <DEDUP_REMOVED lines=14> */
.L_x_20445:
        /* <DEDUP_REMOVED lines=9> */
.L_x_20444:
        /* <DEDUP_REMOVED lines=28> */
.L_x_20447:
        /* <DEDUP_REMOVED lines=15> */
.L_x_20446:
[----:B------:R-:W2:Y:S02]  /*1ff0*/  LDG.E.U16 R0, desc[UR36][R2.64] ;  /* 0x0000002402007981 */ /* 0x000ea4000c1e1500 */
[----:B--2---:R-:W-:-:S05]  /*2000*/  IMAD.U32 R0, R0, 0x10000, RZ ;  /* 0x0001000000007824 */ /* 0x004fca00078e00ff */
[----:B------:R-:W-:-:S04]  /*2010*/  F2FP.F16.F32.PACK_AB R0, RZ, R0 ;  /* 0x00000000ff00723e */ /* 0x000fc800000000ff */
[----:B------:R-:W-:Y:S01]  /*2020*/  PRMT R19, R0, 0x7610, R19 ;  /* 0x0000761000137816 */ /* 0x000fe20000000013 */
[----:B------:R-:W-:Y:S06]  /*2030*/  BRA `(.L_x_20436) ;  /* 0x0000000400d07947 */ /* 0x000fec0003800000 */
.L_x_20443:
        /* <DEDUP_REMOVED lines=13> */
.L_x_20450:
        /* <DEDUP_REMOVED lines=21> */
.L_x_20454:
[----:B------:R-:W-:Y:S05]  /*2260*/  BSYNC B1 ;  /* 0x0000000000017941 */ /* 0x000fea0003800000 */
.L_x_20453:
[----:B------:R-:W-:Y:S01]  /*2270*/  LEA R3, R0, 0x3b800000, 0x17 ;  /* 0x3b80000000037811 */ /* 0x000fe200078eb8ff */
[----:B------:R-:W-:-:S05]  /*2280*/  IMAD.SHL.U32 R0, R2, 0x100000, RZ ;  /* 0x0010000002007824 */ /* 0x000fca00078e00ff */
[----:B------:R-:W-:-:S07]  /*2290*/  LOP3.LUT R0, R3, R0, R4, 0xfe, !PT ;  /* 0x0000000003007212 */ /* 0x000fce00078efe04 */
.L_x_20452:
[----:B------:R-:W-:Y:S05]  /*22a0*/  BSYNC B0 ;  /* 0x0000000000007941 */ /* 0x000fea0003800000 */
.L_x_20451:
[----:B------:R-:W-:-:S04]  /*22b0*/  F2FP.F16.F32.PACK_AB R0, RZ, R0 ;  /* 0x00000000ff00723e */ /* 0x000fc800000000ff */
[----:B------:R-:W-:Y:S01]  /*22c0*/  PRMT R19, R0, 0x7610, R19 ;  /* 0x0000761000137816 */ /* 0x000fe20000000013 */
[----:B------:R-:W-:Y:S06]  /*22d0*/  BRA `(.L_x_20436) ;  /* 0x0000000400287947 */ /* 0x000fec0003800000 */
.L_x_20449:
        /* <DEDUP_REMOVED lines=21> */
.L_x_20458:
[----:B------:R-:W-:Y:S05]  /*2430*/  BSYNC B1 ;  /* 0x0000000000017941 */ /* 0x000fea0003800000 */
.L_x_20457:
[----:B------:R-:W-:Y:S01]  /*2440*/  LEA R3, R0, 0x37800000, 0x17 ;  /* 0x3780000000037811 */ /* 0x000fe200078eb8ff */
[----:B------:R-:W-:-:S05]  /*2450*/  IMAD.SHL.U32 R0, R2, 0x200000, RZ ;  /* 0x0020000002007824 */ /* 0x000fca00078e00ff */
[----:B------:R-:W-:-:S07]  /*2460*/  LOP3.LUT R0, R3, R0, R4, 0xfe, !PT ;  /* 0x0000000003007212 */ /* 0x000fce00078efe04 */
.L_x_20456:
[----:B------:R-:W-:Y:S05]  /*2470*/  BSYNC B0 ;  /* 0x0000000000007941 */ /* 0x000fea0003800000 */
.L_x_20455:
[----:B------:R-:W-:-:S04]  /*2480*/  F2FP.F16.F32.PACK_AB R0, RZ, R0 ;  /* 0x00000000ff00723e */ /* 0x000fc800000000ff */
[----:B------:R-:W-:Y:S01]  /*2490*/  PRMT R19, R0, 0x7610, R19 ;  /* 0x0000761000137816 */ /* 0x000fe20000000013 */
[----:B------:R-:W-:Y:S06]  /*24a0*/  BRA `(.L_x_20436) ;  /* 0x0000000000b47947 */ /* 0x000fec0003800000 */
.L_x_20448:
        /* <DEDUP_REMOVED lines=14> */
.L_x_20462:
[----:B------:R-:W-:Y:S05]  /*2590*/  BSYNC B0 ;  /* 0x0000000000007941 */ /* 0x000fea0003800000 */
.L_x_20461:
[----:B------:R-:W-:-:S04]  /*25a0*/  F2FP.F16.F32.PACK_AB R0, RZ, R0 ;  /* 0x00000000ff00723e */ /* 0x000fc800000000ff */
[----:B------:R-:W-:Y:S01]  /*25b0*/  PRMT R19, R0, 0x7610, R19 ;  /* 0x0000761000137816 */ /* 0x000fe20000000013 */
[----:B------:R-:W-:Y:S06]  /*25c0*/  BRA `(.L_x_20436) ;  /* 0x00000000006c7947 */ /* 0x000fec0003800000 */
.L_x_20435:
        /* <DEDUP_REMOVED lines=16> */
.L_x_20463:
[----:B------:R-:W-:Y:S01]  /*26d0*/  PRMT R19, RZ, 0x7610, R19 ;  /* 0x00007610ff137816 */ /* 0x000fe20000000013 */
[----:B------:R-:W-:Y:S06]  /*26e0*/  BRA `(.L_x_20436) ;  /* 0x0000000000247947 */ /* 0x000fec0003800000 */
.L_x_20460:
[----:B------:R-:W2:Y:S02]  /*26f0*/  LDG.E.64 R2, desc[UR36][R2.64] ;  /* 0x0000002402027981 */ /* 0x000ea4000c1e1b00 */
[----:B--2---:R-:W0:Y:S02]  /*2700*/  I2F.U64 R0, R2 ;  /* 0x0000000200007312 */ /* 0x004e240000301000 */
[----:B0-----:R-:W-:-:S04]  /*2710*/  F2FP.F16.F32.PACK_AB R0, RZ, R0 ;  /* 0x00000000ff00723e */ /* 0x001fc800000000ff */
[----:B------:R-:W-:Y:S01]  /*2720*/  PRMT R19, R0, 0x7610, R19 ;  /* 0x0000761000137816 */ /* 0x000fe20000000013 */
[----:B------:R-:W-:Y:S06]  /*2730*/  BRA `(.L_x_20436) ;  /* 0x0000000000107947 */ /* 0x000fec0003800000 */
.L_x_20459:
[----:B------:R-:W2:Y:S02]  /*2740*/  LDG.E R2, desc[UR36][R2.64] ;  /* 0x0000002402027981 */ /* 0x000ea4000c1e1900 */
[----:B--2---:R-:W-:-:S04]  /*2750*/  I2FP.F32.U32 R0, R2 ;  /* 0x0000000200007245 */ /* 0x004fc80000201000 */
[----:B------:R-:W-:-:S04]  /*2760*/  F2FP.F16.F32.PACK_AB R0, RZ, R0 ;  /* 0x00000000ff00723e */ /* 0x000fc800000000ff */
[----:B------:R-:W-:-:S07]  /*2770*/  PRMT R19, R0, 0x7610, R19 ;  /* 0x0000761000137816 */ /* 0x000fce0000000013 */
.L_x_20436:
        /* <DEDUP_REMOVED lines=19> */
.L_x_20467:
[----:B------:R-:W2:Y:S02]  /*28b0*/  LDG.E.U8 R2, desc[UR36][R2.64] ;  /* 0x0000002402027981 */ /* 0x000ea4000c1e1100 */
[----:B--2---:R-:W-:-:S04]  /*28c0*/  I2FP.F32.U32 R0, R2 ;  /* 0x0000000200007245 */ /* 0x004fc80000201000 */
[----:B------:R-:W-:Y:S01]  /*28d0*/  F2FP.F16.F32.PACK_AB R0, RZ, R0 ;  /* 0x00000000ff00723e */ /* 0x000fe200000000ff */
[----:B------:R-:W-:Y:S06]  /*28e0*/  BRA `(.L_x_20469) ;  /* 0x0000000c00887947 */ /* 0x000fec0003800000 */
.L_x_20466:
        /* <DEDUP_REMOVED lines=10> */
.L_x_20471:
[----:B------:R-:W2:Y:S02]  /*2990*/  LDG.E R2, desc[UR36][R2.64] ;  /* 0x0000002402027981 */ /* 0x000ea4000c1e1900 */
[----:B--2---:R-:W-:-:S04]  /*29a0*/  I2FP.F32.S32 R0, R2 ;  /* 0x0000000200007245 */ /* 0x004fc80000201400 */
[----:B------:R-:W-:Y:S01]  /*29b0*/  F2FP.F16.F32.PACK_AB R0, RZ, R0 ;  /* 0x00000000ff00723e */ /* 0x000fe200000000ff */
[----:B------:R-:W-:Y:S06]  /*29c0*/  BRA `(.L_x_20469) ;  /* 0x0000000c00507947 */ /* 0x000fec0003800000 */
.L_x_20470:
[----:B------:R-:W2:Y:S02]  /*29d0*/  LDG.E.U16 R2, desc[UR36][R2.64] ;  /* 0x0000002402027981 */ /* 0x000ea4000c1e1500 */
[----:B--2---:R-:W0:Y:S02]  /*29e0*/  I2F.S16 R0, R2 ;  /* 0x0000000200007306 */ /* 0x004e240000101400 */
[----:B0-----:R-:W-:Y:S01]  /*29f0*/  F2FP.F16.F32.PACK_AB R0, RZ, R0 ;  /* 0x00000000ff00723e */ /* 0x001fe200000000ff */
[----:B------:R-:W-:Y:S06]  /*2a00*/  BRA `(.L_x_20469) ;  /* 0x0000000c00407947 */ /* 0x000fec0003800000 */
.L_x_20465:
        /* <DEDUP_REMOVED lines=9> */
.L_x_20473:
[----:B------:R1:W5:Y:S01]  /*2aa0*/  LDG.E.U16 R0, desc[UR36][R2.64] ;  /* 0x0000002402007981 */ /* 0x000362000c1e1500 */
[----:B------:R-:W-:Y:S05]  /*2ab0*/  BRA `(.L_x_20469) ;  /* 0x0000000c00147947 */ /* 0x000fea0003800000 */
.L_x_20472:
        /* <DEDUP_REMOVED lines=9> */
.L_x_20475:
[----:B------:R0:W5:Y:S01]  /*2b50*/  LDG.E.U16 R0, desc[UR36][R2.64] ;  /* 0x0000002402007981 */ /* 0x000162000c1e1500 */
[----:B------:R-:W-:Y:S05]  /*2b60*/  BRA `(.L_x_20469) ;  /* 0x0000000800e87947 */ /* 0x000fea0003800000 */
.L_x_20474:
        /* <DEDUP_REMOVED lines=8> */
.L_x_20464:
        /* <DEDUP_REMOVED lines=13> */
.L_x_20478:
        /* <DEDUP_REMOVED lines=8> */
.L_x_20477:
        /* <DEDUP_REMOVED lines=28> */
.L_x_20480:
        /* <DEDUP_REMOVED lines=15> */
.L_x_20479:
[----:B------:R-:W2:Y:S02]  /*2ff0*/  LDG.E.U16 R0, desc[UR36][R2.64] ;  /* 0x0000002402007981 */ /* 0x000ea4000c1e1500 */
[----:B--2---:R-:W-:-:S05]  /*3000*/  IMAD.U32 R0, R0, 0x10000, RZ ;  /* 0x0001000000007824 */ /* 0x004fca00078e00ff */
[----:B------:R-:W-:Y:S01]  /*3010*/  F2FP.F16.F32.PACK_AB R0, RZ, R0 ;  /* 0x00000000ff00723e */ /* 0x000fe200000000ff */
[----:B------:R-:W-:Y:S06]  /*3020*/  BRA `(.L_x_20469) ;  /* 0x0000000400b87947 */ /* 0x000fec0003800000 */
.L_x_20476:
        /* <DEDUP_REMOVED lines=12> */
.L_x_20483:
        /* <DEDUP_REMOVED lines=21> */
.L_x_20487:
[----:B------:R-:W-:Y:S05]  /*3240*/  BSYNC B1 ;  /* 0x0000000000017941 */ /* 0x000fea0003800000 */
.L_x_20486:
[----:B------:R-:W-:Y:S01]  /*3250*/  LEA R3, R0, 0x3b800000, 0x17 ;  /* 0x3b80000000037811 */ /* 0x000fe200078eb8ff */
[----:B------:R-:W-:-:S05]  /*3260*/  IMAD.SHL.U32 R0, R2, 0x100000, RZ ;  /* 0x0010000002007824 */ /* 0x000fca00078e00ff */
[----:B------:R-:W-:-:S07]  /*3270*/  LOP3.LUT R0, R3, R0, R4, 0xfe, !PT ;  /* 0x0000000003007212 */ /* 0x000fce00078efe04 */
.L_x_20485:
[----:B------:R-:W-:Y:S05]  /*3280*/  BSYNC B0 ;  /* 0x0000000000007941 */ /* 0x000fea0003800000 */
.L_x_20484:
[----:B------:R-:W-:Y:S01]  /*3290*/  F2FP.F16.F32.PACK_AB R0, RZ, R0 ;  /* 0x00000000ff00723e */ /* 0x000fe200000000ff */
[----:B------:R-:W-:Y:S06]  /*32a0*/  BRA `(.L_x_20469) ;  /* 0x0000000400187947 */ /* 0x000fec0003800000 */
.L_x_20482:
        /* <DEDUP_REMOVED lines=21> */
.L_x_20491:
[----:B------:R-:W-:Y:S05]  /*3400*/  BSYNC B1 ;  /* 0x0000000000017941 */ /* 0x000fea0003800000 */
.L_x_20490:
[----:B------:R-:W-:Y:S01]  /*3410*/  LEA R3, R0, 0x37800000, 0x17 ;  /* 0x3780000000037811 */ /* 0x000fe200078eb8ff */
[----:B------:R-:W-:-:S05]  /*3420*/  IMAD.SHL.U32 R0, R2, 0x200000, RZ ;  /* 0x0020000002007824 */ /* 0x000fca00078e00ff */
[----:B------:R-:W-:-:S07]  /*3430*/  LOP3.LUT R0, R3, R0, R4, 0xfe, !PT ;  /* 0x0000000003007212 */ /* 0x000fce00078efe04 */
.L_x_20489:
[----:B------:R-:W-:Y:S05]  /*3440*/  BSYNC B0 ;  /* 0x0000000000007941 */ /* 0x000fea0003800000 */
.L_x_20488:
[----:B------:R-:W-:Y:S01]  /*3450*/  F2FP.F16.F32.PACK_AB R0, RZ, R0 ;  /* 0x00000000ff00723e */ /* 0x000fe200000000ff */
[----:B------:R-:W-:Y:S06]  /*3460*/  BRA `(.L_x_20469) ;  /* 0x0000000000a87947 */ /* 0x000fec0003800000 */
.L_x_20481:
        /* <DEDUP_REMOVED lines=14> */
.L_x_20495:
[----:B------:R-:W-:Y:S05]  /*3550*/  BSYNC B0 ;  /* 0x0000000000007941 */ /* 0x000fea0003800000 */
.L_x_20494:
[----:B------:R-:W-:Y:S01]  /*3560*/  F2FP.F16.F32.PACK_AB R0, RZ, R0 ;  /* 0x00000000ff00723e */ /* 0x000fe200000000ff */
[----:B------:R-:W-:Y:S06]  /*3570*/  BRA `(.L_x_20469) ;  /* 0x0000000000647947 */ /* 0x000fec0003800000 */
.L_x_20468:
        /* <DEDUP_REMOVED lines=16> */
.L_x_20496:
[----:B------:R-:W-:Y:S01]  /*3680*/  PRMT R0, RZ, 0x7610, R0 ;  /* 0x00007610ff007816 */ /* 0x000fe20000000000 */
[----:B------:R-:W-:Y:S06]  /*3690*/  BRA `(.L_x_20469) ;  /* 0x00000000001c7947 */ /* 0x000fec0003800000 */
.L_x_20493:
[----:B------:R-:W2:Y:S02]  /*36a0*/  LDG.E.64 R2, desc[UR36][R2.64] ;  /* 0x0000002402027981 */ /* 0x000ea4000c1e1b00 */
[----:B--2---:R-:W0:Y:S02]  /*36b0*/  I2F.U64 R0, R2 ;  /* 0x0000000200007312 */ /* 0x004e240000301000 */
[----:B0-----:R-:W-:Y:S01]  /*36c0*/  F2FP.F16.F32.PACK_AB R0, RZ, R0 ;  /* 0x00000000ff00723e */ /* 0x001fe200000000ff */
[----:B------:R-:W-:Y:S06]  /*36d0*/  BRA `(.L_x_20469) ;  /* 0x00000000000c7947 */ /* 0x000fec0003800000 */
.L_x_20492:
[----:B------:R-:W2:Y:S02]  /*36e0*/  LDG.E R2, desc[UR36][R2.64] ;  /* 0x0000002402027981 */ /* 0x000ea4000c1e1900 */
[----:B--2---:R-:W-:-:S04]  /*36f0*/  I2FP.F32.U32 R0, R2 ;  /* 0x0000000200007245 */ /* 0x004fc80000201000 */
[----:B------:R-:W-:-:S07]  /*3700*/  F2FP.F16.F32.PACK_AB R0, RZ, R0 ;  /* 0x00000000ff00723e */ /* 0x000fce00000000ff */
.L_x_20469:
[----:B01---5:R-:W-:Y:S01]  /*3710*/  HADD2.F32 R2, -RZ, R19.H0_H0 ;  /* 0x20000013ff027230 */ /* 0x023fe20000004100 */
[----:B------:R-:W-:Y:S01]  /*3720*/  BSSY B0, `(.L_x_20497) ;  /* 0x0000020000007945 */ /* 0x000fe20003800000 */
[----:B------:R-:W-:-:S03]  /*3730*/  HADD2.F32 R3, -RZ, R0.H0_H0 ;  /* 0x20000000ff037230 */ /* 0x000fc60000004100 */
[----:B------:R-:W-:Y:S02]  /*3740*/  FSETP.NEU.FTZ.AND P0, PT, R2, R2, PT ;  /* 0x000000020200720b */ /* 0x000fe40003f1d000 */
[----:B------:R-:W-:-:S04]  /*3750*/  FSETP.NEU.FTZ.AND P1, PT, R3, R3, PT ;  /* 0x000000030300720b */ /* 0x000fc80003f3d000 */
[----:B------:R-:W-:-:S13]  /*3760*/  PLOP3.LUT P0, PT, P0, P1, PT, 0xa8, 0x0 ;  /* 0x000000000000781c */ /* 0x000fda0000703570 */
[----:B------:R-:W-:Y:S05]  /*3770*/  @P0 BRA `(.L_x_20498) ;  /* 0x00000000005c0947 */ /* 0x000fea0003800000 */
[----:B------:R-:W-:Y:S02]  /*3780*/  PRMT R2, R0, 0x9910, RZ ;  /* 0x0000991000027816 */ /* 0x000fe400000000ff */
[----:B------:R-:W-:-:S04]  /*3790*/  PRMT R3, R19, 0x9910, RZ ;  /* 0x0000991013037816 */ /* 0x000fc800000000ff */
[----:B------:R-:W-:-:S13]  /*37a0*/  ISETP.NE.AND P0, PT, R3, R2, PT ;  /* 0x000000020300720c */ /* 0x000fda0003f05270 */
[----:B------:R-:W-:Y:S05]  /*37b0*/  @!P0 BRA `(.L_x_20499) ;  /* 0x0000000000588947 */ /* 0x000fea0003800000 */
[C---:B------:R-:W-:Y:S02]  /*37c0*/  LOP3.LUT P0, RZ, R19.reuse, 0x7fff, RZ, 0xc0, !PT ;  /* 0x00007fff13ff7812 */ /* 0x040fe4000780c0ff */
[----:B------:R-:W-:Y:S02]  /*37d0*/  LOP3.LUT R2, R19, 0x7fff, RZ, 0xc0, !PT ;  /* 0x00007fff13027812 */ /* 0x000fe400078ec0ff */
[----:B------:R-:W-:-:S09]  /*37e0*/  LOP3.LUT R3, R0, 0x7fff, RZ, 0xc0, !PT ;  /* 0x00007fff00037812 */ /* 0x000fd200078ec0ff */
[----:B------:R-:W-:Y:S05]  /*37f0*/  @P0 BRA `(.L_x_20500) ;  /* 0x00000000001c0947 */ /* 0x000fea0003800000 */
[----:B------:R-:W-:Y:S02]  /*3800*/  ISETP.NE.AND P0, PT, R3, RZ, PT ;  /* 0x000000ff0300720c */ /* 0x000fe40003f05270 */
[----:B------:R-:W-:-:S11]  /*3810*/  PRMT R19, R0, 0x7610, R19 ;  /* 0x0000761000137816 */ /* 0x000fd60000000013 */
[----:B------:R-:W-:Y:S05]  /*3820*/  @!P0 BRA `(.L_x_20499) ;  /* 0x00000000003c8947 */ /* 0x000fea0003800000 */
[----:B------:R-:W-:-:S04]  /*3830*/  LOP3.LUT R0, R0, 0x8000, RZ, 0xc0, !PT ;  /* 0x0000800000007812 */ /* 0x000fc800078ec0ff */
[----:B------:R-:W-:-:S04]  /*3840*/  LOP3.LUT R0, R0, 0x1, RZ, 0xfc, !PT ;  /* 0x0000000100007812 */ /* 0x000fc800078efcff */
[----:B------:R-:W-:Y:S01]  /*3850*/  PRMT R19, R0, 0x7610, R19 ;  /* 0x0000761000137816 */ /* 0x000fe20000000013 */
[----:B------:R-:W-:Y:S06]  /*3860*/  BRA `(.L_x_20499) ;  /* 0x00000000002c7947 */ /* 0x000fec0003800000 */
.L_x_20500:
[----:B------:R-:W-:-:S04]  /*3870*/  LOP3.LUT R0, R0, R19, RZ, 0x3c, !PT ;  /* 0x0000001300007212 */ /* 0x000fc800078e3cff */
[----:B------:R-:W-:-:S04]  /*3880*/  PRMT R0, R0, 0x9910, RZ ;  /* 0x0000991000007816 */ /* 0x000fc800000000ff */
[----:B------:R-:W-:Y:S01]  /*3890*/  ISETP.GE.AND P0, PT, R0, RZ, PT ;  /* 0x000000ff0000720c */ /* 0x000fe20003f06270 */
[----:B------:R-:W-:-:S03]  /*38a0*/  VIADD R0, R19, 0xffff ;  /* 0x0000ffff13007836 */ /* 0x000fc60000000000 */
[----:B------:R-:W-:-:S13]  /*38b0*/  ISETP.GT.U32.OR P0, PT, R2, R3, !P0 ;  /* 0x000000030200720c */ /* 0x000fda0004704470 */
[----:B------:R-:W-:-:S05]  /*38c0*/  @!P0 VIADD R0, R19, 0x1 ;  /* 0x0000000113008836 */ /* 0x000fca0000000000 */
[----:B------:R-:W-:Y:S01]  /*38d0*/  PRMT R19, R0, 0x7610, R19 ;  /* 0x0000761000137816 */ /* 0x000fe20000000013 */
[----:B------:R-:W-:Y:S06]  /*38e0*/  BRA `(.L_x_20499) ;  /* 0x00000000000c7947 */ /* 0x000fec0003800000 */
.L_x_20498:
[----:B------:R-:W-:-:S05]  /*38f0*/  FADD.FTZ R2, R2, R3 ;  /* 0x0000000302027221 */ /* 0x000fca0000010000 */
[----:B------:R-:W-:-:S04]  /*3900*/  F2FP.F16.F32.PACK_AB R2, RZ, R2 ;  /* 0x00000002ff02723e */ /* 0x000fc800000000ff */
[----:B------:R-:W-:-:S07]  /*3910*/  PRMT R19, R2, 0x7610, R19 ;  /* 0x0000761002137816 */ /* 0x000fce0000000013 */
.L_x_20499:
[----:B------:R-:W-:Y:S05]  /*3920*/  BSYNC B0 ;  /* 0x0000000000007941 */ /* 0x000fea0003800000 */
.L_x_20497:
[----:B------:R-:W0:Y:S02]  /*3930*/  LDC.U8 R2, c[0x0][0x491] ;  /* 0x00012440ff027b82 */ /* 0x000e240000000000 */
        /* <DEDUP_REMOVED lines=15> */
.L_x_20504:
[----:B------:R-:W-:-:S06]  /*3a30*/  HADD2.F32 R3, -RZ, R19.H0_H0 ;  /* 0x20000013ff037230 */ /* 0x000fcc0000004100 */
[----:B------:R-:W0:Y:S02]  /*3a40*/  F2I.S64.TRUNC R2, R3 ;  /* 0x0000000300027311 */ /* 0x000e24000020d900 */
[----:B0-----:R1:W-:Y:S01]  /*3a50*/  STG.E.U8 desc[UR36][R16.64], R2 ;  /* 0x0000000210007986 */ /* 0x0013e2000c101124 */
[----:B------:R-:W-:Y:S05]  /*3a60*/  BRA `(.L_x_20506) ;  /* 0x0000000c00847947 */ /* 0x000fea0003800000 */
.L_x_20503:
        /* <DEDUP_REMOVED lines=10> */
.L_x_20508:
[----:B------:R-:W-:-:S06]  /*3b10*/  HADD2.F32 R19, -RZ, R19.H0_H0 ;  /* 0x20000013ff137230 */ /* 0x000fcc0000004100 */
[----:B------:R-:W0:Y:S02]  /*3b20*/  F2I.FTZ.TRUNC.NTZ R19, R19 ;  /* 0x0000001300137305 */ /* 0x000e24000021f100 */
[----:B0-----:R3:W-:Y:S01]  /*3b30*/  STG.E desc[UR36][R16.64], R19 ;  /* 0x0000001310007986 */ /* 0x0017e2000c101924 */
[----:B------:R-:W-:Y:S05]  /*3b40*/  BRA `(.L_x_20506) ;  /* 0x0000000c004c7947 */ /* 0x000fea0003800000 */
.L_x_20507:
[----:B------:R-:W-:-:S06]  /*3b50*/  HADD2.F32 R19, -RZ, R19.H0_H0 ;  /* 0x20000013ff137230 */ /* 0x000fcc0000004100 */
[----:B------:R-:W0:Y:S02]  /*3b60*/  F2I.FTZ.TRUNC.NTZ R19, R19 ;  /* 0x0000001300137305 */ /* 0x000e24000021f100 */
[----:B0-----:R2:W-:Y:S01]  /*3b70*/  STG.E.U16 desc[UR36][R16.64], R19 ;  /* 0x0000001310007986 */ /* 0x0015e2000c101524 */
[----:B------:R-:W-:Y:S05]  /*3b80*/  BRA `(.L_x_20506) ;  /* 0x0000000c003c7947 */ /* 0x000fea0003800000 */
.L_x_20502:
        /* <DEDUP_REMOVED lines=9> */
.L_x_20510:
[----:B------:R0:W-:Y:S01]  /*3c20*/  STG.E.U16 desc[UR36][R16.64], R19 ;  /* 0x0000001310007986 */ /* 0x0001e2000c101524 */
[----:B------:R-:W-:Y:S05]  /*3c30*/  BRA `(.L_x_20506) ;  /* 0x0000000c00107947 */ /* 0x000fea0003800000 */
.L_x_20509:
        /* <DEDUP_REMOVED lines=10> */
.L_x_20512:
[----:B------:R-:W-:-:S05]  /*3ce0*/  HADD2.F32 R0, -RZ, R19.H0_H0 ;  /* 0x20000013ff007230 */ /* 0x000fca0000004100 */
[----:B------:R-:W-:-:S04]  /*3cf0*/  F2FP.F16.F32.PACK_AB R0, RZ, R0 ;  /* 0x00000000ff00723e */ /* 0x000fc800000000ff */
[----:B------:R-:W-:-:S05]  /*3d00*/  PRMT R0, R0, 0x5410, RZ ;  /* 0x0000541000007816 */ /* 0x000fca00000000ff */
[----:B------:R0:W-:Y:S01]  /*3d10*/  STG.E desc[UR36][R16.64], R0 ;  /* 0x0000000010007986 */ /* 0x0001e2000c101924 */
[----:B------:R-:W-:Y:S05]  /*3d20*/  BRA `(.L_x_20506) ;  /* 0x0000000800d47947 */ /* 0x000fea0003800000 */
.L_x_20511:
[----:B------:R-:W-:-:S05]  /*3d30*/  HADD2.F32 R2, -RZ, R19.H0_H0 ;  /* 0x20000013ff027230 */ /* 0x000fca0000004100 */
[----:B------:R-:W-:-:S06]  /*3d40*/  FMUL.FTZ R2, R2, 1 ;  /* 0x3f80000002027820 */ /* 0x000fcc0000410000 */
[----:B------:R-:W0:Y:S02]  /*3d50*/  F2F.F64.F32 R2, R2 ;  /* 0x0000000200027310 */ /* 0x000e240000201800 */
[----:B0-----:R0:W-:Y:S01]  /*3d60*/  STG.E.64 desc[UR36][R16.64], R2 ;  /* 0x0000000210007986 */ /* 0x0011e2000c101b24 */
[----:B------:R-:W-:Y:S05]  /*3d70*/  BRA `(.L_x_20506) ;  /* 0x0000000800c07947 */ /* 0x000fea0003800000 */
.L_x_20501:
        /* <DEDUP_REMOVED lines=13> */
.L_x_20515:
[----:B------:R-:W-:Y:S01]  /*3e50*/  HADD2.F32 R19, -RZ, R19.H0_H0 ;  /* 0x20000013ff137230 */ /* 0x000fe20000004100 */
[----:B------:R-:W-:-:S04]  /*3e60*/  CS2R R6, SRZ ;  /* 0x0000000000067805 */ /* 0x000fc8000001ff00 */
[----:B------:R-:W-:-:S06]  /*3e70*/  FMUL.FTZ R4, R19, 1 ;  /* 0x3f80000013047820 */ /* 0x000fcc0000410000 */
[----:B------:R-:W0:Y:S02]  /*3e80*/  F2F.F64.F32 R4, R4 ;  /* 0x0000000400047310 */ /* 0x000e240000201800 */
[----:B0-----:R0:W-:Y:S01]  /*3e90*/  STG.E.128 desc[UR36][R16.64], R4 ;  /* 0x0000000410007986 */ /* 0x0011e2000c101d24 */
[----:B------:R-:W-:Y:S05]  /*3ea0*/  BRA `(.L_x_20506) ;  /* 0x0000000800747947 */ /* 0x000fea0003800000 */
.L_x_20514:
        /* <DEDUP_REMOVED lines=21> */
.L_x_20519:
[----:B------:R-:W-:Y:S05]  /*4000*/  BSYNC B0 ;  /* 0x0000000000007941 */ /* 0x000fea0003800000 */
.L_x_20518:
[----:B------:R-:W-:-:S05]  /*4010*/  LOP3.LUT R3, R0, R3, RZ, 0xfc, !PT ;  /* 0x0000000300037212 */ /* 0x000fca00078efcff */
[----:B------:R0:W-:Y:S01]  /*4020*/  STG.E.U8 desc[UR36][R16.64], R3 ;  /* 0x0000000310007986 */ /* 0x0001e2000c101124 */
[----:B------:R-:W-:Y:S05]  /*4030*/  BRA `(.L_x_20506) ;  /* 0x0000000800107947 */ /* 0x000fea0003800000 */
.L_x_20517:
        /* <DEDUP_REMOVED lines=13> */
.L_x_20521:
[----:B------:R-:W-:Y:S01]  /*4110*/  IMAD.MOV.U32 R0, RZ, RZ, 0x7f ;  /* 0x0000007fff007424 */ /* 0x000fe200078e00ff */
[----:B------:R-:W-:-:S04]  /*4120*/  ISETP.GT.U32.AND P0, PT, R2, 0x7f800000, PT ;  /* 0x7f8000000200780c */ /* 0x000fc80003f04070 */
[----:B------:R-:W-:-:S09]  /*4130*/  SEL R0, R0, 0x7c, P0 ;  /* 0x0000007c00007807 */ /* 0x000fd20000000000 */
.L_x_20522:
[----:B------:R-:W-:Y:S05]  /*4140*/  BSYNC B0 ;  /* 0x0000000000007941 */ /* 0x000fea0003800000 */
.L_x_20520:
[----:B------:R-:W-:-:S04]  /*4150*/  LOP3.LUT R2, R19, 0x80000000, RZ, 0xc0, !PT ;  /* 0x8000000013027812 */ /* 0x000fc800078ec0ff */
[----:B------:R-:W-:-:S04]  /*4160*/  SHF.R.U32.HI R3, RZ, 0x18, R2 ;  /* 0x00000018ff037819 */ /* 0x000fc80000011602 */
[----:B------:R-:W-:-:S05]  /*4170*/  LOP3.LUT R3, R0, R3, RZ, 0xfc, !PT ;  /* 0x0000000300037212 */ /* 0x000fca00078efcff */
[----:B------:R0:W-:Y:S01]  /*4180*/  STG.E.U8 desc[UR36][R16.64], R3 ;  /* 0x0000000310007986 */ /* 0x0001e2000c101124 */
[----:B------:R-:W-:Y:S05]  /*4190*/  BRA `(.L_x_20506) ;  /* 0x0000000400b87947 */ /* 0x000fea0003800000 */
.L_x_20516:
[----:B------:R-:W-:-:S05]  /*41a0*/  HADD2.F32 R0, -RZ, R19.H0_H0 ;  /* 0x20000013ff007230 */ /* 0x000fca0000004100 */
[----:B------:R-:W-:-:S05]  /*41b0*/  F2FP.BF16.F32.PACK_AB R0, RZ, R0 ;  /* 0x00000000ff00723e */ /* 0x000fca00000010ff */
[----:B------:R0:W-:Y:S01]  /*41c0*/  STG.E.U16 desc[UR36][R16.64], R0 ;  /* 0x0000000010007986 */ /* 0x0001e2000c101524 */
[----:B------:R-:W-:Y:S05]  /*41d0*/  BRA `(.L_x_20506) ;  /* 0x0000000400a87947 */ /* 0x000fea0003800000 */
.L_x_20513:
        /* <DEDUP_REMOVED lines=12> */
.L_x_20525:
        /* <DEDUP_REMOVED lines=17> */
.L_x_20528:
[----:B------:R-:W-:-:S04]  /*43b0*/  LOP3.LUT R2, R19, 0x80000000, RZ, 0xc0, !PT ;  /* 0x8000000013027812 */ /* 0x000fc800078ec0ff */
[----:B------:R-:W-:-:S04]  /*43c0*/  SHF.R.U32.HI R3, RZ, 0x18, R2 ;  /* 0x00000018ff037819 */ /* 0x000fc80000011602 */
[----:B------:R-:W-:-:S04]  /*43d0*/  LOP3.LUT R0, R0, R3, RZ, 0xfc, !PT ;  /* 0x0000000300007212 */ /* 0x000fc800078efcff */
[----:B------:R-:W-:-:S07]  /*43e0*/  PRMT R8, R0, 0x7610, R8 ;  /* 0x0000761000087816 */ /* 0x000fce0000000008 */
.L_x_20527:
[----:B------:R-:W-:Y:S05]  /*43f0*/  BSYNC B0 ;  /* 0x0000000000007941 */ /* 0x000fea0003800000 */
.L_x_20526:
[----:B------:R0:W-:Y:S01]  /*4400*/  STG.E.U8 desc[UR36][R16.64], R8 ;  /* 0x0000000810007986 */ /* 0x0001e2000c101124 */
[----:B------:R-:W-:Y:S05]  /*4410*/  BRA `(.L_x_20506) ;  /* 0x0000000400187947 */ /* 0x000fea0003800000 */
.L_x_20524:
        /* <DEDUP_REMOVED lines=17> */
.L_x_20531:
[----:B------:R-:W-:-:S04]  /*4530*/  LOP3.LUT R2, R19, 0x80000000, RZ, 0xc0, !PT ;  /* 0x8000000013027812 */ /* 0x000fc800078ec0ff */
[----:B------:R-:W-:-:S04]  /*4540*/  SHF.R.U32.HI R3, RZ, 0x18, R2 ;  /* 0x00000018ff037819 */ /* 0x000fc80000011602 */
[----:B------:R-:W-:-:S04]  /*4550*/  LOP3.LUT R0, R0, R3, RZ, 0xfc, !PT ;  /* 0x0000000300007212 */ /* 0x000fc800078efcff */
[----:B------:R-:W-:-:S07]  /*4560*/  PRMT R8, R0, 0x7610, R8 ;  /* 0x0000761000087816 */ /* 0x000fce0000000008 */
.L_x_20530:
[----:B------:R-:W-:Y:S05]  /*4570*/  BSYNC B0 ;  /* 0x0000000000007941 */ /* 0x000fea0003800000 */
.L_x_20529:
[----:B------:R0:W-:Y:S01]  /*4580*/  STG.E.U8 desc[UR36][R16.64], R8 ;  /* 0x0000000810007986 */ /* 0x0001e2000c101124 */
[----:B------:R-:W-:Y:S05]  /*4590*/  BRA `(.L_x_20506) ;  /* 0x0000000000b87947 */ /* 0x000fea0003800000 */
.L_x_20523:
        /* <DEDUP_REMOVED lines=22> */
.L_x_20505:
        /* <DEDUP_REMOVED lines=16> */
.L_x_20534:
[----:B------:R-:W-:Y:S05]  /*4800*/  BRA `(.L_x_20506) ;  /* 0x00000000001c7947 */ /* 0x000fea0003800000 */
.L_x_20533:
[----:B------:R-:W-:-:S06]  /*4810*/  HADD2.F32 R2, -RZ, R19.H0_H0 ;  /* 0x20000013ff027230 */ /* 0x000fcc0000004100 */
[----:B------:R-:W0:Y:S02]  /*4820*/  F2I.U64.TRUNC R2, R2 ;  /* 0x0000000200027311 */ /* 0x000e24000020d800 */
[----:B0-----:R0:W-:Y:S01]  /*4830*/  STG.E.64 desc[UR36][R16.64], R2 ;  /* 0x0000000210007986 */ /* 0x0011e2000c101b24 */
[----:B------:R-:W-:Y:S05]  /*4840*/  BRA `(.L_x_20506) ;  /* 0x00000000000c7947 */ /* 0x000fea0003800000 */
.L_x_20532:
[----:B------:R-:W-:-:S06]  /*4850*/  HADD2.F32 R19, -RZ, R19.H0_H0 ;  /* 0x20000013ff137230 */ /* 0x000fcc0000004100 */
[----:B------:R-:W0:Y:S02]  /*4860*/  F2I.FTZ.U32.TRUNC.NTZ R19, R19 ;  /* 0x0000001300137305 */ /* 0x000e24000021f000 */
[----:B0-----:R0:W-:Y:S02]  /*4870*/  STG.E desc[UR36][R16.64], R19 ;  /* 0x0000001310007986 */ /* 0x0011e4000c101924 */
.L_x_20506:
[----:B------:R-:W-:-:S04]  /*4880*/  IMAD R18, R18, 0x200, R23 ;  /* 0x0000020012127824 */ /* 0x000fc800078e0217 */
[----:B0-23--:R-:W-:-:S07]  /*4890*/  VIADD R19, R18, 0x80 ;  /* 0x0000008012137836 */ /* 0x00dfce0000000000 */
.L_x_20429:
[----:B------:R-:W-:Y:S05]  /*48a0*/  BSYNC B6 ;  /* 0x0000000000067941 */ /* 0x000fea0003800000 */
.L_x_20428:
[----:B------:R-:W-:Y:S01]  /*48b0*/  ULDC UR4, c[0x0][0x210] ;  /* 0x0000840000047ab9 */ /* 0x000fe20000000800 */
[----:B------:R-:W-:Y:S01]  /*48c0*/  BSSY B6, `(.L_x_20535) ;  /* 0x0000481000067945 */ /* 0x000fe20003800000 */
[----:B------:R-:W-:-:S13]  /*48d0*/  ISETP.GE.AND P0, PT, R19, UR4, PT ;  /* 0x0000000413007c0c */ /* 0x000fda000bf06270 */
[----:B------:R-:W-:Y:S05]  /*48e0*/  @P0 BRA `(.L_x_20536) ;  /* 0x0000004400f80947 */ /* 0x000fea0003800000 */
[----:B------:R-:W0:Y:S01]  /*48f0*/  LDC R6, c[0x0][0x218] ;  /* 0x00008600ff067b82 */ /* 0x000e220000000800 */
[----:B------:R-:W-:Y:S02]  /*4900*/  IMAD.MOV.U32 R18, RZ, RZ, RZ ;  /* 0x000000ffff127224 */ /* 0x000fe400078e00ff */
[----:B------:R-:W-:Y:S02]  /*4910*/  IMAD.MOV.U32 R0, RZ, RZ, RZ ;  /* 0x000000ffff007224 */ /* 0x000fe400078e00ff */
[----:B-1--4-:R-:W-:Y:S01]  /*4920*/  IMAD.MOV.U32 R16, RZ, RZ, RZ ;  /* 0x000000ffff107224 */ /* 0x012fe200078e00ff */
        /* <DEDUP_REMOVED lines=350> */
.L_x_20537:
        /* <DEDUP_REMOVED lines=23> */
.L_x_20541:
[----:B------:R-:W2:Y:S02]  /*6080*/  LDG.E.U8 R2, desc[UR36][R2.64] ;  /* 0x0000002402027981 */ /* 0x000ea4000c1e1100 */
[----:B--2---:R-:W-:-:S04]  /*6090*/  I2FP.F32.U32 R0, R2 ;  /* 0x0000000200007245 */ /* 0x004fc80000201000 */
[----:B------:R-:W-:-:S04]  /*60a0*/  F2FP.F16.F32.PACK_AB R0, RZ, R0 ;  /* 0x00000000ff00723e */ /* 0x000fc800000000ff */
[----:B------:R-:W-:Y:S01]  /*60b0*/  PRMT R23, R0, 0x7610, R23 ;  /* 0x0000761000177816 */ /* 0x000fe20000000017 */
[----:B------:R-:W-:Y:S06]  /*60c0*/  BRA `(.L_x_20543) ;  /* 0x0000000c00bc7947 */ /* 0x000fec0003800000 */
.L_x_20540:
        /* <DEDUP_REMOVED lines=11> */
.L_x_20545:
[----:B------:R-:W2:Y:S02]  /*6180*/  LDG.E R2, desc[UR36][R2.64] ;  /* 0x0000002402027981 */ /* 0x000ea4000c1e1900 */
[----:B--2---:R-:W-:-:S04]  /*6190*/  I2FP.F32.S32 R0, R2 ;  /* 0x0000000200007245 */ /* 0x004fc80000201400 */
[----:B------:R-:W-:-:S04]  /*61a0*/  F2FP.F16.F32.PACK_AB R0, RZ, R0 ;  /* 0x00000000ff00723e */ /* 0x000fc800000000ff */
[----:B------:R-:W-:Y:S01]  /*61b0*/  PRMT R23, R0, 0x7610, R23 ;  /* 0x0000761000177816 */ /* 0x000fe20000000017 */
[----:B------:R-:W-:Y:S06]  /*61c0*/  BRA `(.L_x_20543) ;  /* 0x0000000c007c7947 */ /* 0x000fec0003800000 */
.L_x_20544:
[----:B------:R-:W2:Y:S02]  /*61d0*/  LDG.E.U16 R2, desc[UR36][R2.64] ;  /* 0x0000002402027981 */ /* 0x000ea4000c1e1500 */
[----:B--2---:R-:W0:Y:S02]  /*61e0*/  I2F.S16 R0, R2 ;  /* 0x0000000200007306 */ /* 0x004e240000101400 */
[----:B0-----:R-:W-:-:S04]  /*61f0*/  F2FP.F16.F32.PACK_AB R0, RZ, R0 ;  /* 0x00000000ff00723e */ /* 0x001fc800000000ff */
[----:B------:R-:W-:Y:S01]  /*6200*/  PRMT R23, R0, 0x7610, R23 ;  /* 0x0000761000177816 */ /* 0x000fe20000000017 */
[----:B------:R-:W-:Y:S06]  /*6210*/  BRA `(.L_x_20543) ;  /* 0x0000000c00687947 */ /* 0x000fec0003800000 */
.L_x_20539:
        /* <DEDUP_REMOVED lines=9> */
.L_x_20547:
[----:B------:R1:W5:Y:S01]  /*62b0*/  LDG.E.U16 R23, desc[UR36][R2.64] ;  /* 0x0000002402177981 */ /* 0x000362000c1e1500 */
[----:B------:R-:W-:Y:S05]  /*62c0*/  BRA `(.L_x_20543) ;  /* 0x0000000c003c7947 */ /* 0x000fea0003800000 */
.L_x_20546:
        /* <DEDUP_REMOVED lines=9> */
.L_x_20549:
[----:B------:R0:W5:Y:S01]  /*6360*/  LDG.E.U16 R23, desc[UR36][R2.64] ;  /* 0x0000002402177981 */ /* 0x000162000c1e1500 */
[----:B------:R-:W-:Y:S05]  /*6370*/  BRA `(.L_x_20543) ;  /* 0x0000000c00107947 */ /* 0x000fea0003800000 */
.L_x_20548:
        /* <DEDUP_REMOVED lines=9> */
.L_x_20538:
        /* <DEDUP_REMOVED lines=14> */
.L_x_20552:
        /* <DEDUP_REMOVED lines=9> */
.L_x_20551:
        /* <DEDUP_REMOVED lines=28> */
.L_x_20554:
        /* <DEDUP_REMOVED lines=15> */
.L_x_20553:
[----:B------:R-:W2:Y:S02]  /*6830*/  LDG.E.U16 R0, desc[UR36][R2.64] ;  /* 0x0000002402007981 */ /* 0x000ea4000c1e1500 */
[----:B--2---:R-:W-:-:S05]  /*6840*/  IMAD.U32 R0, R0, 0x10000, RZ ;  /* 0x0001000000007824 */ /* 0x004fca00078e00ff */
[----:B------:R-:W-:-:S04]  /*6850*/  F2FP.F16.F32.PACK_AB R0, RZ, R0 ;  /* 0x00000000ff00723e */ /* 0x000fc800000000ff */
[----:B------:R-:W-:Y:S01]  /*6860*/  PRMT R23, R0, 0x7610, R23 ;  /* 0x0000761000177816 */ /* 0x000fe20000000017 */
[----:B------:R-:W-:Y:S06]  /*6870*/  BRA `(.L_x_20543) ;  /* 0x0000000400d07947 */ /* 0x000fec0003800000 */
.L_x_20550:
        /* <DEDUP_REMOVED lines=13> */
.L_x_20557:
        /* <DEDUP_REMOVED lines=21> */
.L_x_20561:
[----:B------:R-:W-:Y:S05]  /*6aa0*/  BSYNC B1 ;  /* 0x0000000000017941 */ /* 0x000fea0003800000 */
.L_x_20560:
[----:B------:R-:W-:Y:S01]  /*6ab0*/  LEA R3, R0, 0x3b800000, 0x17 ;  /* 0x3b80000000037811 */ /* 0x000fe200078eb8ff */
[----:B------:R-:W-:-:S05]  /*6ac0*/  IMAD.SHL.U32 R0, R2, 0x100000, RZ ;  /* 0x0010000002007824 */ /* 0x000fca00078e00ff */
[----:B------:R-:W-:-:S07]  /*6ad0*/  LOP3.LUT R0, R3, R0, R4, 0xfe, !PT ;  /* 0x0000000003007212 */ /* 0x000fce00078efe04 */
.L_x_20559:
[----:B------:R-:W-:Y:S05]  /*6ae0*/  BSYNC B0 ;  /* 0x0000000000007941 */ /* 0x000fea0003800000 */
.L_x_20558:
[----:B------:R-:W-:-:S04]  /*6af0*/  F2FP.F16.F32.PACK_AB R0, RZ, R0 ;  /* 0x00000000ff00723e */ /* 0x000fc800000000ff */
[----:B------:R-:W-:Y:S01]  /*6b00*/  PRMT R23, R0, 0x7610, R23 ;  /* 0x0000761000177816 */ /* 0x000fe20000000017 */
[----:B------:R-:W-:Y:S06]  /*6b10*/  BRA `(.L_x_20543) ;  /* 0x0000000400287947 */ /* 0x000fec0003800000 */
.L_x_20556:
        /* <DEDUP_REMOVED lines=21> */
.L_x_20565:
[----:B------:R-:W-:Y:S05]  /*6c70*/  BSYNC B1 ;  /* 0x0000000000017941 */ /* 0x000fea0003800000 */
.L_x_20564:
[----:B------:R-:W-:Y:S01]  /*6c80*/  LEA R3, R0, 0x37800000, 0x17 ;  /* 0x3780000000037811 */ /* 0x000fe200078eb8ff */
[----:B------:R-:W-:-:S05]  /*6c90*/  IMAD.SHL.U32 R0, R2, 0x200000, RZ ;  /* 0x0020000002007824 */ /* 0x000fca00078e00ff */
[----:B------:R-:W-:-:S07]  /*6ca0*/  LOP3.LUT R0, R3, R0, R4, 0xfe, !PT ;  /* 0x0000000003007212 */ /* 0x000fce00078efe04 */
.L_x_20563:
[----:B------:R-:W-:Y:S05]  /*6cb0*/  BSYNC B0 ;  /* 0x0000000000007941 */ /* 0x000fea0003800000 */
.L_x_20562:
[----:B------:R-:W-:-:S04]  /*6cc0*/  F2FP.F16.F32.PACK_AB R0, RZ, R0 ;  /* 0x00000000ff00723e */ /* 0x000fc800000000ff */
[----:B------:R-:W-:Y:S01]  /*6cd0*/  PRMT R23, R0, 0x7610, R23 ;  /* 0x0000761000177816 */ /* 0x000fe20000000017 */
[----:B------:R-:W-:Y:S06]  /*6ce0*/  BRA `(.L_x_20543) ;  /* 0x0000000000b47947 */ /* 0x000fec0003800000 */
.L_x_20555:
        /* <DEDUP_REMOVED lines=14> */
.L_x_20569:
[----:B------:R-:W-:Y:S05]  /*6dd0*/  BSYNC B0 ;  /* 0x0000000000007941 */ /* 0x000fea0003800000 */
.L_x_20568:
[----:B------:R-:W-:-:S04]  /*6de0*/  F2FP.F16.F32.PACK_AB R0, RZ, R0 ;  /* 0x00000000ff00723e */ /* 0x000fc800000000ff */
[----:B------:R-:W-:Y:S01]  /*6df0*/  PRMT R23, R0, 0x7610, R23 ;  /* 0x0000761000177816 */ /* 0x000fe20000000017 */
[----:B------:R-:W-:Y:S06]  /*6e00*/  BRA `(.L_x_20543) ;  /* 0x00000000006c7947 */ /* 0x000fec0003800000 */
.L_x_20542:
        /* <DEDUP_REMOVED lines=16> */
.L_x_20570:
[----:B------:R-:W-:Y:S01]  /*6f10*/  PRMT R23, RZ, 0x7610, R23 ;  /* 0x00007610ff177816 */ /* 0x000fe20000000017 */
[----:B------:R-:W-:Y:S06]  /*6f20*/  BRA `(.L_x_20543) ;  /* 0x0000000000247947 */ /* 0x000fec0003800000 */
.L_x_20567:
[----:B------:R-:W2:Y:S02]  /*6f30*/  LDG.E.64 R2, desc[UR36][R2.64] ;  /* 0x0000002402027981 */ /* 0x000ea4000c1e1b00 */
[----:B--2---:R-:W0:Y:S02]  /*6f40*/  I2F.U64 R0, R2 ;  /* 0x0000000200007312 */ /* 0x004e240000301000 */
[----:B0-----:R-:W-:-:S04]  /*6f50*/  F2FP.F16.F32.PACK_AB R0, RZ, R0 ;  /* 0x00000000ff00723e */ /* 0x001fc800000000ff */
[----:B------:R-:W-:Y:S01]  /*6f60*/  PRMT R23, R0, 0x7610, R23 ;  /* 0x0000761000177816 */ /* 0x000fe20000000017 */
[----:B------:R-:W-:Y:S06]  /*6f70*/  BRA `(.L_x_20543) ;  /* 0x0000000000107947 */ /* 0x000fec0003800000 */
.L_x_20566:
[----:B------:R-:W2:Y:S02]  /*6f80*/  LDG.E R2, desc[UR36][R2.64] ;  /* 0x0000002402027981 */ /* 0x000ea4000c1e1900 */
[----:B--2---:R-:W-:-:S04]  /*6f90*/  I2FP.F32.U32 R0, R2 ;  /* 0x0000000200007245 */ /* 0x004fc80000201000 */
[----:B------:R-:W-:-:S04]  /*6fa0*/  F2FP.F16.F32.PACK_AB R0, RZ, R0 ;  /* 0x00000000ff00723e */ /* 0x000fc800000000ff */
[----:B------:R-:W-:-:S07]  /*6fb0*/  PRMT R23, R0, 0x7610, R23 ;  /* 0x0000761000177816 */ /* 0x000fce0000000017 */
.L_x_20543:
        /* <DEDUP_REMOVED lines=19> */
.L_x_20574:
[----:B------:R-:W2:Y:S02]  /*70f0*/  LDG.E.U8 R2, desc[UR36][R2.64] ;  /* 0x0000002402027981 */ /* 0x000ea4000c1e1100 */
[----:B--2---:R-:W-:-:S04]  /*7100*/  I2FP.F32.U32 R0, R2 ;  /* 0x0000000200007245 */ /* 0x004fc80000201000 */
[----:B------:R-:W-:Y:S01]  /*7110*/  F2FP.F16.F32.PACK_AB R0, RZ, R0 ;  /* 0x00000000ff00723e */ /* 0x000fe200000000ff */
[----:B------:R-:W-:Y:S06]  /*7120*/  BRA `(.L_x_20576) ;  /* 0x0000000c00887947 */ /* 0x000fec0003800000 */
.L_x_20573:
        /* <DEDUP_REMOVED lines=10> */
.L_x_20578:
[----:B------:R-:W2:Y:S02]  /*71d0*/  LDG.E R2, desc[UR36][R2.64] ;  /* 0x0000002402027981 */ /* 0x000ea4000c1e1900 */
[----:B--2---:R-:W-:-:S04]  /*71e0*/  I2FP.F32.S32 R0, R2 ;  /* 0x0000000200007245 */ /* 0x004fc80000201400 */
[----:B------:R-:W-:Y:S01]  /*71f0*/  F2FP.F16.F32.PACK_AB R0, RZ, R0 ;  /* 0x00000000ff00723e */ /* 0x000fe200000000ff */
[----:B------:R-:W-:Y:S06]  /*7200*/  BRA `(.L_x_20576) ;  /* 0x0000000c00507947 */ /* 0x000fec0003800000 */
.L_x_20577:
[----:B------:R-:W2:Y:S02]  /*7210*/  LDG.E.U16 R2, desc[UR36][R2.64] ;  /* 0x0000002402027981 */ /* 0x000ea4000c1e1500 */
[----:B--2---:R-:W0:Y:S02]  /*7220*/  I2F.S16 R0, R2 ;  /* 0x0000000200007306 */ /* 0x004e240000101400 */
[----:B0-----:R-:W-:Y:S01]  /*7230*/  F2FP.F16.F32.PACK_AB R0, RZ, R0 ;  /* 0x00000000ff00723e */ /* 0x001fe200000000ff */
[----:B------:R-:W-:Y:S06]  /*7240*/  BRA `(.L_x_20576) ;  /* 0x0000000c00407947 */ /* 0x000fec0003800000 */
.L_x_20572:
        /* <DEDUP_REMOVED lines=9> */
.L_x_20580:
[----:B------:R1:W5:Y:S01]  /*72e0*/  LDG.E.U16 R0, desc[UR36][R2.64] ;  /* 0x0000002402007981 */ /* 0x000362000c1e1500 */
[----:B------:R-:W-:Y:S05]  /*72f0*/  BRA `(.L_x_20576) ;  /* 0x0000000c00147947 */ /* 0x000fea0003800000 */
.L_x_20579:
        /* <DEDUP_REMOVED lines=9> */
.L_x_20582:
[----:B------:R0:W5:Y:S01]  /*7390*/  LDG.E.U16 R0, desc[UR36][R2.64] ;  /* 0x0000002402007981 */ /* 0x000162000c1e1500 */
[----:B------:R-:W-:Y:S05]  /*73a0*/  BRA `(.L_x_20576) ;  /* 0x0000000800e87947 */ /* 0x000fea0003800000 */
.L_x_20581:
        /* <DEDUP_REMOVED lines=8> */
.L_x_20571:
        /* <DEDUP_REMOVED lines=13> */
.L_x_20585:
        /* <DEDUP_REMOVED lines=8> */
.L_x_20584:
        /* <DEDUP_REMOVED lines=28> */
.L_x_20587:
        /* <DEDUP_REMOVED lines=15> */
.L_x_20586:
[----:B------:R-:W2:Y:S02]  /*7830*/  LDG.E.U16 R0, desc[UR36][R2.64] ;  /* 0x0000002402007981 */ /* 0x000ea4000c1e1500 */
[----:B--2---:R-:W-:-:S05]  /*7840*/  IMAD.U32 R0, R0, 0x10000, RZ ;  /* 0x0001000000007824 */ /* 0x004fca00078e00ff */
[----:B------:R-:W-:Y:S01]  /*7850*/  F2FP.F16.F32.PACK_AB R0, RZ, R0 ;  /* 0x00000000ff00723e */ /* 0x000fe200000000ff */
[----:B------:R-:W-:Y:S06]  /*7860*/  BRA `(.L_x_20576) ;  /* 0x0000000400b87947 */ /* 0x000fec0003800000 */
.L_x_20583:
        /* <DEDUP_REMOVED lines=12> */
.L_x_20590:
        /* <DEDUP_REMOVED lines=21> */
.L_x_20594:
[----:B------:R-:W-:Y:S05]  /*7a80*/  BSYNC B1 ;  /* 0x0000000000017941 */ /* 0x000fea0003800000 */
.L_x_20593:
[----:B------:R-:W-:Y:S01]  /*7a90*/  LEA R3, R0, 0x3b800000, 0x17 ;  /* 0x3b80000000037811 */ /* 0x000fe200078eb8ff */
[----:B------:R-:W-:-:S05]  /*7aa0*/  IMAD.SHL.U32 R0, R2, 0x100000, RZ ;  /* 0x0010000002007824 */ /* 0x000fca00078e00ff */
[----:B------:R-:W-:-:S07]  /*7ab0*/  LOP3.LUT R0, R3, R0, R4, 0xfe, !PT ;  /* 0x0000000003007212 */ /* 0x000fce00078efe04 */
.L_x_20592:
[----:B------:R-:W-:Y:S05]  /*7ac0*/  BSYNC B0 ;  /* 0x0000000000007941 */ /* 0x000fea0003800000 */
.L_x_20591:
[----:B------:R-:W-:Y:S01]  /*7ad0*/  F2FP.F16.F32.PACK_AB R0, RZ, R0 ;  /* 0x00000000ff00723e */ /* 0x000fe200000000ff */
[----:B------:R-:W-:Y:S06]  /*7ae0*/  BRA `(.L_x_20576) ;  /* 0x0000000400187947 */ /* 0x000fec0003800000 */
.L_x_20589:
        /* <DEDUP_REMOVED lines=21> */
.L_x_20598:
[----:B------:R-:W-:Y:S05]  /*7c40*/  BSYNC B1 ;  /* 0x0000000000017941 */ /* 0x000fea0003800000 */
.L_x_20597:
[----:B------:R-:W-:Y:S01]  /*7c50*/  LEA R3, R0, 0x37800000, 0x17 ;  /* 0x3780000000037811 */ /* 0x000fe200078eb8ff */
[----:B------:R-:W-:-:S05]  /*7c60*/  IMAD.SHL.U32 R0, R2, 0x200000, RZ ;  /* 0x0020000002007824 */ /* 0x000fca00078e00ff */
[----:B------:R-:W-:-:S07]  /*7c70*/  LOP3.LUT R0, R3, R0, R4, 0xfe, !PT ;  /* 0x0000000003007212 */ /* 0x000fce00078efe04 */
.L_x_20596:
[----:B------:R-:W-:Y:S05]  /*7c80*/  BSYNC B0 ;  /* 0x0000000000007941 */ /* 0x000fea0003800000 */
.L_x_20595:
[----:B------:R-:W-:Y:S01]  /*7c90*/  F2FP.F16.F32.PACK_AB R0, RZ, R0 ;  /* 0x00000000ff00723e */ /* 0x000fe200000000ff */
[----:B------:R-:W-:Y:S06]  /*7ca0*/  BRA `(.L_x_20576) ;  /* 0x0000000000a87947 */ /* 0x000fec0003800000 */
.L_x_20588:
        /* <DEDUP_REMOVED lines=14> */
.L_x_20602:
[----:B------:R-:W-:Y:S05]  /*7d90*/  BSYNC B0 ;  /* 0x0000000000007941 */ /* 0x000fea0003800000 */
.L_x_20601:
[----:B------:R-:W-:Y:S01]  /*7da0*/  F2FP.F16.F32.PACK_AB R0, RZ, R0 ;  /* 0x00000000ff00723e */ /* 0x000fe200000000ff */
[----:B------:R-:W-:Y:S06]  /*7db0*/  BRA `(.L_x_20576) ;  /* 0x0000000000647947 */ /* 0x000fec0003800000 */
.L_x_20575:
        /* <DEDUP_REMOVED lines=16> */
.L_x_20603:
[----:B------:R-:W-:Y:S01]  /*7ec0*/  PRMT R0, RZ, 0x7610, R0 ;  /* 0x00007610ff007816 */ /* 0x000fe20000000000 */
[----:B------:R-:W-:Y:S06]  /*7ed0*/  BRA `(.L_x_20576) ;  /* 0x00000000001c7947 */ /* 0x000fec0003800000 */
.L_x_20600:
[----:B------:R-:W2:Y:S02]  /*7ee0*/  LDG.E.64 R2, desc[UR36][R2.64] ;  /* 0x0000002402027981 */ /* 0x000ea4000c1e1b00 */
[----:B--2---:R-:W0:Y:S02]  /*7ef0*/  I2F.U64 R0, R2 ;  /* 0x0000000200007312 */ /* 0x004e240000301000 */
[----:B0-----:R-:W-:Y:S01]  /*7f00*/  F2FP.F16.F32.PACK_AB R0, RZ, R0 ;  /* 0x00000000ff00723e */ /* 0x001fe200000000ff */
[----:B------:R-:W-:Y:S06]  /*7f10*/  BRA `(.L_x_20576) ;  /* 0x00000000000c7947 */ /* 0x000fec0003800000 */
.L_x_20599:
[----:B------:R-:W2:Y:S02]  /*7f20*/  LDG.E R2, desc[UR36][R2.64] ;  /* 0x0000002402027981 */ /* 0x000ea4000c1e1900 */
[----:B--2---:R-:W-:-:S04]  /*7f30*/  I2FP.F32.U32 R0, R2 ;  /* 0x0000000200007245 */ /* 0x004fc80000201000 */
[----:B------:R-:W-:-:S07]  /*7f40*/  F2FP.F16.F32.PACK_AB R0, RZ, R0 ;  /* 0x00000000ff00723e */ /* 0x000fce00000000ff */
.L_x_20576:
        /* <DEDUP_REMOVED lines=22> */
.L_x_20607:
        /* <DEDUP_REMOVED lines=8> */
.L_x_20605:
[----:B------:R-:W-:-:S05]  /*8130*/  FADD.FTZ R2, R2, R3 ;  /* 0x0000000302027221 */ /* 0x000fca0000010000 */
[----:B------:R-:W-:-:S04]  /*8140*/  F2FP.F16.F32.PACK_AB R2, RZ, R2 ;  /* 0x00000002ff02723e */ /* 0x000fc800000000ff */
[----:B------:R-:W-:-:S07]  /*8150*/  PRMT R23, R2, 0x7610, R23 ;  /* 0x0000761002177816 */ /* 0x000fce0000000017 */
.L_x_20606:
[----:B------:R-:W-:Y:S05]  /*8160*/  BSYNC B0 ;  /* 0x0000000000007941 */ /* 0x000fea0003800000 */
.L_x_20604:
        /* <DEDUP_REMOVED lines=16> */
.L_x_20611:
[----:B------:R-:W-:-:S06]  /*8270*/  HADD2.F32 R3, -RZ, R23.H0_H0 ;  /* 0x20000017ff037230 */ /* 0x000fcc0000004100 */
[----:B------:R-:W0:Y:S02]  /*8280*/  F2I.S64.TRUNC R2, R3 ;  /* 0x0000000300027311 */ /* 0x000e24000020d900 */
[----:B0-----:R0:W-:Y:S01]  /*8290*/  STG.E.U8 desc[UR36][R16.64], R2 ;  /* 0x0000000210007986 */ /* 0x0011e2000c101124 */
[----:B------:R-:W-:Y:S05]  /*82a0*/  BRA `(.L_x_20613) ;  /* 0x0000000c00847947 */ /* 0x000fea0003800000 */
.L_x_20610:
        /* <DEDUP_REMOVED lines=10> */
.L_x_20615:
[----:B------:R-:W-:-:S06]  /*8350*/  HADD2.F32 R23, -RZ, R23.H0_H0 ;  /* 0x20000017ff177230 */ /* 0x000fcc0000004100 */
[----:B------:R-:W0:Y:S02]  /*8360*/  F2I.FTZ.TRUNC.NTZ R23, R23 ;  /* 0x0000001700177305 */ /* 0x000e24000021f100 */
[----:B0-----:R3:W-:Y:S01]  /*8370*/  STG.E desc[UR36][R16.64], R23 ;  /* 0x0000001710007986 */ /* 0x0017e2000c101924 */
[----:B------:R-:W-:Y:S05]  /*8380*/  BRA `(.L_x_20613) ;  /* 0x0000000c004c7947 */ /* 0x000fea0003800000 */
.L_x_20614:
[----:B------:R-:W-:-:S06]  /*8390*/  HADD2.F32 R23, -RZ, R23.H0_H0 ;  /* 0x20000017ff177230 */ /* 0x000fcc0000004100 */
[----:B------:R-:W0:Y:S02]  /*83a0*/  F2I.FTZ.TRUNC.NTZ R23, R23 ;  /* 0x0000001700177305 */ /* 0x000e24000021f100 */
[----:B0-----:R2:W-:Y:S01]  /*83b0*/  STG.E.U16 desc[UR36][R16.64], R23 ;  /* 0x0000001710007986 */ /* 0x0015e2000c101524 */
[----:B------:R-:W-:Y:S05]  /*83c0*/  BRA `(.L_x_20613) ;  /* 0x0000000c003c7947 */ /* 0x000fea0003800000 */
.L_x_20609:
        /* <DEDUP_REMOVED lines=9> */
.L_x_20617:
[----:B------:R0:W-:Y:S01]  /*8460*/  STG.E.U16 desc[UR36][R16.64], R23 ;  /* 0x0000001710007986 */ /* 0x0001e2000c101524 */
[----:B------:R-:W-:Y:S05]  /*8470*/  BRA `(.L_x_20613) ;  /* 0x0000000c00107947 */ /* 0x000fea0003800000 */
.L_x_20616:
        /* <DEDUP_REMOVED lines=10> */
.L_x_20619:
[----:B------:R-:W-:-:S05]  /*8520*/  HADD2.F32 R0, -RZ, R23.H0_H0 ;  /* 0x20000017ff007230 */ /* 0x000fca0000004100 */
[----:B------:R-:W-:-:S04]  /*8530*/  F2FP.F16.F32.PACK_AB R0, RZ, R0 ;  /* 0x00000000ff00723e */ /* 0x000fc800000000ff */
[----:B------:R-:W-:-:S05]  /*8540*/  PRMT R0, R0, 0x5410, RZ ;  /* 0x0000541000007816 */ /* 0x000fca00000000ff */
[----:B------:R0:W-:Y:S01]  /*8550*/  STG.E desc[UR36][R16.64], R0 ;  /* 0x0000000010007986 */ /* 0x0001e2000c101924 */
[----:B------:R-:W-:Y:S05]  /*8560*/  BRA `(.L_x_20613) ;  /* 0x0000000800d47947 */ /* 0x000fea0003800000 */
.L_x_20618:
[----:B------:R-:W-:-:S05]  /*8570*/  HADD2.F32 R2, -RZ, R23.H0_H0 ;  /* 0x20000017ff027230 */ /* 0x000fca0000004100 */
[----:B------:R-:W-:-:S06]  /*8580*/  FMUL.FTZ R2, R2, 1 ;  /* 0x3f80000002027820 */ /* 0x000fcc0000410000 */
[----:B------:R-:W0:Y:S02]  /*8590*/  F2F.F64.F32 R2, R2 ;  /* 0x0000000200027310 */ /* 0x000e240000201800 */
[----:B0-----:R0:W-:Y:S01]  /*85a0*/  STG.E.64 desc[UR36][R16.64], R2 ;  /* 0x0000000210007986 */ /* 0x0011e2000c101b24 */
[----:B------:R-:W-:Y:S05]  /*85b0*/  BRA `(.L_x_20613) ;  /* 0x0000000800c07947 */ /* 0x000fea0003800000 */
.L_x_20608:
        /* <DEDUP_REMOVED lines=13> */
.L_x_20622:
[----:B------:R-:W-:Y:S01]  /*8690*/  HADD2.F32 R23, -RZ, R23.H0_H0 ;  /* 0x20000017ff177230 */ /* 0x000fe20000004100 */
[----:B------:R-:W-:-:S04]  /*86a0*/  CS2R R6, SRZ ;  /* 0x0000000000067805 */ /* 0x000fc8000001ff00 */
[----:B------:R-:W-:-:S06]  /*86b0*/  FMUL.FTZ R4, R23, 1 ;  /* 0x3f80000017047820 */ /* 0x000fcc0000410000 */
[----:B------:R-:W0:Y:S02]  /*86c0*/  F2F.F64.F32 R4, R4 ;  /* 0x0000000400047310 */ /* 0x000e240000201800 */
[----:B0-----:R0:W-:Y:S01]  /*86d0*/  STG.E.128 desc[UR36][R16.64], R4 ;  /* 0x0000000410007986 */ /* 0x0011e2000c101d24 */
[----:B------:R-:W-:Y:S05]  /*86e0*/  BRA `(.L_x_20613) ;  /* 0x0000000800747947 */ /* 0x000fea0003800000 */
.L_x_20621:
        /* <DEDUP_REMOVED lines=21> */
.L_x_20626:
[----:B------:R-:W-:Y:S05]  /*8840*/  BSYNC B0 ;  /* 0x0000000000007941 */ /* 0x000fea0003800000 */
.L_x_20625:
[----:B------:R-:W-:-:S05]  /*8850*/  LOP3.LUT R3, R0, R3, RZ, 0xfc, !PT ;  /* 0x0000000300037212 */ /* 0x000fca00078efcff */
[----:B------:R0:W-:Y:S01]  /*8860*/  STG.E.U8 desc[UR36][R16.64], R3 ;  /* 0x0000000310007986 */ /* 0x0001e2000c101124 */
[----:B------:R-:W-:Y:S05]  /*8870*/  BRA `(.L_x_20613) ;  /* 0x0000000800107947 */ /* 0x000fea0003800000 */
.L_x_20624:
        /* <DEDUP_REMOVED lines=13> */
.L_x_20628:
[----:B------:R-:W-:Y:S01]  /*8950*/  IMAD.MOV.U32 R0, RZ, RZ, 0x7f ;  /* 0x0000007fff007424 */ /* 0x000fe200078e00ff */
[----:B------:R-:W-:-:S04]  /*8960*/  ISETP.GT.U32.AND P0, PT, R2, 0x7f800000, PT ;  /* 0x7f8000000200780c */ /* 0x000fc80003f04070 */
[----:B------:R-:W-:-:S09]  /*8970*/  SEL R0, R0, 0x7c, P0 ;  /* 0x0000007c00007807 */ /* 0x000fd20000000000 */
.L_x_20629:
[----:B------:R-:W-:Y:S05]  /*8980*/  BSYNC B0 ;  /* 0x0000000000007941 */ /* 0x000fea0003800000 */
.L_x_20627:
[----:B------:R-:W-:-:S04]  /*8990*/  LOP3.LUT R2, R23, 0x80000000, RZ, 0xc0, !PT ;  /* 0x8000000017027812 */ /* 0x000fc800078ec0ff */
[----:B------:R-:W-:-:S04]  /*89a0*/  SHF.R.U32.HI R3, RZ, 0x18, R2 ;  /* 0x00000018ff037819 */ /* 0x000fc80000011602 */
[----:B------:R-:W-:-:S05]  /*89b0*/  LOP3.LUT R3, R0, R3, RZ, 0xfc, !PT ;  /* 0x0000000300037212 */ /* 0x000fca00078efcff */
[----:B------:R0:W-:Y:S01]  /*89c0*/  STG.E.U8 desc[UR36][R16.64], R3 ;  /* 0x0000000310007986 */ /* 0x0001e2000c101124 */
[----:B------:R-:W-:Y:S05]  /*89d0*/  BRA `(.L_x_20613) ;  /* 0x0000000400b87947 */ /* 0x000fea0003800000 */
.L_x_20623:
[----:B------:R-:W-:-:S05]  /*89e0*/  HADD2.F32 R0, -RZ, R23.H0_H0 ;  /* 0x20000017ff007230 */ /* 0x000fca0000004100 */
[----:B------:R-:W-:-:S05]  /*89f0*/  F2FP.BF16.F32.PACK_AB R0, RZ, R0 ;  /* 0x00000000ff00723e */ /* 0x000fca00000010ff */
[----:B------:R0:W-:Y:S01]  /*8a00*/  STG.E.U16 desc[UR36][R16.64], R0 ;  /* 0x0000000010007986 */ /* 0x0001e2000c101524 */
[----:B------:R-:W-:Y:S05]  /*8a10*/  BRA `(.L_x_20613) ;  /* 0x0000000400a87947 */ /* 0x000fea0003800000 */
.L_x_20620:
        /* <DEDUP_REMOVED lines=12> */
.L_x_20632:
        /* <DEDUP_REMOVED lines=17> */
.L_x_20635:
[----:B------:R-:W-:-:S04]  /*8bf0*/  LOP3.LUT R2, R23, 0x80000000, RZ, 0xc0, !PT ;  /* 0x8000000017027812 */ /* 0x000fc800078ec0ff */
[----:B------:R-:W-:-:S04]  /*8c00*/  SHF.R.U32.HI R3, RZ, 0x18, R2 ;  /* 0x00000018ff037819 */ /* 0x000fc80000011602 */
[----:B------:R-:W-:-:S04]  /*8c10*/  LOP3.LUT R0, R0, R3, RZ, 0xfc, !PT ;  /* 0x0000000300007212 */ /* 0x000fc800078efcff */
[----:B------:R-:W-:-:S07]  /*8c20*/  PRMT R8, R0, 0x7610, R8 ;  /* 0x0000761000087816 */ /* 0x000fce0000000008 */
.L_x_20634:
[----:B------:R-:W-:Y:S05]  /*8c30*/  BSYNC B0 ;  /* 0x0000000000007941 */ /* 0x000fea0003800000 */
.L_x_20633:
[----:B------:R0:W-:Y:S01]  /*8c40*/  STG.E.U8 desc[UR36][R16.64], R8 ;  /* 0x0000000810007986 */ /* 0x0001e2000c101124 */
[----:B------:R-:W-:Y:S05]  /*8c50*/  BRA `(.L_x_20613) ;  /* 0x0000000400187947 */ /* 0x000fea0003800000 */
.L_x_20631:
        /* <DEDUP_REMOVED lines=17> */
.L_x_20638:
[----:B------:R-:W-:-:S04]  /*8d70*/  LOP3.LUT R2, R23, 0x80000000, RZ, 0xc0, !PT ;  /* 0x8000000017027812 */ /* 0x000fc800078ec0ff */
[----:B------:R-:W-:-:S04]  /*8d80*/  SHF.R.U32.HI R3, RZ, 0x18, R2 ;  /* 0x00000018ff037819 */ /* 0x000fc80000011602 */
[----:B------:R-:W-:-:S04]  /*8d90*/  LOP3.LUT R0, R0, R3, RZ, 0xfc, !PT ;  /* 0x0000000300007212 */ /* 0x000fc800078efcff */
[----:B------:R-:W-:-:S07]  /*8da0*/  PRMT R8, R0, 0x7610, R8 ;  /* 0x0000761000087816 */ /* 0x000fce0000000008 */
.L_x_20637:
[----:B------:R-:W-:Y:S05]  /*8db0*/  BSYNC B0 ;  /* 0x0000000000007941 */ /* 0x000fea0003800000 */
.L_x_20636:
[----:B------:R0:W-:Y:S01]  /*8dc0*/  STG.E.U8 desc[UR36][R16.64], R8 ;  /* 0x0000000810007986 */ /* 0x0001e2000c101124 */
[----:B------:R-:W-:Y:S05]  /*8dd0*/  BRA `(.L_x_20613) ;  /* 0x0000000000b87947 */ /* 0x000fea0003800000 */
.L_x_20630:
        /* <DEDUP_REMOVED lines=22> */
.L_x_20612:
        /* <DEDUP_REMOVED lines=16> */
.L_x_20641:
[----:B------:R-:W-:Y:S05]  /*9040*/  BRA `(.L_x_20613) ;  /* 0x00000000001c7947 */ /* 0x000fea0003800000 */
.L_x_20640:
[----:B------:R-:W-:-:S06]  /*9050*/  HADD2.F32 R2, -RZ, R23.H0_H0 ;  /* 0x20000017ff027230 */ /* 0x000fcc0000004100 */
[----:B------:R-:W0:Y:S02]  /*9060*/  F2I.U64.TRUNC R2, R2 ;  /* 0x0000000200027311 */ /* 0x000e24000020d800 */
[----:B0-----:R0:W-:Y:S01]  /*9070*/  STG.E.64 desc[UR36][R16.64], R2 ;  /* 0x0000000210007986 */ /* 0x0011e2000c101b24 */
[----:B------:R-:W-:Y:S05]  /*9080*/  BRA `(.L_x_20613) ;  /* 0x00000000000c7947 */ /* 0x000fea0003800000 */
.L_x_20639:
[----:B------:R-:W-:-:S06]  /*9090*/  HADD2.F32 R23, -RZ, R23.H0_H0 ;  /* 0x20000017ff177230 */ /* 0x000fcc0000004100 */
[----:B------:R-:W0:Y:S02]  /*90a0*/  F2I.FTZ.U32.TRUNC.NTZ R23, R23 ;  /* 0x0000001700177305 */ /* 0x000e24000021f000 */
[----:B0-----:R0:W-:Y:S02]  /*90b0*/  STG.E desc[UR36][R16.64], R23 ;  /* 0x0000001710007986 */ /* 0x0011e4000c101924 */
.L_x_20613:
[----:B------:R-:W-:-:S07]  /*90c0*/  VIADD R19, R19, 0x80 ;  /* 0x0000008013137836 */ /* 0x000fce0000000000 */
.L_x_20536:
[----:B------:R-:W-:Y:S05]  /*90d0*/  BSYNC B6 ;  /* 0x0000000000067941 */ /* 0x000fea0003800000 */
.L_x_20535:
        /* <DEDUP_REMOVED lines=358> */
.L_x_20644:
        /* <DEDUP_REMOVED lines=23> */
.L_x_20648:
[----:B------:R-:W2:Y:S02]  /*a8b0*/  LDG.E.U8 R2, desc[UR36][R2.64] ;  /* 0x0000002402027981 */ /* 0x000ea4000c1e1100 */
[----:B--2---:R-:W-:-:S04]  /*a8c0*/  I2FP.F32.U32 R0, R2 ;  /* 0x0000000200007245 */ /* 0x004fc80000201000 */
[----:B------:R-:W-:-:S04]  /*a8d0*/  F2FP.F16.F32.PACK_AB R0, RZ, R0 ;  /* 0x00000000ff00723e */ /* 0x000fc800000000ff */
[----:B------:R-:W-:Y:S01]  /*a8e0*/  PRMT R23, R0, 0x7610, R23 ;  /* 0x0000761000177816 */ /* 0x000fe20000000017 */
[----:B------:R-:W-:Y:S06]  /*a8f0*/  BRA `(.L_x_20650) ;  /* 0x0000000c00bc7947 */ /* 0x000fec0003800000 */
.L_x_20647:
        /* <DEDUP_REMOVED lines=11> */
.L_x_20652:
[----:B------:R-:W2:Y:S02]  /*a9b0*/  LDG.E R2, desc[UR36][R2.64] ;  /* 0x0000002402027981 */ /* 0x000ea4000c1e1900 */
[----:B--2---:R-:W-:-:S04]  /*a9c0*/  I2FP.F32.S32 R0, R2 ;  /* 0x0000000200007245 */ /* 0x004fc80000201400 */
[----:B------:R-:W-:-:S04]  /*a9d0*/  F2FP.F16.F32.PACK_AB R0, RZ, R0 ;  /* 0x00000000ff00723e */ /* 0x000fc800000000ff */
[----:B------:R-:W-:Y:S01]  /*a9e0*/  PRMT R23, R0, 0x7610, R23 ;  /* 0x0000761000177816 */ /* 0x000fe20000000017 */
[----:B------:R-:W-:Y:S06]  /*a9f0*/  BRA `(.L_x_20650) ;  /* 0x0000000c007c7947 */ /* 0x000fec0003800000 */
.L_x_20651:
[----:B------:R-:W2:Y:S02]  /*aa00*/  LDG.E.U16 R2, desc[UR36][R2.64] ;  /* 0x0000002402027981 */ /* 0x000ea4000c1e1500 */
[----:B--2---:R-:W0:Y:S02]  /*aa10*/  I2F.S16 R0, R2 ;  /* 0x0000000200007306 */ /* 0x004e240000101400 */
[----:B0-----:R-:W-:-:S04]  /*aa20*/  F2FP.F16.F32.PACK_AB R0, RZ, R0 ;  /* 0x00000000ff00723e */ /* 0x001fc800000000ff */
[----:B------:R-:W-:Y:S01]  /*aa30*/  PRMT R23, R0, 0x7610, R23 ;  /* 0x0000761000177816 */ /* 0x000fe20000000017 */
[----:B------:R-:W-:Y:S06]  /*aa40*/  BRA `(.L_x_20650) ;  /* 0x0000000c00687947 */ /* 0x000fec0003800000 */
.L_x_20646:
        /* <DEDUP_REMOVED lines=9> */
.L_x_20654:
[----:B------:R0:W5:Y:S01]  /*aae0*/  LDG.E.U16 R23, desc[UR36][R2.64] ;  /* 0x0000002402177981 */ /* 0x000162000c1e1500 */
[----:B------:R-:W-:Y:S05]  /*aaf0*/  BRA `(.L_x_20650) ;  /* 0x0000000c003c7947 */ /* 0x000fea0003800000 */
.L_x_20653:
        /* <DEDUP_REMOVED lines=9> */
.L_x_20656:
[----:B------:R1:W5:Y:S01]  /*ab90*/  LDG.E.U16 R23, desc[UR36][R2.64] ;  /* 0x0000002402177981 */ /* 0x000362000c1e1500 */
[----:B------:R-:W-:Y:S05]  /*aba0*/  BRA `(.L_x_20650) ;  /* 0x0000000c00107947 */ /* 0x000fea0003800000 */
.L_x_20655:
        /* <DEDUP_REMOVED lines=9> */
.L_x_20645:
        /* <DEDUP_REMOVED lines=14> */
.L_x_20659:
        /* <DEDUP_REMOVED lines=9> */
.L_x_20658:
        /* <DEDUP_REMOVED lines=28> */
.L_x_20661:
        /* <DEDUP_REMOVED lines=15> */
.L_x_20660:
[----:B------:R-:W2:Y:S02]  /*b060*/  LDG.E.U16 R0, desc[UR36][R2.64] ;  /* 0x0000002402007981 */ /* 0x000ea4000c1e1500 */
[----:B--2---:R-:W-:-:S05]  /*b070*/  IMAD.U32 R0, R0, 0x10000, RZ ;  /* 0x0001000000007824 */ /* 0x004fca00078e00ff */
[----:B------:R-:W-:-:S04]  /*b080*/  F2FP.F16.F32.PACK_AB R0, RZ, R0 ;  /* 0x00000000ff00723e */ /* 0x000fc800000000ff */
[----:B------:R-:W-:Y:S01]  /*b090*/  PRMT R23, R0, 0x7610, R23 ;  /* 0x0000761000177816 */ /* 0x000fe20000000017 */
[----:B------:R-:W-:Y:S06]  /*b0a0*/  BRA `(.L_x_20650) ;  /* 0x0000000400d07947 */ /* 0x000fec0003800000 */
.L_x_20657:
        /* <DEDUP_REMOVED lines=13> */
.L_x_20664:
        /* <DEDUP_REMOVED lines=21> */
.L_x_20668:
[----:B------:R-:W-:Y:S05]  /*b2d0*/  BSYNC B1 ;  /* 0x0000000000017941 */ /* 0x000fea0003800000 */
.L_x_20667:
[----:B------:R-:W-:Y:S01]  /*b2e0*/  LEA R3, R0, 0x3b800000, 0x17 ;  /* 0x3b80000000037811 */ /* 0x000fe200078eb8ff */
[----:B------:R-:W-:-:S05]  /*b2f0*/  IMAD.SHL.U32 R0, R2, 0x100000, RZ ;  /* 0x0010000002007824 */ /* 0x000fca00078e00ff */
[----:B------:R-:W-:-:S07]  /*b300*/  LOP3.LUT R0, R3, R0, R4, 0xfe, !PT ;  /* 0x0000000003007212 */ /* 0x000fce00078efe04 */
.L_x_20666:
[----:B------:R-:W-:Y:S05]  /*b310*/  BSYNC B0 ;  /* 0x0000000000007941 */ /* 0x000fea0003800000 */
.L_x_20665:
[----:B------:R-:W-:-:S04]  /*b320*/  F2FP.F16.F32.PACK_AB R0, RZ, R0 ;  /* 0x00000000ff00723e */ /* 0x000fc800000000ff */
[----:B------:R-:W-:Y:S01]  /*b330*/  PRMT R23, R0, 0x7610, R23 ;  /* 0x0000761000177816 */ /* 0x000fe20000000017 */
[----:B------:R-:W-:Y:S06]  /*b340*/  BRA `(.L_x_20650) ;  /* 0x0000000400287947 */ /* 0x000fec0003800000 */
.L_x_20663:
        /* <DEDUP_REMOVED lines=21> */
.L_x_20672:
[----:B------:R-:W-:Y:S05]  /*b4a0*/  BSYNC B1 ;  /* 0x0000000000017941 */ /* 0x000fea0003800000 */
.L_x_20671:
[----:B------:R-:W-:Y:S01]  /*b4b0*/  LEA R3, R0, 0x37800000, 0x17 ;  /* 0x3780000000037811 */ /* 0x000fe200078eb8ff */
[----:B------:R-:W-:-:S05]  /*b4c0*/  IMAD.SHL.U32 R0, R2, 0x200000, RZ ;  /* 0x0020000002007824 */ /* 0x000fca00078e00ff */
[----:B------:R-:W-:-:S07]  /*b4d0*/  LOP3.LUT R0, R3, R0, R4, 0xfe, !PT ;  /* 0x0000000003007212 */ /* 0x000fce00078efe04 */
.L_x_20670:
[----:B------:R-:W-:Y:S05]  /*b4e0*/  BSYNC B0 ;  /* 0x0000000000007941 */ /* 0x000fea0003800000 */
.L_x_20669:
[----:B------:R-:W-:-:S04]  /*b4f0*/  F2FP.F16.F32.PACK_AB R0, RZ, R0 ;  /* 0x00000000ff00723e */ /* 0x000fc800000000ff */
[----:B------:R-:W-:Y:S01]  /*b500*/  PRMT R23, R0, 0x7610, R23 ;  /* 0x0000761000177816 */ /* 0x000fe20000000017 */
[----:B------:R-:W-:Y:S06]  /*b510*/  BRA `(.L_x_20650) ;  /* 0x0000000000b47947 */ /* 0x000fec0003800000 */
.L_x_20662:
        /* <DEDUP_REMOVED lines=14> */
.L_x_20676:
[----:B------:R-:W-:Y:S05]  /*b600*/  BSYNC B0 ;  /* 0x0000000000007941 */ /* 0x000fea0003800000 */
.L_x_20675:
[----:B------:R-:W-:-:S04]  /*b610*/  F2FP.F16.F32.PACK_AB R0, RZ, R0 ;  /* 0x00000000ff00723e */ /* 0x000fc800000000ff */
[----:B------:R-:W-:Y:S01]  /*b620*/  PRMT R23, R0, 0x7610, R23 ;  /* 0x0000761000177816 */ /* 0x000fe20000000017 */
[----:B------:R-:W-:Y:S06]  /*b630*/  BRA `(.L_x_20650) ;  /* 0x00000000006c7947 */ /* 0x000fec0003800000 */
.L_x_20649:
        /* <DEDUP_REMOVED lines=16> */
.L_x_20677:
[----:B------:R-:W-:Y:S01]  /*b740*/  PRMT R23, RZ, 0x7610, R23 ;  /* 0x00007610ff177816 */ /* 0x000fe20000000017 */
[----:B------:R-:W-:Y:S06]  /*b750*/  BRA `(.L_x_20650) ;  /* 0x0000000000247947 */ /* 0x000fec0003800000 */
.L_x_20674:
[----:B------:R-:W2:Y:S02]  /*b760*/  LDG.E.64 R2, desc[UR36][R2.64] ;  /* 0x0000002402027981 */ /* 0x000ea4000c1e1b00 */
[----:B--2---:R-:W0:Y:S02]  /*b770*/  I2F.U64 R0, R2 ;  /* 0x0000000200007312 */ /* 0x004e240000301000 */
[----:B0-----:R-:W-:-:S04]  /*b780*/  F2FP.F16.F32.PACK_AB R0, RZ, R0 ;  /* 0x00000000ff00723e */ /* 0x001fc800000000ff */
[----:B------:R-:W-:Y:S01]  /*b790*/  PRMT R23, R0, 0x7610, R23 ;  /* 0x0000761000177816 */ /* 0x000fe20000000017 */
[----:B------:R-:W-:Y:S06]  /*b7a0*/  BRA `(.L_x_20650) ;  /* 0x0000000000107947 */ /* 0x000fec0003800000 */
.L_x_20673:
[----:B------:R-:W2:Y:S02]  /*b7b0*/  LDG.E R2, desc[UR36][R2.64] ;  /* 0x0000002402027981 */ /* 0x000ea4000c1e1900 */
[----:B--2---:R-:W-:-:S04]  /*b7c0*/  I2FP.F32.U32 R0, R2 ;  /* 0x0000000200007245 */ /* 0x004fc80000201000 */
[----:B------:R-:W-:-:S04]  /*b7d0*/  F2FP.F16.F32.PACK_AB R0, RZ, R0 ;  /* 0x00000000ff00723e */ /* 0x000fc800000000ff */
[----:B------:R-:W-:-:S07]  /*b7e0*/  PRMT R23, R0, 0x7610, R23 ;  /* 0x0000761000177816 */ /* 0x000fce0000000017 */
.L_x_20650:
        /* <DEDUP_REMOVED lines=19> */
.L_x_20681:
[----:B------:R-:W2:Y:S02]  /*b920*/  LDG.E.U8 R2, desc[UR36][R2.64] ;  /* 0x0000002402027981 */ /* 0x000ea4000c1e1100 */
[----:B--2---:R-:W-:-:S04]  /*b930*/  I2FP.F32.U32 R0, R2 ;  /* 0x0000000200007245 */ /* 0x004fc80000201000 */
[----:B------:R-:W-:Y:S01]  /*b940*/  F2FP.F16.F32.PACK_AB R0, RZ, R0 ;  /* 0x00000000ff00723e */ /* 0x000fe200000000ff */
[----:B------:R-:W-:Y:S06]  /*b950*/  BRA `(.L_x_20683) ;  /* 0x0000000c00887947 */ /* 0x000fec0003800000 */
.L_x_20680:
        /* <DEDUP_REMOVED lines=10> */
.L_x_20685:
[----:B------:R-:W2:Y:S02]  /*ba00*/  LDG.E R2, desc[UR36][R2.64] ;  /* 0x0000002402027981 */ /* 0x000ea4000c1e1900 */
[----:B--2---:R-:W-:-:S04]  /*ba10*/  I2FP.F32.S32 R0, R2 ;  /* 0x0000000200007245 */ /* 0x004fc80000201400 */
[----:B------:R-:W-:Y:S01]  /*ba20*/  F2FP.F16.F32.PACK_AB R0, RZ, R0 ;  /* 0x00000000ff00723e */ /* 0x000fe200000000ff */
[----:B------:R-:W-:Y:S06]  /*ba30*/  BRA `(.L_x_20683) ;  /* 0x0000000c00507947 */ /* 0x000fec0003800000 */
.L_x_20684:
[----:B------:R-:W2:Y:S02]  /*ba40*/  LDG.E.U16 R2, desc[UR36][R2.64] ;  /* 0x0000002402027981 */ /* 0x000ea4000c1e1500 */
[----:B--2---:R-:W0:Y:S02]  /*ba50*/  I2F.S16 R0, R2 ;  /* 0x0000000200007306 */ /* 0x004e240000101400 */
[----:B0-----:R-:W-:Y:S01]  /*ba60*/  F2FP.F16.F32.PACK_AB R0, RZ, R0 ;  /* 0x00000000ff00723e */ /* 0x001fe200000000ff */
[----:B------:R-:W-:Y:S06]  /*ba70*/  BRA `(.L_x_20683) ;  /* 0x0000000c00407947 */ /* 0x000fec0003800000 */
.L_x_20679:
        /* <DEDUP_REMOVED lines=9> */
.L_x_20687:
[----:B------:R0:W5:Y:S01]  /*bb10*/  LDG.E.U16 R0, desc[UR36][R2.64] ;  /* 0x0000002402007981 */ /* 0x000162000c1e1500 */
[----:B------:R-:W-:Y:S05]  /*bb20*/  BRA `(.L_x_20683) ;  /* 0x0000000c00147947 */ /* 0x000fea0003800000 */
.L_x_20686:
        /* <DEDUP_REMOVED lines=9> */
.L_x_20689:
[----:B------:R1:W5:Y:S01]  /*bbc0*/  LDG.E.U16 R0, desc[UR36][R2.64] ;  /* 0x0000002402007981 */ /* 0x000362000c1e1500 */
[----:B------:R-:W-:Y:S05]  /*bbd0*/  BRA `(.L_x_20683) ;  /* 0x0000000800e87947 */ /* 0x000fea0003800000 */
.L_x_20688:
        /* <DEDUP_REMOVED lines=8> */
.L_x_20678:
        /* <DEDUP_REMOVED lines=13> */
.L_x_20692:
        /* <DEDUP_REMOVED lines=8> */
.L_x_20691:
        /* <DEDUP_REMOVED lines=28> */
.L_x_20694:
        /* <DEDUP_REMOVED lines=15> */
.L_x_20693:
[----:B------:R-:W2:Y:S02]  /*c060*/  LDG.E.U16 R0, desc[UR36][R2.64] ;  /* 0x0000002402007981 */ /* 0x000ea4000c1e1500 */
[----:B--2---:R-:W-:-:S05]  /*c070*/  IMAD.U32 R0, R0, 0x10000, RZ ;  /* 0x0001000000007824 */ /* 0x004fca00078e00ff */
[----:B------:R-:W-:Y:S01]  /*c080*/  F2FP.F16.F32.PACK_AB R0, RZ, R0 ;  /* 0x00000000ff00723e */ /* 0x000fe200000000ff */
[----:B------:R-:W-:Y:S06]  /*c090*/  BRA `(.L_x_20683) ;  /* 0x0000000400b87947 */ /* 0x000fec0003800000 */
.L_x_20690:
        /* <DEDUP_REMOVED lines=12> */
.L_x_20697:
        /* <DEDUP_REMOVED lines=21> */
.L_x_20701:
[----:B------:R-:W-:Y:S05]  /*c2b0*/  BSYNC B1 ;  /* 0x0000000000017941 */ /* 0x000fea0003800000 */
.L_x_20700:
[----:B------:R-:W-:Y:S01]  /*c2c0*/  LEA R3, R0, 0x3b800000, 0x17 ;  /* 0x3b80000000037811 */ /* 0x000fe200078eb8ff */
[----:B------:R-:W-:-:S05]  /*c2d0*/  IMAD.SHL.U32 R0, R2, 0x100000, RZ ;  /* 0x0010000002007824 */ /* 0x000fca00078e00ff */
[----:B------:R-:W-:-:S07]  /*c2e0*/  LOP3.LUT R0, R3, R0, R4, 0xfe, !PT ;  /* 0x0000000003007212 */ /* 0x000fce00078efe04 */
.L_x_20699:
[----:B------:R-:W-:Y:S05]  /*c2f0*/  BSYNC B0 ;  /* 0x0000000000007941 */ /* 0x000fea0003800000 */
.L_x_20698:
[----:B------:R-:W-:Y:S01]  /*c300*/  F2FP.F16.F32.PACK_AB R0, RZ, R0 ;  /* 0x00000000ff00723e */ /* 0x000fe200000000ff */
[----:B------:R-:W-:Y:S06]  /*c310*/  BRA `(.L_x_20683) ;  /* 0x0000000400187947 */ /* 0x000fec0003800000 */
.L_x_20696:
        /* <DEDUP_REMOVED lines=21> */
.L_x_20705:
[----:B------:R-:W-:Y:S05]  /*c470*/  BSYNC B1 ;  /* 0x0000000000017941 */ /* 0x000fea0003800000 */
.L_x_20704:
[----:B------:R-:W-:Y:S01]  /*c480*/  LEA R3, R0, 0x37800000, 0x17 ;  /* 0x3780000000037811 */ /* 0x000fe200078eb8ff */
[----:B------:R-:W-:-:S05]  /*c490*/  IMAD.SHL.U32 R0, R2, 0x200000, RZ ;  /* 0x0020000002007824 */ /* 0x000fca00078e00ff */
[----:B------:R-:W-:-:S07]  /*c4a0*/  LOP3.LUT R0, R3, R0, R4, 0xfe, !PT ;  /* 0x0000000003007212 */ /* 0x000fce00078efe04 */
.L_x_20703:
[----:B------:R-:W-:Y:S05]  /*c4b0*/  BSYNC B0 ;  /* 0x0000000000007941 */ /* 0x000fea0003800000 */
.L_x_20702:
[----:B------:R-:W-:Y:S01]  /*c4c0*/  F2FP.F16.F32.PACK_AB R0, RZ, R0 ;  /* 0x00000000ff00723e */ /* 0x000fe200000000ff */
[----:B------:R-:W-:Y:S06]  /*c4d0*/  BRA `(.L_x_20683) ;  /* 0x0000000000a87947 */ /* 0x000fec0003800000 */
.L_x_20695:
        /* <DEDUP_REMOVED lines=14> */
.L_x_20709:
[----:B------:R-:W-:Y:S05]  /*c5c0*/  BSYNC B0 ;  /* 0x0000000000007941 */ /* 0x000fea0003800000 */
.L_x_20708:
[----:B------:R-:W-:Y:S01]  /*c5d0*/  F2FP.F16.F32.PACK_AB R0, RZ, R0 ;  /* 0x00000000ff00723e */ /* 0x000fe200000000ff */
[----:B------:R-:W-:Y:S06]  /*c5e0*/  BRA `(.L_x_20683) ;  /* 0x0000000000647947 */ /* 0x000fec0003800000 */
.L_x_20682:
        /* <DEDUP_REMOVED lines=16> */
.L_x_20710:
[----:B------:R-:W-:Y:S01]  /*c6f0*/  PRMT R0, RZ, 0x7610, R0 ;  /* 0x00007610ff007816 */ /* 0x000fe20000000000 */
[----:B------:R-:W-:Y:S06]  /*c700*/  BRA `(.L_x_20683) ;  /* 0x00000000001c7947 */ /* 0x000fec0003800000 */
.L_x_20707:
[----:B------:R-:W2:Y:S02]  /*c710*/  LDG.E.64 R2, desc[UR36][R2.64] ;  /* 0x0000002402027981 */ /* 0x000ea4000c1e1b00 */
[----:B--2---:R-:W0:Y:S02]  /*c720*/  I2F.U64 R0, R2 ;  /* 0x0000000200007312 */ /* 0x004e240000301000 */
[----:B0-----:R-:W-:Y:S01]  /*c730*/  F2FP.F16.F32.PACK_AB R0, RZ, R0 ;  /* 0x00000000ff00723e */ /* 0x001fe200000000ff */
[----:B------:R-:W-:Y:S06]  /*c740*/  BRA `(.L_x_20683) ;  /* 0x00000000000c7947 */ /* 0x000fec0003800000 */
.L_x_20706:
[----:B------:R-:W2:Y:S02]  /*c750*/  LDG.E R2, desc[UR36][R2.64] ;  /* 0x0000002402027981 */ /* 0x000ea4000c1e1900 */
[----:B--2---:R-:W-:-:S04]  /*c760*/  I2FP.F32.U32 R0, R2 ;  /* 0x0000000200007245 */ /* 0x004fc80000201000 */
[----:B------:R-:W-:-:S07]  /*c770*/  F2FP.F16.F32.PACK_AB R0, RZ, R0 ;  /* 0x00000000ff00723e */ /* 0x000fce00000000ff */
.L_x_20683:
        /* <DEDUP_REMOVED lines=22> */
.L_x_20714:
        /* <DEDUP_REMOVED lines=8> */
.L_x_20712:
[----:B------:R-:W-:-:S05]  /*c960*/  FADD.FTZ R2, R2, R3 ;  /* 0x0000000302027221 */ /* 0x000fca0000010000 */
[----:B------:R-:W-:-:S04]  /*c970*/  F2FP.F16.F32.PACK_AB R2, RZ, R2 ;  /* 0x00000002ff02723e */ /* 0x000fc800000000ff */
[----:B------:R-:W-:-:S07]  /*c980*/  PRMT R23, R2, 0x7610, R23 ;  /* 0x0000761002177816 */ /* 0x000fce0000000017 */
.L_x_20713:
[----:B------:R-:W-:Y:S05]  /*c990*/  BSYNC B0 ;  /* 0x0000000000007941 */ /* 0x000fea0003800000 */
.L_x_20711:
        /* <DEDUP_REMOVED lines=16> */
.L_x_20718:
[----:B------:R-:W-:-:S06]  /*caa0*/  HADD2.F32 R3, -RZ, R23.H0_H0 ;  /* 0x20000017ff037230 */ /* 0x000fcc0000004100 */
[----:B------:R-:W0:Y:S02]  /*cab0*/  F2I.S64.TRUNC R2, R3 ;  /* 0x0000000300027311 */ /* 0x000e24000020d900 */
[----:B0-----:R0:W-:Y:S01]  /*cac0*/  STG.E.U8 desc[UR36][R16.64], R2 ;  /* 0x0000000210007986 */ /* 0x0011e2000c101124 */
[----:B------:R-:W-:Y:S05]  /*cad0*/  BRA `(.L_x_20720) ;  /* 0x0000000c00847947 */ /* 0x000fea0003800000 */
.L_x_20717:
        /* <DEDUP_REMOVED lines=10> */
.L_x_20722:
[----:B------:R-:W-:-:S06]  /*cb80*/  HADD2.F32 R23, -RZ, R23.H0_H0 ;  /* 0x20000017ff177230 */ /* 0x000fcc0000004100 */
[----:B------:R-:W0:Y:S02]  /*cb90*/  F2I.FTZ.TRUNC.NTZ R23, R23 ;  /* 0x0000001700177305 */ /* 0x000e24000021f100 */
[----:B0-----:R0:W-:Y:S01]  /*cba0*/  STG.E desc[UR36][R16.64], R23 ;  /* 0x0000001710007986 */ /* 0x0011e2000c101924 */
[----:B------:R-:W-:Y:S05]  /*cbb0*/  BRA `(.L_x_20720) ;  /* 0x0000000c004c7947 */ /* 0x000fea0003800000 */
.L_x_20721:
[----:B------:R-:W-:-:S06]  /*cbc0*/  HADD2.F32 R23, -RZ, R23.H0_H0 ;  /* 0x20000017ff177230 */ /* 0x000fcc0000004100 */
[----:B------:R-:W0:Y:S02]  /*cbd0*/  F2I.FTZ.TRUNC.NTZ R23, R23 ;  /* 0x0000001700177305 */ /* 0x000e24000021f100 */
[----:B0-----:R0:W-:Y:S01]  /*cbe0*/  STG.E.U16 desc[UR36][R16.64], R23 ;  /* 0x0000001710007986 */ /* 0x0011e2000c101524 */
[----:B------:R-:W-:Y:S05]  /*cbf0*/  BRA `(.L_x_20720) ;  /* 0x0000000c003c7947 */ /* 0x000fea0003800000 */
.L_x_20716:
        /* <DEDUP_REMOVED lines=9> */
.L_x_20724:
[----:B------:R0:W-:Y:S01]  /*cc90*/  STG.E.U16 desc[UR36][R16.64], R23 ;  /* 0x0000001710007986 */ /* 0x0001e2000c101524 */
[----:B------:R-:W-:Y:S05]  /*cca0*/  BRA `(.L_x_20720) ;  /* 0x0000000c00107947 */ /* 0x000fea0003800000 */
.L_x_20723:
        /* <DEDUP_REMOVED lines=10> */
.L_x_20726:
[----:B------:R-:W-:-:S05]  /*cd50*/  HADD2.F32 R0, -RZ, R23.H0_H0 ;  /* 0x20000017ff007230 */ /* 0x000fca0000004100 */
[----:B------:R-:W-:-:S04]  /*cd60*/  F2FP.F16.F32.PACK_AB R0, RZ, R0 ;  /* 0x00000000ff00723e */ /* 0x000fc800000000ff */
[----:B------:R-:W-:-:S05]  /*cd70*/  PRMT R0, R0, 0x5410, RZ ;  /* 0x0000541000007816 */ /* 0x000fca00000000ff */
[----:B------:R0:W-:Y:S01]  /*cd80*/  STG.E desc[UR36][R16.64], R0 ;  /* 0x0000000010007986 */ /* 0x0001e2000c101924 */
[----:B------:R-:W-:Y:S05]  /*cd90*/  BRA `(.L_x_20720) ;  /* 0x0000000800d47947 */ /* 0x000fea0003800000 */
.L_x_20725:
[----:B------:R-:W-:-:S05]  /*cda0*/  HADD2.F32 R2, -RZ, R23.H0_H0 ;  /* 0x20000017ff027230 */ /* 0x000fca0000004100 */
[----:B------:R-:W-:-:S06]  /*cdb0*/  FMUL.FTZ R2, R2, 1 ;  /* 0x3f80000002027820 */ /* 0x000fcc0000410000 */
[----:B------:R-:W0:Y:S02]  /*cdc0*/  F2F.F64.F32 R2, R2 ;  /* 0x0000000200027310 */ /* 0x000e240000201800 */
[----:B0-----:R0:W-:Y:S01]  /*cdd0*/  STG.E.64 desc[UR36][R16.64], R2 ;  /* 0x0000000210007986 */ /* 0x0011e2000c101b24 */
[----:B------:R-:W-:Y:S05]  /*cde0*/  BRA `(.L_x_20720) ;  /* 0x0000000800c07947 */ /* 0x000fea0003800000 */
.L_x_20715:
        /* <DEDUP_REMOVED lines=13> */
.L_x_20729:
[----:B------:R-:W-:Y:S01]  /*cec0*/  HADD2.F32 R23, -RZ, R23.H0_H0 ;  /* 0x20000017ff177230 */ /* 0x000fe20000004100 */
[----:B------:R-:W-:-:S04]  /*ced0*/  CS2R R6, SRZ ;  /* 0x0000000000067805 */ /* 0x000fc8000001ff00 */
[----:B------:R-:W-:-:S06]  /*cee0*/  FMUL.FTZ R4, R23, 1 ;  /* 0x3f80000017047820 */ /* 0x000fcc0000410000 */
[----:B------:R-:W0:Y:S02]  /*cef0*/  F2F.F64.F32 R4, R4 ;  /* 0x0000000400047310 */ /* 0x000e240000201800 */
[----:B0-----:R0:W-:Y:S01]  /*cf00*/  STG.E.128 desc[UR36][R16.64], R4 ;  /* 0x0000000410007986 */ /* 0x0011e2000c101d24 */
[----:B------:R-:W-:Y:S05]  /*cf10*/  BRA `(.L_x_20720) ;  /* 0x0000000800747947 */ /* 0x000fea0003800000 */
.L_x_20728:
        /* <DEDUP_REMOVED lines=21> */
.L_x_20733:
[----:B------:R-:W-:Y:S05]  /*d070*/  BSYNC B0 ;  /* 0x0000000000007941 */ /* 0x000fea0003800000 */
.L_x_20732:
[----:B------:R-:W-:-:S05]  /*d080*/  LOP3.LUT R3, R0, R3, RZ, 0xfc, !PT ;  /* 0x0000000300037212 */ /* 0x000fca00078efcff */
[----:B------:R0:W-:Y:S01]  /*d090*/  STG.E.U8 desc[UR36][R16.64], R3 ;  /* 0x0000000310007986 */ /* 0x0001e2000c101124 */
[----:B------:R-:W-:Y:S05]  /*d0a0*/  BRA `(.L_x_20720) ;  /* 0x0000000800107947 */ /* 0x000fea0003800000 */
.L_x_20731:
        /* <DEDUP_REMOVED lines=13> */
.L_x_20735:
[----:B------:R-:W-:Y:S01]  /*d180*/  IMAD.MOV.U32 R0, RZ, RZ, 0x7f ;  /* 0x0000007fff007424 */ /* 0x000fe200078e00ff */
[----:B------:R-:W-:-:S04]  /*d190*/  ISETP.GT.U32.AND P0, PT, R2, 0x7f800000, PT ;  /* 0x7f8000000200780c */ /* 0x000fc80003f04070 */
[----:B------:R-:W-:-:S09]  /*d1a0*/  SEL R0, R0, 0x7c, P0 ;  /* 0x0000007c00007807 */ /* 0x000fd20000000000 */
.L_x_20736:
[----:B------:R-:W-:Y:S05]  /*d1b0*/  BSYNC B0 ;  /* 0x0000000000007941 */ /* 0x000fea0003800000 */
.L_x_20734:
[----:B------:R-:W-:-:S04]  /*d1c0*/  LOP3.LUT R2, R23, 0x80000000, RZ, 0xc0, !PT ;  /* 0x8000000017027812 */ /* 0x000fc800078ec0ff */
[----:B------:R-:W-:-:S04]  /*d1d0*/  SHF.R.U32.HI R3, RZ, 0x18, R2 ;  /* 0x00000018ff037819 */ /* 0x000fc80000011602 */
[----:B------:R-:W-:-:S05]  /*d1e0*/  LOP3.LUT R3, R0, R3, RZ, 0xfc, !PT ;  /* 0x0000000300037212 */ /* 0x000fca00078efcff */
[----:B------:R0:W-:Y:S01]  /*d1f0*/  STG.E.U8 desc[UR36][R16.64], R3 ;  /* 0x0000000310007986 */ /* 0x0001e2000c101124 */
[----:B------:R-:W-:Y:S05]  /*d200*/  BRA `(.L_x_20720) ;  /* 0x0000000400b87947 */ /* 0x000fea0003800000 */
.L_x_20730:
[----:B------:R-:W-:-:S05]  /*d210*/  HADD2.F32 R0, -RZ, R23.H0_H0 ;  /* 0x20000017ff007230 */ /* 0x000fca0000004100 */
[----:B------:R-:W-:-:S05]  /*d220*/  F2FP.BF16.F32.PACK_AB R0, RZ, R0 ;  /* 0x00000000ff00723e */ /* 0x000fca00000010ff */
[----:B------:R0:W-:Y:S01]  /*d230*/  STG.E.U16 desc[UR36][R16.64], R0 ;  /* 0x0000000010007986 */ /* 0x0001e2000c101524 */
[----:B------:R-:W-:Y:S05]  /*d240*/  BRA `(.L_x_20720) ;  /* 0x0000000400a87947 */ /* 0x000fea0003800000 */
.L_x_20727:
        /* <DEDUP_REMOVED lines=12> */
.L_x_20739:
        /* <DEDUP_REMOVED lines=17> */
.L_x_20742:
[----:B------:R-:W-:-:S04]  /*d420*/  LOP3.LUT R2, R23, 0x80000000, RZ, 0xc0, !PT ;  /* 0x8000000017027812 */ /* 0x000fc800078ec0ff */
[----:B------:R-:W-:-:S04]  /*d430*/  SHF.R.U32.HI R3, RZ, 0x18, R2 ;  /* 0x00000018ff037819 */ /* 0x000fc80000011602 */
[----:B------:R-:W-:-:S04]  /*d440*/  LOP3.LUT R0, R0, R3, RZ, 0xfc, !PT ;  /* 0x0000000300007212 */ /* 0x000fc800078efcff */
[----:B------:R-:W-:-:S07]  /*d450*/  PRMT R8, R0, 0x7610, R8 ;  /* 0x0000761000087816 */ /* 0x000fce0000000008 */
.L_x_20741:
[----:B------:R-:W-:Y:S05]  /*d460*/  BSYNC B0 ;  /* 0x0000000000007941 */ /* 0x000fea0003800000 */
.L_x_20740:
[----:B------:R3:W-:Y:S01]  /*d470*/  STG.E.U8 desc[UR36][R16.64], R8 ;  /* 0x0000000810007986 */ /* 0x0007e2000c101124 */
[----:B------:R-:W-:Y:S05]  /*d480*/  BRA `(.L_x_20720) ;  /* 0x0000000400187947 */ /* 0x000fea0003800000 */
.L_x_20738:
        /* <DEDUP_REMOVED lines=17> */
.L_x_20745:
[----:B------:R-:W-:-:S04]  /*d5a0*/  LOP3.LUT R2, R23, 0x80000000, RZ, 0xc0, !PT ;  /* 0x8000000017027812 */ /* 0x000fc800078ec0ff */
[----:B------:R-:W-:-:S04]  /*d5b0*/  SHF.R.U32.HI R3, RZ, 0x18, R2 ;  /* 0x00000018ff037819 */ /* 0x000fc80000011602 */
[----:B------:R-:W-:-:S04]  /*d5c0*/  LOP3.LUT R0, R0, R3, RZ, 0xfc, !PT ;  /* 0x0000000300007212 */ /* 0x000fc800078efcff */
[----:B------:R-:W-:-:S07]  /*d5d0*/  PRMT R8, R0, 0x7610, R8 ;  /* 0x0000761000087816 */ /* 0x000fce0000000008 */
.L_x_20744:
[----:B------:R-:W-:Y:S05]  /*d5e0*/  BSYNC B0 ;  /* 0x0000000000007941 */ /* 0x000fea0003800000 */
.L_x_20743:
[----:B------:R0:W-:Y:S01]  /*d5f0*/  STG.E.U8 desc[UR36][R16.64], R8 ;  /* 0x0000000810007986 */ /* 0x0001e2000c101124 */
[----:B------:R-:W-:Y:S05]  /*d600*/  BRA `(.L_x_20720) ;  /* 0x0000000000b87947 */ /* 0x000fea0003800000 */
.L_x_20737:
        /* <DEDUP_REMOVED lines=22> */
.L_x_20719:
        /* <DEDUP_REMOVED lines=16> */
.L_x_20748:
[----:B------:R-:W-:Y:S05]  /*d870*/  BRA `(.L_x_20720) ;  /* 0x00000000001c7947 */ /* 0x000fea0003800000 */
.L_x_20747:
[----:B------:R-:W-:-:S06]  /*d880*/  HADD2.F32 R2, -RZ, R23.H0_H0 ;  /* 0x20000017ff027230 */ /* 0x000fcc0000004100 */
[----:B------:R-:W0:Y:S02]  /*d890*/  F2I.U64.TRUNC R2, R2 ;  /* 0x0000000200027311 */ /* 0x000e24000020d800 */
[----:B0-----:R1:W-:Y:S01]  /*d8a0*/  STG.E.64 desc[UR36][R16.64], R2 ;  /* 0x0000000210007986 */ /* 0x0013e2000c101b24 */
[----:B------:R-:W-:Y:S05]  /*d8b0*/  BRA `(.L_x_20720) ;  /* 0x00000000000c7947 */ /* 0x000fea0003800000 */
.L_x_20746:
[----:B------:R-:W-:-:S06]  /*d8c0*/  HADD2.F32 R23, -RZ, R23.H0_H0 ;  /* 0x20000017ff177230 */ /* 0x000fcc0000004100 */
[----:B------:R-:W0:Y:S02]  /*d8d0*/  F2I.FTZ.U32.TRUNC.NTZ R23, R23 ;  /* 0x0000001700177305 */ /* 0x000e24000021f000 */
[----:B0-----:R0:W-:Y:S02]  /*d8e0*/  STG.E desc[UR36][R16.64], R23 ;  /* 0x0000001710007986 */ /* 0x0011e4000c101924 */
.L_x_20720:
[----:B------:R-:W-:-:S07]  /*d8f0*/  VIADD R19, R19, 0x80 ;  /* 0x0000008013137836 */ /* 0x000fce0000000000 */
.L_x_20643:
[----:B------:R-:W-:Y:S05]  /*d900*/  BSYNC B6 ;  /* 0x0000000000067941 */ /* 0x000fea0003800000 */
.L_x_20642:
        /* <DEDUP_REMOVED lines=357> */
.L_x_20749:
        /* <DEDUP_REMOVED lines=23> */
.L_x_20753:
[----:B------:R-:W2:Y:S02]  /*f0d0*/  LDG.E.U8 R2, desc[UR36][R2.64] ;  /* 0x0000002402027981 */ /* 0x000ea4000c1e1100 */
[----:B--2---:R-:W-:-:S04]  /*f0e0*/  I2FP.F32.U32 R0, R2 ;  /* 0x0000000200007245 */ /* 0x004fc80000201000 */
[----:B------:R-:W-:-:S04]  /*f0f0*/  F2FP.F16.F32.PACK_AB R0, RZ, R0 ;  /* 0x00000000ff00723e */ /* 0x000fc800000000ff */
[----:B------:R-:W-:Y:S01]  /*f100*/  PRMT R19, R0, 0x7610, R19 ;  /* 0x0000761000137816 */ /* 0x000fe20000000013 */
[----:B------:R-:W-:Y:S06]  /*f110*/  BRA `(.L_x_20755) ;  /* 0x0000000c00bc7947 */ /* 0x000fec0003800000 */
.L_x_20752:
        /* <DEDUP_REMOVED lines=11> */
.L_x_20757:
[----:B------:R-:W2:Y:S02]  /*f1d0*/  LDG.E R2, desc[UR36][R2.64] ;  /* 0x0000002402027981 */ /* 0x000ea4000c1e1900 */
[----:B--2---:R-:W-:-:S04]  /*f1e0*/  I2FP.F32.S32 R0, R2 ;  /* 0x0000000200007245 */ /* 0x004fc80000201400 */
[----:B------:R-:W-:-:S04]  /*f1f0*/  F2FP.F16.F32.PACK_AB R0, RZ, R0 ;  /* 0x00000000ff00723e */ /* 0x000fc800000000ff */
[----:B------:R-:W-:Y:S01]  /*f200*/  PRMT R19, R0, 0x7610, R19 ;  /* 0x0000761000137816 */ /* 0x000fe20000000013 */
[----:B------:R-:W-:Y:S06]  /*f210*/  BRA `(.L_x_20755) ;  /* 0x0000000c007c7947 */ /* 0x000fec0003800000 */
.L_x_20756:
[----:B------:R-:W2:Y:S02]  /*f220*/  LDG.E.U16 R2, desc[UR36][R2.64] ;  /* 0x0000002402027981 */ /* 0x000ea4000c1e1500 */
[----:B--2---:R-:W0:Y:S02]  /*f230*/  I2F.S16 R0, R2 ;  /* 0x0000000200007306 */ /* 0x004e240000101400 */
[----:B0-----:R-:W-:-:S04]  /*f240*/  F2FP.F16.F32.PACK_AB R0, RZ, R0 ;  /* 0x00000000ff00723e */ /* 0x001fc800000000ff */
[----:B------:R-:W-:Y:S01]  /*f250*/  PRMT R19, R0, 0x7610, R19 ;  /* 0x0000761000137816 */ /* 0x000fe20000000013 */
[----:B------:R-:W-:Y:S06]  /*f260*/  BRA `(.L_x_20755) ;  /* 0x0000000c00687947 */ /* 0x000fec0003800000 */
.L_x_20751:
        /* <DEDUP_REMOVED lines=9> */
.L_x_20759:
[----:B------:R0:W5:Y:S01]  /*f300*/  LDG.E.U16 R19, desc[UR36][R2.64] ;  /* 0x0000002402137981 */ /* 0x000162000c1e1500 */
[----:B------:R-:W-:Y:S05]  /*f310*/  BRA `(.L_x_20755) ;  /* 0x0000000c003c7947 */ /* 0x000fea0003800000 */
.L_x_20758:
        /* <DEDUP_REMOVED lines=9> */
.L_x_20761:
[----:B------:R1:W5:Y:S01]  /*f3b0*/  LDG.E.U16 R19, desc[UR36][R2.64] ;  /* 0x0000002402137981 */ /* 0x000362000c1e1500 */
[----:B------:R-:W-:Y:S05]  /*f3c0*/  BRA `(.L_x_20755) ;  /* 0x0000000c00107947 */ /* 0x000fea0003800000 */
.L_x_20760:
        /* <DEDUP_REMOVED lines=9> */
.L_x_20750:
        /* <DEDUP_REMOVED lines=14> */
.L_x_20764:
        /* <DEDUP_REMOVED lines=9> */
.L_x_20763:
        /* <DEDUP_REMOVED lines=28> */
.L_x_20766:
        /* <DEDUP_REMOVED lines=15> */
.L_x_20765:
[----:B------:R-:W2:Y:S02]  /*f880*/  LDG.E.U16 R0, desc[UR36][R2.64] ;  /* 0x0000002402007981 */ /* 0x000ea4000c1e1500 */
[----:B--2---:R-:W-:-:S05]  /*f890*/  IMAD.U32 R0, R0, 0x10000, RZ ;  /* 0x0001000000007824 */ /* 0x004fca00078e00ff */
[----:B------:R-:W-:-:S04]  /*f8a0*/  F2FP.F16.F32.PACK_AB R0, RZ, R0 ;  /* 0x00000000ff00723e */ /* 0x000fc800000000ff */
[----:B------:R-:W-:Y:S01]  /*f8b0*/  PRMT R19, R0, 0x7610, R19 ;  /* 0x0000761000137816 */ /* 0x000fe20000000013 */
[----:B------:R-:W-:Y:S06]  /*f8c0*/  BRA `(.L_x_20755) ;  /* 0x0000000400d07947 */ /* 0x000fec0003800000 */
.L_x_20762:
        /* <DEDUP_REMOVED lines=13> */
.L_x_20769:
        /* <DEDUP_REMOVED lines=21> */
.L_x_20773:
[----:B------:R-:W-:Y:S05]  /*faf0*/  BSYNC B1 ;  /* 0x0000000000017941 */ /* 0x000fea0003800000 */
.L_x_20772:
[----:B------:R-:W-:Y:S01]  /*fb00*/  LEA R3, R0, 0x3b800000, 0x17 ;  /* 0x3b80000000037811 */ /* 0x000fe200078eb8ff */
[----:B------:R-:W-:-:S05]  /*fb10*/  IMAD.SHL.U32 R0, R2, 0x100000, RZ ;  /* 0x0010000002007824 */ /* 0x000fca00078e00ff */
[----:B------:R-:W-:-:S07]  /*fb20*/  LOP3.LUT R0, R3, R0, R4, 0xfe, !PT ;  /* 0x0000000003007212 */ /* 0x000fce00078efe04 */
.L_x_20771:
[----:B------:R-:W-:Y:S05]  /*fb30*/  BSYNC B0 ;  /* 0x0000000000007941 */ /* 0x000fea0003800000 */
.L_x_20770:
[----:B------:R-:W-:-:S04]  /*fb40*/  F2FP.F16.F32.PACK_AB R0, RZ, R0 ;  /* 0x00000000ff00723e */ /* 0x000fc800000000ff */
[----:B------:R-:W-:Y:S01]  /*fb50*/  PRMT R19, R0, 0x7610, R19 ;  /* 0x0000761000137816 */ /* 0x000fe20000000013 */
[----:B------:R-:W-:Y:S06]  /*fb60*/  BRA `(.L_x_20755) ;  /* 0x0000000400287947 */ /* 0x000fec0003800000 */
.L_x_20768:
        /* <DEDUP_REMOVED lines=21> */
.L_x_20777:
[----:B------:R-:W-:Y:S05]  /*fcc0*/  BSYNC B1 ;  /* 0x0000000000017941 */ /* 0x000fea0003800000 */
.L_x_20776:
[----:B------:R-:W-:Y:S01]  /*fcd0*/  LEA R3, R0, 0x37800000, 0x17 ;  /* 0x3780000000037811 */ /* 0x000fe200078eb8ff */
[----:B------:R-:W-:-:S05]  /*fce0*/  IMAD.SHL.U32 R0, R2, 0x200000, RZ ;  /* 0x0020000002007824 */ /* 0x000fca00078e00ff */
[----:B------:R-:W-:-:S07]  /*fcf0*/  LOP3.LUT R0, R3, R0, R4, 0xfe, !PT ;  /* 0x0000000003007212 */ /* 0x000fce00078efe04 */
.L_x_20775:
[----:B------:R-:W-:Y:S05]  /*fd00*/  BSYNC B0 ;  /* 0x0000000000007941 */ /* 0x000fea0003800000 */
.L_x_20774:
[----:B------:R-:W-:-:S04]  /*fd10*/  F2FP.F16.F32.PACK_AB R0, RZ, R0 ;  /* 0x00000000ff00723e */ /* 0x000fc800000000ff */
[----:B------:R-:W-:Y:S01]  /*fd20*/  PRMT R19, R0, 0x7610, R19 ;  /* 0x0000761000137816 */ /* 0x000fe20000000013 */
[----:B------:R-:W-:Y:S06]  /*fd30*/  BRA `(.L_x_20755) ;  /* 0x0000000000b47947 */ /* 0x000fec0003800000 */
.L_x_20767:
        /* <DEDUP_REMOVED lines=14> */
.L_x_20781:
[----:B------:R-:W-:Y:S05]  /*fe20*/  BSYNC B0 ;  /* 0x0000000000007941 */ /* 0x000fea0003800000 */
.L_x_20780:
[----:B------:R-:W-:-:S04]  /*fe30*/  F2FP.F16.F32.PACK_AB R0, RZ, R0 ;  /* 0x00000000ff00723e */ /* 0x000fc800000000ff */
[----:B------:R-:W-:Y:S01]  /*fe40*/  PRMT R19, R0, 0x7610, R19 ;  /* 0x0000761000137816 */ /* 0x000fe20000000013 */
[----:B------:R-:W-:Y:S06]  /*fe50*/  BRA `(.L_x_20755) ;  /* 0x00000000006c7947 */ /* 0x000fec0003800000 */
.L_x_20754:
        /* <DEDUP_REMOVED lines=16> */
.L_x_20782:
[----:B------:R-:W-:Y:S01]  /*ff60*/  PRMT R19, RZ, 0x7610, R19 ;  /* 0x00007610ff137816 */ /* 0x000fe20000000013 */
[----:B------:R-:W-:Y:S06]  /*ff70*/  BRA `(.L_x_20755) ;  /* 0x0000000000247947 */ /* 0x000fec0003800000 */
.L_x_20779:
[----:B------:R-:W2:Y:S02]  /*ff80*/  LDG.E.64 R2, desc[UR36][R2.64] ;  /* 0x0000002402027981 */ /* 0x000ea4000c1e1b00 */
[----:B--2---:R-:W0:Y:S02]  /*ff90*/  I2F.U64 R0, R2 ;  /* 0x0000000200007312 */ /* 0x004e240000301000 */
[----:B0-----:R-:W-:-:S04]  /*ffa0*/  F2FP.F16.F32.PACK_AB R0, RZ, R0 ;  /* 0x00000000ff00723e */ /* 0x001fc800000000ff */
[----:B------:R-:W-:Y:S01]  /*ffb0*/  PRMT R19, R0, 0x7610, R19 ;  /* 0x0000761000137816 */ /* 0x000fe20000000013 */
[----:B------:R-:W-:Y:S06]  /*ffc0*/  BRA `(.L_x_20755) ;  /* 0x0000000000107947 */ /* 0x000fec0003800000 */
.L_x_20778:
[----:B------:R-:W2:Y:S02]  /*ffd0*/  LDG.E R2, desc[UR36][R2.64] ;  /* 0x0000002402027981 */ /* 0x000ea4000c1e1900 */
[----:B--2---:R-:W-:-:S04]  /*ffe0*/  I2FP.F32.U32 R0, R2 ;  /* 0x0000000200007245 */ /* 0x004fc80000201000 */
[----:B------:R-:W-:-:S04]  /*fff0*/  F2FP.F16.F32.PACK_AB R0, RZ, R0 ;  /* 0x00000000ff00723e */ /* 0x000fc800000000ff */
[----:B------:R-:W-:-:S07]  /*10000*/  PRMT R19, R0, 0x7610, R19 ;  /* 0x0000761000137816 */ /* 0x000fce0000000013 */
.L_x_20755:
        /* <DEDUP_REMOVED lines=19> */
.L_x_20786:
[----:B------:R-:W2:Y:S02]  /*10140*/  LDG.E.U8 R2, desc[UR36][R2.64] ;  /* 0x0000002402027981 */ /* 0x000ea4000c1e1100 */
[----:B--2---:R-:W-:-:S04]  /*10150*/  I2FP.F32.U32 R0, R2 ;  /* 0x0000000200007245 */ /* 0x004fc80000201000 */
[----:B------:R-:W-:Y:S01]  /*10160*/  F2FP.F16.F32.PACK_AB R0, RZ, R0 ;  /* 0x00000000ff00723e */ /* 0x000fe200000000ff */
[----:B------:R-:W-:Y:S06]  /*10170*/  BRA `(.L_x_20788) ;  /* 0x0000000c00887947 */ /* 0x000fec0003800000 */
.L_x_20785:
        /* <DEDUP_REMOVED lines=10> */
.L_x_20790:
[----:B------:R-:W2:Y:S02]  /*10220*/  LDG.E R2, desc[UR36][R2.64] ;  /* 0x0000002402027981 */ /* 0x000ea4000c1e1900 */
[----:B--2---:R-:W-:-:S04]  /*10230*/  I2FP.F32.S32 R0, R2 ;  /* 0x0000000200007245 */ /* 0x004fc80000201400 */
[----:B------:R-:W-:Y:S01]  /*10240*/  F2FP.F16.F32.PACK_AB R0, RZ, R0 ;  /* 0x00000000ff00723e */ /* 0x000fe200000000ff */
[----:B------:R-:W-:Y:S06]  /*10250*/  BRA `(.L_x_20788) ;  /* 0x0000000c00507947 */ /* 0x000fec0003800000 */
.L_x_20789:
[----:B------:R-:W2:Y:S02]  /*10260*/  LDG.E.U16 R2, desc[UR36][R2.64] ;  /* 0x0000002402027981 */ /* 0x000ea4000c1e1500 */
[----:B--2---:R-:W0:Y:S02]  /*10270*/  I2F.S16 R0, R2 ;  /* 0x0000000200007306 */ /* 0x004e240000101400 */
[----:B0-----:R-:W-:Y:S01]  /*10280*/  F2FP.F16.F32.PACK_AB R0, RZ, R0 ;  /* 0x00000000ff00723e */ /* 0x001fe200000000ff */
[----:B------:R-:W-:Y:S06]  /*10290*/  BRA `(.L_x_20788) ;  /* 0x0000000c00407947 */ /* 0x000fec0003800000 */
.L_x_20784:
        /* <DEDUP_REMOVED lines=9> */
.L_x_20792:
[----:B------:R1:W5:Y:S01]  /*10330*/  LDG.E.U16 R0, desc[UR36][R2.64] ;  /* 0x0000002402007981 */ /* 0x000362000c1e1500 */
[----:B------:R-:W-:Y:S05]  /*10340*/  BRA `(.L_x_20788) ;  /* 0x0000000c00147947 */ /* 0x000fea0003800000 */
.L_x_20791:
        /* <DEDUP_REMOVED lines=9> */
.L_x_20794:
[----:B------:R0:W5:Y:S01]  /*103e0*/  LDG.E.U16 R0, desc[UR36][R2.64] ;  /* 0x0000002402007981 */ /* 0x000162000c1e1500 */
[----:B------:R-:W-:Y:S05]  /*103f0*/  BRA `(.L_x_20788) ;  /* 0x0000000800e87947 */ /* 0x000fea0003800000 */
.L_x_20793:
        /* <DEDUP_REMOVED lines=8> */
.L_x_20783:
        /* <DEDUP_REMOVED lines=13> */
.L_x_20797:
        /* <DEDUP_REMOVED lines=8> */
.L_x_20796:
        /* <DEDUP_REMOVED lines=28> */
.L_x_20799:
        /* <DEDUP_REMOVED lines=15> */
.L_x_20798:
[----:B------:R-:W2:Y:S02]  /*10880*/  LDG.E.U16 R0, desc[UR36][R2.64] ;  /* 0x0000002402007981 */ /* 0x000ea4000c1e1500 */
[----:B--2---:R-:W-:-:S05]  /*10890*/  IMAD.U32 R0, R0, 0x10000, RZ ;  /* 0x0001000000007824 */ /* 0x004fca00078e00ff */
[----:B------:R-:W-:Y:S01]  /*108a0*/  F2FP.F16.F32.PACK_AB R0, RZ, R0 ;  /* 0x00000000ff00723e */ /* 0x000fe200000000ff */
[----:B------:R-:W-:Y:S06]  /*108b0*/  BRA `(.L_x_20788) ;  /* 0x0000000400b87947 */ /* 0x000fec0003800000 */
.L_x_20795:
        /* <DEDUP_REMOVED lines=12> */
.L_x_20802:
        /* <DEDUP_REMOVED lines=21> */
.L_x_20806:
[----:B------:R-:W-:Y:S05]  /*10ad0*/  BSYNC B1 ;  /* 0x0000000000017941 */ /* 0x000fea0003800000 */
.L_x_20805:
[----:B------:R-:W-:Y:S01]  /*10ae0*/  LEA R3, R0, 0x3b800000, 0x17 ;  /* 0x3b80000000037811 */ /* 0x000fe200078eb8ff */
[----:B------:R-:W-:-:S05]  /*10af0*/  IMAD.SHL.U32 R0, R2, 0x100000, RZ ;  /* 0x0010000002007824 */ /* 0x000fca00078e00ff */
[----:B------:R-:W-:-:S07]  /*10b00*/  LOP3.LUT R0, R3, R0, R4, 0xfe, !PT ;  /* 0x0000000003007212 */ /* 0x000fce00078efe04 */
.L_x_20804:
[----:B------:R-:W-:Y:S05]  /*10b10*/  BSYNC B0 ;  /* 0x0000000000007941 */ /* 0x000fea0003800000 */
.L_x_20803:
[----:B------:R-:W-:Y:S01]  /*10b20*/  F2FP.F16.F32.PACK_AB R0, RZ, R0 ;  /* 0x00000000ff00723e */ /* 0x000fe200000000ff */
[----:B------:R-:W-:Y:S06]  /*10b30*/  BRA `(.L_x_20788) ;  /* 0x0000000400187947 */ /* 0x000fec0003800000 */
.L_x_20801:
        /* <DEDUP_REMOVED lines=21> */
.L_x_20810:
[----:B------:R-:W-:Y:S05]  /*10c90*/  BSYNC B1 ;  /* 0x0000000000017941 */ /* 0x000fea0003800000 */
.L_x_20809:
[----:B------:R-:W-:Y:S01]  /*10ca0*/  LEA R3, R0, 0x37800000, 0x17 ;  /* 0x3780000000037811 */ /* 0x000fe200078eb8ff */
[----:B------:R-:W-:-:S05]  /*10cb0*/  IMAD.SHL.U32 R0, R2, 0x200000, RZ ;  /* 0x0020000002007824 */ /* 0x000fca00078e00ff */
[----:B------:R-:W-:-:S07]  /*10cc0*/  LOP3.LUT R0, R3, R0, R4, 0xfe, !PT ;  /* 0x0000000003007212 */ /* 0x000fce00078efe04 */
.L_x_20808:
[----:B------:R-:W-:Y:S05]  /*10cd0*/  BSYNC B0 ;  /* 0x0000000000007941 */ /* 0x000fea0003800000 */
.L_x_20807:
[----:B------:R-:W-:Y:S01]  /*10ce0*/  F2FP.F16.F32.PACK_AB R0, RZ, R0 ;  /* 0x00000000ff00723e */ /* 0x000fe200000000ff */
[----:B------:R-:W-:Y:S06]  /*10cf0*/  BRA `(.L_x_20788) ;  /* 0x0000000000a87947 */ /* 0x000fec0003800000 */
.L_x_20800:
        /* <DEDUP_REMOVED lines=14> */
.L_x_20814:
[----:B------:R-:W-:Y:S05]  /*10de0*/  BSYNC B0 ;  /* 0x0000000000007941 */ /* 0x000fea0003800000 */
.L_x_20813:
[----:B------:R-:W-:Y:S01]  /*10df0*/  F2FP.F16.F32.PACK_AB R0, RZ, R0 ;  /* 0x00000000ff00723e */ /* 0x000fe200000000ff */
[----:B------:R-:W-:Y:S06]  /*10e00*/  BRA `(.L_x_20788) ;  /* 0x0000000000647947 */ /* 0x000fec0003800000 */
.L_x_20787:
        /* <DEDUP_REMOVED lines=16> */
.L_x_20815:
[----:B------:R-:W-:Y:S01]  /*10f10*/  PRMT R0, RZ, 0x7610, R0 ;  /* 0x00007610ff007816 */ /* 0x000fe20000000000 */
[----:B------:R-:W-:Y:S06]  /*10f20*/  BRA `(.L_x_20788) ;  /* 0x00000000001c7947 */ /* 0x000fec0003800000 */
.L_x_20812:
[----:B------:R-:W2:Y:S02]  /*10f30*/  LDG.E.64 R2, desc[UR36][R2.64] ;  /* 0x0000002402027981 */ /* 0x000ea4000c1e1b00 */
[----:B--2---:R-:W0:Y:S02]  /*10f40*/  I2F.U64 R0, R2 ;  /* 0x0000000200007312 */ /* 0x004e240000301000 */
[----:B0-----:R-:W-:Y:S01]  /*10f50*/  F2FP.F16.F32.PACK_AB R0, RZ, R0 ;  /* 0x00000000ff00723e */ /* 0x001fe200000000ff */
[----:B------:R-:W-:Y:S06]  /*10f60*/  BRA `(.L_x_20788) ;  /* 0x00000000000c7947 */ /* 0x000fec0003800000 */
.L_x_20811:
[----:B------:R-:W2:Y:S02]  /*10f70*/  LDG.E R2, desc[UR36][R2.64] ;  /* 0x0000002402027981 */ /* 0x000ea4000c1e1900 */
[----:B--2---:R-:W-:-:S04]  /*10f80*/  I2FP.F32.U32 R0, R2 ;  /* 0x0000000200007245 */ /* 0x004fc80000201000 */
[----:B------:R-:W-:-:S07]  /*10f90*/  F2FP.F16.F32.PACK_AB R0, RZ, R0 ;  /* 0x00000000ff00723e */ /* 0x000fce00000000ff */
.L_x_20788:
        /* <DEDUP_REMOVED lines=22> */
.L_x_20819:
        /* <DEDUP_REMOVED lines=8> */
.L_x_20817:
[----:B------:R-:W-:-:S05]  /*11180*/  FADD.FTZ R2, R2, R3 ;  /* 0x0000000302027221 */ /* 0x000fca0000010000 */
[----:B------:R-:W-:-:S04]  /*11190*/  F2FP.F16.F32.PACK_AB R2, RZ, R2 ;  /* 0x00000002ff02723e */ /* 0x000fc800000000ff */
[----:B------:R-:W-:-:S07]  /*111a0*/  PRMT R19, R2, 0x7610, R19 ;  /* 0x0000761002137816 */ /* 0x000fce0000000013 */
.L_x_20818:
[----:B------:R-:W-:Y:S05]  /*111b0*/  BSYNC B0 ;  /* 0x0000000000007941 */ /* 0x000fea0003800000 */
.L_x_20816:
        /* <DEDUP_REMOVED lines=16> */
.L_x_20823:
[----:B------:R-:W-:-:S06]  /*112c0*/  HADD2.F32 R3, -RZ, R19.H0_H0 ;  /* 0x20000013ff037230 */ /* 0x000fcc0000004100 */
[----:B------:R-:W0:Y:S02]  /*112d0*/  F2I.S64.TRUNC R2, R3 ;  /* 0x0000000300027311 */ /* 0x000e24000020d900 */
[----:B0-----:R-:W-:Y:S01]  /*112e0*/  STG.E.U8 desc[UR36][R16.64], R2 ;  /* 0x0000000210007986 */ /* 0x001fe2000c101124 */
[----:B------:R-:W-:Y:S05]  /*112f0*/  EXIT ;  /* 0x000000000000794d */ /* 0x000fea0003800000 */
.L_x_20822:
        /* <DEDUP_REMOVED lines=10> */
.L_x_20826:
[----:B------:R-:W-:-:S06]  /*113a0*/  HADD2.F32 R19, -RZ, R19.H0_H0 ;  /* 0x20000013ff137230 */ /* 0x000fcc0000004100 */
[----:B------:R-:W0:Y:S02]  /*113b0*/  F2I.FTZ.TRUNC.NTZ R19, R19 ;  /* 0x0000001300137305 */ /* 0x000e24000021f100 */
[----:B0-----:R-:W-:Y:S01]  /*113c0*/  STG.E desc[UR36][R16.64], R19 ;  /* 0x0000001310007986 */ /* 0x001fe2000c101924 */
[----:B------:R-:W-:Y:S05]  /*113d0*/  EXIT ;  /* 0x000000000000794d */ /* 0x000fea0003800000 */
.L_x_20825:
[----:B------:R-:W-:-:S06]  /*113e0*/  HADD2.F32 R19, -RZ, R19.H0_H0 ;  /* 0x20000013ff137230 */ /* 0x000fcc0000004100 */
[----:B------:R-:W0:Y:S02]  /*113f0*/  F2I.FTZ.TRUNC.NTZ R19, R19 ;  /* 0x0000001300137305 */ /* 0x000e24000021f100 */
[----:B0-----:R-:W-:Y:S01]  /*11400*/  STG.E.U16 desc[UR36][R16.64], R19 ;  /* 0x0000001310007986 */ /* 0x001fe2000c101524 */
[----:B------:R-:W-:Y:S05]  /*11410*/  EXIT ;  /* 0x000000000000794d */ /* 0x000fea0003800000 */
.L_x_20821:
        /* <DEDUP_REMOVED lines=9> */
.L_x_20828:
[----:B------:R-:W-:Y:S01]  /*114b0*/  STG.E.U16 desc[UR36][R16.64], R19 ;  /* 0x0000001310007986 */ /* 0x000fe2000c101524 */
[----:B------:R-:W-:Y:S05]  /*114c0*/  EXIT ;  /* 0x000000000000794d */ /* 0x000fea0003800000 */
.L_x_20827:
        /* <DEDUP_REMOVED lines=10> */
.L_x_20830:
[----:B------:R-:W-:-:S05]  /*11570*/  HADD2.F32 R0, -RZ, R19.H0_H0 ;  /* 0x20000013ff007230 */ /* 0x000fca0000004100 */
[----:B------:R-:W-:-:S04]  /*11580*/  F2FP.F16.F32.PACK_AB R0, RZ, R0 ;  /* 0x00000000ff00723e */ /* 0x000fc800000000ff */
[----:B------:R-:W-:-:S05]  /*11590*/  PRMT R0, R0, 0x5410, RZ ;  /* 0x0000541000007816 */ /* 0x000fca00000000ff */
[----:B------:R-:W-:Y:S01]  /*115a0*/  STG.E desc[UR36][R16.64], R0 ;  /* 0x0000000010007986 */ /* 0x000fe2000c101924 */
[----:B------:R-:W-:Y:S05]  /*115b0*/  EXIT ;  /* 0x000000000000794d */ /* 0x000fea0003800000 */
.L_x_20829:
[----:B------:R-:W-:-:S05]  /*115c0*/  HADD2.F32 R2, -RZ, R19.H0_H0 ;  /* 0x20000013ff027230 */ /* 0x000fca0000004100 */
[----:B------:R-:W-:-:S06]  /*115d0*/  FMUL.FTZ R2, R2, 1 ;  /* 0x3f80000002027820 */ /* 0x000fcc0000410000 */
[----:B------:R-:W0:Y:S02]  /*115e0*/  F2F.F64.F32 R2, R2 ;  /* 0x0000000200027310 */ /* 0x000e240000201800 */
[----:B0-----:R-:W-:Y:S01]  /*115f0*/  STG.E.64 desc[UR36][R16.64], R2 ;  /* 0x0000000210007986 */ /* 0x001fe2000c101b24 */
[----:B------:R-:W-:Y:S05]  /*11600*/  EXIT ;  /* 0x000000000000794d */ /* 0x000fea0003800000 */
.L_x_20820:
        /* <DEDUP_REMOVED lines=13> */
.L_x_20833:
[----:B------:R-:W-:Y:S01]  /*116e0*/  HADD2.F32 R19, -RZ, R19.H0_H0 ;  /* 0x20000013ff137230 */ /* 0x000fe20000004100 */
[----:B------:R-:W-:-:S04]  /*116f0*/  CS2R R6, SRZ ;  /* 0x0000000000067805 */ /* 0x000fc8000001ff00 */
[----:B------:R-:W-:-:S06]  /*11700*/  FMUL.FTZ R4, R19, 1 ;  /* 0x3f80000013047820 */ /* 0x000fcc0000410000 */
[----:B------:R-:W0:Y:S02]  /*11710*/  F2F.F64.F32 R4, R4 ;  /* 0x0000000400047310 */ /* 0x000e240000201800 */
[----:B0-----:R-:W-:Y:S01]  /*11720*/  STG.E.128 desc[UR36][R16.64], R4 ;  /* 0x0000000410007986 */ /* 0x001fe2000c101d24 */
[----:B------:R-:W-:Y:S05]  /*11730*/  EXIT ;  /* 0x000000000000794d */ /* 0x000fea0003800000 */
.L_x_20832:
        /* <DEDUP_REMOVED lines=21> */
.L_x_20837:
[----:B------:R-:W-:Y:S05]  /*11890*/  BSYNC B0 ;  /* 0x0000000000007941 */ /* 0x000fea0003800000 */
.L_x_20836:
[----:B------:R-:W-:-:S05]  /*118a0*/  LOP3.LUT R3, R0, R3, RZ, 0xfc, !PT ;  /* 0x0000000300037212 */ /* 0x000fca00078efcff */
[----:B------:R-:W-:Y:S01]  /*118b0*/  STG.E.U8 desc[UR36][R16.64], R3 ;  /* 0x0000000310007986 */ /* 0x000fe2000c101124 */
[----:B------:R-:W-:Y:S05]  /*118c0*/  EXIT ;  /* 0x000000000000794d */ /* 0x000fea0003800000 */
.L_x_20835:
        /* <DEDUP_REMOVED lines=13> */
.L_x_20839:
[----:B------:R-:W-:Y:S01]  /*119a0*/  IMAD.MOV.U32 R0, RZ, RZ, 0x7f ;  /* 0x0000007fff007424 */ /* 0x000fe200078e00ff */
[----:B------:R-:W-:-:S04]  /*119b0*/  ISETP.GT.U32.AND P0, PT, R2, 0x7f800000, PT ;  /* 0x7f8000000200780c */ /* 0x000fc80003f04070 */
[----:B------:R-:W-:-:S09]  /*119c0*/  SEL R0, R0, 0x7c, P0 ;  /* 0x0000007c00007807 */ /* 0x000fd20000000000 */
.L_x_20840:
[----:B------:R-:W-:Y:S05]  /*119d0*/  BSYNC B0 ;  /* 0x0000000000007941 */ /* 0x000fea0003800000 */
.L_x_20838:
[----:B------:R-:W-:-:S04]  /*119e0*/  LOP3.LUT R2, R19, 0x80000000, RZ, 0xc0, !PT ;  /* 0x8000000013027812 */ /* 0x000fc800078ec0ff */
[----:B------:R-:W-:-:S04]  /*119f0*/  SHF.R.U32.HI R3, RZ, 0x18, R2 ;  /* 0x00000018ff037819 */ /* 0x000fc80000011602 */
[----:B------:R-:W-:-:S05]  /*11a00*/  LOP3.LUT R3, R0, R3, RZ, 0xfc, !PT ;  /* 0x0000000300037212 */ /* 0x000fca00078efcff */
[----:B------:R-:W-:Y:S01]  /*11a10*/  STG.E.U8 desc[UR36][R16.64], R3 ;  /* 0x0000000310007986 */ /* 0x000fe2000c101124 */
[----:B------:R-:W-:Y:S05]  /*11a20*/  EXIT ;  /* 0x000000000000794d */ /* 0x000fea0003800000 */
.L_x_20834:
[----:B------:R-:W-:-:S05]  /*11a30*/  HADD2.F32 R0, -RZ, R19.H0_H0 ;  /* 0x20000013ff007230 */ /* 0x000fca0000004100 */
[----:B------:R-:W-:-:S05]  /*11a40*/  F2FP.BF16.F32.PACK_AB R0, RZ, R0 ;  /* 0x00000000ff00723e */ /* 0x000fca00000010ff */
[----:B------:R-:W-:Y:S01]  /*11a50*/  STG.E.U16 desc[UR36][R16.64], R0 ;  /* 0x0000000010007986 */ /* 0x000fe2000c101524 */
[----:B------:R-:W-:Y:S05]  /*11a60*/  EXIT ;  /* 0x000000000000794d */ /* 0x000fea0003800000 */
.L_x_20831:
        /* <DEDUP_REMOVED lines=12> */
.L_x_20843:
        /* <DEDUP_REMOVED lines=17> */
.L_x_20846:
[----:B------:R-:W-:-:S04]  /*11c40*/  LOP3.LUT R2, R19, 0x80000000, RZ, 0xc0, !PT ;  /* 0x8000000013027812 */ /* 0x000fc800078ec0ff */
[----:B------:R-:W-:-:S04]  /*11c50*/  SHF.R.U32.HI R3, RZ, 0x18, R2 ;  /* 0x00000018ff037819 */ /* 0x000fc80000011602 */
[----:B------:R-:W-:-:S04]  /*11c60*/  LOP3.LUT R0, R0, R3, RZ, 0xfc, !PT ;  /* 0x0000000300007212 */ /* 0x000fc800078efcff */
[----:B------:R-:W-:-:S07]  /*11c70*/  PRMT R8, R0, 0x7610, R8 ;  /* 0x0000761000087816 */ /* 0x000fce0000000008 */
.L_x_20845:
[----:B------:R-:W-:Y:S05]  /*11c80*/  BSYNC B0 ;  /* 0x0000000000007941 */ /* 0x000fea0003800000 */
.L_x_20844:
[----:B------:R-:W-:Y:S01]  /*11c90*/  STG.E.U8 desc[UR36][R16.64], R8 ;  /* 0x0000000810007986 */ /* 0x000fe2000c101124 */
[----:B------:R-:W-:Y:S05]  /*11ca0*/  EXIT ;  /* 0x000000000000794d */ /* 0x000fea0003800000 */
.L_x_20842:
        /* <DEDUP_REMOVED lines=17> */
.L_x_20849:
[----:B------:R-:W-:-:S04]  /*11dc0*/  LOP3.LUT R2, R19, 0x80000000, RZ, 0xc0, !PT ;  /* 0x8000000013027812 */ /* 0x000fc800078ec0ff */
[----:B------:R-:W-:-:S04]  /*11dd0*/  SHF.R.U32.HI R3, RZ, 0x18, R2 ;  /* 0x00000018ff037819 */ /* 0x000fc80000011602 */
[----:B------:R-:W-:-:S04]  /*11de0*/  LOP3.LUT R0, R0, R3, RZ, 0xfc, !PT ;  /* 0x0000000300007212 */ /* 0x000fc800078efcff */
[----:B------:R-:W-:-:S07]  /*11df0*/  PRMT R8, R0, 0x7610, R8 ;  /* 0x0000761000087816 */ /* 0x000fce0000000008 */
.L_x_20848:
[----:B------:R-:W-:Y:S05]  /*11e00*/  BSYNC B0 ;  /* 0x0000000000007941 */ /* 0x000fea0003800000 */
.L_x_20847:
[----:B------:R-:W-:Y:S01]  /*11e10*/  STG.E.U8 desc[UR36][R16.64], R8 ;  /* 0x0000000810007986 */ /* 0x000fe2000c101124 */
[----:B------:R-:W-:Y:S05]  /*11e20*/  EXIT ;  /* 0x000000000000794d */ /* 0x000fea0003800000 */
.L_x_20841:
        /* <DEDUP_REMOVED lines=22> */
.L_x_20824:
        /* <DEDUP_REMOVED lines=16> */
.L_x_20852:
[----:B------:R-:W-:Y:S05]  /*12090*/  EXIT ;  /* 0x000000000000794d */ /* 0x000fea0003800000 */
.L_x_20851:
[----:B------:R-:W-:-:S06]  /*120a0*/  HADD2.F32 R2, -RZ, R19.H0_H0 ;  /* 0x20000013ff027230 */ /* 0x000fcc0000004100 */
[----:B------:R-:W0:Y:S02]  /*120b0*/  F2I.U64.TRUNC R2, R2 ;  /* 0x0000000200027311 */ /* 0x000e24000020d800 */
[----:B0-----:R-:W-:Y:S01]  /*120c0*/  STG.E.64 desc[UR36][R16.64], R2 ;  /* 0x0000000210007986 */ /* 0x001fe2000c101b24 */
[----:B------:R-:W-:Y:S05]  /*120d0*/  EXIT ;  /* 0x000000000000794d */ /* 0x000fea0003800000 */
.L_x_20850:
[----:B------:R-:W-:-:S06]  /*120e0*/  HADD2.F32 R19, -RZ, R19.H0_H0 ;  /* 0x20000013ff137230 */ /* 0x000fcc0000004100 */
[----:B------:R-:W0:Y:S02]  /*120f0*/  F2I.FTZ.U32.TRUNC.NTZ R19, R19 ;  /* 0x0000001300137305 */ /* 0x000e24000021f000 */
[----:B0-----:R-:W-:Y:S01]  /*12100*/  STG.E desc[UR36][R16.64], R19 ;  /* 0x0000001310007986 */ /* 0x001fe2000c101924 */
[----:B------:R-:W-:Y:S05]  /*12110*/  EXIT ;  /* 0x000000000000794d */ /* 0x000fea0003800000 */
.L_x_20853:
        /* <DEDUP_REMOVED lines=14> */
.L_x_32225:


//--------------------- .text._ZN2at6native27unrolled_elementwise_kernelINS0_13BinaryFunctorIN3c104HalfES4_S4_ZZZNS0_21nextafter_kernel_cudaERNS_18TensorIteratorBaseEENKUlvE_clEvENKUlvE2_clEvEUlS4_S4_E_EESt5arrayIPcLm3EELi4E23TrivialOffsetCalculatorILi2EjESE_ILi1EjENS0_6memory12LoadWithCastILi2EEENSH_13StoreWithCastILi1EEEEEviT_T0_T2_T3_T4_T5_ --------------------------
	.section	.text._ZN2at6native27unrolled_elementwise_kernelINS0_13BinaryFunctorIN3c104HalfES4_S4_ZZZNS0_21nextafter_kernel_cudaERNS_18TensorIteratorBaseEENKUlvE_clEvENKUlvE2_clEvEUlS4_S4_E_EESt5arrayIPcLm3EELi4E23TrivialOffsetCalculatorILi2EjESE_ILi1EjENS0_6memory12LoadWithCastILi2EEENSH_13StoreWithCastILi1EEEEEviT_T0_T2_T3_T4_T5_,"ax",@progbits
	.align	128
        .global         _ZN2at6native27unrolled_elementwise_kernelINS0_13BinaryFunctorIN3c104HalfES4_S4_ZZZNS0_21nextafter_kernel_cudaERNS_18TensorIteratorBaseEENKUlvE_clEvENKUlvE2_clEvEUlS4_S4_E_EESt5arrayIPcLm3EELi4E23TrivialOffsetCalculatorILi2EjESE_ILi1EjENS0_6memory12LoadWithCastILi2EEENSH_13StoreWithCastILi1EEEEEviT_T0_T2_T3_T4_T5_
        .type           _ZN2at6native27unrolled_elementwise_kernelINS0_13BinaryFunctorIN3c104HalfES4_S4_ZZZNS0_21nextafter_kernel_cudaERNS_18TensorIteratorBaseEENKUlvE_clEvENKUlvE2_clEvEUlS4_S4_E_EESt5arrayIPcLm3EELi4E23TrivialOffsetCalculatorILi2EjESE_ILi1EjENS0_6memory12LoadWithCastILi2EEENSH_13StoreWithCastILi1EEEEEviT_T0_T2_T3_T4_T5_,@function
        .size           _ZN2at6native27unrolled_elementwise_kernelINS0_13BinaryFunctorIN3c104HalfES4_S4_ZZZNS0_21nextafter_kernel_cudaERNS_18TensorIteratorBaseEENKUlvE_clEvENKUlvE2_clEvEUlS4_S4_E_EESt5arrayIPcLm3EELi4E23TrivialOffsetCalculatorILi2EjESE_ILi1EjENS0_6memory12LoadWithCastILi2EEENSH_13StoreWithCastILi1EEEEEviT_T0_T2_T3_T4_T5_,(.L_x_32226 - _ZN2at6native27unrolled_elementwise_kernelINS0_13BinaryFunctorIN3c104HalfES4_S4_ZZZNS0_21nextafter_kernel_cudaERNS_18TensorIteratorBaseEENKUlvE_clEvENKUlvE2_clEvEUlS4_S4_E_EESt5arrayIPcLm3EELi4E23TrivialOffsetCalculatorILi2EjESE_ILi1EjENS0_6memory12LoadWithCastILi2EEENSH_13StoreWithCastILi1EEEEEviT_T0_T2_T3_T4_T5_)
        .other          _ZN2at6native27unrolled_elementwise_kernelINS0_13BinaryFunctorIN3c104HalfES4_S4_ZZZNS0_21nextafter_kernel_cudaERNS_18TensorIteratorBaseEENKUlvE_clEvENKUlvE2_clEvEUlS4_S4_E_EESt5arrayIPcLm3EELi4E23TrivialOffsetCalculatorILi2EjESE_ILi1EjENS0_6memory12LoadWithCastILi2EEENSH_13StoreWithCastILi1EEEEEviT_T0_T2_T3_T4_T5_,@"STO_CUDA_ENTRY STV_DEFAULT"
_ZN2at6native27unrolled_elementwise_kernelINS0_13BinaryFunctorIN3c104HalfES4_S4_ZZZNS0_21nextafter_kernel_cudaERNS_18TensorIteratorBaseEENKUlvE_clEvENKUlvE2_clEvEUlS4_S4_E_EESt5arrayIPcLm3EELi4E23TrivialOffsetCalculatorILi2EjESE_ILi1EjENS0_6memory12LoadWithCastILi2EEENSH_13StoreWithCastILi1EEEEEviT_T0_T2_T3_T4_T5_:
.text._ZN2at6native27unrolled_elementwise_kernelINS0_13BinaryFunctorIN3c104HalfES4_S4_ZZZNS0_21nextafter_kernel_cudaERNS_18TensorIteratorBaseEENKUlvE_clEvENKUlvE2_clEvEUlS4_S4_E_EESt5arrayIPcLm3EELi4E23TrivialOffsetCalculatorILi2EjESE_ILi1EjENS0_6memory12LoadWithCastILi2EEENSH_13StoreWithCastILi1EEEEEviT_T0_T2_T3_T4_T5_:
        /* <DEDUP_REMOVED lines=36> */
.L_x_20859:
[----:B------:R-:W2:Y:S02]  /*0240*/  LDG.E.U8 R4, desc[UR36][R4.64] ;  /* 0x0000002404047981 */ /* 0x000ea4000c1e1100 */
[----:B--2---:R-:W-:-:S04]  /*0250*/  I2FP.F32.U32 R0, R4 ;  /* 0x0000000400007245 */ /* 0x004fc80000201000 */
[----:B------:R-:W-:-:S04]  /*0260*/  F2FP.F16.F32.PACK_AB R0, RZ, R0 ;  /* 0x00000000ff00723e */ /* 0x000fc800000000ff */
[----:B------:R-:W-:Y:S01]  /*0270*/  PRMT R24, R0, 0x7610, R24 ;  /* 0x0000761000187816 */ /* 0x000fe20000000018 */
[----:B------:R-:W-:Y:S06]  /*0280*/  BRA `(.L_x_20861) ;  /* 0x0000000c00bc7947 */ /* 0x000fec0003800000 */
.L_x_20858:
        /* <DEDUP_REMOVED lines=11> */
.L_x_20863:
[----:B------:R-:W2:Y:S02]  /*0340*/  LDG.E R4, desc[UR36][R4.64] ;  /* 0x0000002404047981 */ /* 0x000ea4000c1e1900 */
[----:B--2---:R-:W-:-:S04]  /*0350*/  I2FP.F32.S32 R0, R4 ;  /* 0x0000000400007245 */ /* 0x004fc80000201400 */
[----:B------:R-:W-:-:S04]  /*0360*/  F2FP.F16.F32.PACK_AB R0, RZ, R0 ;  /* 0x00000000ff00723e */ /* 0x000fc800000000ff */
[----:B------:R-:W-:Y:S01]  /*0370*/  PRMT R24, R0, 0x7610, R24 ;  /* 0x0000761000187816 */ /* 0x000fe20000000018 */
[----:B------:R-:W-:Y:S06]  /*0380*/  BRA `(.L_x_20861) ;  /* 0x0000000c007c7947 */ /* 0x000fec0003800000 */
.L_x_20862:
[----:B------:R-:W2:Y:S02]  /*0390*/  LDG.E.U16 R4, desc[UR36][R4.64] ;  /* 0x0000002404047981 */ /* 0x000ea4000c1e1500 */
[----:B--2---:R-:W0:Y:S02]  /*03a0*/  I2F.S16 R0, R4 ;  /* 0x0000000400007306 */ /* 0x004e240000101400 */
[----:B0-----:R-:W-:-:S04]  /*03b0*/  F2FP.F16.F32.PACK_AB R0, RZ, R0 ;  /* 0x00000000ff00723e */ /* 0x001fc800000000ff */
[----:B------:R-:W-:Y:S01]  /*03c0*/  PRMT R24, R0, 0x7610, R24 ;  /* 0x0000761000187816 */ /* 0x000fe20000000018 */
[----:B------:R-:W-:Y:S06]  /*03d0*/  BRA `(.L_x_20861) ;  /* 0x0000000c00687947 */ /* 0x000fec0003800000 */
.L_x_20857:
        /* <DEDUP_REMOVED lines=9> */
.L_x_20865:
[----:B------:R1:W5:Y:S01]  /*0470*/  LDG.E.U16 R24, desc[UR36][R4.64] ;  /* 0x0000002404187981 */ /* 0x000362000c1e1500 */
[----:B------:R-:W-:Y:S05]  /*0480*/  BRA `(.L_x_20861) ;  /* 0x0000000c003c7947 */ /* 0x000fea0003800000 */
.L_x_20864:
        /* <DEDUP_REMOVED lines=9> */
.L_x_20867:
[----:B------:R0:W5:Y:S01]  /*0520*/  LDG.E.U16 R24, desc[UR36][R4.64] ;  /* 0x0000002404187981 */ /* 0x000162000c1e1500 */
[----:B------:R-:W-:Y:S05]  /*0530*/  BRA `(.L_x_20861) ;  /* 0x0000000c00107947 */ /* 0x000fea0003800000 */
.L_x_20866:
        /* <DEDUP_REMOVED lines=9> */
.L_x_20856:
        /* <DEDUP_REMOVED lines=14> */
.L_x_20870:
        /* <DEDUP_REMOVED lines=9> */
.L_x_20869:
        /* <DEDUP_REMOVED lines=28> */
.L_x_20872:
        /* <DEDUP_REMOVED lines=15> */
.L_x_20871:
[----:B------:R-:W2:Y:S02]  /*09f0*/  LDG.E.U16 R0, desc[UR36][R4.64] ;  /* 0x0000002404007981 */ /* 0x000ea4000c1e1500 */
[----:B--2---:R-:W-:-:S05]  /*0a00*/  IMAD.U32 R0, R0, 0x10000, RZ ;  /* 0x0001000000007824 */ /* 0x004fca00078e00ff */
[----:B------:R-:W-:-:S04]  /*0a10*/  F2FP.F16.F32.PACK_AB R0, RZ, R0 ;  /* 0x00000000ff00723e */ /* 0x000fc800000000ff */
[----:B------:R-:W-:Y:S01]  /*0a20*/  PRMT R24, R0, 0x7610, R24 ;  /* 0x0000761000187816 */ /* 0x000fe20000000018 */
[----:B------:R-:W-:Y:S06]  /*0a30*/  BRA `(.L_x_20861) ;  /* 0x0000000400d07947 */ /* 0x000fec0003800000 */
.L_x_20868:
        /* <DEDUP_REMOVED lines=13> */
.L_x_20875:
        /* <DEDUP_REMOVED lines=21> */
.L_x_20879:
[----:B------:R-:W-:Y:S05]  /*0c60*/  BSYNC B1 ;  /* 0x0000000000017941 */ /* 0x000fea0003800000 */
.L_x_20878:
[----:B------:R-:W-:Y:S01]  /*0c70*/  LEA R5, R0, 0x3b800000, 0x17 ;  /* 0x3b80000000057811 */ /* 0x000fe200078eb8ff */
[----:B------:R-:W-:-:S05]  /*0c80*/  IMAD.SHL.U32 R0, R3, 0x100000, RZ ;  /* 0x0010000003007824 */ /* 0x000fca00078e00ff */
[----:B------:R-:W-:-:S07]  /*0c90*/  LOP3.LUT R0, R5, R0, R6, 0xfe, !PT ;  /* 0x0000000005007212 */ /* 0x000fce00078efe06 */
.L_x_20877:
[----:B------:R-:W-:Y:S05]  /*0ca0*/  BSYNC B0 ;  /* 0x0000000000007941 */ /* 0x000fea0003800000 */
.L_x_20876:
[----:B------:R-:W-:-:S04]  /*0cb0*/  F2FP.F16.F32.PACK_AB R0, RZ, R0 ;  /* 0x00000000ff00723e */ /* 0x000fc800000000ff */
[----:B------:R-:W-:Y:S01]  /*0cc0*/  PRMT R24, R0, 0x7610, R24 ;  /* 0x0000761000187816 */ /* 0x000fe20000000018 */
[----:B------:R-:W-:Y:S06]  /*0cd0*/  BRA `(.L_x_20861) ;  /* 0x0000000400287947 */ /* 0x000fec0003800000 */
.L_x_20874:
        /* <DEDUP_REMOVED lines=21> */
.L_x_20883:
[----:B------:R-:W-:Y:S05]  /*0e30*/  BSYNC B1 ;  /* 0x0000000000017941 */ /* 0x000fea0003800000 */
.L_x_20882:
[----:B------:R-:W-:Y:S01]  /*0e40*/  LEA R5, R0, 0x37800000, 0x17 ;  /* 0x3780000000057811 */ /* 0x000fe200078eb8ff */
[----:B------:R-:W-:-:S05]  /*0e50*/  IMAD.SHL.U32 R0, R3, 0x200000, RZ ;  /* 0x0020000003007824 */ /* 0x000fca00078e00ff */
[----:B------:R-:W-:-:S07]  /*0e60*/  LOP3.LUT R0, R5, R0, R6, 0xfe, !PT ;  /* 0x0000000005007212 */ /* 0x000fce00078efe06 */
.L_x_20881:
[----:B------:R-:W-:Y:S05]  /*0e70*/  BSYNC B0 ;  /* 0x0000000000007941 */ /* 0x000fea0003800000 */
.L_x_20880:
[----:B------:R-:W-:-:S04]  /*0e80*/  F2FP.F16.F32.PACK_AB R0, RZ, R0 ;  /* 0x00000000ff00723e */ /* 0x000fc800000000ff */
[----:B------:R-:W-:Y:S01]  /*0e90*/  PRMT R24, R0, 0x7610, R24 ;  /* 0x0000761000187816 */ /* 0x000fe20000000018 */
[----:B------:R-:W-:Y:S06]  /*0ea0*/  BRA `(.L_x_20861) ;  /* 0x0000000000b47947 */ /* 0x000fec0003800000 */
.L_x_20873:
        /* <DEDUP_REMOVED lines=14> */
.L_x_20887:
[----:B------:R-:W-:Y:S05]  /*0f90*/  BSYNC B0 ;  /* 0x0000000000007941 */ /* 0x000fea0003800000 */
.L_x_20886:
[----:B------:R-:W-:-:S04]  /*0fa0*/  F2FP.F16.F32.PACK_AB R0, RZ, R0 ;  /* 0x00000000ff00723e */ /* 0x000fc800000000ff */
[----:B------:R-:W-:Y:S01]  /*0fb0*/  PRMT R24, R0, 0x7610, R24 ;  /* 0x0000761000187816 */ /* 0x000fe20000000018 */
[----:B------:R-:W-:Y:S06]  /*0fc0*/  BRA `(.L_x_20861) ;  /* 0x00000000006c7947 */ /* 0x000fec0003800000 */
.L_x_20860:
        /* <DEDUP_REMOVED lines=16> */
.L_x_20888:
[----:B------:R-:W-:Y:S01]  /*10d0*/  PRMT R24, RZ, 0x7610, R24 ;  /* 0x00007610ff187816 */ /* 0x000fe20000000018 */
[----:B------:R-:W-:Y:S06]  /*10e0*/  BRA `(.L_x_20861) ;  /* 0x0000000000247947 */ /* 0x000fec0003800000 */
.L_x_20885:
[----:B------:R-:W2:Y:S02]  /*10f0*/  LDG.E.64 R4, desc[UR36][R4.64] ;  /* 0x0000002404047981 */ /* 0x000ea4000c1e1b00 */
[----:B--2---:R-:W0:Y:S02]  /*1100*/  I2F.U64 R0, R4 ;  /* 0x0000000400007312 */ /* 0x004e240000301000 */
[----:B0-----:R-:W-:-:S04]  /*1110*/  F2FP.F16.F32.PACK_AB R0, RZ, R0 ;  /* 0x00000000ff00723e */ /* 0x001fc800000000ff */
[----:B------:R-:W-:Y:S01]  /*1120*/  PRMT R24, R0, 0x7610, R24 ;  /* 0x0000761000187816 */ /* 0x000fe20000000018 */
[----:B------:R-:W-:Y:S06]  /*1130*/  BRA `(.L_x_20861) ;  /* 0x0000000000107947 */ /* 0x000fec0003800000 */
.L_x_20884:
[----:B------:R-:W2:Y:S02]  /*1140*/  LDG.E R4, desc[UR36][R4.64] ;  /* 0x0000002404047981 */ /* 0x000ea4000c1e1900 */
[----:B--2---:R-:W-:-:S04]  /*1150*/  I2FP.F32.U32 R0, R4 ;  /* 0x0000000400007245 */ /* 0x004fc80000201000 */
[----:B------:R-:W-:-:S04]  /*1160*/  F2FP.F16.F32.PACK_AB R0, RZ, R0 ;  /* 0x00000000ff00723e */ /* 0x000fc800000000ff */
[----:B------:R-:W-:-:S07]  /*1170*/  PRMT R24, R0, 0x7610, R24 ;  /* 0x0000761000187816 */ /* 0x000fce0000000018 */
.L_x_20861:
        /* <DEDUP_REMOVED lines=21> */
.L_x_20892:
[----:B------:R-:W2:Y:S02]  /*12d0*/  LDG.E.U8 R4, desc[UR36][R4.64] ;  /* 0x0000002404047981 */ /* 0x000ea4000c1e1100 */
[----:B--2---:R-:W-:-:S04]  /*12e0*/  I2FP.F32.U32 R0, R4 ;  /* 0x0000000400007245 */ /* 0x004fc80000201000 */
[----:B------:R-:W-:-:S04]  /*12f0*/  F2FP.F16.F32.PACK_AB R0, RZ, R0 ;  /* 0x00000000ff00723e */ /* 0x000fc800000000ff */
[----:B------:R-:W-:Y:S01]  /*1300*/  PRMT R25, R0, 0x7610, R25 ;  /* 0x0000761000197816 */ /* 0x000fe20000000019 */
[----:B------:R-:W-:Y:S06]  /*1310*/  BRA `(.L_x_20894) ;  /* 0x0000000c00bc7947 */ /* 0x000fec0003800000 */
.L_x_20891:
        /* <DEDUP_REMOVED lines=11> */
.L_x_20896:
[----:B------:R-:W2:Y:S02]  /*13d0*/  LDG.E R4, desc[UR36][R4.64] ;  /* 0x0000002404047981 */ /* 0x000ea4000c1e1900 */
[----:B--2---:R-:W-:-:S04]  /*13e0*/  I2FP.F32.S32 R0, R4 ;  /* 0x0000000400007245 */ /* 0x004fc80000201400 */
[----:B------:R-:W-:-:S04]  /*13f0*/  F2FP.F16.F32.PACK_AB R0, RZ, R0 ;  /* 0x00000000ff00723e */ /* 0x000fc800000000ff */
[----:B------:R-:W-:Y:S01]  /*1400*/  PRMT R25, R0, 0x7610, R25 ;  /* 0x0000761000197816 */ /* 0x000fe20000000019 */
[----:B------:R-:W-:Y:S06]  /*1410*/  BRA `(.L_x_20894) ;  /* 0x0000000c007c7947 */ /* 0x000fec0003800000 */
.L_x_20895:
[----:B------:R-:W2:Y:S02]  /*1420*/  LDG.E.U16 R4, desc[UR36][R4.64] ;  /* 0x0000002404047981 */ /* 0x000ea4000c1e1500 */
[----:B--2---:R-:W0:Y:S02]  /*1430*/  I2F.S16 R0, R4 ;  /* 0x0000000400007306 */ /* 0x004e240000101400 */
[----:B0-----:R-:W-:-:S04]  /*1440*/  F2FP.F16.F32.PACK_AB R0, RZ, R0 ;  /* 0x00000000ff00723e */ /* 0x001fc800000000ff */
[----:B------:R-:W-:Y:S01]  /*1450*/  PRMT R25, R0, 0x7610, R25 ;  /* 0x0000761000197816 */ /* 0x000fe20000000019 */
[----:B------:R-:W-:Y:S06]  /*1460*/  BRA `(.L_x_20894) ;  /* 0x0000000c00687947 */ /* 0x000fec0003800000 */
.L_x_20890:
        /* <DEDUP_REMOVED lines=9> */
.L_x_20898:
[----:B------:R1:W5:Y:S01]  /*1500*/  LDG.E.U16 R25, desc[UR36][R4.64] ;  /* 0x0000002404197981 */ /* 0x000362000c1e1500 */
[----:B------:R-:W-:Y:S05]  /*1510*/  BRA `(.L_x_20894) ;  /* 0x0000000c003c7947 */ /* 0x000fea0003800000 */
.L_x_20897:
        /* <DEDUP_REMOVED lines=9> */
.L_x_20900:
[----:B------:R0:W5:Y:S01]  /*15b0*/  LDG.E.U16 R25, desc[UR36][R4.64] ;  /* 0x0000002404197981 */ /* 0x000162000c1e1500 */
[----:B------:R-:W-:Y:S05]  /*15c0*/  BRA `(.L_x_20894) ;  /* 0x0000000c00107947 */ /* 0x000fea0003800000 */
.L_x_20899:
        /* <DEDUP_REMOVED lines=9> */
.L_x_20889:
        /* <DEDUP_REMOVED lines=14> */
.L_x_20903:
        /* <DEDUP_REMOVED lines=9> */
.L_x_20902:
        /* <DEDUP_REMOVED lines=28> */
.L_x_20905:
        /* <DEDUP_REMOVED lines=15> */
.L_x_20904:
[----:B------:R-:W2:Y:S02]  /*1a80*/  LDG.E.U16 R0, desc[UR36][R4.64] ;  /* 0x0000002404007981 */ /* 0x000ea4000c1e1500 */
[----:B--2---:R-:W-:-:S05]  /*1a90*/  IMAD.U32 R0, R0, 0x10000, RZ ;  /* 0x0001000000007824 */ /* 0x004fca00078e00ff */
[----:B------:R-:W-:-:S04]  /*1aa0*/  F2FP.F16.F32.PACK_AB R0, RZ, R0 ;  /* 0x00000000ff00723e */ /* 0x000fc800000000ff */
[----:B------:R-:W-:Y:S01]  /*1ab0*/  PRMT R25, R0, 0x7610, R25 ;  /* 0x0000761000197816 */ /* 0x000fe20000000019 */
[----:B------:R-:W-:Y:S06]  /*1ac0*/  BRA `(.L_x_20894) ;  /* 0x0000000400d07947 */ /* 0x000fec0003800000 */
.L_x_20901:
        /* <DEDUP_REMOVED lines=13> */
.L_x_20908:
        /* <DEDUP_REMOVED lines=21> */
.L_x_20912:
[----:B------:R-:W-:Y:S05]  /*1cf0*/  BSYNC B1 ;  /* 0x0000000000017941 */ /* 0x000fea0003800000 */
.L_x_20911:
[----:B------:R-:W-:Y:S01]  /*1d00*/  LEA R5, R0, 0x3b800000, 0x17 ;  /* 0x3b80000000057811 */ /* 0x000fe200078eb8ff */
[----:B------:R-:W-:-:S05]  /*1d10*/  IMAD.SHL.U32 R0, R3, 0x100000, RZ ;  /* 0x0010000003007824 */ /* 0x000fca00078e00ff */
[----:B------:R-:W-:-:S07]  /*1d20*/  LOP3.LUT R0, R5, R0, R6, 0xfe, !PT ;  /* 0x0000000005007212 */ /* 0x000fce00078efe06 */
.L_x_20910:
[----:B------:R-:W-:Y:S05]  /*1d30*/  BSYNC B0 ;  /* 0x0000000000007941 */ /* 0x000fea0003800000 */
.L_x_20909:
[----:B------:R-:W-:-:S04]  /*1d40*/  F2FP.F16.F32.PACK_AB R0, RZ, R0 ;  /* 0x00000000ff00723e */ /* 0x000fc800000000ff */
[----:B------:R-:W-:Y:S01]  /*1d50*/  PRMT R25, R0, 0x7610, R25 ;  /* 0x0000761000197816 */ /* 0x000fe20000000019 */
[----:B------:R-:W-:Y:S06]  /*1d60*/  BRA `(.L_x_20894) ;  /* 0x0000000400287947 */ /* 0x000fec0003800000 */
.L_x_20907:
        /* <DEDUP_REMOVED lines=21> */
.L_x_20916:
[----:B------:R-:W-:Y:S05]  /*1ec0*/  BSYNC B1 ;  /* 0x0000000000017941 */ /* 0x000fea0003800000 */
.L_x_20915:
[----:B------:R-:W-:Y:S01]  /*1ed0*/  LEA R5, R0, 0x37800000, 0x17 ;  /* 0x3780000000057811 */ /* 0x000fe200078eb8ff */
[----:B------:R-:W-:-:S05]  /*1ee0*/  IMAD.SHL.U32 R0, R3, 0x200000, RZ ;  /* 0x0020000003007824 */ /* 0x000fca00078e00ff */
[----:B------:R-:W-:-:S07]  /*1ef0*/  LOP3.LUT R0, R5, R0, R6, 0xfe, !PT ;  /* 0x0000000005007212 */ /* 0x000fce00078efe06 */
.L_x_20914:
[----:B------:R-:W-:Y:S05]  /*1f00*/  BSYNC B0 ;  /* 0x0000000000007941 */ /* 0x000fea0003800000 */
.L_x_20913:
[----:B------:R-:W-:-:S04]  /*1f10*/  F2FP.F16.F32.PACK_AB R0, RZ, R0 ;  /* 0x00000000ff00723e */ /* 0x000fc800000000ff */
[----:B------:R-:W-:Y:S01]  /*1f20*/  PRMT R25, R0, 0x7610, R25 ;  /* 0x0000761000197816 */ /* 0x000fe20000000019 */
[----:B------:R-:W-:Y:S06]  /*1f30*/  BRA `(.L_x_20894) ;  /* 0x0000000000b47947 */ /* 0x000fec0003800000 */
.L_x_20906:
        /* <DEDUP_REMOVED lines=14> */
.L_x_20920:
[----:B------:R-:W-:Y:S05]  /*2020*/  BSYNC B0 ;  /* 0x0000000000007941 */ /* 0x000fea0003800000 */
.L_x_20919:
[----:B------:R-:W-:-:S04]  /*2030*/  F2FP.F16.F32.PACK_AB R0, RZ, R0 ;  /* 0x00000000ff00723e */ /* 0x000fc800000000ff */
[----:B------:R-:W-:Y:S01]  /*2040*/  PRMT R25, R0, 0x7610, R25 ;  /* 0x0000761000197816 */ /* 0x000fe20000000019 */
[----:B------:R-:W-:Y:S06]  /*2050*/  BRA `(.L_x_20894) ;  /* 0x00000000006c7947 */ /* 0x000fec0003800000 */
.L_x_20893:
        /* <DEDUP_REMOVED lines=16> */
.L_x_20921:
[----:B------:R-:W-:Y:S01]  /*2160*/  PRMT R25, RZ, 0x7610, R25 ;  /* 0x00007610ff197816 */ /* 0x000fe20000000019 */
[----:B------:R-:W-:Y:S06]  /*2170*/  BRA `(.L_x_20894) ;  /* 0x0000000000247947 */ /* 0x000fec0003800000 */
.L_x_20918:
[----:B------:R-:W2:Y:S02]  /*2180*/  LDG.E.64 R4, desc[UR36][R4.64] ;  /* 0x0000002404047981 */ /* 0x000ea4000c1e1b00 */
[----:B--2---:R-:W0:Y:S02]  /*2190*/  I2F.U64 R0, R4 ;  /* 0x0000000400007312 */ /* 0x004e240000301000 */
[----:B0-----:R-:W-:-:S04]  /*21a0*/  F2FP.F16.F32.PACK_AB R0, RZ, R0 ;  /* 0x00000000ff00723e */ /* 0x001fc800000000ff */
[----:B------:R-:W-:Y:S01]  /*21b0*/  PRMT R25, R0, 0x7610, R25 ;  /* 0x0000761000197816 */ /* 0x000fe20000000019 */
[----:B------:R-:W-:Y:S06]  /*21c0*/  BRA `(.L_x_20894) ;  /* 0x0000000000107947 */ /* 0x000fec0003800000 */
.L_x_20917:
[----:B------:R-:W2:Y:S02]  /*21d0*/  LDG.E R4, desc[UR36][R4.64] ;  /* 0x0000002404047981 */ /* 0x000ea4000c1e1900 */
[----:B--2---:R-:W-:-:S04]  /*21e0*/  I2FP.F32.U32 R0, R4 ;  /* 0x0000000400007245 */ /* 0x004fc80000201000 */
[----:B------:R-:W-:-:S04]  /*21f0*/  F2FP.F16.F32.PACK_AB R0, RZ, R0 ;  /* 0x00000000ff00723e */ /* 0x000fc800000000ff */
[----:B------:R-:W-:-:S07]  /*2200*/  PRMT R25, R0, 0x7610, R25 ;  /* 0x0000761000197816 */ /* 0x000fce0000000019 */
.L_x_20894:
[----:B------:R-:W-:-:S07]  /*2210*/  VIADD R29, R29, 0x80 ;  /* 0x000000801d1d7836 */ /* 0x000fce0000000000 */
.L_x_20855:
[----:B------:R-:W-:Y:S05]  /*2220*/  BSYNC B6 ;  /* 0x0000000000067941 */ /* 0x000fea0003800000 */
.L_x_20854:
        /* <DEDUP_REMOVED lines=26> */
.L_x_20927:
[----:B------:R-:W2:Y:S02]  /*23d0*/  LDG.E.U8 R4, desc[UR36][R4.64] ;  /* 0x0000002404047981 */ /* 0x000ea4000c1e1100 */
[----:B--2---:R-:W-:-:S04]  /*23e0*/  I2FP.F32.U32 R0, R4 ;  /* 0x0000000400007245 */ /* 0x004fc80000201000 */
[----:B------:R-:W-:-:S04]  /*23f0*/  F2FP.F16.F32.PACK_AB R0, RZ, R0 ;  /* 0x00000000ff00723e */ /* 0x000fc800000000ff */
[----:B------:R-:W-:Y:S01]  /*2400*/  PRMT R22, R0, 0x7610, R22 ;  /* 0x0000761000167816 */ /* 0x000fe20000000016 */
[----:B------:R-:W-:Y:S06]  /*2410*/  BRA `(.L_x_20929) ;  /* 0x0000000c00c07947 */ /* 0x000fec0003800000 */
.L_x_20926:
        /* <DEDUP_REMOVED lines=11> */
.L_x_20931:
[----:B------:R-:W2:Y:S02]  /*24d0*/  LDG.E R4, desc[UR36][R4.64] ;  /* 0x0000002404047981 */ /* 0x000ea4000c1e1900 */
[----:B--2---:R-:W-:-:S04]  /*24e0*/  I2FP.F32.S32 R0, R4 ;  /* 0x0000000400007245 */ /* 0x004fc80000201400 */
[----:B------:R-:W-:-:S04]  /*24f0*/  F2FP.F16.F32.PACK_AB R0, RZ, R0 ;  /* 0x00000000ff00723e */ /* 0x000fc800000000ff */
[----:B------:R-:W-:Y:S01]  /*2500*/  PRMT R22, R0, 0x7610, R22 ;  /* 0x0000761000167816 */ /* 0x000fe20000000016 */
[----:B------:R-:W-:Y:S06]  /*2510*/  BRA `(.L_x_20929) ;  /* 0x0000000c00807947 */ /* 0x000fec0003800000 */
.L_x_20930:
[----:B------:R-:W2:Y:S02]  /*2520*/  LDG.E.U16 R4, desc[UR36][R4.64] ;  /* 0x0000002404047981 */ /* 0x000ea4000c1e1500 */
[----:B--2---:R-:W0:Y:S02]  /*2530*/  I2F.S16 R0, R4 ;  /* 0x0000000400007306 */ /* 0x004e240000101400 */
[----:B0-----:R-:W-:-:S04]  /*2540*/  F2FP.F16.F32.PACK_AB R0, RZ, R0 ;  /* 0x00000000ff00723e */ /* 0x001fc800000000ff */
[----:B------:R-:W-:Y:S01]  /*2550*/  PRMT R22, R0, 0x7610, R22 ;  /* 0x0000761000167816 */ /* 0x000fe20000000016 */
[----:B------:R-:W-:Y:S06]  /*2560*/  BRA `(.L_x_20929) ;  /* 0x0000000c006c7947 */ /* 0x000fec0003800000 */
.L_x_20925:
        /* <DEDUP_REMOVED lines=9> */
.L_x_20933:
[----:B------:R1:W5:Y:S01]  /*2600*/  LDG.E.U16 R22, desc[UR36][R4.64] ;  /* 0x0000002404167981 */ /* 0x000362000c1e1500 */
[----:B------:R-:W-:Y:S05]  /*2610*/  BRA `(.L_x_20929) ;  /* 0x0000000c00407947 */ /* 0x000fea0003800000 */
.L_x_20932:
        /* <DEDUP_REMOVED lines=9> */
.L_x_20935:
[----:B------:R0:W5:Y:S01]  /*26b0*/  LDG.E.U16 R22, desc[UR36][R4.64] ;  /* 0x0000002404167981 */ /* 0x000162000c1e1500 */
[----:B------:R-:W-:Y:S05]  /*26c0*/  BRA `(.L_x_20929) ;  /* 0x0000000c00147947 */ /* 0x000fea0003800000 */
.L_x_20934:
        /* <DEDUP_REMOVED lines=9> */
.L_x_20924:
        /* <DEDUP_REMOVED lines=14> */
.L_x_20938:
        /* <DEDUP_REMOVED lines=9> */
.L_x_20937:
        /* <DEDUP_REMOVED lines=28> */
.L_x_20940:
        /* <DEDUP_REMOVED lines=16> */
.L_x_20939:
[----:B------:R-:W2:Y:S02]  /*2b90*/  LDG.E.U16 R0, desc[UR36][R4.64] ;  /* 0x0000002404007981 */ /* 0x000ea4000c1e1500 */
[----:B--2---:R-:W-:-:S05]  /*2ba0*/  IMAD.U32 R0, R0, 0x10000, RZ ;  /* 0x0001000000007824 */ /* 0x004fca00078e00ff */
[----:B------:R-:W-:-:S04]  /*2bb0*/  F2FP.F16.F32.PACK_AB R0, RZ, R0 ;  /* 0x00000000ff00723e */ /* 0x000fc800000000ff */
[----:B------:R-:W-:Y:S01]  /*2bc0*/  PRMT R22, R0, 0x7610, R22 ;  /* 0x0000761000167816 */ /* 0x000fe20000000016 */
[----:B------:R-:W-:Y:S06]  /*2bd0*/  BRA `(.L_x_20929) ;  /* 0x0000000400d07947 */ /* 0x000fec0003800000 */
.L_x_20936:
        /* <DEDUP_REMOVED lines=13> */
.L_x_20943:
        /* <DEDUP_REMOVED lines=21> */
.L_x_20947:
[----:B------:R-:W-:Y:S05]  /*2e00*/  BSYNC B1 ;  /* 0x0000000000017941 */ /* 0x000fea0003800000 */
.L_x_20946:
[----:B------:R-:W-:Y:S01]  /*2e10*/  LEA R5, R0, 0x3b800000, 0x17 ;  /* 0x3b80000000057811 */ /* 0x000fe200078eb8ff */
[----:B------:R-:W-:-:S05]  /*2e20*/  IMAD.SHL.U32 R0, R3, 0x100000, RZ ;  /* 0x0010000003007824 */ /* 0x000fca00078e00ff */
[----:B------:R-:W-:-:S07]  /*2e30*/  LOP3.LUT R0, R5, R0, R6, 0xfe, !PT ;  /* 0x0000000005007212 */ /* 0x000fce00078efe06 */
.L_x_20945:
[----:B------:R-:W-:Y:S05]  /*2e40*/  BSYNC B0 ;  /* 0x0000000000007941 */ /* 0x000fea0003800000 */
.L_x_20944:
[----:B------:R-:W-:-:S04]  /*2e50*/  F2FP.F16.F32.PACK_AB R0, RZ, R0 ;  /* 0x00000000ff00723e */ /* 0x000fc800000000ff */
[----:B------:R-:W-:Y:S01]  /*2e60*/  PRMT R22, R0, 0x7610, R22 ;  /* 0x0000761000167816 */ /* 0x000fe20000000016 */
[----:B------:R-:W-:Y:S06]  /*2e70*/  BRA `(.L_x_20929) ;  /* 0x0000000400287947 */ /* 0x000fec0003800000 */
.L_x_20942:
        /* <DEDUP_REMOVED lines=21> */
.L_x_20951:
[----:B------:R-:W-:Y:S05]  /*2fd0*/  BSYNC B1 ;  /* 0x0000000000017941 */ /* 0x000fea0003800000 */
.L_x_20950:
[----:B------:R-:W-:Y:S01]  /*2fe0*/  LEA R5, R0, 0x37800000, 0x17 ;  /* 0x3780000000057811 */ /* 0x000fe200078eb8ff */
[----:B------:R-:W-:-:S05]  /*2ff0*/  IMAD.SHL.U32 R0, R3, 0x200000, RZ ;  /* 0x0020000003007824 */ /* 0x000fca00078e00ff */
[----:B------:R-:W-:-:S07]  /*3000*/  LOP3.LUT R0, R5, R0, R6, 0xfe, !PT ;  /* 0x0000000005007212 */ /* 0x000fce00078efe06 */
.L_x_20949:
[----:B------:R-:W-:Y:S05]  /*3010*/  BSYNC B0 ;  /* 0x0000000000007941 */ /* 0x000fea0003800000 */
.L_x_20948:
[----:B------:R-:W-:-:S04]  /*3020*/  F2FP.F16.F32.PACK_AB R0, RZ, R0 ;  /* 0x00000000ff00723e */ /* 0x000fc800000000ff */
[----:B------:R-:W-:Y:S01]  /*3030*/  PRMT R22, R0, 0x7610, R22 ;  /* 0x0000761000167816 */ /* 0x000fe20000000016 */
[----:B------:R-:W-:Y:S06]  /*3040*/  BRA `(.L_x_20929) ;  /* 0x0000000000b47947 */ /* 0x000fec0003800000 */
.L_x_20941:
        /* <DEDUP_REMOVED lines=14> */
.L_x_20955:
[----:B------:R-:W-:Y:S05]  /*3130*/  BSYNC B0 ;  /* 0x0000000000007941 */ /* 0x000fea0003800000 */
.L_x_20954:
[----:B------:R-:W-:-:S04]  /*3140*/  F2FP.F16.F32.PACK_AB R0, RZ, R0 ;  /* 0x00000000ff00723e */ /* 0x000fc800000000ff */
[----:B------:R-:W-:Y:S01]  /*3150*/  PRMT R22, R0, 0x7610, R22 ;  /* 0x0000761000167816 */ /* 0x000fe20000000016 */
[----:B------:R-:W-:Y:S06]  /*3160*/  BRA `(.L_x_20929) ;  /* 0x00000000006c7947 */ /* 0x000fec0003800000 */
.L_x_20928:
        /* <DEDUP_REMOVED lines=16> */
.L_x_20956:
[----:B------:R-:W-:Y:S01]  /*3270*/  PRMT R22, RZ, 0x7610, R22 ;  /* 0x00007610ff167816 */ /* 0x000fe20000000016 */
[----:B------:R-:W-:Y:S06]  /*3280*/  BRA `(.L_x_20929) ;  /* 0x0000000000247947 */ /* 0x000fec0003800000 */
.L_x_20953:
[----:B------:R-:W2:Y:S02]  /*3290*/  LDG.E.64 R4, desc[UR36][R4.64] ;  /* 0x0000002404047981 */ /* 0x000ea4000c1e1b00 */
[----:B--2---:R-:W0:Y:S02]  /*32a0*/  I2F.U64 R0, R4 ;  /* 0x0000000400007312 */ /* 0x004e240000301000 */
[----:B0-----:R-:W-:-:S04]  /*32b0*/  F2FP.F16.F32.PACK_AB R0, RZ, R0 ;  /* 0x00000000ff00723e */ /* 0x001fc800000000ff */
[----:B------:R-:W-:Y:S01]  /*32c0*/  PRMT R22, R0, 0x7610, R22 ;  /* 0x0000761000167816 */ /* 0x000fe20000000016 */
[----:B------:R-:W-:Y:S06]  /*32d0*/  BRA `(.L_x_20929) ;  /* 0x0000000000107947 */ /* 0x000fec0003800000 */
.L_x_20952:
[----:B------:R-:W2:Y:S02]  /*32e0*/  LDG.E R4, desc[UR36][R4.64] ;  /* 0x0000002404047981 */ /* 0x000ea4000c1e1900 */
[----:B--2---:R-:W-:-:S04]  /*32f0*/  I2FP.F32.U32 R0, R4 ;  /* 0x0000000400007245 */ /* 0x004fc80000201000 */
[----:B------:R-:W-:-:S04]  /*3300*/  F2FP.F16.F32.PACK_AB R0, RZ, R0 ;  /* 0x00000000ff00723e */ /* 0x000fc800000000ff */
[----:B------:R-:W-:-:S07]  /*3310*/  PRMT R22, R0, 0x7610, R22 ;  /* 0x0000761000167816 */ /* 0x000fce0000000016 */
.L_x_20929:
        /* <DEDUP_REMOVED lines=21> */
.L_x_20960:
[----:B------:R-:W2:Y:S02]  /*3470*/  LDG.E.U8 R4, desc[UR36][R4.64] ;  /* 0x0000002404047981 */ /* 0x000ea4000c1e1100 */
[----:B--2---:R-:W-:-:S04]  /*3480*/  I2FP.F32.U32 R0, R4 ;  /* 0x0000000400007245 */ /* 0x004fc80000201000 */
[----:B------:R-:W-:-:S04]  /*3490*/  F2FP.F16.F32.PACK_AB R0, RZ, R0 ;  /* 0x00000000ff00723e */ /* 0x000fc800000000ff */
[----:B------:R-:W-:Y:S01]  /*34a0*/  PRMT R19, R0, 0x7610, R19 ;  /* 0x0000761000137816 */ /* 0x000fe20000000013 */
[----:B------:R-:W-:Y:S06]  /*34b0*/  BRA `(.L_x_20962) ;  /* 0x0000000c00bc7947 */ /* 0x000fec0003800000 */
.L_x_20959:
        /* <DEDUP_REMOVED lines=11> */
.L_x_20964:
[----:B------:R-:W2:Y:S02]  /*3570*/  LDG.E R4, desc[UR36][R4.64] ;  /* 0x0000002404047981 */ /* 0x000ea4000c1e1900 */
[----:B--2---:R-:W-:-:S04]  /*3580*/  I2FP.F32.S32 R0, R4 ;  /* 0x0000000400007245 */ /* 0x004fc80000201400 */
[----:B------:R-:W-:-:S04]  /*3590*/  F2FP.F16.F32.PACK_AB R0, RZ, R0 ;  /* 0x00000000ff00723e */ /* 0x000fc800000000ff */
[----:B------:R-:W-:Y:S01]  /*35a0*/  PRMT R19, R0, 0x7610, R19 ;  /* 0x0000761000137816 */ /* 0x000fe20000000013 */
[----:B------:R-:W-:Y:S06]  /*35b0*/  BRA `(.L_x_20962) ;  /* 0x0000000c007c7947 */ /* 0x000fec0003800000 */
.L_x_20963:
[----:B------:R-:W2:Y:S02]  /*35c0*/  LDG.E.U16 R4, desc[UR36][R4.64] ;  /* 0x0000002404047981 */ /* 0x000ea4000c1e1500 */
[----:B--2---:R-:W0:Y:S02]  /*35d0*/  I2F.S16 R0, R4 ;  /* 0x0000000400007306 */ /* 0x004e240000101400 */
[----:B0-----:R-:W-:-:S04]  /*35e0*/  F2FP.F16.F32.PACK_AB R0, RZ, R0 ;  /* 0x00000000ff00723e */ /* 0x001fc800000000ff */
[----:B------:R-:W-:Y:S01]  /*35f0*/  PRMT R19, R0, 0x7610, R19 ;  /* 0x0000761000137816 */ /* 0x000fe20000000013 */
[----:B------:R-:W-:Y:S06]  /*3600*/  BRA `(.L_x_20962) ;  /* 0x0000000c00687947 */ /* 0x000fec0003800000 */
.L_x_20958:
        /* <DEDUP_REMOVED lines=9> */
.L_x_20966:
[----:B------:R1:W5:Y:S01]  /*36a0*/  LDG.E.U16 R19, desc[UR36][R4.64] ;  /* 0x0000002404137981 */ /* 0x000362000c1e1500 */
[----:B------:R-:W-:Y:S05]  /*36b0*/  BRA `(.L_x_20962) ;  /* 0x0000000c003c7947 */ /* 0x000fea0003800000 */
.L_x_20965:
        /* <DEDUP_REMOVED lines=9> */
.L_x_20968:
[----:B------:R0:W5:Y:S01]  /*3750*/  LDG.E.U16 R19, desc[UR36][R4.64] ;  /* 0x0000002404137981 */ /* 0x000162000c1e1500 */
[----:B------:R-:W-:Y:S05]  /*3760*/  BRA `(.L_x_20962) ;  /* 0x0000000c00107947 */ /* 0x000fea0003800000 */
.L_x_20967:
        /* <DEDUP_REMOVED lines=9> */
.L_x_20957:
        /* <DEDUP_REMOVED lines=14> */
.L_x_20971:
        /* <DEDUP_REMOVED lines=9> */
.L_x_20970:
        /* <DEDUP_REMOVED lines=28> */
.L_x_20973:
        /* <DEDUP_REMOVED lines=15> */
.L_x_20972:
[----:B------:R-:W2:Y:S02]  /*3c20*/  LDG.E.U16 R0, desc[UR36][R4.64] ;  /* 0x0000002404007981 */ /* 0x000ea4000c1e1500 */
[----:B--2---:R-:W-:-:S05]  /*3c30*/  IMAD.U32 R0, R0, 0x10000, RZ ;  /* 0x0001000000007824 */ /* 0x004fca00078e00ff */
[----:B------:R-:W-:-:S04]  /*3c40*/  F2FP.F16.F32.PACK_AB R0, RZ, R0 ;  /* 0x00000000ff00723e */ /* 0x000fc800000000ff */
[----:B------:R-:W-:Y:S01]  /*3c50*/  PRMT R19, R0, 0x7610, R19 ;  /* 0x0000761000137816 */ /* 0x000fe20000000013 */
[----:B------:R-:W-:Y:S06]  /*3c60*/  BRA `(.L_x_20962) ;  /* 0x0000000400d07947 */ /* 0x000fec0003800000 */
.L_x_20969:
        /* <DEDUP_REMOVED lines=13> */
.L_x_20976:
        /* <DEDUP_REMOVED lines=21> */
.L_x_20980:
[----:B------:R-:W-:Y:S05]  /*3e90*/  BSYNC B1 ;  /* 0x0000000000017941 */ /* 0x000fea0003800000 */
.L_x_20979:
[----:B------:R-:W-:Y:S01]  /*3ea0*/  LEA R5, R0, 0x3b800000, 0x17 ;  /* 0x3b80000000057811 */ /* 0x000fe200078eb8ff */
[----:B------:R-:W-:-:S05]  /*3eb0*/  IMAD.SHL.U32 R0, R3, 0x100000, RZ ;  /* 0x0010000003007824 */ /* 0x000fca00078e00ff */
[----:B------:R-:W-:-:S07]  /*3ec0*/  LOP3.LUT R0, R5, R0, R6, 0xfe, !PT ;  /* 0x0000000005007212 */ /* 0x000fce00078efe06 */
.L_x_20978:
[----:B------:R-:W-:Y:S05]  /*3ed0*/  BSYNC B0 ;  /* 0x0000000000007941 */ /* 0x000fea0003800000 */
.L_x_20977:
[----:B------:R-:W-:-:S04]  /*3ee0*/  F2FP.F16.F32.PACK_AB R0, RZ, R0 ;  /* 0x00000000ff00723e */ /* 0x000fc800000000ff */
[----:B------:R-:W-:Y:S01]  /*3ef0*/  PRMT R19, R0, 0x7610, R19 ;  /* 0x0000761000137816 */ /* 0x000fe20000000013 */
[----:B------:R-:W-:Y:S06]  /*3f00*/  BRA `(.L_x_20962) ;  /* 0x0000000400287947 */ /* 0x000fec0003800000 */
.L_x_20975:
        /* <DEDUP_REMOVED lines=21> */
.L_x_20984:
[----:B------:R-:W-:Y:S05]  /*4060*/  BSYNC B1 ;  /* 0x0000000000017941 */ /* 0x000fea0003800000 */
.L_x_20983:
[----:B------:R-:W-:Y:S01]  /*4070*/  LEA R5, R0, 0x37800000, 0x17 ;  /* 0x3780000000057811 */ /* 0x000fe200078eb8ff */
[----:B------:R-:W-:-:S05]  /*4080*/  IMAD.SHL.U32 R0, R3, 0x200000, RZ ;  /* 0x0020000003007824 */ /* 0x000fca00078e00ff */
[----:B------:R-:W-:-:S07]  /*4090*/  LOP3.LUT R0, R5, R0, R6, 0xfe, !PT ;  /* 0x0000000005007212 */ /* 0x000fce00078efe06 */
.L_x_20982:
[----:B------:R-:W-:Y:S05]  /*40a0*/  BSYNC B0 ;  /* 0x0000000000007941 */ /* 0x000fea0003800000 */
.L_x_20981:
[----:B------:R-:W-:-:S04]  /*40b0*/  F2FP.F16.F32.PACK_AB R0, RZ, R0 ;  /* 0x00000000ff00723e */ /* 0x000fc800000000ff */
[----:B------:R-:W-:Y:S01]  /*40c0*/  PRMT R19, R0, 0x7610, R19 ;  /* 0x0000761000137816 */ /* 0x000fe20000000013 */
[----:B------:R-:W-:Y:S06]  /*40d0*/  BRA `(.L_x_20962) ;  /* 0x0000000000b47947 */ /* 0x000fec0003800000 */
.L_x_20974:
        /* <DEDUP_REMOVED lines=14> */
.L_x_20988:
[----:B------:R-:W-:Y:S05]  /*41c0*/  BSYNC B0 ;  /* 0x0000000000007941 */ /* 0x000fea0003800000 */
.L_x_20987:
[----:B------:R-:W-:-:S04]  /*41d0*/  F2FP.F16.F32.PACK_AB R0, RZ, R0 ;  /* 0x00000000ff00723e */ /* 0x000fc800000000ff */
[----:B------:R-:W-:Y:S01]  /*41e0*/  PRMT R19, R0, 0x7610, R19 ;  /* 0x0000761000137816 */ /* 0x000fe20000000013 */
[----:B------:R-:W-:Y:S06]  /*41f0*/  BRA `(.L_x_20962) ;  /* 0x00000000006c7947 */ /* 0x000fec0003800000 */
.L_x_20961:
        /* <DEDUP_REMOVED lines=16> */
.L_x_20989:
[----:B------:R-:W-:Y:S01]  /*4300*/  PRMT R19, RZ, 0x7610, R19 ;  /* 0x00007610ff137816 */ /* 0x000fe20000000013 */
[----:B------:R-:W-:Y:S06]  /*4310*/  BRA `(.L_x_20962) ;  /* 0x0000000000247947 */ /* 0x000fec0003800000 */
.L_x_20986:
[----:B------:R-:W2:Y:S02]  /*4320*/  LDG.E.64 R4, desc[UR36][R4.64] ;  /* 0x0000002404047981 */ /* 0x000ea4000c1e1b00 */
[----:B--2---:R-:W0:Y:S02]  /*4330*/  I2F.U64 R0, R4 ;  /* 0x0000000400007312 */ /* 0x004e240000301000 */
[----:B0-----:R-:W-:-:S04]  /*4340*/  F2FP.F16.F32.PACK_AB R0, RZ, R0 ;  /* 0x00000000ff00723e */ /* 0x001fc800000000ff */
[----:B------:R-:W-:Y:S01]  /*4350*/  PRMT R19, R0, 0x7610, R19 ;  /* 0x0000761000137816 */ /* 0x000fe20000000013 */
[----:B------:R-:W-:Y:S06]  /*4360*/  BRA `(.L_x_20962) ;  /* 0x0000000000107947 */ /* 0x000fec0003800000 */
.L_x_20985:
[----:B------:R-:W2:Y:S02]  /*4370*/  LDG.E R4, desc[UR36][R4.64] ;  /* 0x0000002404047981 */ /* 0x000ea4000c1e1900 */
[----:B--2---:R-:W-:-:S04]  /*4380*/  I2FP.F32.U32 R0, R4 ;  /* 0x0000000400007245 */ /* 0x004fc80000201000 */
[----:B------:R-:W-:-:S04]  /*4390*/  F2FP.F16.F32.PACK_AB R0, RZ, R0 ;  /* 0x00000000ff00723e */ /* 0x000fc800000000ff */
[----:B------:R-:W-:-:S07]  /*43a0*/  PRMT R19, R0, 0x7610, R19 ;  /* 0x0000761000137816 */ /* 0x000fce0000000013 */
.L_x_20962:
[----:B------:R-:W-:-:S07]  /*43b0*/  VIADD R29, R29, 0x80 ;  /* 0x000000801d1d7836 */ /* 0x000fce0000000000 */
.L_x_20923:
[----:B------:R-:W-:Y:S05]  /*43c0*/  BSYNC B6 ;  /* 0x0000000000067941 */ /* 0x000fea0003800000 */
.L_x_20922:
        /* <DEDUP_REMOVED lines=28> */
.L_x_20995:
[----:B------:R-:W2:Y:S02]  /*4590*/  LDG.E.U8 R4, desc[UR36][R4.64] ;  /* 0x0000002404047981 */ /* 0x000ea4000c1e1100 */
[----:B--2---:R-:W-:-:S04]  /*45a0*/  I2FP.F32.U32 R0, R4 ;  /* 0x0000000400007245 */ /* 0x004fc80000201000 */
[----:B------:R-:W-:-:S04]  /*45b0*/  F2FP.F16.F32.PACK_AB R0, RZ, R0 ;  /* 0x00000000ff00723e */ /* 0x000fc800000000ff */
[----:B------:R-:W-:Y:S01]  /*45c0*/  PRMT R18, R0, 0x7610, R18 ;  /* 0x0000761000127816 */ /* 0x000fe20000000012 */
[----:B------:R-:W-:Y:S06]  /*45d0*/  BRA `(.L_x_20997) ;  /* 0x0000000c00bc7947 */ /* 0x000fec0003800000 */
.L_x_20994:
        /* <DEDUP_REMOVED lines=11> */
.L_x_20999:
[----:B------:R-:W2:Y:S02]  /*4690*/  LDG.E R4, desc[UR36][R4.64] ;  /* 0x0000002404047981 */ /* 0x000ea4000c1e1900 */
[----:B--2---:R-:W-:-:S04]  /*46a0*/  I2FP.F32.S32 R0, R4 ;  /* 0x0000000400007245 */ /* 0x004fc80000201400 */
[----:B------:R-:W-:-:S04]  /*46b0*/  F2FP.F16.F32.PACK_AB R0, RZ, R0 ;  /* 0x00000000ff00723e */ /* 0x000fc800000000ff */
[----:B------:R-:W-:Y:S01]  /*46c0*/  PRMT R18, R0, 0x7610, R18 ;  /* 0x0000761000127816 */ /* 0x000fe20000000012 */
[----:B------:R-:W-:Y:S06]  /*46d0*/  BRA `(.L_x_20997) ;  /* 0x0000000c007c7947 */ /* 0x000fec0003800000 */
.L_x_20998:
[----:B------:R-:W2:Y:S02]  /*46e0*/  LDG.E.U16 R4, desc[UR36][R4.64] ;  /* 0x0000002404047981 */ /* 0x000ea4000c1e1500 */
[----:B--2---:R-:W0:Y:S02]  /*46f0*/  I2F.S16 R0, R4 ;  /* 0x0000000400007306 */ /* 0x004e240000101400 */
[----:B0-----:R-:W-:-:S04]  /*4700*/  F2FP.F16.F32.PACK_AB R0, RZ, R0 ;  /* 0x00000000ff00723e */ /* 0x001fc800000000ff */
[----:B------:R-:W-:Y:S01]  /*4710*/  PRMT R18, R0, 0x7610, R18 ;  /* 0x0000761000127816 */ /* 0x000fe20000000012 */
[----:B------:R-:W-:Y:S06]  /*4720*/  BRA `(.L_x_20997) ;  /* 0x0000000c00687947 */ /* 0x000fec0003800000 */
.L_x_20993:
        /* <DEDUP_REMOVED lines=9> */
.L_x_21001:
[----:B------:R1:W5:Y:S01]  /*47c0*/  LDG.E.U16 R18, desc[UR36][R4.64] ;  /* 0x0000002404127981 */ /* 0x000362000c1e1500 */
[----:B------:R-:W-:Y:S05]  /*47d0*/  BRA `(.L_x_20997) ;  /* 0x0000000c003c7947 */ /* 0x000fea0003800000 */
.L_x_21000:
        /* <DEDUP_REMOVED lines=9> */
.L_x_21003:
[----:B------:R0:W5:Y:S01]  /*4870*/  LDG.E.U16 R18, desc[UR36][R4.64] ;  /* 0x0000002404127981 */ /* 0x000162000c1e1500 */
[----:B------:R-:W-:Y:S05]  /*4880*/  BRA `(.L_x_20997) ;  /* 0x0000000c00107947 */ /* 0x000fea0003800000 */
.L_x_21002:
        /* <DEDUP_REMOVED lines=9> */
.L_x_20992:
        /* <DEDUP_REMOVED lines=14> */
.L_x_21006:
        /* <DEDUP_REMOVED lines=9> */
.L_x_21005:
        /* <DEDUP_REMOVED lines=28> */
.L_x_21008:
        /* <DEDUP_REMOVED lines=15> */
.L_x_21007:
[----:B------:R-:W2:Y:S02]  /*4d40*/  LDG.E.U16 R0, desc[UR36][R4.64] ;  /* 0x0000002404007981 */ /* 0x000ea4000c1e1500 */
[----:B--2---:R-:W-:-:S05]  /*4d50*/  IMAD.U32 R0, R0, 0x10000, RZ ;  /* 0x0001000000007824 */ /* 0x004fca00078e00ff */
[----:B------:R-:W-:-:S04]  /*4d60*/  F2FP.F16.F32.PACK_AB R0, RZ, R0 ;  /* 0x00000000ff00723e */ /* 0x000fc800000000ff */
[----:B------:R-:W-:Y:S01]  /*4d70*/  PRMT R18, R0, 0x7610, R18 ;  /* 0x0000761000127816 */ /* 0x000fe20000000012 */
[----:B------:R-:W-:Y:S06]  /*4d80*/  BRA `(.L_x_20997) ;  /* 0x0000000400d07947 */ /* 0x000fec0003800000 */
.L_x_21004:
        /* <DEDUP_REMOVED lines=13> */
.L_x_21011:
        /* <DEDUP_REMOVED lines=21> */
.L_x_21015:
[----:B------:R-:W-:Y:S05]  /*4fb0*/  BSYNC B1 ;  /* 0x0000000000017941 */ /* 0x000fea0003800000 */
.L_x_21014:
[----:B------:R-:W-:Y:S01]  /*4fc0*/  LEA R5, R0, 0x3b800000, 0x17 ;  /* 0x3b80000000057811 */ /* 0x000fe200078eb8ff */
[----:B------:R-:W-:-:S05]  /*4fd0*/  IMAD.SHL.U32 R0, R3, 0x100000, RZ ;  /* 0x0010000003007824 */ /* 0x000fca00078e00ff */
[----:B------:R-:W-:-:S07]  /*4fe0*/  LOP3.LUT R0, R5, R0, R6, 0xfe, !PT ;  /* 0x0000000005007212 */ /* 0x000fce00078efe06 */
.L_x_21013:
[----:B------:R-:W-:Y:S05]  /*4ff0*/  BSYNC B0 ;  /* 0x0000000000007941 */ /* 0x000fea0003800000 */
.L_x_21012:
[----:B------:R-:W-:-:S04]  /*5000*/  F2FP.F16.F32.PACK_AB R0, RZ, R0 ;  /* 0x00000000ff00723e */ /* 0x000fc800000000ff */
[----:B------:R-:W-:Y:S01]  /*5010*/  PRMT R18, R0, 0x7610, R18 ;  /* 0x0000761000127816 */ /* 0x000fe20000000012 */
[----:B------:R-:W-:Y:S06]  /*5020*/  BRA `(.L_x_20997) ;  /* 0x0000000400287947 */ /* 0x000fec0003800000 */
.L_x_21010:
        /* <DEDUP_REMOVED lines=21> */
.L_x_21019:
[----:B------:R-:W-:Y:S05]  /*5180*/  BSYNC B1 ;  /* 0x0000000000017941 */ /* 0x000fea0003800000 */
.L_x_21018:
[----:B------:R-:W-:Y:S01]  /*5190*/  LEA R5, R0, 0x37800000, 0x17 ;  /* 0x3780000000057811 */ /* 0x000fe200078eb8ff */
[----:B------:R-:W-:-:S05]  /*51a0*/  IMAD.SHL.U32 R0, R3, 0x200000, RZ ;  /* 0x0020000003007824 */ /* 0x000fca00078e00ff */
[----:B------:R-:W-:-:S07]  /*51b0*/  LOP3.LUT R0, R5, R0, R6, 0xfe, !PT ;  /* 0x0000000005007212 */ /* 0x000fce00078efe06 */
.L_x_21017:
[----:B------:R-:W-:Y:S05]  /*51c0*/  BSYNC B0 ;  /* 0x0000000000007941 */ /* 0x000fea0003800000 */
.L_x_21016:
[----:B------:R-:W-:-:S04]  /*51d0*/  F2FP.F16.F32.PACK_AB R0, RZ, R0 ;  /* 0x00000000ff00723e */ /* 0x000fc800000000ff */
[----:B------:R-:W-:Y:S01]  /*51e0*/  PRMT R18, R0, 0x7610, R18 ;  /* 0x0000761000127816 */ /* 0x000fe20000000012 */
[----:B------:R-:W-:Y:S06]  /*51f0*/  BRA `(.L_x_20997) ;  /* 0x0000000000b47947 */ /* 0x000fec0003800000 */
.L_x_21009:
        /* <DEDUP_REMOVED lines=14> */
.L_x_21023:
[----:B------:R-:W-:Y:S05]  /*52e0*/  BSYNC B0 ;  /* 0x0000000000007941 */ /* 0x000fea0003800000 */
.L_x_21022:
[----:B------:R-:W-:-:S04]  /*52f0*/  F2FP.F16.F32.PACK_AB R0, RZ, R0 ;  /* 0x00000000ff00723e */ /* 0x000fc800000000ff */
[----:B------:R-:W-:Y:S01]  /*5300*/  PRMT R18, R0, 0x7610, R18 ;  /* 0x0000761000127816 */ /* 0x000fe20000000012 */
[----:B------:R-:W-:Y:S06]  /*5310*/  BRA `(.L_x_20997) ;  /* 0x00000000006c7947 */ /* 0x000fec0003800000 */
.L_x_20996:
        /* <DEDUP_REMOVED lines=16> */
.L_x_21024:
[----:B------:R-:W-:Y:S01]  /*5420*/  PRMT R18, RZ, 0x7610, R18 ;  /* 0x00007610ff127816 */ /* 0x000fe20000000012 */
[----:B------:R-:W-:Y:S06]  /*5430*/  BRA `(.L_x_20997) ;  /* 0x0000000000247947 */ /* 0x000fec0003800000 */
.L_x_21021:
[----:B------:R-:W2:Y:S02]  /*5440*/  LDG.E.64 R4, desc[UR36][R4.64] ;  /* 0x0000002404047981 */ /* 0x000ea4000c1e1b00 */
[----:B--2---:R-:W0:Y:S02]  /*5450*/  I2F.U64 R0, R4 ;  /* 0x0000000400007312 */ /* 0x004e240000301000 */
[----:B0-----:R-:W-:-:S04]  /*5460*/  F2FP.F16.F32.PACK_AB R0, RZ, R0 ;  /* 0x00000000ff00723e */ /* 0x001fc800000000ff */
[----:B------:R-:W-:Y:S01]  /*5470*/  PRMT R18, R0, 0x7610, R18 ;  /* 0x0000761000127816 */ /* 0x000fe20000000012 */
[----:B------:R-:W-:Y:S06]  /*5480*/  BRA `(.L_x_20997) ;  /* 0x0000000000107947 */ /* 0x000fec0003800000 */
.L_x_21020:
[----:B------:R-:W2:Y:S02]  /*5490*/  LDG.E R4, desc[UR36][R4.64] ;  /* 0x0000002404047981 */ /* 0x000ea4000c1e1900 */
[----:B--2---:R-:W-:-:S04]  /*54a0*/  I2FP.F32.U32 R0, R4 ;  /* 0x0000000400007245 */ /* 0x004fc80000201000 */
[----:B------:R-:W-:-:S04]  /*54b0*/  F2FP.F16.F32.PACK_AB R0, RZ, R0 ;  /* 0x00000000ff00723e */ /* 0x000fc800000000ff */
[----:B------:R-:W-:-:S07]  /*54c0*/  PRMT R18, R0, 0x7610, R18 ;  /* 0x0000761000127816 */ /* 0x000fce0000000012 */
.L_x_20997:
        /* <DEDUP_REMOVED lines=22> */
.L_x_21028:
[----:B------:R-:W2:Y:S02]  /*5630*/  LDG.E.U8 R4, desc[UR36][R4.64] ;  /* 0x0000002404047981 */ /* 0x000ea4000c1e1100 */
[----:B--2---:R-:W-:-:S04]  /*5640*/  I2FP.F32.U32 R0, R4 ;  /* 0x0000000400007245 */ /* 0x004fc80000201000 */
[----:B------:R-:W-:-:S04]  /*5650*/  F2FP.F16.F32.PACK_AB R0, RZ, R0 ;  /* 0x00000000ff00723e */ /* 0x000fc800000000ff */
[----:B------:R-:W-:Y:S01]  /*5660*/  PRMT R27, R0, 0x7610, R27 ;  /* 0x00007610001b7816 */ /* 0x000fe2000000001b */
[----:B------:R-:W-:Y:S06]  /*5670*/  BRA `(.L_x_21030) ;  /* 0x0000000c00bc7947 */ /* 0x000fec0003800000 */
.L_x_21027:
        /* <DEDUP_REMOVED lines=11> */
.L_x_21032:
[----:B------:R-:W2:Y:S02]  /*5730*/  LDG.E R4, desc[UR36][R4.64] ;  /* 0x0000002404047981 */ /* 0x000ea4000c1e1900 */
[----:B--2---:R-:W-:-:S04]  /*5740*/  I2FP.F32.S32 R0, R4 ;  /* 0x0000000400007245 */ /* 0x004fc80000201400 */
[----:B------:R-:W-:-:S04]  /*5750*/  F2FP.F16.F32.PACK_AB R0, RZ, R0 ;  /* 0x00000000ff00723e */ /* 0x000fc800000000ff */
[----:B------:R-:W-:Y:S01]  /*5760*/  PRMT R27, R0, 0x7610, R27 ;  /* 0x00007610001b7816 */ /* 0x000fe2000000001b */
[----:B------:R-:W-:Y:S06]  /*5770*/  BRA `(.L_x_21030) ;  /* 0x0000000c007c7947 */ /* 0x000fec0003800000 */
.L_x_21031:
[----:B------:R-:W2:Y:S02]  /*5780*/  LDG.E.U16 R4, desc[UR36][R4.64] ;  /* 0x0000002404047981 */ /* 0x000ea4000c1e1500 */
[----:B--2---:R-:W0:Y:S02]  /*5790*/  I2F.S16 R0, R4 ;  /* 0x0000000400007306 */ /* 0x004e240000101400 */
[----:B0-----:R-:W-:-:S04]  /*57a0*/  F2FP.F16.F32.PACK_AB R0, RZ, R0 ;  /* 0x00000000ff00723e */ /* 0x001fc800000000ff */
[----:B------:R-:W-:Y:S01]  /*57b0*/  PRMT R27, R0, 0x7610, R27 ;  /* 0x00007610001b7816 */ /* 0x000fe2000000001b */
[----:B------:R-:W-:Y:S06]  /*57c0*/  BRA `(.L_x_21030) ;  /* 0x0000000c00687947 */ /* 0x000fec0003800000 */
.L_x_21026:
        /* <DEDUP_REMOVED lines=9> */
.L_x_21034:
[----:B------:R1:W5:Y:S01]  /*5860*/  LDG.E.U16 R27, desc[UR36][R4.64] ;  /* 0x00000024041b7981 */ /* 0x000362000c1e1500 */
[----:B------:R-:W-:Y:S05]  /*5870*/  BRA `(.L_x_21030) ;  /* 0x0000000c003c7947 */ /* 0x000fea0003800000 */
.L_x_21033:
        /* <DEDUP_REMOVED lines=9> */
.L_x_21036:
[----:B------:R0:W5:Y:S01]  /*5910*/  LDG.E.U16 R27, desc[UR36][R4.64] ;  /* 0x00000024041b7981 */ /* 0x000162000c1e1500 */
[----:B------:R-:W-:Y:S05]  /*5920*/  BRA `(.L_x_21030) ;  /* 0x0000000c00107947 */ /* 0x000fea0003800000 */
.L_x_21035:
        /* <DEDUP_REMOVED lines=9> */
.L_x_21025:
        /* <DEDUP_REMOVED lines=14> */
.L_x_21039:
        /* <DEDUP_REMOVED lines=9> */
.L_x_21038:
        /* <DEDUP_REMOVED lines=28> */
.L_x_21041:
        /* <DEDUP_REMOVED lines=15> */
.L_x_21040:
[----:B------:R-:W2:Y:S02]  /*5de0*/  LDG.E.U16 R0, desc[UR36][R4.64] ;  /* 0x0000002404007981 */ /* 0x000ea4000c1e1500 */
[----:B--2---:R-:W-:-:S05]  /*5df0*/  IMAD.U32 R0, R0, 0x10000, RZ ;  /* 0x0001000000007824 */ /* 0x004fca00078e00ff */
[----:B------:R-:W-:-:S04]  /*5e00*/  F2FP.F16.F32.PACK_AB R0, RZ, R0 ;  /* 0x00000000ff00723e */ /* 0x000fc800000000ff */
[----:B------:R-:W-:Y:S01]  /*5e10*/  PRMT R27, R0, 0x7610, R27 ;  /* 0x00007610001b7816 */ /* 0x000fe2000000001b */
[----:B------:R-:W-:Y:S06]  /*5e20*/  BRA `(.L_x_21030) ;  /* 0x0000000400d07947 */ /* 0x000fec0003800000 */
.L_x_21037:
        /* <DEDUP_REMOVED lines=13> */
.L_x_21044:
        /* <DEDUP_REMOVED lines=21> */
.L_x_21048:
[----:B------:R-:W-:Y:S05]  /*6050*/  BSYNC B1 ;  /* 0x0000000000017941 */ /* 0x000fea0003800000 */
.L_x_21047:
[----:B------:R-:W-:Y:S01]  /*6060*/  LEA R5, R0, 0x3b800000, 0x17 ;  /* 0x3b80000000057811 */ /* 0x000fe200078eb8ff */
[----:B------:R-:W-:-:S05]  /*6070*/  IMAD.SHL.U32 R0, R3, 0x100000, RZ ;  /* 0x0010000003007824 */ /* 0x000fca00078e00ff */
[----:B------:R-:W-:-:S07]  /*6080*/  LOP3.LUT R0, R5, R0, R6, 0xfe, !PT ;  /* 0x0000000005007212 */ /* 0x000fce00078efe06 */
.L_x_21046:
[----:B------:R-:W-:Y:S05]  /*6090*/  BSYNC B0 ;  /* 0x0000000000007941 */ /* 0x000fea0003800000 */
.L_x_21045:
[----:B------:R-:W-:-:S04]  /*60a0*/  F2FP.F16.F32.PACK_AB R0, RZ, R0 ;  /* 0x00000000ff00723e */ /* 0x000fc800000000ff */
[----:B------:R-:W-:Y:S01]  /*60b0*/  PRMT R27, R0, 0x7610, R27 ;  /* 0x00007610001b7816 */ /* 0x000fe2000000001b */
[----:B------:R-:W-:Y:S06]  /*60c0*/  BRA `(.L_x_21030) ;  /* 0x0000000400287947 */ /* 0x000fec0003800000 */
.L_x_21043:
        /* <DEDUP_REMOVED lines=21> */
.L_x_21052:
[----:B------:R-:W-:Y:S05]  /*6220*/  BSYNC B1 ;  /* 0x0000000000017941 */ /* 0x000fea0003800000 */
.L_x_21051:
[----:B------:R-:W-:Y:S01]  /*6230*/  LEA R5, R0, 0x37800000, 0x17 ;  /* 0x3780000000057811 */ /* 0x000fe200078eb8ff */
[----:B------:R-:W-:-:S05]  /*6240*/  IMAD.SHL.U32 R0, R3, 0x200000, RZ ;  /* 0x0020000003007824 */ /* 0x000fca00078e00ff */
[----:B------:R-:W-:-:S07]  /*6250*/  LOP3.LUT R0, R5, R0, R6, 0xfe, !PT ;  /* 0x0000000005007212 */ /* 0x000fce00078efe06 */
.L_x_21050:
[----:B------:R-:W-:Y:S05]  /*6260*/  BSYNC B0 ;  /* 0x0000000000007941 */ /* 0x000fea0003800000 */
.L_x_21049:
[----:B------:R-:W-:-:S04]  /*6270*/  F2FP.F16.F32.PACK_AB R0, RZ, R0 ;  /* 0x00000000ff00723e */ /* 0x000fc800000000ff */
[----:B------:R-:W-:Y:S01]  /*6280*/  PRMT R27, R0, 0x7610, R27 ;  /* 0x00007610001b7816 */ /* 0x000fe2000000001b */
[----:B------:R-:W-:Y:S06]  /*6290*/  BRA `(.L_x_21030) ;  /* 0x0000000000b47947 */ /* 0x000fec0003800000 */
.L_x_21042:
        /* <DEDUP_REMOVED lines=14> */
.L_x_21056:
[----:B------:R-:W-:Y:S05]  /*6380*/  BSYNC B0 ;  /* 0x0000000000007941 */ /* 0x000fea0003800000 */
.L_x_21055:
[----:B------:R-:W-:-:S04]  /*6390*/  F2FP.F16.F32.PACK_AB R0, RZ, R0 ;  /* 0x00000000ff00723e */ /* 0x000fc800000000ff */
[----:B------:R-:W-:Y:S01]  /*63a0*/  PRMT R27, R0, 0x7610, R27 ;  /* 0x00007610001b7816 */ /* 0x000fe2000000001b */
[----:B------:R-:W-:Y:S06]  /*63b0*/  BRA `(.L_x_21030) ;  /* 0x00000000006c7947 */ /* 0x000fec0003800000 */
.L_x_21029:
        /* <DEDUP_REMOVED lines=16> */
.L_x_21057:
[----:B------:R-:W-:Y:S01]  /*64c0*/  PRMT R27, RZ, 0x7610, R27 ;  /* 0x00007610ff1b7816 */ /* 0x000fe2000000001b */
[----:B------:R-:W-:Y:S06]  /*64d0*/  BRA `(.L_x_21030) ;  /* 0x0000000000247947 */ /* 0x000fec0003800000 */
.L_x_21054:
[----:B------:R-:W2:Y:S02]  /*64e0*/  LDG.E.64 R4, desc[UR36][R4.64] ;  /* 0x0000002404047981 */ /* 0x000ea4000c1e1b00 */
[----:B--2---:R-:W0:Y:S02]  /*64f0*/  I2F.U64 R0, R4 ;  /* 0x0000000400007312 */ /* 0x004e240000301000 */
[----:B0-----:R-:W-:-:S04]  /*6500*/  F2FP.F16.F32.PACK_AB R0, RZ, R0 ;  /* 0x00000000ff00723e */ /* 0x001fc800000000ff */
[----:B------:R-:W-:Y:S01]  /*6510*/  PRMT R27, R0, 0x7610, R27 ;  /* 0x00007610001b7816 */ /* 0x000fe2000000001b */
[----:B------:R-:W-:Y:S06]  /*6520*/  BRA `(.L_x_21030) ;  /* 0x0000000000107947 */ /* 0x000fec0003800000 */
.L_x_21053:
[----:B------:R-:W2:Y:S02]  /*6530*/  LDG.E R4, desc[UR36][R4.64] ;  /* 0x0000002404047981 */ /* 0x000ea4000c1e1900 */
[----:B--2---:R-:W-:-:S04]  /*6540*/  I2FP.F32.U32 R0, R4 ;  /* 0x0000000400007245 */ /* 0x004fc80000201000 */
[----:B------:R-:W-:-:S04]  /*6550*/  F2FP.F16.F32.PACK_AB R0, RZ, R0 ;  /* 0x00000000ff00723e */ /* 0x000fc800000000ff */
[----:B------:R-:W-:-:S07]  /*6560*/  PRMT R27, R0, 0x7610, R27 ;  /* 0x00007610001b7816 */ /* 0x000fce000000001b */
.L_x_21030:
[----:B------:R-:W-:-:S07]  /*6570*/  VIADD R29, R29, 0x80 ;  /* 0x000000801d1d7836 */ /* 0x000fce0000000000 */
.L_x_20991:
[----:B------:R-:W-:Y:S05]  /*6580*/  BSYNC B6 ;  /* 0x0000000000067941 */ /* 0x000fea0003800000 */
.L_x_20990:
        /* <DEDUP_REMOVED lines=26> */
.L_x_21063:
[----:B------:R-:W2:Y:S02]  /*6730*/  LDG.E.U8 R4, desc[UR36][R4.64] ;  /* 0x0000002404047981 */ /* 0x000ea4000c1e1100 */
[----:B--2---:R-:W-:-:S04]  /*6740*/  I2FP.F32.U32 R0, R4 ;  /* 0x0000000400007245 */ /* 0x004fc80000201000 */
[----:B------:R-:W-:-:S04]  /*6750*/  F2FP.F16.F32.PACK_AB R0, RZ, R0 ;  /* 0x00000000ff00723e */ /* 0x000fc800000000ff */
[----:B------:R-:W-:Y:S01]  /*6760*/  PRMT R17, R0, 0x7610, R17 ;  /* 0x0000761000117816 */ /* 0x000fe20000000011 */
[----:B------:R-:W-:Y:S06]  /*6770*/  BRA `(.L_x_21065) ;  /* 0x0000000c00bc7947 */ /* 0x000fec0003800000 */
.L_x_21062:
        /* <DEDUP_REMOVED lines=11> */
.L_x_21067:
[----:B------:R-:W2:Y:S02]  /*6830*/  LDG.E R4, desc[UR36][R4.64] ;  /* 0x0000002404047981 */ /* 0x000ea4000c1e1900 */
[----:B--2---:R-:W-:-:S04]  /*6840*/  I2FP.F32.S32 R0, R4 ;  /* 0x0000000400007245 */ /* 0x004fc80000201400 */
[----:B------:R-:W-:-:S04]  /*6850*/  F2FP.F16.F32.PACK_AB R0, RZ, R0 ;  /* 0x00000000ff00723e */ /* 0x000fc800000000ff */
[----:B------:R-:W-:Y:S01]  /*6860*/  PRMT R17, R0, 0x7610, R17 ;  /* 0x0000761000117816 */ /* 0x000fe20000000011 */
[----:B------:R-:W-:Y:S06]  /*6870*/  BRA `(.L_x_21065) ;  /* 0x0000000c007c7947 */ /* 0x000fec0003800000 */
.L_x_21066:
[----:B------:R-:W2:Y:S02]  /*6880*/  LDG.E.U16 R4, desc[UR36][R4.64] ;  /* 0x0000002404047981 */ /* 0x000ea4000c1e1500 */
[----:B--2---:R-:W0:Y:S02]  /*6890*/  I2F.S16 R0, R4 ;  /* 0x0000000400007306 */ /* 0x004e240000101400 */
[----:B0-----:R-:W-:-:S04]  /*68a0*/  F2FP.F16.F32.PACK_AB R0, RZ, R0 ;  /* 0x00000000ff00723e */ /* 0x001fc800000000ff */
[----:B------:R-:W-:Y:S01]  /*68b0*/  PRMT R17, R0, 0x7610, R17 ;  /* 0x0000761000117816 */ /* 0x000fe20000000011 */
[----:B------:R-:W-:Y:S06]  /*68c0*/  BRA `(.L_x_21065) ;  /* 0x0000000c00687947 */ /* 0x000fec0003800000 */
.L_x_21061:
        /* <DEDUP_REMOVED lines=9> */
.L_x_21069:
[----:B------:R0:W5:Y:S01]  /*6960*/  LDG.E.U16 R17, desc[UR36][R4.64] ;  /* 0x0000002404117981 */ /* 0x000162000c1e1500 */
[----:B------:R-:W-:Y:S05]  /*6970*/  BRA `(.L_x_21065) ;  /* 0x0000000c003c7947 */ /* 0x000fea0003800000 */
.L_x_21068:
        /* <DEDUP_REMOVED lines=9> */
.L_x_21071:
[----:B------:R1:W5:Y:S01]  /*6a10*/  LDG.E.U16 R17, desc[UR36][R4.64] ;  /* 0x0000002404117981 */ /* 0x000362000c1e1500 */
[----:B------:R-:W-:Y:S05]  /*6a20*/  BRA `(.L_x_21065) ;  /* 0x0000000c00107947 */ /* 0x000fea0003800000 */
.L_x_21070:
        /* <DEDUP_REMOVED lines=9> */
.L_x_21060:
        /* <DEDUP_REMOVED lines=14> */
.L_x_21074:
        /* <DEDUP_REMOVED lines=9> */
.L_x_21073:
        /* <DEDUP_REMOVED lines=28> */
.L_x_21076:
        /* <DEDUP_REMOVED lines=15> */
.L_x_21075:
[----:B------:R-:W2:Y:S02]  /*6ee0*/  LDG.E.U16 R0, desc[UR36][R4.64] ;  /* 0x0000002404007981 */ /* 0x000ea4000c1e1500 */
[----:B--2---:R-:W-:-:S05]  /*6ef0*/  IMAD.U32 R0, R0, 0x10000, RZ ;  /* 0x0001000000007824 */ /* 0x004fca00078e00ff */
[----:B------:R-:W-:-:S04]  /*6f00*/  F2FP.F16.F32.PACK_AB R0, RZ, R0 ;  /* 0x00000000ff00723e */ /* 0x000fc800000000ff */
[----:B------:R-:W-:Y:S01]  /*6f10*/  PRMT R17, R0, 0x7610, R17 ;  /* 0x0000761000117816 */ /* 0x000fe20000000011 */
[----:B------:R-:W-:Y:S06]  /*6f20*/  BRA `(.L_x_21065) ;  /* 0x0000000400d07947 */ /* 0x000fec0003800000 */
.L_x_21072:
        /* <DEDUP_REMOVED lines=13> */
.L_x_21079:
        /* <DEDUP_REMOVED lines=21> */
.L_x_21083:
[----:B------:R-:W-:Y:S05]  /*7150*/  BSYNC B1 ;  /* 0x0000000000017941 */ /* 0x000fea0003800000 */
.L_x_21082:
[----:B------:R-:W-:Y:S01]  /*7160*/  LEA R5, R0, 0x3b800000, 0x17 ;  /* 0x3b80000000057811 */ /* 0x000fe200078eb8ff */
[----:B------:R-:W-:-:S05]  /*7170*/  IMAD.SHL.U32 R0, R3, 0x100000, RZ ;  /* 0x0010000003007824 */ /* 0x000fca00078e00ff */
[----:B------:R-:W-:-:S07]  /*7180*/  LOP3.LUT R0, R5, R0, R6, 0xfe, !PT ;  /* 0x0000000005007212 */ /* 0x000fce00078efe06 */
.L_x_21081:
[----:B------:R-:W-:Y:S05]  /*7190*/  BSYNC B0 ;  /* 0x0000000000007941 */ /* 0x000fea0003800000 */
.L_x_21080:
[----:B------:R-:W-:-:S04]  /*71a0*/  F2FP.F16.F32.PACK_AB R0, RZ, R0 ;  /* 0x00000000ff00723e */ /* 0x000fc800000000ff */
[----:B------:R-:W-:Y:S01]  /*71b0*/  PRMT R17, R0, 0x7610, R17 ;  /* 0x0000761000117816 */ /* 0x000fe20000000011 */
[----:B------:R-:W-:Y:S06]  /*71c0*/  BRA `(.L_x_21065) ;  /* 0x0000000400287947 */ /* 0x000fec0003800000 */
.L_x_21078:
        /* <DEDUP_REMOVED lines=21> */
.L_x_21087:
[----:B------:R-:W-:Y:S05]  /*7320*/  BSYNC B1 ;  /* 0x0000000000017941 */ /* 0x000fea0003800000 */
.L_x_21086:
[----:B------:R-:W-:Y:S01]  /*7330*/  LEA R5, R0, 0x37800000, 0x17 ;  /* 0x3780000000057811 */ /* 0x000fe200078eb8ff */
[----:B------:R-:W-:-:S05]  /*7340*/  IMAD.SHL.U32 R0, R3, 0x200000, RZ ;  /* 0x0020000003007824 */ /* 0x000fca00078e00ff */
[----:B------:R-:W-:-:S07]  /*7350*/  LOP3.LUT R0, R5, R0, R6, 0xfe, !PT ;  /* 0x0000000005007212 */ /* 0x000fce00078efe06 */
.L_x_21085:
[----:B------:R-:W-:Y:S05]  /*7360*/  BSYNC B0 ;  /* 0x0000000000007941 */ /* 0x000fea0003800000 */
.L_x_21084:
[----:B------:R-:W-:-:S04]  /*7370*/  F2FP.F16.F32.PACK_AB R0, RZ, R0 ;  /* 0x00000000ff00723e */ /* 0x000fc800000000ff */
[----:B------:R-:W-:Y:S01]  /*7380*/  PRMT R17, R0, 0x7610, R17 ;  /* 0x0000761000117816 */ /* 0x000fe20000000011 */
[----:B------:R-:W-:Y:S06]  /*7390*/  BRA `(.L_x_21065) ;  /* 0x0000000000b47947 */ /* 0x000fec0003800000 */
.L_x_21077:
        /* <DEDUP_REMOVED lines=14> */
.L_x_21091:
[----:B------:R-:W-:Y:S05]  /*7480*/  BSYNC B0 ;  /* 0x0000000000007941 */ /* 0x000fea0003800000 */
.L_x_21090:
[----:B------:R-:W-:-:S04]  /*7490*/  F2FP.F16.F32.PACK_AB R0, RZ, R0 ;  /* 0x00000000ff00723e */ /* 0x000fc800000000ff */
[----:B------:R-:W-:Y:S01]  /*74a0*/  PRMT R17, R0, 0x7610, R17 ;  /* 0x0000761000117816 */ /* 0x000fe20000000011 */
[----:B------:R-:W-:Y:S06]  /*74b0*/  BRA `(.L_x_21065) ;  /* 0x00000000006c7947 */ /* 0x000fec0003800000 */
.L_x_21064:
        /* <DEDUP_REMOVED lines=16> */
.L_x_21092:
[----:B------:R-:W-:Y:S01]  /*75c0*/  PRMT R17, RZ, 0x7610, R17 ;  /* 0x00007610ff117816 */ /* 0x000fe20000000011 */
[----:B------:R-:W-:Y:S06]  /*75d0*/  BRA `(.L_x_21065) ;  /* 0x0000000000247947 */ /* 0x000fec0003800000 */
.L_x_21089:
[----:B------:R-:W2:Y:S02]  /*75e0*/  LDG.E.64 R4, desc[UR36][R4.64] ;  /* 0x0000002404047981 */ /* 0x000ea4000c1e1b00 */
[----:B--2---:R-:W0:Y:S02]  /*75f0*/  I2F.U64 R0, R4 ;  /* 0x0000000400007312 */ /* 0x004e240000301000 */
[----:B0-----:R-:W-:-:S04]  /*7600*/  F2FP.F16.F32.PACK_AB R0, RZ, R0 ;  /* 0x00000000ff00723e */ /* 0x001fc800000000ff */
[----:B------:R-:W-:Y:S01]  /*7610*/  PRMT R17, R0, 0x7610, R17 ;  /* 0x0000761000117816 */ /* 0x000fe20000000011 */
[----:B------:R-:W-:Y:S06]  /*7620*/  BRA `(.L_x_21065) ;  /* 0x0000000000107947 */ /* 0x000fec0003800000 */
.L_x_21088:
[----:B------:R-:W2:Y:S02]  /*7630*/  LDG.E R4, desc[UR36][R4.64] ;  /* 0x0000002404047981 */ /* 0x000ea4000c1e1900 */
[----:B--2---:R-:W-:-:S04]  /*7640*/  I2FP.F32.U32 R0, R4 ;  /* 0x0000000400007245 */ /* 0x004fc80000201000 */
[----:B------:R-:W-:-:S04]  /*7650*/  F2FP.F16.F32.PACK_AB R0, RZ, R0 ;  /* 0x00000000ff00723e */ /* 0x000fc800000000ff */
[----:B------:R-:W-:-:S07]  /*7660*/  PRMT R17, R0, 0x7610, R17 ;  /* 0x0000761000117816 */ /* 0x000fce0000000011 */
.L_x_21065:
        /* <DEDUP_REMOVED lines=21> */
.L_x_21096:
[----:B------:R-:W2:Y:S02]  /*77c0*/  LDG.E.U8 R4, desc[UR36][R4.64] ;  /* 0x0000002404047981 */ /* 0x000ea4000c1e1100 */
[----:B--2---:R-:W-:-:S04]  /*77d0*/  I2FP.F32.U32 R0, R4 ;  /* 0x0000000400007245 */ /* 0x004fc80000201000 */
[----:B------:R-:W-:Y:S01]  /*77e0*/  F2FP.F16.F32.PACK_AB R0, RZ, R0 ;  /* 0x00000000ff00723e */ /* 0x000fe200000000ff */
[----:B------:R-:W-:Y:S06]  /*77f0*/  BRA `(.L_x_21059) ;  /* 0x0000000c00847947 */ /* 0x000fec0003800000 */
.L_x_21095:
        /* <DEDUP_REMOVED lines=10> */
.L_x_21099:
[----:B------:R-:W2:Y:S02]  /*78a0*/  LDG.E R4, desc[UR36][R4.64] ;  /* 0x0000002404047981 */ /* 0x000ea4000c1e1900 */
[----:B--2---:R-:W-:-:S04]  /*78b0*/  I2FP.F32.S32 R0, R4 ;  /* 0x0000000400007245 */ /* 0x004fc80000201400 */
[----:B------:R-:W-:Y:S01]  /*78c0*/  F2FP.F16.F32.PACK_AB R0, RZ, R0 ;  /* 0x00000000ff00723e */ /* 0x000fe200000000ff */
[----:B------:R-:W-:Y:S06]  /*78d0*/  BRA `(.L_x_21059) ;  /* 0x0000000c004c7947 */ /* 0x000fec0003800000 */
.L_x_21098:
[----:B------:R-:W2:Y:S02]  /*78e0*/  LDG.E.U16 R4, desc[UR36][R4.64] ;  /* 0x0000002404047981 */ /* 0x000ea4000c1e1500 */
[----:B--2---:R-:W0:Y:S02]  /*78f0*/  I2F.S16 R0, R4 ;  /* 0x0000000400007306 */ /* 0x004e240000101400 */
[----:B0-----:R-:W-:Y:S01]  /*7900*/  F2FP.F16.F32.PACK_AB R0, RZ, R0 ;  /* 0x00000000ff00723e */ /* 0x001fe200000000ff */
[----:B------:R-:W-:Y:S06]  /*7910*/  BRA `(.L_x_21059) ;  /* 0x0000000c003c7947 */ /* 0x000fec0003800000 */
.L_x_21094:
        /* <DEDUP_REMOVED lines=9> */
.L_x_21101:
[----:B------:R2:W5:Y:S01]  /*79b0*/  LDG.E.U16 R0, desc[UR36][R4.64] ;  /* 0x0000002404007981 */ /* 0x000562000c1e1500 */
[----:B------:R-:W-:Y:S05]  /*79c0*/  BRA `(.L_x_21059) ;  /* 0x0000000c00107947 */ /* 0x000fea0003800000 */
.L_x_21100:
        /* <DEDUP_REMOVED lines=9> */
.L_x_21103:
[----:B------:R3:W5:Y:S01]  /*7a60*/  LDG.E.U16 R0, desc[UR36][R4.64] ;  /* 0x0000002404007981 */ /* 0x000762000c1e1500 */
[----:B------:R-:W-:Y:S05]  /*7a70*/  BRA `(.L_x_21059) ;  /* 0x0000000800e47947 */ /* 0x000fea0003800000 */
.L_x_21102:
        /* <DEDUP_REMOVED lines=8> */
.L_x_21093:
        /* <DEDUP_REMOVED lines=13> */
.L_x_21106:
        /* <DEDUP_REMOVED lines=8> */
.L_x_21105:
        /* <DEDUP_REMOVED lines=28> */
.L_x_21108:
        /* <DEDUP_REMOVED lines=12> */
[----:B------:R-:W-:Y:S01]  /*7ed0*/  F2FP.F16.F32.PACK_AB R0, RZ, R0 ;  /* 0x00000000ff00723e */ /* 0x000fe200000000ff */
[----:B------:R-:W-:Y:S06]  /*7ee0*/  BRA `(.L_x_21059) ;  /* 0x0000000400c87947 */ /* 0x000fec0003800000 */
.L_x_21107:
[----:B------:R-:W2:Y:S02]  /*7ef0*/  LDG.E.U16 R0, desc[UR36][R4.64] ;  /* 0x0000002404007981 */ /* 0x000ea4000c1e1500 */
[----:B--2---:R-:W-:-:S05]  /*7f00*/  IMAD.U32 R0, R0, 0x10000, RZ ;  /* 0x0001000000007824 */ /* 0x004fca00078e00ff */
[----:B------:R-:W-:Y:S01]  /*7f10*/  F2FP.F16.F32.PACK_AB R0, RZ, R0 ;  /* 0x00000000ff00723e */ /* 0x000fe200000000ff */
[----:B------:R-:W-:Y:S06]  /*7f20*/  BRA `(.L_x_21059) ;  /* 0x0000000400b87947 */ /* 0x000fec0003800000 */
.L_x_21104:
        /* <DEDUP_REMOVED lines=12> */
.L_x_21111:
        /* <DEDUP_REMOVED lines=21> */
.L_x_21115:
[----:B------:R-:W-:Y:S05]  /*8140*/  BSYNC B1 ;  /* 0x0000000000017941 */ /* 0x000fea0003800000 */
.L_x_21114:
[----:B------:R-:W-:Y:S01]  /*8150*/  LEA R5, R0, 0x3b800000, 0x17 ;  /* 0x3b80000000057811 */ /* 0x000fe200078eb8ff */
[----:B------:R-:W-:-:S05]  /*8160*/  IMAD.SHL.U32 R0, R3, 0x100000, RZ ;  /* 0x0010000003007824 */ /* 0x000fca00078e00ff */
[----:B------:R-:W-:-:S07]  /*8170*/  LOP3.LUT R0, R5, R0, R6, 0xfe, !PT ;  /* 0x0000000005007212 */ /* 0x000fce00078efe06 */
.L_x_21113:
[----:B------:R-:W-:Y:S05]  /*8180*/  BSYNC B0 ;  /* 0x0000000000007941 */ /* 0x000fea0003800000 */
.L_x_21112:
[----:B------:R-:W-:Y:S01]  /*8190*/  F2FP.F16.F32.PACK_AB R0, RZ, R0 ;  /* 0x00000000ff00723e */ /* 0x000fe200000000ff */
[----:B------:R-:W-:Y:S06]  /*81a0*/  BRA `(.L_x_21059) ;  /* 0x0000000400187947 */ /* 0x000fec0003800000 */
.L_x_21110:
        /* <DEDUP_REMOVED lines=21> */
.L_x_21119:
[----:B------:R-:W-:Y:S05]  /*8300*/  BSYNC B1 ;  /* 0x0000000000017941 */ /* 0x000fea0003800000 */
.L_x_21118:
[----:B------:R-:W-:Y:S01]  /*8310*/  LEA R5, R0, 0x37800000, 0x17 ;  /* 0x3780000000057811 */ /* 0x000fe200078eb8ff */
[----:B------:R-:W-:-:S05]  /*8320*/  IMAD.SHL.U32 R0, R3, 0x200000, RZ ;  /* 0x0020000003007824 */ /* 0x000fca00078e00ff */
[----:B------:R-:W-:-:S07]  /*8330*/  LOP3.LUT R0, R5, R0, R6, 0xfe, !PT ;  /* 0x0000000005007212 */ /* 0x000fce00078efe06 */
.L_x_21117:
[----:B------:R-:W-:Y:S05]  /*8340*/  BSYNC B0 ;  /* 0x0000000000007941 */ /* 0x000fea0003800000 */
.L_x_21116:
[----:B------:R-:W-:Y:S01]  /*8350*/  F2FP.F16.F32.PACK_AB R0, RZ, R0 ;  /* 0x00000000ff00723e */ /* 0x000fe200000000ff */
[----:B------:R-:W-:Y:S06]  /*8360*/  BRA `(.L_x_21059) ;  /* 0x0000000000a87947 */ /* 0x000fec0003800000 */
.L_x_21109:
        /* <DEDUP_REMOVED lines=14> */
.L_x_21123:
[----:B------:R-:W-:Y:S05]  /*8450*/  BSYNC B0 ;  /* 0x0000000000007941 */ /* 0x000fea0003800000 */
.L_x_21122:
[----:B------:R-:W-:Y:S01]  /*8460*/  F2FP.F16.F32.PACK_AB R0, RZ, R0 ;  /* 0x00000000ff00723e */ /* 0x000fe200000000ff */
[----:B------:R-:W-:Y:S06]  /*8470*/  BRA `(.L_x_21059) ;  /* 0x0000000000647947 */ /* 0x000fec0003800000 */
.L_x_21097:
        /* <DEDUP_REMOVED lines=16> */
.L_x_21124:
[----:B------:R-:W-:Y:S01]  /*8580*/  PRMT R0, RZ, 0x7610, R0 ;  /* 0x00007610ff007816 */ /* 0x000fe20000000000 */
[----:B------:R-:W-:Y:S06]  /*8590*/  BRA `(.L_x_21059) ;  /* 0x00000000001c7947 */ /* 0x000fec0003800000 */
.L_x_21121:
[----:B------:R-:W2:Y:S02]  /*85a0*/  LDG.E.64 R4, desc[UR36][R4.64] ;  /* 0x0000002404047981 */ /* 0x000ea4000c1e1b00 */
[----:B--2---:R-:W0:Y:S02]  /*85b0*/  I2F.U64 R0, R4 ;  /* 0x0000000400007312 */ /* 0x004e240000301000 */
[----:B0-----:R-:W-:Y:S01]  /*85c0*/  F2FP.F16.F32.PACK_AB R0, RZ, R0 ;  /* 0x00000000ff00723e */ /* 0x001fe200000000ff */
[----:B------:R-:W-:Y:S06]  /*85d0*/  BRA `(.L_x_21059) ;  /* 0x00000000000c7947 */ /* 0x000fec0003800000 */
.L_x_21120:
[----:B------:R-:W2:Y:S02]  /*85e0*/  LDG.E R4, desc[UR36][R4.64] ;  /* 0x0000002404047981 */ /* 0x000ea4000c1e1900 */
[----:B--2---:R-:W-:-:S04]  /*85f0*/  I2FP.F32.U32 R0, R4 ;  /* 0x0000000400007245 */ /* 0x004fc80000201000 */
[----:B------:R-:W-:-:S07]  /*8600*/  F2FP.F16.F32.PACK_AB R0, RZ, R0 ;  /* 0x00000000ff00723e */ /* 0x000fce00000000ff */
.L_x_21059:
[----:B------:R-:W-:Y:S05]  /*8610*/  BSYNC B6 ;  /* 0x0000000000067941 */ /* 0x000fea0003800000 */
.L_x_21058:
[----:B------:R-:W4:Y:S01]  /*8620*/  S2R R23, SR_TID.X ;  /* 0x0000000000177919 */ /* 0x000f220000002100 */
[----:B------:R-:W-:Y:S01]  /*8630*/  BSSY B0, `(.L_x_21125) ;  /* 0x0000023000007945 */ /* 0x000fe20003800000 */
[----:B----4-:R-:W-:-:S13]  /*8640*/  ISETP.GE.AND P2, PT, R23, R16, PT ;  /* 0x000000101700720c */ /* 0x010fda0003f46270 */
[----:B------:R-:W-:Y:S05]  /*8650*/  @P2 BRA `(.L_x_21126) ;  /* 0x0000000000802947 */ /* 0x000fea0003800000 */
[----:B-----5:R-:W-:Y:S02]  /*8660*/  HADD2.F32 R3, -RZ, R24.H0_H0 ;  /* 0x20000018ff037230 */ /* 0x020fe40000004100 */
[----:B0123--:R-:W-:-:S03]  /*8670*/  HADD2.F32 R4, -RZ, R25.H0_H0 ;  /* 0x20000019ff047230 */ /* 0x00ffc60000004100 */
        /* <DEDUP_REMOVED lines=19> */
.L_x_21128:
        /* <DEDUP_REMOVED lines=8> */
.L_x_21127:
[----:B------:R-:W-:-:S05]  /*8830*/  FADD.FTZ R3, R3, R4 ;  /* 0x0000000403037221 */ /* 0x000fca0000010000 */
[----:B------:R-:W-:-:S04]  /*8840*/  F2FP.F16.F32.PACK_AB R3, RZ, R3 ;  /* 0x00000003ff03723e */ /* 0x000fc800000000ff */
[----:B------:R-:W-:-:S07]  /*8850*/  PRMT R24, R3, 0x7610, R24 ;  /* 0x0000761003187816 */ /* 0x000fce0000000018 */
.L_x_21126:
[----:B------:R-:W-:Y:S05]  /*8860*/  BSYNC B0 ;  /* 0x0000000000007941 */ /* 0x000fea0003800000 */
.L_x_21125:
[----:B-----5:R-:W-:Y:S01]  /*8870*/  VIADD R25, R23, 0x80 ;  /* 0x0000008017197836 */ /* 0x020fe20000000000 */
[----:B------:R-:W-:Y:S04]  /*8880*/  BSSY B0, `(.L_x_21129) ;  /* 0x0000023000007945 */ /* 0x000fe80003800000 */
[----:B------:R-:W-:-:S13]  /*8890*/  ISETP.GE.AND P0, PT, R25, R16, PT ;  /* 0x000000101900720c */ /* 0x000fda0003f06270 */
[----:B------:R-:W-:Y:S05]  /*88a0*/  @P0 BRA `(.L_x_21130) ;  /* 0x0000000000800947 */ /* 0x000fea0003800000 */
[----:B------:R-:W-:Y:S02]  /*88b0*/  HADD2.F32 R3, -RZ, R22.H0_H0 ;  /* 0x20000016ff037230 */ /* 0x000fe40000004100 */
        /* <DEDUP_REMOVED lines=20> */
.L_x_21132:
        /* <DEDUP_REMOVED lines=8> */
.L_x_21131:
[----:B------:R-:W-:-:S05]  /*8a80*/  FADD.FTZ R3, R3, R4 ;  /* 0x0000000403037221 */ /* 0x000fca0000010000 */
[----:B------:R-:W-:-:S04]  /*8a90*/  F2FP.F16.F32.PACK_AB R3, RZ, R3 ;  /* 0x00000003ff03723e */ /* 0x000fc800000000ff */
[----:B------:R-:W-:-:S07]  /*8aa0*/  PRMT R22, R3, 0x7610, R22 ;  /* 0x0000761003167816 */ /* 0x000fce0000000016 */
.L_x_21130:
[----:B------:R-:W-:Y:S05]  /*8ab0*/  BSYNC B0 ;  /* 0x0000000000007941 */ /* 0x000fea0003800000 */
.L_x_21129:
[----:B------:R-:W-:Y:S01]  /*8ac0*/  VIADD R3, R23, 0x100 ;  /* 0x0000010017037836 */ /* 0x000fe20000000000 */
        /* <DEDUP_REMOVED lines=24> */
.L_x_21136:
        /* <DEDUP_REMOVED lines=8> */
.L_x_21135:
[----:B------:R-:W-:-:S05]  /*8cd0*/  FADD.FTZ R3, R3, R4 ;  /* 0x0000000403037221 */ /* 0x000fca0000010000 */
[----:B------:R-:W-:-:S04]  /*8ce0*/  F2FP.F16.F32.PACK_AB R3, RZ, R3 ;  /* 0x00000003ff03723e */ /* 0x000fc800000000ff */
[----:B------:R-:W-:-:S07]  /*8cf0*/  PRMT R18, R3, 0x7610, R18 ;  /* 0x0000761003127816 */ /* 0x000fce0000000012 */
.L_x_21134:
[----:B------:R-:W-:Y:S05]  /*8d00*/  BSYNC B0 ;  /* 0x0000000000007941 */ /* 0x000fea0003800000 */
.L_x_21133:
        /* <DEDUP_REMOVED lines=25> */
.L_x_21140:
        /* <DEDUP_REMOVED lines=8> */
.L_x_21139:
[----:B------:R-:W-:-:S05]  /*8f20*/  FADD.FTZ R3, R3, R4 ;  /* 0x0000000403037221 */ /* 0x000fca0000010000 */
[----:B------:R-:W-:-:S04]  /*8f30*/  F2FP.F16.F32.PACK_AB R3, RZ, R3 ;  /* 0x00000003ff03723e */ /* 0x000fc800000000ff */
[----:B------:R-:W-:-:S07]  /*8f40*/  PRMT R17, R3, 0x7610, R17 ;  /* 0x0000761003117816 */ /* 0x000fce0000000011 */
.L_x_21138:
[----:B------:R-:W-:Y:S05]  /*8f50*/  BSYNC B0 ;  /* 0x0000000000007941 */ /* 0x000fea0003800000 */
.L_x_21137:
[----:B------:R-:W4:Y:S01]  /*8f60*/  LDC.U8 R19, c[0x0][0x240] ;  /* 0x00009000ff137b82 */ /* 0x000f220000000000 */
[----:B------:R-:W-:Y:S04]  /*8f70*/  BSSY B6, `(.L_x_21141) ;  /* 0x0000112000067945 */ /* 0x000fe80003800000 */
[----:B------:R-:W-:Y:S05]  /*8f80*/  @P2 BRA `(.L_x_21142) ;  /* 0x0000001000402947 */ /* 0x000fea0003800000 */
[----:B------:R-:W5:Y:S01]  /*8f90*/  LDC.64 R8, c[0x0][0x218] ;  /* 0x00008600ff087b82 */ /* 0x000f620000000a00 */
[----:B----4-:R-:W-:Y:S01]  /*8fa0*/  PRMT R0, R19, 0x9910, RZ ;  /* 0x0000991013007816 */ /* 0x010fe200000000ff */
[----:B------:R-:W-:Y:S01]  /*8fb0*/  IMAD R23, R2, 0x200, R23 ;  /* 0x0000020002177824 */ /* 0x000fe200078e0217 */
[----:B------:R-:W-:Y:S02]  /*8fc0*/  ULDC UR4, c[0x0][0x244] ;  /* 0x0000910000047ab9 */ /* 0x000fe40000000800 */
[----:B------:R-:W-:Y:S01]  /*8fd0*/  ISETP.GT.AND P0, PT, R0, 0x9, PT ;  /* 0x000000090000780c */ /* 0x000fe20003f04270 */
[----:B------:R-:W-:-:S05]  /*8fe0*/  IMAD R23, R23, UR4, RZ ;  /* 0x0000000417177c24 */ /* 0x000fca000f8e02ff */
[----:B-----5:R-:W-:-:S05]  /*8ff0*/  IADD3 R8, P1, R23, R8, RZ ;  /* 0x0000000817087210 */ /* 0x020fca0007f3e0ff */
        /* <DEDUP_REMOVED lines=12> */
[----:B------:R-:W4:Y:S02]  /*90c0*/  F2I.FTZ.TRUNC.NTZ R3, R24 ;  /* 0x0000001800037305 */ /* 0x000f24000021f100 */
[----:B----4-:R4:W-:Y:S01]  /*90d0*/  STG.E.U8 desc[UR36][R8.64], R3 ;  /* 0x0000000308007986 */ /* 0x0109e2000c101124 */
[----:B------:R-:W-:Y:S05]  /*90e0*/  BRA `(.L_x_21142) ;  /* 0x0000000c00e87947 */ /* 0x000fea0003800000 */
.L_x_21146:
[----:B0123--:R-:W-:Y:S02]  /*90f0*/  HADD2.F32 R5, -RZ, R24.H0_H0 ;  /* 0x20000018ff057230 */ /* 0x00ffe40000004100 */
[----:B------:R-:W-:-:S04]  /*9100*/  IMAD.MOV.U32 R23, RZ, RZ, R25 ;  /* 0x000000ffff177224 */ /* 0x000fc800078e0019 */
[----:B------:R-:W0:Y:S02]  /*9110*/  F2I.S64.TRUNC R4, R5 ;  /* 0x0000000500047311 */ /* 0x000e24000020d900 */
[----:B0-----:R0:W-:Y:S01]  /*9120*/  STG.E.U8 desc[UR36][R8.64], R4 ;  /* 0x0000000408007986 */ /* 0x0011e2000c101124 */
[----:B------:R-:W-:Y:S05]  /*9130*/  BRA `(.L_x_21142) ;  /* 0x0000000c00d47947 */ /* 0x000fea0003800000 */
.L_x_21145:
[----:B------:R-:W-:-:S13]  /*9140*/  ISETP.NE.AND P0, PT, R0, 0x2, PT ;  /* 0x000000020000780c */ /* 0x000fda0003f05270 */
[----:B------:R-:W-:Y:S05]  /*9150*/  @!P0 BRA `(.L_x_21148) ;  /* 0x0000000000388947 */ /* 0x000fea0003800000 */
[----:B------:R-:W-:-:S13]  /*9160*/  ISETP.NE.AND P0, PT, R0, 0x3, PT ;  /* 0x000000030000780c */ /* 0x000fda0003f05270 */
[----:B------:R-:W-:Y:S05]  /*9170*/  @!P0 BRA `(.L_x_21149) ;  /* 0x00000000001c8947 */ /* 0x000fea0003800000 */
[----:B------:R-:W-:-:S13]  /*9180*/  ISETP.NE.AND P0, PT, R0, 0x4, PT ;  /* 0x000000040000780c */ /* 0x000fda0003f05270 */
[----:B------:R-:W-:Y:S05]  /*9190*/  @P0 BRA `(.L_x_21147) ;  /* 0x0000000c00500947 */ /* 0x000fea0003800000 */
[----:B0123--:R-:W-:Y:S02]  /*91a0*/  HADD2.F32 R4, -RZ, R24.H0_H0 ;  /* 0x20000018ff047230 */ /* 0x00ffe40000004100 */
[----:B------:R-:W-:-:S04]  /*91b0*/  IMAD.MOV.U32 R23, RZ, RZ, R25 ;  /* 0x000000ffff177224 */ /* 0x000fc800078e0019 */
[----:B------:R-:W0:Y:S02]  /*91c0*/  F2I.S64.TRUNC R4, R4 ;  /* 0x0000000400047311 */ /* 0x000e24000020d900 */
[----:B0-----:R0:W-:Y:S01]  /*91d0*/  STG.E.64 desc[UR36][R8.64], R4 ;  /* 0x0000000408007986 */ /* 0x0011e2000c101b24 */
[----:B------:R-:W-:Y:S05]  /*91e0*/  BRA `(.L_x_21142) ;  /* 0x0000000c00a87947 */ /* 0x000fea0003800000 */
.L_x_21149:
[----:B------:R-:W-:Y:S02]  /*91f0*/  HADD2.F32 R24, -RZ, R24.H0_H0 ;  /* 0x20000018ff187230 */ /* 0x000fe40000004100 */
[----:B------:R-:W-:Y:S02]  /*9200*/  IMAD.MOV.U32 R23, RZ, RZ, R25 ;  /* 0x000000ffff177224 */ /* 0x000fe400078e0019 */
[----:B------:R-:W4:Y:S02]  /*9210*/  F2I.FTZ.TRUNC.NTZ R3, R24 ;  /* 0x0000001800037305 */ /* 0x000f24000021f100 */
[----:B----4-:R4:W-:Y:S01]  /*9220*/  STG.E desc[UR36][R8.64], R3 ;  /* 0x0000000308007986 */ /* 0x0109e2000c101924 */
[----:B------:R-:W-:Y:S05]  /*9230*/  BRA `(.L_x_21142) ;  /* 0x0000000c00947947 */ /* 0x000fea0003800000 */
.L_x_21148:
[----:B------:R-:W-:Y:S02]  /*9240*/  HADD2.F32 R24, -RZ, R24.H0_H0 ;  /* 0x20000018ff187230 */ /* 0x000fe40000004100 */
[----:B------:R-:W-:Y:S02]  /*9250*/  IMAD.MOV.U32 R23, RZ, RZ, R25 ;  /* 0x000000ffff177224 */ /* 0x000fe400078e0019 */
[----:B------:R-:W4:Y:S02]  /*9260*/  F2I.FTZ.TRUNC.NTZ R3, R24 ;  /* 0x0000001800037305 */ /* 0x000f24000021f100 */
[----:B----4-:R4:W-:Y:S01]  /*9270*/  STG.E.U16 desc[UR36][R8.64], R3 ;  /* 0x0000000308007986 */ /* 0x0109e2000c101524 */
[----:B------:R-:W-:Y:S05]  /*9280*/  BRA `(.L_x_21142) ;  /* 0x0000000c00807947 */ /* 0x000fea0003800000 */
.L_x_21144:
        /* <DEDUP_REMOVED lines=10> */
.L_x_21151:
[----:B------:R4:W-:Y:S01]  /*9330*/  STG.E.U16 desc[UR36][R8.64], R24 ;  /* 0x0000001808007986 */ /* 0x0009e2000c101524 */
[----:B------:R-:W-:Y:S01]  /*9340*/  IMAD.MOV.U32 R23, RZ, RZ, R25 ;  /* 0x000000ffff177224 */ /* 0x000fe200078e0019 */
[----:B------:R-:W-:Y:S06]  /*9350*/  BRA `(.L_x_21142) ;  /* 0x0000000c004c7947 */ /* 0x000fec0003800000 */
.L_x_21150:
[----:B------:R-:W-:-:S13]  /*9360*/  ISETP.NE.AND P0, PT, R0, 0x7, PT ;  /* 0x000000070000780c */ /* 0x000fda0003f05270 */
[----:B------:R-:W-:Y:S05]  /*9370*/  @!P0 BRA `(.L_x_21152) ;  /* 0x00000000003c8947 */ /* 0x000fea0003800000 */
[----:B------:R-:W-:-:S13]  /*9380*/  ISETP.NE.AND P0, PT, R0, 0x8, PT ;  /* 0x000000080000780c */ /* 0x000fda0003f05270 */
[----:B------:R-:W-:Y:S05]  /*9390*/  @!P0 BRA `(.L_x_21153) ;  /* 0x00000000001c8947 */ /* 0x000fea0003800000 */
[----:B------:R-:W-:-:S13]  /*93a0*/  ISETP.NE.AND P0, PT, R0, 0x9, PT ;  /* 0x000000090000780c */ /* 0x000fda0003f05270 */
[----:B------:R-:W-:Y:S05]  /*93b0*/  @P0 BRA `(.L_x_21147) ;  /* 0x0000000800c80947 */ /* 0x000fea0003800000 */
[----:B0123--:R-:W-:Y:S02]  /*93c0*/  HADD2.F32 R4, -RZ, R24.H0_H0 ;  /* 0x20000018ff047230 */ /* 0x00ffe40000004100 */
[----:B------:R-:W-:Y:S02]  /*93d0*/  IMAD.MOV.U32 R5, RZ, RZ, RZ ;  /* 0x000000ffff057224 */ /* 0x000fe400078e00ff */
[----:B------:R-:W-:-:S03]  /*93e0*/  IMAD.MOV.U32 R23, RZ, RZ, R25 ;  /* 0x000000ffff177224 */ /* 0x000fc600078e0019 */
[----:B------:R0:W-:Y:S01]  /*93f0*/  STG.E.64 desc[UR36][R8.64], R4 ;  /* 0x0000000408007986 */ /* 0x0001e2000c101b24 */
[----:B------:R-:W-:Y:S05]  /*9400*/  BRA `(.L_x_21142) ;  /* 0x0000000c00207947 */ /* 0x000fea0003800000 */
.L_x_21153:
[----:B------:R-:W-:Y:S02]  /*9410*/  HADD2.F32 R0, -RZ, R24.H0_H0 ;  /* 0x20000018ff007230 */ /* 0x000fe40000004100 */
[----:B------:R-:W-:-:S03]  /*9420*/  IMAD.MOV.U32 R23, RZ, RZ, R25 ;  /* 0x000000ffff177224 */ /* 0x000fc600078e0019 */
[----:B------:R-:W-:-:S04]  /*9430*/  F2FP.F16.F32.PACK_AB R0, RZ, R0 ;  /* 0x00000000ff00723e */ /* 0x000fc800000000ff */
[----:B------:R-:W-:-:S05]  /*9440*/  PRMT R0, R0, 0x5410, RZ ;  /* 0x0000541000007816 */ /* 0x000fca00000000ff */
[----:B------:R4:W-:Y:S01]  /*9450*/  STG.E desc[UR36][R8.64], R0 ;  /* 0x0000000008007986 */ /* 0x0009e2000c101924 */
[----:B------:R-:W-:Y:S05]  /*9460*/  BRA `(.L_x_21142) ;  /* 0x0000000c00087947 */ /* 0x000fea0003800000 */
.L_x_21152:
[----:B0123--:R-:W-:Y:S02]  /*9470*/  HADD2.F32 R4, -RZ, R24.H0_H0 ;  /* 0x20000018ff047230 */ /* 0x00ffe40000004100 */
[----:B------:R-:W-:-:S03]  /*9480*/  IMAD.MOV.U32 R23, RZ, RZ, R25 ;  /* 0x000000ffff177224 */ /* 0x000fc600078e0019 */
[----:B------:R-:W-:-:S06]  /*9490*/  FMUL.FTZ R4, R4, 1 ;  /* 0x3f80000004047820 */ /* 0x000fcc0000410000 */
[----:B------:R-:W0:Y:S02]  /*94a0*/  F2F.F64.F32 R4, R4 ;  /* 0x0000000400047310 */ /* 0x000e240000201800 */
[----:B0-----:R0:W-:Y:S01]  /*94b0*/  STG.E.64 desc[UR36][R8.64], R4 ;  /* 0x0000000408007986 */ /* 0x0011e2000c101b24 */
[----:B------:R-:W-:Y:S05]  /*94c0*/  BRA `(.L_x_21142) ;  /* 0x0000000800f07947 */ /* 0x000fea0003800000 */
.L_x_21143:
        /* <DEDUP_REMOVED lines=14> */
.L_x_21156:
[----:B------:R-:W-:Y:S01]  /*95b0*/  HADD2.F32 R24, -RZ, R24.H0_H0 ;  /* 0x20000018ff187230 */ /* 0x000fe20000004100 */
[----:B------:R-:W-:Y:S01]  /*95c0*/  CS2R R6, SRZ ;  /* 0x0000000000067805 */ /* 0x000fe2000001ff00 */
[----:B------:R-:W-:-:S03]  /*95d0*/  IMAD.MOV.U32 R23, RZ, RZ, R25 ;  /* 0x000000ffff177224 */ /* 0x000fc600078e0019 */
[----:B0123--:R-:W-:-:S06]  /*95e0*/  FMUL.FTZ R4, R24, 1 ;  /* 0x3f80000018047820 */ /* 0x00ffcc0000410000 */
[----:B------:R-:W0:Y:S02]  /*95f0*/  F2F.F64.F32 R4, R4 ;  /* 0x0000000400047310 */ /* 0x000e240000201800 */
[----:B0-----:R0:W-:Y:S01]  /*9600*/  STG.E.128 desc[UR36][R8.64], R4 ;  /* 0x0000000408007986 */ /* 0x0011e2000c101d24 */
[----:B------:R-:W-:Y:S05]  /*9610*/  BRA `(.L_x_21142) ;  /* 0x00000008009c7947 */ /* 0x000fea0003800000 */
.L_x_21155:
        /* <DEDUP_REMOVED lines=11> */
[----:B0123--:R-:W-:Y:S01]  /*96d0*/  SHF.R.U32.HI R5, RZ, 0x18, R0 ;  /* 0x00000018ff057819 */ /* 0x00ffe20000011600 */
        /* <DEDUP_REMOVED lines=9> */
.L_x_21160:
[----:B------:R-:W-:Y:S05]  /*9770*/  BSYNC B0 ;  /* 0x0000000000007941 */ /* 0x000fea0003800000 */
.L_x_21159:
[----:B------:R-:W-:Y:S01]  /*9780*/  LOP3.LUT R5, R0, R5, RZ, 0xfc, !PT ;  /* 0x0000000500057212 */ /* 0x000fe200078efcff */
[----:B------:R-:W-:-:S04]  /*9790*/  IMAD.MOV.U32 R23, RZ, RZ, R25 ;  /* 0x000000ffff177224 */ /* 0x000fc800078e0019 */
[----:B------:R0:W-:Y:S01]  /*97a0*/  STG.E.U8 desc[UR36][R8.64], R5 ;  /* 0x0000000508007986 */ /* 0x0001e2000c101124 */
[----:B------:R-:W-:Y:S05]  /*97b0*/  BRA `(.L_x_21142) ;  /* 0x0000000800347947 */ /* 0x000fea0003800000 */
.L_x_21158:
[----:B0123--:R-:W-:Y:S01]  /*97c0*/  HADD2.F32 R5, -RZ, R24.H0_H0 ;  /* 0x20000018ff057230 */ /* 0x00ffe20000004100 */
        /* <DEDUP_REMOVED lines=12> */
.L_x_21162:
[----:B------:R-:W-:Y:S01]  /*9890*/  IMAD.MOV.U32 R0, RZ, RZ, 0x7f ;  /* 0x0000007fff007424 */ /* 0x000fe200078e00ff */
[----:B------:R-:W-:-:S04]  /*98a0*/  ISETP.GT.U32.AND P0, PT, R3, 0x7f800000, PT ;  /* 0x7f8000000300780c */ /* 0x000fc80003f04070 */
[----:B------:R-:W-:-:S09]  /*98b0*/  SEL R0, R0, 0x7c, P0 ;  /* 0x0000007c00007807 */ /* 0x000fd20000000000 */
.L_x_21163:
[----:B------:R-:W-:Y:S05]  /*98c0*/  BSYNC B0 ;  /* 0x0000000000007941 */ /* 0x000fea0003800000 */
.L_x_21161:
[----:B------:R-:W-:Y:S01]  /*98d0*/  LOP3.LUT R3, R5, 0x80000000, RZ, 0xc0, !PT ;  /* 0x8000000005037812 */ /* 0x000fe200078ec0ff */
[----:B------:R-:W-:-:S03]  /*98e0*/  IMAD.MOV.U32 R23, RZ, RZ, R25 ;  /* 0x000000ffff177224 */ /* 0x000fc600078e0019 */
[----:B------:R-:W-:-:S04]  /*98f0*/  SHF.R.U32.HI R3, RZ, 0x18, R3 ;  /* 0x00000018ff037819 */ /* 0x000fc80000011603 */
[----:B------:R-:W-:-:S05]  /*9900*/  LOP3.LUT R3, R0, R3, RZ, 0xfc, !PT ;  /* 0x0000000300037212 */ /* 0x000fca00078efcff */
[----:B------:R0:W-:Y:S01]  /*9910*/  STG.E.U8 desc[UR36][R8.64], R3 ;  /* 0x0000000308007986 */ /* 0x0001e2000c101124 */
[----:B------:R-:W-:Y:S05]  /*9920*/  BRA `(.L_x_21142) ;  /* 0x0000000400d87947 */ /* 0x000fea0003800000 */
.L_x_21157:
[----:B------:R-:W-:Y:S02]  /*9930*/  HADD2.F32 R0, -RZ, R24.H0_H0 ;  /* 0x20000018ff007230 */ /* 0x000fe40000004100 */
[----:B------:R-:W-:-:S03]  /*9940*/  IMAD.MOV.U32 R23, RZ, RZ, R25 ;  /* 0x000000ffff177224 */ /* 0x000fc600078e0019 */
[----:B------:R-:W-:-:S05]  /*9950*/  F2FP.BF16.F32.PACK_AB R0, RZ, R0 ;  /* 0x00000000ff00723e */ /* 0x000fca00000010ff */
[----:B------:R4:W-:Y:S01]  /*9960*/  STG.E.U16 desc[UR36][R8.64], R0 ;  /* 0x0000000008007986 */ /* 0x0009e2000c101524 */
[----:B------:R-:W-:Y:S05]  /*9970*/  BRA `(.L_x_21142) ;  /* 0x0000000400c47947 */ /* 0x000fea0003800000 */
.L_x_21154:
        /* <DEDUP_REMOVED lines=10> */
[----:B------:R-:W4:Y:S02]  /*9a20*/  F2I.FTZ.U32.TRUNC.NTZ R3, R3 ;  /* 0x0000000300037305 */ /* 0x000f24000021f000 */
[----:B----4-:R4:W-:Y:S01]  /*9a30*/  STG.E.U16 desc[UR36][R8.64], R3 ;  /* 0x0000000308007986 */ /* 0x0109e2000c101524 */
[----:B------:R-:W-:Y:S05]  /*9a40*/  BRA `(.L_x_21142) ;  /* 0x0000000400907947 */ /* 0x000fea0003800000 */
.L_x_21166:
[----:B0123--:R-:W-:Y:S01]  /*9a50*/  HADD2.F32 R5, -RZ, R24.H0_H0 ;  /* 0x20000018ff057230 */ /* 0x00ffe20000004100 */
        /* <DEDUP_REMOVED lines=16> */
.L_x_21169:
[----:B------:R-:W-:-:S04]  /*9b60*/  LOP3.LUT R3, R5, 0x80000000, RZ, 0xc0, !PT ;  /* 0x8000000005037812 */ /* 0x000fc800078ec0ff */
[----:B------:R-:W-:-:S04]  /*9b70*/  SHF.R.U32.HI R3, RZ, 0x18, R3 ;  /* 0x00000018ff037819 */ /* 0x000fc80000011603 */
[----:B------:R-:W-:-:S04]  /*9b80*/  LOP3.LUT R0, R0, R3, RZ, 0xfc, !PT ;  /* 0x0000000300007212 */ /* 0x000fc800078efcff */
[----:B------:R-:W-:-:S07]  /*9b90*/  PRMT R4, R0, 0x7610, R4 ;  /* 0x0000761000047816 */ /* 0x000fce0000000004 */
.L_x_21168:
[----:B------:R-:W-:Y:S05]  /*9ba0*/  BSYNC B0 ;  /* 0x0000000000007941 */ /* 0x000fea0003800000 */
.L_x_21167:
[----:B------:R0:W-:Y:S01]  /*9bb0*/  STG.E.U8 desc[UR36][R8.64], R4 ;  /* 0x0000000408007986 */ /* 0x0001e2000c101124 */
[----:B------:R-:W-:Y:S01]  /*9bc0*/  IMAD.MOV.U32 R23, RZ, RZ, R25 ;  /* 0x000000ffff177224 */ /* 0x000fe200078e0019 */
[----:B------:R-:W-:Y:S06]  /*9bd0*/  BRA `(.L_x_21142) ;  /* 0x00000004002c7947 */ /* 0x000fec0003800000 */
.L_x_21165:
        /* <DEDUP_REMOVED lines=17> */
.L_x_21172:
[----:B------:R-:W-:-:S04]  /*9cf0*/  LOP3.LUT R3, R5, 0x80000000, RZ, 0xc0, !PT ;  /* 0x8000000005037812 */ /* 0x000fc800078ec0ff */
[----:B------:R-:W-:-:S04]  /*9d00*/  SHF.R.U32.HI R3, RZ, 0x18, R3 ;  /* 0x00000018ff037819 */ /* 0x000fc80000011603 */
[----:B------:R-:W-:-:S04]  /*9d10*/  LOP3.LUT R0, R0, R3, RZ, 0xfc, !PT ;  /* 0x0000000300007212 */ /* 0x000fc800078efcff */
[----:B------:R-:W-:-:S07]  /*9d20*/  PRMT R4, R0, 0x7610, R4 ;  /* 0x0000761000047816 */ /* 0x000fce0000000004 */
.L_x_21171:
[----:B------:R-:W-:Y:S05]  /*9d30*/  BSYNC B0 ;  /* 0x0000000000007941 */ /* 0x000fea0003800000 */
.L_x_21170:
[----:B------:R0:W-:Y:S01]  /*9d40*/  STG.E.U8 desc[UR36][R8.64], R4 ;  /* 0x0000000408007986 */ /* 0x0001e2000c101124 */
[----:B------:R-:W-:Y:S01]  /*9d50*/  IMAD.MOV.U32 R23, RZ, RZ, R25 ;  /* 0x000000ffff177224 */ /* 0x000fe200078e0019 */
[----:B------:R-:W-:Y:S06]  /*9d60*/  BRA `(.L_x_21142) ;  /* 0x0000000000c87947 */ /* 0x000fec0003800000 */
.L_x_21164:
        /* <DEDUP_REMOVED lines=8> */
[----:B0123--:R-:W-:-:S04]  /*9df0*/  SHF.R.U32.HI R4, RZ, 0x17, R24 ;  /* 0x00000017ff047819 */ /* 0x00ffc80000011618 */
        /* <DEDUP_REMOVED lines=14> */
.L_x_21147:
[----:B------:R-:W-:Y:S01]  /*9ee0*/  MOV R14, 0x0 ;  /* 0x00000000000e7802 */ /* 0x000fe20000000f00 */
[----:B------:R-:W-:Y:S01]  /*9ef0*/  ULDC.64 UR4, c[0x4][0x188] ;  /* 0x0100620000047ab9 */ /* 0x000fe20000000a00 */
[----:B------:R-:W-:Y:S01]  /*9f00*/  ULDC.64 UR6, c[0x4][0x190] ;  /* 0x0100640000067ab9 */ /* 0x000fe20000000a00 */
[----:B0123--:R-:W-:Y:S02]  /*9f10*/  IMAD.U32 R4, RZ, RZ, UR4 ;  /* 0x00000004ff047e24 */ /* 0x00ffe4000f8e00ff */
        /* <DEDUP_REMOVED lines=12> */
.L_x_21175:
[----:B------:R-:W-:Y:S01]  /*9fe0*/  IMAD.MOV.U32 R23, RZ, RZ, R25 ;  /* 0x000000ffff177224 */ /* 0x000fe200078e0019 */
[----:B------:R-:W-:Y:S06]  /*9ff0*/  BRA `(.L_x_21142) ;  /* 0x0000000000247947 */ /* 0x000fec0003800000 */
.L_x_21174:
[----:B0123--:R-:W-:Y:S02]  /*a000*/  HADD2.F32 R4, -RZ, R24.H0_H0 ;  /* 0x20000018ff047230 */ /* 0x00ffe40000004100 */
[----:B------:R-:W-:-:S04]  /*a010*/  IMAD.MOV.U32 R23, RZ, RZ, R25 ;  /* 0x000000ffff177224 */ /* 0x000fc800078e0019 */
[----:B------:R-:W0:Y:S02]  /*a020*/  F2I.U64.TRUNC R4, R4 ;  /* 0x0000000400047311 */ /* 0x000e24000020d800 */
[----:B0-----:R0:W-:Y:S01]  /*a030*/  STG.E.64 desc[UR36][R8.64], R4 ;  /* 0x0000000408007986 */ /* 0x0011e2000c101b24 */
[----:B------:R-:W-:Y:S05]  /*a040*/  BRA `(.L_x_21142) ;  /* 0x0000000000107947 */ /* 0x000fea0003800000 */
.L_x_21173:
[----:B------:R-:W-:Y:S02]  /*a050*/  HADD2.F32 R24, -RZ, R24.H0_H0 ;  /* 0x20000018ff187230 */ /* 0x000fe40000004100 */
[----:B------:R-:W-:Y:S02]  /*a060*/  IMAD.MOV.U32 R23, RZ, RZ, R25 ;  /* 0x000000ffff177224 */ /* 0x000fe400078e0019 */
[----:B------:R-:W4:Y:S02]  /*a070*/  F2I.FTZ.U32.TRUNC.NTZ R3, R24 ;  /* 0x0000001800037305 */ /* 0x000f24000021f000 */
[----:B----4-:R4:W-:Y:S03]  /*a080*/  STG.E desc[UR36][R8.64], R3 ;  /* 0x0000000308007986 */ /* 0x0109e6000c101924 */
.L_x_21142:
[----:B------:R-:W-:Y:S05]  /*a090*/  BSYNC B6 ;  /* 0x0000000000067941 */ /* 0x000fea0003800000 */
.L_x_21141:
[----:B------:R-:W-:Y:S01]  /*a0a0*/  ISETP.GE.AND P0, PT, R23, R16, PT ;  /* 0x000000101700720c */ /* 0x000fe20003f06270 */
[----:B------:R-:W-:-:S12]  /*a0b0*/  BSSY B6, `(.L_x_21176) ;  /* 0x00001fc000067945 */ /* 0x000fd80003800000 */
[----:B------:R-:W-:Y:S05]  /*a0c0*/  @P0 BRA `(.L_x_21177) ;  /* 0x0000001c00e80947 */ /* 0x000fea0003800000 */
[----:B0---4-:R-:W0:Y:S01]  /*a0d0*/  LDC.64 R8, c[0x0][0x218] ;  /* 0x00008600ff087b82 */ /* 0x011e220000000a00 */
[----:B------:R-:W-:Y:S01]  /*a0e0*/  IMAD R0, R2, 0x200, R23 ;  /* 0x0000020002007824 */ /* 0x000fe200078e0217 */
[----:B-123--:R-:W-:Y:S01]  /*a0f0*/  PRMT R4, R19, 0x9910, RZ ;  /* 0x0000991013047816 */ /* 0x00efe200000000ff */
        /* <DEDUP_REMOVED lines=19> */
.L_x_21181:
[----:B------:R-:W-:-:S06]  /*a230*/  HADD2.F32 R5, -RZ, R22.H0_H0 ;  /* 0x20000016ff057230 */ /* 0x000fcc0000004100 */
[----:B------:R-:W0:Y:S02]  /*a240*/  F2I.S64.TRUNC R4, R5 ;  /* 0x0000000500047311 */ /* 0x000e24000020d900 */
[----:B0-----:R0:W-:Y:S01]  /*a250*/  STG.E.U8 desc[UR36][R8.64], R4 ;  /* 0x0000000408007986 */ /* 0x0011e2000c101124 */
[----:B------:R-:W-:Y:S05]  /*a260*/  BRA `(.L_x_21183) ;  /* 0x0000000c00847947 */ /* 0x000fea0003800000 */
.L_x_21180:
        /* <DEDUP_REMOVED lines=10> */
.L_x_21185:
[----:B------:R-:W-:-:S04]  /*a310*/  HADD2.F32 R22, -RZ, R22.H0_H0 ;  /* 0x20000016ff167230 */ /* 0x000fc80000004100 */
[----:B------:R-:W0:Y:S02]  /*a320*/  F2I.FTZ.TRUNC.NTZ R3, R22 ;  /* 0x0000001600037305 */ /* 0x000e24000021f100 */
[----:B0-----:R0:W-:Y:S01]  /*a330*/  STG.E desc[UR36][R8.64], R3 ;  /* 0x0000000308007986 */ /* 0x0011e2000c101924 */
[----:B------:R-:W-:Y:S05]  /*a340*/  BRA `(.L_x_21183) ;  /* 0x0000000c004c7947 */ /* 0x000fea0003800000 */
.L_x_21184:
[----:B------:R-:W-:-:S04]  /*a350*/  HADD2.F32 R22, -RZ, R22.H0_H0 ;  /* 0x20000016ff167230 */ /* 0x000fc80000004100 */
[----:B------:R-:W0:Y:S02]  /*a360*/  F2I.FTZ.TRUNC.NTZ R3, R22 ;  /* 0x0000001600037305 */ /* 0x000e24000021f100 */
[----:B0-----:R0:W-:Y:S01]  /*a370*/  STG.E.U16 desc[UR36][R8.64], R3 ;  /* 0x0000000308007986 */ /* 0x0011e2000c101524 */
[----:B------:R-:W-:Y:S05]  /*a380*/  BRA `(.L_x_21183) ;  /* 0x0000000c003c7947 */ /* 0x000fea0003800000 */
.L_x_21179:
        /* <DEDUP_REMOVED lines=9> */
.L_x_21187:
[----:B------:R0:W-:Y:S01]  /*a420*/  STG.E.U16 desc[UR36][R8.64], R22 ;  /* 0x0000001608007986 */ /* 0x0001e2000c101524 */
[----:B------:R-:W-:Y:S05]  /*a430*/  BRA `(.L_x_21183) ;  /* 0x0000000c00107947 */ /* 0x000fea0003800000 */
.L_x_21186:
        /* <DEDUP_REMOVED lines=10> */
.L_x_21189:
[----:B------:R-:W-:-:S05]  /*a4e0*/  HADD2.F32 R0, -RZ, R22.H0_H0 ;  /* 0x20000016ff007230 */ /* 0x000fca0000004100 */
[----:B------:R-:W-:-:S04]  /*a4f0*/  F2FP.F16.F32.PACK_AB R0, RZ, R0 ;  /* 0x00000000ff00723e */ /* 0x000fc800000000ff */
[----:B------:R-:W-:-:S05]  /*a500*/  PRMT R0, R0, 0x5410, RZ ;  /* 0x0000541000007816 */ /* 0x000fca00000000ff */
[----:B------:R0:W-:Y:S01]  /*a510*/  STG.E desc[UR36][R8.64], R0 ;  /* 0x0000000008007986 */ /* 0x0001e2000c101924 */
[----:B------:R-:W-:Y:S05]  /*a520*/  BRA `(.L_x_21183) ;  /* 0x0000000800d47947 */ /* 0x000fea0003800000 */
.L_x_21188:
[----:B------:R-:W-:-:S05]  /*a530*/  HADD2.F32 R4, -RZ, R22.H0_H0 ;  /* 0x20000016ff047230 */ /* 0x000fca0000004100 */
[----:B------:R-:W-:-:S06]  /*a540*/  FMUL.FTZ R4, R4, 1 ;  /* 0x3f80000004047820 */ /* 0x000fcc0000410000 */
[----:B------:R-:W0:Y:S02]  /*a550*/  F2F.F64.F32 R4, R4 ;  /* 0x0000000400047310 */ /* 0x000e240000201800 */
[----:B0-----:R0:W-:Y:S01]  /*a560*/  STG.E.64 desc[UR36][R8.64], R4 ;  /* 0x0000000408007986 */ /* 0x0011e2000c101b24 */
[----:B------:R-:W-:Y:S05]  /*a570*/  BRA `(.L_x_21183) ;  /* 0x0000000800c07947 */ /* 0x000fea0003800000 */
.L_x_21178:
        /* <DEDUP_REMOVED lines=13> */
.L_x_21192:
[----:B------:R-:W-:Y:S01]  /*a650*/  HADD2.F32 R22, -RZ, R22.H0_H0 ;  /* 0x20000016ff167230 */ /* 0x000fe20000004100 */
[----:B------:R-:W-:-:S04]  /*a660*/  CS2R R6, SRZ ;  /* 0x0000000000067805 */ /* 0x000fc8000001ff00 */
[----:B------:R-:W-:-:S06]  /*a670*/  FMUL.FTZ R4, R22, 1 ;  /* 0x3f80000016047820 */ /* 0x000fcc0000410000 */
[----:B------:R-:W0:Y:S02]  /*a680*/  F2F.F64.F32 R4, R4 ;  /* 0x0000000400047310 */ /* 0x000e240000201800 */
[----:B0-----:R0:W-:Y:S01]  /*a690*/  STG.E.128 desc[UR36][R8.64], R4 ;  /* 0x0000000408007986 */ /* 0x0011e2000c101d24 */
[----:B------:R-:W-:Y:S05]  /*a6a0*/  BRA `(.L_x_21183) ;  /* 0x0000000800747947 */ /* 0x000fea0003800000 */
.L_x_21191:
        /* <DEDUP_REMOVED lines=21> */
.L_x_21196:
[----:B------:R-:W-:Y:S05]  /*a800*/  BSYNC B0 ;  /* 0x0000000000007941 */ /* 0x000fea0003800000 */
.L_x_21195:
[----:B------:R-:W-:-:S05]  /*a810*/  LOP3.LUT R5, R0, R5, RZ, 0xfc, !PT ;  /* 0x0000000500057212 */ /* 0x000fca00078efcff */
[----:B------:R3:W-:Y:S01]  /*a820*/  STG.E.U8 desc[UR36][R8.64], R5 ;  /* 0x0000000508007986 */ /* 0x0007e2000c101124 */
[----:B------:R-:W-:Y:S05]  /*a830*/  BRA `(.L_x_21183) ;  /* 0x0000000800107947 */ /* 0x000fea0003800000 */
.L_x_21194:
        /* <DEDUP_REMOVED lines=13> */
.L_x_21198:
[----:B------:R-:W-:Y:S01]  /*a910*/  IMAD.MOV.U32 R0, RZ, RZ, 0x7f ;  /* 0x0000007fff007424 */ /* 0x000fe200078e00ff */
[----:B------:R-:W-:-:S04]  /*a920*/  ISETP.GT.U32.AND P0, PT, R3, 0x7f800000, PT ;  /* 0x7f8000000300780c */ /* 0x000fc80003f04070 */
[----:B------:R-:W-:-:S09]  /*a930*/  SEL R0, R0, 0x7c, P0 ;  /* 0x0000007c00007807 */ /* 0x000fd20000000000 */
.L_x_21199:
[----:B------:R-:W-:Y:S05]  /*a940*/  BSYNC B0 ;  /* 0x0000000000007941 */ /* 0x000fea0003800000 */
.L_x_21197:
[----:B------:R-:W-:-:S04]  /*a950*/  LOP3.LUT R3, R5, 0x80000000, RZ, 0xc0, !PT ;  /* 0x8000000005037812 */ /* 0x000fc800078ec0ff */
[----:B------:R-:W-:-:S04]  /*a960*/  SHF.R.U32.HI R3, RZ, 0x18, R3 ;  /* 0x00000018ff037819 */ /* 0x000fc80000011603 */
[----:B------:R-:W-:-:S05]  /*a970*/  LOP3.LUT R3, R0, R3, RZ, 0xfc, !PT ;  /* 0x0000000300037212 */ /* 0x000fca00078efcff */
[----:B------:R4:W-:Y:S01]  /*a980*/  STG.E.U8 desc[UR36][R8.64], R3 ;  /* 0x0000000308007986 */ /* 0x0009e2000c101124 */
[----:B------:R-:W-:Y:S05]  /*a990*/  BRA `(.L_x_21183) ;  /* 0x0000000400b87947 */ /* 0x000fea0003800000 */
.L_x_21193:
[----:B------:R-:W-:-:S05]  /*a9a0*/  HADD2.F32 R0, -RZ, R22.H0_H0 ;  /* 0x20000016ff007230 */ /* 0x000fca0000004100 */
[----:B------:R-:W-:-:S05]  /*a9b0*/  F2FP.BF16.F32.PACK_AB R0, RZ, R0 ;  /* 0x00000000ff00723e */ /* 0x000fca00000010ff */
[----:B------:R2:W-:Y:S01]  /*a9c0*/  STG.E.U16 desc[UR36][R8.64], R0 ;  /* 0x0000000008007986 */ /* 0x0005e2000c101524 */
[----:B------:R-:W-:Y:S05]  /*a9d0*/  BRA `(.L_x_21183) ;  /* 0x0000000400a87947 */ /* 0x000fea0003800000 */
.L_x_21190:
        /* <DEDUP_REMOVED lines=12> */
.L_x_21202:
        /* <DEDUP_REMOVED lines=17> */
.L_x_21205:
[----:B------:R-:W-:-:S04]  /*abb0*/  LOP3.LUT R3, R5, 0x80000000, RZ, 0xc0, !PT ;  /* 0x8000000005037812 */ /* 0x000fc800078ec0ff */
[----:B------:R-:W-:-:S04]  /*abc0*/  SHF.R.U32.HI R3, RZ, 0x18, R3 ;  /* 0x00000018ff037819 */ /* 0x000fc80000011603 */
[----:B------:R-:W-:-:S04]  /*abd0*/  LOP3.LUT R0, R0, R3, RZ, 0xfc, !PT ;  /* 0x0000000300007212 */ /* 0x000fc800078efcff */
[----:B------:R-:W-:-:S07]  /*abe0*/  PRMT R4, R0, 0x7610, R4 ;  /* 0x0000761000047816 */ /* 0x000fce0000000004 */
.L_x_21204:
[----:B------:R-:W-:Y:S05]  /*abf0*/  BSYNC B0 ;  /* 0x0000000000007941 */ /* 0x000fea0003800000 */
.L_x_21203:
[----:B------:R0:W-:Y:S01]  /*ac00*/  STG.E.U8 desc[UR36][R8.64], R4 ;  /* 0x0000000408007986 */ /* 0x0001e2000c101124 */
[----:B------:R-:W-:Y:S05]  /*ac10*/  BRA `(.L_x_21183) ;  /* 0x0000000400187947 */ /* 0x000fea0003800000 */
.L_x_21201:
        /* <DEDUP_REMOVED lines=17> */
.L_x_21208:
[----:B------:R-:W-:-:S04]  /*ad30*/  LOP3.LUT R3, R5, 0x80000000, RZ, 0xc0, !PT ;  /* 0x8000000005037812 */ /* 0x000fc800078ec0ff */
[----:B------:R-:W-:-:S04]  /*ad40*/  SHF.R.U32.HI R3, RZ, 0x18, R3 ;  /* 0x00000018ff037819 */ /* 0x000fc80000011603 */
[----:B------:R-:W-:-:S04]  /*ad50*/  LOP3.LUT R0, R0, R3, RZ, 0xfc, !PT ;  /* 0x0000000300007212 */ /* 0x000fc800078efcff */
[----:B------:R-:W-:-:S07]  /*ad60*/  PRMT R4, R0, 0x7610, R4 ;  /* 0x0000761000047816 */ /* 0x000fce0000000004 */
.L_x_21207:
[----:B------:R-:W-:Y:S05]  /*ad70*/  BSYNC B0 ;  /* 0x0000000000007941 */ /* 0x000fea0003800000 */
.L_x_21206:
[----:B------:R0:W-:Y:S01]  /*ad80*/  STG.E.U8 desc[UR36][R8.64], R4 ;  /* 0x0000000408007986 */ /* 0x0001e2000c101124 */
[----:B------:R-:W-:Y:S05]  /*ad90*/  BRA `(.L_x_21183) ;  /* 0x0000000000b87947 */ /* 0x000fea0003800000 */
.L_x_21200:
        /* <DEDUP_REMOVED lines=22> */
.L_x_21182:
        /* <DEDUP_REMOVED lines=16> */
.L_x_21211:
[----:B------:R-:W-:Y:S05]  /*b000*/  BRA `(.L_x_21183) ;  /* 0x00000000001c7947 */ /* 0x000fea0003800000 */
.L_x_21210:
[----:B------:R-:W-:-:S06]  /*b010*/  HADD2.F32 R4, -RZ, R22.H0_H0 ;  /* 0x20000016ff047230 */ /* 0x000fcc0000004100 */
[----:B------:R-:W0:Y:S02]  /*b020*/  F2I.U64.TRUNC R4, R4 ;  /* 0x0000000400047311 */ /* 0x000e24000020d800 */
[----:B0-----:R0:W-:Y:S01]  /*b030*/  STG.E.64 desc[UR36][R8.64], R4 ;  /* 0x0000000408007986 */ /* 0x0011e2000c101b24 */
[----:B------:R-:W-:Y:S05]  /*b040*/  BRA `(.L_x_21183) ;  /* 0x00000000000c7947 */ /* 0x000fea0003800000 */
.L_x_21209:
[----:B------:R-:W-:-:S04]  /*b050*/  HADD2.F32 R22, -RZ, R22.H0_H0 ;  /* 0x20000016ff167230 */ /* 0x000fc80000004100 */
[----:B------:R-:W0:Y:S02]  /*b060*/  F2I.FTZ.U32.TRUNC.NTZ R3, R22 ;  /* 0x0000001600037305 */ /* 0x000e24000021f000 */
[----:B0-----:R0:W-:Y:S02]  /*b070*/  STG.E desc[UR36][R8.64], R3 ;  /* 0x0000000308007986 */ /* 0x0011e4000c101924 */
.L_x_21183:
        /* <DEDUP_REMOVED lines=25> */
.L_x_21215:
[----:B------:R-:W-:-:S06]  /*b210*/  HADD2.F32 R5, -RZ, R18.H0_H0 ;  /* 0x20000012ff057230 */ /* 0x000fcc0000004100 */
[----:B------:R-:W0:Y:S02]  /*b220*/  F2I.S64.TRUNC R4, R5 ;  /* 0x0000000500047311 */ /* 0x000e24000020d900 */
[----:B0-----:R0:W-:Y:S01]  /*b230*/  STG.E.U8 desc[UR36][R8.64], R4 ;  /* 0x0000000408007986 */ /* 0x0011e2000c101124 */
[----:B------:R-:W-:Y:S05]  /*b240*/  BRA `(.L_x_21217) ;  /* 0x0000000c00847947 */ /* 0x000fea0003800000 */
.L_x_21214:
        /* <DEDUP_REMOVED lines=10> */
.L_x_21219:
[----:B------:R-:W-:-:S04]  /*b2f0*/  HADD2.F32 R18, -RZ, R18.H0_H0 ;  /* 0x20000012ff127230 */ /* 0x000fc80000004100 */
[----:B------:R-:W0:Y:S02]  /*b300*/  F2I.FTZ.TRUNC.NTZ R3, R18 ;  /* 0x0000001200037305 */ /* 0x000e24000021f100 */
[----:B0-----:R0:W-:Y:S01]  /*b310*/  STG.E desc[UR36][R8.64], R3 ;  /* 0x0000000308007986 */ /* 0x0011e2000c101924 */
[----:B------:R-:W-:Y:S05]  /*b320*/  BRA `(.L_x_21217) ;  /* 0x0000000c004c7947 */ /* 0x000fea0003800000 */
.L_x_21218:
[----:B------:R-:W-:-:S04]  /*b330*/  HADD2.F32 R18, -RZ, R18.H0_H0 ;  /* 0x20000012ff127230 */ /* 0x000fc80000004100 */
[----:B------:R-:W0:Y:S02]  /*b340*/  F2I.FTZ.TRUNC.NTZ R3, R18 ;  /* 0x0000001200037305 */ /* 0x000e24000021f100 */
[----:B0-----:R0:W-:Y:S01]  /*b350*/  STG.E.U16 desc[UR36][R8.64], R3 ;  /* 0x0000000308007986 */ /* 0x0011e2000c101524 */
[----:B------:R-:W-:Y:S05]  /*b360*/  BRA `(.L_x_21217) ;  /* 0x0000000c003c7947 */ /* 0x000fea0003800000 */
.L_x_21213:
        /* <DEDUP_REMOVED lines=9> */
.L_x_21221:
[----:B------:R0:W-:Y:S01]  /*b400*/  STG.E.U16 desc[UR36][R8.64], R18 ;  /* 0x0000001208007986 */ /* 0x0001e2000c101524 */
[----:B------:R-:W-:Y:S05]  /*b410*/  BRA `(.L_x_21217) ;  /* 0x0000000c00107947 */ /* 0x000fea0003800000 */
.L_x_21220:
        /* <DEDUP_REMOVED lines=10> */
.L_x_21223:
[----:B------:R-:W-:-:S05]  /*b4c0*/  HADD2.F32 R0, -RZ, R18.H0_H0 ;  /* 0x20000012ff007230 */ /* 0x000fca0000004100 */
[----:B------:R-:W-:-:S04]  /*b4d0*/  F2FP.F16.F32.PACK_AB R0, RZ, R0 ;  /* 0x00000000ff00723e */ /* 0x000fc800000000ff */
[----:B------:R-:W-:-:S05]  /*b4e0*/  PRMT R0, R0, 0x5410, RZ ;  /* 0x0000541000007816 */ /* 0x000fca00000000ff */
[----:B------:R0:W-:Y:S01]  /*b4f0*/  STG.E desc[UR36][R8.64], R0 ;  /* 0x0000000008007986 */ /* 0x0001e2000c101924 */
[----:B------:R-:W-:Y:S05]  /*b500*/  BRA `(.L_x_21217) ;  /* 0x0000000800d47947 */ /* 0x000fea0003800000 */
.L_x_21222:
[----:B------:R-:W-:-:S05]  /*b510*/  HADD2.F32 R4, -RZ, R18.H0_H0 ;  /* 0x20000012ff047230 */ /* 0x000fca0000004100 */
[----:B------:R-:W-:-:S06]  /*b520*/  FMUL.FTZ R4, R4, 1 ;  /* 0x3f80000004047820 */ /* 0x000fcc0000410000 */
[----:B------:R-:W0:Y:S02]  /*b530*/  F2F.F64.F32 R4, R4 ;  /* 0x0000000400047310 */ /* 0x000e240000201800 */
[----:B0-----:R0:W-:Y:S01]  /*b540*/  STG.E.64 desc[UR36][R8.64], R4 ;  /* 0x0000000408007986 */ /* 0x0011e2000c101b24 */
[----:B------:R-:W-:Y:S05]  /*b550*/  BRA `(.L_x_21217) ;  /* 0x0000000800c07947 */ /* 0x000fea0003800000 */
.L_x_21212:
        /* <DEDUP_REMOVED lines=13> */
.L_x_21226:
[----:B------:R-:W-:Y:S01]  /*b630*/  HADD2.F32 R18, -RZ, R18.H0_H0 ;  /* 0x20000012ff127230 */ /* 0x000fe20000004100 */
[----:B------:R-:W-:-:S04]  /*b640*/  CS2R R6, SRZ ;  /* 0x0000000000067805 */ /* 0x000fc8000001ff00 */
[----:B------:R-:W-:-:S06]  /*b650*/  FMUL.FTZ R4, R18, 1 ;  /* 0x3f80000012047820 */ /* 0x000fcc0000410000 */
[----:B------:R-:W0:Y:S02]  /*b660*/  F2F.F64.F32 R4, R4 ;  /* 0x0000000400047310 */ /* 0x000e240000201800 */
[----:B0-----:R1:W-:Y:S01]  /*b670*/  STG.E.128 desc[UR36][R8.64], R4 ;  /* 0x0000000408007986 */ /* 0x0013e2000c101d24 */
[----:B------:R-:W-:Y:S05]  /*b680*/  BRA `(.L_x_21217) ;  /* 0x0000000800747947 */ /* 0x000fea0003800000 */
.L_x_21225:
        /* <DEDUP_REMOVED lines=21> */
.L_x_21230:
[----:B------:R-:W-:Y:S05]  /*b7e0*/  BSYNC B0 ;  /* 0x0000000000007941 */ /* 0x000fea0003800000 */
.L_x_21229:
[----:B------:R-:W-:-:S05]  /*b7f0*/  LOP3.LUT R5, R0, R5, RZ, 0xfc, !PT ;  /* 0x0000000500057212 */ /* 0x000fca00078efcff */
[----:B------:R2:W-:Y:S01]  /*b800*/  STG.E.U8 desc[UR36][R8.64], R5 ;  /* 0x0000000508007986 */ /* 0x0005e2000c101124 */
[----:B------:R-:W-:Y:S05]  /*b810*/  BRA `(.L_x_21217) ;  /* 0x0000000800107947 */ /* 0x000fea0003800000 */
.L_x_21228:
        /* <DEDUP_REMOVED lines=13> */
.L_x_21232:
[----:B------:R-:W-:Y:S01]  /*b8f0*/  IMAD.MOV.U32 R0, RZ, RZ, 0x7f ;  /* 0x0000007fff007424 */ /* 0x000fe200078e00ff */
[----:B------:R-:W-:-:S04]  /*b900*/  ISETP.GT.U32.AND P0, PT, R3, 0x7f800000, PT ;  /* 0x7f8000000300780c */ /* 0x000fc80003f04070 */
[----:B------:R-:W-:-:S09]  /*b910*/  SEL R0, R0, 0x7c, P0 ;  /* 0x0000007c00007807 */ /* 0x000fd20000000000 */
.L_x_21233:
[----:B------:R-:W-:Y:S05]  /*b920*/  BSYNC B0 ;  /* 0x0000000000007941 */ /* 0x000fea0003800000 */
.L_x_21231:
[----:B------:R-:W-:-:S04]  /*b930*/  LOP3.LUT R3, R5, 0x80000000, RZ, 0xc0, !PT ;  /* 0x8000000005037812 */ /* 0x000fc800078ec0ff */
[----:B------:R-:W-:-:S04]  /*b940*/  SHF.R.U32.HI R3, RZ, 0x18, R3 ;  /* 0x00000018ff037819 */ /* 0x000fc80000011603 */
[----:B------:R-:W-:-:S05]  /*b950*/  LOP3.LUT R3, R0, R3, RZ, 0xfc, !PT ;  /* 0x0000000300037212 */ /* 0x000fca00078efcff */
[----:B------:R3:W-:Y:S01]  /*b960*/  STG.E.U8 desc[UR36][R8.64], R3 ;  /* 0x0000000308007986 */ /* 0x0007e2000c101124 */
[----:B------:R-:W-:Y:S05]  /*b970*/  BRA `(.L_x_21217) ;  /* 0x0000000400b87947 */ /* 0x000fea0003800000 */
.L_x_21227:
[----:B------:R-:W-:-:S05]  /*b980*/  HADD2.F32 R0, -RZ, R18.H0_H0 ;  /* 0x20000012ff007230 */ /* 0x000fca0000004100 */
[----:B------:R-:W-:-:S05]  /*b990*/  F2FP.BF16.F32.PACK_AB R0, RZ, R0 ;  /* 0x00000000ff00723e */ /* 0x000fca00000010ff */
[----:B------:R4:W-:Y:S01]  /*b9a0*/  STG.E.U16 desc[UR36][R8.64], R0 ;  /* 0x0000000008007986 */ /* 0x0009e2000c101524 */
[----:B------:R-:W-:Y:S05]  /*b9b0*/  BRA `(.L_x_21217) ;  /* 0x0000000400a87947 */ /* 0x000fea0003800000 */
.L_x_21224:
        /* <DEDUP_REMOVED lines=12> */
.L_x_21236:
        /* <DEDUP_REMOVED lines=17> */
.L_x_21239:
[----:B------:R-:W-:-:S04]  /*bb90*/  LOP3.LUT R3, R5, 0x80000000, RZ, 0xc0, !PT ;  /* 0x8000000005037812 */ /* 0x000fc800078ec0ff */
[----:B------:R-:W-:-:S04]  /*bba0*/  SHF.R.U32.HI R3, RZ, 0x18, R3 ;  /* 0x00000018ff037819 */ /* 0x000fc80000011603 */
[----:B------:R-:W-:-:S04]  /*bbb0*/  LOP3.LUT R0, R0, R3, RZ, 0xfc, !PT ;  /* 0x0000000300007212 */ /* 0x000fc800078efcff */
[----:B------:R-:W-:-:S07]  /*bbc0*/  PRMT R4, R0, 0x7610, R4 ;  /* 0x0000761000047816 */ /* 0x000fce0000000004 */
.L_x_21238:
[----:B------:R-:W-:Y:S05]  /*bbd0*/  BSYNC B0 ;  /* 0x0000000000007941 */ /* 0x000fea0003800000 */
.L_x_21237:
[----:B------:R0:W-:Y:S01]  /*bbe0*/  STG.E.U8 desc[UR36][R8.64], R4 ;  /* 0x0000000408007986 */ /* 0x0001e2000c101124 */
[----:B------:R-:W-:Y:S05]  /*bbf0*/  BRA `(.L_x_21217) ;  /* 0x0000000400187947 */ /* 0x000fea0003800000 */
.L_x_21235:
        /* <DEDUP_REMOVED lines=17> */
.L_x_21242:
[----:B------:R-:W-:-:S04]  /*bd10*/  LOP3.LUT R3, R5, 0x80000000, RZ, 0xc0, !PT ;  /* 0x8000000005037812 */ /* 0x000fc800078ec0ff */
[----:B------:R-:W-:-:S04]  /*bd20*/  SHF.R.U32.HI R3, RZ, 0x18, R3 ;  /* 0x00000018ff037819 */ /* 0x000fc80000011603 */
[----:B------:R-:W-:-:S04]  /*bd30*/  LOP3.LUT R0, R0, R3, RZ, 0xfc, !PT ;  /* 0x0000000300007212 */ /* 0x000fc800078efcff */
[----:B------:R-:W-:-:S07]  /*bd40*/  PRMT R4, R0, 0x7610, R4 ;  /* 0x0000761000047816 */ /* 0x000fce0000000004 */
.L_x_21241:
[----:B------:R-:W-:Y:S05]  /*bd50*/  BSYNC B0 ;  /* 0x0000000000007941 */ /* 0x000fea0003800000 */
.L_x_21240:
[----:B------:R0:W-:Y:S01]  /*bd60*/  STG.E.U8 desc[UR36][R8.64], R4 ;  /* 0x0000000408007986 */ /* 0x0001e2000c101124 */
[----:B------:R-:W-:Y:S05]  /*bd70*/  BRA `(.L_x_21217) ;  /* 0x0000000000b87947 */ /* 0x000fea0003800000 */
.L_x_21234:
        /* <DEDUP_REMOVED lines=22> */
.L_x_21216:
        /* <DEDUP_REMOVED lines=16> */
.L_x_21245:
[----:B------:R-:W-:Y:S05]  /*bfe0*/  BRA `(.L_x_21217) ;  /* 0x00000000001c7947 */ /* 0x000fea0003800000 */
.L_x_21244:
[----:B------:R-:W-:-:S06]  /*bff0*/  HADD2.F32 R4, -RZ, R18.H0_H0 ;  /* 0x20000012ff047230 */ /* 0x000fcc0000004100 */
[----:B------:R-:W0:Y:S02]  /*c000*/  F2I.U64.TRUNC R4, R4 ;  /* 0x0000000400047311 */ /* 0x000e24000020d800 */
[----:B0-----:R0:W-:Y:S01]  /*c010*/  STG.E.64 desc[UR36][R8.64], R4 ;  /* 0x0000000408007986 */ /* 0x0011e2000c101b24 */
[----:B------:R-:W-:Y:S05]  /*c020*/  BRA `(.L_x_21217) ;  /* 0x00000000000c7947 */ /* 0x000fea0003800000 */
.L_x_21243:
[----:B------:R-:W-:-:S04]  /*c030*/  HADD2.F32 R18, -RZ, R18.H0_H0 ;  /* 0x20000012ff127230 */ /* 0x000fc80000004100 */
[----:B------:R-:W0:Y:S02]  /*c040*/  F2I.FTZ.U32.TRUNC.NTZ R3, R18 ;  /* 0x0000001200037305 */ /* 0x000e24000021f000 */
[----:B0-----:R0:W-:Y:S02]  /*c050*/  STG.E desc[UR36][R8.64], R3 ;  /* 0x0000000308007986 */ /* 0x0011e4000c101924 */
.L_x_21217:
[----:B------:R-:W-:-:S07]  /*c060*/  VIADD R23, R23, 0x80 ;  /* 0x0000008017177836 */ /* 0x000fce0000000000 */
.L_x_21177:
[----:B------:R-:W-:Y:S05]  /*c070*/  BSYNC B6 ;  /* 0x0000000000067941 */ /* 0x000fea0003800000 */
.L_x_21176:
        /* <DEDUP_REMOVED lines=23> */
.L_x_21249:
[----:B------:R-:W-:-:S06]  /*c1f0*/  HADD2.F32 R5, -RZ, R17.H0_H0 ;  /* 0x20000011ff057230 */ /* 0x000fcc0000004100 */
[----:B------:R-:W0:Y:S02]  /*c200*/  F2I.S64.TRUNC R4, R5 ;  /* 0x0000000500047311 */ /* 0x000e24000020d900 */
[----:B0-----:R-:W-:Y:S01]  /*c210*/  STG.E.U8 desc[UR36][R2.64], R4 ;  /* 0x0000000402007986 */ /* 0x001fe2000c101124 */
[----:B------:R-:W-:Y:S05]  /*c220*/  EXIT ;  /* 0x000000000000794d */ /* 0x000fea0003800000 */
.L_x_21248:
        /* <DEDUP_REMOVED lines=10> */
.L_x_21252:
[----:B------:R-:W-:-:S06]  /*c2d0*/  HADD2.F32 R17, -RZ, R17.H0_H0 ;  /* 0x20000011ff117230 */ /* 0x000fcc0000004100 */
[----:B------:R-:W0:Y:S02]  /*c2e0*/  F2I.FTZ.TRUNC.NTZ R17, R17 ;  /* 0x0000001100117305 */ /* 0x000e24000021f100 */
[----:B0-----:R-:W-:Y:S01]  /*c2f0*/  STG.E desc[UR36][R2.64], R17 ;  /* 0x0000001102007986 */ /* 0x001fe2000c101924 */
[----:B------:R-:W-:Y:S05]  /*c300*/  EXIT ;  /* 0x000000000000794d */ /* 0x000fea0003800000 */
.L_x_21251:
[----:B------:R-:W-:-:S06]  /*c310*/  HADD2.F32 R17, -RZ, R17.H0_H0 ;  /* 0x20000011ff117230 */ /* 0x000fcc0000004100 */
[----:B------:R-:W0:Y:S02]  /*c320*/  F2I.FTZ.TRUNC.NTZ R17, R17 ;  /* 0x0000001100117305 */ /* 0x000e24000021f100 */
[----:B0-----:R-:W-:Y:S01]  /*c330*/  STG.E.U16 desc[UR36][R2.64], R17 ;  /* 0x0000001102007986 */ /* 0x001fe2000c101524 */
[----:B------:R-:W-:Y:S05]  /*c340*/  EXIT ;  /* 0x000000000000794d */ /* 0x000fea0003800000 */
.L_x_21247:
        /* <DEDUP_REMOVED lines=9> */
.L_x_21254:
[----:B------:R-:W-:Y:S01]  /*c3e0*/  STG.E.U16 desc[UR36][R2.64], R17 ;  /* 0x0000001102007986 */ /* 0x000fe2000c101524 */
[----:B------:R-:W-:Y:S05]  /*c3f0*/  EXIT ;  /* 0x000000000000794d */ /* 0x000fea0003800000 */
.L_x_21253:
        /* <DEDUP_REMOVED lines=10> */
.L_x_21256:
[----:B------:R-:W-:-:S05]  /*c4a0*/  HADD2.F32 R0, -RZ, R17.H0_H0 ;  /* 0x20000011ff007230 */ /* 0x000fca0000004100 */
[----:B------:R-:W-:-:S04]  /*c4b0*/  F2FP.F16.F32.PACK_AB R0, RZ, R0 ;  /* 0x00000000ff00723e */ /* 0x000fc800000000ff */
[----:B------:R-:W-:-:S05]  /*c4c0*/  PRMT R0, R0, 0x5410, RZ ;  /* 0x0000541000007816 */ /* 0x000fca00000000ff */
[----:B------:R-:W-:Y:S01]  /*c4d0*/  STG.E desc[UR36][R2.64], R0 ;  /* 0x0000000002007986 */ /* 0x000fe2000c101924 */
[----:B------:R-:W-:Y:S05]  /*c4e0*/  EXIT ;  /* 0x000000000000794d */ /* 0x000fea0003800000 */
.L_x_21255:
[----:B------:R-:W-:-:S05]  /*c4f0*/  HADD2.F32 R4, -RZ, R17.H0_H0 ;  /* 0x20000011ff047230 */ /* 0x000fca0000004100 */
[----:B------:R-:W-:-:S06]  /*c500*/  FMUL.FTZ R4, R4, 1 ;  /* 0x3f80000004047820 */ /* 0x000fcc0000410000 */
[----:B------:R-:W0:Y:S02]  /*c510*/  F2F.F64.F32 R4, R4 ;  /* 0x0000000400047310 */ /* 0x000e240000201800 */
[----:B0-----:R-:W-:Y:S01]  /*c520*/  STG.E.64 desc[UR36][R2.64], R4 ;  /* 0x0000000402007986 */ /* 0x001fe2000c101b24 */
[----:B------:R-:W-:Y:S05]  /*c530*/  EXIT ;  /* 0x000000000000794d */ /* 0x000fea0003800000 */
.L_x_21246:
        /* <DEDUP_REMOVED lines=13> */
.L_x_21259:
[----:B------:R-:W-:Y:S01]  /*c610*/  HADD2.F32 R17, -RZ, R17.H0_H0 ;  /* 0x20000011ff117230 */ /* 0x000fe20000004100 */
[----:B------:R-:W-:-:S04]  /*c620*/  CS2R R6, SRZ ;  /* 0x0000000000067805 */ /* 0x000fc8000001ff00 */
[----:B------:R-:W-:-:S06]  /*c630*/  FMUL.FTZ R4, R17, 1 ;  /* 0x3f80000011047820 */ /* 0x000fcc0000410000 */
[----:B------:R-:W0:Y:S02]  /*c640*/  F2F.F64.F32 R4, R4 ;  /* 0x0000000400047310 */ /* 0x000e240000201800 */
[----:B0-----:R-:W-:Y:S01]  /*c650*/  STG.E.128 desc[UR36][R2.64], R4 ;  /* 0x0000000402007986 */ /* 0x001fe2000c101d24 */
[----:B------:R-:W-:Y:S05]  /*c660*/  EXIT ;  /* 0x000000000000794d */ /* 0x000fea0003800000 */
.L_x_21258:
        /* <DEDUP_REMOVED lines=21> */
.L_x_21263:
[----:B------:R-:W-:Y:S05]  /*c7c0*/  BSYNC B0 ;  /* 0x0000000000007941 */ /* 0x000fea0003800000 */
.L_x_21262:
[----:B------:R-:W-:-:S05]  /*c7d0*/  LOP3.LUT R5, R0, R5, RZ, 0xfc, !PT ;  /* 0x0000000500057212 */ /* 0x000fca00078efcff */
[----:B------:R-:W-:Y:S01]  /*c7e0*/  STG.E.U8 desc[UR36][R2.64], R5 ;  /* 0x0000000502007986 */ /* 0x000fe2000c101124 */
[----:B------:R-:W-:Y:S05]  /*c7f0*/  EXIT ;  /* 0x000000000000794d */ /* 0x000fea0003800000 */
.L_x_21261:
        /* <DEDUP_REMOVED lines=13> */
.L_x_21265:
[----:B------:R-:W-:Y:S01]  /*c8d0*/  IMAD.MOV.U32 R0, RZ, RZ, 0x7f ;  /* 0x0000007fff007424 */ /* 0x000fe200078e00ff */
[----:B------:R-:W-:-:S04]  /*c8e0*/  ISETP.GT.U32.AND P0, PT, R4, 0x7f800000, PT ;  /* 0x7f8000000400780c */ /* 0x000fc80003f04070 */
[----:B------:R-:W-:-:S09]  /*c8f0*/  SEL R0, R0, 0x7c, P0 ;  /* 0x0000007c00007807 */ /* 0x000fd20000000000 */
.L_x_21266:
[----:B------:R-:W-:Y:S05]  /*c900*/  BSYNC B0 ;  /* 0x0000000000007941 */ /* 0x000fea0003800000 */
.L_x_21264:
[----:B------:R-:W-:-:S04]  /*c910*/  LOP3.LUT R4, R17, 0x80000000, RZ, 0xc0, !PT ;  /* 0x8000000011047812 */ /* 0x000fc800078ec0ff */
[----:B------:R-:W-:-:S04]  /*c920*/  SHF.R.U32.HI R5, RZ, 0x18, R4 ;  /* 0x00000018ff057819 */ /* 0x000fc80000011604 */
[----:B------:R-:W-:-:S05]  /*c930*/  LOP3.LUT R5, R0, R5, RZ, 0xfc, !PT ;  /* 0x0000000500057212 */ /* 0x000fca00078efcff */
[----:B------:R-:W-:Y:S01]  /*c940*/  STG.E.U8 desc[UR36][R2.64], R5 ;  /* 0x0000000502007986 */ /* 0x000fe2000c101124 */
[----:B------:R-:W-:Y:S05]  /*c950*/  EXIT ;  /* 0x000000000000794d */ /* 0x000fea0003800000 */
.L_x_21260:
[----:B------:R-:W-:-:S05]  /*c960*/  HADD2.F32 R0, -RZ, R17.H0_H0 ;  /* 0x20000011ff007230 */ /* 0x000fca0000004100 */
[----:B------:R-:W-:-:S05]  /*c970*/  F2FP.BF16.F32.PACK_AB R0, RZ, R0 ;  /* 0x00000000ff00723e */ /* 0x000fca00000010ff */
[----:B------:R-:W-:Y:S01]  /*c980*/  STG.E.U16 desc[UR36][R2.64], R0 ;  /* 0x0000000002007986 */ /* 0x000fe2000c101524 */
[----:B------:R-:W-:Y:S05]  /*c990*/  EXIT ;  /* 0x000000000000794d */ /* 0x000fea0003800000 */
.L_x_21257:
        /* <DEDUP_REMOVED lines=12> */
.L_x_21269:
        /* <DEDUP_REMOVED lines=17> */
.L_x_21272:
[----:B------:R-:W-:-:S04]  /*cb70*/  LOP3.LUT R0, R17, 0x80000000, RZ, 0xc0, !PT ;  /* 0x8000000011007812 */ /* 0x000fc800078ec0ff */
[----:B------:R-:W-:-:S04]  /*cb80*/  SHF.R.U32.HI R5, RZ, 0x18, R0 ;  /* 0x00000018ff057819 */ /* 0x000fc80000011600 */
[----:B------:R-:W-:-:S04]  /*cb90*/  LOP3.LUT R4, R4, R5, RZ, 0xfc, !PT ;  /* 0x0000000504047212 */ /* 0x000fc800078efcff */
[----:B------:R-:W-:-:S07]  /*cba0*/  PRMT R0, R4, 0x7610, R0 ;  /* 0x0000761004007816 */ /* 0x000fce0000000000 */
.L_x_21271:
[----:B------:R-:W-:Y:S05]  /*cbb0*/  BSYNC B0 ;  /* 0x0000000000007941 */ /* 0x000fea0003800000 */
.L_x_21270:
[----:B------:R-:W-:Y:S01]  /*cbc0*/  STG.E.U8 desc[UR36][R2.64], R0 ;  /* 0x0000000002007986 */ /* 0x000fe2000c101124 */
[----:B------:R-:W-:Y:S05]  /*cbd0*/  EXIT ;  /* 0x000000000000794d */ /* 0x000fea0003800000 */
.L_x_21268:
        /* <DEDUP_REMOVED lines=17> */
.L_x_21275:
[----:B------:R-:W-:-:S04]  /*ccf0*/  LOP3.LUT R0, R17, 0x80000000, RZ, 0xc0, !PT ;  /* 0x8000000011007812 */ /* 0x000fc800078ec0ff */
[----:B------:R-:W-:-:S04]  /*cd00*/  SHF.R.U32.HI R5, RZ, 0x18, R0 ;  /* 0x00000018ff057819 */ /* 0x000fc80000011600 */
[----:B------:R-:W-:-:S04]  /*cd10*/  LOP3.LUT R4, R4, R5, RZ, 0xfc, !PT ;  /* 0x0000000504047212 */ /* 0x000fc800078efcff */
[----:B------:R-:W-:-:S07]  /*cd20*/  PRMT R0, R4, 0x7610, R0 ;  /* 0x0000761004007816 */ /* 0x000fce0000000000 */
.L_x_21274:
[----:B------:R-:W-:Y:S05]  /*cd30*/  BSYNC B0 ;  /* 0x0000000000007941 */ /* 0x000fea0003800000 */
.L_x_21273:
[----:B------:R-:W-:Y:S01]  /*cd40*/  STG.E.U8 desc[UR36][R2.64], R0 ;  /* 0x0000000002007986 */ /* 0x000fe2000c101124 */
[----:B------:R-:W-:Y:S05]  /*cd50*/  EXIT ;  /* 0x000000000000794d */ /* 0x000fea0003800000 */
.L_x_21267:
        /* <DEDUP_REMOVED lines=22> */
.L_x_21250:
        /* <DEDUP_REMOVED lines=16> */
.L_x_21278:
[----:B------:R-:W-:Y:S05]  /*cfc0*/  EXIT ;  /* 0x000000000000794d */ /* 0x000fea0003800000 */
.L_x_21277:
[----:B------:R-:W-:-:S06]  /*cfd0*/  HADD2.F32 R4, -RZ, R17.H0_H0 ;  /* 0x20000011ff047230 */ /* 0x000fcc0000004100 */
[----:B------:R-:W0:Y:S02]  /*cfe0*/  F2I.U64.TRUNC R4, R4 ;  /* 0x0000000400047311 */ /* 0x000e24000020d800 */
[----:B0-----:R-:W-:Y:S01]  /*cff0*/  STG.E.64 desc[UR36][R2.64], R4 ;  /* 0x0000000402007986 */ /* 0x001fe2000c101b24 */
[----:B------:R-:W-:Y:S05]  /*d000*/  EXIT ;  /* 0x000000000000794d */ /* 0x000fea0003800000 */
.L_x_21276:
[----:B------:R-:W-:-:S06]  /*d010*/  HADD2.F32 R17, -RZ, R17.H0_H0 ;  /* 0x20000011ff117230 */ /* 0x000fcc0000004100 */
[----:B------:R-:W0:Y:S02]  /*d020*/  F2I.FTZ.U32.TRUNC.NTZ R17, R17 ;  /* 0x0000001100117305 */ /* 0x000e24000021f000 */
[----:B0-----:R-:W-:Y:S01]  /*d030*/  STG.E desc[UR36][R2.64], R17 ;  /* 0x0000001102007986 */ /* 0x001fe2000c101924 */
[----:B------:R-:W-:Y:S05]  /*d040*/  EXIT ;  /* 0x000000000000794d */ /* 0x000fea0003800000 */
.L_x_21279:
        /* <DEDUP_REMOVED lines=11> */
.L_x_32226:


//--------------------- .text._ZN2at6native18elementwise_kernelILi128ELi4EZNS0_22gpu_kernel_impl_nocastINS0_13BinaryFunctorIN3c104HalfES5_S5_ZZZNS0_21nextafter_kernel_cudaERNS_18TensorIteratorBaseEENKUlvE_clEvENKUlvE2_clEvEUlS5_S5_E_EEEEvS7_RKT_EUliE_EEviT1_ --------------------------
	.section	.text._ZN2at6native18elementwise_kernelILi128ELi4EZNS0_22gpu_kernel_impl_nocastINS0_13BinaryFunctorIN3c104HalfES5_S5_ZZZNS0_21nextafter_kernel_cudaERNS_18TensorIteratorBaseEENKUlvE_clEvENKUlvE2_clEvEUlS5_S5_E_EEEEvS7_RKT_EUliE_EEviT1_,"ax",@progbits
	.align	128
        .global         _ZN2at6native18elementwise_kernelILi128ELi4EZNS0_22gpu_kernel_impl_nocastINS0_13BinaryFunctorIN3c104HalfES5_S5_ZZZNS0_21nextafter_kernel_cudaERNS_18TensorIteratorBaseEENKUlvE_clEvENKUlvE2_clEvEUlS5_S5_E_EEEEvS7_RKT_EUliE_EEviT1_
        .type           _ZN2at6native18elementwise_kernelILi128ELi4EZNS0_22gpu_kernel_impl_nocastINS0_13BinaryFunctorIN3c104HalfES5_S5_ZZZNS0_21nextafter_kernel_cudaERNS_18TensorIteratorBaseEENKUlvE_clEvENKUlvE2_clEvEUlS5_S5_E_EEEEvS7_RKT_EUliE_EEviT1_,@function
        .size           _ZN2at6native18elementwise_kernelILi128ELi4EZNS0_22gpu_kernel_impl_nocastINS0_13BinaryFunctorIN3c104HalfES5_S5_ZZZNS0_21nextafter_kernel_cudaERNS_18TensorIteratorBaseEENKUlvE_clEvENKUlvE2_clEvEUlS5_S5_E_EEEEvS7_RKT_EUliE_EEviT1_,(.L_x_32227 - _ZN2at6native18elementwise_kernelILi128ELi4EZNS0_22gpu_kernel_impl_nocastINS0_13BinaryFunctorIN3c104HalfES5_S5_ZZZNS0_21nextafter_kernel_cudaERNS_18TensorIteratorBaseEENKUlvE_clEvENKUlvE2_clEvEUlS5_S5_E_EEEEvS7_RKT_EUliE_EEviT1_)
        .other          _ZN2at6native18elementwise_kernelILi128ELi4EZNS0_22gpu_kernel_impl_nocastINS0_13BinaryFunctorIN3c104HalfES5_S5_ZZZNS0_21nextafter_kernel_cudaERNS_18TensorIteratorBaseEENKUlvE_clEvENKUlvE2_clEvEUlS5_S5_E_EEEEvS7_RKT_EUliE_EEviT1_,@"STO_CUDA_ENTRY STV_DEFAULT"
_ZN2at6native18elementwise_kernelILi128ELi4EZNS0_22gpu_kernel_impl_nocastINS0_13BinaryFunctorIN3c104HalfES5_S5_ZZZNS0_21nextafter_kernel_cudaERNS_18TensorIteratorBaseEENKUlvE_clEvENKUlvE2_clEvEUlS5_S5_E_EEEEvS7_RKT_EUliE_EEviT1_:
.text._ZN2at6native18elementwise_kernelILi128ELi4EZNS0_22gpu_kernel_impl_nocastINS0_13BinaryFunctorIN3c104HalfES5_S5_ZZZNS0_21nextafter_kernel_cudaERNS_18TensorIteratorBaseEENKUlvE_clEvENKUlvE2_clEvEUlS5_S5_E_EEEEvS7_RKT_EUliE_EEviT1_:
        /* <DEDUP_REMOVED lines=357> */
[----:B------:R-:W-:-:S05]  /*1650*/  @P0 SHF.R.U32.HI R4, RZ, R13, R4 ;  /* 0x0000000dff040219 */ /* 0x000fca0000011604 */
[----:B------:R-:W-:-:S04]  /*1660*/  @P0 IMAD.MOV R10, RZ, RZ, -R4 ;  /* 0x000000ffff0a0224 */ /* 0x000fc800078e0a04 */
[----:B-1----:R-:W-:-:S04]  /*1670*/  @P0 IMAD R11, R10, R15, R11 ;  /* 0x0000000f0a0b0224 */ /* 0x002fc800078e020b */
[C---:B--2---:R-:W-:Y:S02]  /*1680*/  @P0 IMAD R5, R11.reuse, R8, R5 ;  /* 0x000000080b050224 */ /* 0x044fe400078e0205 */
[C---:B------:R-:W-:Y:S02]  /*1690*/  @P0 IMAD R2, R11.reuse, R9, R2 ;  /* 0x000000090b020224 */ /* 0x040fe400078e0202 */
[----:B---3--:R-:W-:-:S07]  /*16a0*/  @P0 IMAD R0, R11, R14, R0 ;  /* 0x0000000e0b000224 */ /* 0x008fce00078e0200 */
.L_x_21282:
[----:B------:R-:W-:Y:S01]  /*16b0*/  ULDC.64 UR8, c[0x0][0x480] ;  /* 0x0001200000087ab9 */ /* 0x000fe20000000a00 */
[----:B------:R-:W-:Y:S01]  /*16c0*/  ULDC.64 UR10, c[0x0][0x488] ;  /* 0x00012200000a7ab9 */ /* 0x000fe20000000a00 */
[----:B------:R-:W-:Y:S02]  /*16d0*/  IADD3 R6, P0, R2, UR8, RZ ;  /* 0x0000000802067c10 */ /* 0x000fe4000ff1e0ff */
[----:B------:R-:W-:Y:S02]  /*16e0*/  IADD3 R8, P1, R0, UR10, RZ ;  /* 0x0000000a00087c10 */ /* 0x000fe4000ff3e0ff */
[----:B------:R-:W-:Y:S01]  /*16f0*/  IADD3.X R7, RZ, UR9, RZ, P0, !PT ;  /* 0x00000009ff077c10 */ /* 0x000fe200087fe4ff */
[----:B------:R-:W-:Y:S01]  /*1700*/  ULDC.64 UR8, c[0x0][0x478] ;  /* 0x00011e0000087ab9 */ /* 0x000fe20000000a00 */
[----:B------:R-:W-:-:S04]  /*1710*/  IADD3.X R9, RZ, UR11, RZ, P1, !PT ;  /* 0x0000000bff097c10 */ /* 0x000fc80008ffe4ff */
[----:B------:R-:W2:Y:S04]  /*1720*/  LDG.E.U16 R7, desc[UR4][R6.64] ;  /* 0x0000000406077981 */ /* 0x000ea8000c1e1500 */
[----:B------:R-:W3:Y:S01]  /*1730*/  LDG.E.U16 R8, desc[UR4][R8.64] ;  /* 0x0000000408087981 */ /* 0x000ee2000c1e1500 */
[----:B------:R-:W-:Y:S01]  /*1740*/  IADD3 R4, P2, R5, UR8, RZ ;  /* 0x0000000805047c10 */ /* 0x000fe2000ff5e0ff */
[----:B------:R-:W-:Y:S03]  /*1750*/  BSSY B1, `(.L_x_21283) ;  /* 0x0000022000017945 */ /* 0x000fe60003800000 */
[----:B------:R-:W-:Y:S01]  /*1760*/  IADD3.X R5, RZ, UR9, RZ, P2, !PT ;  /* 0x00000009ff057c10 */ /* 0x000fe200097fe4ff */
[----:B--2---:R-:W-:-:S02]  /*1770*/  HADD2.F32 R0, -RZ, R7.H0_H0 ;  /* 0x20000007ff007230 */ /* 0x004fc40000004100 */
[----:B---3--:R-:W-:-:S03]  /*1780*/  HADD2.F32 R2, -RZ, R8.H0_H0 ;  /* 0x20000008ff027230 */ /* 0x008fc60000004100 */
        /* <DEDUP_REMOVED lines=19> */
.L_x_21286:
[----:B------:R-:W-:-:S04]  /*18c0*/  LOP3.LUT R0, R8, R7, RZ, 0x3c, !PT ;  /* 0x0000000708007212 */ /* 0x000fc800078e3cff */
[----:B------:R-:W-:-:S04]  /*18d0*/  PRMT R0, R0, 0x9910, RZ ;  /* 0x0000991000007816 */ /* 0x000fc800000000ff */
[----:B------:R-:W-:Y:S02]  /*18e0*/  ISETP.GE.AND P0, PT, R0, RZ, PT ;  /* 0x000000ff0000720c */ /* 0x000fe40003f06270 */
[----:B------:R-:W-:Y:S02]  /*18f0*/  IADD3 R0, R7, 0xffff, RZ ;  /* 0x0000ffff07007810 */ /* 0x000fe40007ffe0ff */
[----:B------:R-:W-:-:S13]  /*1900*/  ISETP.GT.U32.OR P0, PT, R2, R9, !P0 ;  /* 0x000000090200720c */ /* 0x000fda0004704470 */
[----:B------:R-:W-:-:S04]  /*1910*/  @!P0 IADD3 R0, R7, 0x1, RZ ;  /* 0x0000000107008810 */ /* 0x000fc80007ffe0ff */
[----:B------:R-:W-:Y:S01]  /*1920*/  PRMT R7, R0, 0x7610, R7 ;  /* 0x0000761000077816 */ /* 0x000fe20000000007 */
[----:B------:R-:W-:Y:S06]  /*1930*/  BRA `(.L_x_21285) ;  /* 0x00000000000c7947 */ /* 0x000fec0003800000 */
.L_x_21284:
[----:B------:R-:W-:-:S05]  /*1940*/  HADD2.F32 R7, -RZ, R7.H0_H0 ;  /* 0x20000007ff077230 */ /* 0x000fca0000004100 */
[----:B------:R-:W-:-:S05]  /*1950*/  FADD.FTZ R7, R2, R7 ;  /* 0x0000000702077221 */ /* 0x000fca0000010000 */
[----:B------:R-:W-:-:S07]  /*1960*/  F2FP.F16.F32.PACK_AB R7, RZ, R7 ;  /* 0x00000007ff07723e */ /* 0x000fce00000000ff */
.L_x_21285:
[----:B------:R-:W-:Y:S05]  /*1970*/  BSYNC B1 ;  /* 0x0000000000017941 */ /* 0x000fea0003800000 */
.L_x_21283:
[----:B------:R0:W-:Y:S01]  /*1980*/  STG.E.U16 desc[UR4][R4.64], R7 ;  /* 0x0000000704007986 */ /* 0x0001e2000c101504 */
[----:B------:R-:W-:-:S07]  /*1990*/  IADD3 R3, R3, 0x80, RZ ;  /* 0x0000008003037810 */ /* 0x000fce0007ffe0ff */
.L_x_21281:
[----:B------:R-:W-:Y:S05]  /*19a0*/  BSYNC B0 ;  /* 0x0000000000007941 */ /* 0x000fea0003800000 */
.L_x_21280:
        /* <DEDUP_REMOVED lines=339> */
[----:B------:R-:W-:Y:S01]  /*2ee0*/  ULDC UR7, c[0x0][0x45c] ;  /* 0x0001170000077ab9 */ /* 0x000fe20000000800 */
[----:B------:R-:W-:-:S05]  /*2ef0*/  IADD3 R6, -R11, RZ, RZ ;  /* 0x000000ff0b067210 */ /* 0x000fca0007ffe1ff */
[----:B------:R-:W1:Y:S01]  /*2f00*/  @P0 LDC R15, c[0x0][0x33c] ;  /* 0x0000cf00ff0f0b82 */ /* 0x000e620000000800 */
[----:B------:R-:W-:Y:S01]  /*2f10*/  IMAD R7, R6, UR8, R7 ;  /* 0x0000000806077c24 */ /* 0x000fe2000f8e0207 */
[----:B------:R-:W-:-:S03]  /*2f20*/  ULDC.64 UR8, c[0x0][0x460] ;  /* 0x0001180000087ab9 */ /* 0x000fc60000000a00 */
[C---:B------:R-:W-:Y:S02]  /*2f30*/  IMAD R5, R7.reuse, UR7, R5 ;  /* 0x0000000707057c24 */ /* 0x040fe4000f8e0205 */
[C---:B------:R-:W-:Y:S01]  /*2f40*/  IMAD R2, R7.reuse, UR8, R2 ;  /* 0x0000000807027c24 */ /* 0x040fe2000f8e0202 */
[----:B------:R-:W2:Y:S01]  /*2f50*/  @P0 LDC.64 R8, c[0x0][0x468] ;  /* 0x00011a00ff080b82 */ /* 0x000ea20000000a00 */
[----:B------:R-:W-:-:S07]  /*2f60*/  IMAD R0, R7, UR9, R0 ;  /* 0x0000000907007c24 */ /* 0x000fce000f8e0200 */
        /* <DEDUP_REMOVED lines=8> */
.L_x_21289:
        /* <DEDUP_REMOVED lines=33> */
.L_x_21293:
        /* <DEDUP_REMOVED lines=8> */
.L_x_21291:
[----:B------:R-:W-:-:S05]  /*3280*/  HADD2.F32 R7, -RZ, R7.H0_H0 ;  /* 0x20000007ff077230 */ /* 0x000fca0000004100 */
[----:B------:R-:W-:-:S05]  /*3290*/  FADD.FTZ R7, R2, R7 ;  /* 0x0000000702077221 */ /* 0x000fca0000010000 */
[----:B------:R-:W-:-:S07]  /*32a0*/  F2FP.F16.F32.PACK_AB R7, RZ, R7 ;  /* 0x00000007ff07723e */ /* 0x000fce00000000ff */
.L_x_21292:
[----:B------:R-:W-:Y:S05]  /*32b0*/  BSYNC B1 ;  /* 0x0000000000017941 */ /* 0x000fea0003800000 */
.L_x_21290:
[----:B------:R1:W-:Y:S01]  /*32c0*/  STG.E.U16 desc[UR4][R4.64], R7 ;  /* 0x0000000704007986 */ /* 0x0003e2000c101504 */
[----:B------:R-:W-:-:S04]  /*32d0*/  IADD3 R3, R3, 0x80, RZ ;  /* 0x0000008003037810 */ /* 0x000fc80007ffe0ff */
[----:B------:R-:W-:-:S13]  /*32e0*/  ISETP.GE.AND P0, PT, R3, UR6, PT ;  /* 0x0000000603007c0c */ /* 0x000fda000bf06270 */
[----:B-1----:R-:W-:Y:S05]  /*32f0*/  @P0 BRA `(.L_x_21288) ;  /* 0x0000001800400947 */ /* 0x002fea0003800000 */
[----:B------:R-:W0:Y:S01]  /*3300*/  LDC R4, c[0x0][0x218] ;  /* 0x00008600ff047b82 */ /* 0x000e220000000800 */
[----:B------:R-:W-:Y:S01]  /*3310*/  HFMA2.MMA R2, -RZ, RZ, 0, 0 ;  /* 0x00000000ff027435 */ /* 0x000fe200000001ff */
[----:B------:R-:W-:Y:S02]  /*3320*/  MOV R0, RZ ;  /* 0x000000ff00007202 */ /* 0x000fe40000000f00 */
        /* <DEDUP_REMOVED lines=350> */
.L_x_21294:
        /* <DEDUP_REMOVED lines=33> */
.L_x_21298:
        /* <DEDUP_REMOVED lines=8> */
.L_x_21296:
[----:B------:R-:W-:-:S05]  /*4ba0*/  HADD2.F32 R7, -RZ, R7.H0_H0 ;  /* 0x20000007ff077230 */ /* 0x000fca0000004100 */
[----:B------:R-:W-:-:S05]  /*4bb0*/  FADD.FTZ R7, R2, R7 ;  /* 0x0000000702077221 */ /* 0x000fca0000010000 */
[----:B------:R-:W-:-:S07]  /*4bc0*/  F2FP.F16.F32.PACK_AB R7, RZ, R7 ;  /* 0x00000007ff07723e */ /* 0x000fce00000000ff */
.L_x_21297:
[----:B------:R-:W-:Y:S05]  /*4bd0*/  BSYNC B1 ;  /* 0x0000000000017941 */ /* 0x000fea0003800000 */
.L_x_21295:
[----:B------:R1:W-:Y:S01]  /*4be0*/  STG.E.U16 desc[UR4][R4.64], R7 ;  /* 0x0000000704007986 */ /* 0x0003e2000c101504 */
[----:B------:R-:W-:-:S07]  /*4bf0*/  IADD3 R3, R3, 0x80, RZ ;  /* 0x0000008003037810 */ /* 0x000fce0007ffe0ff */
.L_x_21288:
[----:B------:R-:W-:Y:S05]  /*4c00*/  BSYNC B0 ;  /* 0x0000000000007941 */ /* 0x000fea0003800000 */
.L_x_21287:
[----:B------:R-:W-:-:S13]  /*4c10*/  ISETP.GE.AND P0, PT, R3, UR6, PT ;  /* 0x0000000603007c0c */ /* 0x000fda000bf06270 */
[----:B------:R-:W-:Y:S05]  /*4c20*/  @P0 EXIT ;  /* 0x000000000000094d */ /* 0x000fea0003800000 */
[----:B01----:R-:W0:Y:S01]  /*4c30*/  LDC R4, c[0x0][0x218] ;  /* 0x00008600ff047b82 */ /* 0x003e220000000800 */
        /* <DEDUP_REMOVED lines=352> */
.L_x_21299:
        /* <DEDUP_REMOVED lines=33> */
.L_x_21303:
        /* <DEDUP_REMOVED lines=8> */
.L_x_21301:
[----:B------:R-:W-:-:S05]  /*64d0*/  HADD2.F32 R7, -RZ, R7.H0_H0 ;  /* 0x20000007ff077230 */ /* 0x000fca0000004100 */
[----:B------:R-:W-:-:S05]  /*64e0*/  FADD.FTZ R7, R4, R7 ;  /* 0x0000000704077221 */ /* 0x000fca0000010000 */
[----:B------:R-:W-:-:S07]  /*64f0*/  F2FP.F16.F32.PACK_AB R7, RZ, R7 ;  /* 0x00000007ff07723e */ /* 0x000fce00000000ff */
.L_x_21302:
[----:B------:R-:W-:Y:S05]  /*6500*/  BSYNC B0 ;  /* 0x0000000000007941 */ /* 0x000fea0003800000 */
.L_x_21300:
[----:B------:R-:W-:Y:S01]  /*6510*/  STG.E.U16 desc[UR4][R2.64], R7 ;  /* 0x0000000702007986 */ /* 0x000fe2000c101504 */
[----:B------:R-:W-:Y:S05]  /*6520*/  EXIT ;  /* 0x000000000000794d */ /* 0x000fea0003800000 */
.L_x_21304:
        /* <DEDUP_REMOVED lines=13> */
.L_x_32227:


//--------------------- .text._ZN2at6native27unrolled_elementwise_kernelINS0_13BinaryFunctorIN3c104HalfES4_S4_ZZZNS0_21nextafter_kernel_cudaERNS_18TensorIteratorBaseEENKUlvE_clEvENKUlvE2_clEvEUlS4_S4_E_EESt5arrayIPcLm3EELi4E23TrivialOffsetCalculatorILi2EjESE_ILi1EjENS0_6memory15LoadWithoutCastENSH_16StoreWithoutCastEEEviT_T0_T2_T3_T4_T5_ --------------------------
	.section	.text._ZN2at6native27unrolled_elementwise_kernelINS0_13BinaryFunctorIN3c104HalfES4_S4_ZZZNS0_21nextafter_kernel_cudaERNS_18TensorIteratorBaseEENKUlvE_clEvENKUlvE2_clEvEUlS4_S4_E_EESt5arrayIPcLm3EELi4E23TrivialOffsetCalculatorILi2EjESE_ILi1EjENS0_6memory15LoadWithoutCastENSH_16StoreWithoutCastEEEviT_T0_T2_T3_T4_T5_,"ax",@progbits
	.align	128
        .global         _ZN2at6native27unrolled_elementwise_kernelINS0_13BinaryFunctorIN3c104HalfES4_S4_ZZZNS0_21nextafter_kernel_cudaERNS_18TensorIteratorBaseEENKUlvE_clEvENKUlvE2_clEvEUlS4_S4_E_EESt5arrayIPcLm3EELi4E23TrivialOffsetCalculatorILi2EjESE_ILi1EjENS0_6memory15LoadWithoutCastENSH_16StoreWithoutCastEEEviT_T0_T2_T3_T4_T5_
        .type           _ZN2at6native27unrolled_elementwise_kernelINS0_13BinaryFunctorIN3c104HalfES4_S4_ZZZNS0_21nextafter_kernel_cudaERNS_18TensorIteratorBaseEENKUlvE_clEvENKUlvE2_clEvEUlS4_S4_E_EESt5arrayIPcLm3EELi4E23TrivialOffsetCalculatorILi2EjESE_ILi1EjENS0_6memory15LoadWithoutCastENSH_16StoreWithoutCastEEEviT_T0_T2_T3_T4_T5_,@function
        .size           _ZN2at6native27unrolled_elementwise_kernelINS0_13BinaryFunctorIN3c104HalfES4_S4_ZZZNS0_21nextafter_kernel_cudaERNS_18TensorIteratorBaseEENKUlvE_clEvENKUlvE2_clEvEUlS4_S4_E_EESt5arrayIPcLm3EELi4E23TrivialOffsetCalculatorILi2EjESE_ILi1EjENS0_6memory15LoadWithoutCastENSH_16StoreWithoutCastEEEviT_T0_T2_T3_T4_T5_,(.L_x_32228 - _ZN2at6native27unrolled_elementwise_kernelINS0_13BinaryFunctorIN3c104HalfES4_S4_ZZZNS0_21nextafter_kernel_cudaERNS_18TensorIteratorBaseEENKUlvE_clEvENKUlvE2_clEvEUlS4_S4_E_EESt5arrayIPcLm3EELi4E23TrivialOffsetCalculatorILi2EjESE_ILi1EjENS0_6memory15LoadWithoutCastENSH_16StoreWithoutCastEEEviT_T0_T2_T3_T4_T5_)
        .other          _ZN2at6native27unrolled_elementwise_kernelINS0_13BinaryFunctorIN3c104HalfES4_S4_ZZZNS0_21nextafter_kernel_cudaERNS_18TensorIteratorBaseEENKUlvE_clEvENKUlvE2_clEvEUlS4_S4_E_EESt5arrayIPcLm3EELi4E23TrivialOffsetCalculatorILi2EjESE_ILi1EjENS0_6memory15LoadWithoutCastENSH_16StoreWithoutCastEEEviT_T0_T2_T3_T4_T5_,@"STO_CUDA_ENTRY STV_DEFAULT"
_ZN2at6native27unrolled_elementwise_kernelINS0_13BinaryFunctorIN3c104HalfES4_S4_ZZZNS0_21nextafter_kernel_cudaERNS_18TensorIteratorBaseEENKUlvE_clEvENKUlvE2_clEvEUlS4_S4_E_EESt5arrayIPcLm3EELi4E23TrivialOffsetCalculatorILi2EjESE_ILi1EjENS0_6memory15LoadWithoutCastENSH_16StoreWithoutCastEEEviT_T0_T2_T3_T4_T5_:
.text._ZN2at6native27unrolled_elementwise_kernelINS0_13BinaryFunctorIN3c104HalfES4_S4_ZZZNS0_21nextafter_kernel_cudaERNS_18TensorIteratorBaseEENKUlvE_clEvENKUlvE2_clEvEUlS4_S4_E_EESt5arrayIPcLm3EELi4E23TrivialOffsetCalculatorILi2EjESE_ILi1EjENS0_6memory15LoadWithoutCastENSH_16StoreWithoutCastEEEviT_T0_T2_T3_T4_T5_:
        /* <DEDUP_REMOVED lines=21> */
[----:B------:R3:W5:Y:S01]  /*0150*/  @!P2 LDG.E.U16 R20, desc[UR4][R12.64] ;  /* 0x000000040c14a981 */ /* 0x000762000c1e1500 */
[----:B-1----:R-:W-:Y:S01]  /*0160*/  @!P2 IMAD.WIDE.U32 R14, R21, 0x2, R14 ;  /* 0x00000002150ea825 */ /* 0x002fe200078e000e */
[----:B------:R-:W-:-:S08]  /*0170*/  PRMT R21, RZ, 0x7610, R21 ;  /* 0x00007610ff157816 */ /* 0x000fd00000000015 */
[C---:B------:R-:W-:Y:S01]  /*0180*/  @!P3 IMAD R23, R0.reuse, 0x200, R25 ;  /* 0x000002000017b824 */ /* 0x040fe200078e0219 */
[----:B------:R-:W1:Y:S01]  /*0190*/  @!P3 LDC.64 R4, c[0x0][0x220] ;  /* 0x00008800ff04bb82 */ /* 0x000e620000000a00 */
[----:B------:R-:W-:Y:S01]  /*01a0*/  @!P3 VIADD R25, R25, 0x80 ;  /* 0x000000801919b836 */ /* 0x000fe20000000000 */
[----:B------:R4:W5:Y:S01]  /*01b0*/  @!P2 LDG.E.U16 R21, desc[UR4][R14.64] ;  /* 0x000000040e15a981 */ /* 0x000962000c1e1500 */
[----:B------:R-:W-:Y:S01]  /*01c0*/  PRMT R24, RZ, 0x7610, R24 ;  /* 0x00007610ff187816 */ /* 0x000fe20000000018 */
[----:B--2---:R-:W-:Y:S02]  /*01d0*/  @!P0 IMAD.WIDE.U32 R16, R27, 0x2, R16 ;  /* 0x000000021b108825 */ /* 0x004fe400078e0010 */
[----:B------:R-:W-:Y:S02]  /*01e0*/  ISETP.GE.AND P1, PT, R25, R18, PT ;  /* 0x000000121900720c */ /* 0x000fe40003f26270 */
[----:B------:R-:W2:Y:S01]  /*01f0*/  @!P3 LDC.64 R6, c[0x0][0x228] ;  /* 0x00008a00ff06bb82 */ /* 0x000ea20000000a00 */
[----:B---3--:R-:W-:Y:S01]  /*0200*/  PRMT R12, RZ, 0x7610, R12 ;  /* 0x00007610ff0c7816 */ /* 0x008fe2000000000c */
[----:B------:R3:W5:Y:S09]  /*0210*/  @!P0 LDG.E.U16 R22, desc[UR4][R16.64] ;  /* 0x0000000410168981 */ /* 0x000772000c1e1500 */
[----:B------:R-:W3:Y:S08]  /*0220*/  @!P1 LDC.64 R8, c[0x0][0x220] ;  /* 0x00008800ff089b82 */ /* 0x000ef00000000a00 */
[----:B------:R-:W3:Y:S01]  /*0230*/  @!P1 LDC.64 R10, c[0x0][0x228] ;  /* 0x00008a00ff0a9b82 */ /* 0x000ee20000000a00 */
[----:B------:R-:W-:Y:S01]  /*0240*/  @!P1 IMAD R25, R0, 0x200, R25 ;  /* 0x0000020000199824 */ /* 0x000fe200078e0219 */
[----:B----4-:R-:W-:Y:S01]  /*0250*/  PRMT R15, RZ, 0x7610, R15 ;  /* 0x00007610ff0f7816 */ /* 0x010fe2000000000f */
[----:B-1----:R-:W-:-:S04]  /*0260*/  @!P3 IMAD.WIDE.U32 R4, R23, 0x2, R4 ;  /* 0x000000021704b825 */ /* 0x002fc800078e0004 */
[----:B--2---:R-:W-:Y:S01]  /*0270*/  @!P3 IMAD.WIDE.U32 R6, R23, 0x2, R6 ;  /* 0x000000021706b825 */ /* 0x004fe200078e0006 */
[----:B------:R-:W-:-:S03]  /*0280*/  PRMT R23, RZ, 0x7610, R23 ;  /* 0x00007610ff177816 */ /* 0x000fc60000000017 */
[----:B0-----:R-:W-:Y:S01]  /*0290*/  @!P0 IMAD.WIDE.U32 R2, R27, 0x2, R2 ;  /* 0x000000021b028825 */ /* 0x001fe200078e0002 */
[----:B------:R0:W5:Y:S03]  /*02a0*/  @!P3 LDG.E.U16 R24, desc[UR4][R6.64] ;  /* 0x000000040618b981 */ /* 0x000166000c1e1500 */
[C---:B---3--:R-:W-:Y:S01]  /*02b0*/  @!P1 IMAD.WIDE.U32 R8, R25.reuse, 0x2, R8 ;  /* 0x0000000219089825 */ /* 0x048fe200078e0008 */
[----:B------:R0:W5:Y:S04]  /*02c0*/  @!P3 LDG.E.U16 R23, desc[UR4][R4.64] ;  /* 0x000000040417b981 */ /* 0x000168000c1e1500 */
[----:B------:R0:W5:Y:S01]  /*02d0*/  @!P1 LDG.E.U16 R12, desc[UR4][R8.64] ;  /* 0x00000004080c9981 */ /* 0x000162000c1e1500 */
[----:B------:R-:W-:Y:S01]  /*02e0*/  @!P1 IMAD.WIDE.U32 R10, R25, 0x2, R10 ;  /* 0x00000002190a9825 */ /* 0x000fe200078e000a */
[----:B------:R-:W-:-:S04]  /*02f0*/  PRMT R25, RZ, 0x7610, R25 ;  /* 0x00007610ff197816 */ /* 0x000fc80000000019 */
[----:B------:R0:W5:Y:S04]  /*0300*/  @!P1 LDG.E.U16 R15, desc[UR4][R10.64] ;  /* 0x000000040a0f9981 */ /* 0x000168000c1e1500 */
[----:B------:R0:W5:Y:S01]  /*0310*/  @!P0 LDG.E.U16 R25, desc[UR4][R2.64] ;  /* 0x0000000402198981 */ /* 0x000162000c1e1500 */
[----:B------:R-:W-:Y:S01]  /*0320*/  BSSY B0, `(.L_x_21305) ;  /* 0x0000023000007945 */ /* 0x000fe20003800000 */
[----:B------:R-:W-:-:S03]  /*0330*/  IMAD.MOV.U32 R13, RZ, RZ, R19 ;  /* 0x000000ffff0d7224 */ /* 0x000fc600078e0013 */
[----:B------:R-:W-:Y:S05]  /*0340*/  @P2 BRA `(.L_x_21306) ;  /* 0x0000000000802947 */ /* 0x000fea0003800000 */
[----:B0----5:R-:W-:Y:S02]  /*0350*/  HADD2.F32 R2, -RZ, R20.H0_H0 ;  /* 0x20000014ff027230 */ /* 0x021fe40000004100 */
        /* <DEDUP_REMOVED lines=20> */
.L_x_21308:
        /* <DEDUP_REMOVED lines=8> */
.L_x_21307:
[----:B------:R-:W-:-:S05]  /*0520*/  FADD.FTZ R2, R2, R3 ;  /* 0x0000000302027221 */ /* 0x000fca0000010000 */
[----:B------:R-:W-:-:S04]  /*0530*/  F2FP.F16.F32.PACK_AB R2, RZ, R2 ;  /* 0x00000002ff02723e */ /* 0x000fc800000000ff */
[----:B------:R-:W-:-:S07]  /*0540*/  PRMT R20, R2, 0x7610, R20 ;  /* 0x0000761002147816 */ /* 0x000fce0000000014 */
.L_x_21306:
[----:B------:R-:W-:Y:S05]  /*0550*/  BSYNC B0 ;  /* 0x0000000000007941 */ /* 0x000fea0003800000 */
.L_x_21305:
[----:B0-----:R-:W-:Y:S01]  /*0560*/  VIADD R3, R13, 0x80 ;  /* 0x000000800d037836 */ /* 0x001fe20000000000 */
[----:B------:R-:W-:Y:S04]  /*0570*/  BSSY B0, `(.L_x_21309) ;  /* 0x0000023000007945 */ /* 0x000fe80003800000 */
[----:B------:R-:W-:-:S13]  /*0580*/  ISETP.GE.AND P0, PT, R3, R18, PT ;  /* 0x000000120300720c */ /* 0x000fda0003f06270 */
[----:B------:R-:W-:Y:S05]  /*0590*/  @P0 BRA `(.L_x_21310) ;  /* 0x0000000000800947 */ /* 0x000fea0003800000 */
[----:B-----5:R-:W-:Y:S02]  /*05a0*/  HADD2.F32 R2, -RZ, R22.H0_H0 ;  /* 0x20000016ff027230 */ /* 0x020fe40000004100 */
        /* <DEDUP_REMOVED lines=20> */
.L_x_21312:
        /* <DEDUP_REMOVED lines=8> */
.L_x_21311:
[----:B------:R-:W-:-:S05]  /*0770*/  FADD.FTZ R2, R2, R5 ;  /* 0x0000000502027221 */ /* 0x000fca0000010000 */
[----:B------:R-:W-:-:S04]  /*0780*/  F2FP.F16.F32.PACK_AB R2, RZ, R2 ;  /* 0x00000002ff02723e */ /* 0x000fc800000000ff */
[----:B------:R-:W-:-:S07]  /*0790*/  PRMT R22, R2, 0x7610, R22 ;  /* 0x0000761002167816 */ /* 0x000fce0000000016 */
.L_x_21310:
[----:B------:R-:W-:Y:S05]  /*07a0*/  BSYNC B0 ;  /* 0x0000000000007941 */ /* 0x000fea0003800000 */
.L_x_21309:
[----:B------:R-:W-:Y:S01]  /*07b0*/  VIADD R5, R13, 0x100 ;  /* 0x000001000d057836 */ /* 0x000fe20000000000 */
        /* <DEDUP_REMOVED lines=24> */
.L_x_21316:
        /* <DEDUP_REMOVED lines=8> */
.L_x_21315:
[----:B------:R-:W-:-:S05]  /*09c0*/  FADD.FTZ R2, R2, R5 ;  /* 0x0000000502027221 */ /* 0x000fca0000010000 */
[----:B------:R-:W-:-:S04]  /*09d0*/  F2FP.F16.F32.PACK_AB R2, RZ, R2 ;  /* 0x00000002ff02723e */ /* 0x000fc800000000ff */
[----:B------:R-:W-:-:S07]  /*09e0*/  PRMT R23, R2, 0x7610, R23 ;  /* 0x0000761002177816 */ /* 0x000fce0000000017 */
.L_x_21314:
[----:B------:R-:W-:Y:S05]  /*09f0*/  BSYNC B0 ;  /* 0x0000000000007941 */ /* 0x000fea0003800000 */
.L_x_21313:
        /* <DEDUP_REMOVED lines=25> */
.L_x_21320:
        /* <DEDUP_REMOVED lines=8> */
.L_x_21319:
[----:B------:R-:W-:-:S05]  /*0c10*/  FADD.FTZ R2, R2, R5 ;  /* 0x0000000502027221 */ /* 0x000fca0000010000 */
[----:B------:R-:W-:-:S04]  /*0c20*/  F2FP.F16.F32.PACK_AB R2, RZ, R2 ;  /* 0x00000002ff02723e */ /* 0x000fc800000000ff */
[----:B------:R-:W-:-:S07]  /*0c30*/  PRMT R12, R2, 0x7610, R12 ;  /* 0x00007610020c7816 */ /* 0x000fce000000000c */
.L_x_21318:
[----:B------:R-:W-:Y:S05]  /*0c40*/  BSYNC B0 ;  /* 0x0000000000007941 */ /* 0x000fea0003800000 */
.L_x_21317:
[----:B------:R-:W0:Y:S01]  /*0c50*/  @!P2 LDC.64 R4, c[0x0][0x218] ;  /* 0x00008600ff04ab82 */ /* 0x000e220000000a00 */
[----:B------:R-:W-:Y:S01]  /*0c60*/  @!P2 IMAD.MOV.U32 R13, RZ, RZ, R3 ;  /* 0x000000ffff0da224 */ /* 0x000fe200078e0003 */
[----:B------:R-:W-:Y:S01]  /*0c70*/  BSSY B0, `(.L_x_21321) ;  /* 0x0000010000007945 */ /* 0x000fe20003800000 */
[----:B------:R-:W-:-:S03]  /*0c80*/  @!P2 IMAD R3, R0, 0x200, R19 ;  /* 0x000002000003a824 */ /* 0x000fc600078e0213 */
[----:B------:R-:W-:Y:S01]  /*0c90*/  ISETP.GE.AND P0, PT, R13, R18, PT ;  /* 0x000000120d00720c */ /* 0x000fe20003f06270 */
[----:B0-----:R-:W-:-:S05]  /*0ca0*/  @!P2 IMAD.WIDE.U32 R2, R3, 0x2, R4 ;  /* 0x000000020302a825 */ /* 0x001fca00078e0004 */
[----:B-----5:R0:W-:Y:S07]  /*0cb0*/  @!P2 STG.E.U16 desc[UR4][R2.64], R20 ;  /* 0x000000140200a986 */ /* 0x0201ee000c101504 */
[----:B------:R-:W-:Y:S05]  /*0cc0*/  @P0 BRA `(.L_x_21322) ;  /* 0x0000000000280947 */ /* 0x000fea0003800000 */
[----:B------:R-:W1:Y:S01]  /*0cd0*/  LDC.64 R4, c[0x0][0x218] ;  /* 0x00008600ff047b82 */ /* 0x000e620000000a00 */
[----:B0-----:R-:W-:Y:S02]  /*0ce0*/  IMAD R3, R0, 0x200, R13 ;  /* 0x0000020000037824 */ /* 0x001fe400078e020d */
[----:B------:R-:W-:-:S05]  /*0cf0*/  VIADD R13, R13, 0x80 ;  /* 0x000000800d0d7836 */ /* 0x000fca0000000000 */
[----:B------:R-:W-:-:S13]  /*0d00*/  ISETP.GE.AND P0, PT, R13, R18, PT ;  /* 0x000000120d00720c */ /* 0x000fda0003f06270 */
[----:B------:R-:W-:Y:S02]  /*0d10*/  @!P0 IMAD R7, R0, 0x200, R13 ;  /* 0x0000020000078824 */ /* 0x000fe400078e020d */
[----:B------:R-:W-:Y:S02]  /*0d20*/  @!P0 VIADD R13, R13, 0x80 ;  /* 0x000000800d0d8836 */ /* 0x000fe40000000000 */
[----:B-1----:R-:W-:-:S04]  /*0d30*/  IMAD.WIDE.U32 R2, R3, 0x2, R4 ;  /* 0x0000000203027825 */ /* 0x002fc800078e0004 */
[----:B------:R-:W-:Y:S01]  /*0d40*/  @!P0 IMAD.WIDE.U32 R4, R7, 0x2, R4 ;  /* 0x0000000207048825 */ /* 0x000fe200078e0004 */
[----:B------:R1:W-:Y:S04]  /*0d50*/  STG.E.U16 desc[UR4][R2.64], R22 ;  /* 0x0000001602007986 */ /* 0x0003e8000c101504 */
[----:B------:R1:W-:Y:S02]  /*0d60*/  @!P0 STG.E.U16 desc[UR4][R4.64], R23 ;  /* 0x0000001704008986 */ /* 0x0003e4000c101504 */
.L_x_21322:
[----:B------:R-:W-:Y:S05]  /*0d70*/  BSYNC B0 ;  /* 0x0000000000007941 */ /* 0x000fea0003800000 */
.L_x_21321:
[----:B------:R-:W-:-:S13]  /*0d80*/  ISETP.GE.AND P0, PT, R13, R18, PT ;  /* 0x000000120d00720c */ /* 0x000fda0003f06270 */
[----:B------:R-:W-:Y:S05]  /*0d90*/  @P0 EXIT ;  /* 0x000000000000094d */ /* 0x000fea0003800000 */
[----:B01----:R-:W0:Y:S01]  /*0da0*/  LDC.64 R2, c[0x0][0x218] ;  /* 0x00008600ff027b82 */ /* 0x003e220000000a00 */
[----:B------:R-:W-:-:S04]  /*0db0*/  IMAD R13, R0, 0x200, R13 ;  /* 0x00000200000d7824 */ /* 0x000fc800078e020d */
[----:B0-----:R-:W-:-:S05]  /*0dc0*/  IMAD.WIDE.U32 R2, R13, 0x2, R2 ;  /* 0x000000020d027825 */ /* 0x001fca00078e0002 */
[----:B------:R-:W-:Y:S01]  /*0dd0*/  STG.E.U16 desc[UR4][R2.64], R12 ;  /* 0x0000000c02007986 */ /* 0x000fe2000c101504 */
[----:B------:R-:W-:Y:S05]  /*0de0*/  EXIT ;  /* 0x000000000000794d */ /* 0x000fea0003800000 */
.L_x_21323:
        /* <DEDUP_REMOVED lines=9> */
.L_x_32228:


//--------------------- .text._ZN2at6native29vectorized_elementwise_kernelILi2ENS0_13BinaryFunctorIN3c104HalfES4_S4_ZZZNS0_21nextafter_kernel_cudaERNS_18TensorIteratorBaseEENKUlvE_clEvENKUlvE2_clEvEUlS4_S4_E_EESt5arrayIPcLm3EEEEviT0_T1_ --------------------------
	.section	.text._ZN2at6native29vectorized_elementwise_kernelILi2ENS0_13BinaryFunctorIN3c104HalfES4_S4_ZZZNS0_21nextafter_kernel_cudaERNS_18TensorIteratorBaseEENKUlvE_clEvENKUlvE2_clEvEUlS4_S4_E_EESt5arrayIPcLm3EEEEviT0_T1_,"ax",@progbits
	.align	128
        .global         _ZN2at6native29vectorized_elementwise_kernelILi2ENS0_13BinaryFunctorIN3c104HalfES4_S4_ZZZNS0_21nextafter_kernel_cudaERNS_18TensorIteratorBaseEENKUlvE_clEvENKUlvE2_clEvEUlS4_S4_E_EESt5arrayIPcLm3EEEEviT0_T1_
        .type           _ZN2at6native29vectorized_elementwise_kernelILi2ENS0_13BinaryFunctorIN3c104HalfES4_S4_ZZZNS0_21nextafter_kernel_cudaERNS_18TensorIteratorBaseEENKUlvE_clEvENKUlvE2_clEvEUlS4_S4_E_EESt5arrayIPcLm3EEEEviT0_T1_,@function
        .size           _ZN2at6native29vectorized_elementwise_kernelILi2ENS0_13BinaryFunctorIN3c104HalfES4_S4_ZZZNS0_21nextafter_kernel_cudaERNS_18TensorIteratorBaseEENKUlvE_clEvENKUlvE2_clEvEUlS4_S4_E_EESt5arrayIPcLm3EEEEviT0_T1_,(.L_x_32229 - _ZN2at6native29vectorized_elementwise_kernelILi2ENS0_13BinaryFunctorIN3c104HalfES4_S4_ZZZNS0_21nextafter_kernel_cudaERNS_18TensorIteratorBaseEENKUlvE_clEvENKUlvE2_clEvEUlS4_S4_E_EESt5arrayIPcLm3EEEEviT0_T1_)
        .other          _ZN2at6native29vectorized_elementwise_kernelILi2ENS0_13BinaryFunctorIN3c104HalfES4_S4_ZZZNS0_21nextafter_kernel_cudaERNS_18TensorIteratorBaseEENKUlvE_clEvENKUlvE2_clEvEUlS4_S4_E_EESt5arrayIPcLm3EEEEviT0_T1_,@"STO_CUDA_ENTRY STV_DEFAULT"
_ZN2at6native29vectorized_elementwise_kernelILi2ENS0_13BinaryFunctorIN3c104HalfES4_S4_ZZZNS0_21nextafter_kernel_cudaERNS_18TensorIteratorBaseEENKUlvE_clEvENKUlvE2_clEvEUlS4_S4_E_EESt5arrayIPcLm3EEEEviT0_T1_:
.text._ZN2at6native29vectorized_elementwise_kernelILi2ENS0_13BinaryFunctorIN3c104HalfES4_S4_ZZZNS0_21nextafter_kernel_cudaERNS_18TensorIteratorBaseEENKUlvE_clEvENKUlvE2_clEvEUlS4_S4_E_EESt5arrayIPcLm3EEEEviT0_T1_:
        /* <DEDUP_REMOVED lines=14> */
[----:B------:R-:W2:Y:S04]  /*00e0*/  LDG.E R9, desc[UR4][R2.64] ;  /* 0x0000000402097981 */ /* 0x000ea8000c1e1900 */
[----:B------:R-:W3:Y:S01]  /*00f0*/  LDG.E R18, desc[UR4][R2.64+0x600] ;  /* 0x0006000402127981 */ /* 0x000ee2000c1e1900 */
[----:B------:R-:W-:-:S03]  /*0100*/  IMAD.WIDE.U32 R16, R0, 0x4, R6 ;  /* 0x0000000400107825 */ /* 0x000fc600078e0006 */
[----:B------:R-:W4:Y:S04]  /*0110*/  LDG.E R7, desc[UR4][R2.64+0x200] ;  /* 0x0002000402077981 */ /* 0x000f28000c1e1900 */
[----:B------:R-:W3:Y:S04]  /*0120*/  LDG.E R15, desc[UR4][R16.64] ;  /* 0x00000004100f7981 */ /* 0x000ee8000c1e1900 */
[----:B------:R-:W4:Y:S04]  /*0130*/  LDG.E R6, desc[UR4][R2.64+0x400] ;  /* 0x0004000402067981 */ /* 0x000f28000c1e1900 */
[----:B------:R0:W5:Y:S04]  /*0140*/  LDG.E R13, desc[UR4][R16.64+0x200] ;  /* 0x00020004100d7981 */ /* 0x000168000c1e1900 */
[----:B------:R0:W5:Y:S04]  /*0150*/  LDG.E R11, desc[UR4][R16.64+0x400] ;  /* 0x00040004100b7981 */ /* 0x000168000c1e1900 */
[----:B------:R0:W5:Y:S01]  /*0160*/  LDG.E R12, desc[UR4][R16.64+0x600] ;  /* 0x00060004100c7981 */ /* 0x000162000c1e1900 */
[----:B------:R-:W-:Y:S01]  /*0170*/  BSSY B0, `(.L_x_21325) ;  /* 0x0000028000007945 */ /* 0x000fe20003800000 */
[----:B--2---:R-:W-:-:S05]  /*0180*/  HADD2.F32 R5, -RZ, R9.H0_H0 ;  /* 0x20000009ff057230 */ /* 0x004fca0000004100 */
[----:B------:R-:W-:Y:S01]  /*0190*/  FSETP.NEU.FTZ.AND P0, PT, R5, R5, PT ;  /* 0x000000050500720b */ /* 0x000fe20003f1d000 */
[----:B---3--:R-:W-:-:S05]  /*01a0*/  HADD2.F32 R14, -RZ, R15.H0_H0 ;  /* 0x2000000fff0e7230 */ /* 0x008fca0000004100 */
[----:B------:R-:W-:-:S04]  /*01b0*/  FSETP.NEU.FTZ.AND P1, PT, R14, R14, PT ;  /* 0x0000000e0e00720b */ /* 0x000fc80003f3d000 */
[----:B------:R-:W-:Y:S02]  /*01c0*/  PLOP3.LUT P0, PT, P0, P1, PT, 0xa8, 0x0 ;  /* 0x000000000000781c */ /* 0x000fe40000703570 */
[----:B------:R-:W-:Y:S02]  /*01d0*/  PRMT R10, R9, 0x7610, R10 ;  /* 0x00007610090a7816 */ /* 0x000fe4000000000a */
[----:B----4-:R-:W-:Y:S02]  /*01e0*/  PRMT R8, R7, 0x7610, R8 ;  /* 0x0000761007087816 */ /* 0x010fe40000000008 */
[----:B------:R-:W-:Y:S02]  /*01f0*/  PRMT R9, R9, 0x7632, R9 ;  /* 0x0000763209097816 */ /* 0x000fe40000000009 */
[----:B------:R-:W-:Y:S02]  /*0200*/  PRMT R7, R7, 0x7632, R7 ;  /* 0x0000763207077816 */ /* 0x000fe40000000007 */
[----:B------:R-:W-:-:S02]  /*0210*/  PRMT R5, R6, 0x7632, R5 ;  /* 0x0000763206057816 */ /* 0x000fc40000000005 */
[C---:B------:R-:W-:Y:S02]  /*0220*/  PRMT R3, R18.reuse, 0x7610, R3 ;  /* 0x0000761012037816 */ /* 0x040fe40000000003 */
[----:B------:R-:W-:Y:S01]  /*0230*/  PRMT R2, R18, 0x7632, R2 ;  /* 0x0000763212027816 */ /* 0x000fe20000000002 */
[----:B0-----:R-:W-:Y:S06]  /*0240*/  @P0 BRA `(.L_x_21326) ;  /* 0x0000000000580947 */ /* 0x001fec0003800000 */
        /* <DEDUP_REMOVED lines=12> */
[----:B------:R-:W-:Y:S01]  /*0310*/  LOP3.LUT R10, R10, 0x1, RZ, 0xfc, !PT ;  /* 0x000000010a0a7812 */ /* 0x000fe200078efcff */
[----:B------:R-:W-:Y:S06]  /*0320*/  BRA `(.L_x_21327) ;  /* 0x0000000000307947 */ /* 0x000fec0003800000 */
.L_x_21328:
[----:B------:R-:W-:-:S04]  /*0330*/  LOP3.LUT R16, R15, R10, RZ, 0x3c, !PT ;  /* 0x0000000a0f107212 */ /* 0x000fc800078e3cff */
[----:B------:R-:W-:-:S04]  /*0340*/  PRMT R16, R16, 0x9910, RZ ;  /* 0x0000991010107816 */ /* 0x000fc800000000ff */
[----:B------:R-:W-:-:S04]  /*0350*/  ISETP.GE.AND P0, PT, R16, RZ, PT ;  /* 0x000000ff1000720c */ /* 0x000fc80003f06270 */
[----:B------:R-:W-:Y:S01]  /*0360*/  ISETP.GT.U32.OR P0, PT, R17, R14, !P0 ;  /* 0x0000000e1100720c */ /* 0x000fe20004704470 */
[----:B------:R-:W-:-:S12]  /*0370*/  VIADD R14, R10, 0xffff ;  /* 0x0000ffff0a0e7836 */ /* 0x000fd80000000000 */
[----:B------:R-:W-:-:S05]  /*0380*/  @!P0 VIADD R14, R10, 0x1 ;  /* 0x000000010a0e8836 */ /* 0x000fca0000000000 */
[----:B------:R-:W-:Y:S01]  /*0390*/  PRMT R10, R14, 0x7610, R10 ;  /* 0x000076100e0a7816 */ /* 0x000fe2000000000a */
[----:B------:R-:W-:Y:S06]  /*03a0*/  BRA `(.L_x_21327) ;  /* 0x0000000000107947 */ /* 0x000fec0003800000 */
.L_x_21326:
[----:B------:R-:W-:-:S05]  /*03b0*/  HADD2.F32 R17, -RZ, R10.H0_H0 ;  /* 0x2000000aff117230 */ /* 0x000fca0000004100 */
[----:B------:R-:W-:-:S05]  /*03c0*/  FADD.FTZ R17, R14, R17 ;  /* 0x000000110e117221 */ /* 0x000fca0000010000 */
[----:B------:R-:W-:-:S04]  /*03d0*/  F2FP.F16.F32.PACK_AB R17, RZ, R17 ;  /* 0x00000011ff11723e */ /* 0x000fc800000000ff */
[----:B------:R-:W-:-:S07]  /*03e0*/  PRMT R10, R17, 0x7610, R10 ;  /* 0x00007610110a7816 */ /* 0x000fce000000000a */
.L_x_21327:
[----:B------:R-:W-:Y:S05]  /*03f0*/  BSYNC B0 ;  /* 0x0000000000007941 */ /* 0x000fea0003800000 */
.L_x_21325:
[----:B------:R-:W-:Y:S01]  /*0400*/  HADD2.F32 R14, -RZ, R9.H0_H0 ;  /* 0x20000009ff0e7230 */ /* 0x000fe20000004100 */
[----:B------:R-:W-:Y:S01]  /*0410*/  BSSY B0, `(.L_x_21329) ;  /* 0x0000020000007945 */ /* 0x000fe20003800000 */
[----:B------:R-:W-:-:S03]  /*0420*/  HADD2.F32 R17, -RZ, R15.H1_H1 ;  /* 0x3000000fff117230 */ /* 0x000fc60000004100 */
        /* <DEDUP_REMOVED lines=8> */
[----:B------:R-:W-:Y:S02]  /*04b0*/  LOP3.LUT P0, RZ, R9, 0x7fff, RZ, 0xc0, !PT ;  /* 0x00007fff09ff7812 */ /* 0x000fe4000780c0ff */
[----:B------:R-:W-:Y:S02]  /*04c0*/  PRMT R16, R15, 0x7632, R16 ;  /* 0x000076320f107816 */ /* 0x000fe40000000010 */
[----:B------:R-:W-:Y:S02]  /*04d0*/  LOP3.LUT R17, R9, 0x7fff, RZ, 0xc0, !PT ;  /* 0x00007fff09117812 */ /* 0x000fe400078ec0ff */
[----:B------:R-:W-:-:S07]  /*04e0*/  LOP3.LUT R14, R16, 0x7fff, RZ, 0xc0, !PT ;  /* 0x00007fff100e7812 */ /* 0x000fce00078ec0ff */
[----:B------:R-:W-:Y:S05]  /*04f0*/  @P0 BRA `(.L_x_21332) ;  /* 0x0000000000180947 */ /* 0x000fea0003800000 */
[----:B------:R-:W-:Y:S02]  /*0500*/  ISETP.NE.AND P0, PT, R14, RZ, PT ;  /* 0x000000ff0e00720c */ /* 0x000fe40003f05270 */
[----:B------:R-:W-:-:S11]  /*0510*/  PRMT R9, R15, 0x7632, R9 ;  /* 0x000076320f097816 */ /* 0x000fd60000000009 */
[----:B------:R-:W-:Y:S05]  /*0520*/  @!P0 BRA `(.L_x_21331) ;  /* 0x0000000000388947 */ /* 0x000fea0003800000 */
[----:B------:R-:W-:-:S04]  /*0530*/  LOP3.LUT R9, R16, 0x8000, RZ, 0xc0, !PT ;  /* 0x0000800010097812 */ /* 0x000fc800078ec0ff */
[----:B------:R-:W-:Y:S01]  /*0540*/  LOP3.LUT R9, R9, 0x1, RZ, 0xfc, !PT ;  /* 0x0000000109097812 */ /* 0x000fe200078efcff */
[----:B------:R-:W-:Y:S06]  /*0550*/  BRA `(.L_x_21331) ;  /* 0x00000000002c7947 */ /* 0x000fec0003800000 */
.L_x_21332:
        /* <DEDUP_REMOVED lines=8> */
.L_x_21330:
[----:B------:R-:W-:-:S05]  /*05e0*/  FADD.FTZ R14, R14, R17 ;  /* 0x000000110e0e7221 */ /* 0x000fca0000010000 */
[----:B------:R-:W-:-:S04]  /*05f0*/  F2FP.F16.F32.PACK_AB R14, RZ, R14 ;  /* 0x0000000eff0e723e */ /* 0x000fc800000000ff */
[----:B------:R-:W-:-:S07]  /*0600*/  PRMT R9, R14, 0x7610, R9 ;  /* 0x000076100e097816 */ /* 0x000fce0000000009 */
.L_x_21331:
[----:B------:R-:W-:Y:S05]  /*0610*/  BSYNC B0 ;  /* 0x0000000000007941 */ /* 0x000fea0003800000 */
.L_x_21329:
[----:B------:R-:W-:Y:S01]  /*0620*/  HADD2.F32 R14, -RZ, R8.H0_H0 ;  /* 0x20000008ff0e7230 */ /* 0x000fe20000004100 */
[----:B------:R-:W-:Y:S01]  /*0630*/  BSSY B0, `(.L_x_21333) ;  /* 0x000001f000007945 */ /* 0x000fe20003800000 */
[----:B-----5:R-:W-:-:S03]  /*0640*/  HADD2.F32 R15, -RZ, R13.H0_H0 ;  /* 0x2000000dff0f7230 */ /* 0x020fc60000004100 */
        /* <DEDUP_REMOVED lines=18> */
.L_x_21336:
        /* <DEDUP_REMOVED lines=8> */
.L_x_21334:
[----:B------:R-:W-:-:S05]  /*07f0*/  FADD.FTZ R14, R14, R15 ;  /* 0x0000000f0e0e7221 */ /* 0x000fca0000010000 */
[----:B------:R-:W-:-:S04]  /*0800*/  F2FP.F16.F32.PACK_AB R14, RZ, R14 ;  /* 0x0000000eff0e723e */ /* 0x000fc800000000ff */
[----:B------:R-:W-:-:S07]  /*0810*/  PRMT R8, R14, 0x7610, R8 ;  /* 0x000076100e087816 */ /* 0x000fce0000000008 */
.L_x_21335:
[----:B------:R-:W-:Y:S05]  /*0820*/  BSYNC B0 ;  /* 0x0000000000007941 */ /* 0x000fea0003800000 */
.L_x_21333:
        /* <DEDUP_REMOVED lines=22> */
.L_x_21340:
        /* <DEDUP_REMOVED lines=8> */
.L_x_21338:
[----:B------:R-:W-:-:S05]  /*0a10*/  FADD.FTZ R14, R14, R15 ;  /* 0x0000000f0e0e7221 */ /* 0x000fca0000010000 */
[----:B------:R-:W-:-:S04]  /*0a20*/  F2FP.F16.F32.PACK_AB R14, RZ, R14 ;  /* 0x0000000eff0e723e */ /* 0x000fc800000000ff */
[----:B------:R-:W-:-:S07]  /*0a30*/  PRMT R7, R14, 0x7610, R7 ;  /* 0x000076100e077816 */ /* 0x000fce0000000007 */
.L_x_21339:
[----:B------:R-:W-:Y:S05]  /*0a40*/  BSYNC B0 ;  /* 0x0000000000007941 */ /* 0x000fea0003800000 */
.L_x_21337:
[----:B------:R-:W-:Y:S01]  /*0a50*/  HADD2.F32 R13, -RZ, R6.H0_H0 ;  /* 0x20000006ff0d7230 */ /* 0x000fe20000004100 */
        /* <DEDUP_REMOVED lines=20> */
.L_x_21344:
        /* <DEDUP_REMOVED lines=8> */
.L_x_21342:
[----:B------:R-:W-:-:S05]  /*0c20*/  FADD.FTZ R13, R13, R14 ;  /* 0x0000000e0d0d7221 */ /* 0x000fca0000010000 */
[----:B------:R-:W-:-:S04]  /*0c30*/  F2FP.F16.F32.PACK_AB R13, RZ, R13 ;  /* 0x0000000dff0d723e */ /* 0x000fc800000000ff */
[----:B------:R-:W-:-:S07]  /*0c40*/  PRMT R6, R13, 0x7610, R6 ;  /* 0x000076100d067816 */ /* 0x000fce0000000006 */
.L_x_21343:
[----:B------:R-:W-:Y:S05]  /*0c50*/  BSYNC B0 ;  /* 0x0000000000007941 */ /* 0x000fea0003800000 */
.L_x_21341:
        /* <DEDUP_REMOVED lines=22> */
.L_x_21348:
        /* <DEDUP_REMOVED lines=8> */
.L_x_21346:
[----:B------:R-:W-:-:S05]  /*0e40*/  FADD.FTZ R13, R13, R14 ;  /* 0x0000000e0d0d7221 */ /* 0x000fca0000010000 */
[----:B------:R-:W-:-:S04]  /*0e50*/  F2FP.F16.F32.PACK_AB R13, RZ, R13 ;  /* 0x0000000dff0d723e */ /* 0x000fc800000000ff */
[----:B------:R-:W-:-:S07]  /*0e60*/  PRMT R5, R13, 0x7610, R5 ;  /* 0x000076100d057816 */ /* 0x000fce0000000005 */
.L_x_21347:
[----:B------:R-:W-:Y:S05]  /*0e70*/  BSYNC B0 ;  /* 0x0000000000007941 */ /* 0x000fea0003800000 */
.L_x_21345:
        /* <DEDUP_REMOVED lines=21> */
.L_x_21352:
        /* <DEDUP_REMOVED lines=8> */
.L_x_21350:
[----:B------:R-:W-:-:S05]  /*1050*/  FADD.FTZ R11, R11, R14 ;  /* 0x0000000e0b0b7221 */ /* 0x000fca0000010000 */
[----:B------:R-:W-:-:S04]  /*1060*/  F2FP.F16.F32.PACK_AB R11, RZ, R11 ;  /* 0x0000000bff0b723e */ /* 0x000fc800000000ff */
[----:B------:R-:W-:-:S07]  /*1070*/  PRMT R3, R11, 0x7610, R3 ;  /* 0x000076100b037816 */ /* 0x000fce0000000003 */
.L_x_21351:
[----:B------:R-:W-:Y:S05]  /*1080*/  BSYNC B0 ;  /* 0x0000000000007941 */ /* 0x000fea0003800000 */
.L_x_21349:
        /* <DEDUP_REMOVED lines=22> */
.L_x_21356:
        /* <DEDUP_REMOVED lines=8> */
.L_x_21354:
[----:B------:R-:W-:-:S05]  /*1270*/  FADD.FTZ R11, R11, R14 ;  /* 0x0000000e0b0b7221 */ /* 0x000fca0000010000 */
[----:B------:R-:W-:-:S04]  /*1280*/  F2FP.F16.F32.PACK_AB R11, RZ, R11 ;  /* 0x0000000bff0b723e */ /* 0x000fc800000000ff */
[----:B------:R-:W-:-:S07]  /*1290*/  PRMT R2, R11, 0x7610, R2 ;  /* 0x000076100b027816 */ /* 0x000fce0000000002 */
.L_x_21355:
[----:B------:R-:W-:Y:S05]  /*12a0*/  BSYNC B0 ;  /* 0x0000000000007941 */ /* 0x000fea0003800000 */
.L_x_21353:
[----:B------:R-:W0:Y:S01]  /*12b0*/  LDC.64 R12, c[0x0][0x218] ;  /* 0x00008600ff0c7b82 */ /* 0x000e220000000a00 */
[----:B------:R-:W-:Y:S02]  /*12c0*/  PRMT R9, R10, 0x5410, R9 ;  /* 0x000054100a097816 */ /* 0x000fe40000000009 */
[----:B------:R-:W-:Y:S02]  /*12d0*/  PRMT R7, R8, 0x5410, R7 ;  /* 0x0000541008077816 */ /* 0x000fe40000000007 */
[----:B------:R-:W-:Y:S02]  /*12e0*/  PRMT R5, R6, 0x5410, R5 ;  /* 0x0000541006057816 */ /* 0x000fe40000000005 */
[----:B------:R-:W-:Y:S01]  /*12f0*/  PRMT R3, R3, 0x5410, R2 ;  /* 0x0000541003037816 */ /* 0x000fe20000000002 */
[----:B0-----:R-:W-:-:S04]  /*1300*/  IMAD.WIDE.U32 R12, R4, 0x2, R12 ;  /* 0x00000002040c7825 */ /* 0x001fc800078e000c */
[----:B------:R-:W-:-:S05]  /*1310*/  IMAD.WIDE R12, R0, 0x4, R12 ;  /* 0x00000004000c7825 */ /* 0x000fca00078e020c */
[----:B------:R-:W-:Y:S04]  /*1320*/  STG.E desc[UR4][R12.64], R9 ;  /* 0x000000090c007986 */ /* 0x000fe8000c101904 */
[----:B------:R-:W-:Y:S04]  /*1330*/  STG.E desc[UR4][R12.64+0x200], R7 ;  /* 0x000200070c007986 */ /* 0x000fe8000c101904 */
[----:B------:R-:W-:Y:S04]  /*1340*/  STG.E desc[UR4][R12.64+0x400], R5 ;  /* 0x000400050c007986 */ /* 0x000fe8000c101904 */
[----:B------:R-:W-:Y:S01]  /*1350*/  STG.E desc[UR4][R12.64+0x600], R3 ;  /* 0x000600030c007986 */ /* 0x000fe2000c101904 */
[----:B------:R-:W-:Y:S05]  /*1360*/  EXIT ;  /* 0x000000000000794d */ /* 0x000fea0003800000 */
.L_x_21324:
        /* <DEDUP_REMOVED lines=11> */
[----:B------:R-:W-:Y:S01]  /*1420*/  @!P4 VIADD R27, R27, 0x80 ;  /* 0x000000801b1bc836 */ /* 0x000fe20000000000 */
[----:B------:R-:W-:Y:S01]  /*1430*/  PRMT R20, RZ, 0x7610, R20 ;  /* 0x00007610ff147816 */ /* 0x000fe20000000014 */
[----:B0-----:R-:W-:-:S03]  /*1440*/  @!P2 IMAD.WIDE.U32 R16, R7, 0x2, R16 ;  /* 0x000000020710a825 */ /* 0x001fc600078e0010 */
[----:B------:R-:W-:Y:S02]  /*1450*/  ISETP.GE.AND P5, PT, R27, R5, PT ;  /* 0x000000051b00720c */ /* 0x000fe40003fa6270 */
[----:B------:R-:W0:Y:S01]  /*1460*/  @!P4 LDC.64 R12, c[0x0][0x228] ;  /* 0x00008a00ff0ccb82 */ /* 0x000e220000000a00 */
[----:B------:R-:W-:Y:S01]  /*1470*/  PRMT R9, RZ, 0x7610, R9 ;  /* 0x00007610ff097816 */ /* 0x000fe20000000009 */
[----:B-1----:R-:W-:Y:S01]  /*1480*/  @!P2 IMAD.WIDE.U32 R22, R7, 0x2, R22 ;  /* 0x000000020716a825 */ /* 0x002fe200078e0016 */
[----:B------:R-:W-:-:S04]  /*1490*/  PRMT R7, RZ, 0x7610, R7 ;  /* 0x00007610ff077816 */ /* 0x000fc80000000007 */
[----:B------:R-:W5:Y:S04]  /*14a0*/  @!P2 LDG.E.U16 R8, desc[UR4][R22.64] ;  /* 0x000000041608a981 */ /* 0x000f68000c1e1500 */
[----:B------:R-:W-:Y:S01]  /*14b0*/  @!P5 IMAD.IADD R11, R4, 0x1, R27 ;  /* 0x00000001040bd824 */ /* 0x000fe200078e021b */
[----:B------:R-:W1:Y:S01]  /*14c0*/  @!P5 LDC.64 R2, c[0x0][0x228] ;  /* 0x00008a00ff02db82 */ /* 0x000e620000000a00 */
[----:B------:R-:W-:Y:S01]  /*14d0*/  @!P5 VIADD R27, R27, 0x80 ;  /* 0x000000801b1bd836 */ /* 0x000fe20000000000 */
[----:B------:R3:W5:Y:S04]  /*14e0*/  @!P2 LDG.E.U16 R7, desc[UR4][R16.64] ;  /* 0x000000041007a981 */ /* 0x000768000c1e1500 */
[----:B------:R-:W-:-:S02]  /*14f0*/  ISETP.GE.AND P3, PT, R27, R5, PT ;  /* 0x000000051b00720c */ /* 0x000fc40003f66270 */
[----:B------:R-:W4:Y:S11]  /*1500*/  @!P5 LDC.64 R24, c[0x0][0x220] ;  /* 0x00008800ff18db82 */ /* 0x000f360000000a00 */
[----:B------:R-:W-:Y:S01]  /*1510*/  @!P3 IMAD.IADD R21, R4, 0x1, R27 ;  /* 0x000000010415b824 */ /* 0x000fe200078e021b */
[----:B------:R-:W4:Y:S01]  /*1520*/  @!P3 LDC.64 R28, c[0x0][0x220] ;  /* 0x00008800ff1cbb82 */ /* 0x000f220000000a00 */
[----:B------:R-:W-:-:S05]  /*1530*/  @!P3 VIADD R27, R27, 0x80 ;  /* 0x000000801b1bb836 */ /* 0x000fca0000000000 */
[C---:B------:R-:W-:Y:S02]  /*1540*/  ISETP.GE.AND P0, PT, R27.reuse, R5, PT ;  /* 0x000000051b00720c */ /* 0x040fe40003f06270 */
[----:B------:R-:W4:Y:S11]  /*1550*/  @!P3 LDC.64 R18, c[0x0][0x228] ;  /* 0x00008a00ff12bb82 */ /* 0x000f360000000a00 */
[----:B------:R-:W-:Y:S01]  /*1560*/  @!P0 IMAD.IADD R0, R4, 0x1, R27 ;  /* 0x0000000104008824 */ /* 0x000fe200078e021b */
[----:B---3--:R-:W3:Y:S01]  /*1570*/  @!P0 LDC.64 R16, c[0x0][0x220] ;  /* 0x00008800ff108b82 */ /* 0x008ee20000000a00 */
[----:B------:R-:W-:-:S05]  /*1580*/  @!P0 VIADD R27, R27, 0x80 ;  /* 0x000000801b1b8836 */ /* 0x000fca0000000000 */
[----:B------:R-:W-:Y:S01]  /*1590*/  ISETP.GE.AND P1, PT, R27, R5, PT ;  /* 0x000000051b00720c */ /* 0x000fe20003f26270 */
[----:B-1----:R-:W-:-:S04]  /*15a0*/  @!P5 IMAD.WIDE.U32 R2, R11, 0x2, R2 ;  /* 0x000000020b02d825 */ /* 0x002fc800078e0002 */
[C---:B--2---:R-:W-:Y:S01]  /*15b0*/  @!P4 IMAD.WIDE.U32 R14, R10.reuse, 0x2, R14 ;  /* 0x000000020a0ec825 */ /* 0x044fe200078e000e */
[----:B------:R1:W5:Y:S03]  /*15c0*/  @!P5 LDG.E.U16 R20, desc[UR4][R2.64] ;  /* 0x000000040214d981 */ /* 0x000366000c1e1500 */
[----:B0-----:R-:W-:Y:S01]  /*15d0*/  @!P4 IMAD.WIDE.U32 R12, R10, 0x2, R12 ;  /* 0x000000020a0cc825 */ /* 0x001fe200078e000c */
[----:B------:R-:W-:Y:S01]  /*15e0*/  PRMT R10, RZ, 0x7610, R10 ;  /* 0x00007610ff0a7816 */ /* 0x000fe2000000000a */
[----:B------:R0:W5:Y:S02]  /*15f0*/  @!P4 LDG.E.U16 R9, desc[UR4][R14.64] ;  /* 0x000000040e09c981 */ /* 0x000164000c1e1500 */
[----:B------:R-:W2:Y:S01]  /*1600*/  @!P1 LDC.64 R22, c[0x0][0x228] ;  /* 0x00008a00ff169b82 */ /* 0x000ea20000000a00 */
[----:B-1----:R-:W-:Y:S02]  /*1610*/  @!P1 IMAD.IADD R3, R4, 0x1, R27 ;  /* 0x0000000104039824 */ /* 0x002fe400078e021b */
[----:B------:R1:W5:Y:S01]  /*1620*/  @!P4 LDG.E.U16 R10, desc[UR4][R12.64] ;  /* 0x000000040c0ac981 */ /* 0x000362000c1e1500 */
[----:B------:R-:W-:-:S04]  /*1630*/  @!P1 VIADD R27, R27, 0x80 ;  /* 0x000000801b1b9836 */ /* 0x000fc80000000000 */
[----:B0-----:R-:W0:Y:S01]  /*1640*/  @!P0 LDC.64 R14, c[0x0][0x228] ;  /* 0x00008a00ff0e8b82 */ /* 0x001e220000000a00 */
[----:B------:R-:W-:Y:S01]  /*1650*/  ISETP.GE.AND P4, PT, R27, R5, PT ;  /* 0x000000051b00720c */ /* 0x000fe20003f86270 */
[----:B----4-:R-:W-:-:S06]  /*1660*/  @!P5 IMAD.WIDE.U32 R24, R11, 0x2, R24 ;  /* 0x000000020b18d825 */ /* 0x010fcc00078e0018 */
[----:B-1----:R-:W1:Y:S01]  /*1670*/  @!P1 LDC.64 R12, c[0x0][0x220] ;  /* 0x00008800ff0c9b82 */ /* 0x002e620000000a00 */
[----:B------:R-:W-:Y:S01]  /*1680*/  PRMT R11, RZ, 0x7610, R11 ;  /* 0x00007610ff0b7816 */ /* 0x000fe2000000000b */
[----:B------:R-:W-:-:S04]  /*1690*/  @!P3 IMAD.WIDE.U32 R28, R21, 0x2, R28 ;  /* 0x00000002151cb825 */ /* 0x000fc800078e001c */
[----:B------:R-:W-:Y:S01]  /*16a0*/  @!P3 IMAD.WIDE.U32 R18, R21, 0x2, R18 ;  /* 0x000000021512b825 */ /* 0x000fe200078e0012 */
[----:B------:R-:W-:Y:S01]  /*16b0*/  PRMT R21, RZ, 0x7610, R21 ;  /* 0x00007610ff157816 */ /* 0x000fe20000000015 */
[----:B------:R4:W5:Y:S05]  /*16c0*/  @!P5 LDG.E.U16 R11, desc[UR4][R24.64] ;  /* 0x00000004180bd981 */ /* 0x00096a000c1e1500 */
[----:B------:R3:W5:Y:S01]  /*16d0*/  @!P3 LDG.E.U16 R21, desc[UR4][R28.64] ;  /* 0x000000041c15b981 */ /* 0x000762000c1e1500 */
[----:B----4-:R-:W-:Y:S01]  /*16e0*/  PRMT R24, RZ, 0x7610, R24 ;  /* 0x00007610ff187816 */ /* 0x010fe20000000018 */
[----:B---3--:R-:W-:-:S05]  /*16f0*/  @!P4 IMAD.IADD R29, R4, 0x1, R27 ;  /* 0x00000001041dc824 */ /* 0x008fca00078e021b */
[----:B------:R3:W5:Y:S01]  /*1700*/  @!P3 LDG.E.U16 R24, desc[UR4][R18.64] ;  /* 0x000000041218b981 */ /* 0x000762000c1e1500 */
[----:B------:R-:W-:-:S05]  /*1710*/  @!P4 VIADD R27, R27, 0x80 ;  /* 0x000000801b1bc836 */ /* 0x000fca0000000000 */
[----:B------:R-:W-:Y:S01]  /*1720*/  ISETP.GE.AND P3, PT, R27, R5, PT ;  /* 0x000000051b00720c */ /* 0x000fe20003f66270 */
[C---:B-1----:R-:W-:Y:S01]  /*1730*/  @!P1 IMAD.WIDE.U32 R12, R3.reuse, 0x2, R12 ;  /* 0x00000002030c9825 */ /* 0x042fe200078e000c */
[----:B------:R-:W-:Y:S01]  /*1740*/  PRMT R25, RZ, 0x7610, R25 ;  /* 0x00007610ff197816 */ /* 0x000fe20000000019 */
[----:B---3--:R-:W1:Y:S02]  /*1750*/  @!P4 LDC.64 R18, c[0x0][0x220] ;  /* 0x00008800ff12cb82 */ /* 0x008e640000000a00 */
[----:B--2---:R-:W-:Y:S01]  /*1760*/  @!P1 IMAD.WIDE.U32 R22, R3, 0x2, R22 ;  /* 0x0000000203169825 */ /* 0x004fe200078e0016 */
[----:B------:R-:W-:-:S03]  /*1770*/  PRMT R3, RZ, 0x7610, R3 ;  /* 0x00007610ff037816 */ /* 0x000fc60000000003 */
[----:B------:R-:W-:-:S03]  /*1780*/  @!P0 IMAD.WIDE.U32 R16, R0, 0x2, R16 ;  /* 0x0000000200108825 */ /* 0x000fc600078e0010 */
[----:B------:R2:W5:Y:S01]  /*1790*/  @!P1 LDG.E.U16 R3, desc[UR4][R12.64] ;  /* 0x000000040c039981 */ /* 0x000562000c1e1500 */
[----:B0-----:R-:W-:Y:S01]  /*17a0*/  @!P0 IMAD.WIDE.U32 R14, R0, 0x2, R14 ;  /* 0x00000002000e8825 */ /* 0x001fe200078e000e */
[----:B------:R-:W-:Y:S02]  /*17b0*/  PRMT R0, RZ, 0x7610, R0 ;  /* 0x00007610ff007816 */ /* 0x000fe40000000000 */
[----:B------:R0:W5:Y:S04]  /*17c0*/  @!P0 LDG.E.U16 R25, desc[UR4][R16.64] ;  /* 0x0000000410198981 */ /* 0x000168000c1e1500 */
[----:B------:R3:W5:Y:S01]  /*17d0*/  @!P0 LDG.E.U16 R0, desc[UR4][R14.64] ;  /* 0x000000040e008981 */ /* 0x000762000c1e1500 */
[----:B--2---:R-:W2:Y:S08]  /*17e0*/  @!P3 LDC.64 R12, c[0x0][0x220] ;  /* 0x00008800ff0cbb82 */ /* 0x004eb00000000a00 */
[----:B0-----:R-:W0:Y:S08]  /*17f0*/  @!P4 LDC.64 R16, c[0x0][0x228] ;  /* 0x00008a00ff10cb82 */ /* 0x001e300000000a00 */
[----:B---3--:R-:W3:Y:S01]  /*1800*/  @!P3 LDC.64 R14, c[0x0][0x228] ;  /* 0x00008a00ff0ebb82 */ /* 0x008ee20000000a00 */
[----:B------:R-:W-:Y:S01]  /*1810*/  PRMT R2, RZ, 0x7610, R2 ;  /* 0x00007610ff027816 */ /* 0x000fe20000000002 */
[----:B------:R-:W-:-:S02]  /*1820*/  @!P3 IMAD.IADD R27, R4, 0x1, R27 ;  /* 0x00000001041bb824 */ /* 0x000fc400078e021b */
[C---:B-1----:R-:W-:Y:S01]  /*1830*/  @!P4 IMAD.WIDE.U32 R18, R29.reuse, 0x2, R18 ;  /* 0x000000021d12c825 */ /* 0x042fe200078e0012 */
[----:B------:R-:W-:Y:S02]  /*1840*/  PRMT R26, RZ, 0x7610, R26 ;  /* 0x00007610ff1a7816 */ /* 0x000fe4000000001a */
[----:B------:R1:W5:Y:S04]  /*1850*/  @!P1 LDG.E.U16 R2, desc[UR4][R22.64] ;  /* 0x0000000416029981 */ /* 0x000368000c1e1500 */
[----:B------:R4:W5:Y:S01]  /*1860*/  @!P4 LDG.E.U16 R26, desc[UR4][R18.64] ;  /* 0x00000004121ac981 */ /* 0x000962000c1e1500 */
[----:B0-----:R-:W-:Y:S01]  /*1870*/  @!P4 IMAD.WIDE.U32 R16, R29, 0x2, R16 ;  /* 0x000000021d10c825 */ /* 0x001fe200078e0010 */
[----:B-1----:R-:W-:-:S03]  /*1880*/  PRMT R23, RZ, 0x7610, R23 ;  /* 0x00007610ff177816 */ /* 0x002fc60000000017 */
[C-C-:B--2---:R-:W-:Y:S01]  /*1890*/  @!P3 IMAD.WIDE.U32 R28, R27.reuse, 0x2, R12.reuse ;  /* 0x000000021b1cb825 */ /* 0x144fe200078e000c */
[----:B------:R-:W-:Y:S02]  /*18a0*/  PRMT R13, RZ, 0x7610, R13 ;  /* 0x00007610ff0d7816 */ /* 0x000fe4000000000d */
[----:B------:R-:W-:Y:S01]  /*18b0*/  PRMT R12, RZ, 0x7610, R12 ;  /* 0x00007610ff0c7816 */ /* 0x000fe2000000000c */
[----:B---3--:R-:W-:-:S03]  /*18c0*/  @!P3 IMAD.WIDE.U32 R14, R27, 0x2, R14 ;  /* 0x000000021b0eb825 */ /* 0x008fc600078e000e */
[----:B------:R4:W5:Y:S04]  /*18d0*/  @!P4 LDG.E.U16 R13, desc[UR4][R16.64] ;  /* 0x00000004100dc981 */ /* 0x000968000c1e1500 */
[----:B------:R4:W5:Y:S04]  /*18e0*/  @!P3 LDG.E.U16 R12, desc[UR4][R28.64] ;  /* 0x000000041c0cb981 */ /* 0x000968000c1e1500 */
[----:B------:R4:W5:Y:S01]  /*18f0*/  @!P3 LDG.E.U16 R23, desc[UR4][R14.64] ;  /* 0x000000040e17b981 */ /* 0x000962000c1e1500 */
[----:B------:R-:W-:Y:S04]  /*1900*/  BSSY B0, `(.L_x_21357) ;  /* 0x0000022000007945 */ /* 0x000fe80003800000 */
[----:B------:R-:W-:Y:S05]  /*1910*/  @P2 BRA `(.L_x_21358) ;  /* 0x0000000000802947 */ /* 0x000fea0003800000 */
[----:B----45:R-:W-:Y:S02]  /*1920*/  HADD2.F32 R14, -RZ, R7.H0_H0 ;  /* 0x20000007ff0e7230 */ /* 0x030fe40000004100 */
        /* <DEDUP_REMOVED lines=20> */
.L_x_21360:
        /* <DEDUP_REMOVED lines=8> */
.L_x_21359:
[----:B------:R-:W-:-:S05]  /*1af0*/  FADD.FTZ R14, R14, R15 ;  /* 0x0000000f0e0e7221 */ /* 0x000fca0000010000 */
[----:B------:R-:W-:-:S04]  /*1b00*/  F2FP.F16.F32.PACK_AB R14, RZ, R14 ;  /* 0x0000000eff0e723e */ /* 0x000fc800000000ff */
[----:B------:R-:W-:-:S07]  /*1b10*/  PRMT R7, R14, 0x7610, R7 ;  /* 0x000076100e077816 */ /* 0x000fce0000000007 */
.L_x_21358:
[----:B------:R-:W-:Y:S05]  /*1b20*/  BSYNC B0 ;  /* 0x0000000000007941 */ /* 0x000fea0003800000 */
.L_x_21357:
[----:B-----5:R-:W-:Y:S01]  /*1b30*/  VIADD R8, R6, 0x80 ;  /* 0x0000008006087836 */ /* 0x020fe20000000000 */
[----:B------:R-:W-:Y:S04]  /*1b40*/  BSSY B0, `(.L_x_21361) ;  /* 0x0000023000007945 */ /* 0x000fe80003800000 */
[----:B------:R-:W-:-:S13]  /*1b50*/  ISETP.GE.AND P0, PT, R8, R5, PT ;  /* 0x000000050800720c */ /* 0x000fda0003f06270 */
[----:B------:R-:W-:Y:S05]  /*1b60*/  @P0 BRA `(.L_x_21362) ;  /* 0x0000000000800947 */ /* 0x000fea0003800000 */
[----:B----4-:R-:W-:Y:S02]  /*1b70*/  HADD2.F32 R14, -RZ, R9.H0_H0 ;  /* 0x20000009ff0e7230 */ /* 0x010fe40000004100 */
        /* <DEDUP_REMOVED lines=20> */
.L_x_21364:
        /* <DEDUP_REMOVED lines=8> */
.L_x_21363:
[----:B------:R-:W-:-:S05]  /*1d40*/  FADD.FTZ R14, R14, R15 ;  /* 0x0000000f0e0e7221 */ /* 0x000fca0000010000 */
[----:B------:R-:W-:-:S04]  /*1d50*/  F2FP.F16.F32.PACK_AB R14, RZ, R14 ;  /* 0x0000000eff0e723e */ /* 0x000fc800000000ff */
[----:B------:R-:W-:-:S07]  /*1d60*/  PRMT R9, R14, 0x7610, R9 ;  /* 0x000076100e097816 */ /* 0x000fce0000000009 */
.L_x_21362:
[----:B------:R-:W-:Y:S05]  /*1d70*/  BSYNC B0 ;  /* 0x0000000000007941 */ /* 0x000fea0003800000 */
.L_x_21361:
[----:B------:R-:W-:Y:S01]  /*1d80*/  VIADD R10, R6, 0x100 ;  /* 0x00000100060a7836 */ /* 0x000fe20000000000 */
[----:B------:R-:W-:Y:S04]  /*1d90*/  BSSY B0, `(.L_x_21365) ;  /* 0x0000023000007945 */ /* 0x000fe80003800000 */
[----:B------:R-:W-:-:S13]  /*1da0*/  ISETP.GE.AND P0, PT, R10, R5, PT ;  /* 0x000000050a00720c */ /* 0x000fda0003f06270 */
[----:B------:R-:W-:Y:S05]  /*1db0*/  @P0 BRA `(.L_x_21366) ;  /* 0x0000000000800947 */ /* 0x000fea0003800000 */
[----:B------:R-:W-:Y:S02]  /*1dc0*/  HADD2.F32 R10, -RZ, R11.H0_H0 ;  /* 0x2000000bff0a7230 */ /* 0x000fe40000004100 */
[----:B----4-:R-:W-:-:S03]  /*1dd0*/  HADD2.F32 R15, -RZ, R20.H0_H0 ;  /* 0x20000014ff0f7230 */ /* 0x010fc60000004100 */
        /* <DEDUP_REMOVED lines=19> */
.L_x_21368:
        /* <DEDUP_REMOVED lines=8> */
.L_x_21367:
[----:B------:R-:W-:-:S05]  /*1f90*/  FADD.FTZ R10, R10, R15 ;  /* 0x0000000f0a0a7221 */ /* 0x000fca0000010000 */
[----:B------:R-:W-:-:S04]  /*1fa0*/  F2FP.F16.F32.PACK_AB R10, RZ, R10 ;  /* 0x0000000aff0a723e */ /* 0x000fc800000000ff */
[----:B------:R-:W-:-:S07]  /*1fb0*/  PRMT R11, R10, 0x7610, R11 ;  /* 0x000076100a0b7816 */ /* 0x000fce000000000b */
.L_x_21366:
[----:B------:R-:W-:Y:S05]  /*1fc0*/  BSYNC B0 ;  /* 0x0000000000007941 */ /* 0x000fea0003800000 */
.L_x_21365:
        /* <DEDUP_REMOVED lines=25> */
.L_x_21372:
        /* <DEDUP_REMOVED lines=8> */
.L_x_21371:
[----:B------:R-:W-:-:S05]  /*21e0*/  FADD.FTZ R10, R10, R15 ;  /* 0x0000000f0a0a7221 */ /* 0x000fca0000010000 */
[----:B------:R-:W-:-:S04]  /*21f0*/  F2FP.F16.F32.PACK_AB R10, RZ, R10 ;  /* 0x0000000aff0a723e */ /* 0x000fc800000000ff */
[----:B------:R-:W-:-:S07]  /*2200*/  PRMT R21, R10, 0x7610, R21 ;  /* 0x000076100a157816 */ /* 0x000fce0000000015 */
.L_x_21370:
[----:B------:R-:W-:Y:S05]  /*2210*/  BSYNC B0 ;  /* 0x0000000000007941 */ /* 0x000fea0003800000 */
.L_x_21369:
        /* <DEDUP_REMOVED lines=25> */
.L_x_21376:
        /* <DEDUP_REMOVED lines=8> */
.L_x_21375:
[----:B------:R-:W-:-:S05]  /*2430*/  FADD.FTZ R10, R10, R15 ;  /* 0x0000000f0a0a7221 */ /* 0x000fca0000010000 */
[----:B------:R-:W-:-:S04]  /*2440*/  F2FP.F16.F32.PACK_AB R10, RZ, R10 ;  /* 0x0000000aff0a723e */ /* 0x000fc800000000ff */
[----:B------:R-:W-:-:S07]  /*2450*/  PRMT R25, R10, 0x7610, R25 ;  /* 0x000076100a197816 */ /* 0x000fce0000000019 */
.L_x_21374:
[----:B------:R-:W-:Y:S05]  /*2460*/  BSYNC B0 ;  /* 0x0000000000007941 */ /* 0x000fea0003800000 */
.L_x_21373:
        /* <DEDUP_REMOVED lines=25> */
.L_x_21380:
        /* <DEDUP_REMOVED lines=8> */
.L_x_21379:
[----:B------:R-:W-:-:S05]  /*2680*/  FADD.FTZ R0, R0, R15 ;  /* 0x0000000f00007221 */ /* 0x000fca0000010000 */
[----:B------:R-:W-:-:S04]  /*2690*/  F2FP.F16.F32.PACK_AB R0, RZ, R0 ;  /* 0x00000000ff00723e */ /* 0x000fc800000000ff */
[----:B------:R-:W-:-:S07]  /*26a0*/  PRMT R3, R0, 0x7610, R3 ;  /* 0x0000761000037816 */ /* 0x000fce0000000003 */
.L_x_21378:
[----:B------:R-:W-:Y:S05]  /*26b0*/  BSYNC B0 ;  /* 0x0000000000007941 */ /* 0x000fea0003800000 */
.L_x_21377:
        /* <DEDUP_REMOVED lines=25> */
.L_x_21384:
        /* <DEDUP_REMOVED lines=8> */
.L_x_21383:
[----:B------:R-:W-:-:S05]  /*28d0*/  FADD.FTZ R0, R0, R15 ;  /* 0x0000000f00007221 */ /* 0x000fca0000010000 */
[----:B------:R-:W-:-:S04]  /*28e0*/  F2FP.F16.F32.PACK_AB R0, RZ, R0 ;  /* 0x00000000ff00723e */ /* 0x000fc800000000ff */
[----:B------:R-:W-:-:S07]  /*28f0*/  PRMT R26, R0, 0x7610, R26 ;  /* 0x00007610001a7816 */ /* 0x000fce000000001a */
.L_x_21382:
[----:B------:R-:W-:Y:S05]  /*2900*/  BSYNC B0 ;  /* 0x0000000000007941 */ /* 0x000fea0003800000 */
.L_x_21381:
[----:B------:R-:W-:Y:S01]  /*2910*/  VIADD R0, R6, 0x380 ;  /* 0x0000038006007836 */ /* 0x000fe20000000000 */
[----:B------:R-:W-:Y:S04]  /*2920*/  BSSY B0, `(.L_x_21385) ;  /* 0x0000023000007945 */ /* 0x000fe80003800000 */
[----:B------:R-:W-:-:S13]  /*2930*/  ISETP.GE.AND P0, PT, R0, R5, PT ;  /* 0x000000050000720c */ /* 0x000fda0003f06270 */
[----:B------:R-:W-:Y:S05]  /*2940*/  @P0 BRA `(.L_x_21386) ;  /* 0x0000000000800947 */ /* 0x000fea0003800000 */
[----:B------:R-:W-:Y:S02]  /*2950*/  HADD2.F32 R0, -RZ, R12.H0_H0 ;  /* 0x2000000cff007230 */ /* 0x000fe40000004100 */
        /* <DEDUP_REMOVED lines=20> */
.L_x_21388:
        /* <DEDUP_REMOVED lines=8> */
.L_x_21387:
[----:B------:R-:W-:-:S05]  /*2b20*/  FADD.FTZ R0, R0, R13 ;  /* 0x0000000d00007221 */ /* 0x000fca0000010000 */
[----:B------:R-:W-:-:S04]  /*2b30*/  F2FP.F16.F32.PACK_AB R0, RZ, R0 ;  /* 0x00000000ff00723e */ /* 0x000fc800000000ff */
[----:B------:R-:W-:-:S07]  /*2b40*/  PRMT R12, R0, 0x7610, R12 ;  /* 0x00007610000c7816 */ /* 0x000fce000000000c */
.L_x_21386:
[----:B------:R-:W-:Y:S05]  /*2b50*/  BSYNC B0 ;  /* 0x0000000000007941 */ /* 0x000fea0003800000 */
.L_x_21385:
[----:B----4-:R-:W0:Y:S01]  /*2b60*/  @!P2 LDC.64 R14, c[0x0][0x218] ;  /* 0x00008600ff0eab82 */ /* 0x010e220000000a00 */
[----:B------:R-:W-:Y:S01]  /*2b70*/  @!P2 IMAD.IADD R13, R4, 0x1, R6 ;  /* 0x00000001040da824 */ /* 0x000fe200078e0206 */
[----:B------:R-:W-:Y:S01]  /*2b80*/  BSSY B0, `(.L_x_21389) ;  /* 0x0000030000007945 */ /* 0x000fe20003800000 */
[----:B------:R-:W-:-:S03]  /*2b90*/  @!P2 IMAD.MOV.U32 R6, RZ, RZ, R8 ;  /* 0x000000ffff06a224 */ /* 0x000fc600078e0008 */
[----:B------:R-:W-:Y:S02]  /*2ba0*/  BSSY B1, `(.L_x_21390) ;  /* 0x0000027000017945 */ /* 0x000fe40003800000 */
[----:B------:R-:W-:Y:S01]  /*2bb0*/  ISETP.GE.AND P0, PT, R6, R5, PT ;  /* 0x000000050600720c */ /* 0x000fe20003f06270 */
[----:B0-----:R-:W-:-:S05]  /*2bc0*/  @!P2 IMAD.WIDE.U32 R14, R13, 0x2, R14 ;  /* 0x000000020d0ea825 */ /* 0x001fca00078e000e */
[----:B------:R0:W-:Y:S07]  /*2bd0*/  @!P2 STG.E.U16 desc[UR4][R14.64], R7 ;  /* 0x000000070e00a986 */ /* 0x0001ee000c101504 */
[----:B------:R-:W-:Y:S05]  /*2be0*/  @P0 BRA `(.L_x_21391) ;  /* 0x0000000000300947 */ /* 0x000fea0003800000 */
[----:B0-----:R-:W0:Y:S01]  /*2bf0*/  LDC.64 R14, c[0x0][0x218] ;  /* 0x00008600ff0e7b82 */ /* 0x001e220000000a00 */
        /* <DEDUP_REMOVED lines=11> */
.L_x_21391:
[----:B------:R-:W-:-:S13]  /*2cb0*/  ISETP.GE.AND P0, PT, R6, R5, PT ;  /* 0x000000050600720c */ /* 0x000fda0003f06270 */
[----:B------:R-:W-:Y:S05]  /*2cc0*/  @P0 BRA `(.L_x_21393) ;  /* 0x0000000000300947 */ /* 0x000fea0003800000 */
[----:B-1----:R-:W1:Y:S01]  /*2cd0*/  LDC.64 R8, c[0x0][0x218] ;  /* 0x00008600ff087b82 */ /* 0x002e620000000a00 */
[----:B0-----:R-:W-:Y:S02]  /*2ce0*/  IMAD.IADD R7, R4, 0x1, R6 ;  /* 0x0000000104077824 */ /* 0x001fe400078e0206 */
[----:B------:R-:W-:Y:S02]  /*2cf0*/  VIADD R6, R6, 0x80 ;  /* 0x0000008006067836 */ /* 0x000fe40000000000 */
[----:B-1----:R-:W-:-:S05]  /*2d00*/  IMAD.WIDE.U32 R8, R7, 0x2, R8 ;  /* 0x0000000207087825 */ /* 0x002fca00078e0008 */
[----:B------:R1:W-:Y:S02]  /*2d10*/  STG.E.U16 desc[UR4][R8.64], R21 ;  /* 0x0000001508007986 */ /* 0x0003e4000c101504 */
.L_x_21392:
[----:B------:R-:W-:-:S13]  /*2d20*/  ISETP.GE.AND P0, PT, R6, R5, PT ;  /* 0x000000050600720c */ /* 0x000fda0003f06270 */
[----:B------:R-:W-:Y:S05]  /*2d30*/  @P0 BRA `(.L_x_21394) ;  /* 0x0000000000340947 */ /* 0x000fea0003800000 */
[----:B01----:R-:W0:Y:S01]  /*2d40*/  LDC.64 R8, c[0x0][0x218] ;  /* 0x00008600ff087b82 */ /* 0x003e220000000a00 */
[----:B------:R-:W-:Y:S02]  /*2d50*/  IMAD.IADD R7, R4, 0x1, R6 ;  /* 0x0000000104077824 */ /* 0x000fe400078e0206 */
[----:B------:R-:W-:Y:S02]  /*2d60*/  VIADD R6, R6, 0x80 ;  /* 0x0000008006067836 */ /* 0x000fe40000000000 */
[----:B0-----:R-:W-:-:S05]  /*2d70*/  IMAD.WIDE.U32 R8, R7, 0x2, R8 ;  /* 0x0000000207087825 */ /* 0x001fca00078e0008 */
[----:B------:R2:W-:Y:S02]  /*2d80*/  STG.E.U16 desc[UR4][R8.64], R25 ;  /* 0x0000001908007986 */ /* 0x0005e4000c101504 */
.L_x_21393:
[----:B------:R-:W-:-:S13]  /*2d90*/  ISETP.GE.AND P0, PT, R6, R5, PT ;  /* 0x000000050600720c */ /* 0x000fda0003f06270 */
[----:B------:R-:W-:Y:S05]  /*2da0*/  @P0 BREAK B1 ;  /* 0x0000000000010942 */ /* 0x000fea0003800000 */
[----:B------:R-:W-:Y:S05]  /*2db0*/  @P0 BRA `(.L_x_21395) ;  /* 0x0000000000300947 */ /* 0x000fea0003800000 */
[----:B-12---:R-:W1:Y:S01]  /*2dc0*/  LDC.64 R8, c[0x0][0x218] ;  /* 0x00008600ff087b82 */ /* 0x006e620000000a00 */
[----:B0-----:R-:W-:Y:S02]  /*2dd0*/  IMAD.IADD R7, R4, 0x1, R6 ;  /* 0x0000000104077824 */ /* 0x001fe400078e0206 */
[----:B------:R-:W-:Y:S02]  /*2de0*/  VIADD R6, R6, 0x80 ;  /* 0x0000008006067836 */ /* 0x000fe40000000000 */
[----:B-1----:R-:W-:-:S05]  /*2df0*/  IMAD.WIDE.U32 R8, R7, 0x2, R8 ;  /* 0x0000000207087825 */ /* 0x002fca00078e0008 */
[----:B------:R2:W-:Y:S02]  /*2e00*/  STG.E.U16 desc[UR4][R8.64], R3 ;  /* 0x0000000308007986 */ /* 0x0005e4000c101504 */
.L_x_21394:
[----:B------:R-:W-:Y:S05]  /*2e10*/  BSYNC B1 ;  /* 0x0000000000017941 */ /* 0x000fea0003800000 */
.L_x_21390:
[----:B------:R-:W-:-:S13]  /*2e20*/  ISETP.GE.AND P0, PT, R6, R5, PT ;  /* 0x000000050600720c */ /* 0x000fda0003f06270 */
[----:B--2---:R-:W2:Y:S01]  /*2e30*/  @!P0 LDC.64 R2, c[0x0][0x218] ;  /* 0x00008600ff028b82 */ /* 0x004ea20000000a00 */
[----:B------:R-:W-:Y:S02]  /*2e40*/  @!P0 IMAD.IADD R7, R4, 0x1, R6 ;  /* 0x0000000104078824 */ /* 0x000fe400078e0206 */
[----:B------:R-:W-:Y:S02]  /*2e50*/  @!P0 VIADD R6, R6, 0x80 ;  /* 0x0000008006068836 */ /* 0x000fe40000000000 */
[----:B--2---:R-:W-:-:S05]  /*2e60*/  @!P0 IMAD.WIDE.U32 R2, R7, 0x2, R2 ;  /* 0x0000000207028825 */ /* 0x004fca00078e0002 */
[----:B------:R3:W-:Y:S02]  /*2e70*/  @!P0 STG.E.U16 desc[UR4][R2.64], R26 ;  /* 0x0000001a02008986 */ /* 0x0007e4000c101504 */
.L_x_21395:
[----:B------:R-:W-:Y:S05]  /*2e80*/  BSYNC B0 ;  /* 0x0000000000007941 */ /* 0x000fea0003800000 */
.L_x_21389:
[----:B------:R-:W-:Y:S05]  /*2e90*/  WARPSYNC.ALL ;  /* 0x0000000000007948 */ /* 0x000fea0003800000 */
[----:B------:R-:W-:-:S13]  /*2ea0*/  ISETP.GE.AND P0, PT, R6, R5, PT ;  /* 0x000000050600720c */ /* 0x000fda0003f06270 */
[----:B------:R-:W-:Y:S05]  /*2eb0*/  @P0 EXIT ;  /* 0x000000000000094d */ /* 0x000fea0003800000 */
[----:B---3--:R-:W3:Y:S01]  /*2ec0*/  LDC.64 R2, c[0x0][0x218] ;  /* 0x00008600ff027b82 */ /* 0x008ee20000000a00 */
[----:B------:R-:W-:-:S04]  /*2ed0*/  IMAD.IADD R5, R4, 0x1, R6 ;  /* 0x0000000104057824 */ /* 0x000fc800078e0206 */
[----:B---3--:R-:W-:-:S05]  /*2ee0*/  IMAD.WIDE.U32 R2, R5, 0x2, R2 ;  /* 0x0000000205027825 */ /* 0x008fca00078e0002 */
[----:B------:R-:W-:Y:S01]  /*2ef0*/  STG.E.U16 desc[UR4][R2.64], R12 ;  /* 0x0000000c02007986 */ /* 0x000fe2000c101504 */
[----:B------:R-:W-:Y:S05]  /*2f00*/  EXIT ;  /* 0x000000000000794d */ /* 0x000fea0003800000 */
.L_x_21396:
        /* <DEDUP_REMOVED lines=15> */
.L_x_32229:


//--------------------- .text._ZN2at6native29vectorized_elementwise_kernelILi4ENS0_13BinaryFunctorIN3c104HalfES4_S4_ZZZNS0_21nextafter_kernel_cudaERNS_18TensorIteratorBaseEENKUlvE_clEvENKUlvE2_clEvEUlS4_S4_E_EESt5arrayIPcLm3EEEEviT0_T1_ --------------------------
	.section	.text._ZN2at6native29vectorized_elementwise_kernelILi4ENS0_13BinaryFunctorIN3c104HalfES4_S4_ZZZNS0_21nextafter_kernel_cudaERNS_18TensorIteratorBaseEENKUlvE_clEvENKUlvE2_clEvEUlS4_S4_E_EESt5arrayIPcLm3EEEEviT0_T1_,"ax",@progbits
	.align	128
        .global         _ZN2at6native29vectorized_elementwise_kernelILi4ENS0_13BinaryFunctorIN3c104HalfES4_S4_ZZZNS0_21nextafter_kernel_cudaERNS_18TensorIteratorBaseEENKUlvE_clEvENKUlvE2_clEvEUlS4_S4_E_EESt5arrayIPcLm3EEEEviT0_T1_
        .type           _ZN2at6native29vectorized_elementwise_kernelILi4ENS0_13BinaryFunctorIN3c104HalfES4_S4_ZZZNS0_21nextafter_kernel_cudaERNS_18TensorIteratorBaseEENKUlvE_clEvENKUlvE2_clEvEUlS4_S4_E_EESt5arrayIPcLm3EEEEviT0_T1_,@function
        .size           _ZN2at6native29vectorized_elementwise_kernelILi4ENS0_13BinaryFunctorIN3c104HalfES4_S4_ZZZNS0_21nextafter_kernel_cudaERNS_18TensorIteratorBaseEENKUlvE_clEvENKUlvE2_clEvEUlS4_S4_E_EESt5arrayIPcLm3EEEEviT0_T1_,(.L_x_32230 - _ZN2at6native29vectorized_elementwise_kernelILi4ENS0_13BinaryFunctorIN3c104HalfES4_S4_ZZZNS0_21nextafter_kernel_cudaERNS_18TensorIteratorBaseEENKUlvE_clEvENKUlvE2_clEvEUlS4_S4_E_EESt5arrayIPcLm3EEEEviT0_T1_)
        .other          _ZN2at6native29vectorized_elementwise_kernelILi4ENS0_13BinaryFunctorIN3c104HalfES4_S4_ZZZNS0_21nextafter_kernel_cudaERNS_18TensorIteratorBaseEENKUlvE_clEvENKUlvE2_clEvEUlS4_S4_E_EESt5arrayIPcLm3EEEEviT0_T1_,@"STO_CUDA_ENTRY STV_DEFAULT"
_ZN2at6native29vectorized_elementwise_kernelILi4ENS0_13BinaryFunctorIN3c104HalfES4_S4_ZZZNS0_21nextafter_kernel_cudaERNS_18TensorIteratorBaseEENKUlvE_clEvENKUlvE2_clEvEUlS4_S4_E_EESt5arrayIPcLm3EEEEviT0_T1_:
.text._ZN2at6native29vectorized_elementwise_kernelILi4ENS0_13BinaryFunctorIN3c104HalfES4_S4_ZZZNS0_21nextafter_kernel_cudaERNS_18TensorIteratorBaseEENKUlvE_clEvENKUlvE2_clEvEUlS4_S4_E_EESt5arrayIPcLm3EEEEviT0_T1_:
        /* <DEDUP_REMOVED lines=19> */
[----:B------:R-:W-:Y:S01]  /*0130*/  BSSY B0, `(.L_x_21398) ;  /* 0x0000027000007945 */ /* 0x000fe20003800000 */
[----:B--2---:R-:W-:-:S05]  /*0140*/  HADD2.F32 R5, -RZ, R18.H0_H0 ;  /* 0x20000012ff057230 */ /* 0x004fca0000004100 */
[----:B------:R-:W-:Y:S01]  /*0150*/  FSETP.NEU.FTZ.AND P0, PT, R5, R5, PT ;  /* 0x000000050500720b */ /* 0x000fe20003f1d000 */
[----:B----4-:R-:W-:-:S05]  /*0160*/  HADD2.F32 R15, -RZ, R2.H0_H0 ;  /* 0x20000002ff0f7230 */ /* 0x010fca0000004100 */
[----:B------:R-:W-:-:S04]  /*0170*/  FSETP.NEU.FTZ.AND P1, PT, R15, R15, PT ;  /* 0x0000000f0f00720b */ /* 0x000fc80003f3d000 */
[----:B------:R-:W-:Y:S02]  /*0180*/  PLOP3.LUT P0, PT, P0, P1, PT, 0xa8, 0x0 ;  /* 0x000000000000781c */ /* 0x000fe40000703570 */
[C---:B---3--:R-:W-:Y:S02]  /*0190*/  PRMT R11, R12.reuse, 0x7610, R11 ;  /* 0x000076100c0b7816 */ /* 0x048fe4000000000b */
[----:B------:R-:W-:Y:S02]  /*01a0*/  PRMT R10, R12, 0x7632, R10 ;  /* 0x000076320c0a7816 */ /* 0x000fe4000000000a */
[C---:B------:R-:W-:Y:S02]  /*01b0*/  PRMT R14, R18.reuse, 0x7610, R14 ;  /* 0x00007610120e7816 */ /* 0x040fe4000000000e */
[----:B------:R-:W-:Y:S02]  /*01c0*/  PRMT R9, R18, 0x7632, R9 ;  /* 0x0000763212097816 */ /* 0x000fe40000000009 */
[----:B------:R-:W-:-:S02]  /*01d0*/  PRMT R8, R19, 0x7610, R8 ;  /* 0x0000761013087816 */ /* 0x000fc40000000008 */
[----:B------:R-:W-:Y:S02]  /*01e0*/  PRMT R5, R19, 0x7632, R5 ;  /* 0x0000763213057816 */ /* 0x000fe40000000005 */
        /* <DEDUP_REMOVED lines=16> */
.L_x_21401:
        /* <DEDUP_REMOVED lines=8> */
.L_x_21399:
[----:B------:R-:W-:-:S05]  /*0370*/  HADD2.F32 R14, -RZ, R14.H0_H0 ;  /* 0x2000000eff0e7230 */ /* 0x000fca0000004100 */
[----:B------:R-:W-:-:S05]  /*0380*/  FADD.FTZ R14, R15, R14 ;  /* 0x0000000e0f0e7221 */ /* 0x000fca0000010000 */
[----:B------:R-:W-:-:S07]  /*0390*/  F2FP.F16.F32.PACK_AB R14, RZ, R14 ;  /* 0x0000000eff0e723e */ /* 0x000fce00000000ff */
.L_x_21400:
[----:B------:R-:W-:Y:S05]  /*03a0*/  BSYNC B0 ;  /* 0x0000000000007941 */ /* 0x000fea0003800000 */
.L_x_21398:
        /* <DEDUP_REMOVED lines=23> */
.L_x_21405:
        /* <DEDUP_REMOVED lines=8> */
.L_x_21403:
[----:B------:R-:W-:-:S05]  /*05a0*/  FADD.FTZ R15, R15, R16 ;  /* 0x000000100f0f7221 */ /* 0x000fca0000010000 */
[----:B------:R-:W-:-:S04]  /*05b0*/  F2FP.F16.F32.PACK_AB R15, RZ, R15 ;  /* 0x0000000fff0f723e */ /* 0x000fc800000000ff */
[----:B------:R-:W-:-:S07]  /*05c0*/  PRMT R9, R15, 0x7610, R9 ;  /* 0x000076100f097816 */ /* 0x000fce0000000009 */
.L_x_21404:
[----:B------:R-:W-:Y:S05]  /*05d0*/  BSYNC B0 ;  /* 0x0000000000007941 */ /* 0x000fea0003800000 */
.L_x_21402:
        /* <DEDUP_REMOVED lines=22> */
.L_x_21409:
        /* <DEDUP_REMOVED lines=8> */
.L_x_21407:
[----:B------:R-:W-:-:S05]  /*07c0*/  FADD.FTZ R2, R2, R15 ;  /* 0x0000000f02027221 */ /* 0x000fca0000010000 */
[----:B------:R-:W-:-:S04]  /*07d0*/  F2FP.F16.F32.PACK_AB R2, RZ, R2 ;  /* 0x00000002ff02723e */ /* 0x000fc800000000ff */
[----:B------:R-:W-:-:S07]  /*07e0*/  PRMT R8, R2, 0x7610, R8 ;  /* 0x0000761002087816 */ /* 0x000fce0000000008 */
.L_x_21408:
[----:B------:R-:W-:Y:S05]  /*07f0*/  BSYNC B0 ;  /* 0x0000000000007941 */ /* 0x000fea0003800000 */
.L_x_21406:
        /* <DEDUP_REMOVED lines=23> */
.L_x_21413:
        /* <DEDUP_REMOVED lines=8> */
.L_x_21411:
[----:B------:R-:W-:-:S05]  /*09f0*/  FADD.FTZ R2, R2, R15 ;  /* 0x0000000f02027221 */ /* 0x000fca0000010000 */
[----:B------:R-:W-:-:S04]  /*0a00*/  F2FP.F16.F32.PACK_AB R2, RZ, R2 ;  /* 0x00000002ff02723e */ /* 0x000fc800000000ff */
[----:B------:R-:W-:-:S07]  /*0a10*/  PRMT R5, R2, 0x7610, R5 ;  /* 0x0000761002057816 */ /* 0x000fce0000000005 */
.L_x_21412:
[----:B------:R-:W-:Y:S05]  /*0a20*/  BSYNC B0 ;  /* 0x0000000000007941 */ /* 0x000fea0003800000 */
.L_x_21410:
        /* <DEDUP_REMOVED lines=22> */
.L_x_21417:
        /* <DEDUP_REMOVED lines=8> */
.L_x_21415:
[----:B------:R-:W-:-:S05]  /*0c10*/  FADD.FTZ R2, R2, R3 ;  /* 0x0000000302027221 */ /* 0x000fca0000010000 */
[----:B------:R-:W-:-:S04]  /*0c20*/  F2FP.F16.F32.PACK_AB R2, RZ, R2 ;  /* 0x00000002ff02723e */ /* 0x000fc800000000ff */
[----:B------:R-:W-:-:S07]  /*0c30*/  PRMT R11, R2, 0x7610, R11 ;  /* 0x00007610020b7816 */ /* 0x000fce000000000b */
.L_x_21416:
[----:B------:R-:W-:Y:S05]  /*0c40*/  BSYNC B0 ;  /* 0x0000000000007941 */ /* 0x000fea0003800000 */
.L_x_21414:
        /* <DEDUP_REMOVED lines=23> */
.L_x_21421:
        /* <DEDUP_REMOVED lines=8> */
.L_x_21419:
[----:B------:R-:W-:-:S05]  /*0e40*/  FADD.FTZ R2, R2, R3 ;  /* 0x0000000302027221 */ /* 0x000fca0000010000 */
[----:B------:R-:W-:-:S04]  /*0e50*/  F2FP.F16.F32.PACK_AB R2, RZ, R2 ;  /* 0x00000002ff02723e */ /* 0x000fc800000000ff */
[----:B------:R-:W-:-:S07]  /*0e60*/  PRMT R10, R2, 0x7610, R10 ;  /* 0x00007610020a7816 */ /* 0x000fce000000000a */
.L_x_21420:
[----:B------:R-:W-:Y:S05]  /*0e70*/  BSYNC B0 ;  /* 0x0000000000007941 */ /* 0x000fea0003800000 */
.L_x_21418:
        /* <DEDUP_REMOVED lines=22> */
.L_x_21425:
        /* <DEDUP_REMOVED lines=8> */
.L_x_21423:
[----:B------:R-:W-:-:S05]  /*1060*/  FADD.FTZ R2, R2, R3 ;  /* 0x0000000302027221 */ /* 0x000fca0000010000 */
[----:B------:R-:W-:-:S04]  /*1070*/  F2FP.F16.F32.PACK_AB R2, RZ, R2 ;  /* 0x00000002ff02723e */ /* 0x000fc800000000ff */
[----:B------:R-:W-:-:S07]  /*1080*/  PRMT R13, R2, 0x7610, R13 ;  /* 0x00007610020d7816 */ /* 0x000fce000000000d */
.L_x_21424:
[----:B------:R-:W-:Y:S05]  /*1090*/  BSYNC B0 ;  /* 0x0000000000007941 */ /* 0x000fea0003800000 */
.L_x_21422:
        /* <DEDUP_REMOVED lines=23> */
.L_x_21429:
        /* <DEDUP_REMOVED lines=8> */
.L_x_21427:
[----:B------:R-:W-:-:S05]  /*1290*/  FADD.FTZ R2, R2, R3 ;  /* 0x0000000302027221 */ /* 0x000fca0000010000 */
[----:B------:R-:W-:-:S04]  /*12a0*/  F2FP.F16.F32.PACK_AB R2, RZ, R2 ;  /* 0x00000002ff02723e */ /* 0x000fc800000000ff */
[----:B------:R-:W-:-:S07]  /*12b0*/  PRMT R12, R2, 0x7610, R12 ;  /* 0x00007610020c7816 */ /* 0x000fce000000000c */
.L_x_21428:
[----:B------:R-:W-:Y:S05]  /*12c0*/  BSYNC B0 ;  /* 0x0000000000007941 */ /* 0x000fea0003800000 */
.L_x_21426:
[----:B------:R-:W0:Y:S01]  /*12d0*/  LDC.64 R2, c[0x0][0x218] ;  /* 0x00008600ff027b82 */ /* 0x000e220000000a00 */
[----:B------:R-:W-:Y:S02]  /*12e0*/  PRMT R10, R11, 0x5410, R10 ;  /* 0x000054100b0a7816 */ /* 0x000fe4000000000a */
[----:B------:R-:W-:Y:S02]  /*12f0*/  PRMT R5, R8, 0x5410, R5 ;  /* 0x0000541008057816 */ /* 0x000fe40000000005 */
[----:B------:R-:W-:Y:S01]  /*1300*/  PRMT R11, R13, 0x5410, R12 ;  /* 0x000054100d0b7816 */ /* 0x000fe2000000000c */
[----:B0-----:R-:W-:Y:S01]  /*1310*/  IMAD.WIDE.U32 R2, R4, 0x2, R2 ;  /* 0x0000000204027825 */ /* 0x001fe200078e0002 */
[----:B------:R-:W-:-:S03]  /*1320*/  PRMT R4, R14, 0x5410, R9 ;  /* 0x000054100e047816 */ /* 0x000fc60000000009 */
[----:B------:R-:W-:-:S05]  /*1330*/  IMAD.WIDE R2, R0, 0x8, R2 ;  /* 0x0000000800027825 */ /* 0x000fca00078e0202 */
[----:B------:R-:W-:Y:S04]  /*1340*/  STG.E.64 desc[UR4][R2.64], R4 ;  /* 0x0000000402007986 */ /* 0x000fe8000c101b04 */
[----:B------:R-:W-:Y:S01]  /*1350*/  STG.E.64 desc[UR4][R2.64+0x400], R10 ;  /* 0x0004000a02007986 */ /* 0x000fe2000c101b04 */
[----:B------:R-:W-:Y:S05]  /*1360*/  EXIT ;  /* 0x000000000000794d */ /* 0x000fea0003800000 */
.L_x_21397:
        /* <DEDUP_REMOVED lines=112> */
.L_x_21433:
        /* <DEDUP_REMOVED lines=8> */
.L_x_21432:
[----:B------:R-:W-:-:S05]  /*1af0*/  FADD.FTZ R14, R14, R15 ;  /* 0x0000000f0e0e7221 */ /* 0x000fca0000010000 */
[----:B------:R-:W-:-:S04]  /*1b00*/  F2FP.F16.F32.PACK_AB R14, RZ, R14 ;  /* 0x0000000eff0e723e */ /* 0x000fc800000000ff */
[----:B------:R-:W-:-:S07]  /*1b10*/  PRMT R7, R14, 0x7610, R7 ;  /* 0x000076100e077816 */ /* 0x000fce0000000007 */
.L_x_21431:
[----:B------:R-:W-:Y:S05]  /*1b20*/  BSYNC B0 ;  /* 0x0000000000007941 */ /* 0x000fea0003800000 */
.L_x_21430:
        /* <DEDUP_REMOVED lines=25> */
.L_x_21437:
        /* <DEDUP_REMOVED lines=8> */
.L_x_21436:
[----:B------:R-:W-:-:S05]  /*1d40*/  FADD.FTZ R14, R14, R15 ;  /* 0x0000000f0e0e7221 */ /* 0x000fca0000010000 */
[----:B------:R-:W-:-:S04]  /*1d50*/  F2FP.F16.F32.PACK_AB R14, RZ, R14 ;  /* 0x0000000eff0e723e */ /* 0x000fc800000000ff */
[----:B------:R-:W-:-:S07]  /*1d60*/  PRMT R9, R14, 0x7610, R9 ;  /* 0x000076100e097816 */ /* 0x000fce0000000009 */
.L_x_21435:
[----:B------:R-:W-:Y:S05]  /*1d70*/  BSYNC B0 ;  /* 0x0000000000007941 */ /* 0x000fea0003800000 */
.L_x_21434:
        /* <DEDUP_REMOVED lines=25> */
.L_x_21441:
        /* <DEDUP_REMOVED lines=8> */
.L_x_21440:
[----:B------:R-:W-:-:S05]  /*1f90*/  FADD.FTZ R10, R10, R15 ;  /* 0x0000000f0a0a7221 */ /* 0x000fca0000010000 */
[----:B------:R-:W-:-:S04]  /*1fa0*/  F2FP.F16.F32.PACK_AB R10, RZ, R10 ;  /* 0x0000000aff0a723e */ /* 0x000fc800000000ff */
[----:B------:R-:W-:-:S07]  /*1fb0*/  PRMT R11, R10, 0x7610, R11 ;  /* 0x000076100a0b7816 */ /* 0x000fce000000000b */
.L_x_21439:
[----:B------:R-:W-:Y:S05]  /*1fc0*/  BSYNC B0 ;  /* 0x0000000000007941 */ /* 0x000fea0003800000 */
.L_x_21438:
        /* <DEDUP_REMOVED lines=25> */
.L_x_21445:
        /* <DEDUP_REMOVED lines=8> */
.L_x_21444:
[----:B------:R-:W-:-:S05]  /*21e0*/  FADD.FTZ R10, R10, R15 ;  /* 0x0000000f0a0a7221 */ /* 0x000fca0000010000 */
[----:B------:R-:W-:-:S04]  /*21f0*/  F2FP.F16.F32.PACK_AB R10, RZ, R10 ;  /* 0x0000000aff0a723e */ /* 0x000fc800000000ff */
[----:B------:R-:W-:-:S07]  /*2200*/  PRMT R21, R10, 0x7610, R21 ;  /* 0x000076100a157816 */ /* 0x000fce0000000015 */
.L_x_21443:
[----:B------:R-:W-:Y:S05]  /*2210*/  BSYNC B0 ;  /* 0x0000000000007941 */ /* 0x000fea0003800000 */
.L_x_21442:
        /* <DEDUP_REMOVED lines=25> */
.L_x_21449:
        /* <DEDUP_REMOVED lines=8> */
.L_x_21448:
[----:B------:R-:W-:-:S05]  /*2430*/  FADD.FTZ R10, R10, R15 ;  /* 0x0000000f0a0a7221 */ /* 0x000fca0000010000 */
[----:B------:R-:W-:-:S04]  /*2440*/  F2FP.F16.F32.PACK_AB R10, RZ, R10 ;  /* 0x0000000aff0a723e */ /* 0x000fc800000000ff */
[----:B------:R-:W-:-:S07]  /*2450*/  PRMT R25, R10, 0x7610, R25 ;  /* 0x000076100a197816 */ /* 0x000fce0000000019 */
.L_x_21447:
[----:B------:R-:W-:Y:S05]  /*2460*/  BSYNC B0 ;  /* 0x0000000000007941 */ /* 0x000fea0003800000 */
.L_x_21446:
        /* <DEDUP_REMOVED lines=25> */
.L_x_21453:
        /* <DEDUP_REMOVED lines=8> */
.L_x_21452:
[----:B------:R-:W-:-:S05]  /*2680*/  FADD.FTZ R0, R0, R15 ;  /* 0x0000000f00007221 */ /* 0x000fca0000010000 */
[----:B------:R-:W-:-:S04]  /*2690*/  F2FP.F16.F32.PACK_AB R0, RZ, R0 ;  /* 0x00000000ff00723e */ /* 0x000fc800000000ff */
[----:B------:R-:W-:-:S07]  /*26a0*/  PRMT R3, R0, 0x7610, R3 ;  /* 0x0000761000037816 */ /* 0x000fce0000000003 */
.L_x_21451:
[----:B------:R-:W-:Y:S05]  /*26b0*/  BSYNC B0 ;  /* 0x0000000000007941 */ /* 0x000fea0003800000 */
.L_x_21450:
        /* <DEDUP_REMOVED lines=25> */
.L_x_21457:
        /* <DEDUP_REMOVED lines=8> */
.L_x_21456:
[----:B------:R-:W-:-:S05]  /*28d0*/  FADD.FTZ R0, R0, R15 ;  /* 0x0000000f00007221 */ /* 0x000fca0000010000 */
[----:B------:R-:W-:-:S04]  /*28e0*/  F2FP.F16.F32.PACK_AB R0, RZ, R0 ;  /* 0x00000000ff00723e */ /* 0x000fc800000000ff */
[----:B------:R-:W-:-:S07]  /*28f0*/  PRMT R26, R0, 0x7610, R26 ;  /* 0x00007610001a7816 */ /* 0x000fce000000001a */
.L_x_21455:
[----:B------:R-:W-:Y:S05]  /*2900*/  BSYNC B0 ;  /* 0x0000000000007941 */ /* 0x000fea0003800000 */
.L_x_21454:
        /* <DEDUP_REMOVED lines=25> */
.L_x_21461:
        /* <DEDUP_REMOVED lines=8> */
.L_x_21460:
[----:B------:R-:W-:-:S05]  /*2b20*/  FADD.FTZ R0, R0, R13 ;  /* 0x0000000d00007221 */ /* 0x000fca0000010000 */
[----:B------:R-:W-:-:S04]  /*2b30*/  F2FP.F16.F32.PACK_AB R0, RZ, R0 ;  /* 0x00000000ff00723e */ /* 0x000fc800000000ff */
[----:B------:R-:W-:-:S07]  /*2b40*/  PRMT R12, R0, 0x7610, R12 ;  /* 0x00007610000c7816 */ /* 0x000fce000000000c */
.L_x_21459:
[----:B------:R-:W-:Y:S05]  /*2b50*/  BSYNC B0 ;  /* 0x0000000000007941 */ /* 0x000fea0003800000 */
.L_x_21458:
        /* <DEDUP_REMOVED lines=21> */
.L_x_21464:
[----:B------:R-:W-:-:S13]  /*2cb0*/  ISETP.GE.AND P0, PT, R6, R5, PT ;  /* 0x000000050600720c */ /* 0x000fda0003f06270 */
[----:B------:R-:W-:Y:S05]  /*2cc0*/  @P0 BRA `(.L_x_21466) ;  /* 0x0000000000300947 */ /* 0x000fea0003800000 */
[----:B-1----:R-:W1:Y:S01]  /*2cd0*/  LDC.64 R8, c[0x0][0x218] ;  /* 0x00008600ff087b82 */ /* 0x002e620000000a00 */
[----:B0-----:R-:W-:Y:S02]  /*2ce0*/  IMAD.IADD R7, R4, 0x1, R6 ;  /* 0x0000000104077824 */ /* 0x001fe400078e0206 */
[----:B------:R-:W-:Y:S02]  /*2cf0*/  VIADD R6, R6, 0x80 ;  /* 0x0000008006067836 */ /* 0x000fe40000000000 */
[----:B-1----:R-:W-:-:S05]  /*2d00*/  IMAD.WIDE.U32 R8, R7, 0x2, R8 ;  /* 0x0000000207087825 */ /* 0x002fca00078e0008 */
[----:B------:R1:W-:Y:S02]  /*2d10*/  STG.E.U16 desc[UR4][R8.64], R21 ;  /* 0x0000001508007986 */ /* 0x0003e4000c101504 */
.L_x_21465:
[----:B------:R-:W-:-:S13]  /*2d20*/  ISETP.GE.AND P0, PT, R6, R5, PT ;  /* 0x000000050600720c */ /* 0x000fda0003f06270 */
[----:B------:R-:W-:Y:S05]  /*2d30*/  @P0 BRA `(.L_x_21467) ;  /* 0x0000000000340947 */ /* 0x000fea0003800000 */
[----:B01----:R-:W0:Y:S01]  /*2d40*/  LDC.64 R8, c[0x0][0x218] ;  /* 0x00008600ff087b82 */ /* 0x003e220000000a00 */
[----:B------:R-:W-:Y:S02]  /*2d50*/  IMAD.IADD R7, R4, 0x1, R6 ;  /* 0x0000000104077824 */ /* 0x000fe400078e0206 */
[----:B------:R-:W-:Y:S02]  /*2d60*/  VIADD R6, R6, 0x80 ;  /* 0x0000008006067836 */ /* 0x000fe40000000000 */
[----:B0-----:R-:W-:-:S05]  /*2d70*/  IMAD.WIDE.U32 R8, R7, 0x2, R8 ;  /* 0x0000000207087825 */ /* 0x001fca00078e0008 */
[----:B------:R2:W-:Y:S02]  /*2d80*/  STG.E.U16 desc[UR4][R8.64], R25 ;  /* 0x0000001908007986 */ /* 0x0005e4000c101504 */
.L_x_21466:
        /* <DEDUP_REMOVED lines=8> */
.L_x_21467:
[----:B------:R-:W-:Y:S05]  /*2e10*/  BSYNC B1 ;  /* 0x0000000000017941 */ /* 0x000fea0003800000 */
.L_x_21463:
[----:B------:R-:W-:-:S13]  /*2e20*/  ISETP.GE.AND P0, PT, R6, R5, PT ;  /* 0x000000050600720c */ /* 0x000fda0003f06270 */
[----:B--2---:R-:W2:Y:S01]  /*2e30*/  @!P0 LDC.64 R2, c[0x0][0x218] ;  /* 0x00008600ff028b82 */ /* 0x004ea20000000a00 */
[----:B------:R-:W-:Y:S02]  /*2e40*/  @!P0 IMAD.IADD R7, R4, 0x1, R6 ;  /* 0x0000000104078824 */ /* 0x000fe400078e0206 */
[----:B------:R-:W-:Y:S02]  /*2e50*/  @!P0 VIADD R6, R6, 0x80 ;  /* 0x0000008006068836 */ /* 0x000fe40000000000 */
[----:B--2---:R-:W-:-:S05]  /*2e60*/  @!P0 IMAD.WIDE.U32 R2, R7, 0x2, R2 ;  /* 0x0000000207028825 */ /* 0x004fca00078e0002 */
[----:B------:R3:W-:Y:S02]  /*2e70*/  @!P0 STG.E.U16 desc[UR4][R2.64], R26 ;  /* 0x0000001a02008986 */ /* 0x0007e4000c101504 */
.L_x_21468:
[----:B------:R-:W-:Y:S05]  /*2e80*/  BSYNC B0 ;  /* 0x0000000000007941 */ /* 0x000fea0003800000 */
.L_x_21462:
        /* <DEDUP_REMOVED lines=8> */
.L_x_21469:
        /* <DEDUP_REMOVED lines=15> */
.L_x_32230:


//--------------------- .text._ZN2at6native29vectorized_elementwise_kernelILi8ENS0_13BinaryFunctorIN3c104HalfES4_S4_ZZZNS0_21nextafter_kernel_cudaERNS_18TensorIteratorBaseEENKUlvE_clEvENKUlvE2_clEvEUlS4_S4_E_EESt5arrayIPcLm3EEEEviT0_T1_ --------------------------
	.section	.text._ZN2at6native29vectorized_elementwise_kernelILi8ENS0_13BinaryFunctorIN3c104HalfES4_S4_ZZZNS0_21nextafter_kernel_cudaERNS_18TensorIteratorBaseEENKUlvE_clEvENKUlvE2_clEvEUlS4_S4_E_EESt5arrayIPcLm3EEEEviT0_T1_,"ax",@progbits
	.align	128
        .global         _ZN2at6native29vectorized_elementwise_kernelILi8ENS0_13BinaryFunctorIN3c104HalfES4_S4_ZZZNS0_21nextafter_kernel_cudaERNS_18TensorIteratorBaseEENKUlvE_clEvENKUlvE2_clEvEUlS4_S4_E_EESt5arrayIPcLm3EEEEviT0_T1_
        .type           _ZN2at6native29vectorized_elementwise_kernelILi8ENS0_13BinaryFunctorIN3c104HalfES4_S4_ZZZNS0_21nextafter_kernel_cudaERNS_18TensorIteratorBaseEENKUlvE_clEvENKUlvE2_clEvEUlS4_S4_E_EESt5arrayIPcLm3EEEEviT0_T1_,@function
        .size           _ZN2at6native29vectorized_elementwise_kernelILi8ENS0_13BinaryFunctorIN3c104HalfES4_S4_ZZZNS0_21nextafter_kernel_cudaERNS_18TensorIteratorBaseEENKUlvE_clEvENKUlvE2_clEvEUlS4_S4_E_EESt5arrayIPcLm3EEEEviT0_T1_,(.L_x_32231 - _ZN2at6native29vectorized_elementwise_kernelILi8ENS0_13BinaryFunctorIN3c104HalfES4_S4_ZZZNS0_21nextafter_kernel_cudaERNS_18TensorIteratorBaseEENKUlvE_clEvENKUlvE2_clEvEUlS4_S4_E_EESt5arrayIPcLm3EEEEviT0_T1_)
        .other          _ZN2at6native29vectorized_elementwise_kernelILi8ENS0_13BinaryFunctorIN3c104HalfES4_S4_ZZZNS0_21nextafter_kernel_cudaERNS_18TensorIteratorBaseEENKUlvE_clEvENKUlvE2_clEvEUlS4_S4_E_EESt5arrayIPcLm3EEEEviT0_T1_,@"STO_CUDA_ENTRY STV_DEFAULT"
_ZN2at6native29vectorized_elementwise_kernelILi8ENS0_13BinaryFunctorIN3c104HalfES4_S4_ZZZNS0_21nextafter_kernel_cudaERNS_18TensorIteratorBaseEENKUlvE_clEvENKUlvE2_clEvEUlS4_S4_E_EESt5arrayIPcLm3EEEEviT0_T1_:
.text._ZN2at6native29vectorized_elementwise_kernelILi8ENS0_13BinaryFunctorIN3c104HalfES4_S4_ZZZNS0_21nextafter_kernel_cudaERNS_18TensorIteratorBaseEENKUlvE_clEvENKUlvE2_clEvEUlS4_S4_E_EESt5arrayIPcLm3EEEEviT0_T1_:
        /* <DEDUP_REMOVED lines=13> */
[----:B--2---:R-:W-:Y:S02]  /*00d0*/  IMAD.WIDE R6, R4, 0x2, R6 ;  /* 0x0000000204067825 */ /* 0x004fe400078e0206 */
[----:B------:R-:W2:Y:S02]  /*00e0*/  LDG.E.128 R12, desc[UR4][R14.64] ;  /* 0x000000040e0c7981 */ /* 0x000ea4000c1e1d00 */
[----:B------:R-:W-:-:S05]  /*00f0*/  IMAD.WIDE.U32 R6, R0, 0x10, R6 ;  /* 0x0000001000067825 */ /* 0x000fca00078e0006 */
[----:B------:R-:W3:Y:S01]  /*0100*/  LDG.E.128 R8, desc[UR4][R6.64] ;  /* 0x0000000406087981 */ /* 0x000ee2000c1e1d00 */
[----:B------:R-:W-:Y:S01]  /*0110*/  BSSY B0, `(.L_x_21471) ;  /* 0x0000028000007945 */ /* 0x000fe20003800000 */
[----:B--2---:R-:W-:Y:S02]  /*0120*/  HADD2.F32 R2, -RZ, R12.H0_H0 ;  /* 0x2000000cff027230 */ /* 0x004fe40000004100 */
[----:B---3--:R-:W-:-:S03]  /*0130*/  HADD2.F32 R16, -RZ, R8.H0_H0 ;  /* 0x20000008ff107230 */ /* 0x008fc60000004100 */
[----:B------:R-:W-:Y:S02]  /*0140*/  FSETP.NEU.FTZ.AND P0, PT, R2, R2, PT ;  /* 0x000000020200720b */ /* 0x000fe40003f1d000 */
[----:B------:R-:W-:-:S04]  /*0150*/  FSETP.NEU.FTZ.AND P1, PT, R16, R16, PT ;  /* 0x000000101000720b */ /* 0x000fc80003f3d000 */
[----:B------:R-:W-:Y:S02]  /*0160*/  PLOP3.LUT P0, PT, P0, P1, PT, 0xa8, 0x0 ;  /* 0x000000000000781c */ /* 0x000fe40000703570 */
[C---:B------:R-:W-:Y:S02]  /*0170*/  PRMT R2, R13.reuse, 0x7610, R2 ;  /* 0x000076100d027816 */ /* 0x040fe40000000002 */
[----:B------:R-:W-:Y:S02]  /*0180*/  PRMT R5, R13, 0x7632, R5 ;  /* 0x000076320d057816 */ /* 0x000fe40000000005 */
[----:B------:R-:W-:Y:S02]  /*0190*/  PRMT R3, R12, 0x7610, R3 ;  /* 0x000076100c037816 */ /* 0x000fe40000000003 */
[C---:B------:R-:W-:Y:S02]  /*01a0*/  PRMT R13, R14.reuse, 0x7610, R13 ;  /* 0x000076100e0d7816 */ /* 0x040fe4000000000d */
[----:B------:R-:W-:-:S02]  /*01b0*/  PRMT R6, R14, 0x7632, R6 ;  /* 0x000076320e067816 */ /* 0x000fc40000000006 */
[----:B------:R-:W-:Y:S02]  /*01c0*/  PRMT R12, R12, 0x7632, R12 ;  /* 0x000076320c0c7816 */ /* 0x000fe4000000000c */
[C---:B------:R-:W-:Y:S02]  /*01d0*/  PRMT R14, R15.reuse, 0x7610, R14 ;  /* 0x000076100f0e7816 */ /* 0x040fe4000000000e */
[----:B------:R-:W-:Y:S01]  /*01e0*/  PRMT R7, R15, 0x7632, R7 ;  /* 0x000076320f077816 */ /* 0x000fe20000000007 */
[----:B------:R-:W-:Y:S06]  /*01f0*/  @P0 BRA `(.L_x_21472) ;  /* 0x0000000000580947 */ /* 0x000fec0003800000 */
        /* <DEDUP_REMOVED lines=14> */
.L_x_21474:
        /* <DEDUP_REMOVED lines=8> */
.L_x_21472:
[----:B------:R-:W-:-:S05]  /*0360*/  HADD2.F32 R3, -RZ, R3.H0_H0 ;  /* 0x20000003ff037230 */ /* 0x000fca0000004100 */
[----:B------:R-:W-:-:S05]  /*0370*/  FADD.FTZ R3, R16, R3 ;  /* 0x0000000310037221 */ /* 0x000fca0000010000 */
[----:B------:R-:W-:-:S07]  /*0380*/  F2FP.F16.F32.PACK_AB R3, RZ, R3 ;  /* 0x00000003ff03723e */ /* 0x000fce00000000ff */
.L_x_21473:
[----:B------:R-:W-:Y:S05]  /*0390*/  BSYNC B0 ;  /* 0x0000000000007941 */ /* 0x000fea0003800000 */
.L_x_21471:
        /* <DEDUP_REMOVED lines=23> */
.L_x_21478:
        /* <DEDUP_REMOVED lines=8> */
.L_x_21476:
[----:B------:R-:W-:-:S05]  /*0590*/  FADD.FTZ R15, R15, R16 ;  /* 0x000000100f0f7221 */ /* 0x000fca0000010000 */
[----:B------:R-:W-:-:S04]  /*05a0*/  F2FP.F16.F32.PACK_AB R15, RZ, R15 ;  /* 0x0000000fff0f723e */ /* 0x000fc800000000ff */
[----:B------:R-:W-:-:S07]  /*05b0*/  PRMT R12, R15, 0x7610, R12 ;  /* 0x000076100f0c7816 */ /* 0x000fce000000000c */
.L_x_21477:
[----:B------:R-:W-:Y:S05]  /*05c0*/  BSYNC B0 ;  /* 0x0000000000007941 */ /* 0x000fea0003800000 */
.L_x_21475:
        /* <DEDUP_REMOVED lines=21> */
.L_x_21482:
        /* <DEDUP_REMOVED lines=8> */
.L_x_21480:
[----:B------:R-:W-:-:S05]  /*07a0*/  FADD.FTZ R8, R8, R15 ;  /* 0x0000000f08087221 */ /* 0x000fca0000010000 */
[----:B------:R-:W-:-:S04]  /*07b0*/  F2FP.F16.F32.PACK_AB R8, RZ, R8 ;  /* 0x00000008ff08723e */ /* 0x000fc800000000ff */
[----:B------:R-:W-:-:S07]  /*07c0*/  PRMT R2, R8, 0x7610, R2 ;  /* 0x0000761008027816 */ /* 0x000fce0000000002 */
.L_x_21481:
[----:B------:R-:W-:Y:S05]  /*07d0*/  BSYNC B0 ;  /* 0x0000000000007941 */ /* 0x000fea0003800000 */
.L_x_21479:
        /* <DEDUP_REMOVED lines=22> */
.L_x_21486:
        /* <DEDUP_REMOVED lines=8> */
.L_x_21484:
[----:B------:R-:W-:-:S05]  /*09c0*/  FADD.FTZ R8, R8, R15 ;  /* 0x0000000f08087221 */ /* 0x000fca0000010000 */
[----:B------:R-:W-:-:S04]  /*09d0*/  F2FP.F16.F32.PACK_AB R8, RZ, R8 ;  /* 0x00000008ff08723e */ /* 0x000fc800000000ff */
[----:B------:R-:W-:-:S07]  /*09e0*/  PRMT R5, R8, 0x7610, R5 ;  /* 0x0000761008057816 */ /* 0x000fce0000000005 */
.L_x_21485:
[----:B------:R-:W-:Y:S05]  /*09f0*/  BSYNC B0 ;  /* 0x0000000000007941 */ /* 0x000fea0003800000 */
.L_x_21483:
        /* <DEDUP_REMOVED lines=22> */
.L_x_21490:
        /* <DEDUP_REMOVED lines=8> */
.L_x_21488:
[----:B------:R-:W-:-:S05]  /*0be0*/  FADD.FTZ R8, R8, R9 ;  /* 0x0000000908087221 */ /* 0x000fca0000010000 */
[----:B------:R-:W-:-:S04]  /*0bf0*/  F2FP.F16.F32.PACK_AB R8, RZ, R8 ;  /* 0x00000008ff08723e */ /* 0x000fc800000000ff */
[----:B------:R-:W-:-:S07]  /*0c00*/  PRMT R13, R8, 0x7610, R13 ;  /* 0x00007610080d7816 */ /* 0x000fce000000000d */
.L_x_21489:
[----:B------:R-:W-:Y:S05]  /*0c10*/  BSYNC B0 ;  /* 0x0000000000007941 */ /* 0x000fea0003800000 */
.L_x_21487:
        /* <DEDUP_REMOVED lines=22> */
.L_x_21494:
        /* <DEDUP_REMOVED lines=8> */
.L_x_21492:
[----:B------:R-:W-:-:S05]  /*0e00*/  FADD.FTZ R8, R8, R9 ;  /* 0x0000000908087221 */ /* 0x000fca0000010000 */
[----:B------:R-:W-:-:S04]  /*0e10*/  F2FP.F16.F32.PACK_AB R8, RZ, R8 ;  /* 0x00000008ff08723e */ /* 0x000fc800000000ff */
[----:B------:R-:W-:-:S07]  /*0e20*/  PRMT R6, R8, 0x7610, R6 ;  /* 0x0000761008067816 */ /* 0x000fce0000000006 */
.L_x_21493:
[----:B------:R-:W-:Y:S05]  /*0e30*/  BSYNC B0 ;  /* 0x0000000000007941 */ /* 0x000fea0003800000 */
.L_x_21491:
        /* <DEDUP_REMOVED lines=22> */
.L_x_21498:
        /* <DEDUP_REMOVED lines=8> */
.L_x_21496:
[----:B------:R-:W-:-:S05]  /*1020*/  FADD.FTZ R8, R8, R9 ;  /* 0x0000000908087221 */ /* 0x000fca0000010000 */
[----:B------:R-:W-:-:S04]  /*1030*/  F2FP.F16.F32.PACK_AB R8, RZ, R8 ;  /* 0x00000008ff08723e */ /* 0x000fc800000000ff */
[----:B------:R-:W-:-:S07]  /*1040*/  PRMT R14, R8, 0x7610, R14 ;  /* 0x00007610080e7816 */ /* 0x000fce000000000e */
.L_x_21497:
[----:B------:R-:W-:Y:S05]  /*1050*/  BSYNC B0 ;  /* 0x0000000000007941 */ /* 0x000fea0003800000 */
.L_x_21495:
        /* <DEDUP_REMOVED lines=22> */
.L_x_21502:
        /* <DEDUP_REMOVED lines=8> */
.L_x_21500:
[----:B------:R-:W-:-:S05]  /*1240*/  FADD.FTZ R8, R8, R9 ;  /* 0x0000000908087221 */ /* 0x000fca0000010000 */
[----:B------:R-:W-:-:S04]  /*1250*/  F2FP.F16.F32.PACK_AB R8, RZ, R8 ;  /* 0x00000008ff08723e */ /* 0x000fc800000000ff */
[----:B------:R-:W-:-:S07]  /*1260*/  PRMT R7, R8, 0x7610, R7 ;  /* 0x0000761008077816 */ /* 0x000fce0000000007 */
.L_x_21501:
[----:B------:R-:W-:Y:S05]  /*1270*/  BSYNC B0 ;  /* 0x0000000000007941 */ /* 0x000fea0003800000 */
.L_x_21499:
[----:B------:R-:W0:Y:S01]  /*1280*/  LDC.64 R8, c[0x0][0x218] ;  /* 0x00008600ff087b82 */ /* 0x000e220000000a00 */
[----:B------:R-:W-:Y:S02]  /*1290*/  PRMT R7, R14, 0x5410, R7 ;  /* 0x000054100e077816 */ /* 0x000fe40000000007 */
[----:B------:R-:W-:Y:S02]  /*12a0*/  PRMT R6, R13, 0x5410, R6 ;  /* 0x000054100d067816 */ /* 0x000fe40000000006 */
[----:B------:R-:W-:Y:S01]  /*12b0*/  PRMT R5, R2, 0x5410, R5 ;  /* 0x0000541002057816 */ /* 0x000fe20000000005 */
[----:B0-----:R-:W-:Y:S01]  /*12c0*/  IMAD.WIDE.U32 R8, R4, 0x2, R8 ;  /* 0x0000000204087825 */ /* 0x001fe200078e0008 */
[----:B------:R-:W-:-:S03]  /*12d0*/  PRMT R4, R3, 0x5410, R12 ;  /* 0x0000541003047816 */ /* 0x000fc6000000000c */
[----:B------:R-:W-:-:S05]  /*12e0*/  IMAD.WIDE R8, R0, 0x10, R8 ;  /* 0x0000001000087825 */ /* 0x000fca00078e0208 */
[----:B------:R-:W-:Y:S01]  /*12f0*/  STG.E.128 desc[UR4][R8.64], R4 ;  /* 0x0000000408007986 */ /* 0x000fe2000c101d04 */
[----:B------:R-:W-:Y:S05]  /*1300*/  EXIT ;  /* 0x000000000000794d */ /* 0x000fea0003800000 */
.L_x_21470:
        /* <DEDUP_REMOVED lines=112> */
.L_x_21506:
        /* <DEDUP_REMOVED lines=8> */
.L_x_21505:
[----:B------:R-:W-:-:S05]  /*1a90*/  FADD.FTZ R14, R14, R15 ;  /* 0x0000000f0e0e7221 */ /* 0x000fca0000010000 */
[----:B------:R-:W-:-:S04]  /*1aa0*/  F2FP.F16.F32.PACK_AB R14, RZ, R14 ;  /* 0x0000000eff0e723e */ /* 0x000fc800000000ff */
[----:B------:R-:W-:-:S07]  /*1ab0*/  PRMT R7, R14, 0x7610, R7 ;  /* 0x000076100e077816 */ /* 0x000fce0000000007 */
.L_x_21504:
[----:B------:R-:W-:Y:S05]  /*1ac0*/  BSYNC B0 ;  /* 0x0000000000007941 */ /* 0x000fea0003800000 */
.L_x_21503:
        /* <DEDUP_REMOVED lines=25> */
.L_x_21510:
        /* <DEDUP_REMOVED lines=8> */
.L_x_21509:
[----:B------:R-:W-:-:S05]  /*1ce0*/  FADD.FTZ R14, R14, R15 ;  /* 0x0000000f0e0e7221 */ /* 0x000fca0000010000 */
[----:B------:R-:W-:-:S04]  /*1cf0*/  F2FP.F16.F32.PACK_AB R14, RZ, R14 ;  /* 0x0000000eff0e723e */ /* 0x000fc800000000ff */
[----:B------:R-:W-:-:S07]  /*1d00*/  PRMT R9, R14, 0x7610, R9 ;  /* 0x000076100e097816 */ /* 0x000fce0000000009 */
.L_x_21508:
[----:B------:R-:W-:Y:S05]  /*1d10*/  BSYNC B0 ;  /* 0x0000000000007941 */ /* 0x000fea0003800000 */
.L_x_21507:
        /* <DEDUP_REMOVED lines=25> */
.L_x_21514:
        /* <DEDUP_REMOVED lines=8> */
.L_x_21513:
[----:B------:R-:W-:-:S05]  /*1f30*/  FADD.FTZ R10, R10, R15 ;  /* 0x0000000f0a0a7221 */ /* 0x000fca0000010000 */
[----:B------:R-:W-:-:S04]  /*1f40*/  F2FP.F16.F32.PACK_AB R10, RZ, R10 ;  /* 0x0000000aff0a723e */ /* 0x000fc800000000ff */
[----:B------:R-:W-:-:S07]  /*1f50*/  PRMT R11, R10, 0x7610, R11 ;  /* 0x000076100a0b7816 */ /* 0x000fce000000000b */
.L_x_21512:
[----:B------:R-:W-:Y:S05]  /*1f60*/  BSYNC B0 ;  /* 0x0000000000007941 */ /* 0x000fea0003800000 */
.L_x_21511:
        /* <DEDUP_REMOVED lines=25> */
.L_x_21518:
        /* <DEDUP_REMOVED lines=8> */
.L_x_21517:
[----:B------:R-:W-:-:S05]  /*2180*/  FADD.FTZ R10, R10, R15 ;  /* 0x0000000f0a0a7221 */ /* 0x000fca0000010000 */
[----:B------:R-:W-:-:S04]  /*2190*/  F2FP.F16.F32.PACK_AB R10, RZ, R10 ;  /* 0x0000000aff0a723e */ /* 0x000fc800000000ff */
[----:B------:R-:W-:-:S07]  /*21a0*/  PRMT R21, R10, 0x7610, R21 ;  /* 0x000076100a157816 */ /* 0x000fce0000000015 */
.L_x_21516:
[----:B------:R-:W-:Y:S05]  /*21b0*/  BSYNC B0 ;  /* 0x0000000000007941 */ /* 0x000fea0003800000 */
.L_x_21515:
        /* <DEDUP_REMOVED lines=25> */
.L_x_21522:
        /* <DEDUP_REMOVED lines=8> */
.L_x_21521:
[----:B------:R-:W-:-:S05]  /*23d0*/  FADD.FTZ R10, R10, R15 ;  /* 0x0000000f0a0a7221 */ /* 0x000fca0000010000 */
[----:B------:R-:W-:-:S04]  /*23e0*/  F2FP.F16.F32.PACK_AB R10, RZ, R10 ;  /* 0x0000000aff0a723e */ /* 0x000fc800000000ff */
[----:B------:R-:W-:-:S07]  /*23f0*/  PRMT R25, R10, 0x7610, R25 ;  /* 0x000076100a197816 */ /* 0x000fce0000000019 */
.L_x_21520:
[----:B------:R-:W-:Y:S05]  /*2400*/  BSYNC B0 ;  /* 0x0000000000007941 */ /* 0x000fea0003800000 */
.L_x_21519:
        /* <DEDUP_REMOVED lines=25> */
.L_x_21526:
        /* <DEDUP_REMOVED lines=8> */
.L_x_21525:
[----:B------:R-:W-:-:S05]  /*2620*/  FADD.FTZ R0, R0, R15 ;  /* 0x0000000f00007221 */ /* 0x000fca0000010000 */
[----:B------:R-:W-:-:S04]  /*2630*/  F2FP.F16.F32.PACK_AB R0, RZ, R0 ;  /* 0x00000000ff00723e */ /* 0x000fc800000000ff */
[----:B------:R-:W-:-:S07]  /*2640*/  PRMT R3, R0, 0x7610, R3 ;  /* 0x0000761000037816 */ /* 0x000fce0000000003 */
.L_x_21524:
[----:B------:R-:W-:Y:S05]  /*2650*/  BSYNC B0 ;  /* 0x0000000000007941 */ /* 0x000fea0003800000 */
.L_x_21523:
        /* <DEDUP_REMOVED lines=25> */
.L_x_21530:
        /* <DEDUP_REMOVED lines=8> */
.L_x_21529:
[----:B------:R-:W-:-:S05]  /*2870*/  FADD.FTZ R0, R0, R15 ;  /* 0x0000000f00007221 */ /* 0x000fca0000010000 */
[----:B------:R-:W-:-:S04]  /*2880*/  F2FP.F16.F32.PACK_AB R0, RZ, R0 ;  /* 0x00000000ff00723e */ /* 0x000fc800000000ff */
[----:B------:R-:W-:-:S07]  /*2890*/  PRMT R26, R0, 0x7610, R26 ;  /* 0x00007610001a7816 */ /* 0x000fce000000001a */
.L_x_21528:
[----:B------:R-:W-:Y:S05]  /*28a0*/  BSYNC B0 ;  /* 0x0000000000007941 */ /* 0x000fea0003800000 */
.L_x_21527:
        /* <DEDUP_REMOVED lines=25> */
.L_x_21534:
        /* <DEDUP_REMOVED lines=8> */
.L_x_21533:
[----:B------:R-:W-:-:S05]  /*2ac0*/  FADD.FTZ R0, R0, R13 ;  /* 0x0000000d00007221 */ /* 0x000fca0000010000 */
[----:B------:R-:W-:-:S04]  /*2ad0*/  F2FP.F16.F32.PACK_AB R0, RZ, R0 ;  /* 0x00000000ff00723e */ /* 0x000fc800000000ff */
[----:B------:R-:W-:-:S07]  /*2ae0*/  PRMT R12, R0, 0x7610, R12 ;  /* 0x00007610000c7816 */ /* 0x000fce000000000c */
.L_x_21532:
[----:B------:R-:W-:Y:S05]  /*2af0*/  BSYNC B0 ;  /* 0x0000000000007941 */ /* 0x000fea0003800000 */
.L_x_21531:
        /* <DEDUP_REMOVED lines=21> */
.L_x_21537:
[----:B------:R-:W-:-:S13]  /*2c50*/  ISETP.GE.AND P0, PT, R6, R5, PT ;  /* 0x000000050600720c */ /* 0x000fda0003f06270 */
[----:B------:R-:W-:Y:S05]  /*2c60*/  @P0 BRA `(.L_x_21539) ;  /* 0x0000000000300947 */ /* 0x000fea0003800000 */
[----:B-1----:R-:W1:Y:S01]  /*2c70*/  LDC.64 R8, c[0x0][0x218] ;  /* 0x00008600ff087b82 */ /* 0x002e620000000a00 */
[----:B0-----:R-:W-:Y:S02]  /*2c80*/  IMAD.IADD R7, R4, 0x1, R6 ;  /* 0x0000000104077824 */ /* 0x001fe400078e0206 */
[----:B------:R-:W-:Y:S02]  /*2c90*/  VIADD R6, R6, 0x80 ;  /* 0x0000008006067836 */ /* 0x000fe40000000000 */
[----:B-1----:R-:W-:-:S05]  /*2ca0*/  IMAD.WIDE.U32 R8, R7, 0x2, R8 ;  /* 0x0000000207087825 */ /* 0x002fca00078e0008 */
[----:B------:R1:W-:Y:S02]  /*2cb0*/  STG.E.U16 desc[UR4][R8.64], R21 ;  /* 0x0000001508007986 */ /* 0x0003e4000c101504 */
.L_x_21538:
[----:B------:R-:W-:-:S13]  /*2cc0*/  ISETP.GE.AND P0, PT, R6, R5, PT ;  /* 0x000000050600720c */ /* 0x000fda0003f06270 */
[----:B------:R-:W-:Y:S05]  /*2cd0*/  @P0 BRA `(.L_x_21540) ;  /* 0x0000000000340947 */ /* 0x000fea0003800000 */
[----:B01----:R-:W0:Y:S01]  /*2ce0*/  LDC.64 R8, c[0x0][0x218] ;  /* 0x00008600ff087b82 */ /* 0x003e220000000a00 */
[----:B------:R-:W-:Y:S02]  /*2cf0*/  IMAD.IADD R7, R4, 0x1, R6 ;  /* 0x0000000104077824 */ /* 0x000fe400078e0206 */
[----:B------:R-:W-:Y:S02]  /*2d00*/  VIADD R6, R6, 0x80 ;  /* 0x0000008006067836 */ /* 0x000fe40000000000 */
[----:B0-----:R-:W-:-:S05]  /*2d10*/  IMAD.WIDE.U32 R8, R7, 0x2, R8 ;  /* 0x0000000207087825 */ /* 0x001fca00078e0008 */
[----:B------:R2:W-:Y:S02]  /*2d20*/  STG.E.U16 desc[UR4][R8.64], R25 ;  /* 0x0000001908007986 */ /* 0x0005e4000c101504 */
.L_x_21539:
        /* <DEDUP_REMOVED lines=8> */
.L_x_21540:
[----:B------:R-:W-:Y:S05]  /*2db0*/  BSYNC B1 ;  /* 0x0000000000017941 */ /* 0x000fea0003800000 */
.L_x_21536:
[----:B------:R-:W-:-:S13]  /*2dc0*/  ISETP.GE.AND P0, PT, R6, R5, PT ;  /* 0x000000050600720c */ /* 0x000fda0003f06270 */
[----:B--2---:R-:W2:Y:S01]  /*2dd0*/  @!P0 LDC.64 R2, c[0x0][0x218] ;  /* 0x00008600ff028b82 */ /* 0x004ea20000000a00 */
[----:B------:R-:W-:Y:S02]  /*2de0*/  @!P0 IMAD.IADD R7, R4, 0x1, R6 ;  /* 0x0000000104078824 */ /* 0x000fe400078e0206 */
[----:B------:R-:W-:Y:S02]  /*2df0*/  @!P0 VIADD R6, R6, 0x80 ;  /* 0x0000008006068836 */ /* 0x000fe40000000000 */
[----:B--2---:R-:W-:-:S05]  /*2e00*/  @!P0 IMAD.WIDE.U32 R2, R7, 0x2, R2 ;  /* 0x0000000207028825 */ /* 0x004fca00078e0002 */
[----:B------:R3:W-:Y:S02]  /*2e10*/  @!P0 STG.E.U16 desc[UR4][R2.64], R26 ;  /* 0x0000001a02008986 */ /* 0x0007e4000c101504 */
.L_x_21541:
[----:B------:R-:W-:Y:S05]  /*2e20*/  BSYNC B0 ;  /* 0x0000000000007941 */ /* 0x000fea0003800000 */
.L_x_21535:
        /* <DEDUP_REMOVED lines=8> */
.L_x_21542:
        /* <DEDUP_REMOVED lines=13> */
.L_x_32231:


//--------------------- .text._ZN2at6native18elementwise_kernelILi128ELi4EZNS0_15gpu_kernel_implINS0_13BUnaryFunctorIN3c104HalfES5_S5_ZZZNS0_21nextafter_kernel_cudaERNS_18TensorIteratorBaseEENKUlvE_clEvENKUlvE2_clEvEUlS5_S5_E_EEEEvS7_RKT_EUliE_EEviT1_ --------------------------
	.section	.text._ZN2at6native18elementwise_kernelILi128ELi4EZNS0_15gpu_kernel_implINS0_13BUnaryFunctorIN3c104HalfES5_S5_ZZZNS0_21nextafter_kernel_cudaERNS_18TensorIteratorBaseEENKUlvE_clEvENKUlvE2_clEvEUlS5_S5_E_EEEEvS7_RKT_EUliE_EEviT1_,"ax",@progbits
	.align	128
        .global         _ZN2at6native18elementwise_kernelILi128ELi4EZNS0_15gpu_kernel_implINS0_13BUnaryFunctorIN3c104HalfES5_S5_ZZZNS0_21nextafter_kernel_cudaERNS_18TensorIteratorBaseEENKUlvE_clEvENKUlvE2_clEvEUlS5_S5_E_EEEEvS7_RKT_EUliE_EEviT1_
        .type           _ZN2at6native18elementwise_kernelILi128ELi4EZNS0_15gpu_kernel_implINS0_13BUnaryFunctorIN3c104HalfES5_S5_ZZZNS0_21nextafter_kernel_cudaERNS_18TensorIteratorBaseEENKUlvE_clEvENKUlvE2_clEvEUlS5_S5_E_EEEEvS7_RKT_EUliE_EEviT1_,@function
        .size           _ZN2at6native18elementwise_kernelILi128ELi4EZNS0_15gpu_kernel_implINS0_13BUnaryFunctorIN3c104HalfES5_S5_ZZZNS0_21nextafter_kernel_cudaERNS_18TensorIteratorBaseEENKUlvE_clEvENKUlvE2_clEvEUlS5_S5_E_EEEEvS7_RKT_EUliE_EEviT1_,(.L_x_32232 - _ZN2at6native18elementwise_kernelILi128ELi4EZNS0_15gpu_kernel_implINS0_13BUnaryFunctorIN3c104HalfES5_S5_ZZZNS0_21nextafter_kernel_cudaERNS_18TensorIteratorBaseEENKUlvE_clEvENKUlvE2_clEvEUlS5_S5_E_EEEEvS7_RKT_EUliE_EEviT1_)
        .other          _ZN2at6native18elementwise_kernelILi128ELi4EZNS0_15gpu_kernel_implINS0_13BUnaryFunctorIN3c104HalfES5_S5_ZZZNS0_21nextafter_kernel_cudaERNS_18TensorIteratorBaseEENKUlvE_clEvENKUlvE2_clEvEUlS5_S5_E_EEEEvS7_RKT_EUliE_EEviT1_,@"STO_CUDA_ENTRY STV_DEFAULT"
_ZN2at6native18elementwise_kernelILi128ELi4EZNS0_15gpu_kernel_implINS0_13BUnaryFunctorIN3c104HalfES5_S5_ZZZNS0_21nextafter_kernel_cudaERNS_18TensorIteratorBaseEENKUlvE_clEvENKUlvE2_clEvEUlS5_S5_E_EEEEvS7_RKT_EUliE_EEviT1_:
.text._ZN2at6native18elementwise_kernelILi128ELi4EZNS0_15gpu_kernel_implINS0_13BUnaryFunctorIN3c104HalfES5_S5_ZZZNS0_21nextafter_kernel_cudaERNS_18TensorIteratorBaseEENKUlvE_clEvENKUlvE2_clEvEUlS5_S5_E_EEEEvS7_RKT_EUliE_EEviT1_:
        /* <DEDUP_REMOVED lines=313> */
.L_x_21545:
        /* <DEDUP_REMOVED lines=22> */
.L_x_21549:
[----:B------:R-:W2:Y:S02]  /*14f0*/  LDG.E.U8 R2, desc[UR36][R2.64] ;  /* 0x0000002402027981 */ /* 0x000ea4000c1e1100 */
[----:B--2---:R-:W-:-:S04]  /*1500*/  I2FP.F32.U32 R0, R2 ;  /* 0x0000000200007245 */ /* 0x004fc80000201000 */
[----:B------:R-:W-:Y:S01]  /*1510*/  F2FP.F16.F32.PACK_AB R0, RZ, R0 ;  /* 0x00000000ff00723e */ /* 0x000fe200000000ff */
[----:B------:R-:W-:Y:S06]  /*1520*/  BRA `(.L_x_21551) ;  /* 0x0000000c00887947 */ /* 0x000fec0003800000 */
.L_x_21548:
        /* <DEDUP_REMOVED lines=10> */
.L_x_21553:
[----:B------:R-:W2:Y:S02]  /*15d0*/  LDG.E R2, desc[UR36][R2.64] ;  /* 0x0000002402027981 */ /* 0x000ea4000c1e1900 */
[----:B--2---:R-:W-:-:S04]  /*15e0*/  I2FP.F32.S32 R0, R2 ;  /* 0x0000000200007245 */ /* 0x004fc80000201400 */
[----:B------:R-:W-:Y:S01]  /*15f0*/  F2FP.F16.F32.PACK_AB R0, RZ, R0 ;  /* 0x00000000ff00723e */ /* 0x000fe200000000ff */
[----:B------:R-:W-:Y:S06]  /*1600*/  BRA `(.L_x_21551) ;  /* 0x0000000c00507947 */ /* 0x000fec0003800000 */
.L_x_21552:
[----:B------:R-:W2:Y:S02]  /*1610*/  LDG.E.U16 R2, desc[UR36][R2.64] ;  /* 0x0000002402027981 */ /* 0x000ea4000c1e1500 */
[----:B--2---:R-:W0:Y:S02]  /*1620*/  I2F.S16 R0, R2 ;  /* 0x0000000200007306 */ /* 0x004e240000101400 */
[----:B0-----:R-:W-:Y:S01]  /*1630*/  F2FP.F16.F32.PACK_AB R0, RZ, R0 ;  /* 0x00000000ff00723e */ /* 0x001fe200000000ff */
[----:B------:R-:W-:Y:S06]  /*1640*/  BRA `(.L_x_21551) ;  /* 0x0000000c00407947 */ /* 0x000fec0003800000 */
.L_x_21547:
        /* <DEDUP_REMOVED lines=9> */
.L_x_21555:
[----:B------:R0:W5:Y:S01]  /*16e0*/  LDG.E.U16 R0, desc[UR36][R2.64] ;  /* 0x0000002402007981 */ /* 0x000162000c1e1500 */
[----:B------:R-:W-:Y:S05]  /*16f0*/  BRA `(.L_x_21551) ;  /* 0x0000000c00147947 */ /* 0x000fea0003800000 */
.L_x_21554:
        /* <DEDUP_REMOVED lines=9> */
.L_x_21557:
[----:B------:R1:W5:Y:S01]  /*1790*/  LDG.E.U16 R0, desc[UR36][R2.64] ;  /* 0x0000002402007981 */ /* 0x000362000c1e1500 */
[----:B------:R-:W-:Y:S05]  /*17a0*/  BRA `(.L_x_21551) ;  /* 0x0000000800e87947 */ /* 0x000fea0003800000 */
.L_x_21556:
        /* <DEDUP_REMOVED lines=8> */
.L_x_21546:
        /* <DEDUP_REMOVED lines=13> */
.L_x_21560:
        /* <DEDUP_REMOVED lines=8> */
.L_x_21559:
        /* <DEDUP_REMOVED lines=28> */
.L_x_21562:
        /* <DEDUP_REMOVED lines=15> */
.L_x_21561:
[----:B------:R-:W2:Y:S02]  /*1c30*/  LDG.E.U16 R0, desc[UR36][R2.64] ;  /* 0x0000002402007981 */ /* 0x000ea4000c1e1500 */
[----:B--2---:R-:W-:-:S05]  /*1c40*/  IMAD.U32 R0, R0, 0x10000, RZ ;  /* 0x0001000000007824 */ /* 0x004fca00078e00ff */
[----:B------:R-:W-:Y:S01]  /*1c50*/  F2FP.F16.F32.PACK_AB R0, RZ, R0 ;  /* 0x00000000ff00723e */ /* 0x000fe200000000ff */
[----:B------:R-:W-:Y:S06]  /*1c60*/  BRA `(.L_x_21551) ;  /* 0x0000000400b87947 */ /* 0x000fec0003800000 */
.L_x_21558:
        /* <DEDUP_REMOVED lines=12> */
.L_x_21565:
        /* <DEDUP_REMOVED lines=21> */
.L_x_21569:
[----:B------:R-:W-:Y:S05]  /*1e80*/  BSYNC B1 ;  /* 0x0000000000017941 */ /* 0x000fea0003800000 */
.L_x_21568:
[----:B------:R-:W-:Y:S01]  /*1e90*/  LEA R3, R0, 0x3b800000, 0x17 ;  /* 0x3b80000000037811 */ /* 0x000fe200078eb8ff */
[----:B------:R-:W-:-:S05]  /*1ea0*/  IMAD.SHL.U32 R0, R2, 0x100000, RZ ;  /* 0x0010000002007824 */ /* 0x000fca00078e00ff */
[----:B------:R-:W-:-:S07]  /*1eb0*/  LOP3.LUT R0, R3, R0, R4, 0xfe, !PT ;  /* 0x0000000003007212 */ /* 0x000fce00078efe04 */
.L_x_21567:
[----:B------:R-:W-:Y:S05]  /*1ec0*/  BSYNC B0 ;  /* 0x0000000000007941 */ /* 0x000fea0003800000 */
.L_x_21566:
[----:B------:R-:W-:Y:S01]  /*1ed0*/  F2FP.F16.F32.PACK_AB R0, RZ, R0 ;  /* 0x00000000ff00723e */ /* 0x000fe200000000ff */
[----:B------:R-:W-:Y:S06]  /*1ee0*/  BRA `(.L_x_21551) ;  /* 0x0000000400187947 */ /* 0x000fec0003800000 */
.L_x_21564:
        /* <DEDUP_REMOVED lines=21> */
.L_x_21573:
[----:B------:R-:W-:Y:S05]  /*2040*/  BSYNC B1 ;  /* 0x0000000000017941 */ /* 0x000fea0003800000 */
.L_x_21572:
[----:B------:R-:W-:Y:S01]  /*2050*/  LEA R3, R0, 0x37800000, 0x17 ;  /* 0x3780000000037811 */ /* 0x000fe200078eb8ff */
[----:B------:R-:W-:-:S05]  /*2060*/  IMAD.SHL.U32 R0, R2, 0x200000, RZ ;  /* 0x0020000002007824 */ /* 0x000fca00078e00ff */
[----:B------:R-:W-:-:S07]  /*2070*/  LOP3.LUT R0, R3, R0, R4, 0xfe, !PT ;  /* 0x0000000003007212 */ /* 0x000fce00078efe04 */
.L_x_21571:
[----:B------:R-:W-:Y:S05]  /*2080*/  BSYNC B0 ;  /* 0x0000000000007941 */ /* 0x000fea0003800000 */
.L_x_21570:
[----:B------:R-:W-:Y:S01]  /*2090*/  F2FP.F16.F32.PACK_AB R0, RZ, R0 ;  /* 0x00000000ff00723e */ /* 0x000fe200000000ff */
[----:B------:R-:W-:Y:S06]  /*20a0*/  BRA `(.L_x_21551) ;  /* 0x0000000000a87947 */ /* 0x000fec0003800000 */
.L_x_21563:
        /* <DEDUP_REMOVED lines=14> */
.L_x_21577:
[----:B------:R-:W-:Y:S05]  /*2190*/  BSYNC B0 ;  /* 0x0000000000007941 */ /* 0x000fea0003800000 */
.L_x_21576:
[----:B------:R-:W-:Y:S01]  /*21a0*/  F2FP.F16.F32.PACK_AB R0, RZ, R0 ;  /* 0x00000000ff00723e */ /* 0x000fe200000000ff */
[----:B------:R-:W-:Y:S06]  /*21b0*/  BRA `(.L_x_21551) ;  /* 0x0000000000647947 */ /* 0x000fec0003800000 */
.L_x_21550:
        /* <DEDUP_REMOVED lines=16> */
.L_x_21578:
[----:B------:R-:W-:Y:S01]  /*22c0*/  PRMT R0, RZ, 0x7610, R0 ;  /* 0x00007610ff007816 */ /* 0x000fe20000000000 */
[----:B------:R-:W-:Y:S06]  /*22d0*/  BRA `(.L_x_21551) ;  /* 0x00000000001c7947 */ /* 0x000fec0003800000 */
.L_x_21575:
[----:B------:R-:W2:Y:S02]  /*22e0*/  LDG.E.64 R2, desc[UR36][R2.64] ;  /* 0x0000002402027981 */ /* 0x000ea4000c1e1b00 */
[----:B--2---:R-:W0:Y:S02]  /*22f0*/  I2F.U64 R0, R2 ;  /* 0x0000000200007312 */ /* 0x004e240000301000 */
[----:B0-----:R-:W-:Y:S01]  /*2300*/  F2FP.F16.F32.PACK_AB R0, RZ, R0 ;  /* 0x00000000ff00723e */ /* 0x001fe200000000ff */
[----:B------:R-:W-:Y:S06]  /*2310*/  BRA `(.L_x_21551) ;  /* 0x00000000000c7947 */ /* 0x000fec0003800000 */
.L_x_21574:
[----:B------:R-:W2:Y:S02]  /*2320*/  LDG.E R2, desc[UR36][R2.64] ;  /* 0x0000002402027981 */ /* 0x000ea4000c1e1900 */
[----:B--2---:R-:W-:-:S04]  /*2330*/  I2FP.F32.U32 R0, R2 ;  /* 0x0000000200007245 */ /* 0x004fc80000201000 */
[----:B------:R-:W-:-:S07]  /*2340*/  F2FP.F16.F32.PACK_AB R0, RZ, R0 ;  /* 0x00000000ff00723e */ /* 0x000fce00000000ff */
.L_x_21551:
[----:B------:R-:W2:Y:S01]  /*2350*/  LDC.U16 R4, c[0x0][0x422] ;  /* 0x00010880ff047b82 */ /* 0x000ea20000000400 */
[----:B01---5:R-:W-:Y:S01]  /*2360*/  HADD2.F32 R2, -RZ, R0.H0_H0 ;  /* 0x20000000ff027230 */ /* 0x023fe20000004100 */
[----:B------:R-:W-:Y:S04]  /*2370*/  BSSY B0, `(.L_x_21579) ;  /* 0x000001e000007945 */ /* 0x000fe80003800000 */
[----:B------:R-:W-:Y:S01]  /*2380*/  FSETP.NEU.FTZ.AND P0, PT, R2, R2, PT ;  /* 0x000000020200720b */ /* 0x000fe20003f1d000 */
[----:B--2---:R-:W-:-:S05]  /*2390*/  HADD2.F32 R3, -RZ, R4.H0_H0 ;  /* 0x20000004ff037230 */ /* 0x004fca0000004100 */
[----:B------:R-:W-:-:S04]  /*23a0*/  FSETP.NEU.FTZ.AND P1, PT, R3, R3, PT ;  /* 0x000000030300720b */ /* 0x000fc80003f3d000 */
[----:B------:R-:W-:-:S13]  /*23b0*/  PLOP3.LUT P0, PT, P0, P1, PT, 0xa8, 0x0 ;  /* 0x000000000000781c */ /* 0x000fda0000703570 */
[----:B------:R-:W-:Y:S05]  /*23c0*/  @P0 BRA `(.L_x_21580) ;  /* 0x0000000000540947 */ /* 0x000fea0003800000 */
[----:B------:R-:W-:Y:S02]  /*23d0*/  PRMT R2, R4, 0x9910, RZ ;  /* 0x0000991004027816 */ /* 0x000fe400000000ff */
[----:B------:R-:W-:-:S04]  /*23e0*/  PRMT R3, R0, 0x9910, RZ ;  /* 0x0000991000037816 */ /* 0x000fc800000000ff */
[----:B------:R-:W-:Y:S01]  /*23f0*/  ISETP.NE.AND P0, PT, R3, R2, PT ;  /* 0x000000020300720c */ /* 0x000fe20003f05270 */
[----:B------:R-:W-:-:S12]  /*2400*/  IMAD.MOV.U32 R3, RZ, RZ, R4 ;  /* 0x000000ffff037224 */ /* 0x000fd800078e0004 */
[----:B------:R-:W-:Y:S05]  /*2410*/  @!P0 BRA `(.L_x_21581) ;  /* 0x00000000004c8947 */ /* 0x000fea0003800000 */
[C---:B------:R-:W-:Y:S02]  /*2420*/  LOP3.LUT P0, RZ, R0.reuse, 0x7fff, RZ, 0xc0, !PT ;  /* 0x00007fff00ff7812 */ /* 0x040fe4000780c0ff */
[----:B------:R-:W-:Y:S02]  /*2430*/  LOP3.LUT R4, R0, 0x7fff, RZ, 0xc0, !PT ;  /* 0x00007fff00047812 */ /* 0x000fe400078ec0ff */
[----:B------:R-:W-:-:S09]  /*2440*/  LOP3.LUT R5, R3, 0x7fff, RZ, 0xc0, !PT ;  /* 0x00007fff03057812 */ /* 0x000fd200078ec0ff */
[----:B------:R-:W-:Y:S05]  /*2450*/  @P0 BRA `(.L_x_21582) ;  /* 0x0000000000140947 */ /* 0x000fea0003800000 */
[----:B------:R-:W-:-:S13]  /*2460*/  ISETP.NE.AND P0, PT, R5, RZ, PT ;  /* 0x000000ff0500720c */ /* 0x000fda0003f05270 */
[----:B------:R-:W-:Y:S05]  /*2470*/  @!P0 BRA `(.L_x_21581) ;  /* 0x0000000000348947 */ /* 0x000fea0003800000 */
[----:B------:R-:W-:-:S04]  /*2480*/  LOP3.LUT R3, R3, 0x8000, RZ, 0xc0, !PT ;  /* 0x0000800003037812 */ /* 0x000fc800078ec0ff */
[----:B------:R-:W-:Y:S01]  /*2490*/  LOP3.LUT R3, R3, 0x1, RZ, 0xfc, !PT ;  /* 0x0000000103037812 */ /* 0x000fe200078efcff */
[----:B------:R-:W-:Y:S06]  /*24a0*/  BRA `(.L_x_21581) ;  /* 0x0000000000287947 */ /* 0x000fec0003800000 */
.L_x_21582:
[----:B------:R-:W-:-:S04]  /*24b0*/  LOP3.LUT R3, R0, R3, RZ, 0x3c, !PT ;  /* 0x0000000300037212 */ /* 0x000fc800078e3cff */
[----:B------:R-:W-:Y:S01]  /*24c0*/  PRMT R2, R3, 0x9910, RZ ;  /* 0x0000991003027816 */ /* 0x000fe200000000ff */
[----:B------:R-:W-:-:S03]  /*24d0*/  VIADD R3, R0, 0xffff ;  /* 0x0000ffff00037836 */ /* 0x000fc60000000000 */
[----:B------:R-:W-:-:S04]  /*24e0*/  ISETP.GE.AND P0, PT, R2, RZ, PT ;  /* 0x000000ff0200720c */ /* 0x000fc80003f06270 */
[----:B------:R-:W-:-:S13]  /*24f0*/  ISETP.GT.U32.OR P0, PT, R4, R5, !P0 ;  /* 0x000000050400720c */ /* 0x000fda0004704470 */
[----:B------:R-:W-:Y:S01]  /*2500*/  @!P0 VIADD R3, R0, 0x1 ;  /* 0x0000000100038836 */ /* 0x000fe20000000000 */
[----:B------:R-:W-:Y:S06]  /*2510*/  BRA `(.L_x_21581) ;  /* 0x00000000000c7947 */ /* 0x000fec0003800000 */
.L_x_21580:
[----:B------:R-:W-:-:S05]  /*2520*/  FADD.FTZ R2, R2, R3 ;  /* 0x0000000302027221 */ /* 0x000fca0000010000 */
[----:B------:R-:W-:-:S04]  /*2530*/  F2FP.F16.F32.PACK_AB R2, RZ, R2 ;  /* 0x00000002ff02723e */ /* 0x000fc800000000ff */
[----:B------:R-:W-:-:S07]  /*2540*/  PRMT R3, R2, 0x7610, R3 ;  /* 0x0000761002037816 */ /* 0x000fce0000000003 */
.L_x_21581:
[----:B------:R-:W-:Y:S05]  /*2550*/  BSYNC B0 ;  /* 0x0000000000007941 */ /* 0x000fea0003800000 */
.L_x_21579:
        /* <DEDUP_REMOVED lines=16> */
.L_x_21586:
[----:B------:R-:W-:-:S06]  /*2660*/  HADD2.F32 R3, -RZ, R3.H0_H0 ;  /* 0x20000003ff037230 */ /* 0x000fcc0000004100 */
[----:B------:R-:W0:Y:S02]  /*2670*/  F2I.S64.TRUNC R2, R3 ;  /* 0x0000000300027311 */ /* 0x000e24000020d900 */
[----:B0-----:R3:W-:Y:S01]  /*2680*/  STG.E.U8 desc[UR36][R16.64], R2 ;  /* 0x0000000210007986 */ /* 0x0017e2000c101124 */
[----:B------:R-:W-:Y:S05]  /*2690*/  BRA `(.L_x_21588) ;  /* 0x0000000c00847947 */ /* 0x000fea0003800000 */
.L_x_21585:
        /* <DEDUP_REMOVED lines=10> */
.L_x_21590:
[----:B------:R-:W-:-:S06]  /*2740*/  HADD2.F32 R3, -RZ, R3.H0_H0 ;  /* 0x20000003ff037230 */ /* 0x000fcc0000004100 */
[----:B------:R-:W0:Y:S02]  /*2750*/  F2I.FTZ.TRUNC.NTZ R3, R3 ;  /* 0x0000000300037305 */ /* 0x000e24000021f100 */
[----:B0-----:R1:W-:Y:S01]  /*2760*/  STG.E desc[UR36][R16.64], R3 ;  /* 0x0000000310007986 */ /* 0x0013e2000c101924 */
[----:B------:R-:W-:Y:S05]  /*2770*/  BRA `(.L_x_21588) ;  /* 0x0000000c004c7947 */ /* 0x000fea0003800000 */
.L_x_21589:
[----:B------:R-:W-:-:S06]  /*2780*/  HADD2.F32 R3, -RZ, R3.H0_H0 ;  /* 0x20000003ff037230 */ /* 0x000fcc0000004100 */
[----:B------:R-:W0:Y:S02]  /*2790*/  F2I.FTZ.TRUNC.NTZ R3, R3 ;  /* 0x0000000300037305 */ /* 0x000e24000021f100 */
[----:B0-----:R2:W-:Y:S01]  /*27a0*/  STG.E.U16 desc[UR36][R16.64], R3 ;  /* 0x0000000310007986 */ /* 0x0015e2000c101524 */
[----:B------:R-:W-:Y:S05]  /*27b0*/  BRA `(.L_x_21588) ;  /* 0x0000000c003c7947 */ /* 0x000fea0003800000 */
.L_x_21584:
        /* <DEDUP_REMOVED lines=9> */
.L_x_21592:
[----:B------:R0:W-:Y:S01]  /*2850*/  STG.E.U16 desc[UR36][R16.64], R3 ;  /* 0x0000000310007986 */ /* 0x0001e2000c101524 */
[----:B------:R-:W-:Y:S05]  /*2860*/  BRA `(.L_x_21588) ;  /* 0x0000000c00107947 */ /* 0x000fea0003800000 */
.L_x_21591:
        /* <DEDUP_REMOVED lines=10> */
.L_x_21594:
[----:B------:R-:W-:-:S05]  /*2910*/  HADD2.F32 R0, -RZ, R3.H0_H0 ;  /* 0x20000003ff007230 */ /* 0x000fca0000004100 */
[----:B------:R-:W-:-:S04]  /*2920*/  F2FP.F16.F32.PACK_AB R0, RZ, R0 ;  /* 0x00000000ff00723e */ /* 0x000fc800000000ff */
[----:B------:R-:W-:-:S05]  /*2930*/  PRMT R0, R0, 0x5410, RZ ;  /* 0x0000541000007816 */ /* 0x000fca00000000ff */
[----:B------:R0:W-:Y:S01]  /*2940*/  STG.E desc[UR36][R16.64], R0 ;  /* 0x0000000010007986 */ /* 0x0001e2000c101924 */
[----:B------:R-:W-:Y:S05]  /*2950*/  BRA `(.L_x_21588) ;  /* 0x0000000800d47947 */ /* 0x000fea0003800000 */
.L_x_21593:
[----:B------:R-:W-:-:S05]  /*2960*/  HADD2.F32 R2, -RZ, R3.H0_H0 ;  /* 0x20000003ff027230 */ /* 0x000fca0000004100 */
[----:B------:R-:W-:-:S06]  /*2970*/  FMUL.FTZ R2, R2, 1 ;  /* 0x3f80000002027820 */ /* 0x000fcc0000410000 */
[----:B------:R-:W0:Y:S02]  /*2980*/  F2F.F64.F32 R2, R2 ;  /* 0x0000000200027310 */ /* 0x000e240000201800 */
[----:B0-----:R0:W-:Y:S01]  /*2990*/  STG.E.64 desc[UR36][R16.64], R2 ;  /* 0x0000000210007986 */ /* 0x0011e2000c101b24 */
[----:B------:R-:W-:Y:S05]  /*29a0*/  BRA `(.L_x_21588) ;  /* 0x0000000800c07947 */ /* 0x000fea0003800000 */
.L_x_21583:
        /* <DEDUP_REMOVED lines=13> */
.L_x_21597:
[----:B------:R-:W-:Y:S01]  /*2a80*/  HADD2.F32 R3, -RZ, R3.H0_H0 ;  /* 0x20000003ff037230 */ /* 0x000fe20000004100 */
[----:B------:R-:W-:-:S04]  /*2a90*/  CS2R R6, SRZ ;  /* 0x0000000000067805 */ /* 0x000fc8000001ff00 */
[----:B------:R-:W-:-:S04]  /*2aa0*/  FMUL.FTZ R3, R3, 1 ;  /* 0x3f80000003037820 */ /* 0x000fc80000410000 */
[----:B------:R-:W0:Y:S02]  /*2ab0*/  F2F.F64.F32 R4, R3 ;  /* 0x0000000300047310 */ /* 0x000e240000201800 */
[----:B0-----:R0:W-:Y:S01]  /*2ac0*/  STG.E.128 desc[UR36][R16.64], R4 ;  /* 0x0000000410007986 */ /* 0x0011e2000c101d24 */
[----:B------:R-:W-:Y:S05]  /*2ad0*/  BRA `(.L_x_21588) ;  /* 0x0000000800747947 */ /* 0x000fea0003800000 */
.L_x_21596:
        /* <DEDUP_REMOVED lines=21> */
.L_x_21601:
[----:B------:R-:W-:Y:S05]  /*2c30*/  BSYNC B0 ;  /* 0x0000000000007941 */ /* 0x000fea0003800000 */
.L_x_21600:
[----:B------:R-:W-:-:S05]  /*2c40*/  LOP3.LUT R3, R0, R3, RZ, 0xfc, !PT ;  /* 0x0000000300037212 */ /* 0x000fca00078efcff */
[----:B------:R0:W-:Y:S01]  /*2c50*/  STG.E.U8 desc[UR36][R16.64], R3 ;  /* 0x0000000310007986 */ /* 0x0001e2000c101124 */
[----:B------:R-:W-:Y:S05]  /*2c60*/  BRA `(.L_x_21588) ;  /* 0x0000000800107947 */ /* 0x000fea0003800000 */
.L_x_21599:
        /* <DEDUP_REMOVED lines=13> */
.L_x_21603:
[----:B------:R-:W-:Y:S01]  /*2d40*/  IMAD.MOV.U32 R0, RZ, RZ, 0x7f ;  /* 0x0000007fff007424 */ /* 0x000fe200078e00ff */
[----:B------:R-:W-:-:S04]  /*2d50*/  ISETP.GT.U32.AND P0, PT, R2, 0x7f800000, PT ;  /* 0x7f8000000200780c */ /* 0x000fc80003f04070 */
[----:B------:R-:W-:-:S09]  /*2d60*/  SEL R0, R0, 0x7c, P0 ;  /* 0x0000007c00007807 */ /* 0x000fd20000000000 */
.L_x_21604:
[----:B------:R-:W-:Y:S05]  /*2d70*/  BSYNC B0 ;  /* 0x0000000000007941 */ /* 0x000fea0003800000 */
.L_x_21602:
[----:B------:R-:W-:-:S04]  /*2d80*/  LOP3.LUT R2, R3, 0x80000000, RZ, 0xc0, !PT ;  /* 0x8000000003027812 */ /* 0x000fc800078ec0ff */
[----:B------:R-:W-:-:S04]  /*2d90*/  SHF.R.U32.HI R3, RZ, 0x18, R2 ;  /* 0x00000018ff037819 */ /* 0x000fc80000011602 */
[----:B------:R-:W-:-:S05]  /*2da0*/  LOP3.LUT R3, R0, R3, RZ, 0xfc, !PT ;  /* 0x0000000300037212 */ /* 0x000fca00078efcff */
[----:B------:R0:W-:Y:S01]  /*2db0*/  STG.E.U8 desc[UR36][R16.64], R3 ;  /* 0x0000000310007986 */ /* 0x0001e2000c101124 */
[----:B------:R-:W-:Y:S05]  /*2dc0*/  BRA `(.L_x_21588) ;  /* 0x0000000400b87947 */ /* 0x000fea0003800000 */
.L_x_21598:
[----:B------:R-:W-:-:S05]  /*2dd0*/  HADD2.F32 R0, -RZ, R3.H0_H0 ;  /* 0x20000003ff007230 */ /* 0x000fca0000004100 */
[----:B------:R-:W-:-:S05]  /*2de0*/  F2FP.BF16.F32.PACK_AB R0, RZ, R0 ;  /* 0x00000000ff00723e */ /* 0x000fca00000010ff */
[----:B------:R0:W-:Y:S01]  /*2df0*/  STG.E.U16 desc[UR36][R16.64], R0 ;  /* 0x0000000010007986 */ /* 0x0001e2000c101524 */
[----:B------:R-:W-:Y:S05]  /*2e00*/  BRA `(.L_x_21588) ;  /* 0x0000000400a87947 */ /* 0x000fea0003800000 */
.L_x_21595:
        /* <DEDUP_REMOVED lines=12> */
.L_x_21607:
        /* <DEDUP_REMOVED lines=17> */
.L_x_21610:
[----:B------:R-:W-:-:S04]  /*2fe0*/  LOP3.LUT R2, R3, 0x80000000, RZ, 0xc0, !PT ;  /* 0x8000000003027812 */ /* 0x000fc800078ec0ff */
[----:B------:R-:W-:-:S04]  /*2ff0*/  SHF.R.U32.HI R3, RZ, 0x18, R2 ;  /* 0x00000018ff037819 */ /* 0x000fc80000011602 */
[----:B------:R-:W-:-:S04]  /*3000*/  LOP3.LUT R0, R0, R3, RZ, 0xfc, !PT ;  /* 0x0000000300007212 */ /* 0x000fc800078efcff */
[----:B------:R-:W-:-:S07]  /*3010*/  PRMT R8, R0, 0x7610, R8 ;  /* 0x0000761000087816 */ /* 0x000fce0000000008 */
.L_x_21609:
[----:B------:R-:W-:Y:S05]  /*3020*/  BSYNC B0 ;  /* 0x0000000000007941 */ /* 0x000fea0003800000 */
.L_x_21608:
[----:B------:R0:W-:Y:S01]  /*3030*/  STG.E.U8 desc[UR36][R16.64], R8 ;  /* 0x0000000810007986 */ /* 0x0001e2000c101124 */
[----:B------:R-:W-:Y:S05]  /*3040*/  BRA `(.L_x_21588) ;  /* 0x0000000400187947 */ /* 0x000fea0003800000 */
.L_x_21606:
        /* <DEDUP_REMOVED lines=17> */
.L_x_21613:
[----:B------:R-:W-:-:S04]  /*3160*/  LOP3.LUT R2, R3, 0x80000000, RZ, 0xc0, !PT ;  /* 0x8000000003027812 */ /* 0x000fc800078ec0ff */
[----:B------:R-:W-:-:S04]  /*3170*/  SHF.R.U32.HI R3, RZ, 0x18, R2 ;  /* 0x00000018ff037819 */ /* 0x000fc80000011602 */
[----:B------:R-:W-:-:S04]  /*3180*/  LOP3.LUT R0, R0, R3, RZ, 0xfc, !PT ;  /* 0x0000000300007212 */ /* 0x000fc800078efcff */
[----:B------:R-:W-:-:S07]  /*3190*/  PRMT R8, R0, 0x7610, R8 ;  /* 0x0000761000087816 */ /* 0x000fce0000000008 */
.L_x_21612:
[----:B------:R-:W-:Y:S05]  /*31a0*/  BSYNC B0 ;  /* 0x0000000000007941 */ /* 0x000fea0003800000 */
.L_x_21611:
[----:B------:R0:W-:Y:S01]  /*31b0*/  STG.E.U8 desc[UR36][R16.64], R8 ;  /* 0x0000000810007986 */ /* 0x0001e2000c101124 */
[----:B------:R-:W-:Y:S05]  /*31c0*/  BRA `(.L_x_21588) ;  /* 0x0000000000b87947 */ /* 0x000fea0003800000 */
.L_x_21605:
        /* <DEDUP_REMOVED lines=22> */
.L_x_21587:
        /* <DEDUP_REMOVED lines=16> */
.L_x_21616:
[----:B------:R-:W-:Y:S05]  /*3430*/  BRA `(.L_x_21588) ;  /* 0x00000000001c7947 */ /* 0x000fea0003800000 */
.L_x_21615:
[----:B------:R-:W-:-:S06]  /*3440*/  HADD2.F32 R3, -RZ, R3.H0_H0 ;  /* 0x20000003ff037230 */ /* 0x000fcc0000004100 */
[----:B------:R-:W0:Y:S02]  /*3450*/  F2I.U64.TRUNC R2, R3 ;  /* 0x0000000300027311 */ /* 0x000e24000020d800 */
[----:B0-----:R0:W-:Y:S01]  /*3460*/  STG.E.64 desc[UR36][R16.64], R2 ;  /* 0x0000000210007986 */ /* 0x0011e2000c101b24 */
[----:B------:R-:W-:Y:S05]  /*3470*/  BRA `(.L_x_21588) ;  /* 0x00000000000c7947 */ /* 0x000fea0003800000 */
.L_x_21614:
[----:B------:R-:W-:-:S06]  /*3480*/  HADD2.F32 R3, -RZ, R3.H0_H0 ;  /* 0x20000003ff037230 */ /* 0x000fcc0000004100 */
[----:B------:R-:W0:Y:S02]  /*3490*/  F2I.FTZ.U32.TRUNC.NTZ R3, R3 ;  /* 0x0000000300037305 */ /* 0x000e24000021f000 */
[----:B0-----:R0:W-:Y:S02]  /*34a0*/  STG.E desc[UR36][R16.64], R3 ;  /* 0x0000000310007986 */ /* 0x0011e4000c101924 */
.L_x_21588:
[----:B------:R-:W-:-:S04]  /*34b0*/  IMAD R18, R23, 0x200, R18 ;  /* 0x0000020017127824 */ /* 0x000fc800078e0212 */
[----:B------:R-:W-:-:S07]  /*34c0*/  VIADD R19, R18, 0x80 ;  /* 0x0000008012137836 */ /* 0x000fce0000000000 */
.L_x_21544:
[----:B------:R-:W-:Y:S05]  /*34d0*/  BSYNC B6 ;  /* 0x0000000000067941 */ /* 0x000fea0003800000 */
.L_x_21543:
        /* <DEDUP_REMOVED lines=307> */
.L_x_21619:
        /* <DEDUP_REMOVED lines=22> */
.L_x_21623:
[----:B------:R-:W2:Y:S02]  /*4970*/  LDG.E.U8 R2, desc[UR36][R2.64] ;  /* 0x0000002402027981 */ /* 0x000ea4000c1e1100 */
[----:B--2---:R-:W-:-:S04]  /*4980*/  I2FP.F32.U32 R0, R2 ;  /* 0x0000000200007245 */ /* 0x004fc80000201000 */
[----:B------:R-:W-:Y:S01]  /*4990*/  F2FP.F16.F32.PACK_AB R0, RZ, R0 ;  /* 0x00000000ff00723e */ /* 0x000fe200000000ff */
[----:B------:R-:W-:Y:S06]  /*49a0*/  BRA `(.L_x_21625) ;  /* 0x0000000c00887947 */ /* 0x000fec0003800000 */
.L_x_21622:
        /* <DEDUP_REMOVED lines=10> */
.L_x_21627:
[----:B------:R-:W2:Y:S02]  /*4a50*/  LDG.E R2, desc[UR36][R2.64] ;  /* 0x0000002402027981 */ /* 0x000ea4000c1e1900 */
[----:B--2---:R-:W-:-:S04]  /*4a60*/  I2FP.F32.S32 R0, R2 ;  /* 0x0000000200007245 */ /* 0x004fc80000201400 */
[----:B------:R-:W-:Y:S01]  /*4a70*/  F2FP.F16.F32.PACK_AB R0, RZ, R0 ;  /* 0x00000000ff00723e */ /* 0x000fe200000000ff */
[----:B------:R-:W-:Y:S06]  /*4a80*/  BRA `(.L_x_21625) ;  /* 0x0000000c00507947 */ /* 0x000fec0003800000 */
.L_x_21626:
[----:B------:R-:W2:Y:S02]  /*4a90*/  LDG.E.U16 R2, desc[UR36][R2.64] ;  /* 0x0000002402027981 */ /* 0x000ea4000c1e1500 */
[----:B--2---:R-:W0:Y:S02]  /*4aa0*/  I2F.S16 R0, R2 ;  /* 0x0000000200007306 */ /* 0x004e240000101400 */
[----:B0-----:R-:W-:Y:S01]  /*4ab0*/  F2FP.F16.F32.PACK_AB R0, RZ, R0 ;  /* 0x00000000ff00723e */ /* 0x001fe200000000ff */
[----:B------:R-:W-:Y:S06]  /*4ac0*/  BRA `(.L_x_21625) ;  /* 0x0000000c00407947 */ /* 0x000fec0003800000 */
.L_x_21621:
        /* <DEDUP_REMOVED lines=9> */
.L_x_21629:
[----:B------:R0:W5:Y:S01]  /*4b60*/  LDG.E.U16 R0, desc[UR36][R2.64] ;  /* 0x0000002402007981 */ /* 0x000162000c1e1500 */
[----:B------:R-:W-:Y:S05]  /*4b70*/  BRA `(.L_x_21625) ;  /* 0x0000000c00147947 */ /* 0x000fea0003800000 */
.L_x_21628:
        /* <DEDUP_REMOVED lines=9> */
.L_x_21631:
[----:B------:R1:W5:Y:S01]  /*4c10*/  LDG.E.U16 R0, desc[UR36][R2.64] ;  /* 0x0000002402007981 */ /* 0x000362000c1e1500 */
[----:B------:R-:W-:Y:S05]  /*4c20*/  BRA `(.L_x_21625) ;  /* 0x0000000800e87947 */ /* 0x000fea0003800000 */
.L_x_21630:
        /* <DEDUP_REMOVED lines=8> */
.L_x_21620:
        /* <DEDUP_REMOVED lines=13> */
.L_x_21634:
        /* <DEDUP_REMOVED lines=8> */
.L_x_21633:
        /* <DEDUP_REMOVED lines=28> */
.L_x_21636:
        /* <DEDUP_REMOVED lines=15> */
.L_x_21635:
[----:B------:R-:W2:Y:S02]  /*50b0*/  LDG.E.U16 R0, desc[UR36][R2.64] ;  /* 0x0000002402007981 */ /* 0x000ea4000c1e1500 */
[----:B--2---:R-:W-:-:S05]  /*50c0*/  IMAD.U32 R0, R0, 0x10000, RZ ;  /* 0x0001000000007824 */ /* 0x004fca00078e00ff */
[----:B------:R-:W-:Y:S01]  /*50d0*/  F2FP.F16.F32.PACK_AB R0, RZ, R0 ;  /* 0x00000000ff00723e */ /* 0x000fe200000000ff */
[----:B------:R-:W-:Y:S06]  /*50e0*/  BRA `(.L_x_21625) ;  /* 0x0000000400b87947 */ /* 0x000fec0003800000 */
.L_x_21632:
        /* <DEDUP_REMOVED lines=12> */
.L_x_21639:
        /* <DEDUP_REMOVED lines=21> */
.L_x_21643:
[----:B------:R-:W-:Y:S05]  /*5300*/  BSYNC B1 ;  /* 0x0000000000017941 */ /* 0x000fea0003800000 */
.L_x_21642:
[----:B------:R-:W-:Y:S01]  /*5310*/  LEA R3, R0, 0x3b800000, 0x17 ;  /* 0x3b80000000037811 */ /* 0x000fe200078eb8ff */
[----:B------:R-:W-:-:S05]  /*5320*/  IMAD.SHL.U32 R0, R2, 0x100000, RZ ;  /* 0x0010000002007824 */ /* 0x000fca00078e00ff */
[----:B------:R-:W-:-:S07]  /*5330*/  LOP3.LUT R0, R3, R0, R4, 0xfe, !PT ;  /* 0x0000000003007212 */ /* 0x000fce00078efe04 */
.L_x_21641:
[----:B------:R-:W-:Y:S05]  /*5340*/  BSYNC B0 ;  /* 0x0000000000007941 */ /* 0x000fea0003800000 */
.L_x_21640:
[----:B------:R-:W-:Y:S01]  /*5350*/  F2FP.F16.F32.PACK_AB R0, RZ, R0 ;  /* 0x00000000ff00723e */ /* 0x000fe200000000ff */
[----:B------:R-:W-:Y:S06]  /*5360*/  BRA `(.L_x_21625) ;  /* 0x0000000400187947 */ /* 0x000fec0003800000 */
.L_x_21638:
        /* <DEDUP_REMOVED lines=21> */
.L_x_21647:
[----:B------:R-:W-:Y:S05]  /*54c0*/  BSYNC B1 ;  /* 0x0000000000017941 */ /* 0x000fea0003800000 */
.L_x_21646:
[----:B------:R-:W-:Y:S01]  /*54d0*/  LEA R3, R0, 0x37800000, 0x17 ;  /* 0x3780000000037811 */ /* 0x000fe200078eb8ff */
[----:B------:R-:W-:-:S05]  /*54e0*/  IMAD.SHL.U32 R0, R2, 0x200000, RZ ;  /* 0x0020000002007824 */ /* 0x000fca00078e00ff */
[----:B------:R-:W-:-:S07]  /*54f0*/  LOP3.LUT R0, R3, R0, R4, 0xfe, !PT ;  /* 0x0000000003007212 */ /* 0x000fce00078efe04 */
.L_x_21645:
[----:B------:R-:W-:Y:S05]  /*5500*/  BSYNC B0 ;  /* 0x0000000000007941 */ /* 0x000fea0003800000 */
.L_x_21644:
[----:B------:R-:W-:Y:S01]  /*5510*/  F2FP.F16.F32.PACK_AB R0, RZ, R0 ;  /* 0x00000000ff00723e */ /* 0x000fe200000000ff */
[----:B------:R-:W-:Y:S06]  /*5520*/  BRA `(.L_x_21625) ;  /* 0x0000000000a87947 */ /* 0x000fec0003800000 */
.L_x_21637:
        /* <DEDUP_REMOVED lines=14> */
.L_x_21651:
[----:B------:R-:W-:Y:S05]  /*5610*/  BSYNC B0 ;  /* 0x0000000000007941 */ /* 0x000fea0003800000 */
.L_x_21650:
[----:B------:R-:W-:Y:S01]  /*5620*/  F2FP.F16.F32.PACK_AB R0, RZ, R0 ;  /* 0x00000000ff00723e */ /* 0x000fe200000000ff */
[----:B------:R-:W-:Y:S06]  /*5630*/  BRA `(.L_x_21625) ;  /* 0x0000000000647947 */ /* 0x000fec0003800000 */
.L_x_21624:
        /* <DEDUP_REMOVED lines=16> */
.L_x_21652:
[----:B------:R-:W-:Y:S01]  /*5740*/  PRMT R0, RZ, 0x7610, R0 ;  /* 0x00007610ff007816 */ /* 0x000fe20000000000 */
[----:B------:R-:W-:Y:S06]  /*5750*/  BRA `(.L_x_21625) ;  /* 0x00000000001c7947 */ /* 0x000fec0003800000 */
.L_x_21649:
[----:B------:R-:W2:Y:S02]  /*5760*/  LDG.E.64 R2, desc[UR36][R2.64] ;  /* 0x0000002402027981 */ /* 0x000ea4000c1e1b00 */
[----:B--2---:R-:W0:Y:S02]  /*5770*/  I2F.U64 R0, R2 ;  /* 0x0000000200007312 */ /* 0x004e240000301000 */
[----:B0-----:R-:W-:Y:S01]  /*5780*/  F2FP.F16.F32.PACK_AB R0, RZ, R0 ;  /* 0x00000000ff00723e */ /* 0x001fe200000000ff */
[----:B------:R-:W-:Y:S06]  /*5790*/  BRA `(.L_x_21625) ;  /* 0x00000000000c7947 */ /* 0x000fec0003800000 */
.L_x_21648:
[----:B------:R-:W2:Y:S02]  /*57a0*/  LDG.E R2, desc[UR36][R2.64] ;  /* 0x0000002402027981 */ /* 0x000ea4000c1e1900 */
[----:B--2---:R-:W-:-:S04]  /*57b0*/  I2FP.F32.U32 R0, R2 ;  /* 0x0000000200007245 */ /* 0x004fc80000201000 */
[----:B------:R-:W-:-:S07]  /*57c0*/  F2FP.F16.F32.PACK_AB R0, RZ, R0 ;  /* 0x00000000ff00723e */ /* 0x000fce00000000ff */
.L_x_21625:
[----:B01----:R-:W0:Y:S01]  /*57d0*/  LDC.U16 R3, c[0x0][0x422] ;  /* 0x00010880ff037b82 */ /* 0x003e220000000400 */
[----:B-----5:R-:W-:Y:S01]  /*57e0*/  HADD2.F32 R2, -RZ, R0.H0_H0 ;  /* 0x20000000ff027230 */ /* 0x020fe20000004100 */
[----:B------:R-:W-:Y:S04]  /*57f0*/  BSSY B0, `(.L_x_21653) ;  /* 0x000001d000007945 */ /* 0x000fe80003800000 */
[----:B------:R-:W-:Y:S01]  /*5800*/  FSETP.NEU.FTZ.AND P0, PT, R2, R2, PT ;  /* 0x000000020200720b */ /* 0x000fe20003f1d000 */
[----:B0-----:R-:W-:-:S05]  /*5810*/  HADD2.F32 R5, -RZ, R3.H0_H0 ;  /* 0x20000003ff057230 */ /* 0x001fca0000004100 */
        /* <DEDUP_REMOVED lines=16> */
.L_x_21656:
[----:B------:R-:W-:-:S04]  /*5920*/  LOP3.LUT R3, R0, R3, RZ, 0x3c, !PT ;  /* 0x0000000300037212 */ /* 0x000fc800078e3cff */
[----:B------:R-:W-:Y:S01]  /*5930*/  PRMT R2, R3, 0x9910, RZ ;  /* 0x0000991003027816 */ /* 0x000fe200000000ff */
[----:B------:R-:W-:-:S03]  /*5940*/  VIADD R3, R0, 0xffff ;  /* 0x0000ffff00037836 */ /* 0x000fc60000000000 */
[----:B------:R-:W-:-:S04]  /*5950*/  ISETP.GE.AND P0, PT, R2, RZ, PT ;  /* 0x000000ff0200720c */ /* 0x000fc80003f06270 */
[----:B------:R-:W-:-:S13]  /*5960*/  ISETP.GT.U32.OR P0, PT, R4, R5, !P0 ;  /* 0x000000050400720c */ /* 0x000fda0004704470 */
[----:B------:R-:W-:Y:S01]  /*5970*/  @!P0 VIADD R3, R0, 0x1 ;  /* 0x0000000100038836 */ /* 0x000fe20000000000 */
[----:B------:R-:W-:Y:S06]  /*5980*/  BRA `(.L_x_21655) ;  /* 0x00000000000c7947 */ /* 0x000fec0003800000 */
.L_x_21654:
[----:B------:R-:W-:-:S05]  /*5990*/  FADD.FTZ R2, R5, R2 ;  /* 0x0000000205027221 */ /* 0x000fca0000010000 */
[----:B------:R-:W-:-:S04]  /*59a0*/  F2FP.F16.F32.PACK_AB R2, RZ, R2 ;  /* 0x00000002ff02723e */ /* 0x000fc800000000ff */
[----:B------:R-:W-:-:S07]  /*59b0*/  PRMT R3, R2, 0x7610, R3 ;  /* 0x0000761002037816 */ /* 0x000fce0000000003 */
.L_x_21655:
[----:B------:R-:W-:Y:S05]  /*59c0*/  BSYNC B0 ;  /* 0x0000000000007941 */ /* 0x000fea0003800000 */
.L_x_21653:
        /* <DEDUP_REMOVED lines=16> */
.L_x_21660:
[----:B------:R-:W-:-:S06]  /*5ad0*/  HADD2.F32 R3, -RZ, R3.H0_H0 ;  /* 0x20000003ff037230 */ /* 0x000fcc0000004100 */
[----:B------:R-:W0:Y:S02]  /*5ae0*/  F2I.S64.TRUNC R2, R3 ;  /* 0x0000000300027311 */ /* 0x000e24000020d900 */
[----:B0-----:R0:W-:Y:S01]  /*5af0*/  STG.E.U8 desc[UR36][R16.64], R2 ;  /* 0x0000000210007986 */ /* 0x0011e2000c101124 */
[----:B------:R-:W-:Y:S05]  /*5b00*/  BRA `(.L_x_21662) ;  /* 0x0000000c00847947 */ /* 0x000fea0003800000 */
.L_x_21659:
        /* <DEDUP_REMOVED lines=10> */
.L_x_21664:
[----:B------:R-:W-:-:S06]  /*5bb0*/  HADD2.F32 R3, -RZ, R3.H0_H0 ;  /* 0x20000003ff037230 */ /* 0x000fcc0000004100 */
[----:B------:R-:W0:Y:S02]  /*5bc0*/  F2I.FTZ.TRUNC.NTZ R3, R3 ;  /* 0x0000000300037305 */ /* 0x000e24000021f100 */
[----:B0-----:R0:W-:Y:S01]  /*5bd0*/  STG.E desc[UR36][R16.64], R3 ;  /* 0x0000000310007986 */ /* 0x0011e2000c101924 */
[----:B------:R-:W-:Y:S05]  /*5be0*/  BRA `(.L_x_21662) ;  /* 0x0000000c004c7947 */ /* 0x000fea0003800000 */
.L_x_21663:
[----:B------:R-:W-:-:S06]  /*5bf0*/  HADD2.F32 R3, -RZ, R3.H0_H0 ;  /* 0x20000003ff037230 */ /* 0x000fcc0000004100 */
[----:B------:R-:W0:Y:S02]  /*5c00*/  F2I.FTZ.TRUNC.NTZ R3, R3 ;  /* 0x0000000300037305 */ /* 0x000e24000021f100 */
[----:B0-----:R0:W-:Y:S01]  /*5c10*/  STG.E.U16 desc[UR36][R16.64], R3 ;  /* 0x0000000310007986 */ /* 0x0011e2000c101524 */
[----:B------:R-:W-:Y:S05]  /*5c20*/  BRA `(.L_x_21662) ;  /* 0x0000000c003c7947 */ /* 0x000fea0003800000 */
.L_x_21658:
        /* <DEDUP_REMOVED lines=9> */
.L_x_21666:
[----:B------:R0:W-:Y:S01]  /*5cc0*/  STG.E.U16 desc[UR36][R16.64], R3 ;  /* 0x0000000310007986 */ /* 0x0001e2000c101524 */
[----:B------:R-:W-:Y:S05]  /*5cd0*/  BRA `(.L_x_21662) ;  /* 0x0000000c00107947 */ /* 0x000fea0003800000 */
.L_x_21665:
        /* <DEDUP_REMOVED lines=10> */
.L_x_21668:
[----:B------:R-:W-:-:S05]  /*5d80*/  HADD2.F32 R0, -RZ, R3.H0_H0 ;  /* 0x20000003ff007230 */ /* 0x000fca0000004100 */
[----:B------:R-:W-:-:S04]  /*5d90*/  F2FP.F16.F32.PACK_AB R0, RZ, R0 ;  /* 0x00000000ff00723e */ /* 0x000fc800000000ff */
[----:B------:R-:W-:-:S05]  /*5da0*/  PRMT R0, R0, 0x5410, RZ ;  /* 0x0000541000007816 */ /* 0x000fca00000000ff */
[----:B------:R0:W-:Y:S01]  /*5db0*/  STG.E desc[UR36][R16.64], R0 ;  /* 0x0000000010007986 */ /* 0x0001e2000c101924 */
[----:B------:R-:W-:Y:S05]  /*5dc0*/  BRA `(.L_x_21662) ;  /* 0x0000000800d47947 */ /* 0x000fea0003800000 */
.L_x_21667:
[----:B------:R-:W-:-:S05]  /*5dd0*/  HADD2.F32 R2, -RZ, R3.H0_H0 ;  /* 0x20000003ff027230 */ /* 0x000fca0000004100 */
[----:B------:R-:W-:-:S06]  /*5de0*/  FMUL.FTZ R2, R2, 1 ;  /* 0x3f80000002027820 */ /* 0x000fcc0000410000 */
[----:B------:R-:W0:Y:S02]  /*5df0*/  F2F.F64.F32 R2, R2 ;  /* 0x0000000200027310 */ /* 0x000e240000201800 */
[----:B0-----:R0:W-:Y:S01]  /*5e00*/  STG.E.64 desc[UR36][R16.64], R2 ;  /* 0x0000000210007986 */ /* 0x0011e2000c101b24 */
[----:B------:R-:W-:Y:S05]  /*5e10*/  BRA `(.L_x_21662) ;  /* 0x0000000800c07947 */ /* 0x000fea0003800000 */
.L_x_21657:
        /* <DEDUP_REMOVED lines=13> */
.L_x_21671:
[----:B------:R-:W-:Y:S01]  /*5ef0*/  HADD2.F32 R3, -RZ, R3.H0_H0 ;  /* 0x20000003ff037230 */ /* 0x000fe20000004100 */
[----:B------:R-:W-:-:S04]  /*5f00*/  CS2R R6, SRZ ;  /* 0x0000000000067805 */ /* 0x000fc8000001ff00 */
[----:B------:R-:W-:-:S04]  /*5f10*/  FMUL.FTZ R3, R3, 1 ;  /* 0x3f80000003037820 */ /* 0x000fc80000410000 */
[----:B------:R-:W0:Y:S02]  /*5f20*/  F2F.F64.F32 R4, R3 ;  /* 0x0000000300047310 */ /* 0x000e240000201800 */
[----:B0-----:R0:W-:Y:S01]  /*5f30*/  STG.E.128 desc[UR36][R16.64], R4 ;  /* 0x0000000410007986 */ /* 0x0011e2000c101d24 */
[----:B------:R-:W-:Y:S05]  /*5f40*/  BRA `(.L_x_21662) ;  /* 0x0000000800747947 */ /* 0x000fea0003800000 */
.L_x_21670:
        /* <DEDUP_REMOVED lines=21> */
.L_x_21675:
[----:B------:R-:W-:Y:S05]  /*60a0*/  BSYNC B0 ;  /* 0x0000000000007941 */ /* 0x000fea0003800000 */
.L_x_21674:
[----:B------:R-:W-:-:S05]  /*60b0*/  LOP3.LUT R3, R0, R3, RZ, 0xfc, !PT ;  /* 0x0000000300037212 */ /* 0x000fca00078efcff */
[----:B------:R0:W-:Y:S01]  /*60c0*/  STG.E.U8 desc[UR36][R16.64], R3 ;  /* 0x0000000310007986 */ /* 0x0001e2000c101124 */
[----:B------:R-:W-:Y:S05]  /*60d0*/  BRA `(.L_x_21662) ;  /* 0x0000000800107947 */ /* 0x000fea0003800000 */
.L_x_21673:
        /* <DEDUP_REMOVED lines=13> */
.L_x_21677:
[----:B------:R-:W-:Y:S01]  /*61b0*/  IMAD.MOV.U32 R0, RZ, RZ, 0x7f ;  /* 0x0000007fff007424 */ /* 0x000fe200078e00ff */
[----:B------:R-:W-:-:S04]  /*61c0*/  ISETP.GT.U32.AND P0, PT, R2, 0x7f800000, PT ;  /* 0x7f8000000200780c */ /* 0x000fc80003f04070 */
[----:B------:R-:W-:-:S09]  /*61d0*/  SEL R0, R0, 0x7c, P0 ;  /* 0x0000007c00007807 */ /* 0x000fd20000000000 */
.L_x_21678:
[----:B------:R-:W-:Y:S05]  /*61e0*/  BSYNC B0 ;  /* 0x0000000000007941 */ /* 0x000fea0003800000 */
.L_x_21676:
[----:B------:R-:W-:-:S04]  /*61f0*/  LOP3.LUT R2, R3, 0x80000000, RZ, 0xc0, !PT ;  /* 0x8000000003027812 */ /* 0x000fc800078ec0ff */
[----:B------:R-:W-:-:S04]  /*6200*/  SHF.R.U32.HI R3, RZ, 0x18, R2 ;  /* 0x00000018ff037819 */ /* 0x000fc80000011602 */
[----:B------:R-:W-:-:S05]  /*6210*/  LOP3.LUT R3, R0, R3, RZ, 0xfc, !PT ;  /* 0x0000000300037212 */ /* 0x000fca00078efcff */
[----:B------:R0:W-:Y:S01]  /*6220*/  STG.E.U8 desc[UR36][R16.64], R3 ;  /* 0x0000000310007986 */ /* 0x0001e2000c101124 */
[----:B------:R-:W-:Y:S05]  /*6230*/  BRA `(.L_x_21662) ;  /* 0x0000000400b87947 */ /* 0x000fea0003800000 */
.L_x_21672:
[----:B------:R-:W-:-:S05]  /*6240*/  HADD2.F32 R0, -RZ, R3.H0_H0 ;  /* 0x20000003ff007230 */ /* 0x000fca0000004100 */
[----:B------:R-:W-:-:S05]  /*6250*/  F2FP.BF16.F32.PACK_AB R0, RZ, R0 ;  /* 0x00000000ff00723e */ /* 0x000fca00000010ff */
[----:B------:R0:W-:Y:S01]  /*6260*/  STG.E.U16 desc[UR36][R16.64], R0 ;  /* 0x0000000010007986 */ /* 0x0001e2000c101524 */
[----:B------:R-:W-:Y:S05]  /*6270*/  BRA `(.L_x_21662) ;  /* 0x0000000400a87947 */ /* 0x000fea0003800000 */
.L_x_21669:
        /* <DEDUP_REMOVED lines=12> */
.L_x_21681:
        /* <DEDUP_REMOVED lines=17> */
.L_x_21684:
[----:B------:R-:W-:-:S04]  /*6450*/  LOP3.LUT R2, R3, 0x80000000, RZ, 0xc0, !PT ;  /* 0x8000000003027812 */ /* 0x000fc800078ec0ff */
[----:B------:R-:W-:-:S04]  /*6460*/  SHF.R.U32.HI R3, RZ, 0x18, R2 ;  /* 0x00000018ff037819 */ /* 0x000fc80000011602 */
[----:B------:R-:W-:-:S04]  /*6470*/  LOP3.LUT R0, R0, R3, RZ, 0xfc, !PT ;  /* 0x0000000300007212 */ /* 0x000fc800078efcff */
[----:B------:R-:W-:-:S07]  /*6480*/  PRMT R8, R0, 0x7610, R8 ;  /* 0x0000761000087816 */ /* 0x000fce0000000008 */
.L_x_21683:
[----:B------:R-:W-:Y:S05]  /*6490*/  BSYNC B0 ;  /* 0x0000000000007941 */ /* 0x000fea0003800000 */
.L_x_21682:
[----:B------:R3:W-:Y:S01]  /*64a0*/  STG.E.U8 desc[UR36][R16.64], R8 ;  /* 0x0000000810007986 */ /* 0x0007e2000c101124 */
[----:B------:R-:W-:Y:S05]  /*64b0*/  BRA `(.L_x_21662) ;  /* 0x0000000400187947 */ /* 0x000fea0003800000 */
.L_x_21680:
        /* <DEDUP_REMOVED lines=17> */
.L_x_21687:
[----:B------:R-:W-:-:S04]  /*65d0*/  LOP3.LUT R2, R3, 0x80000000, RZ, 0xc0, !PT ;  /* 0x8000000003027812 */ /* 0x000fc800078ec0ff */
[----:B------:R-:W-:-:S04]  /*65e0*/  SHF.R.U32.HI R3, RZ, 0x18, R2 ;  /* 0x00000018ff037819 */ /* 0x000fc80000011602 */
[----:B------:R-:W-:-:S04]  /*65f0*/  LOP3.LUT R0, R0, R3, RZ, 0xfc, !PT ;  /* 0x0000000300007212 */ /* 0x000fc800078efcff */
[----:B------:R-:W-:-:S07]  /*6600*/  PRMT R8, R0, 0x7610, R8 ;  /* 0x0000761000087816 */ /* 0x000fce0000000008 */
.L_x_21686:
[----:B------:R-:W-:Y:S05]  /*6610*/  BSYNC B0 ;  /* 0x0000000000007941 */ /* 0x000fea0003800000 */
.L_x_21685:
[----:B------:R0:W-:Y:S01]  /*6620*/  STG.E.U8 desc[UR36][R16.64], R8 ;  /* 0x0000000810007986 */ /* 0x0001e2000c101124 */
[----:B------:R-:W-:Y:S05]  /*6630*/  BRA `(.L_x_21662) ;  /* 0x0000000000b87947 */ /* 0x000fea0003800000 */
.L_x_21679:
        /* <DEDUP_REMOVED lines=22> */
.L_x_21661:
        /* <DEDUP_REMOVED lines=16> */
.L_x_21690:
[----:B------:R-:W-:Y:S05]  /*68a0*/  BRA `(.L_x_21662) ;  /* 0x00000000001c7947 */ /* 0x000fea0003800000 */
.L_x_21689:
[----:B------:R-:W-:-:S06]  /*68b0*/  HADD2.F32 R3, -RZ, R3.H0_H0 ;  /* 0x20000003ff037230 */ /* 0x000fcc0000004100 */
[----:B------:R-:W0:Y:S02]  /*68c0*/  F2I.U64.TRUNC R2, R3 ;  /* 0x0000000300027311 */ /* 0x000e24000020d800 */
[----:B0-----:R2:W-:Y:S01]  /*68d0*/  STG.E.64 desc[UR36][R16.64], R2 ;  /* 0x0000000210007986 */ /* 0x0015e2000c101b24 */
[----:B------:R-:W-:Y:S05]  /*68e0*/  BRA `(.L_x_21662) ;  /* 0x00000000000c7947 */ /* 0x000fea0003800000 */
.L_x_21688:
[----:B------:R-:W-:-:S06]  /*68f0*/  HADD2.F32 R3, -RZ, R3.H0_H0 ;  /* 0x20000003ff037230 */ /* 0x000fcc0000004100 */
[----:B------:R-:W0:Y:S02]  /*6900*/  F2I.FTZ.U32.TRUNC.NTZ R3, R3 ;  /* 0x0000000300037305 */ /* 0x000e24000021f000 */
[----:B0-----:R0:W-:Y:S02]  /*6910*/  STG.E desc[UR36][R16.64], R3 ;  /* 0x0000000310007986 */ /* 0x0011e4000c101924 */
.L_x_21662:
[----:B------:R-:W-:-:S07]  /*6920*/  VIADD R19, R19, 0x80 ;  /* 0x0000008013137836 */ /* 0x000fce0000000000 */
.L_x_21618:
[----:B------:R-:W-:Y:S05]  /*6930*/  BSYNC B6 ;  /* 0x0000000000067941 */ /* 0x000fea0003800000 */
.L_x_21617:
        /* <DEDUP_REMOVED lines=307> */
.L_x_21693:
        /* <DEDUP_REMOVED lines=22> */
.L_x_21697:
[----:B------:R-:W2:Y:S02]  /*7dd0*/  LDG.E.U8 R2, desc[UR36][R2.64] ;  /* 0x0000002402027981 */ /* 0x000ea4000c1e1100 */
[----:B--2---:R-:W-:-:S04]  /*7de0*/  I2FP.F32.U32 R0, R2 ;  /* 0x0000000200007245 */ /* 0x004fc80000201000 */
[----:B------:R-:W-:Y:S01]  /*7df0*/  F2FP.F16.F32.PACK_AB R0, RZ, R0 ;  /* 0x00000000ff00723e */ /* 0x000fe200000000ff */
[----:B------:R-:W-:Y:S06]  /*7e00*/  BRA `(.L_x_21699) ;  /* 0x0000000c00887947 */ /* 0x000fec0003800000 */
.L_x_21696:
        /* <DEDUP_REMOVED lines=10> */
.L_x_21701:
[----:B------:R-:W2:Y:S02]  /*7eb0*/  LDG.E R2, desc[UR36][R2.64] ;  /* 0x0000002402027981 */ /* 0x000ea4000c1e1900 */
[----:B--2---:R-:W-:-:S04]  /*7ec0*/  I2FP.F32.S32 R0, R2 ;  /* 0x0000000200007245 */ /* 0x004fc80000201400 */
[----:B------:R-:W-:Y:S01]  /*7ed0*/  F2FP.F16.F32.PACK_AB R0, RZ, R0 ;  /* 0x00000000ff00723e */ /* 0x000fe200000000ff */
[----:B------:R-:W-:Y:S06]  /*7ee0*/  BRA `(.L_x_21699) ;  /* 0x0000000c00507947 */ /* 0x000fec0003800000 */
.L_x_21700:
[----:B------:R-:W2:Y:S02]  /*7ef0*/  LDG.E.U16 R2, desc[UR36][R2.64] ;  /* 0x0000002402027981 */ /* 0x000ea4000c1e1500 */
[----:B--2---:R-:W0:Y:S02]  /*7f00*/  I2F.S16 R0, R2 ;  /* 0x0000000200007306 */ /* 0x004e240000101400 */
[----:B0-----:R-:W-:Y:S01]  /*7f10*/  F2FP.F16.F32.PACK_AB R0, RZ, R0 ;  /* 0x00000000ff00723e */ /* 0x001fe200000000ff */
[----:B------:R-:W-:Y:S06]  /*7f20*/  BRA `(.L_x_21699) ;  /* 0x0000000c00407947 */ /* 0x000fec0003800000 */
.L_x_21695:
        /* <DEDUP_REMOVED lines=9> */
.L_x_21703:
[----:B------:R1:W5:Y:S01]  /*7fc0*/  LDG.E.U16 R0, desc[UR36][R2.64] ;  /* 0x0000002402007981 */ /* 0x000362000c1e1500 */
[----:B------:R-:W-:Y:S05]  /*7fd0*/  BRA `(.L_x_21699) ;  /* 0x0000000c00147947 */ /* 0x000fea0003800000 */
.L_x_21702:
        /* <DEDUP_REMOVED lines=9> */
.L_x_21705:
[----:B------:R0:W5:Y:S01]  /*8070*/  LDG.E.U16 R0, desc[UR36][R2.64] ;  /* 0x0000002402007981 */ /* 0x000162000c1e1500 */
[----:B------:R-:W-:Y:S05]  /*8080*/  BRA `(.L_x_21699) ;  /* 0x0000000800e87947 */ /* 0x000fea0003800000 */
.L_x_21704:
        /* <DEDUP_REMOVED lines=8> */
.L_x_21694:
        /* <DEDUP_REMOVED lines=13> */
.L_x_21708:
        /* <DEDUP_REMOVED lines=8> */
.L_x_21707:
        /* <DEDUP_REMOVED lines=28> */
.L_x_21710:
        /* <DEDUP_REMOVED lines=15> */
.L_x_21709:
[----:B------:R-:W2:Y:S02]  /*8510*/  LDG.E.U16 R0, desc[UR36][R2.64] ;  /* 0x0000002402007981 */ /* 0x000ea4000c1e1500 */
[----:B--2---:R-:W-:-:S05]  /*8520*/  IMAD.U32 R0, R0, 0x10000, RZ ;  /* 0x0001000000007824 */ /* 0x004fca00078e00ff */
[----:B------:R-:W-:Y:S01]  /*8530*/  F2FP.F16.F32.PACK_AB R0, RZ, R0 ;  /* 0x00000000ff00723e */ /* 0x000fe200000000ff */
[----:B------:R-:W-:Y:S06]  /*8540*/  BRA `(.L_x_21699) ;  /* 0x0000000400b87947 */ /* 0x000fec0003800000 */
.L_x_21706:
        /* <DEDUP_REMOVED lines=12> */
.L_x_21713:
        /* <DEDUP_REMOVED lines=21> */
.L_x_21717:
[----:B------:R-:W-:Y:S05]  /*8760*/  BSYNC B1 ;  /* 0x0000000000017941 */ /* 0x000fea0003800000 */
.L_x_21716:
[----:B------:R-:W-:Y:S01]  /*8770*/  LEA R3, R0, 0x3b800000, 0x17 ;  /* 0x3b80000000037811 */ /* 0x000fe200078eb8ff */
[----:B------:R-:W-:-:S05]  /*8780*/  IMAD.SHL.U32 R0, R2, 0x100000, RZ ;  /* 0x0010000002007824 */ /* 0x000fca00078e00ff */
[----:B------:R-:W-:-:S07]  /*8790*/  LOP3.LUT R0, R3, R0, R4, 0xfe, !PT ;  /* 0x0000000003007212 */ /* 0x000fce00078efe04 */
.L_x_21715:
[----:B------:R-:W-:Y:S05]  /*87a0*/  BSYNC B0 ;  /* 0x0000000000007941 */ /* 0x000fea0003800000 */
.L_x_21714:
[----:B------:R-:W-:Y:S01]  /*87b0*/  F2FP.F16.F32.PACK_AB R0, RZ, R0 ;  /* 0x00000000ff00723e */ /* 0x000fe200000000ff */
[----:B------:R-:W-:Y:S06]  /*87c0*/  BRA `(.L_x_21699) ;  /* 0x0000000400187947 */ /* 0x000fec0003800000 */
.L_x_21712:
        /* <DEDUP_REMOVED lines=21> */
.L_x_21721:
[----:B------:R-:W-:Y:S05]  /*8920*/  BSYNC B1 ;  /* 0x0000000000017941 */ /* 0x000fea0003800000 */
.L_x_21720:
[----:B------:R-:W-:Y:S01]  /*8930*/  LEA R3, R0, 0x37800000, 0x17 ;  /* 0x3780000000037811 */ /* 0x000fe200078eb8ff */
[----:B------:R-:W-:-:S05]  /*8940*/  IMAD.SHL.U32 R0, R2, 0x200000, RZ ;  /* 0x0020000002007824 */ /* 0x000fca00078e00ff */
[----:B------:R-:W-:-:S07]  /*8950*/  LOP3.LUT R0, R3, R0, R4, 0xfe, !PT ;  /* 0x0000000003007212 */ /* 0x000fce00078efe04 */
.L_x_21719:
[----:B------:R-:W-:Y:S05]  /*8960*/  BSYNC B0 ;  /* 0x0000000000007941 */ /* 0x000fea0003800000 */
.L_x_21718:
[----:B------:R-:W-:Y:S01]  /*8970*/  F2FP.F16.F32.PACK_AB R0, RZ, R0 ;  /* 0x00000000ff00723e */ /* 0x000fe200000000ff */
[----:B------:R-:W-:Y:S06]  /*8980*/  BRA `(.L_x_21699) ;  /* 0x0000000000a87947 */ /* 0x000fec0003800000 */
.L_x_21711:
        /* <DEDUP_REMOVED lines=14> */
.L_x_21725:
[----:B------:R-:W-:Y:S05]  /*8a70*/  BSYNC B0 ;  /* 0x0000000000007941 */ /* 0x000fea0003800000 */
.L_x_21724:
[----:B------:R-:W-:Y:S01]  /*8a80*/  F2FP.F16.F32.PACK_AB R0, RZ, R0 ;  /* 0x00000000ff00723e */ /* 0x000fe200000000ff */
[----:B------:R-:W-:Y:S06]  /*8a90*/  BRA `(.L_x_21699) ;  /* 0x0000000000647947 */ /* 0x000fec0003800000 */
.L_x_21698:
        /* <DEDUP_REMOVED lines=16> */
.L_x_21726:
[----:B------:R-:W-:Y:S01]  /*8ba0*/  PRMT R0, RZ, 0x7610, R0 ;  /* 0x00007610ff007816 */ /* 0x000fe20000000000 */
[----:B------:R-:W-:Y:S06]  /*8bb0*/  BRA `(.L_x_21699) ;  /* 0x00000000001c7947 */ /* 0x000fec0003800000 */
.L_x_21723:
[----:B------:R-:W2:Y:S02]  /*8bc0*/  LDG.E.64 R2, desc[UR36][R2.64] ;  /* 0x0000002402027981 */ /* 0x000ea4000c1e1b00 */
[----:B--2---:R-:W0:Y:S02]  /*8bd0*/  I2F.U64 R0, R2 ;  /* 0x0000000200007312 */ /* 0x004e240000301000 */
[----:B0-----:R-:W-:Y:S01]  /*8be0*/  F2FP.F16.F32.PACK_AB R0, RZ, R0 ;  /* 0x00000000ff00723e */ /* 0x001fe200000000ff */
[----:B------:R-:W-:Y:S06]  /*8bf0*/  BRA `(.L_x_21699) ;  /* 0x00000000000c7947 */ /* 0x000fec0003800000 */
.L_x_21722:
[----:B------:R-:W2:Y:S02]  /*8c00*/  LDG.E R2, desc[UR36][R2.64] ;  /* 0x0000002402027981 */ /* 0x000ea4000c1e1900 */
[----:B--2---:R-:W-:-:S04]  /*8c10*/  I2FP.F32.U32 R0, R2 ;  /* 0x0000000200007245 */ /* 0x004fc80000201000 */
[----:B------:R-:W-:-:S07]  /*8c20*/  F2FP.F16.F32.PACK_AB R0, RZ, R0 ;  /* 0x00000000ff00723e */ /* 0x000fce00000000ff */
.L_x_21699:
        /* <DEDUP_REMOVED lines=21> */
.L_x_21730:
[----:B------:R-:W-:-:S04]  /*8d80*/  LOP3.LUT R3, R0, R3, RZ, 0x3c, !PT ;  /* 0x0000000300037212 */ /* 0x000fc800078e3cff */
[----:B------:R-:W-:Y:S01]  /*8d90*/  PRMT R2, R3, 0x9910, RZ ;  /* 0x0000991003027816 */ /* 0x000fe200000000ff */
[----:B------:R-:W-:-:S03]  /*8da0*/  VIADD R3, R0, 0xffff ;  /* 0x0000ffff00037836 */ /* 0x000fc60000000000 */
[----:B------:R-:W-:-:S04]  /*8db0*/  ISETP.GE.AND P0, PT, R2, RZ, PT ;  /* 0x000000ff0200720c */ /* 0x000fc80003f06270 */
[----:B------:R-:W-:-:S13]  /*8dc0*/  ISETP.GT.U32.OR P0, PT, R4, R5, !P0 ;  /* 0x000000050400720c */ /* 0x000fda0004704470 */
[----:B------:R-:W-:Y:S01]  /*8dd0*/  @!P0 VIADD R3, R0, 0x1 ;  /* 0x0000000100038836 */ /* 0x000fe20000000000 */
[----:B------:R-:W-:Y:S06]  /*8de0*/  BRA `(.L_x_21729) ;  /* 0x00000000000c7947 */ /* 0x000fec0003800000 */
.L_x_21728:
[----:B------:R-:W-:-:S05]  /*8df0*/  FADD.FTZ R2, R5, R2 ;  /* 0x0000000205027221 */ /* 0x000fca0000010000 */
[----:B------:R-:W-:-:S04]  /*8e00*/  F2FP.F16.F32.PACK_AB R2, RZ, R2 ;  /* 0x00000002ff02723e */ /* 0x000fc800000000ff */
[----:B------:R-:W-:-:S07]  /*8e10*/  PRMT R3, R2, 0x7610, R3 ;  /* 0x0000761002037816 */ /* 0x000fce0000000003 */
.L_x_21729:
[----:B------:R-:W-:Y:S05]  /*8e20*/  BSYNC B0 ;  /* 0x0000000000007941 */ /* 0x000fea0003800000 */
.L_x_21727:
        /* <DEDUP_REMOVED lines=16> */
.L_x_21734:
[----:B------:R-:W-:-:S06]  /*8f30*/  HADD2.F32 R3, -RZ, R3.H0_H0 ;  /* 0x20000003ff037230 */ /* 0x000fcc0000004100 */
[----:B------:R-:W0:Y:S02]  /*8f40*/  F2I.S64.TRUNC R2, R3 ;  /* 0x0000000300027311 */ /* 0x000e24000020d900 */
[----:B0-----:R3:W-:Y:S01]  /*8f50*/  STG.E.U8 desc[UR36][R16.64], R2 ;  /* 0x0000000210007986 */ /* 0x0017e2000c101124 */
[----:B------:R-:W-:Y:S05]  /*8f60*/  BRA `(.L_x_21736) ;  /* 0x0000000c00847947 */ /* 0x000fea0003800000 */
.L_x_21733:
        /* <DEDUP_REMOVED lines=10> */
.L_x_21738:
[----:B------:R-:W-:-:S06]  /*9010*/  HADD2.F32 R3, -RZ, R3.H0_H0 ;  /* 0x20000003ff037230 */ /* 0x000fcc0000004100 */
[----:B------:R-:W0:Y:S02]  /*9020*/  F2I.FTZ.TRUNC.NTZ R3, R3 ;  /* 0x0000000300037305 */ /* 0x000e24000021f100 */
[----:B0-----:R2:W-:Y:S01]  /*9030*/  STG.E desc[UR36][R16.64], R3 ;  /* 0x0000000310007986 */ /* 0x0015e2000c101924 */
[----:B------:R-:W-:Y:S05]  /*9040*/  BRA `(.L_x_21736) ;  /* 0x0000000c004c7947 */ /* 0x000fea0003800000 */
.L_x_21737:
[----:B------:R-:W-:-:S06]  /*9050*/  HADD2.F32 R3, -RZ, R3.H0_H0 ;  /* 0x20000003ff037230 */ /* 0x000fcc0000004100 */
[----:B------:R-:W0:Y:S02]  /*9060*/  F2I.FTZ.TRUNC.NTZ R3, R3 ;  /* 0x0000000300037305 */ /* 0x000e24000021f100 */
[----:B0-----:R0:W-:Y:S01]  /*9070*/  STG.E.U16 desc[UR36][R16.64], R3 ;  /* 0x0000000310007986 */ /* 0x0011e2000c101524 */
[----:B------:R-:W-:Y:S05]  /*9080*/  BRA `(.L_x_21736) ;  /* 0x0000000c003c7947 */ /* 0x000fea0003800000 */
.L_x_21732:
        /* <DEDUP_REMOVED lines=9> */
.L_x_21740:
[----:B------:R0:W-:Y:S01]  /*9120*/  STG.E.U16 desc[UR36][R16.64], R3 ;  /* 0x0000000310007986 */ /* 0x0001e2000c101524 */
[----:B------:R-:W-:Y:S05]  /*9130*/  BRA `(.L_x_21736) ;  /* 0x0000000c00107947 */ /* 0x000fea0003800000 */
.L_x_21739:
        /* <DEDUP_REMOVED lines=10> */
.L_x_21742:
[----:B------:R-:W-:-:S05]  /*91e0*/  HADD2.F32 R0, -RZ, R3.H0_H0 ;  /* 0x20000003ff007230 */ /* 0x000fca0000004100 */
[----:B------:R-:W-:-:S04]  /*91f0*/  F2FP.F16.F32.PACK_AB R0, RZ, R0 ;  /* 0x00000000ff00723e */ /* 0x000fc800000000ff */
[----:B------:R-:W-:-:S05]  /*9200*/  PRMT R0, R0, 0x5410, RZ ;  /* 0x0000541000007816 */ /* 0x000fca00000000ff */
[----:B------:R0:W-:Y:S01]  /*9210*/  STG.E desc[UR36][R16.64], R0 ;  /* 0x0000000010007986 */ /* 0x0001e2000c101924 */
[----:B------:R-:W-:Y:S05]  /*9220*/  BRA `(.L_x_21736) ;  /* 0x0000000800d47947 */ /* 0x000fea0003800000 */
.L_x_21741:
[----:B------:R-:W-:-:S05]  /*9230*/  HADD2.F32 R2, -RZ, R3.H0_H0 ;  /* 0x20000003ff027230 */ /* 0x000fca0000004100 */
[----:B------:R-:W-:-:S06]  /*9240*/  FMUL.FTZ R2, R2, 1 ;  /* 0x3f80000002027820 */ /* 0x000fcc0000410000 */
[----:B------:R-:W0:Y:S02]  /*9250*/  F2F.F64.F32 R2, R2 ;  /* 0x0000000200027310 */ /* 0x000e240000201800 */
[----:B0-----:R0:W-:Y:S01]  /*9260*/  STG.E.64 desc[UR36][R16.64], R2 ;  /* 0x0000000210007986 */ /* 0x0011e2000c101b24 */
[----:B------:R-:W-:Y:S05]  /*9270*/  BRA `(.L_x_21736) ;  /* 0x0000000800c07947 */ /* 0x000fea0003800000 */
.L_x_21731:
        /* <DEDUP_REMOVED lines=13> */
.L_x_21745:
[----:B------:R-:W-:Y:S01]  /*9350*/  HADD2.F32 R3, -RZ, R3.H0_H0 ;  /* 0x20000003ff037230 */ /* 0x000fe20000004100 */
[----:B------:R-:W-:-:S04]  /*9360*/  CS2R R6, SRZ ;  /* 0x0000000000067805 */ /* 0x000fc8000001ff00 */
[----:B------:R-:W-:-:S04]  /*9370*/  FMUL.FTZ R3, R3, 1 ;  /* 0x3f80000003037820 */ /* 0x000fc80000410000 */
[----:B------:R-:W0:Y:S02]  /*9380*/  F2F.F64.F32 R4, R3 ;  /* 0x0000000300047310 */ /* 0x000e240000201800 */
[----:B0-----:R0:W-:Y:S01]  /*9390*/  STG.E.128 desc[UR36][R16.64], R4 ;  /* 0x0000000410007986 */ /* 0x0011e2000c101d24 */
[----:B------:R-:W-:Y:S05]  /*93a0*/  BRA `(.L_x_21736) ;  /* 0x0000000800747947 */ /* 0x000fea0003800000 */
.L_x_21744:
        /* <DEDUP_REMOVED lines=21> */
.L_x_21749:
[----:B------:R-:W-:Y:S05]  /*9500*/  BSYNC B0 ;  /* 0x0000000000007941 */ /* 0x000fea0003800000 */
.L_x_21748:
[----:B------:R-:W-:-:S05]  /*9510*/  LOP3.LUT R3, R0, R3, RZ, 0xfc, !PT ;  /* 0x0000000300037212 */ /* 0x000fca00078efcff */
[----:B------:R0:W-:Y:S01]  /*9520*/  STG.E.U8 desc[UR36][R16.64], R3 ;  /* 0x0000000310007986 */ /* 0x0001e2000c101124 */
[----:B------:R-:W-:Y:S05]  /*9530*/  BRA `(.L_x_21736) ;  /* 0x0000000800107947 */ /* 0x000fea0003800000 */
.L_x_21747:
        /* <DEDUP_REMOVED lines=13> */
.L_x_21751:
[----:B------:R-:W-:Y:S01]  /*9610*/  IMAD.MOV.U32 R0, RZ, RZ, 0x7f ;  /* 0x0000007fff007424 */ /* 0x000fe200078e00ff */
[----:B------:R-:W-:-:S04]  /*9620*/  ISETP.GT.U32.AND P0, PT, R2, 0x7f800000, PT ;  /* 0x7f8000000200780c */ /* 0x000fc80003f04070 */
[----:B------:R-:W-:-:S09]  /*9630*/  SEL R0, R0, 0x7c, P0 ;  /* 0x0000007c00007807 */ /* 0x000fd20000000000 */
.L_x_21752:
[----:B------:R-:W-:Y:S05]  /*9640*/  BSYNC B0 ;  /* 0x0000000000007941 */ /* 0x000fea0003800000 */
.L_x_21750:
[----:B------:R-:W-:-:S04]  /*9650*/  LOP3.LUT R2, R3, 0x80000000, RZ, 0xc0, !PT ;  /* 0x8000000003027812 */ /* 0x000fc800078ec0ff */
[----:B------:R-:W-:-:S04]  /*9660*/  SHF.R.U32.HI R3, RZ, 0x18, R2 ;  /* 0x00000018ff037819 */ /* 0x000fc80000011602 */
[----:B------:R-:W-:-:S05]  /*9670*/  LOP3.LUT R3, R0, R3, RZ, 0xfc, !PT ;  /* 0x0000000300037212 */ /* 0x000fca00078efcff */
[----:B------:R0:W-:Y:S01]  /*9680*/  STG.E.U8 desc[UR36][R16.64], R3 ;  /* 0x0000000310007986 */ /* 0x0001e2000c101124 */
[----:B------:R-:W-:Y:S05]  /*9690*/  BRA `(.L_x_21736) ;  /* 0x0000000400b87947 */ /* 0x000fea0003800000 */
.L_x_21746:
[----:B------:R-:W-:-:S05]  /*96a0*/  HADD2.F32 R0, -RZ, R3.H0_H0 ;  /* 0x20000003ff007230 */ /* 0x000fca0000004100 */
[----:B------:R-:W-:-:S05]  /*96b0*/  F2FP.BF16.F32.PACK_AB R0, RZ, R0 ;  /* 0x00000000ff00723e */ /* 0x000fca00000010ff */
[----:B------:R0:W-:Y:S01]  /*96c0*/  STG.E.U16 desc[UR36][R16.64], R0 ;  /* 0x0000000010007986 */ /* 0x0001e2000c101524 */
[----:B------:R-:W-:Y:S05]  /*96d0*/  BRA `(.L_x_21736) ;  /* 0x0000000400a87947 */ /* 0x000fea0003800000 */
.L_x_21743:
        /* <DEDUP_REMOVED lines=12> */
.L_x_21755:
        /* <DEDUP_REMOVED lines=17> */
.L_x_21758:
[----:B------:R-:W-:-:S04]  /*98b0*/  LOP3.LUT R2, R3, 0x80000000, RZ, 0xc0, !PT ;  /* 0x8000000003027812 */ /* 0x000fc800078ec0ff */
[----:B------:R-:W-:-:S04]  /*98c0*/  SHF.R.U32.HI R3, RZ, 0x18, R2 ;  /* 0x00000018ff037819 */ /* 0x000fc80000011602 */
[----:B------:R-:W-:-:S04]  /*98d0*/  LOP3.LUT R0, R0, R3, RZ, 0xfc, !PT ;  /* 0x0000000300007212 */ /* 0x000fc800078efcff */
[----:B------:R-:W-:-:S07]  /*98e0*/  PRMT R8, R0, 0x7610, R8 ;  /* 0x0000761000087816 */ /* 0x000fce0000000008 */
.L_x_21757:
[----:B------:R-:W-:Y:S05]  /*98f0*/  BSYNC B0 ;  /* 0x0000000000007941 */ /* 0x000fea0003800000 */
.L_x_21756:
[----:B------:R0:W-:Y:S01]  /*9900*/  STG.E.U8 desc[UR36][R16.64], R8 ;  /* 0x0000000810007986 */ /* 0x0001e2000c101124 */
[----:B------:R-:W-:Y:S05]  /*9910*/  BRA `(.L_x_21736) ;  /* 0x0000000400187947 */ /* 0x000fea0003800000 */
.L_x_21754:
        /* <DEDUP_REMOVED lines=17> */
.L_x_21761:
[----:B------:R-:W-:-:S04]  /*9a30*/  LOP3.LUT R2, R3, 0x80000000, RZ, 0xc0, !PT ;  /* 0x8000000003027812 */ /* 0x000fc800078ec0ff */
[----:B------:R-:W-:-:S04]  /*9a40*/  SHF.R.U32.HI R3, RZ, 0x18, R2 ;  /* 0x00000018ff037819 */ /* 0x000fc80000011602 */
[----:B------:R-:W-:-:S04]  /*9a50*/  LOP3.LUT R0, R0, R3, RZ, 0xfc, !PT ;  /* 0x0000000300007212 */ /* 0x000fc800078efcff */
[----:B------:R-:W-:-:S07]  /*9a60*/  PRMT R8, R0, 0x7610, R8 ;  /* 0x0000761000087816 */ /* 0x000fce0000000008 */
.L_x_21760:
[----:B------:R-:W-:Y:S05]  /*9a70*/  BSYNC B0 ;  /* 0x0000000000007941 */ /* 0x000fea0003800000 */
.L_x_21759:
[----:B------:R0:W-:Y:S01]  /*9a80*/  STG.E.U8 desc[UR36][R16.64], R8 ;  /* 0x0000000810007986 */ /* 0x0001e2000c101124 */
[----:B------:R-:W-:Y:S05]  /*9a90*/  BRA `(.L_x_21736) ;  /* 0x0000000000b87947 */ /* 0x000fea0003800000 */
.L_x_21753:
        /* <DEDUP_REMOVED lines=22> */
.L_x_21735:
        /* <DEDUP_REMOVED lines=16> */
.L_x_21764:
[----:B------:R-:W-:Y:S05]  /*9d00*/  BRA `(.L_x_21736) ;  /* 0x00000000001c7947 */ /* 0x000fea0003800000 */
.L_x_21763:
[----:B------:R-:W-:-:S06]  /*9d10*/  HADD2.F32 R3, -RZ, R3.H0_H0 ;  /* 0x20000003ff037230 */ /* 0x000fcc0000004100 */
[----:B------:R-:W0:Y:S02]  /*9d20*/  F2I.U64.TRUNC R2, R3 ;  /* 0x0000000300027311 */ /* 0x000e24000020d800 */
[----:B0-----:R0:W-:Y:S01]  /*9d30*/  STG.E.64 desc[UR36][R16.64], R2 ;  /* 0x0000000210007986 */ /* 0x0011e2000c101b24 */
[----:B------:R-:W-:Y:S05]  /*9d40*/  BRA `(.L_x_21736) ;  /* 0x00000000000c7947 */ /* 0x000fea0003800000 */
.L_x_21762:
[----:B------:R-:W-:-:S06]  /*9d50*/  HADD2.F32 R3, -RZ, R3.H0_H0 ;  /* 0x20000003ff037230 */ /* 0x000fcc0000004100 */
[----:B------:R-:W0:Y:S02]  /*9d60*/  F2I.FTZ.U32.TRUNC.NTZ R3, R3 ;  /* 0x0000000300037305 */ /* 0x000e24000021f000 */
[----:B0-----:R0:W-:Y:S02]  /*9d70*/  STG.E desc[UR36][R16.64], R3 ;  /* 0x0000000310007986 */ /* 0x0011e4000c101924 */
.L_x_21736:
[----:B------:R-:W-:-:S07]  /*9d80*/  VIADD R19, R19, 0x80 ;  /* 0x0000008013137836 */ /* 0x000fce0000000000 */
.L_x_21692:
[----:B------:R-:W-:Y:S05]  /*9d90*/  BSYNC B6 ;  /* 0x0000000000067941 */ /* 0x000fea0003800000 */
.L_x_21691:
        /* <DEDUP_REMOVED lines=306> */
.L_x_21765:
        /* <DEDUP_REMOVED lines=22> */
.L_x_21769:
[----:B------:R-:W2:Y:S02]  /*b220*/  LDG.E.U8 R2, desc[UR36][R2.64] ;  /* 0x0000002402027981 */ /* 0x000ea4000c1e1100 */
[----:B--2---:R-:W-:-:S04]  /*b230*/  I2FP.F32.U32 R0, R2 ;  /* 0x0000000200007245 */ /* 0x004fc80000201000 */
[----:B------:R-:W-:Y:S01]  /*b240*/  F2FP.F16.F32.PACK_AB R0, RZ, R0 ;  /* 0x00000000ff00723e */ /* 0x000fe200000000ff */
[----:B------:R-:W-:Y:S06]  /*b250*/  BRA `(.L_x_21771) ;  /* 0x0000000c00887947 */ /* 0x000fec0003800000 */
.L_x_21768:
        /* <DEDUP_REMOVED lines=10> */
.L_x_21773:
[----:B------:R-:W2:Y:S02]  /*b300*/  LDG.E R2, desc[UR36][R2.64] ;  /* 0x0000002402027981 */ /* 0x000ea4000c1e1900 */
[----:B--2---:R-:W-:-:S04]  /*b310*/  I2FP.F32.S32 R0, R2 ;  /* 0x0000000200007245 */ /* 0x004fc80000201400 */
[----:B------:R-:W-:Y:S01]  /*b320*/  F2FP.F16.F32.PACK_AB R0, RZ, R0 ;  /* 0x00000000ff00723e */ /* 0x000fe200000000ff */
[----:B------:R-:W-:Y:S06]  /*b330*/  BRA `(.L_x_21771) ;  /* 0x0000000c00507947 */ /* 0x000fec0003800000 */
.L_x_21772:
[----:B------:R-:W2:Y:S02]  /*b340*/  LDG.E.U16 R2, desc[UR36][R2.64] ;  /* 0x0000002402027981 */ /* 0x000ea4000c1e1500 */
[----:B--2---:R-:W0:Y:S02]  /*b350*/  I2F.S16 R0, R2 ;  /* 0x0000000200007306 */ /* 0x004e240000101400 */
[----:B0-----:R-:W-:Y:S01]  /*b360*/  F2FP.F16.F32.PACK_AB R0, RZ, R0 ;  /* 0x00000000ff00723e */ /* 0x001fe200000000ff */
[----:B------:R-:W-:Y:S06]  /*b370*/  BRA `(.L_x_21771) ;  /* 0x0000000c00407947 */ /* 0x000fec0003800000 */
.L_x_21767:
        /* <DEDUP_REMOVED lines=9> */
.L_x_21775:
[----:B------:R1:W5:Y:S01]  /*b410*/  LDG.E.U16 R0, desc[UR36][R2.64] ;  /* 0x0000002402007981 */ /* 0x000362000c1e1500 */
[----:B------:R-:W-:Y:S05]  /*b420*/  BRA `(.L_x_21771) ;  /* 0x0000000c00147947 */ /* 0x000fea0003800000 */
.L_x_21774:
        /* <DEDUP_REMOVED lines=9> */
.L_x_21777:
[----:B------:R0:W5:Y:S01]  /*b4c0*/  LDG.E.U16 R0, desc[UR36][R2.64] ;  /* 0x0000002402007981 */ /* 0x000162000c1e1500 */
[----:B------:R-:W-:Y:S05]  /*b4d0*/  BRA `(.L_x_21771) ;  /* 0x0000000800e87947 */ /* 0x000fea0003800000 */
.L_x_21776:
        /* <DEDUP_REMOVED lines=8> */
.L_x_21766:
        /* <DEDUP_REMOVED lines=13> */
.L_x_21780:
        /* <DEDUP_REMOVED lines=8> */
.L_x_21779:
        /* <DEDUP_REMOVED lines=28> */
.L_x_21782:
        /* <DEDUP_REMOVED lines=15> */
.L_x_21781:
[----:B------:R-:W2:Y:S02]  /*b960*/  LDG.E.U16 R0, desc[UR36][R2.64] ;  /* 0x0000002402007981 */ /* 0x000ea4000c1e1500 */
[----:B--2---:R-:W-:-:S05]  /*b970*/  IMAD.U32 R0, R0, 0x10000, RZ ;  /* 0x0001000000007824 */ /* 0x004fca00078e00ff */
[----:B------:R-:W-:Y:S01]  /*b980*/  F2FP.F16.F32.PACK_AB R0, RZ, R0 ;  /* 0x00000000ff00723e */ /* 0x000fe200000000ff */
[----:B------:R-:W-:Y:S06]  /*b990*/  BRA `(.L_x_21771) ;  /* 0x0000000400b87947 */ /* 0x000fec0003800000 */
.L_x_21778:
        /* <DEDUP_REMOVED lines=12> */
.L_x_21785:
        /* <DEDUP_REMOVED lines=21> */
.L_x_21789:
[----:B------:R-:W-:Y:S05]  /*bbb0*/  BSYNC B1 ;  /* 0x0000000000017941 */ /* 0x000fea0003800000 */
.L_x_21788:
[----:B------:R-:W-:Y:S01]  /*bbc0*/  LEA R3, R0, 0x3b800000, 0x17 ;  /* 0x3b80000000037811 */ /* 0x000fe200078eb8ff */
[----:B------:R-:W-:-:S05]  /*bbd0*/  IMAD.SHL.U32 R0, R2, 0x100000, RZ ;  /* 0x0010000002007824 */ /* 0x000fca00078e00ff */
[----:B------:R-:W-:-:S07]  /*bbe0*/  LOP3.LUT R0, R3, R0, R4, 0xfe, !PT ;  /* 0x0000000003007212 */ /* 0x000fce00078efe04 */
.L_x_21787:
[----:B------:R-:W-:Y:S05]  /*bbf0*/  BSYNC B0 ;  /* 0x0000000000007941 */ /* 0x000fea0003800000 */
.L_x_21786:
[----:B------:R-:W-:Y:S01]  /*bc00*/  F2FP.F16.F32.PACK_AB R0, RZ, R0 ;  /* 0x00000000ff00723e */ /* 0x000fe200000000ff */
[----:B------:R-:W-:Y:S06]  /*bc10*/  BRA `(.L_x_21771) ;  /* 0x0000000400187947 */ /* 0x000fec0003800000 */
.L_x_21784:
        /* <DEDUP_REMOVED lines=21> */
.L_x_21793:
[----:B------:R-:W-:Y:S05]  /*bd70*/  BSYNC B1 ;  /* 0x0000000000017941 */ /* 0x000fea0003800000 */
.L_x_21792:
[----:B------:R-:W-:Y:S01]  /*bd80*/  LEA R3, R0, 0x37800000, 0x17 ;  /* 0x3780000000037811 */ /* 0x000fe200078eb8ff */
[----:B------:R-:W-:-:S05]  /*bd90*/  IMAD.SHL.U32 R0, R2, 0x200000, RZ ;  /* 0x0020000002007824 */ /* 0x000fca00078e00ff */
[----:B------:R-:W-:-:S07]  /*bda0*/  LOP3.LUT R0, R3, R0, R4, 0xfe, !PT ;  /* 0x0000000003007212 */ /* 0x000fce00078efe04 */
.L_x_21791:
[----:B------:R-:W-:Y:S05]  /*bdb0*/  BSYNC B0 ;  /* 0x0000000000007941 */ /* 0x000fea0003800000 */
.L_x_21790:
[----:B------:R-:W-:Y:S01]  /*bdc0*/  F2FP.F16.F32.PACK_AB R0, RZ, R0 ;  /* 0x00000000ff00723e */ /* 0x000fe200000000ff */
[----:B------:R-:W-:Y:S06]  /*bdd0*/  BRA `(.L_x_21771) ;  /* 0x0000000000a87947 */ /* 0x000fec0003800000 */
.L_x_21783:
        /* <DEDUP_REMOVED lines=14> */
.L_x_21797:
[----:B------:R-:W-:Y:S05]  /*bec0*/  BSYNC B0 ;  /* 0x0000000000007941 */ /* 0x000fea0003800000 */
.L_x_21796:
[----:B------:R-:W-:Y:S01]  /*bed0*/  F2FP.F16.F32.PACK_AB R0, RZ, R0 ;  /* 0x00000000ff00723e */ /* 0x000fe200000000ff */
[----:B------:R-:W-:Y:S06]  /*bee0*/  BRA `(.L_x_21771) ;  /* 0x0000000000647947 */ /* 0x000fec0003800000 */
.L_x_21770:
        /* <DEDUP_REMOVED lines=16> */
.L_x_21798:
[----:B------:R-:W-:Y:S01]  /*bff0*/  PRMT R0, RZ, 0x7610, R0 ;  /* 0x00007610ff007816 */ /* 0x000fe20000000000 */
[----:B------:R-:W-:Y:S06]  /*c000*/  BRA `(.L_x_21771) ;  /* 0x00000000001c7947 */ /* 0x000fec0003800000 */
.L_x_21795:
[----:B------:R-:W2:Y:S02]  /*c010*/  LDG.E.64 R2, desc[UR36][R2.64] ;  /* 0x0000002402027981 */ /* 0x000ea4000c1e1b00 */
[----:B--2---:R-:W0:Y:S02]  /*c020*/  I2F.U64 R0, R2 ;  /* 0x0000000200007312 */ /* 0x004e240000301000 */
[----:B0-----:R-:W-:Y:S01]  /*c030*/  F2FP.F16.F32.PACK_AB R0, RZ, R0 ;  /* 0x00000000ff00723e */ /* 0x001fe200000000ff */
[----:B------:R-:W-:Y:S06]  /*c040*/  BRA `(.L_x_21771) ;  /* 0x00000000000c7947 */ /* 0x000fec0003800000 */
.L_x_21794:
[----:B------:R-:W2:Y:S02]  /*c050*/  LDG.E R2, desc[UR36][R2.64] ;  /* 0x0000002402027981 */ /* 0x000ea4000c1e1900 */
[----:B--2---:R-:W-:-:S04]  /*c060*/  I2FP.F32.U32 R0, R2 ;  /* 0x0000000200007245 */ /* 0x004fc80000201000 */
[----:B------:R-:W-:-:S07]  /*c070*/  F2FP.F16.F32.PACK_AB R0, RZ, R0 ;  /* 0x00000000ff00723e */ /* 0x000fce00000000ff */
.L_x_21771:
        /* <DEDUP_REMOVED lines=21> */
.L_x_21802:
[----:B------:R-:W-:-:S04]  /*c1d0*/  LOP3.LUT R3, R0, R3, RZ, 0x3c, !PT ;  /* 0x0000000300037212 */ /* 0x000fc800078e3cff */
[----:B------:R-:W-:Y:S01]  /*c1e0*/  PRMT R2, R3, 0x9910, RZ ;  /* 0x0000991003027816 */ /* 0x000fe200000000ff */
[----:B------:R-:W-:-:S03]  /*c1f0*/  VIADD R3, R0, 0xffff ;  /* 0x0000ffff00037836 */ /* 0x000fc60000000000 */
[----:B------:R-:W-:-:S04]  /*c200*/  ISETP.GE.AND P0, PT, R2, RZ, PT ;  /* 0x000000ff0200720c */ /* 0x000fc80003f06270 */
[----:B------:R-:W-:-:S13]  /*c210*/  ISETP.GT.U32.OR P0, PT, R4, R5, !P0 ;  /* 0x000000050400720c */ /* 0x000fda0004704470 */
[----:B------:R-:W-:Y:S01]  /*c220*/  @!P0 VIADD R3, R0, 0x1 ;  /* 0x0000000100038836 */ /* 0x000fe20000000000 */
[----:B------:R-:W-:Y:S06]  /*c230*/  BRA `(.L_x_21801) ;  /* 0x00000000000c7947 */ /* 0x000fec0003800000 */
.L_x_21800:
[----:B------:R-:W-:-:S05]  /*c240*/  FADD.FTZ R2, R5, R2 ;  /* 0x0000000205027221 */ /* 0x000fca0000010000 */
[----:B------:R-:W-:-:S04]  /*c250*/  F2FP.F16.F32.PACK_AB R2, RZ, R2 ;  /* 0x00000002ff02723e */ /* 0x000fc800000000ff */
[----:B------:R-:W-:-:S07]  /*c260*/  PRMT R3, R2, 0x7610, R3 ;  /* 0x0000761002037816 */ /* 0x000fce0000000003 */
.L_x_21801:
[----:B------:R-:W-:Y:S05]  /*c270*/  BSYNC B0 ;  /* 0x0000000000007941 */ /* 0x000fea0003800000 */
.L_x_21799:
        /* <DEDUP_REMOVED lines=16> */
.L_x_21806:
[----:B------:R-:W-:-:S06]  /*c380*/  HADD2.F32 R3, -RZ, R3.H0_H0 ;  /* 0x20000003ff037230 */ /* 0x000fcc0000004100 */
[----:B------:R-:W0:Y:S02]  /*c390*/  F2I.S64.TRUNC R2, R3 ;  /* 0x0000000300027311 */ /* 0x000e24000020d900 */
[----:B0-----:R-:W-:Y:S01]  /*c3a0*/  STG.E.U8 desc[UR36][R16.64], R2 ;  /* 0x0000000210007986 */ /* 0x001fe2000c101124 */
[----:B------:R-:W-:Y:S05]  /*c3b0*/  EXIT ;  /* 0x000000000000794d */ /* 0x000fea0003800000 */
.L_x_21805:
        /* <DEDUP_REMOVED lines=10> */
.L_x_21809:
[----:B------:R-:W-:-:S06]  /*c460*/  HADD2.F32 R3, -RZ, R3.H0_H0 ;  /* 0x20000003ff037230 */ /* 0x000fcc0000004100 */
[----:B------:R-:W0:Y:S02]  /*c470*/  F2I.FTZ.TRUNC.NTZ R3, R3 ;  /* 0x0000000300037305 */ /* 0x000e24000021f100 */
[----:B0-----:R-:W-:Y:S01]  /*c480*/  STG.E desc[UR36][R16.64], R3 ;  /* 0x0000000310007986 */ /* 0x001fe2000c101924 */
[----:B------:R-:W-:Y:S05]  /*c490*/  EXIT ;  /* 0x000000000000794d */ /* 0x000fea0003800000 */
.L_x_21808:
[----:B------:R-:W-:-:S06]  /*c4a0*/  HADD2.F32 R3, -RZ, R3.H0_H0 ;  /* 0x20000003ff037230 */ /* 0x000fcc0000004100 */
[----:B------:R-:W0:Y:S02]  /*c4b0*/  F2I.FTZ.TRUNC.NTZ R3, R3 ;  /* 0x0000000300037305 */ /* 0x000e24000021f100 */
[----:B0-----:R-:W-:Y:S01]  /*c4c0*/  STG.E.U16 desc[UR36][R16.64], R3 ;  /* 0x0000000310007986 */ /* 0x001fe2000c101524 */
[----:B------:R-:W-:Y:S05]  /*c4d0*/  EXIT ;  /* 0x000000000000794d */ /* 0x000fea0003800000 */
.L_x_21804:
        /* <DEDUP_REMOVED lines=9> */
.L_x_21811:
[----:B------:R-:W-:Y:S01]  /*c570*/  STG.E.U16 desc[UR36][R16.64], R3 ;  /* 0x0000000310007986 */ /* 0x000fe2000c101524 */
[----:B------:R-:W-:Y:S05]  /*c580*/  EXIT ;  /* 0x000000000000794d */ /* 0x000fea0003800000 */
.L_x_21810:
        /* <DEDUP_REMOVED lines=10> */
.L_x_21813:
[----:B------:R-:W-:-:S05]  /*c630*/  HADD2.F32 R0, -RZ, R3.H0_H0 ;  /* 0x20000003ff007230 */ /* 0x000fca0000004100 */
[----:B------:R-:W-:-:S04]  /*c640*/  F2FP.F16.F32.PACK_AB R0, RZ, R0 ;  /* 0x00000000ff00723e */ /* 0x000fc800000000ff */
[----:B------:R-:W-:-:S05]  /*c650*/  PRMT R0, R0, 0x5410, RZ ;  /* 0x0000541000007816 */ /* 0x000fca00000000ff */
[----:B------:R-:W-:Y:S01]  /*c660*/  STG.E desc[UR36][R16.64], R0 ;  /* 0x0000000010007986 */ /* 0x000fe2000c101924 */
[----:B------:R-:W-:Y:S05]  /*c670*/  EXIT ;  /* 0x000000000000794d */ /* 0x000fea0003800000 */
.L_x_21812:
[----:B------:R-:W-:-:S05]  /*c680*/  HADD2.F32 R2, -RZ, R3.H0_H0 ;  /* 0x20000003ff027230 */ /* 0x000fca0000004100 */
[----:B------:R-:W-:-:S06]  /*c690*/  FMUL.FTZ R2, R2, 1 ;  /* 0x3f80000002027820 */ /* 0x000fcc0000410000 */
[----:B------:R-:W0:Y:S02]  /*c6a0*/  F2F.F64.F32 R2, R2 ;  /* 0x0000000200027310 */ /* 0x000e240000201800 */
[----:B0-----:R-:W-:Y:S01]  /*c6b0*/  STG.E.64 desc[UR36][R16.64], R2 ;  /* 0x0000000210007986 */ /* 0x001fe2000c101b24 */
[----:B------:R-:W-:Y:S05]  /*c6c0*/  EXIT ;  /* 0x000000000000794d */ /* 0x000fea0003800000 */
.L_x_21803:
        /* <DEDUP_REMOVED lines=13> */
.L_x_21816:
[----:B------:R-:W-:Y:S01]  /*c7a0*/  HADD2.F32 R3, -RZ, R3.H0_H0 ;  /* 0x20000003ff037230 */ /* 0x000fe20000004100 */
[----:B------:R-:W-:-:S04]  /*c7b0*/  CS2R R6, SRZ ;  /* 0x0000000000067805 */ /* 0x000fc8000001ff00 */
[----:B------:R-:W-:-:S04]  /*c7c0*/  FMUL.FTZ R3, R3, 1 ;  /* 0x3f80000003037820 */ /* 0x000fc80000410000 */
[----:B------:R-:W0:Y:S02]  /*c7d0*/  F2F.F64.F32 R4, R3 ;  /* 0x0000000300047310 */ /* 0x000e240000201800 */
[----:B0-----:R-:W-:Y:S01]  /*c7e0*/  STG.E.128 desc[UR36][R16.64], R4 ;  /* 0x0000000410007986 */ /* 0x001fe2000c101d24 */
[----:B------:R-:W-:Y:S05]  /*c7f0*/  EXIT ;  /* 0x000000000000794d */ /* 0x000fea0003800000 */
.L_x_21815:
        /* <DEDUP_REMOVED lines=21> */
.L_x_21820:
[----:B------:R-:W-:Y:S05]  /*c950*/  BSYNC B0 ;  /* 0x0000000000007941 */ /* 0x000fea0003800000 */
.L_x_21819:
[----:B------:R-:W-:-:S05]  /*c960*/  LOP3.LUT R3, R0, R3, RZ, 0xfc, !PT ;  /* 0x0000000300037212 */ /* 0x000fca00078efcff */
[----:B------:R-:W-:Y:S01]  /*c970*/  STG.E.U8 desc[UR36][R16.64], R3 ;  /* 0x0000000310007986 */ /* 0x000fe2000c101124 */
[----:B------:R-:W-:Y:S05]  /*c980*/  EXIT ;  /* 0x000000000000794d */ /* 0x000fea0003800000 */
.L_x_21818:
        /* <DEDUP_REMOVED lines=13> */
.L_x_21822:
[----:B------:R-:W-:Y:S01]  /*ca60*/  IMAD.MOV.U32 R0, RZ, RZ, 0x7f ;  /* 0x0000007fff007424 */ /* 0x000fe200078e00ff */
[----:B------:R-:W-:-:S04]  /*ca70*/  ISETP.GT.U32.AND P0, PT, R2, 0x7f800000, PT ;  /* 0x7f8000000200780c */ /* 0x000fc80003f04070 */
[----:B------:R-:W-:-:S09]  /*ca80*/  SEL R0, R0, 0x7c, P0 ;  /* 0x0000007c00007807 */ /* 0x000fd20000000000 */
.L_x_21823:
[----:B------:R-:W-:Y:S05]  /*ca90*/  BSYNC B0 ;  /* 0x0000000000007941 */ /* 0x000fea0003800000 */
.L_x_21821:
[----:B------:R-:W-:-:S04]  /*caa0*/  LOP3.LUT R2, R3, 0x80000000, RZ, 0xc0, !PT ;  /* 0x8000000003027812 */ /* 0x000fc800078ec0ff */
[----:B------:R-:W-:-:S04]  /*cab0*/  SHF.R.U32.HI R3, RZ, 0x18, R2 ;  /* 0x00000018ff037819 */ /* 0x000fc80000011602 */
[----:B------:R-:W-:-:S05]  /*cac0*/  LOP3.LUT R3, R0, R3, RZ, 0xfc, !PT ;  /* 0x0000000300037212 */ /* 0x000fca00078efcff */
[----:B------:R-:W-:Y:S01]  /*cad0*/  STG.E.U8 desc[UR36][R16.64], R3 ;  /* 0x0000000310007986 */ /* 0x000fe2000c101124 */
[----:B------:R-:W-:Y:S05]  /*cae0*/  EXIT ;  /* 0x000000000000794d */ /* 0x000fea0003800000 */
.L_x_21817:
[----:B------:R-:W-:-:S05]  /*caf0*/  HADD2.F32 R0, -RZ, R3.H0_H0 ;  /* 0x20000003ff007230 */ /* 0x000fca0000004100 */
[----:B------:R-:W-:-:S05]  /*cb00*/  F2FP.BF16.F32.PACK_AB R0, RZ, R0 ;  /* 0x00000000ff00723e */ /* 0x000fca00000010ff */
[----:B------:R-:W-:Y:S01]  /*cb10*/  STG.E.U16 desc[UR36][R16.64], R0 ;  /* 0x0000000010007986 */ /* 0x000fe2000c101524 */
[----:B------:R-:W-:Y:S05]  /*cb20*/  EXIT ;  /* 0x000000000000794d */ /* 0x000fea0003800000 */
.L_x_21814:
        /* <DEDUP_REMOVED lines=12> */
.L_x_21826:
        /* <DEDUP_REMOVED lines=17> */
.L_x_21829:
[----:B------:R-:W-:-:S04]  /*cd00*/  LOP3.LUT R2, R3, 0x80000000, RZ, 0xc0, !PT ;  /* 0x8000000003027812 */ /* 0x000fc800078ec0ff */
[----:B------:R-:W-:-:S04]  /*cd10*/  SHF.R.U32.HI R3, RZ, 0x18, R2 ;  /* 0x00000018ff037819 */ /* 0x000fc80000011602 */
[----:B------:R-:W-:-:S04]  /*cd20*/  LOP3.LUT R0, R0, R3, RZ, 0xfc, !PT ;  /* 0x0000000300007212 */ /* 0x000fc800078efcff */
[----:B------:R-:W-:-:S07]  /*cd30*/  PRMT R8, R0, 0x7610, R8 ;  /* 0x0000761000087816 */ /* 0x000fce0000000008 */
.L_x_21828:
[----:B------:R-:W-:Y:S05]  /*cd40*/  BSYNC B0 ;  /* 0x0000000000007941 */ /* 0x000fea0003800000 */
.L_x_21827:
[----:B------:R-:W-:Y:S01]  /*cd50*/  STG.E.U8 desc[UR36][R16.64], R8 ;  /* 0x0000000810007986 */ /* 0x000fe2000c101124 */
[----:B------:R-:W-:Y:S05]  /*cd60*/  EXIT ;  /* 0x000000000000794d */ /* 0x000fea0003800000 */
.L_x_21825:
        /* <DEDUP_REMOVED lines=17> */
.L_x_21832:
[----:B------:R-:W-:-:S04]  /*ce80*/  LOP3.LUT R2, R3, 0x80000000, RZ, 0xc0, !PT ;  /* 0x8000000003027812 */ /* 0x000fc800078ec0ff */
[----:B------:R-:W-:-:S04]  /*ce90*/  SHF.R.U32.HI R3, RZ, 0x18, R2 ;  /* 0x00000018ff037819 */ /* 0x000fc80000011602 */
[----:B------:R-:W-:-:S04]  /*cea0*/  LOP3.LUT R0, R0, R3, RZ, 0xfc, !PT ;  /* 0x0000000300007212 */ /* 0x000fc800078efcff */
[----:B------:R-:W-:-:S07]  /*ceb0*/  PRMT R8, R0, 0x7610, R8 ;  /* 0x0000761000087816 */ /* 0x000fce0000000008 */
.L_x_21831:
[----:B------:R-:W-:Y:S05]  /*cec0*/  BSYNC B0 ;  /* 0x0000000000007941 */ /* 0x000fea0003800000 */
.L_x_21830:
[----:B------:R-:W-:Y:S01]  /*ced0*/  STG.E.U8 desc[UR36][R16.64], R8 ;  /* 0x0000000810007986 */ /* 0x000fe2000c101124 */
[----:B------:R-:W-:Y:S05]  /*cee0*/  EXIT ;  /* 0x000000000000794d */ /* 0x000fea0003800000 */
.L_x_21824:
        /* <DEDUP_REMOVED lines=22> */
.L_x_21807:
        /* <DEDUP_REMOVED lines=16> */
.L_x_21835:
[----:B------:R-:W-:Y:S05]  /*d150*/  EXIT ;  /* 0x000000000000794d */ /* 0x000fea0003800000 */
.L_x_21834:
[----:B------:R-:W-:-:S06]  /*d160*/  HADD2.F32 R3, -RZ, R3.H0_H0 ;  /* 0x20000003ff037230 */ /* 0x000fcc0000004100 */
[----:B------:R-:W0:Y:S02]  /*d170*/  F2I.U64.TRUNC R2, R3 ;  /* 0x0000000300027311 */ /* 0x000e24000020d800 */
[----:B0-----:R-:W-:Y:S01]  /*d180*/  STG.E.64 desc[UR36][R16.64], R2 ;  /* 0x0000000210007986 */ /* 0x001fe2000c101b24 */
[----:B------:R-:W-:Y:S05]  /*d190*/  EXIT ;  /* 0x000000000000794d */ /* 0x000fea0003800000 */
.L_x_21833:
[----:B------:R-:W-:-:S06]  /*d1a0*/  HADD2.F32 R3, -RZ, R3.H0_H0 ;  /* 0x20000003ff037230 */ /* 0x000fcc0000004100 */
[----:B------:R-:W0:Y:S02]  /*d1b0*/  F2I.FTZ.U32.TRUNC.NTZ R3, R3 ;  /* 0x0000000300037305 */ /* 0x000e24000021f000 */
[----:B0-----:R-:W-:Y:S01]  /*d1c0*/  STG.E desc[UR36][R16.64], R3 ;  /* 0x0000000310007986 */ /* 0x001fe2000c101924 */
[----:B------:R-:W-:Y:S05]  /*d1d0*/  EXIT ;  /* 0x000000000000794d */ /* 0x000fea0003800000 */
.L_x_21836:
        /* <DEDUP_REMOVED lines=10> */
.L_x_32232:


//--------------------- .text._ZN2at6native27unrolled_elementwise_kernelINS0_13BUnaryFunctorIN3c104HalfES4_S4_ZZZNS0_21nextafter_kernel_cudaERNS_18TensorIteratorBaseEENKUlvE_clEvENKUlvE2_clEvEUlS4_S4_E_EESt5arrayIPcLm2EELi4E23TrivialOffsetCalculatorILi1EjESF_NS0_6memory12LoadWithCastILi1EEENSG_13StoreWithCastILi1EEEEEviT_T0_T2_T3_T4_T5_ --------------------------
	.section	.text._ZN2at6native27unrolled_elementwise_kernelINS0_13BUnaryFunctorIN3c104HalfES4_S4_ZZZNS0_21nextafter_kernel_cudaERNS_18TensorIteratorBaseEENKUlvE_clEvENKUlvE2_clEvEUlS4_S4_E_EESt5arrayIPcLm2EELi4E23TrivialOffsetCalculatorILi1EjESF_NS0_6memory12LoadWithCastILi1EEENSG_13StoreWithCastILi1EEEEEviT_T0_T2_T3_T4_T5_,"ax",@progbits
	.align	128
        .global         _ZN2at6native27unrolled_elementwise_kernelINS0_13BUnaryFunctorIN3c104HalfES4_S4_ZZZNS0_21nextafter_kernel_cudaERNS_18TensorIteratorBaseEENKUlvE_clEvENKUlvE2_clEvEUlS4_S4_E_EESt5arrayIPcLm2EELi4E23TrivialOffsetCalculatorILi1EjESF_NS0_6memory12LoadWithCastILi1EEENSG_13StoreWithCastILi1EEEEEviT_T0_T2_T3_T4_T5_
        .type           _ZN2at6native27unrolled_elementwise_kernelINS0_13BUnaryFunctorIN3c104HalfES4_S4_ZZZNS0_21nextafter_kernel_cudaERNS_18TensorIteratorBaseEENKUlvE_clEvENKUlvE2_clEvEUlS4_S4_E_EESt5arrayIPcLm2EELi4E23TrivialOffsetCalculatorILi1EjESF_NS0_6memory12LoadWithCastILi1EEENSG_13StoreWithCastILi1EEEEEviT_T0_T2_T3_T4_T5_,@function
        .size           _ZN2at6native27unrolled_elementwise_kernelINS0_13BUnaryFunctorIN3c104HalfES4_S4_ZZZNS0_21nextafter_kernel_cudaERNS_18TensorIteratorBaseEENKUlvE_clEvENKUlvE2_clEvEUlS4_S4_E_EESt5arrayIPcLm2EELi4E23TrivialOffsetCalculatorILi1EjESF_NS0_6memory12LoadWithCastILi1EEENSG_13StoreWithCastILi1EEEEEviT_T0_T2_T3_T4_T5_,(.L_x_32233 - _ZN2at6native27unrolled_elementwise_kernelINS0_13BUnaryFunctorIN3c104HalfES4_S4_ZZZNS0_21nextafter_kernel_cudaERNS_18TensorIteratorBaseEENKUlvE_clEvENKUlvE2_clEvEUlS4_S4_E_EESt5arrayIPcLm2EELi4E23TrivialOffsetCalculatorILi1EjESF_NS0_6memory12LoadWithCastILi1EEENSG_13StoreWithCastILi1EEEEEviT_T0_T2_T3_T4_T5_)
        .other          _ZN2at6native27unrolled_elementwise_kernelINS0_13BUnaryFunctorIN3c104HalfES4_S4_ZZZNS0_21nextafter_kernel_cudaERNS_18TensorIteratorBaseEENKUlvE_clEvENKUlvE2_clEvEUlS4_S4_E_EESt5arrayIPcLm2EELi4E23TrivialOffsetCalculatorILi1EjESF_NS0_6memory12LoadWithCastILi1EEENSG_13StoreWithCastILi1EEEEEviT_T0_T2_T3_T4_T5_,@"STO_CUDA_ENTRY STV_DEFAULT"
_ZN2at6native27unrolled_elementwise_kernelINS0_13BUnaryFunctorIN3c104HalfES4_S4_ZZZNS0_21nextafter_kernel_cudaERNS_18TensorIteratorBaseEENKUlvE_clEvENKUlvE2_clEvEUlS4_S4_E_EESt5arrayIPcLm2EELi4E23TrivialOffsetCalculatorILi1EjESF_NS0_6memory12LoadWithCastILi1EEENSG_13StoreWithCastILi1EEEEEviT_T0_T2_T3_T4_T5_:
.text._ZN2at6native27unrolled_elementwise_kernelINS0_13BUnaryFunctorIN3c104HalfES4_S4_ZZZNS0_21nextafter_kernel_cudaERNS_18TensorIteratorBaseEENKUlvE_clEvENKUlvE2_clEvEUlS4_S4_E_EESt5arrayIPcLm2EELi4E23TrivialOffsetCalculatorILi1EjESF_NS0_6memory12LoadWithCastILi1EEENSG_13StoreWithCastILi1EEEEEviT_T0_T2_T3_T4_T5_:
        /* <DEDUP_REMOVED lines=34> */
.L_x_21842:
[----:B------:R-:W2:Y:S02]  /*0220*/  LDG.E.U8 R2, desc[UR36][R2.64] ;  /* 0x0000002402027981 */ /* 0x000ea4000c1e1100 */
[----:B--2---:R-:W-:-:S04]  /*0230*/  I2FP.F32.U32 R0, R2 ;  /* 0x0000000200007245 */ /* 0x004fc80000201000 */
[----:B------:R-:W-:-:S04]  /*0240*/  F2FP.F16.F32.PACK_AB R0, RZ, R0 ;  /* 0x00000000ff00723e */ /* 0x000fc800000000ff */
[----:B------:R-:W-:Y:S01]  /*0250*/  PRMT R17, R0, 0x7610, R17 ;  /* 0x0000761000117816 */ /* 0x000fe20000000011 */
[----:B------:R-:W-:Y:S06]  /*0260*/  BRA `(.L_x_21844) ;  /* 0x0000000c00c07947 */ /* 0x000fec0003800000 */
.L_x_21841:
        /* <DEDUP_REMOVED lines=11> */
.L_x_21846:
[----:B------:R-:W2:Y:S02]  /*0320*/  LDG.E R2, desc[UR36][R2.64] ;  /* 0x0000002402027981 */ /* 0x000ea4000c1e1900 */
[----:B--2---:R-:W-:-:S04]  /*0330*/  I2FP.F32.S32 R0, R2 ;  /* 0x0000000200007245 */ /* 0x004fc80000201400 */
[----:B------:R-:W-:-:S04]  /*0340*/  F2FP.F16.F32.PACK_AB R0, RZ, R0 ;  /* 0x00000000ff00723e */ /* 0x000fc800000000ff */
[----:B------:R-:W-:Y:S01]  /*0350*/  PRMT R17, R0, 0x7610, R17 ;  /* 0x0000761000117816 */ /* 0x000fe20000000011 */
[----:B------:R-:W-:Y:S06]  /*0360*/  BRA `(.L_x_21844) ;  /* 0x0000000c00807947 */ /* 0x000fec0003800000 */
.L_x_21845:
[----:B------:R-:W2:Y:S02]  /*0370*/  LDG.E.U16 R2, desc[UR36][R2.64] ;  /* 0x0000002402027981 */ /* 0x000ea4000c1e1500 */
[----:B--2---:R-:W0:Y:S02]  /*0380*/  I2F.S16 R0, R2 ;  /* 0x0000000200007306 */ /* 0x004e240000101400 */
[----:B0-----:R-:W-:-:S04]  /*0390*/  F2FP.F16.F32.PACK_AB R0, RZ, R0 ;  /* 0x00000000ff00723e */ /* 0x001fc800000000ff */
[----:B------:R-:W-:Y:S01]  /*03a0*/  PRMT R17, R0, 0x7610, R17 ;  /* 0x0000761000117816 */ /* 0x000fe20000000011 */
[----:B------:R-:W-:Y:S06]  /*03b0*/  BRA `(.L_x_21844) ;  /* 0x0000000c006c7947 */ /* 0x000fec0003800000 */
.L_x_21840:
        /* <DEDUP_REMOVED lines=9> */
.L_x_21848:
[----:B------:R1:W5:Y:S01]  /*0450*/  LDG.E.U16 R17, desc[UR36][R2.64] ;  /* 0x0000002402117981 */ /* 0x000362000c1e1500 */
[----:B------:R-:W-:Y:S05]  /*0460*/  BRA `(.L_x_21844) ;  /* 0x0000000c00407947 */ /* 0x000fea0003800000 */
.L_x_21847:
        /* <DEDUP_REMOVED lines=9> */
.L_x_21850:
[----:B------:R0:W5:Y:S01]  /*0500*/  LDG.E.U16 R17, desc[UR36][R2.64] ;  /* 0x0000002402117981 */ /* 0x000162000c1e1500 */
[----:B------:R-:W-:Y:S05]  /*0510*/  BRA `(.L_x_21844) ;  /* 0x0000000c00147947 */ /* 0x000fea0003800000 */
.L_x_21849:
        /* <DEDUP_REMOVED lines=9> */
.L_x_21839:
        /* <DEDUP_REMOVED lines=14> */
.L_x_21853:
        /* <DEDUP_REMOVED lines=9> */
.L_x_21852:
        /* <DEDUP_REMOVED lines=28> */
.L_x_21855:
        /* <DEDUP_REMOVED lines=16> */
.L_x_21854:
[----:B------:R-:W2:Y:S02]  /*09e0*/  LDG.E.U16 R0, desc[UR36][R2.64] ;  /* 0x0000002402007981 */ /* 0x000ea4000c1e1500 */
[----:B--2---:R-:W-:-:S05]  /*09f0*/  IMAD.U32 R0, R0, 0x10000, RZ ;  /* 0x0001000000007824 */ /* 0x004fca00078e00ff */
[----:B------:R-:W-:-:S04]  /*0a00*/  F2FP.F16.F32.PACK_AB R0, RZ, R0 ;  /* 0x00000000ff00723e */ /* 0x000fc800000000ff */
[----:B------:R-:W-:Y:S01]  /*0a10*/  PRMT R17, R0, 0x7610, R17 ;  /* 0x0000761000117816 */ /* 0x000fe20000000011 */
[----:B------:R-:W-:Y:S06]  /*0a20*/  BRA `(.L_x_21844) ;  /* 0x0000000400d07947 */ /* 0x000fec0003800000 */
.L_x_21851:
        /* <DEDUP_REMOVED lines=13> */
.L_x_21858:
        /* <DEDUP_REMOVED lines=21> */
.L_x_21862:
[----:B------:R-:W-:Y:S05]  /*0c50*/  BSYNC B1 ;  /* 0x0000000000017941 */ /* 0x000fea0003800000 */
.L_x_21861:
[----:B------:R-:W-:Y:S01]  /*0c60*/  LEA R3, R0, 0x3b800000, 0x17 ;  /* 0x3b80000000037811 */ /* 0x000fe200078eb8ff */
[----:B------:R-:W-:-:S05]  /*0c70*/  IMAD.SHL.U32 R0, R2, 0x100000, RZ ;  /* 0x0010000002007824 */ /* 0x000fca00078e00ff */
[----:B------:R-:W-:-:S07]  /*0c80*/  LOP3.LUT R0, R3, R0, R4, 0xfe, !PT ;  /* 0x0000000003007212 */ /* 0x000fce00078efe04 */
.L_x_21860:
[----:B------:R-:W-:Y:S05]  /*0c90*/  BSYNC B0 ;  /* 0x0000000000007941 */ /* 0x000fea0003800000 */
.L_x_21859:
[----:B------:R-:W-:-:S04]  /*0ca0*/  F2FP.F16.F32.PACK_AB R0, RZ, R0 ;  /* 0x00000000ff00723e */ /* 0x000fc800000000ff */
[----:B------:R-:W-:Y:S01]  /*0cb0*/  PRMT R17, R0, 0x7610, R17 ;  /* 0x0000761000117816 */ /* 0x000fe20000000011 */
[----:B------:R-:W-:Y:S06]  /*0cc0*/  BRA `(.L_x_21844) ;  /* 0x0000000400287947 */ /* 0x000fec0003800000 */
.L_x_21857:
        /* <DEDUP_REMOVED lines=21> */
.L_x_21866:
[----:B------:R-:W-:Y:S05]  /*0e20*/  BSYNC B1 ;  /* 0x0000000000017941 */ /* 0x000fea0003800000 */
.L_x_21865:
[----:B------:R-:W-:Y:S01]  /*0e30*/  LEA R3, R0, 0x37800000, 0x17 ;  /* 0x3780000000037811 */ /* 0x000fe200078eb8ff */
[----:B------:R-:W-:-:S05]  /*0e40*/  IMAD.SHL.U32 R0, R2, 0x200000, RZ ;  /* 0x0020000002007824 */ /* 0x000fca00078e00ff */
[----:B------:R-:W-:-:S07]  /*0e50*/  LOP3.LUT R0, R3, R0, R4, 0xfe, !PT ;  /* 0x0000000003007212 */ /* 0x000fce00078efe04 */
.L_x_21864:
[----:B------:R-:W-:Y:S05]  /*0e60*/  BSYNC B0 ;  /* 0x0000000000007941 */ /* 0x000fea0003800000 */
.L_x_21863:
[----:B------:R-:W-:-:S04]  /*0e70*/  F2FP.F16.F32.PACK_AB R0, RZ, R0 ;  /* 0x00000000ff00723e */ /* 0x000fc800000000ff */
[----:B------:R-:W-:Y:S01]  /*0e80*/  PRMT R17, R0, 0x7610, R17 ;  /* 0x0000761000117816 */ /* 0x000fe20000000011 */
[----:B------:R-:W-:Y:S06]  /*0e90*/  BRA `(.L_x_21844) ;  /* 0x0000000000b47947 */ /* 0x000fec0003800000 */
.L_x_21856:
        /* <DEDUP_REMOVED lines=14> */
.L_x_21870:
[----:B------:R-:W-:Y:S05]  /*0f80*/  BSYNC B0 ;  /* 0x0000000000007941 */ /* 0x000fea0003800000 */
.L_x_21869:
[----:B------:R-:W-:-:S04]  /*0f90*/  F2FP.F16.F32.PACK_AB R0, RZ, R0 ;  /* 0x00000000ff00723e */ /* 0x000fc800000000ff */
[----:B------:R-:W-:Y:S01]  /*0fa0*/  PRMT R17, R0, 0x7610, R17 ;  /* 0x0000761000117816 */ /* 0x000fe20000000011 */
[----:B------:R-:W-:Y:S06]  /*0fb0*/  BRA `(.L_x_21844) ;  /* 0x00000000006c7947 */ /* 0x000fec0003800000 */
.L_x_21843:
        /* <DEDUP_REMOVED lines=16> */
.L_x_21871:
[----:B------:R-:W-:Y:S01]  /*10c0*/  PRMT R17, RZ, 0x7610, R17 ;  /* 0x00007610ff117816 */ /* 0x000fe20000000011 */
[----:B------:R-:W-:Y:S06]  /*10d0*/  BRA `(.L_x_21844) ;  /* 0x0000000000247947 */ /* 0x000fec0003800000 */
.L_x_21868:
[----:B------:R-:W2:Y:S02]  /*10e0*/  LDG.E.64 R2, desc[UR36][R2.64] ;  /* 0x0000002402027981 */ /* 0x000ea4000c1e1b00 */
[----:B--2---:R-:W0:Y:S02]  /*10f0*/  I2F.U64 R0, R2 ;  /* 0x0000000200007312 */ /* 0x004e240000301000 */
[----:B0-----:R-:W-:-:S04]  /*1100*/  F2FP.F16.F32.PACK_AB R0, RZ, R0 ;  /* 0x00000000ff00723e */ /* 0x001fc800000000ff */
[----:B------:R-:W-:Y:S01]  /*1110*/  PRMT R17, R0, 0x7610, R17 ;  /* 0x0000761000117816 */ /* 0x000fe20000000011 */
[----:B------:R-:W-:Y:S06]  /*1120*/  BRA `(.L_x_21844) ;  /* 0x0000000000107947 */ /* 0x000fec0003800000 */
.L_x_21867:
[----:B------:R-:W2:Y:S02]  /*1130*/  LDG.E R2, desc[UR36][R2.64] ;  /* 0x0000002402027981 */ /* 0x000ea4000c1e1900 */
[----:B--2---:R-:W-:-:S04]  /*1140*/  I2FP.F32.U32 R0, R2 ;  /* 0x0000000200007245 */ /* 0x004fc80000201000 */
[----:B------:R-:W-:-:S04]  /*1150*/  F2FP.F16.F32.PACK_AB R0, RZ, R0 ;  /* 0x00000000ff00723e */ /* 0x000fc800000000ff */
[----:B------:R-:W-:-:S07]  /*1160*/  PRMT R17, R0, 0x7610, R17 ;  /* 0x0000761000117816 */ /* 0x000fce0000000011 */
.L_x_21844:
[----:B------:R-:W2:Y:S02]  /*1170*/  S2R R19, SR_TID.X ;  /* 0x0000000000137919 */ /* 0x000ea40000002100 */
[----:B--2---:R-:W-:-:S07]  /*1180*/  VIADD R19, R19, 0x80 ;  /* 0x0000008013137836 */ /* 0x004fce0000000000 */
.L_x_21838:
[----:B------:R-:W-:Y:S05]  /*1190*/  BSYNC B6 ;  /* 0x0000000000067941 */ /* 0x000fea0003800000 */
.L_x_21837:
        /* <DEDUP_REMOVED lines=26> */
.L_x_21877:
[----:B------:R-:W2:Y:S02]  /*1340*/  LDG.E.U8 R2, desc[UR36][R2.64] ;  /* 0x0000002402027981 */ /* 0x000ea4000c1e1100 */
[----:B--2---:R-:W-:-:S04]  /*1350*/  I2FP.F32.U32 R0, R2 ;  /* 0x0000000200007245 */ /* 0x004fc80000201000 */
[----:B------:R-:W-:-:S04]  /*1360*/  F2FP.F16.F32.PACK_AB R0, RZ, R0 ;  /* 0x00000000ff00723e */ /* 0x000fc800000000ff */
[----:B------:R-:W-:Y:S01]  /*1370*/  PRMT R16, R0, 0x7610, R16 ;  /* 0x0000761000107816 */ /* 0x000fe20000000010 */
[----:B------:R-:W-:Y:S06]  /*1380*/  BRA `(.L_x_21879) ;  /* 0x0000000c00bc7947 */ /* 0x000fec0003800000 */
.L_x_21876:
        /* <DEDUP_REMOVED lines=11> */
.L_x_21881:
[----:B------:R-:W2:Y:S02]  /*1440*/  LDG.E R2, desc[UR36][R2.64] ;  /* 0x0000002402027981 */ /* 0x000ea4000c1e1900 */
[----:B--2---:R-:W-:-:S04]  /*1450*/  I2FP.F32.S32 R0, R2 ;  /* 0x0000000200007245 */ /* 0x004fc80000201400 */
[----:B------:R-:W-:-:S04]  /*1460*/  F2FP.F16.F32.PACK_AB R0, RZ, R0 ;  /* 0x00000000ff00723e */ /* 0x000fc800000000ff */
[----:B------:R-:W-:Y:S01]  /*1470*/  PRMT R16, R0, 0x7610, R16 ;  /* 0x0000761000107816 */ /* 0x000fe20000000010 */
[----:B------:R-:W-:Y:S06]  /*1480*/  BRA `(.L_x_21879) ;  /* 0x0000000c007c7947 */ /* 0x000fec0003800000 */
.L_x_21880:
[----:B------:R-:W2:Y:S02]  /*1490*/  LDG.E.U16 R2, desc[UR36][R2.64] ;  /* 0x0000002402027981 */ /* 0x000ea4000c1e1500 */
[----:B--2---:R-:W0:Y:S02]  /*14a0*/  I2F.S16 R0, R2 ;  /* 0x0000000200007306 */ /* 0x004e240000101400 */
[----:B0-----:R-:W-:-:S04]  /*14b0*/  F2FP.F16.F32.PACK_AB R0, RZ, R0 ;  /* 0x00000000ff00723e */ /* 0x001fc800000000ff */
[----:B------:R-:W-:Y:S01]  /*14c0*/  PRMT R16, R0, 0x7610, R16 ;  /* 0x0000761000107816 */ /* 0x000fe20000000010 */
[----:B------:R-:W-:Y:S06]  /*14d0*/  BRA `(.L_x_21879) ;  /* 0x0000000c00687947 */ /* 0x000fec0003800000 */
.L_x_21875:
        /* <DEDUP_REMOVED lines=9> */
.L_x_21883:
[----:B------:R0:W5:Y:S01]  /*1570*/  LDG.E.U16 R16, desc[UR36][R2.64] ;  /* 0x0000002402107981 */ /* 0x000162000c1e1500 */
[----:B------:R-:W-:Y:S05]  /*1580*/  BRA `(.L_x_21879) ;  /* 0x0000000c003c7947 */ /* 0x000fea0003800000 */
.L_x_21882:
        /* <DEDUP_REMOVED lines=9> */
.L_x_21885:
[----:B------:R1:W5:Y:S01]  /*1620*/  LDG.E.U16 R16, desc[UR36][R2.64] ;  /* 0x0000002402107981 */ /* 0x000362000c1e1500 */
[----:B------:R-:W-:Y:S05]  /*1630*/  BRA `(.L_x_21879) ;  /* 0x0000000c00107947 */ /* 0x000fea0003800000 */
.L_x_21884:
        /* <DEDUP_REMOVED lines=9> */
.L_x_21874:
        /* <DEDUP_REMOVED lines=14> */
.L_x_21888:
        /* <DEDUP_REMOVED lines=9> */
.L_x_21887:
        /* <DEDUP_REMOVED lines=28> */
.L_x_21890:
        /* <DEDUP_REMOVED lines=15> */
.L_x_21889:
[----:B------:R-:W2:Y:S02]  /*1af0*/  LDG.E.U16 R0, desc[UR36][R2.64] ;  /* 0x0000002402007981 */ /* 0x000ea4000c1e1500 */
[----:B--2---:R-:W-:-:S05]  /*1b00*/  IMAD.U32 R0, R0, 0x10000, RZ ;  /* 0x0001000000007824 */ /* 0x004fca00078e00ff */
[----:B------:R-:W-:-:S04]  /*1b10*/  F2FP.F16.F32.PACK_AB R0, RZ, R0 ;  /* 0x00000000ff00723e */ /* 0x000fc800000000ff */
[----:B------:R-:W-:Y:S01]  /*1b20*/  PRMT R16, R0, 0x7610, R16 ;  /* 0x0000761000107816 */ /* 0x000fe20000000010 */
[----:B------:R-:W-:Y:S06]  /*1b30*/  BRA `(.L_x_21879) ;  /* 0x0000000400d07947 */ /* 0x000fec0003800000 */
.L_x_21886:
        /* <DEDUP_REMOVED lines=13> */
.L_x_21893:
        /* <DEDUP_REMOVED lines=21> */
.L_x_21897:
[----:B------:R-:W-:Y:S05]  /*1d60*/  BSYNC B1 ;  /* 0x0000000000017941 */ /* 0x000fea0003800000 */
.L_x_21896:
[----:B------:R-:W-:Y:S01]  /*1d70*/  LEA R3, R0, 0x3b800000, 0x17 ;  /* 0x3b80000000037811 */ /* 0x000fe200078eb8ff */
[----:B------:R-:W-:-:S05]  /*1d80*/  IMAD.SHL.U32 R0, R2, 0x100000, RZ ;  /* 0x0010000002007824 */ /* 0x000fca00078e00ff */
[----:B------:R-:W-:-:S07]  /*1d90*/  LOP3.LUT R0, R3, R0, R4, 0xfe, !PT ;  /* 0x0000000003007212 */ /* 0x000fce00078efe04 */
.L_x_21895:
[----:B------:R-:W-:Y:S05]  /*1da0*/  BSYNC B0 ;  /* 0x0000000000007941 */ /* 0x000fea0003800000 */
.L_x_21894:
[----:B------:R-:W-:-:S04]  /*1db0*/  F2FP.F16.F32.PACK_AB R0, RZ, R0 ;  /* 0x00000000ff00723e */ /* 0x000fc800000000ff */
[----:B------:R-:W-:Y:S01]  /*1dc0*/  PRMT R16, R0, 0x7610, R16 ;  /* 0x0000761000107816 */ /* 0x000fe20000000010 */
[----:B------:R-:W-:Y:S06]  /*1dd0*/  BRA `(.L_x_21879) ;  /* 0x0000000400287947 */ /* 0x000fec0003800000 */
.L_x_21892:
        /* <DEDUP_REMOVED lines=21> */
.L_x_21901:
[----:B------:R-:W-:Y:S05]  /*1f30*/  BSYNC B1 ;  /* 0x0000000000017941 */ /* 0x000fea0003800000 */
.L_x_21900:
[----:B------:R-:W-:Y:S01]  /*1f40*/  LEA R3, R0, 0x37800000, 0x17 ;  /* 0x3780000000037811 */ /* 0x000fe200078eb8ff */
[----:B------:R-:W-:-:S05]  /*1f50*/  IMAD.SHL.U32 R0, R2, 0x200000, RZ ;  /* 0x0020000002007824 */ /* 0x000fca00078e00ff */
[----:B------:R-:W-:-:S07]  /*1f60*/  LOP3.LUT R0, R3, R0, R4, 0xfe, !PT ;  /* 0x0000000003007212 */ /* 0x000fce00078efe04 */
.L_x_21899:
[----:B------:R-:W-:Y:S05]  /*1f70*/  BSYNC B0 ;  /* 0x0000000000007941 */ /* 0x000fea0003800000 */
.L_x_21898:
[----:B------:R-:W-:-:S04]  /*1f80*/  F2FP.F16.F32.PACK_AB R0, RZ, R0 ;  /* 0x00000000ff00723e */ /* 0x000fc800000000ff */
[----:B------:R-:W-:Y:S01]  /*1f90*/  PRMT R16, R0, 0x7610, R16 ;  /* 0x0000761000107816 */ /* 0x000fe20000000010 */
[----:B------:R-:W-:Y:S06]  /*1fa0*/  BRA `(.L_x_21879) ;  /* 0x0000000000b47947 */ /* 0x000fec0003800000 */
.L_x_21891:
        /* <DEDUP_REMOVED lines=14> */
.L_x_21905:
[----:B------:R-:W-:Y:S05]  /*2090*/  BSYNC B0 ;  /* 0x0000000000007941 */ /* 0x000fea0003800000 */
.L_x_21904:
[----:B------:R-:W-:-:S04]  /*20a0*/  F2FP.F16.F32.PACK_AB R0, RZ, R0 ;  /* 0x00000000ff00723e */ /* 0x000fc800000000ff */
[----:B------:R-:W-:Y:S01]  /*20b0*/  PRMT R16, R0, 0x7610, R16 ;  /* 0x0000761000107816 */ /* 0x000fe20000000010 */
[----:B------:R-:W-:Y:S06]  /*20c0*/  BRA `(.L_x_21879) ;  /* 0x00000000006c7947 */ /* 0x000fec0003800000 */
.L_x_21878:
        /* <DEDUP_REMOVED lines=16> */
.L_x_21906:
[----:B------:R-:W-:Y:S01]  /*21d0*/  PRMT R16, RZ, 0x7610, R16 ;  /* 0x00007610ff107816 */ /* 0x000fe20000000010 */
[----:B------:R-:W-:Y:S06]  /*21e0*/  BRA `(.L_x_21879) ;  /* 0x0000000000247947 */ /* 0x000fec0003800000 */
.L_x_21903:
[----:B------:R-:W2:Y:S02]  /*21f0*/  LDG.E.64 R2, desc[UR36][R2.64] ;  /* 0x0000002402027981 */ /* 0x000ea4000c1e1b00 */
[----:B--2---:R-:W0:Y:S02]  /*2200*/  I2F.U64 R0, R2 ;  /* 0x0000000200007312 */ /* 0x004e240000301000 */
[----:B0-----:R-:W-:-:S04]  /*2210*/  F2FP.F16.F32.PACK_AB R0, RZ, R0 ;  /* 0x00000000ff00723e */ /* 0x001fc800000000ff */
[----:B------:R-:W-:Y:S01]  /*2220*/  PRMT R16, R0, 0x7610, R16 ;  /* 0x0000761000107816 */ /* 0x000fe20000000010 */
[----:B------:R-:W-:Y:S06]  /*2230*/  BRA `(.L_x_21879) ;  /* 0x0000000000107947 */ /* 0x000fec0003800000 */
.L_x_21902:
[----:B------:R-:W2:Y:S02]  /*2240*/  LDG.E R2, desc[UR36][R2.64] ;  /* 0x0000002402027981 */ /* 0x000ea4000c1e1900 */
[----:B--2---:R-:W-:-:S04]  /*2250*/  I2FP.F32.U32 R0, R2 ;  /* 0x0000000200007245 */ /* 0x004fc80000201000 */
[----:B------:R-:W-:-:S04]  /*2260*/  F2FP.F16.F32.PACK_AB R0, RZ, R0 ;  /* 0x00000000ff00723e */ /* 0x000fc800000000ff */
[----:B------:R-:W-:-:S07]  /*2270*/  PRMT R16, R0, 0x7610, R16 ;  /* 0x0000761000107816 */ /* 0x000fce0000000010 */
.L_x_21879:
[----:B------:R-:W-:-:S07]  /*2280*/  VIADD R19, R19, 0x80 ;  /* 0x0000008013137836 */ /* 0x000fce0000000000 */
.L_x_21873:
[----:B------:R-:W-:Y:S05]  /*2290*/  BSYNC B6 ;  /* 0x0000000000067941 */ /* 0x000fea0003800000 */
.L_x_21872:
[----:B------:R-:W-:Y:S01]  /*22a0*/  ISETP.GE.AND P0, PT, R19, R22, PT ;  /* 0x000000161300720c */ /* 0x000fe20003f06270 */
[----:B------:R-:W-:Y:S01]  /*22b0*/  BSSY B6, `(.L_x_21907) ;  /* 0x000010f000067945 */ /* 0x000fe20003800000 */
[----:B------:R-:W-:Y:S02]  /*22c0*/  PRMT R23, RZ, 0x7610, R23 ;  /* 0x00007610ff177816 */ /* 0x000fe40000000017 */
[----:B01----:R-:W-:-:S09]  /*22d0*/  PRMT R2, RZ, 0x7610, R2 ;  /* 0x00007610ff027816 */ /* 0x003fd20000000002 */
        /* <DEDUP_REMOVED lines=24> */
.L_x_21912:
[----:B------:R-:W2:Y:S02]  /*2460*/  LDG.E.U8 R4, desc[UR36][R4.64] ;  /* 0x0000002404047981 */ /* 0x000ea4000c1e1100 */
[----:B--2---:R-:W-:-:S04]  /*2470*/  I2FP.F32.U32 R0, R4 ;  /* 0x0000000400007245 */ /* 0x004fc80000201000 */
[----:B------:R-:W-:-:S04]  /*2480*/  F2FP.F16.F32.PACK_AB R0, RZ, R0 ;  /* 0x00000000ff00723e */ /* 0x000fc800000000ff */
[----:B------:R-:W-:Y:S01]  /*2490*/  PRMT R2, R0, 0x7610, R2 ;  /* 0x0000761000027816 */ /* 0x000fe20000000002 */
[----:B------:R-:W-:Y:S06]  /*24a0*/  BRA `(.L_x_21914) ;  /* 0x0000000c00b87947 */ /* 0x000fec0003800000 */
.L_x_21911:
        /* <DEDUP_REMOVED lines=11> */
.L_x_21916:
[----:B------:R-:W2:Y:S02]  /*2560*/  LDG.E R4, desc[UR36][R4.64] ;  /* 0x0000002404047981 */ /* 0x000ea4000c1e1900 */
[----:B--2---:R-:W-:-:S04]  /*2570*/  I2FP.F32.S32 R0, R4 ;  /* 0x0000000400007245 */ /* 0x004fc80000201400 */
[----:B------:R-:W-:-:S04]  /*2580*/  F2FP.F16.F32.PACK_AB R0, RZ, R0 ;  /* 0x00000000ff00723e */ /* 0x000fc800000000ff */
[----:B------:R-:W-:Y:S01]  /*2590*/  PRMT R2, R0, 0x7610, R2 ;  /* 0x0000761000027816 */ /* 0x000fe20000000002 */
[----:B------:R-:W-:Y:S06]  /*25a0*/  BRA `(.L_x_21914) ;  /* 0x0000000c00787947 */ /* 0x000fec0003800000 */
.L_x_21915:
[----:B------:R-:W2:Y:S02]  /*25b0*/  LDG.E.U16 R4, desc[UR36][R4.64] ;  /* 0x0000002404047981 */ /* 0x000ea4000c1e1500 */
[----:B--2---:R-:W0:Y:S02]  /*25c0*/  I2F.S16 R0, R4 ;  /* 0x0000000400007306 */ /* 0x004e240000101400 */
[----:B0-----:R-:W-:-:S04]  /*25d0*/  F2FP.F16.F32.PACK_AB R0, RZ, R0 ;  /* 0x00000000ff00723e */ /* 0x001fc800000000ff */
[----:B------:R-:W-:Y:S01]  /*25e0*/  PRMT R2, R0, 0x7610, R2 ;  /* 0x0000761000027816 */ /* 0x000fe20000000002 */
[----:B------:R-:W-:Y:S06]  /*25f0*/  BRA `(.L_x_21914) ;  /* 0x0000000c00647947 */ /* 0x000fec0003800000 */
.L_x_21910:
        /* <DEDUP_REMOVED lines=9> */
.L_x_21918:
[----:B------:R0:W5:Y:S01]  /*2690*/  LDG.E.U16 R2, desc[UR36][R4.64] ;  /* 0x0000002404027981 */ /* 0x000162000c1e1500 */
[----:B------:R-:W-:Y:S05]  /*26a0*/  BRA `(.L_x_21914) ;  /* 0x0000000c00387947 */ /* 0x000fea0003800000 */
.L_x_21917:
        /* <DEDUP_REMOVED lines=9> */
.L_x_21920:
[----:B------:R1:W5:Y:S01]  /*2740*/  LDG.E.U16 R2, desc[UR36][R4.64] ;  /* 0x0000002404027981 */ /* 0x000362000c1e1500 */
[----:B------:R-:W-:Y:S05]  /*2750*/  BRA `(.L_x_21914) ;  /* 0x0000000c000c7947 */ /* 0x000fea0003800000 */
.L_x_21919:
        /* <DEDUP_REMOVED lines=9> */
.L_x_21909:
        /* <DEDUP_REMOVED lines=14> */
.L_x_21923:
        /* <DEDUP_REMOVED lines=9> */
.L_x_21922:
        /* <DEDUP_REMOVED lines=24> */
[----:B------:R-:W-:-:S04]  /*2ae0*/  LOP3.LUT R3, R3, 0x80000000, R0, 0xf8, !PT ;  /* 0x8000000003037812 */ /* 0x000fc800078ef800 */
[----:B------:R-:W-:-:S04]  /*2af0*/  F2FP.F16.F32.PACK_AB R3, RZ, R3 ;  /* 0x00000003ff03723e */ /* 0x000fc800000000ff */
[----:B------:R-:W-:Y:S01]  /*2b00*/  PRMT R2, R3, 0x7610, R2 ;  /* 0x0000761003027816 */ /* 0x000fe20000000002 */
[----:B------:R-:W-:Y:S06]  /*2b10*/  BRA `(.L_x_21914) ;  /* 0x00000008001c7947 */ /* 0x000fec0003800000 */
.L_x_21925:
        /* <DEDUP_REMOVED lines=11> */
[----:B------:R-:W-:-:S04]  /*2bd0*/  LOP3.LUT R2, R2, 0x80000000, R3, 0xf8, !PT ;  /* 0x8000000002027812 */ /* 0x000fc800078ef803 */
[----:B------:R-:W-:Y:S01]  /*2be0*/  F2FP.F16.F32.PACK_AB R2, RZ, R2 ;  /* 0x00000002ff02723e */ /* 0x000fe200000000ff */
[----:B------:R-:W-:Y:S06]  /*2bf0*/  BRA `(.L_x_21914) ;  /* 0x0000000400e47947 */ /* 0x000fec0003800000 */
.L_x_21924:
[----:B------:R-:W2:Y:S02]  /*2c00*/  LDG.E.U16 R0, desc[UR36][R4.64] ;  /* 0x0000002404007981 */ /* 0x000ea4000c1e1500 */
[----:B--2---:R-:W-:-:S05]  /*2c10*/  IMAD.U32 R0, R0, 0x10000, RZ ;  /* 0x0001000000007824 */ /* 0x004fca00078e00ff */
[----:B------:R-:W-:-:S04]  /*2c20*/  F2FP.F16.F32.PACK_AB R0, RZ, R0 ;  /* 0x00000000ff00723e */ /* 0x000fc800000000ff */
[----:B------:R-:W-:Y:S01]  /*2c30*/  PRMT R2, R0, 0x7610, R2 ;  /* 0x0000761000027816 */ /* 0x000fe20000000002 */
[----:B------:R-:W-:Y:S06]  /*2c40*/  BRA `(.L_x_21914) ;  /* 0x0000000400d07947 */ /* 0x000fec0003800000 */
.L_x_21921:
        /* <DEDUP_REMOVED lines=13> */
.L_x_21928:
        /* <DEDUP_REMOVED lines=21> */
.L_x_21932:
[----:B------:R-:W-:Y:S05]  /*2e70*/  BSYNC B1 ;  /* 0x0000000000017941 */ /* 0x000fea0003800000 */
.L_x_21931:
[----:B------:R-:W-:Y:S01]  /*2e80*/  LEA R3, R0, 0x3b800000, 0x17 ;  /* 0x3b80000000037811 */ /* 0x000fe200078eb8ff */
[----:B------:R-:W-:-:S05]  /*2e90*/  IMAD.SHL.U32 R0, R2, 0x100000, RZ ;  /* 0x0010000002007824 */ /* 0x000fca00078e00ff */
[----:B------:R-:W-:-:S07]  /*2ea0*/  LOP3.LUT R0, R3, R0, R4, 0xfe, !PT ;  /* 0x0000000003007212 */ /* 0x000fce00078efe04 */
.L_x_21930:
[----:B------:R-:W-:Y:S05]  /*2eb0*/  BSYNC B0 ;  /* 0x0000000000007941 */ /* 0x000fea0003800000 */
.L_x_21929:
[----:B------:R-:W-:-:S04]  /*2ec0*/  F2FP.F16.F32.PACK_AB R0, RZ, R0 ;  /* 0x00000000ff00723e */ /* 0x000fc800000000ff */
[----:B------:R-:W-:Y:S01]  /*2ed0*/  PRMT R2, R0, 0x7610, R2 ;  /* 0x0000761000027816 */ /* 0x000fe20000000002 */
[----:B------:R-:W-:Y:S06]  /*2ee0*/  BRA `(.L_x_21914) ;  /* 0x0000000400287947 */ /* 0x000fec0003800000 */
.L_x_21927:
        /* <DEDUP_REMOVED lines=21> */
.L_x_21936:
[----:B------:R-:W-:Y:S05]  /*3040*/  BSYNC B1 ;  /* 0x0000000000017941 */ /* 0x000fea0003800000 */
.L_x_21935:
[----:B------:R-:W-:Y:S01]  /*3050*/  LEA R3, R0, 0x37800000, 0x17 ;  /* 0x3780000000037811 */ /* 0x000fe200078eb8ff */
[----:B------:R-:W-:-:S05]  /*3060*/  IMAD.SHL.U32 R0, R2, 0x200000, RZ ;  /* 0x0020000002007824 */ /* 0x000fca00078e00ff */
[----:B------:R-:W-:-:S07]  /*3070*/  LOP3.LUT R0, R3, R0, R4, 0xfe, !PT ;  /* 0x0000000003007212 */ /* 0x000fce00078efe04 */
.L_x_21934:
[----:B------:R-:W-:Y:S05]  /*3080*/  BSYNC B0 ;  /* 0x0000000000007941 */ /* 0x000fea0003800000 */
.L_x_21933:
[----:B------:R-:W-:-:S04]  /*3090*/  F2FP.F16.F32.PACK_AB R0, RZ, R0 ;  /* 0x00000000ff00723e */ /* 0x000fc800000000ff */
[----:B------:R-:W-:Y:S01]  /*30a0*/  PRMT R2, R0, 0x7610, R2 ;  /* 0x0000761000027816 */ /* 0x000fe20000000002 */
[----:B------:R-:W-:Y:S06]  /*30b0*/  BRA `(.L_x_21914) ;  /* 0x0000000000b47947 */ /* 0x000fec0003800000 */
.L_x_21926:
        /* <DEDUP_REMOVED lines=14> */
.L_x_21940:
[----:B------:R-:W-:Y:S05]  /*31a0*/  BSYNC B0 ;  /* 0x0000000000007941 */ /* 0x000fea0003800000 */
.L_x_21939:
[----:B------:R-:W-:-:S04]  /*31b0*/  F2FP.F16.F32.PACK_AB R0, RZ, R0 ;  /* 0x00000000ff00723e */ /* 0x000fc800000000ff */
[----:B------:R-:W-:Y:S01]  /*31c0*/  PRMT R2, R0, 0x7610, R2 ;  /* 0x0000761000027816 */ /* 0x000fe20000000002 */
[----:B------:R-:W-:Y:S06]  /*31d0*/  BRA `(.L_x_21914) ;  /* 0x00000000006c7947 */ /* 0x000fec0003800000 */
.L_x_21913:
        /* <DEDUP_REMOVED lines=16> */
.L_x_21941:
[----:B------:R-:W-:Y:S01]  /*32e0*/  PRMT R2, RZ, 0x7610, R2 ;  /* 0x00007610ff027816 */ /* 0x000fe20000000002 */
[----:B------:R-:W-:Y:S06]  /*32f0*/  BRA `(.L_x_21914) ;  /* 0x0000000000247947 */ /* 0x000fec0003800000 */
.L_x_21938:
[----:B------:R-:W2:Y:S02]  /*3300*/  LDG.E.64 R4, desc[UR36][R4.64] ;  /* 0x0000002404047981 */ /* 0x000ea4000c1e1b00 */
[----:B--2---:R-:W0:Y:S02]  /*3310*/  I2F.U64 R0, R4 ;  /* 0x0000000400007312 */ /* 0x004e240000301000 */
[----:B0-----:R-:W-:-:S04]  /*3320*/  F2FP.F16.F32.PACK_AB R0, RZ, R0 ;  /* 0x00000000ff00723e */ /* 0x001fc800000000ff */
[----:B------:R-:W-:Y:S01]  /*3330*/  PRMT R2, R0, 0x7610, R2 ;  /* 0x0000761000027816 */ /* 0x000fe20000000002 */
[----:B------:R-:W-:Y:S06]  /*3340*/  BRA `(.L_x_21914) ;  /* 0x0000000000107947 */ /* 0x000fec0003800000 */
.L_x_21937:
[----:B------:R-:W2:Y:S02]  /*3350*/  LDG.E R4, desc[UR36][R4.64] ;  /* 0x0000002404047981 */ /* 0x000ea4000c1e1900 */
[----:B--2---:R-:W-:-:S04]  /*3360*/  I2FP.F32.U32 R0, R4 ;  /* 0x0000000400007245 */ /* 0x004fc80000201000 */
[----:B------:R-:W-:-:S04]  /*3370*/  F2FP.F16.F32.PACK_AB R0, RZ, R0 ;  /* 0x00000000ff00723e */ /* 0x000fc800000000ff */
[----:B------:R-:W-:-:S07]  /*3380*/  PRMT R2, R0, 0x7610, R2 ;  /* 0x0000761000027816 */ /* 0x000fce0000000002 */
.L_x_21914:
[----:B------:R-:W-:-:S07]  /*3390*/  VIADD R19, R19, 0x80 ;  /* 0x0000008013137836 */ /* 0x000fce0000000000 */
.L_x_21908:
[----:B------:R-:W-:Y:S05]  /*33a0*/  BSYNC B6 ;  /* 0x0000000000067941 */ /* 0x000fea0003800000 */
.L_x_21907:
[----:B------:R-:W2:Y:S01]  /*33b0*/  LDC.U16 R25, c[0x0][0x216] ;  /* 0x00008580ff197b82 */ /* 0x000ea20000000400 */
        /* <DEDUP_REMOVED lines=21> */
[----:B---3--:R-:W0:Y:S02]  /*3510*/  I2F.S16 R0, R4 ;  /* 0x0000000400007306 */ /* 0x008e240000101400 */
[----:B0-----:R-:W-:-:S04]  /*3520*/  F2FP.F16.F32.PACK_AB R0, RZ, R0 ;  /* 0x00000000ff00723e */ /* 0x001fc800000000ff */
[----:B------:R-:W-:Y:S01]  /*3530*/  PRMT R23, R0, 0x7610, R23 ;  /* 0x0000761000177816 */ /* 0x000fe20000000017 */
[----:B------:R-:W-:Y:S06]  /*3540*/  BRA `(.L_x_21943) ;  /* 0x0000000c00d07947 */ /* 0x000fec0003800000 */
.L_x_21947:
[----:B------:R-:W3:Y:S02]  /*3550*/  LDG.E.U8 R4, desc[UR36][R4.64] ;  /* 0x0000002404047981 */ /* 0x000ee4000c1e1100 */
[----:B---3--:R-:W-:-:S04]  /*3560*/  I2FP.F32.U32 R0, R4 ;  /* 0x0000000400007245 */ /* 0x008fc80000201000 */
[----:B------:R-:W-:-:S04]  /*3570*/  F2FP.F16.F32.PACK_AB R0, RZ, R0 ;  /* 0x00000000ff00723e */ /* 0x000fc800000000ff */
[----:B------:R-:W-:Y:S01]  /*3580*/  PRMT R23, R0, 0x7610, R23 ;  /* 0x0000761000177816 */ /* 0x000fe20000000017 */
[----:B------:R-:W-:Y:S06]  /*3590*/  BRA `(.L_x_21943) ;  /* 0x0000000c00bc7947 */ /* 0x000fec0003800000 */
.L_x_21946:
[----:B------:R-:W-:-:S13]  /*35a0*/  ISETP.NE.AND P0, PT, R0, 0x2, PT ;  /* 0x000000020000780c */ /* 0x000fda0003f05270 */
[----:B------:R-:W-:Y:S05]  /*35b0*/  @!P0 BRA `(.L_x_21949) ;  /* 0x0000000000388947 */ /* 0x000fea0003800000 */
[----:B------:R-:W-:-:S13]  /*35c0*/  ISETP.NE.AND P0, PT, R0, 0x3, PT ;  /* 0x000000030000780c */ /* 0x000fda0003f05270 */
[----:B------:R-:W-:Y:S05]  /*35d0*/  @!P0 BRA `(.L_x_21950) ;  /* 0x00000000001c8947 */ /* 0x000fea0003800000 */
[----:B------:R-:W-:-:S13]  /*35e0*/  ISETP.NE.AND P0, PT, R0, 0x4, PT ;  /* 0x000000040000780c */ /* 0x000fda0003f05270 */
[----:B------:R-:W-:Y:S05]  /*35f0*/  @P0 BRA `(.L_x_21948) ;  /* 0x0000000c00380947 */ /* 0x000fea0003800000 */
[----:B------:R-:W3:Y:S02]  /*3600*/  LDG.E.64 R4, desc[UR36][R4.64] ;  /* 0x0000002404047981 */ /* 0x000ee4000c1e1b00 */
[----:B---3--:R-:W0:Y:S02]  /*3610*/  I2F.S64 R0, R4 ;  /* 0x0000000400007312 */ /* 0x008e240000301400 */
[----:B0-----:R-:W-:-:S04]  /*3620*/  F2FP.F16.F32.PACK_AB R0, RZ, R0 ;  /* 0x00000000ff00723e */ /* 0x001fc800000000ff */
[----:B------:R-:W-:Y:S01]  /*3630*/  PRMT R23, R0, 0x7610, R23 ;  /* 0x0000761000177816 */ /* 0x000fe20000000017 */
[----:B------:R-:W-:Y:S06]  /*3640*/  BRA `(.L_x_21943) ;  /* 0x0000000c00907947 */ /* 0x000fec0003800000 */
.L_x_21950:
[----:B------:R-:W3:Y:S02]  /*3650*/  LDG.E R4, desc[UR36][R4.64] ;  /* 0x0000002404047981 */ /* 0x000ee4000c1e1900 */
[----:B---3--:R-:W-:-:S04]  /*3660*/  I2FP.F32.S32 R0, R4 ;  /* 0x0000000400007245 */ /* 0x008fc80000201400 */
[----:B------:R-:W-:-:S04]  /*3670*/  F2FP.F16.F32.PACK_AB R0, RZ, R0 ;  /* 0x00000000ff00723e */ /* 0x000fc800000000ff */
[----:B------:R-:W-:Y:S01]  /*3680*/  PRMT R23, R0, 0x7610, R23 ;  /* 0x0000761000177816 */ /* 0x000fe20000000017 */
[----:B------:R-:W-:Y:S06]  /*3690*/  BRA `(.L_x_21943) ;  /* 0x0000000c007c7947 */ /* 0x000fec0003800000 */
.L_x_21949:
[----:B------:R-:W3:Y:S02]  /*36a0*/  LDG.E.U16 R4, desc[UR36][R4.64] ;  /* 0x0000002404047981 */ /* 0x000ee4000c1e1500 */
[----:B---3--:R-:W0:Y:S02]  /*36b0*/  I2F.S16 R0, R4 ;  /* 0x0000000400007306 */ /* 0x008e240000101400 */
[----:B0-----:R-:W-:-:S04]  /*36c0*/  F2FP.F16.F32.PACK_AB R0, RZ, R0 ;  /* 0x00000000ff00723e */ /* 0x001fc800000000ff */
[----:B------:R-:W-:Y:S01]  /*36d0*/  PRMT R23, R0, 0x7610, R23 ;  /* 0x0000761000177816 */ /* 0x000fe20000000017 */
[----:B------:R-:W-:Y:S06]  /*36e0*/  BRA `(.L_x_21943) ;  /* 0x0000000c00687947 */ /* 0x000fec0003800000 */
.L_x_21945:
[----:B------:R-:W-:-:S13]  /*36f0*/  ISETP.GT.AND P0, PT, R0, 0x6, PT ;  /* 0x000000060000780c */ /* 0x000fda0003f04270 */
[----:B------:R-:W-:Y:S05]  /*3700*/  @P0 BRA `(.L_x_21951) ;  /* 0x0000000000240947 */ /* 0x000fea0003800000 */
[----:B------:R-:W-:-:S13]  /*3710*/  ISETP.NE.AND P0, PT, R0, 0x5, PT ;  /* 0x000000050000780c */ /* 0x000fda0003f05270 */
[----:B------:R-:W-:Y:S05]  /*3720*/  @!P0 BRA `(.L_x_21952) ;  /* 0x0000000000148947 */ /* 0x000fea0003800000 */
[----:B------:R-:W-:-:S13]  /*3730*/  ISETP.NE.AND P0, PT, R0, 0x6, PT ;  /* 0x000000060000780c */ /* 0x000fda0003f05270 */
[----:B------:R-:W-:Y:S05]  /*3740*/  @P0 BRA `(.L_x_21948) ;  /* 0x0000000800e40947 */ /* 0x000fea0003800000 */
[----:B------:R-:W3:Y:S02]  /*3750*/  LDG.E R4, desc[UR36][R4.64] ;  /* 0x0000002404047981 */ /* 0x000ee4000c1e1900 */
[----:B---3--:R-:W-:Y:S01]  /*3760*/  F2FP.F16.F32.PACK_AB R23, RZ, R4 ;  /* 0x00000004ff17723e */ /* 0x008fe200000000ff */
[----:B------:R-:W-:Y:S06]  /*3770*/  BRA `(.L_x_21943) ;  /* 0x0000000c00447947 */ /* 0x000fec0003800000 */
.L_x_21952:
[----:B------:R3:W5:Y:S01]  /*3780*/  LDG.E.U16 R23, desc[UR36][R4.64] ;  /* 0x0000002404177981 */ /* 0x000762000c1e1500 */
[----:B------:R-:W-:Y:S05]  /*3790*/  BRA `(.L_x_21943) ;  /* 0x0000000c003c7947 */ /* 0x000fea0003800000 */
.L_x_21951:
[----:B------:R-:W-:-:S13]  /*37a0*/  ISETP.NE.AND P0, PT, R0, 0x7, PT ;  /* 0x000000070000780c */ /* 0x000fda0003f05270 */
[----:B------:R-:W-:Y:S05]  /*37b0*/  @!P0 BRA `(.L_x_21953) ;  /* 0x0000000000248947 */ /* 0x000fea0003800000 */
[----:B------:R-:W-:-:S13]  /*37c0*/  ISETP.NE.AND P0, PT, R0, 0x8, PT ;  /* 0x000000080000780c */ /* 0x000fda0003f05270 */
[----:B------:R-:W-:Y:S05]  /*37d0*/  @!P0 BRA `(.L_x_21954) ;  /* 0x0000000000148947 */ /* 0x000fea0003800000 */
[----:B------:R-:W-:-:S13]  /*37e0*/  ISETP.NE.AND P0, PT, R0, 0x9, PT ;  /* 0x000000090000780c */ /* 0x000fda0003f05270 */
[----:B------:R-:W-:Y:S05]  /*37f0*/  @P0 BRA `(.L_x_21948) ;  /* 0x0000000800b80947 */ /* 0x000fea0003800000 */
[----:B------:R-:W3:Y:S02]  /*3800*/  LDG.E R4, desc[UR36][R4.64] ;  /* 0x0000002404047981 */ /* 0x000ee4000c1e1900 */
[----:B---3--:R-:W-:Y:S01]  /*3810*/  F2FP.F16.F32.PACK_AB R23, RZ, R4 ;  /* 0x00000004ff17723e */ /* 0x008fe200000000ff */
[----:B------:R-:W-:Y:S06]  /*3820*/  BRA `(.L_x_21943) ;  /* 0x0000000c00187947 */ /* 0x000fec0003800000 */
.L_x_21954:
[----:B------:R4:W5:Y:S01]  /*3830*/  LDG.E.U16 R23, desc[UR36][R4.64] ;  /* 0x0000002404177981 */ /* 0x000962000c1e1500 */
[----:B------:R-:W-:Y:S05]  /*3840*/  BRA `(.L_x_21943) ;  /* 0x0000000c00107947 */ /* 0x000fea0003800000 */
.L_x_21953:
[----:B------:R-:W3:Y:S01]  /*3850*/  LDG.E.64 R4, desc[UR36][R4.64] ;  /* 0x0000002404047981 */ /* 0x000ee2000c1e1b00 */
[----:B------:R-:W-:Y:S01]  /*3860*/  UMOV UR4, 0xf0000000 ;  /* 0xf000000000047882 */ /* 0x000fe20000000000 */
[----:B------:R-:W-:Y:S01]  /*3870*/  UMOV UR5, 0x380fffff ;  /* 0x380fffff00057882 */ /* 0x000fe20000000000 */
[----:B---3--:R-:W0:Y:S01]  /*3880*/  F2F.F32.F64 R0, R4 ;  /* 0x0000000400007310 */ /* 0x008e220000301000 */
[----:B------:R-:W-:-:S14]  /*3890*/  DSETP.GEU.AND P0, PT, |R4|, UR4, PT ;  /* 0x0000000404007e2a */ /* 0x000fdc000bf0e200 */
[----:B0-----:R-:W-:-:S05]  /*38a0*/  @!P0 FMUL R0, R0, 1.175494350822287508e-38 ;  /* 0x0080000000008820 */ /* 0x001fca0000400000 */
[----:B------:R-:W-:-:S04]  /*38b0*/  F2FP.F16.F32.PACK_AB R0, RZ, R0 ;  /* 0x00000000ff00723e */ /* 0x000fc800000000ff */
[----:B------:R-:W-:Y:S01]  /*38c0*/  PRMT R23, R0, 0x7610, R23 ;  /* 0x0000761000177816 */ /* 0x000fe20000000017 */
[----:B------:R-:W-:Y:S06]  /*38d0*/  BRA `(.L_x_21943) ;  /* 0x0000000800ec7947 */ /* 0x000fec0003800000 */
.L_x_21944:
        /* <DEDUP_REMOVED lines=10> */
[----:B------:R-:W-:-:S04]  /*3980*/  FSEL R0, RZ, 1, !P0 ;  /* 0x3f800000ff007808 */ /* 0x000fc80004000000 */
[----:B------:R-:W-:-:S04]  /*3990*/  F2FP.F16.F32.PACK_AB R0, RZ, R0 ;  /* 0x00000000ff00723e */ /* 0x000fc800000000ff */
[----:B------:R-:W-:Y:S01]  /*39a0*/  PRMT R23, R0, 0x7610, R23 ;  /* 0x0000761000177816 */ /* 0x000fe20000000017 */
[----:B------:R-:W-:Y:S06]  /*39b0*/  BRA `(.L_x_21943) ;  /* 0x0000000800b47947 */ /* 0x000fec0003800000 */
.L_x_21957:
        /* <DEDUP_REMOVED lines=9> */
.L_x_21956:
        /* <DEDUP_REMOVED lines=28> */
.L_x_21959:
        /* <DEDUP_REMOVED lines=15> */
.L_x_21958:
[----:B------:R-:W3:Y:S02]  /*3d00*/  LDG.E.U16 R0, desc[UR36][R4.64] ;  /* 0x0000002404007981 */ /* 0x000ee4000c1e1500 */
[----:B---3--:R-:W-:-:S05]  /*3d10*/  IMAD.U32 R0, R0, 0x10000, RZ ;  /* 0x0001000000007824 */ /* 0x008fca00078e00ff */
[----:B------:R-:W-:-:S04]  /*3d20*/  F2FP.F16.F32.PACK_AB R0, RZ, R0 ;  /* 0x00000000ff00723e */ /* 0x000fc800000000ff */
[----:B------:R-:W-:Y:S01]  /*3d30*/  PRMT R23, R0, 0x7610, R23 ;  /* 0x0000761000177816 */ /* 0x000fe20000000017 */
[----:B------:R-:W-:Y:S06]  /*3d40*/  BRA `(.L_x_21943) ;  /* 0x0000000400d07947 */ /* 0x000fec0003800000 */
.L_x_21955:
        /* <DEDUP_REMOVED lines=9> */
[----:B---3--:R-:W-:-:S04]  /*3de0*/  I2FP.F32.U32 R0, R0 ;  /* 0x0000000000007245 */ /* 0x008fc80000201000 */
[----:B------:R-:W-:-:S04]  /*3df0*/  F2FP.F16.F32.PACK_AB R0, RZ, R0 ;  /* 0x00000000ff00723e */ /* 0x000fc800000000ff */
[----:B------:R-:W-:Y:S01]  /*3e00*/  PRMT R23, R0, 0x7610, R23 ;  /* 0x0000761000177816 */ /* 0x000fe20000000017 */
[----:B------:R-:W-:Y:S06]  /*3e10*/  BRA `(.L_x_21943) ;  /* 0x00000004009c7947 */ /* 0x000fec0003800000 */
.L_x_21962:
        /* <DEDUP_REMOVED lines=21> */
.L_x_21966:
[----:B------:R-:W-:Y:S05]  /*3f70*/  BSYNC B1 ;  /* 0x0000000000017941 */ /* 0x000fea0003800000 */
.L_x_21965:
[----:B------:R-:W-:Y:S01]  /*3f80*/  LEA R5, R0, 0x3b800000, 0x17 ;  /* 0x3b80000000057811 */ /* 0x000fe200078eb8ff */
[----:B------:R-:W-:-:S05]  /*3f90*/  IMAD.SHL.U32 R0, R3, 0x100000, RZ ;  /* 0x0010000003007824 */ /* 0x000fca00078e00ff */
[----:B------:R-:W-:-:S07]  /*3fa0*/  LOP3.LUT R0, R5, R0, R6, 0xfe, !PT ;  /* 0x0000000005007212 */ /* 0x000fce00078efe06 */
.L_x_21964:
[----:B------:R-:W-:Y:S05]  /*3fb0*/  BSYNC B0 ;  /* 0x0000000000007941 */ /* 0x000fea0003800000 */
.L_x_21963:
[----:B------:R-:W-:-:S04]  /*3fc0*/  F2FP.F16.F32.PACK_AB R0, RZ, R0 ;  /* 0x00000000ff00723e */ /* 0x000fc800000000ff */
[----:B------:R-:W-:Y:S01]  /*3fd0*/  PRMT R23, R0, 0x7610, R23 ;  /* 0x0000761000177816 */ /* 0x000fe20000000017 */
[----:B------:R-:W-:Y:S06]  /*3fe0*/  BRA `(.L_x_21943) ;  /* 0x0000000400287947 */ /* 0x000fec0003800000 */
.L_x_21961:
        /* <DEDUP_REMOVED lines=21> */
.L_x_21970:
[----:B------:R-:W-:Y:S05]  /*4140*/  BSYNC B1 ;  /* 0x0000000000017941 */ /* 0x000fea0003800000 */
.L_x_21969:
[----:B------:R-:W-:Y:S01]  /*4150*/  LEA R5, R0, 0x37800000, 0x17 ;  /* 0x3780000000057811 */ /* 0x000fe200078eb8ff */
[----:B------:R-:W-:-:S05]  /*4160*/  IMAD.SHL.U32 R0, R3, 0x200000, RZ ;  /* 0x0020000003007824 */ /* 0x000fca00078e00ff */
[----:B------:R-:W-:-:S07]  /*4170*/  LOP3.LUT R0, R5, R0, R6, 0xfe, !PT ;  /* 0x0000000005007212 */ /* 0x000fce00078efe06 */
.L_x_21968:
[----:B------:R-:W-:Y:S05]  /*4180*/  BSYNC B0 ;  /* 0x0000000000007941 */ /* 0x000fea0003800000 */
.L_x_21967:
[----:B------:R-:W-:-:S04]  /*4190*/  F2FP.F16.F32.PACK_AB R0, RZ, R0 ;  /* 0x00000000ff00723e */ /* 0x000fc800000000ff */
[----:B------:R-:W-:Y:S01]  /*41a0*/  PRMT R23, R0, 0x7610, R23 ;  /* 0x0000761000177816 */ /* 0x000fe20000000017 */
[----:B------:R-:W-:Y:S06]  /*41b0*/  BRA `(.L_x_21943) ;  /* 0x0000000000b47947 */ /* 0x000fec0003800000 */
.L_x_21960:
        /* <DEDUP_REMOVED lines=14> */
.L_x_21974:
[----:B------:R-:W-:Y:S05]  /*42a0*/  BSYNC B0 ;  /* 0x0000000000007941 */ /* 0x000fea0003800000 */
.L_x_21973:
[----:B------:R-:W-:-:S04]  /*42b0*/  F2FP.F16.F32.PACK_AB R0, RZ, R0 ;  /* 0x00000000ff00723e */ /* 0x000fc800000000ff */
[----:B------:R-:W-:Y:S01]  /*42c0*/  PRMT R23, R0, 0x7610, R23 ;  /* 0x0000761000177816 */ /* 0x000fe20000000017 */
[----:B------:R-:W-:Y:S06]  /*42d0*/  BRA `(.L_x_21943) ;  /* 0x00000000006c7947 */ /* 0x000fec0003800000 */
.L_x_21948:
        /* <DEDUP_REMOVED lines=15> */
[----:B0-2--5:R-:W-:Y:S05]  /*43d0*/  CALL.ABS.NOINC R14 ;  /* 0x000000000e007343 */ /* 0x025fea0003c00000 */
.L_x_21975:
[----:B------:R-:W-:Y:S01]  /*43e0*/  PRMT R23, RZ, 0x7610, R23 ;  /* 0x00007610ff177816 */ /* 0x000fe20000000017 */
[----:B------:R-:W-:Y:S06]  /*43f0*/  BRA `(.L_x_21943) ;  /* 0x0000000000247947 */ /* 0x000fec0003800000 */
.L_x_21972:
[----:B------:R-:W3:Y:S02]  /*4400*/  LDG.E.64 R4, desc[UR36][R4.64] ;  /* 0x0000002404047981 */ /* 0x000ee4000c1e1b00 */
[----:B---3--:R-:W0:Y:S02]  /*4410*/  I2F.U64 R0, R4 ;  /* 0x0000000400007312 */ /* 0x008e240000301000 */
[----:B0-----:R-:W-:-:S04]  /*4420*/  F2FP.F16.F32.PACK_AB R0, RZ, R0 ;  /* 0x00000000ff00723e */ /* 0x001fc800000000ff */
[----:B------:R-:W-:Y:S01]  /*4430*/  PRMT R23, R0, 0x7610, R23 ;  /* 0x0000761000177816 */ /* 0x000fe20000000017 */
[----:B------:R-:W-:Y:S06]  /*4440*/  BRA `(.L_x_21943) ;  /* 0x0000000000107947 */ /* 0x000fec0003800000 */
.L_x_21971:
[----:B------:R-:W3:Y:S02]  /*4450*/  LDG.E R4, desc[UR36][R4.64] ;  /* 0x0000002404047981 */ /* 0x000ee4000c1e1900 */
[----:B---3--:R-:W-:-:S04]  /*4460*/  I2FP.F32.U32 R0, R4 ;  /* 0x0000000400007245 */ /* 0x008fc80000201000 */
[----:B------:R-:W-:-:S04]  /*4470*/  F2FP.F16.F32.PACK_AB R0, RZ, R0 ;  /* 0x00000000ff00723e */ /* 0x000fc800000000ff */
[----:B------:R-:W-:-:S07]  /*4480*/  PRMT R23, R0, 0x7610, R23 ;  /* 0x0000761000177816 */ /* 0x000fce0000000017 */
.L_x_21943:
[----:B------:R-:W-:Y:S05]  /*4490*/  BSYNC B6 ;  /* 0x0000000000067941 */ /* 0x000fea0003800000 */
.L_x_21942:
[----:B--2---:R-:W-:Y:S01]  /*44a0*/  LOP3.LUT P0, R25, R25, 0x7fff, RZ, 0xc0, !PT ;  /* 0x00007fff19197812 */ /* 0x004fe2000780c0ff */
[----:B------:R-:W-:-:S12]  /*44b0*/  BSSY B0, `(.L_x_21976) ;  /* 0x00000cf000007945 */ /* 0x000fd80003800000 */
[----:B------:R-:W-:Y:S05]  /*44c0*/  @!P0 BRA `(.L_x_21977) ;  /* 0x0000000400d48947 */ /* 0x000fea0003800000 */
[----:B------:R-:W2:Y:S01]  /*44d0*/  S2R R19, SR_TID.X ;  /* 0x0000000000137919 */ /* 0x000ea20000002100 */
[----:B------:R-:W0:Y:S01]  /*44e0*/  LDC.U16 R0, c[0x0][0x216] ;  /* 0x00008580ff007b82 */ /* 0x000e220000000400 */
[----:B------:R-:W-:Y:S01]  /*44f0*/  BSSY B1, `(.L_x_21978) ;  /* 0x000001c000017945 */ /* 0x000fe20003800000 */
[----:B01-34-:R-:W-:-:S04]  /*4500*/  LOP3.LUT R4, R0, 0x8000, RZ, 0xc0, !PT ;  /* 0x0000800000047812 */ /* 0x01bfc800078ec0ff */
[----:B------:R-:W-:Y:S02]  /*4510*/  LOP3.LUT R4, R4, 0x1, RZ, 0xfc, !PT ;  /* 0x0000000104047812 */ /* 0x000fe400078efcff */
[----:B--2---:R-:W-:-:S13]  /*4520*/  ISETP.GE.AND P2, PT, R19, R22, PT ;  /* 0x000000161300720c */ /* 0x004fda0003f46270 */
        /* <DEDUP_REMOVED lines=12> */
[----:B------:R-:W-:Y:S02]  /*45f0*/  LOP3.LUT P0, R6, R17, 0x7fff, RZ, 0xc0, !PT ;  /* 0x00007fff11067812 */ /* 0x000fe4000780c0ff */
[----:B------:R-:W-:-:S11]  /*4600*/  PRMT R3, R4, 0x7610, R3 ;  /* 0x0000761004037816 */ /* 0x000fd60000000003 */
[----:B------:R-:W-:Y:S05]  /*4610*/  @!P0 BRA `(.L_x_21979) ;  /* 0x0000000000248947 */ /* 0x000fea0003800000 */
[----:B------:R-:W-:-:S04]  /*4620*/  LOP3.LUT R3, R17, R0, RZ, 0x3c, !PT ;  /* 0x0000000011037212 */ /* 0x000fc800078e3cff */
[----:B------:R-:W-:-:S04]  /*4630*/  PRMT R3, R3, 0x9910, RZ ;  /* 0x0000991003037816 */ /* 0x000fc800000000ff */
[----:B------:R-:W-:Y:S01]  /*4640*/  ISETP.GE.AND P0, PT, R3, RZ, PT ;  /* 0x000000ff0300720c */ /* 0x000fe20003f06270 */
[----:B------:R-:W-:-:S03]  /*4650*/  VIADD R3, R17, 0xffff ;  /* 0x0000ffff11037836 */ /* 0x000fc60000000000 */
[----:B------:R-:W-:-:S13]  /*4660*/  ISETP.GT.U32.OR P0, PT, R6, R25, !P0 ;  /* 0x000000190600720c */ /* 0x000fda0004704470 */
[----:B------:R-:W-:Y:S01]  /*4670*/  @!P0 VIADD R3, R17, 0x1 ;  /* 0x0000000111038836 */ /* 0x000fe20000000000 */
[----:B------:R-:W-:Y:S06]  /*4680*/  BRA `(.L_x_21979) ;  /* 0x0000000000087947 */ /* 0x000fec0003800000 */
.L_x_21980:
[----:B------:R-:W-:-:S05]  /*4690*/  FADD.FTZ R3, R3, R6 ;  /* 0x0000000603037221 */ /* 0x000fca0000010000 */
[----:B------:R-:W-:-:S07]  /*46a0*/  F2FP.F16.F32.PACK_AB R3, RZ, R3 ;  /* 0x00000003ff03723e */ /* 0x000fce00000000ff */
.L_x_21979:
[----:B------:R-:W-:Y:S05]  /*46b0*/  BSYNC B1 ;  /* 0x0000000000017941 */ /* 0x000fea0003800000 */
.L_x_21978:
        /* <DEDUP_REMOVED lines=10> */
[----:B------:R-:W-:Y:S01]  /*4760*/  PRMT R6, R0, 0x9910, RZ ;  /* 0x0000991000067816 */ /* 0x000fe200000000ff */
[----:B------:R-:W-:Y:S01]  /*4770*/  IMAD.MOV.U32 R18, RZ, RZ, R0 ;  /* 0x000000ffff127224 */ /* 0x000fe200078e0000 */
[----:B------:R-:W-:-:S04]  /*4780*/  PRMT R5, R16, 0x9910, RZ ;  /* 0x0000991010057816 */ /* 0x000fc800000000ff */
[----:B------:R-:W-:-:S13]  /*4790*/  ISETP.NE.AND P0, PT, R5, R6, PT ;  /* 0x000000060500720c */ /* 0x000fda0003f05270 */
[----:B------:R-:W-:Y:S05]  /*47a0*/  @!P0 BRA `(.L_x_21982) ;  /* 0x0000000000348947 */ /* 0x000fea0003800000 */
[----:B------:R-:W-:Y:S02]  /*47b0*/  LOP3.LUT P0, R6, R16, 0x7fff, RZ, 0xc0, !PT ;  /* 0x00007fff10067812 */ /* 0x000fe4000780c0ff */
[----:B------:R-:W-:-:S11]  /*47c0*/  PRMT R18, R4, 0x7610, R18 ;  /* 0x0000761004127816 */ /* 0x000fd60000000012 */
[----:B------:R-:W-:Y:S05]  /*47d0*/  @!P0 BRA `(.L_x_21982) ;  /* 0x0000000000288947 */ /* 0x000fea0003800000 */
[C---:B------:R-:W-:Y:S01]  /*47e0*/  LOP3.LUT R5, R16.reuse, R0, RZ, 0x3c, !PT ;  /* 0x0000000010057212 */ /* 0x040fe200078e3cff */
[----:B------:R-:W-:-:S03]  /*47f0*/  VIADD R18, R16, 0xffff ;  /* 0x0000ffff10127836 */ /* 0x000fc60000000000 */
[----:B------:R-:W-:-:S04]  /*4800*/  PRMT R5, R5, 0x9910, RZ ;  /* 0x0000991005057816 */ /* 0x000fc800000000ff */
[----:B------:R-:W-:-:S04]  /*4810*/  ISETP.GE.AND P0, PT, R5, RZ, PT ;  /* 0x000000ff0500720c */ /* 0x000fc80003f06270 */
[----:B------:R-:W-:-:S13]  /*4820*/  ISETP.GT.U32.OR P0, PT, R6, R25, !P0 ;  /* 0x000000190600720c */ /* 0x000fda0004704470 */
[----:B------:R-:W-:Y:S01]  /*4830*/  @!P0 VIADD R18, R16, 0x1 ;  /* 0x0000000110128836 */ /* 0x000fe20000000000 */
[----:B------:R-:W-:Y:S06]  /*4840*/  BRA `(.L_x_21982) ;  /* 0x00000000000c7947 */ /* 0x000fec0003800000 */
.L_x_21983:
[----:B------:R-:W-:-:S05]  /*4850*/  FADD.FTZ R5, R6, R5 ;  /* 0x0000000506057221 */ /* 0x000fca0000010000 */
[----:B------:R-:W-:-:S04]  /*4860*/  F2FP.F16.F32.PACK_AB R5, RZ, R5 ;  /* 0x00000005ff05723e */ /* 0x000fc800000000ff */
[----:B------:R-:W-:-:S07]  /*4870*/  PRMT R18, R5, 0x7610, R18 ;  /* 0x0000761005127816 */ /* 0x000fce0000000012 */
.L_x_21982:
[----:B------:R-:W-:Y:S05]  /*4880*/  BSYNC B1 ;  /* 0x0000000000017941 */ /* 0x000fea0003800000 */
.L_x_21981:
        /* <DEDUP_REMOVED lines=25> */
.L_x_21986:
[----:B------:R-:W-:-:S05]  /*4a20*/  FADD.FTZ R5, R6, R5 ;  /* 0x0000000506057221 */ /* 0x000fca0000010000 */
[----:B------:R-:W-:-:S04]  /*4a30*/  F2FP.F16.F32.PACK_AB R5, RZ, R5 ;  /* 0x00000005ff05723e */ /* 0x000fc800000000ff */
[----:B------:R-:W-:-:S07]  /*4a40*/  PRMT R17, R5, 0x7610, R17 ;  /* 0x0000761005117816 */ /* 0x000fce0000000011 */
.L_x_21985:
[----:B------:R-:W-:Y:S05]  /*4a50*/  BSYNC B1 ;  /* 0x0000000000017941 */ /* 0x000fea0003800000 */
.L_x_21984:
[----:B------:R-:W-:-:S05]  /*4a60*/  VIADD R5, R19, 0x180 ;  /* 0x0000018013057836 */ /* 0x000fca0000000000 */
        /* <DEDUP_REMOVED lines=23> */
.L_x_21988:
[----:B------:R-:W-:-:S05]  /*4be0*/  FADD.FTZ R2, R5, R2 ;  /* 0x0000000205027221 */ /* 0x000fca0000010000 */
[----:B------:R-:W-:-:S04]  /*4bf0*/  F2FP.F16.F32.PACK_AB R2, RZ, R2 ;  /* 0x00000002ff02723e */ /* 0x000fc800000000ff */
[----:B------:R-:W-:Y:S01]  /*4c00*/  PRMT R16, R2, 0x7610, R16 ;  /* 0x0000761002107816 */ /* 0x000fe20000000010 */
[----:B------:R-:W-:Y:S06]  /*4c10*/  BRA `(.L_x_21987) ;  /* 0x0000000400607947 */ /* 0x000fec0003800000 */
.L_x_21977:
[----:B------:R-:W2:Y:S01]  /*4c20*/  S2R R19, SR_TID.X ;  /* 0x0000000000137919 */ /* 0x000ea20000002100 */
[----:B------:R-:W-:Y:S01]  /*4c30*/  BSSY B1, `(.L_x_21989) ;  /* 0x0000014000017945 */ /* 0x000fe20003800000 */
[----:B--2---:R-:W-:-:S13]  /*4c40*/  ISETP.GE.AND P2, PT, R19, R22, PT ;  /* 0x000000161300720c */ /* 0x004fda0003f46270 */
[----:B------:R-:W-:Y:S05]  /*4c50*/  @P2 BRA `(.L_x_21990) ;  /* 0x0000000000442947 */ /* 0x000fea0003800000 */
[----:B------:R-:W0:Y:S01]  /*4c60*/  LDC.U16 R3, c[0x0][0x216] ;  /* 0x00008580ff037b82 */ /* 0x000e220000000400 */
[----:B-----5:R-:W-:-:S05]  /*4c70*/  HADD2.F32 R0, -RZ, R17.H0_H0 ;  /* 0x20000011ff007230 */ /* 0x020fca0000004100 */
[----:B------:R-:W-:Y:S01]  /*4c80*/  FSETP.NEU.FTZ.AND P0, PT, R0, R0, PT ;  /* 0x000000000000720b */ /* 0x000fe20003f1d000 */
[----:B01-34-:R-:W-:-:S05]  /*4c90*/  HADD2.F32 R5, -RZ, R3.H0_H0 ;  /* 0x20000003ff057230 */ /* 0x01bfca0000004100 */
[----:B------:R-:W-:-:S04]  /*4ca0*/  FSETP.NEU.FTZ.AND P1, PT, R5, R5, PT ;  /* 0x000000050500720b */ /* 0x000fc80003f3d000 */
[----:B------:R-:W-:-:S13]  /*4cb0*/  PLOP3.LUT P0, PT, P0, P1, PT, 0xa8, 0x0 ;  /* 0x000000000000781c */ /* 0x000fda0000703570 */
[----:B------:R-:W-:Y:S05]  /*4cc0*/  @P0 BRA `(.L_x_21991) ;  /* 0x00000000001c0947 */ /* 0x000fea0003800000 */
[----:B------:R-:W-:Y:S02]  /*4cd0*/  PRMT R0, R3, 0x9910, RZ ;  /* 0x0000991003007816 */ /* 0x000fe400000000ff */
[C---:B------:R-:W-:Y:S02]  /*4ce0*/  PRMT R5, R17.reuse, 0x9910, RZ ;  /* 0x0000991011057816 */ /* 0x040fe400000000ff */
[----:B------:R-:W-:-:S04]  /*4cf0*/  LOP3.LUT P0, RZ, R17, 0x7fff, RZ, 0xc0, !PT ;  /* 0x00007fff11ff7812 */ /* 0x000fc8000780c0ff */
[----:B------:R-:W-:-:S13]  /*4d00*/  ISETP.EQ.OR P0, PT, R5, R0, !P0 ;  /* 0x000000000500720c */ /* 0x000fda0004702670 */
[----:B------:R-:W-:Y:S05]  /*4d10*/  @P0 BRA `(.L_x_21990) ;  /* 0x0000000000140947 */ /* 0x000fea0003800000 */
[----:B------:R-:W-:Y:S01]  /*4d20*/  VIADD R3, R17, 0xffffffff ;  /* 0xffffffff11037836 */ /* 0x000fe20000000000 */
[----:B------:R-:W-:Y:S06]  /*4d30*/  BRA `(.L_x_21990) ;  /* 0x00000000000c7947 */ /* 0x000fec0003800000 */
.L_x_21991:
[----:B------:R-:W-:-:S05]  /*4d40*/  FADD.FTZ R0, R0, R5 ;  /* 0x0000000500007221 */ /* 0x000fca0000010000 */
[----:B------:R-:W-:-:S04]  /*4d50*/  F2FP.F16.F32.PACK_AB R0, RZ, R0 ;  /* 0x00000000ff00723e */ /* 0x000fc800000000ff */
[----:B------:R-:W-:-:S07]  /*4d60*/  PRMT R3, R0, 0x7610, R3 ;  /* 0x0000761000037816 */ /* 0x000fce0000000003 */
.L_x_21990:
[----:B------:R-:W-:Y:S05]  /*4d70*/  BSYNC B1 ;  /* 0x0000000000017941 */ /* 0x000fea0003800000 */
.L_x_21989:
[----:B01-34-:R-:W-:Y:S01]  /*4d80*/  VIADD R5, R19, 0x80 ;  /* 0x0000008013057836 */ /* 0x01bfe20000000000 */
[----:B------:R-:W-:Y:S04]  /*4d90*/  BSSY B1, `(.L_x_21992) ;  /* 0x0000015000017945 */ /* 0x000fe80003800000 */
[----:B------:R-:W-:-:S13]  /*4da0*/  ISETP.GE.AND P0, PT, R5, R22, PT ;  /* 0x000000160500720c */ /* 0x000fda0003f06270 */
[----:B------:R-:W-:Y:S05]  /*4db0*/  @P0 BRA `(.L_x_21993) ;  /* 0x0000000000480947 */ /* 0x000fea0003800000 */
[----:B------:R-:W0:Y:S01]  /*4dc0*/  LDC.U16 R18, c[0x0][0x216] ;  /* 0x00008580ff127b82 */ /* 0x000e220000000400 */
[----:B-----5:R-:W-:-:S05]  /*4dd0*/  HADD2.F32 R0, -RZ, R16.H0_H0 ;  /* 0x20000010ff007230 */ /* 0x020fca0000004100 */
[----:B------:R-:W-:Y:S01]  /*4de0*/  FSETP.NEU.FTZ.AND P0, PT, R0, R0, PT ;  /* 0x000000000000720b */ /* 0x000fe20003f1d000 */
[----:B0-----:R-:W-:-:S05]  /*4df0*/  HADD2.F32 R5, -RZ, R18.H0_H0 ;  /* 0x20000012ff057230 */ /* 0x001fca0000004100 */
        /* <DEDUP_REMOVED lines=8> */
[----:B------:R-:W-:-:S05]  /*4e80*/  VIADD R16, R16, 0xffffffff ;  /* 0xffffffff10107836 */ /* 0x000fca0000000000 */
[----:B------:R-:W-:Y:S01]  /*4e90*/  PRMT R18, R16, 0x7610, R18 ;  /* 0x0000761010127816 */ /* 0x000fe20000000012 */
[----:B------:R-:W-:Y:S06]  /*4ea0*/  BRA `(.L_x_21993) ;  /* 0x00000000000c7947 */ /* 0x000fec0003800000 */
.L_x_21994:
[----:B------:R-:W-:-:S05]  /*4eb0*/  FADD.FTZ R0, R5, R0 ;  /* 0x0000000005007221 */ /* 0x000fca0000010000 */
[----:B------:R-:W-:-:S04]  /*4ec0*/  F2FP.F16.F32.PACK_AB R0, RZ, R0 ;  /* 0x00000000ff00723e */ /* 0x000fc800000000ff */
[----:B------:R-:W-:-:S07]  /*4ed0*/  PRMT R18, R0, 0x7610, R18 ;  /* 0x0000761000127816 */ /* 0x000fce0000000012 */
.L_x_21993:
[----:B------:R-:W-:Y:S05]  /*4ee0*/  BSYNC B1 ;  /* 0x0000000000017941 */ /* 0x000fea0003800000 */
.L_x_21992:
[----:B------:R-:W-:Y:S01]  /*4ef0*/  VIADD R5, R19, 0x100 ;  /* 0x0000010013057836 */ /* 0x000fe20000000000 */
[----:B------:R-:W-:Y:S04]  /*4f00*/  BSSY B1, `(.L_x_21995) ;  /* 0x0000015000017945 */ /* 0x000fe80003800000 */
[----:B------:R-:W-:-:S13]  /*4f10*/  ISETP.GE.AND P0, PT, R5, R22, PT ;  /* 0x000000160500720c */ /* 0x000fda0003f06270 */
[----:B------:R-:W-:Y:S05]  /*4f20*/  @P0 BRA `(.L_x_21996) ;  /* 0x0000000000480947 */ /* 0x000fea0003800000 */
[----:B-----5:R-:W0:Y:S01]  /*4f30*/  LDC.U16 R17, c[0x0][0x216] ;  /* 0x00008580ff117b82 */ /* 0x020e220000000400 */
[----:B------:R-:W-:-:S05]  /*4f40*/  HADD2.F32 R0, -RZ, R2.H0_H0 ;  /* 0x20000002ff007230 */ /* 0x000fca0000004100 */
        /* <DEDUP_REMOVED lines=13> */
.L_x_21997:
[----:B------:R-:W-:-:S05]  /*5020*/  FADD.FTZ R0, R5, R0 ;  /* 0x0000000005007221 */ /* 0x000fca0000010000 */
[----:B------:R-:W-:-:S04]  /*5030*/  F2FP.F16.F32.PACK_AB R0, RZ, R0 ;  /* 0x00000000ff00723e */ /* 0x000fc800000000ff */
[----:B------:R-:W-:-:S07]  /*5040*/  PRMT R17, R0, 0x7610, R17 ;  /* 0x0000761000117816 */ /* 0x000fce0000000011 */
.L_x_21996:
[----:B------:R-:W-:Y:S05]  /*5050*/  BSYNC B1 ;  /* 0x0000000000017941 */ /* 0x000fea0003800000 */
.L_x_21995:
[----:B------:R-:W-:-:S05]  /*5060*/  VIADD R5, R19, 0x180 ;  /* 0x0000018013057836 */ /* 0x000fca0000000000 */
        /* <DEDUP_REMOVED lines=16> */
.L_x_21998:
[----:B------:R-:W-:-:S05]  /*5170*/  FADD.FTZ R0, R5, R0 ;  /* 0x0000000005007221 */ /* 0x000fca0000010000 */
[----:B------:R-:W-:-:S04]  /*5180*/  F2FP.F16.F32.PACK_AB R0, RZ, R0 ;  /* 0x00000000ff00723e */ /* 0x000fc800000000ff */
[----:B------:R-:W-:-:S07]  /*5190*/  PRMT R16, R0, 0x7610, R16 ;  /* 0x0000761000107816 */ /* 0x000fce0000000010 */
.L_x_21987:
[----:B------:R-:W-:Y:S05]  /*51a0*/  BSYNC B0 ;  /* 0x0000000000007941 */ /* 0x000fea0003800000 */
.L_x_21976:
[----:B-----5:R-:W0:Y:S01]  /*51b0*/  LDC.U8 R2, c[0x0][0x234] ;  /* 0x00008d00ff027b82 */ /* 0x020e220000000000 */
[----:B------:R-:W-:Y:S04]  /*51c0*/  BSSY B6, `(.L_x_21999) ;  /* 0x00000fe000067945 */ /* 0x000fe80003800000 */
        /* <DEDUP_REMOVED lines=23> */
.L_x_22004:
[----:B------:R-:W-:-:S06]  /*5340*/  HADD2.F32 R5, -RZ, R3.H0_H0 ;  /* 0x20000003ff057230 */ /* 0x000fcc0000004100 */
[----:B------:R-:W0:Y:S02]  /*5350*/  F2I.S64.TRUNC R4, R5 ;  /* 0x0000000500047311 */ /* 0x000e24000020d900 */
[----:B0-----:R4:W-:Y:S01]  /*5360*/  STG.E.U8 desc[UR36][R8.64], R4 ;  /* 0x0000000408007986 */ /* 0x0019e2000c101124 */
[----:B------:R-:W-:Y:S05]  /*5370*/  BRA `(.L_x_22006) ;  /* 0x0000000c00847947 */ /* 0x000fea0003800000 */
.L_x_22003:
        /* <DEDUP_REMOVED lines=10> */
.L_x_22008:
[----:B------:R-:W-:-:S06]  /*5420*/  HADD2.F32 R3, -RZ, R3.H0_H0 ;  /* 0x20000003ff037230 */ /* 0x000fcc0000004100 */
[----:B------:R-:W0:Y:S02]  /*5430*/  F2I.FTZ.TRUNC.NTZ R3, R3 ;  /* 0x0000000300037305 */ /* 0x000e24000021f100 */
[----:B0-----:R2:W-:Y:S01]  /*5440*/  STG.E desc[UR36][R8.64], R3 ;  /* 0x0000000308007986 */ /* 0x0015e2000c101924 */
[----:B------:R-:W-:Y:S05]  /*5450*/  BRA `(.L_x_22006) ;  /* 0x0000000c004c7947 */ /* 0x000fea0003800000 */
.L_x_22007:
[----:B------:R-:W-:-:S06]  /*5460*/  HADD2.F32 R3, -RZ, R3.H0_H0 ;  /* 0x20000003ff037230 */ /* 0x000fcc0000004100 */
[----:B------:R-:W0:Y:S02]  /*5470*/  F2I.FTZ.TRUNC.NTZ R3, R3 ;  /* 0x0000000300037305 */ /* 0x000e24000021f100 */
[----:B0-----:R0:W-:Y:S01]  /*5480*/  STG.E.U16 desc[UR36][R8.64], R3 ;  /* 0x0000000308007986 */ /* 0x0011e2000c101524 */
[----:B------:R-:W-:Y:S05]  /*5490*/  BRA `(.L_x_22006) ;  /* 0x0000000c003c7947 */ /* 0x000fea0003800000 */
.L_x_22002:
        /* <DEDUP_REMOVED lines=9> */
.L_x_22010:
[----:B------:R0:W-:Y:S01]  /*5530*/  STG.E.U16 desc[UR36][R8.64], R3 ;  /* 0x0000000308007986 */ /* 0x0001e2000c101524 */
[----:B------:R-:W-:Y:S05]  /*5540*/  BRA `(.L_x_22006) ;  /* 0x0000000c00107947 */ /* 0x000fea0003800000 */
.L_x_22009:
        /* <DEDUP_REMOVED lines=10> */
.L_x_22012:
[----:B------:R-:W-:-:S05]  /*55f0*/  HADD2.F32 R0, -RZ, R3.H0_H0 ;  /* 0x20000003ff007230 */ /* 0x000fca0000004100 */
[----:B------:R-:W-:-:S04]  /*5600*/  F2FP.F16.F32.PACK_AB R0, RZ, R0 ;  /* 0x00000000ff00723e */ /* 0x000fc800000000ff */
[----:B------:R-:W-:-:S05]  /*5610*/  PRMT R0, R0, 0x5410, RZ ;  /* 0x0000541000007816 */ /* 0x000fca00000000ff */
[----:B------:R0:W-:Y:S01]  /*5620*/  STG.E desc[UR36][R8.64], R0 ;  /* 0x0000000008007986 */ /* 0x0001e2000c101924 */
[----:B------:R-:W-:Y:S05]  /*5630*/  BRA `(.L_x_22006) ;  /* 0x0000000800d47947 */ /* 0x000fea0003800000 */
.L_x_22011:
[----:B------:R-:W-:-:S05]  /*5640*/  HADD2.F32 R4, -RZ, R3.H0_H0 ;  /* 0x20000003ff047230 */ /* 0x000fca0000004100 */
[----:B------:R-:W-:-:S06]  /*5650*/  FMUL.FTZ R4, R4, 1 ;  /* 0x3f80000004047820 */ /* 0x000fcc0000410000 */
[----:B------:R-:W0:Y:S02]  /*5660*/  F2F.F64.F32 R4, R4 ;  /* 0x0000000400047310 */ /* 0x000e240000201800 */
[----:B0-----:R0:W-:Y:S01]  /*5670*/  STG.E.64 desc[UR36][R8.64], R4 ;  /* 0x0000000408007986 */ /* 0x0011e2000c101b24 */
[----:B------:R-:W-:Y:S05]  /*5680*/  BRA `(.L_x_22006) ;  /* 0x0000000800c07947 */ /* 0x000fea0003800000 */
.L_x_22001:
        /* <DEDUP_REMOVED lines=13> */
.L_x_22015:
[----:B------:R-:W-:Y:S01]  /*5760*/  HADD2.F32 R3, -RZ, R3.H0_H0 ;  /* 0x20000003ff037230 */ /* 0x000fe20000004100 */
[----:B------:R-:W-:-:S04]  /*5770*/  CS2R R6, SRZ ;  /* 0x0000000000067805 */ /* 0x000fc8000001ff00 */
[----:B------:R-:W-:-:S04]  /*5780*/  FMUL.FTZ R3, R3, 1 ;  /* 0x3f80000003037820 */ /* 0x000fc80000410000 */
[----:B------:R-:W0:Y:S02]  /*5790*/  F2F.F64.F32 R4, R3 ;  /* 0x0000000300047310 */ /* 0x000e240000201800 */
[----:B0-----:R0:W-:Y:S01]  /*57a0*/  STG.E.128 desc[UR36][R8.64], R4 ;  /* 0x0000000408007986 */ /* 0x0011e2000c101d24 */
[----:B------:R-:W-:Y:S05]  /*57b0*/  BRA `(.L_x_22006) ;  /* 0x0000000800747947 */ /* 0x000fea0003800000 */
.L_x_22014:
        /* <DEDUP_REMOVED lines=21> */
.L_x_22019:
[----:B------:R-:W-:Y:S05]  /*5910*/  BSYNC B0 ;  /* 0x0000000000007941 */ /* 0x000fea0003800000 */
.L_x_22018:
[----:B------:R-:W-:-:S05]  /*5920*/  LOP3.LUT R5, R0, R5, RZ, 0xfc, !PT ;  /* 0x0000000500057212 */ /* 0x000fca00078efcff */
[----:B------:R0:W-:Y:S01]  /*5930*/  STG.E.U8 desc[UR36][R8.64], R5 ;  /* 0x0000000508007986 */ /* 0x0001e2000c101124 */
[----:B------:R-:W-:Y:S05]  /*5940*/  BRA `(.L_x_22006) ;  /* 0x0000000800107947 */ /* 0x000fea0003800000 */
.L_x_22017:
        /* <DEDUP_REMOVED lines=13> */
.L_x_22021:
[----:B------:R-:W-:Y:S01]  /*5a20*/  IMAD.MOV.U32 R0, RZ, RZ, 0x7f ;  /* 0x0000007fff007424 */ /* 0x000fe200078e00ff */
[----:B------:R-:W-:-:S04]  /*5a30*/  ISETP.GT.U32.AND P0, PT, R3, 0x7f800000, PT ;  /* 0x7f8000000300780c */ /* 0x000fc80003f04070 */
[----:B------:R-:W-:-:S09]  /*5a40*/  SEL R0, R0, 0x7c, P0 ;  /* 0x0000007c00007807 */ /* 0x000fd20000000000 */
.L_x_22022:
[----:B------:R-:W-:Y:S05]  /*5a50*/  BSYNC B0 ;  /* 0x0000000000007941 */ /* 0x000fea0003800000 */
.L_x_22020:
[----:B------:R-:W-:-:S04]  /*5a60*/  LOP3.LUT R3, R5, 0x80000000, RZ, 0xc0, !PT ;  /* 0x8000000005037812 */ /* 0x000fc800078ec0ff */
[----:B------:R-:W-:-:S04]  /*5a70*/  SHF.R.U32.HI R3, RZ, 0x18, R3 ;  /* 0x00000018ff037819 */ /* 0x000fc80000011603 */
[----:B------:R-:W-:-:S05]  /*5a80*/  LOP3.LUT R3, R0, R3, RZ, 0xfc, !PT ;  /* 0x0000000300037212 */ /* 0x000fca00078efcff */
[----:B------:R0:W-:Y:S01]  /*5a90*/  STG.E.U8 desc[UR36][R8.64], R3 ;  /* 0x0000000308007986 */ /* 0x0001e2000c101124 */
[----:B------:R-:W-:Y:S05]  /*5aa0*/  BRA `(.L_x_22006) ;  /* 0x0000000400b87947 */ /* 0x000fea0003800000 */
.L_x_22016:
[----:B------:R-:W-:-:S05]  /*5ab0*/  HADD2.F32 R0, -RZ, R3.H0_H0 ;  /* 0x20000003ff007230 */ /* 0x000fca0000004100 */
[----:B------:R-:W-:-:S05]  /*5ac0*/  F2FP.BF16.F32.PACK_AB R0, RZ, R0 ;  /* 0x00000000ff00723e */ /* 0x000fca00000010ff */
[----:B------:R0:W-:Y:S01]  /*5ad0*/  STG.E.U16 desc[UR36][R8.64], R0 ;  /* 0x0000000008007986 */ /* 0x0001e2000c101524 */
[----:B------:R-:W-:Y:S05]  /*5ae0*/  BRA `(.L_x_22006) ;  /* 0x0000000400a87947 */ /* 0x000fea0003800000 */
.L_x_22013:
        /* <DEDUP_REMOVED lines=12> */
.L_x_22025:
        /* <DEDUP_REMOVED lines=17> */
.L_x_22028:
[----:B------:R-:W-:-:S04]  /*5cc0*/  LOP3.LUT R3, R5, 0x80000000, RZ, 0xc0, !PT ;  /* 0x8000000005037812 */ /* 0x000fc800078ec0ff */
[----:B------:R-:W-:-:S04]  /*5cd0*/  SHF.R.U32.HI R3, RZ, 0x18, R3 ;  /* 0x00000018ff037819 */ /* 0x000fc80000011603 */
[----:B------:R-:W-:-:S04]  /*5ce0*/  LOP3.LUT R0, R0, R3, RZ, 0xfc, !PT ;  /* 0x0000000300007212 */ /* 0x000fc800078efcff */
[----:B------:R-:W-:-:S07]  /*5cf0*/  PRMT R4, R0, 0x7610, R4 ;  /* 0x0000761000047816 */ /* 0x000fce0000000004 */
.L_x_22027:
[----:B------:R-:W-:Y:S05]  /*5d00*/  BSYNC B0 ;  /* 0x0000000000007941 */ /* 0x000fea0003800000 */
.L_x_22026:
[----:B------:R0:W-:Y:S01]  /*5d10*/  STG.E.U8 desc[UR36][R8.64], R4 ;  /* 0x0000000408007986 */ /* 0x0001e2000c101124 */
[----:B------:R-:W-:Y:S05]  /*5d20*/  BRA `(.L_x_22006) ;  /* 0x0000000400187947 */ /* 0x000fea0003800000 */
.L_x_22024:
        /* <DEDUP_REMOVED lines=17> */
.L_x_22031:
[----:B------:R-:W-:-:S04]  /*5e40*/  LOP3.LUT R3, R5, 0x80000000, RZ, 0xc0, !PT ;  /* 0x8000000005037812 */ /* 0x000fc800078ec0ff */
[----:B------:R-:W-:-:S04]  /*5e50*/  SHF.R.U32.HI R3, RZ, 0x18, R3 ;  /* 0x00000018ff037819 */ /* 0x000fc80000011603 */
[----:B------:R-:W-:-:S04]  /*5e60*/  LOP3.LUT R0, R0, R3, RZ, 0xfc, !PT ;  /* 0x0000000300007212 */ /* 0x000fc800078efcff */
[----:B------:R-:W-:-:S07]  /*5e70*/  PRMT R4, R0, 0x7610, R4 ;  /* 0x0000761000047816 */ /* 0x000fce0000000004 */
.L_x_22030:
[----:B------:R-:W-:Y:S05]  /*5e80*/  BSYNC B0 ;  /* 0x0000000000007941 */ /* 0x000fea0003800000 */
.L_x_22029:
[----:B------:R0:W-:Y:S01]  /*5e90*/  STG.E.U8 desc[UR36][R8.64], R4 ;  /* 0x0000000408007986 */ /* 0x0001e2000c101124 */
[----:B------:R-:W-:Y:S05]  /*5ea0*/  BRA `(.L_x_22006) ;  /* 0x0000000000b87947 */ /* 0x000fea0003800000 */
.L_x_22023:
        /* <DEDUP_REMOVED lines=22> */
.L_x_22005:
        /* <DEDUP_REMOVED lines=16> */
.L_x_22034:
[----:B------:R-:W-:Y:S05]  /*6110*/  BRA `(.L_x_22006) ;  /* 0x00000000001c7947 */ /* 0x000fea0003800000 */
.L_x_22033:
[----:B------:R-:W-:-:S06]  /*6120*/  HADD2.F32 R4, -RZ, R3.H0_H0 ;  /* 0x20000003ff047230 */ /* 0x000fcc0000004100 */
[----:B------:R-:W0:Y:S02]  /*6130*/  F2I.U64.TRUNC R4, R4 ;  /* 0x0000000400047311 */ /* 0x000e24000020d800 */
[----:B0-----:R0:W-:Y:S01]  /*6140*/  STG.E.64 desc[UR36][R8.64], R4 ;  /* 0x0000000408007986 */ /* 0x0011e2000c101b24 */
[----:B------:R-:W-:Y:S05]  /*6150*/  BRA `(.L_x_22006) ;  /* 0x00000000000c7947 */ /* 0x000fea0003800000 */
.L_x_22032:
[----:B------:R-:W-:-:S06]  /*6160*/  HADD2.F32 R3, -RZ, R3.H0_H0 ;  /* 0x20000003ff037230 */ /* 0x000fcc0000004100 */
[----:B------:R-:W0:Y:S02]  /*6170*/  F2I.FTZ.U32.TRUNC.NTZ R3, R3 ;  /* 0x0000000300037305 */ /* 0x000e24000021f000 */
[----:B0-----:R0:W-:Y:S02]  /*6180*/  STG.E desc[UR36][R8.64], R3 ;  /* 0x0000000308007986 */ /* 0x0011e4000c101924 */
.L_x_22006:
[----:B------:R-:W-:-:S07]  /*6190*/  VIADD R19, R19, 0x80 ;  /* 0x0000008013137836 */ /* 0x000fce0000000000 */
.L_x_22000:
[----:B------:R-:W-:Y:S05]  /*61a0*/  BSYNC B6 ;  /* 0x0000000000067941 */ /* 0x000fea0003800000 */
.L_x_21999:
        /* <DEDUP_REMOVED lines=25> */
.L_x_22040:
[----:B------:R-:W-:-:S06]  /*6340*/  HADD2.F32 R5, -RZ, R18.H0_H0 ;  /* 0x20000012ff057230 */ /* 0x000fcc0000004100 */
[----:B------:R-:W0:Y:S02]  /*6350*/  F2I.S64.TRUNC R4, R5 ;  /* 0x0000000500047311 */ /* 0x000e24000020d900 */
[----:B0-----:R0:W-:Y:S01]  /*6360*/  STG.E.U8 desc[UR36][R8.64], R4 ;  /* 0x0000000408007986 */ /* 0x0011e2000c101124 */
[----:B------:R-:W-:Y:S05]  /*6370*/  BRA `(.L_x_22042) ;  /* 0x0000000c00847947 */ /* 0x000fea0003800000 */
.L_x_22039:
        /* <DEDUP_REMOVED lines=10> */
.L_x_22044:
[----:B------:R-:W-:-:S04]  /*6420*/  HADD2.F32 R18, -RZ, R18.H0_H0 ;  /* 0x20000012ff127230 */ /* 0x000fc80000004100 */
[----:B------:R-:W0:Y:S02]  /*6430*/  F2I.FTZ.TRUNC.NTZ R3, R18 ;  /* 0x0000001200037305 */ /* 0x000e24000021f100 */
[----:B0-----:R0:W-:Y:S01]  /*6440*/  STG.E desc[UR36][R8.64], R3 ;  /* 0x0000000308007986 */ /* 0x0011e2000c101924 */
[----:B------:R-:W-:Y:S05]  /*6450*/  BRA `(.L_x_22042) ;  /* 0x0000000c004c7947 */ /* 0x000fea0003800000 */
.L_x_22043:
[----:B------:R-:W-:-:S04]  /*6460*/  HADD2.F32 R18, -RZ, R18.H0_H0 ;  /* 0x20000012ff127230 */ /* 0x000fc80000004100 */
[----:B------:R-:W0:Y:S02]  /*6470*/  F2I.FTZ.TRUNC.NTZ R3, R18 ;  /* 0x0000001200037305 */ /* 0x000e24000021f100 */
[----:B0-----:R0:W-:Y:S01]  /*6480*/  STG.E.U16 desc[UR36][R8.64], R3 ;  /* 0x0000000308007986 */ /* 0x0011e2000c101524 */
[----:B------:R-:W-:Y:S05]  /*6490*/  BRA `(.L_x_22042) ;  /* 0x0000000c003c7947 */ /* 0x000fea0003800000 */
.L_x_22038:
        /* <DEDUP_REMOVED lines=9> */
.L_x_22046:
[----:B------:R0:W-:Y:S01]  /*6530*/  STG.E.U16 desc[UR36][R8.64], R18 ;  /* 0x0000001208007986 */ /* 0x0001e2000c101524 */
[----:B------:R-:W-:Y:S05]  /*6540*/  BRA `(.L_x_22042) ;  /* 0x0000000c00107947 */ /* 0x000fea0003800000 */
.L_x_22045:
        /* <DEDUP_REMOVED lines=10> */
.L_x_22048:
[----:B------:R-:W-:-:S05]  /*65f0*/  HADD2.F32 R0, -RZ, R18.H0_H0 ;  /* 0x20000012ff007230 */ /* 0x000fca0000004100 */
[----:B------:R-:W-:-:S04]  /*6600*/  F2FP.F16.F32.PACK_AB R0, RZ, R0 ;  /* 0x00000000ff00723e */ /* 0x000fc800000000ff */
[----:B------:R-:W-:-:S05]  /*6610*/  PRMT R0, R0, 0x5410, RZ ;  /* 0x0000541000007816 */ /* 0x000fca00000000ff */
[----:B------:R0:W-:Y:S01]  /*6620*/  STG.E desc[UR36][R8.64], R0 ;  /* 0x0000000008007986 */ /* 0x0001e2000c101924 */
[----:B------:R-:W-:Y:S05]  /*6630*/  BRA `(.L_x_22042) ;  /* 0x0000000800d47947 */ /* 0x000fea0003800000 */
.L_x_22047:
[----:B------:R-:W-:-:S05]  /*6640*/  HADD2.F32 R4, -RZ, R18.H0_H0 ;  /* 0x20000012ff047230 */ /* 0x000fca0000004100 */
[----:B------:R-:W-:-:S06]  /*6650*/  FMUL.FTZ R4, R4, 1 ;  /* 0x3f80000004047820 */ /* 0x000fcc0000410000 */
[----:B------:R-:W0:Y:S02]  /*6660*/  F2F.F64.F32 R4, R4 ;  /* 0x0000000400047310 */ /* 0x000e240000201800 */
[----:B0-----:R0:W-:Y:S01]  /*6670*/  STG.E.64 desc[UR36][R8.64], R4 ;  /* 0x0000000408007986 */ /* 0x0011e2000c101b24 */
[----:B------:R-:W-:Y:S05]  /*6680*/  BRA `(.L_x_22042) ;  /* 0x0000000800c07947 */ /* 0x000fea0003800000 */
.L_x_22037:
        /* <DEDUP_REMOVED lines=13> */
.L_x_22051:
[----:B------:R-:W-:Y:S01]  /*6760*/  HADD2.F32 R18, -RZ, R18.H0_H0 ;  /* 0x20000012ff127230 */ /* 0x000fe20000004100 */
[----:B------:R-:W-:-:S04]  /*6770*/  CS2R R6, SRZ ;  /* 0x0000000000067805 */ /* 0x000fc8000001ff00 */
[----:B------:R-:W-:-:S06]  /*6780*/  FMUL.FTZ R4, R18, 1 ;  /* 0x3f80000012047820 */ /* 0x000fcc0000410000 */
[----:B------:R-:W0:Y:S02]  /*6790*/  F2F.F64.F32 R4, R4 ;  /* 0x0000000400047310 */ /* 0x000e240000201800 */
[----:B0-----:R0:W-:Y:S01]  /*67a0*/  STG.E.128 desc[UR36][R8.64], R4 ;  /* 0x0000000408007986 */ /* 0x0011e2000c101d24 */
[----:B------:R-:W-:Y:S05]  /*67b0*/  BRA `(.L_x_22042) ;  /* 0x0000000800747947 */ /* 0x000fea0003800000 */
.L_x_22050:
        /* <DEDUP_REMOVED lines=21> */
.L_x_22055:
[----:B------:R-:W-:Y:S05]  /*6910*/  BSYNC B0 ;  /* 0x0000000000007941 */ /* 0x000fea0003800000 */
.L_x_22054:
[----:B------:R-:W-:-:S05]  /*6920*/  LOP3.LUT R5, R0, R5, RZ, 0xfc, !PT ;  /* 0x0000000500057212 */ /* 0x000fca00078efcff */
[----:B------:R0:W-:Y:S01]  /*6930*/  STG.E.U8 desc[UR36][R8.64], R5 ;  /* 0x0000000508007986 */ /* 0x0001e2000c101124 */
[----:B------:R-:W-:Y:S05]  /*6940*/  BRA `(.L_x_22042) ;  /* 0x0000000800107947 */ /* 0x000fea0003800000 */
.L_x_22053:
        /* <DEDUP_REMOVED lines=13> */
.L_x_22057:
[----:B------:R-:W-:Y:S01]  /*6a20*/  IMAD.MOV.U32 R0, RZ, RZ, 0x7f ;  /* 0x0000007fff007424 */ /* 0x000fe200078e00ff */
[----:B------:R-:W-:-:S04]  /*6a30*/  ISETP.GT.U32.AND P0, PT, R3, 0x7f800000, PT ;  /* 0x7f8000000300780c */ /* 0x000fc80003f04070 */
[----:B------:R-:W-:-:S09]  /*6a40*/  SEL R0, R0, 0x7c, P0 ;  /* 0x0000007c00007807 */ /* 0x000fd20000000000 */
.L_x_22058:
[----:B------:R-:W-:Y:S05]  /*6a50*/  BSYNC B0 ;  /* 0x0000000000007941 */ /* 0x000fea0003800000 */
.L_x_22056:
[----:B------:R-:W-:-:S04]  /*6a60*/  LOP3.LUT R3, R5, 0x80000000, RZ, 0xc0, !PT ;  /* 0x8000000005037812 */ /* 0x000fc800078ec0ff */
[----:B------:R-:W-:-:S04]  /*6a70*/  SHF.R.U32.HI R3, RZ, 0x18, R3 ;  /* 0x00000018ff037819 */ /* 0x000fc80000011603 */
[----:B------:R-:W-:-:S05]  /*6a80*/  LOP3.LUT R3, R0, R3, RZ, 0xfc, !PT ;  /* 0x0000000300037212 */ /* 0x000fca00078efcff */
[----:B------:R0:W-:Y:S01]  /*6a90*/  STG.E.U8 desc[UR36][R8.64], R3 ;  /* 0x0000000308007986 */ /* 0x0001e2000c101124 */
[----:B------:R-:W-:Y:S05]  /*6aa0*/  BRA `(.L_x_22042) ;  /* 0x0000000400b87947 */ /* 0x000fea0003800000 */
.L_x_22052:
[----:B------:R-:W-:-:S05]  /*6ab0*/  HADD2.F32 R0, -RZ, R18.H0_H0 ;  /* 0x20000012ff007230 */ /* 0x000fca0000004100 */
[----:B------:R-:W-:-:S05]  /*6ac0*/  F2FP.BF16.F32.PACK_AB R0, RZ, R0 ;  /* 0x00000000ff00723e */ /* 0x000fca00000010ff */
[----:B------:R0:W-:Y:S01]  /*6ad0*/  STG.E.U16 desc[UR36][R8.64], R0 ;  /* 0x0000000008007986 */ /* 0x0001e2000c101524 */
[----:B------:R-:W-:Y:S05]  /*6ae0*/  BRA `(.L_x_22042) ;  /* 0x0000000400a87947 */ /* 0x000fea0003800000 */
.L_x_22049:
        /* <DEDUP_REMOVED lines=12> */
.L_x_22061:
        /* <DEDUP_REMOVED lines=17> */
.L_x_22064:
[----:B------:R-:W-:-:S04]  /*6cc0*/  LOP3.LUT R3, R5, 0x80000000, RZ, 0xc0, !PT ;  /* 0x8000000005037812 */ /* 0x000fc800078ec0ff */
[----:B------:R-:W-:-:S04]  /*6cd0*/  SHF.R.U32.HI R3, RZ, 0x18, R3 ;  /* 0x00000018ff037819 */ /* 0x000fc80000011603 */
[----:B------:R-:W-:-:S04]  /*6ce0*/  LOP3.LUT R0, R0, R3, RZ, 0xfc, !PT ;  /* 0x0000000300007212 */ /* 0x000fc800078efcff */
[----:B------:R-:W-:-:S07]  /*6cf0*/  PRMT R4, R0, 0x7610, R4 ;  /* 0x0000761000047816 */ /* 0x000fce0000000004 */
.L_x_22063:
[----:B------:R-:W-:Y:S05]  /*6d00*/  BSYNC B0 ;  /* 0x0000000000007941 */ /* 0x000fea0003800000 */
.L_x_22062:
[----:B------:R4:W-:Y:S01]  /*6d10*/  STG.E.U8 desc[UR36][R8.64], R4 ;  /* 0x0000000408007986 */ /* 0x0009e2000c101124 */
[----:B------:R-:W-:Y:S05]  /*6d20*/  BRA `(.L_x_22042) ;  /* 0x0000000400187947 */ /* 0x000fea0003800000 */
.L_x_22060:
        /* <DEDUP_REMOVED lines=17> */
.L_x_22067:
[----:B------:R-:W-:-:S04]  /*6e40*/  LOP3.LUT R3, R5, 0x80000000, RZ, 0xc0, !PT ;  /* 0x8000000005037812 */ /* 0x000fc800078ec0ff */
[----:B------:R-:W-:-:S04]  /*6e50*/  SHF.R.U32.HI R3, RZ, 0x18, R3 ;  /* 0x00000018ff037819 */ /* 0x000fc80000011603 */
[----:B------:R-:W-:-:S04]  /*6e60*/  LOP3.LUT R0, R0, R3, RZ, 0xfc, !PT ;  /* 0x0000000300007212 */ /* 0x000fc800078efcff */
[----:B------:R-:W-:-:S07]  /*6e70*/  PRMT R4, R0, 0x7610, R4 ;  /* 0x0000761000047816 */ /* 0x000fce0000000004 */
.L_x_22066:
[----:B------:R-:W-:Y:S05]  /*6e80*/  BSYNC B0 ;  /* 0x0000000000007941 */ /* 0x000fea0003800000 */
.L_x_22065:
[----:B------:R3:W-:Y:S01]  /*6e90*/  STG.E.U8 desc[UR36][R8.64], R4 ;  /* 0x0000000408007986 */ /* 0x0007e2000c101124 */
[----:B------:R-:W-:Y:S05]  /*6ea0*/  BRA `(.L_x_22042) ;  /* 0x0000000000b87947 */ /* 0x000fea0003800000 */
.L_x_22059:
        /* <DEDUP_REMOVED lines=22> */
.L_x_22041:
        /* <DEDUP_REMOVED lines=16> */
.L_x_22070:
[----:B------:R-:W-:Y:S05]  /*7110*/  BRA `(.L_x_22042) ;  /* 0x00000000001c7947 */ /* 0x000fea0003800000 */
.L_x_22069:
[----:B------:R-:W-:-:S06]  /*7120*/  HADD2.F32 R4, -RZ, R18.H0_H0 ;  /* 0x20000012ff047230 */ /* 0x000fcc0000004100 */
[----:B------:R-:W0:Y:S02]  /*7130*/  F2I.U64.TRUNC R4, R4 ;  /* 0x0000000400047311 */ /* 0x000e24000020d800 */
[----:B0-----:R2:W-:Y:S01]  /*7140*/  STG.E.64 desc[UR36][R8.64], R4 ;  /* 0x0000000408007986 */ /* 0x0015e2000c101b24 */
[----:B------:R-:W-:Y:S05]  /*7150*/  BRA `(.L_x_22042) ;  /* 0x00000000000c7947 */ /* 0x000fea0003800000 */
.L_x_22068:
[----:B------:R-:W-:-:S04]  /*7160*/  HADD2.F32 R18, -RZ, R18.H0_H0 ;  /* 0x20000012ff127230 */ /* 0x000fc80000004100 */
[----:B------:R-:W0:Y:S02]  /*7170*/  F2I.FTZ.U32.TRUNC.NTZ R3, R18 ;  /* 0x0000001200037305 */ /* 0x000e24000021f000 */
[----:B0-----:R0:W-:Y:S02]  /*7180*/  STG.E desc[UR36][R8.64], R3 ;  /* 0x0000000308007986 */ /* 0x0011e4000c101924 */
.L_x_22042:
        /* <DEDUP_REMOVED lines=25> */
.L_x_22074:
[----:B------:R-:W-:-:S06]  /*7320*/  HADD2.F32 R5, -RZ, R17.H0_H0 ;  /* 0x20000011ff057230 */ /* 0x000fcc0000004100 */
[----:B------:R-:W0:Y:S02]  /*7330*/  F2I.S64.TRUNC R4, R5 ;  /* 0x0000000500047311 */ /* 0x000e24000020d900 */
[----:B0-----:R0:W-:Y:S01]  /*7340*/  STG.E.U8 desc[UR36][R8.64], R4 ;  /* 0x0000000408007986 */ /* 0x0011e2000c101124 */
[----:B------:R-:W-:Y:S05]  /*7350*/  BRA `(.L_x_22076) ;  /* 0x0000000c00847947 */ /* 0x000fea0003800000 */
.L_x_22073:
        /* <DEDUP_REMOVED lines=10> */
.L_x_22078:
[----:B------:R-:W-:-:S06]  /*7400*/  HADD2.F32 R17, -RZ, R17.H0_H0 ;  /* 0x20000011ff117230 */ /* 0x000fcc0000004100 */
[----:B------:R-:W0:Y:S02]  /*7410*/  F2I.FTZ.TRUNC.NTZ R17, R17 ;  /* 0x0000001100117305 */ /* 0x000e24000021f100 */
[----:B0-----:R0:W-:Y:S01]  /*7420*/  STG.E desc[UR36][R8.64], R17 ;  /* 0x0000001108007986 */ /* 0x0011e2000c101924 */
[----:B------:R-:W-:Y:S05]  /*7430*/  BRA `(.L_x_22076) ;  /* 0x0000000c004c7947 */ /* 0x000fea0003800000 */
.L_x_22077:
[----:B------:R-:W-:-:S06]  /*7440*/  HADD2.F32 R17, -RZ, R17.H0_H0 ;  /* 0x20000011ff117230 */ /* 0x000fcc0000004100 */
[----:B------:R-:W0:Y:S02]  /*7450*/  F2I.FTZ.TRUNC.NTZ R17, R17 ;  /* 0x0000001100117305 */ /* 0x000e24000021f100 */
[----:B0-----:R0:W-:Y:S01]  /*7460*/  STG.E.U16 desc[UR36][R8.64], R17 ;  /* 0x0000001108007986 */ /* 0x0011e2000c101524 */
[----:B------:R-:W-:Y:S05]  /*7470*/  BRA `(.L_x_22076) ;  /* 0x0000000c003c7947 */ /* 0x000fea0003800000 */
.L_x_22072:
        /* <DEDUP_REMOVED lines=9> */
.L_x_22080:
[----:B------:R0:W-:Y:S01]  /*7510*/  STG.E.U16 desc[UR36][R8.64], R17 ;  /* 0x0000001108007986 */ /* 0x0001e2000c101524 */
[----:B------:R-:W-:Y:S05]  /*7520*/  BRA `(.L_x_22076) ;  /* 0x0000000c00107947 */ /* 0x000fea0003800000 */
.L_x_22079:
        /* <DEDUP_REMOVED lines=10> */
.L_x_22082:
[----:B------:R-:W-:-:S05]  /*75d0*/  HADD2.F32 R0, -RZ, R17.H0_H0 ;  /* 0x20000011ff007230 */ /* 0x000fca0000004100 */
[----:B------:R-:W-:-:S04]  /*75e0*/  F2FP.F16.F32.PACK_AB R0, RZ, R0 ;  /* 0x00000000ff00723e */ /* 0x000fc800000000ff */
[----:B------:R-:W-:-:S05]  /*75f0*/  PRMT R0, R0, 0x5410, RZ ;  /* 0x0000541000007816 */ /* 0x000fca00000000ff */
[----:B------:R0:W-:Y:S01]  /*7600*/  STG.E desc[UR36][R8.64], R0 ;  /* 0x0000000008007986 */ /* 0x0001e2000c101924 */
[----:B------:R-:W-:Y:S05]  /*7610*/  BRA `(.L_x_22076) ;  /* 0x0000000800d47947 */ /* 0x000fea0003800000 */
.L_x_22081:
[----:B------:R-:W-:-:S05]  /*7620*/  HADD2.F32 R4, -RZ, R17.H0_H0 ;  /* 0x20000011ff047230 */ /* 0x000fca0000004100 */
[----:B------:R-:W-:-:S06]  /*7630*/  FMUL.FTZ R4, R4, 1 ;  /* 0x3f80000004047820 */ /* 0x000fcc0000410000 */
[----:B------:R-:W0:Y:S02]  /*7640*/  F2F.F64.F32 R4, R4 ;  /* 0x0000000400047310 */ /* 0x000e240000201800 */
[----:B0-----:R0:W-:Y:S01]  /*7650*/  STG.E.64 desc[UR36][R8.64], R4 ;  /* 0x0000000408007986 */ /* 0x0011e2000c101b24 */
[----:B------:R-:W-:Y:S05]  /*7660*/  BRA `(.L_x_22076) ;  /* 0x0000000800c07947 */ /* 0x000fea0003800000 */
.L_x_22071:
        /* <DEDUP_REMOVED lines=13> */
.L_x_22085:
[----:B------:R-:W-:Y:S01]  /*7740*/  HADD2.F32 R17, -RZ, R17.H0_H0 ;  /* 0x20000011ff117230 */ /* 0x000fe20000004100 */
[----:B------:R-:W-:-:S04]  /*7750*/  CS2R R6, SRZ ;  /* 0x0000000000067805 */ /* 0x000fc8000001ff00 */
[----:B------:R-:W-:-:S06]  /*7760*/  FMUL.FTZ R4, R17, 1 ;  /* 0x3f80000011047820 */ /* 0x000fcc0000410000 */
[----:B------:R-:W0:Y:S02]  /*7770*/  F2F.F64.F32 R4, R4 ;  /* 0x0000000400047310 */ /* 0x000e240000201800 */
[----:B0-----:R0:W-:Y:S01]  /*7780*/  STG.E.128 desc[UR36][R8.64], R4 ;  /* 0x0000000408007986 */ /* 0x0011e2000c101d24 */
[----:B------:R-:W-:Y:S05]  /*7790*/  BRA `(.L_x_22076) ;  /* 0x0000000800747947 */ /* 0x000fea0003800000 */
.L_x_22084:
        /* <DEDUP_REMOVED lines=21> */
.L_x_22089:
[----:B------:R-:W-:Y:S05]  /*78f0*/  BSYNC B0 ;  /* 0x0000000000007941 */ /* 0x000fea0003800000 */
.L_x_22088:
[----:B------:R-:W-:-:S05]  /*7900*/  LOP3.LUT R5, R0, R5, RZ, 0xfc, !PT ;  /* 0x0000000500057212 */ /* 0x000fca00078efcff */
[----:B------:R3:W-:Y:S01]  /*7910*/  STG.E.U8 desc[UR36][R8.64], R5 ;  /* 0x0000000508007986 */ /* 0x0007e2000c101124 */
[----:B------:R-:W-:Y:S05]  /*7920*/  BRA `(.L_x_22076) ;  /* 0x0000000800107947 */ /* 0x000fea0003800000 */
.L_x_22087:
        /* <DEDUP_REMOVED lines=13> */
.L_x_22091:
[----:B------:R-:W-:Y:S01]  /*7a00*/  IMAD.MOV.U32 R0, RZ, RZ, 0x7f ;  /* 0x0000007fff007424 */ /* 0x000fe200078e00ff */
[----:B------:R-:W-:-:S04]  /*7a10*/  ISETP.GT.U32.AND P0, PT, R3, 0x7f800000, PT ;  /* 0x7f8000000300780c */ /* 0x000fc80003f04070 */
[----:B------:R-:W-:-:S09]  /*7a20*/  SEL R0, R0, 0x7c, P0 ;  /* 0x0000007c00007807 */ /* 0x000fd20000000000 */
.L_x_22092:
[----:B------:R-:W-:Y:S05]  /*7a30*/  BSYNC B0 ;  /* 0x0000000000007941 */ /* 0x000fea0003800000 */
.L_x_22090:
[----:B------:R-:W-:-:S04]  /*7a40*/  LOP3.LUT R3, R17, 0x80000000, RZ, 0xc0, !PT ;  /* 0x8000000011037812 */ /* 0x000fc800078ec0ff */
[----:B------:R-:W-:-:S04]  /*7a50*/  SHF.R.U32.HI R3, RZ, 0x18, R3 ;  /* 0x00000018ff037819 */ /* 0x000fc80000011603 */
[----:B------:R-:W-:-:S05]  /*7a60*/  LOP3.LUT R3, R0, R3, RZ, 0xfc, !PT ;  /* 0x0000000300037212 */ /* 0x000fca00078efcff */
[----:B------:R4:W-:Y:S01]  /*7a70*/  STG.E.U8 desc[UR36][R8.64], R3 ;  /* 0x0000000308007986 */ /* 0x0009e2000c101124 */
[----:B------:R-:W-:Y:S05]  /*7a80*/  BRA `(.L_x_22076) ;  /* 0x0000000400b87947 */ /* 0x000fea0003800000 */
.L_x_22086:
[----:B------:R-:W-:-:S05]  /*7a90*/  HADD2.F32 R0, -RZ, R17.H0_H0 ;  /* 0x20000011ff007230 */ /* 0x000fca0000004100 */
[----:B------:R-:W-:-:S05]  /*7aa0*/  F2FP.BF16.F32.PACK_AB R0, RZ, R0 ;  /* 0x00000000ff00723e */ /* 0x000fca00000010ff */
[----:B------:R2:W-:Y:S01]  /*7ab0*/  STG.E.U16 desc[UR36][R8.64], R0 ;  /* 0x0000000008007986 */ /* 0x0005e2000c101524 */
[----:B------:R-:W-:Y:S05]  /*7ac0*/  BRA `(.L_x_22076) ;  /* 0x0000000400a87947 */ /* 0x000fea0003800000 */
.L_x_22083:
        /* <DEDUP_REMOVED lines=12> */
.L_x_22095:
        /* <DEDUP_REMOVED lines=17> */
.L_x_22098:
[----:B------:R-:W-:-:S04]  /*7ca0*/  LOP3.LUT R3, R17, 0x80000000, RZ, 0xc0, !PT ;  /* 0x8000000011037812 */ /* 0x000fc800078ec0ff */
[----:B------:R-:W-:-:S04]  /*7cb0*/  SHF.R.U32.HI R3, RZ, 0x18, R3 ;  /* 0x00000018ff037819 */ /* 0x000fc80000011603 */
[----:B------:R-:W-:-:S04]  /*7cc0*/  LOP3.LUT R0, R0, R3, RZ, 0xfc, !PT ;  /* 0x0000000300007212 */ /* 0x000fc800078efcff */
[----:B------:R-:W-:-:S07]  /*7cd0*/  PRMT R4, R0, 0x7610, R4 ;  /* 0x0000761000047816 */ /* 0x000fce0000000004 */
.L_x_22097:
[----:B------:R-:W-:Y:S05]  /*7ce0*/  BSYNC B0 ;  /* 0x0000000000007941 */ /* 0x000fea0003800000 */
.L_x_22096:
[----:B------:R0:W-:Y:S01]  /*7cf0*/  STG.E.U8 desc[UR36][R8.64], R4 ;  /* 0x0000000408007986 */ /* 0x0001e2000c101124 */
[----:B------:R-:W-:Y:S05]  /*7d00*/  BRA `(.L_x_22076) ;  /* 0x0000000400187947 */ /* 0x000fea0003800000 */
.L_x_22094:
        /* <DEDUP_REMOVED lines=17> */
.L_x_22101:
[----:B------:R-:W-:-:S04]  /*7e20*/  LOP3.LUT R3, R17, 0x80000000, RZ, 0xc0, !PT ;  /* 0x8000000011037812 */ /* 0x000fc800078ec0ff */
[----:B------:R-:W-:-:S04]  /*7e30*/  SHF.R.U32.HI R3, RZ, 0x18, R3 ;  /* 0x00000018ff037819 */ /* 0x000fc80000011603 */
[----:B------:R-:W-:-:S04]  /*7e40*/  LOP3.LUT R0, R0, R3, RZ, 0xfc, !PT ;  /* 0x0000000300007212 */ /* 0x000fc800078efcff */
[----:B------:R-:W-:-:S07]  /*7e50*/  PRMT R4, R0, 0x7610, R4 ;  /* 0x0000761000047816 */ /* 0x000fce0000000004 */
.L_x_22100:
[----:B------:R-:W-:Y:S05]  /*7e60*/  BSYNC B0 ;  /* 0x0000000000007941 */ /* 0x000fea0003800000 */
.L_x_22099:
[----:B------:R0:W-:Y:S01]  /*7e70*/  STG.E.U8 desc[UR36][R8.64], R4 ;  /* 0x0000000408007986 */ /* 0x0001e2000c101124 */
[----:B------:R-:W-:Y:S05]  /*7e80*/  BRA `(.L_x_22076) ;  /* 0x0000000000b87947 */ /* 0x000fea0003800000 */
.L_x_22093:
        /* <DEDUP_REMOVED lines=22> */
.L_x_22075:
        /* <DEDUP_REMOVED lines=16> */
.L_x_22104:
[----:B------:R-:W-:Y:S05]  /*80f0*/  BRA `(.L_x_22076) ;  /* 0x00000000001c7947 */ /* 0x000fea0003800000 */
.L_x_22103:
[----:B------:R-:W-:-:S06]  /*8100*/  HADD2.F32 R4, -RZ, R17.H0_H0 ;  /* 0x20000011ff047230 */ /* 0x000fcc0000004100 */
[----:B------:R-:W0:Y:S02]  /*8110*/  F2I.U64.TRUNC R4, R4 ;  /* 0x0000000400047311 */ /* 0x000e24000020d800 */
[----:B0-----:R0:W-:Y:S01]  /*8120*/  STG.E.64 desc[UR36][R8.64], R4 ;  /* 0x0000000408007986 */ /* 0x0011e2000c101b24 */
[----:B------:R-:W-:Y:S05]  /*8130*/  BRA `(.L_x_22076) ;  /* 0x00000000000c7947 */ /* 0x000fea0003800000 */
.L_x_22102:
[----:B------:R-:W-:-:S06]  /*8140*/  HADD2.F32 R17, -RZ, R17.H0_H0 ;  /* 0x20000011ff117230 */ /* 0x000fcc0000004100 */
[----:B------:R-:W0:Y:S02]  /*8150*/  F2I.FTZ.U32.TRUNC.NTZ R17, R17 ;  /* 0x0000001100117305 */ /* 0x000e24000021f000 */
[----:B0-----:R0:W-:Y:S02]  /*8160*/  STG.E desc[UR36][R8.64], R17 ;  /* 0x0000001108007986 */ /* 0x0011e4000c101924 */
.L_x_22076:
[----:B------:R-:W-:-:S07]  /*8170*/  VIADD R19, R19, 0x80 ;  /* 0x0000008013137836 */ /* 0x000fce0000000000 */
.L_x_22036:
[----:B------:R-:W-:Y:S05]  /*8180*/  BSYNC B6 ;  /* 0x0000000000067941 */ /* 0x000fea0003800000 */
.L_x_22035:
        /* <DEDUP_REMOVED lines=23> */
.L_x_22108:
[----:B------:R-:W-:-:S06]  /*8300*/  HADD2.F32 R3, -RZ, R16.H0_H0 ;  /* 0x20000010ff037230 */ /* 0x000fcc0000004100 */
[----:B------:R-:W0:Y:S02]  /*8310*/  F2I.S64.TRUNC R2, R3 ;  /* 0x0000000300027311 */ /* 0x000e24000020d900 */
[----:B0-----:R-:W-:Y:S01]  /*8320*/  STG.E.U8 desc[UR36][R4.64], R2 ;  /* 0x0000000204007986 */ /* 0x001fe2000c101124 */
[----:B------:R-:W-:Y:S05]  /*8330*/  EXIT ;  /* 0x000000000000794d */ /* 0x000fea0003800000 */
.L_x_22107:
        /* <DEDUP_REMOVED lines=10> */
.L_x_22111:
[----:B------:R-:W-:-:S04]  /*83e0*/  HADD2.F32 R16, -RZ, R16.H0_H0 ;  /* 0x20000010ff107230 */ /* 0x000fc80000004100 */
[----:B------:R-:W0:Y:S02]  /*83f0*/  F2I.FTZ.TRUNC.NTZ R3, R16 ;  /* 0x0000001000037305 */ /* 0x000e24000021f100 */
[----:B0-----:R-:W-:Y:S01]  /*8400*/  STG.E desc[UR36][R4.64], R3 ;  /* 0x0000000304007986 */ /* 0x001fe2000c101924 */
[----:B------:R-:W-:Y:S05]  /*8410*/  EXIT ;  /* 0x000000000000794d */ /* 0x000fea0003800000 */
.L_x_22110:
[----:B------:R-:W-:-:S04]  /*8420*/  HADD2.F32 R16, -RZ, R16.H0_H0 ;  /* 0x20000010ff107230 */ /* 0x000fc80000004100 */
[----:B------:R-:W0:Y:S02]  /*8430*/  F2I.FTZ.TRUNC.NTZ R3, R16 ;  /* 0x0000001000037305 */ /* 0x000e24000021f100 */
[----:B0-----:R-:W-:Y:S01]  /*8440*/  STG.E.U16 desc[UR36][R4.64], R3 ;  /* 0x0000000304007986 */ /* 0x001fe2000c101524 */
[----:B------:R-:W-:Y:S05]  /*8450*/  EXIT ;  /* 0x000000000000794d */ /* 0x000fea0003800000 */
.L_x_22106:
        /* <DEDUP_REMOVED lines=9> */
.L_x_22113:
[----:B------:R-:W-:Y:S01]  /*84f0*/  STG.E.U16 desc[UR36][R4.64], R16 ;  /* 0x0000001004007986 */ /* 0x000fe2000c101524 */
[----:B------:R-:W-:Y:S05]  /*8500*/  EXIT ;  /* 0x000000000000794d */ /* 0x000fea0003800000 */
.L_x_22112:
        /* <DEDUP_REMOVED lines=10> */
.L_x_22115:
[----:B------:R-:W-:-:S05]  /*85b0*/  HADD2.F32 R0, -RZ, R16.H0_H0 ;  /* 0x20000010ff007230 */ /* 0x000fca0000004100 */
[----:B------:R-:W-:-:S04]  /*85c0*/  F2FP.F16.F32.PACK_AB R0, RZ, R0 ;  /* 0x00000000ff00723e */ /* 0x000fc800000000ff */
[----:B------:R-:W-:-:S05]  /*85d0*/  PRMT R0, R0, 0x5410, RZ ;  /* 0x0000541000007816 */ /* 0x000fca00000000ff */
[----:B------:R-:W-:Y:S01]  /*85e0*/  STG.E desc[UR36][R4.64], R0 ;  /* 0x0000000004007986 */ /* 0x000fe2000c101924 */
[----:B------:R-:W-:Y:S05]  /*85f0*/  EXIT ;  /* 0x000000000000794d */ /* 0x000fea0003800000 */
.L_x_22114:
[----:B------:R-:W-:-:S05]  /*8600*/  HADD2.F32 R2, -RZ, R16.H0_H0 ;  /* 0x20000010ff027230 */ /* 0x000fca0000004100 */
[----:B------:R-:W-:-:S06]  /*8610*/  FMUL.FTZ R2, R2, 1 ;  /* 0x3f80000002027820 */ /* 0x000fcc0000410000 */
[----:B------:R-:W0:Y:S02]  /*8620*/  F2F.F64.F32 R2, R2 ;  /* 0x0000000200027310 */ /* 0x000e240000201800 */
[----:B0-----:R-:W-:Y:S01]  /*8630*/  STG.E.64 desc[UR36][R4.64], R2 ;  /* 0x0000000204007986 */ /* 0x001fe2000c101b24 */
[----:B------:R-:W-:Y:S05]  /*8640*/  EXIT ;  /* 0x000000000000794d */ /* 0x000fea0003800000 */
.L_x_22105:
        /* <DEDUP_REMOVED lines=13> */
.L_x_22118:
[----:B------:R-:W-:Y:S01]  /*8720*/  HADD2.F32 R16, -RZ, R16.H0_H0 ;  /* 0x20000010ff107230 */ /* 0x000fe20000004100 */
[----:B------:R-:W-:-:S04]  /*8730*/  CS2R R10, SRZ ;  /* 0x00000000000a7805 */ /* 0x000fc8000001ff00 */
[----:B------:R-:W-:-:S06]  /*8740*/  FMUL.FTZ R8, R16, 1 ;  /* 0x3f80000010087820 */ /* 0x000fcc0000410000 */
[----:B------:R-:W0:Y:S02]  /*8750*/  F2F.F64.F32 R8, R8 ;  /* 0x0000000800087310 */ /* 0x000e240000201800 */
[----:B0-----:R-:W-:Y:S01]  /*8760*/  STG.E.128 desc[UR36][R4.64], R8 ;  /* 0x0000000804007986 */ /* 0x001fe2000c101d24 */
[----:B------:R-:W-:Y:S05]  /*8770*/  EXIT ;  /* 0x000000000000794d */ /* 0x000fea0003800000 */
.L_x_22117:
        /* <DEDUP_REMOVED lines=21> */
.L_x_22122:
[----:B------:R-:W-:Y:S05]  /*88d0*/  BSYNC B0 ;  /* 0x0000000000007941 */ /* 0x000fea0003800000 */
.L_x_22121:
[----:B------:R-:W-:-:S05]  /*88e0*/  LOP3.LUT R3, R0, R3, RZ, 0xfc, !PT ;  /* 0x0000000300037212 */ /* 0x000fca00078efcff */
[----:B------:R-:W-:Y:S01]  /*88f0*/  STG.E.U8 desc[UR36][R4.64], R3 ;  /* 0x0000000304007986 */ /* 0x000fe2000c101124 */
[----:B------:R-:W-:Y:S05]  /*8900*/  EXIT ;  /* 0x000000000000794d */ /* 0x000fea0003800000 */
.L_x_22120:
        /* <DEDUP_REMOVED lines=13> */
.L_x_22124:
[----:B------:R-:W-:Y:S01]  /*89e0*/  IMAD.MOV.U32 R0, RZ, RZ, 0x7f ;  /* 0x0000007fff007424 */ /* 0x000fe200078e00ff */
[----:B------:R-:W-:-:S04]  /*89f0*/  ISETP.GT.U32.AND P0, PT, R2, 0x7f800000, PT ;  /* 0x7f8000000200780c */ /* 0x000fc80003f04070 */
[----:B------:R-:W-:-:S09]  /*8a00*/  SEL R0, R0, 0x7c, P0 ;  /* 0x0000007c00007807 */ /* 0x000fd20000000000 */
.L_x_22125:
[----:B------:R-:W-:Y:S05]  /*8a10*/  BSYNC B0 ;  /* 0x0000000000007941 */ /* 0x000fea0003800000 */
.L_x_22123:
[----:B------:R-:W-:-:S04]  /*8a20*/  LOP3.LUT R2, R3, 0x80000000, RZ, 0xc0, !PT ;  /* 0x8000000003027812 */ /* 0x000fc800078ec0ff */
[----:B------:R-:W-:-:S04]  /*8a30*/  SHF.R.U32.HI R3, RZ, 0x18, R2 ;  /* 0x00000018ff037819 */ /* 0x000fc80000011602 */
[----:B------:R-:W-:-:S05]  /*8a40*/  LOP3.LUT R3, R0, R3, RZ, 0xfc, !PT ;  /* 0x0000000300037212 */ /* 0x000fca00078efcff */
[----:B------:R-:W-:Y:S01]  /*8a50*/  STG.E.U8 desc[UR36][R4.64], R3 ;  /* 0x0000000304007986 */ /* 0x000fe2000c101124 */
[----:B------:R-:W-:Y:S05]  /*8a60*/  EXIT ;  /* 0x000000000000794d */ /* 0x000fea0003800000 */
.L_x_22119:
[----:B------:R-:W-:-:S05]  /*8a70*/  HADD2.F32 R0, -RZ, R16.H0_H0 ;  /* 0x20000010ff007230 */ /* 0x000fca0000004100 */
[----:B------:R-:W-:-:S05]  /*8a80*/  F2FP.BF16.F32.PACK_AB R0, RZ, R0 ;  /* 0x00000000ff00723e */ /* 0x000fca00000010ff */
[----:B------:R-:W-:Y:S01]  /*8a90*/  STG.E.U16 desc[UR36][R4.64], R0 ;  /* 0x0000000004007986 */ /* 0x000fe2000c101524 */
[----:B------:R-:W-:Y:S05]  /*8aa0*/  EXIT ;  /* 0x000000000000794d */ /* 0x000fea0003800000 */
.L_x_22116:
        /* <DEDUP_REMOVED lines=12> */
.L_x_22128:
        /* <DEDUP_REMOVED lines=17> */
.L_x_22131:
[----:B------:R-:W-:-:S04]  /*8c80*/  LOP3.LUT R2, R7, 0x80000000, RZ, 0xc0, !PT ;  /* 0x8000000007027812 */ /* 0x000fc800078ec0ff */
[----:B------:R-:W-:-:S04]  /*8c90*/  SHF.R.U32.HI R3, RZ, 0x18, R2 ;  /* 0x00000018ff037819 */ /* 0x000fc80000011602 */
[----:B------:R-:W-:-:S04]  /*8ca0*/  LOP3.LUT R0, R0, R3, RZ, 0xfc, !PT ;  /* 0x0000000300007212 */ /* 0x000fc800078efcff */
[----:B------:R-:W-:-:S07]  /*8cb0*/  PRMT R2, R0, 0x7610, R2 ;  /* 0x0000761000027816 */ /* 0x000fce0000000002 */
.L_x_22130:
[----:B------:R-:W-:Y:S05]  /*8cc0*/  BSYNC B0 ;  /* 0x0000000000007941 */ /* 0x000fea0003800000 */
.L_x_22129:
[----:B------:R-:W-:Y:S01]  /*8cd0*/  STG.E.U8 desc[UR36][R4.64], R2 ;  /* 0x0000000204007986 */ /* 0x000fe2000c101124 */
[----:B------:R-:W-:Y:S05]  /*8ce0*/  EXIT ;  /* 0x000000000000794d */ /* 0x000fea0003800000 */
.L_x_22127:
        /* <DEDUP_REMOVED lines=17> */
.L_x_22134:
[----:B------:R-:W-:-:S04]  /*8e00*/  LOP3.LUT R2, R7, 0x80000000, RZ, 0xc0, !PT ;  /* 0x8000000007027812 */ /* 0x000fc800078ec0ff */
[----:B------:R-:W-:-:S04]  /*8e10*/  SHF.R.U32.HI R3, RZ, 0x18, R2 ;  /* 0x00000018ff037819 */ /* 0x000fc80000011602 */
[----:B------:R-:W-:-:S04]  /*8e20*/  LOP3.LUT R0, R0, R3, RZ, 0xfc, !PT ;  /* 0x0000000300007212 */ /* 0x000fc800078efcff */
[----:B------:R-:W-:-:S07]  /*8e30*/  PRMT R2, R0, 0x7610, R2 ;  /* 0x0000761000027816 */ /* 0x000fce0000000002 */
.L_x_22133:
[----:B------:R-:W-:Y:S05]  /*8e40*/  BSYNC B0 ;  /* 0x0000000000007941 */ /* 0x000fea0003800000 */
.L_x_22132:
[----:B------:R-:W-:Y:S01]  /*8e50*/  STG.E.U8 desc[UR36][R4.64], R2 ;  /* 0x0000000204007986 */ /* 0x000fe2000c101124 */
[----:B------:R-:W-:Y:S05]  /*8e60*/  EXIT ;  /* 0x000000000000794d */ /* 0x000fea0003800000 */
.L_x_22126:
        /* <DEDUP_REMOVED lines=22> */
.L_x_22109:
        /* <DEDUP_REMOVED lines=16> */
.L_x_22137:
[----:B------:R-:W-:Y:S05]  /*90d0*/  EXIT ;  /* 0x000000000000794d */ /* 0x000fea0003800000 */
.L_x_22136:
[----:B------:R-:W-:-:S06]  /*90e0*/  HADD2.F32 R2, -RZ, R16.H0_H0 ;  /* 0x20000010ff027230 */ /* 0x000fcc0000004100 */
[----:B------:R-:W0:Y:S02]  /*90f0*/  F2I.U64.TRUNC R2, R2 ;  /* 0x0000000200027311 */ /* 0x000e24000020d800 */
[----:B0-----:R-:W-:Y:S01]  /*9100*/  STG.E.64 desc[UR36][R4.64], R2 ;  /* 0x0000000204007986 */ /* 0x001fe2000c101b24 */
[----:B------:R-:W-:Y:S05]  /*9110*/  EXIT ;  /* 0x000000000000794d */ /* 0x000fea0003800000 */
.L_x_22135:
[----:B------:R-:W-:-:S04]  /*9120*/  HADD2.F32 R16, -RZ, R16.H0_H0 ;  /* 0x20000010ff107230 */ /* 0x000fc80000004100 */
[----:B------:R-:W0:Y:S02]  /*9130*/  F2I.FTZ.U32.TRUNC.NTZ R3, R16 ;  /* 0x0000001000037305 */ /* 0x000e24000021f000 */
[----:B0-----:R-:W-:Y:S01]  /*9140*/  STG.E desc[UR36][R4.64], R3 ;  /* 0x0000000304007986 */ /* 0x001fe2000c101924 */
[----:B------:R-:W-:Y:S05]  /*9150*/  EXIT ;  /* 0x000000000000794d */ /* 0x000fea0003800000 */
.L_x_22138:
        /* <DEDUP_REMOVED lines=10> */
.L_x_32233:


//--------------------- .text._ZN2at6native18elementwise_kernelILi128ELi4EZNS0_22gpu_kernel_impl_nocastINS0_13BUnaryFunctorIN3c104HalfES5_S5_ZZZNS0_21nextafter_kernel_cudaERNS_18TensorIteratorBaseEENKUlvE_clEvENKUlvE2_clEvEUlS5_S5_E_EEEEvS7_RKT_EUliE_EEviT1_ --------------------------
	.section	.text._ZN2at6native18elementwise_kernelILi128ELi4EZNS0_22gpu_kernel_impl_nocastINS0_13BUnaryFunctorIN3c104HalfES5_S5_ZZZNS0_21nextafter_kernel_cudaERNS_18TensorIteratorBaseEENKUlvE_clEvENKUlvE2_clEvEUlS5_S5_E_EEEEvS7_RKT_EUliE_EEviT1_,"ax",@progbits
	.align	128
        .global         _ZN2at6native18elementwise_kernelILi128ELi4EZNS0_22gpu_kernel_impl_nocastINS0_13BUnaryFunctorIN3c104HalfES5_S5_ZZZNS0_21nextafter_kernel_cudaERNS_18TensorIteratorBaseEENKUlvE_clEvENKUlvE2_clEvEUlS5_S5_E_EEEEvS7_RKT_EUliE_EEviT1_
        .type           _ZN2at6native18elementwise_kernelILi128ELi4EZNS0_22gpu_kernel_impl_nocastINS0_13BUnaryFunctorIN3c104HalfES5_S5_ZZZNS0_21nextafter_kernel_cudaERNS_18TensorIteratorBaseEENKUlvE_clEvENKUlvE2_clEvEUlS5_S5_E_EEEEvS7_RKT_EUliE_EEviT1_,@function
        .size           _ZN2at6native18elementwise_kernelILi128ELi4EZNS0_22gpu_kernel_impl_nocastINS0_13BUnaryFunctorIN3c104HalfES5_S5_ZZZNS0_21nextafter_kernel_cudaERNS_18TensorIteratorBaseEENKUlvE_clEvENKUlvE2_clEvEUlS5_S5_E_EEEEvS7_RKT_EUliE_EEviT1_,(.L_x_32234 - _ZN2at6native18elementwise_kernelILi128ELi4EZNS0_22gpu_kernel_impl_nocastINS0_13BUnaryFunctorIN3c104HalfES5_S5_ZZZNS0_21nextafter_kernel_cudaERNS_18TensorIteratorBaseEENKUlvE_clEvENKUlvE2_clEvEUlS5_S5_E_EEEEvS7_RKT_EUliE_EEviT1_)
        .other          _ZN2at6native18elementwise_kernelILi128ELi4EZNS0_22gpu_kernel_impl_nocastINS0_13BUnaryFunctorIN3c104HalfES5_S5_ZZZNS0_21nextafter_kernel_cudaERNS_18TensorIteratorBaseEENKUlvE_clEvENKUlvE2_clEvEUlS5_S5_E_EEEEvS7_RKT_EUliE_EEviT1_,@"STO_CUDA_ENTRY STV_DEFAULT"
_ZN2at6native18elementwise_kernelILi128ELi4EZNS0_22gpu_kernel_impl_nocastINS0_13BUnaryFunctorIN3c104HalfES5_S5_ZZZNS0_21nextafter_kernel_cudaERNS_18TensorIteratorBaseEENKUlvE_clEvENKUlvE2_clEvEUlS5_S5_E_EEEEvS7_RKT_EUliE_EEviT1_:
.text._ZN2at6native18elementwise_kernelILi128ELi4EZNS0_22gpu_kernel_impl_nocastINS0_13BUnaryFunctorIN3c104HalfES5_S5_ZZZNS0_21nextafter_kernel_cudaERNS_18TensorIteratorBaseEENKUlvE_clEvENKUlvE2_clEvEUlS5_S5_E_EEEEvS7_RKT_EUliE_EEviT1_:
[----:B------:R-:W-:Y:S01]  /*0000*/  LDC R1, c[0x0][0x28] ;  /* 0x00000a00ff017b82 */ /* 0x000fe20000000800 */
[----:B------:R-:W0:Y:S07]  /*0010*/  S2R R5, SR_CTAID.X ;  /* 0x0000000000057919 */ /* 0x000e2e0000002500 */
[----:B------:R-:W1:Y:S01]  /*0020*/  LDC.U16 R3, c[0x0][0x422] ;  /* 0x00010880ff037b82 */ /* 0x000e620000000400 */
[----:B------:R-:W-:Y:S01]  /*0030*/  ULDC UR6, c[0x0][0x210] ;  /* 0x0000840000067ab9 */ /* 0x000fe20000000800 */
[----:B------:R-:W-:Y:S01]  /*0040*/  ULDC.64 UR4, c[0x0][0x208] ;  /* 0x0000820000047ab9 */ /* 0x000fe20000000a00 */
[----:B------:R-:W0:Y:S01]  /*0050*/  S2R R0, SR_TID.X ;  /* 0x0000000000007919 */ /* 0x000e220000002100 */
[----:B------:R-:W-:Y:S01]  /*0060*/  BSSY B0, `(.L_x_22139) ;  /* 0x000015a000007945 */ /* 0x000fe20003800000 */
[----:B0-----:R-:W-:-:S02]  /*0070*/  LEA R5, R5, R0, 0x9 ;  /* 0x0000000005057211 */ /* 0x001fc400078e48ff */
[----:B-1----:R-:W-:Y:S02]  /*0080*/  LOP3.LUT R0, R3, 0x8000, RZ, 0xc0, !PT ;  /* 0x0000800003007812 */ /* 0x002fe400078ec0ff */
[----:B------:R-:W-:Y:S02]  /*0090*/  ISETP.GE.AND P0, PT, R5, UR6, PT ;  /* 0x0000000605007c0c */ /* 0x000fe4000bf06270 */
[----:B------:R-:W-:-:S11]  /*00a0*/  LOP3.LUT R0, R0, 0x1, RZ, 0xfc, !PT ;  /* 0x0000000100007812 */ /* 0x000fd600078efcff */
[----:B------:R-:W-:Y:S05]  /*00b0*/  @P0 BRA `(.L_x_22140) ;  /* 0x0000001400500947 */ /* 0x000fea0003800000 */
[----:B------:R-:W0:Y:S01]  /*00c0*/  LDC R4, c[0x0][0x218] ;  /* 0x00008600ff047b82 */ /* 0x000e220000000800 */
[----:B------:R-:W-:Y:S01]  /*00d0*/  HFMA2.MMA R2, -RZ, RZ, 0, 0 ;  /* 0x00000000ff027435 */ /* 0x000fe200000001ff */
[----:B------:R-:W-:Y:S02]  /*00e0*/  MOV R7, RZ ;  /* 0x000000ff00077202 */ /* 0x000fe40000000f00 */
[----:B0-----:R-:W-:-:S13]  /*00f0*/  ISETP.NE.AND P0, PT, R4, RZ, PT ;  /* 0x000000ff0400720c */ /* 0x001fda0003f05270 */
        /* <DEDUP_REMOVED lines=299> */
.L_x_22141:
[----:B------:R-:W-:Y:S02]  /*13b0*/  ULDC.64 UR8, c[0x0][0x418] ;  /* 0x0001060000087ab9 */ /* 0x000fe40000000a00 */
[----:B------:R-:W-:-:S04]  /*13c0*/  IADD3 R8, P0, R2, UR8, RZ ;  /* 0x0000000802087c10 */ /* 0x000fc8000ff1e0ff */
[----:B------:R-:W-:Y:S01]  /*13d0*/  IADD3.X R9, RZ, UR9, RZ, P0, !PT ;  /* 0x00000009ff097c10 */ /* 0x000fe200087fe4ff */
[----:B------:R-:W-:Y:S01]  /*13e0*/  HADD2.F32 R11, -RZ, R3.H0_H0 ;  /* 0x20000003ff0b7230 */ /* 0x000fe20000004100 */
[----:B------:R-:W-:-:S03]  /*13f0*/  ULDC.64 UR8, c[0x0][0x410] ;  /* 0x0001040000087ab9 */ /* 0x000fc60000000a00 */
[----:B------:R-:W2:Y:S01]  /*1400*/  LDG.E.U16 R8, desc[UR4][R8.64] ;  /* 0x0000000408087981 */ /* 0x000ea2000c1e1500 */
[----:B------:R-:W-:Y:S01]  /*1410*/  FSETP.NEU.FTZ.AND P1, PT, R11, R11, PT ;  /* 0x0000000b0b00720b */ /* 0x000fe20003f3d000 */
[----:B------:R-:W-:Y:S01]  /*1420*/  BSSY B1, `(.L_x_22142) ;  /* 0x000001b000017945 */ /* 0x000fe20003800000 */
[----:B------:R-:W-:-:S05]  /*1430*/  IADD3 R6, P2, R7, UR8, RZ ;  /* 0x0000000807067c10 */ /* 0x000fca000ff5e0ff */
[----:B------:R-:W-:Y:S02]  /*1440*/  IMAD.X R7, RZ, RZ, UR9, P2 ;  /* 0x00000009ff077e24 */ /* 0x000fe400090e06ff */
[----:B--2---:R-:W-:-:S05]  /*1450*/  HADD2.F32 R2, -RZ, R8.H0_H0 ;  /* 0x20000008ff027230 */ /* 0x004fca0000004100 */
[----:B------:R-:W-:-:S04]  /*1460*/  FSETP.NEU.FTZ.AND P0, PT, R2, R2, PT ;  /* 0x000000020200720b */ /* 0x000fc80003f1d000 */
[----:B------:R-:W-:-:S13]  /*1470*/  PLOP3.LUT P0, PT, P0, P1, PT, 0xa8, 0x0 ;  /* 0x000000000000781c */ /* 0x000fda0000703570 */
[----:B------:R-:W-:Y:S05]  /*1480*/  @P0 BRA `(.L_x_22143) ;  /* 0x0000000000440947 */ /* 0x000fea0003800000 */
[----:B------:R-:W-:Y:S02]  /*1490*/  PRMT R2, R3, 0x9910, RZ ;  /* 0x0000991003027816 */ /* 0x000fe400000000ff */
[----:B------:R-:W-:-:S04]  /*14a0*/  PRMT R9, R8, 0x9910, RZ ;  /* 0x0000991008097816 */ /* 0x000fc800000000ff */
[----:B------:R-:W-:Y:S02]  /*14b0*/  ISETP.NE.AND P0, PT, R9, R2, PT ;  /* 0x000000020900720c */ /* 0x000fe40003f05270 */
[----:B------:R-:W-:-:S11]  /*14c0*/  MOV R9, R3 ;  /* 0x0000000300097202 */ /* 0x000fd60000000f00 */
[----:B------:R-:W-:Y:S05]  /*14d0*/  @!P0 BRA `(.L_x_22144) ;  /* 0x00000000003c8947 */ /* 0x000fea0003800000 */
[----:B------:R-:W-:-:S13]  /*14e0*/  LOP3.LUT P0, R11, R8, 0x7fff, RZ, 0xc0, !PT ;  /* 0x00007fff080b7812 */ /* 0x000fda000780c0ff */
[----:B------:R-:W-:-:S04]  /*14f0*/  @!P0 LOP3.LUT P1, RZ, R3, 0x7fff, RZ, 0xc0, !PT ;  /* 0x00007fff03ff8812 */ /* 0x000fc8000782c0ff */
[----:B------:R-:W-:Y:S01]  /*1500*/  @!P0 SEL R9, R3, R0, !P1 ;  /* 0x0000000003098207 */ /* 0x000fe20004800000 */
[----:B------:R-:W-:Y:S08]  /*1510*/  @!P0 BRA `(.L_x_22144) ;  /* 0x00000000002c8947 */ /* 0x000ff00003800000 */
[C---:B------:R-:W-:Y:S02]  /*1520*/  LOP3.LUT R2, R3.reuse, R8, RZ, 0x3c, !PT ;  /* 0x0000000803027212 */ /* 0x040fe400078e3cff */
[----:B------:R-:W-:Y:S02]  /*1530*/  IADD3 R9, R8, 0xffff, RZ ;  /* 0x0000ffff08097810 */ /* 0x000fe40007ffe0ff */
[----:B------:R-:W-:Y:S02]  /*1540*/  PRMT R4, R2, 0x9910, RZ ;  /* 0x0000991002047816 */ /* 0x000fe400000000ff */
[----:B------:R-:W-:Y:S02]  /*1550*/  LOP3.LUT R2, R3, 0x7fff, RZ, 0xc0, !PT ;  /* 0x00007fff03027812 */ /* 0x000fe400078ec0ff */
[----:B------:R-:W-:-:S04]  /*1560*/  ISETP.GE.AND P0, PT, R4, RZ, PT ;  /* 0x000000ff0400720c */ /* 0x000fc80003f06270 */
[----:B------:R-:W-:-:S13]  /*1570*/  ISETP.GT.U32.OR P0, PT, R11, R2, !P0 ;  /* 0x000000020b00720c */ /* 0x000fda0004704470 */
[----:B------:R-:W-:Y:S01]  /*1580*/  @!P0 IADD3 R9, R8, 0x1, RZ ;  /* 0x0000000108098810 */ /* 0x000fe20007ffe0ff */
[----:B------:R-:W-:Y:S06]  /*1590*/  BRA `(.L_x_22144) ;  /* 0x00000000000c7947 */ /* 0x000fec0003800000 */
.L_x_22143:
[----:B------:R-:W-:-:S05]  /*15a0*/  FADD.FTZ R2, R2, R11 ;  /* 0x0000000b02027221 */ /* 0x000fca0000010000 */
[----:B------:R-:W-:-:S04]  /*15b0*/  F2FP.F16.F32.PACK_AB R2, RZ, R2 ;  /* 0x00000002ff02723e */ /* 0x000fc800000000ff */
[----:B------:R-:W-:-:S07]  /*15c0*/  PRMT R9, R2, 0x7610, R9 ;  /* 0x0000761002097816 */ /* 0x000fce0000000009 */
.L_x_22144:
[----:B------:R-:W-:Y:S05]  /*15d0*/  BSYNC B1 ;  /* 0x0000000000017941 */ /* 0x000fea0003800000 */
.L_x_22142:
[----:B------:R0:W-:Y:S01]  /*15e0*/  STG.E.U16 desc[UR4][R6.64], R9 ;  /* 0x0000000906007986 */ /* 0x0001e2000c101504 */
[----:B------:R-:W-:-:S07]  /*15f0*/  VIADD R5, R5, 0x80 ;  /* 0x0000008005057836 */ /* 0x000fce0000000000 */
.L_x_22140:
[----:B------:R-:W-:Y:S05]  /*1600*/  BSYNC B0 ;  /* 0x0000000000007941 */ /* 0x000fea0003800000 */
.L_x_22139:
        /* <DEDUP_REMOVED lines=305> */
.L_x_22147:
[----:B------:R-:W-:Y:S02]  /*2920*/  ULDC.64 UR8, c[0x0][0x418] ;  /* 0x0001060000087ab9 */ /* 0x000fe40000000a00 */
[----:B------:R-:W-:-:S05]  /*2930*/  IADD3 R8, P0, R2, UR8, RZ ;  /* 0x0000000802087c10 */ /* 0x000fca000ff1e0ff */
[----:B------:R-:W-:Y:S01]  /*2940*/  IMAD.X R9, RZ, RZ, UR9, P0 ;  /* 0x00000009ff097e24 */ /* 0x000fe200080e06ff */
[----:B------:R-:W-:-:S04]  /*2950*/  ULDC.64 UR8, c[0x0][0x410] ;  /* 0x0001040000087ab9 */ /* 0x000fc80000000a00 */
[----:B------:R-:W2:Y:S01]  /*2960*/  LDG.E.U16 R8, desc[UR4][R8.64] ;  /* 0x0000000408087981 */ /* 0x000ea2000c1e1500 */
[----:B------:R-:W-:Y:S01]  /*2970*/  HADD2.F32 R11, -RZ, R3.H0_H0 ;  /* 0x20000003ff0b7230 */ /* 0x000fe20000004100 */
[----:B------:R-:W-:Y:S01]  /*2980*/  IADD3 R6, P1, R7, UR8, RZ ;  /* 0x0000000807067c10 */ /* 0x000fe2000ff3e0ff */
[----:B------:R-:W-:Y:S03]  /*2990*/  BSSY B1, `(.L_x_22148) ;  /* 0x000001b000017945 */ /* 0x000fe60003800000 */
[----:B------:R-:W-:Y:S02]  /*29a0*/  FSETP.NEU.FTZ.AND P2, PT, R11, R11, PT ;  /* 0x0000000b0b00720b */ /* 0x000fe40003f5d000 */
[----:B------:R-:W-:Y:S01]  /*29b0*/  IADD3.X R7, RZ, UR9, RZ, P1, !PT ;  /* 0x00000009ff077c10 */ /* 0x000fe20008ffe4ff */
        /* <DEDUP_REMOVED lines=14> */
[----:B------:R-:W-:Y:S02]  /*2aa0*/  LOP3.LUT R9, R3, 0x7fff, RZ, 0xc0, !PT ;  /* 0x00007fff03097812 */ /* 0x000fe400078ec0ff */
[----:B------:R-:W-:-:S04]  /*2ab0*/  PRMT R2, R2, 0x9910, RZ ;  /* 0x0000991002027816 */ /* 0x000fc800000000ff */
[----:B------:R-:W-:-:S04]  /*2ac0*/  ISETP.GE.AND P0, PT, R2, RZ, PT ;  /* 0x000000ff0200720c */ /* 0x000fc80003f06270 */
[----:B------:R-:W-:Y:S02]  /*2ad0*/  ISETP.GT.U32.OR P0, PT, R4, R9, !P0 ;  /* 0x000000090400720c */ /* 0x000fe40004704470 */
[----:B------:R-:W-:-:S11]  /*2ae0*/  IADD3 R9, R8, 0xffff, RZ ;  /* 0x0000ffff08097810 */ /* 0x000fd60007ffe0ff */
[----:B------:R-:W-:Y:S01]  /*2af0*/  @!P0 IADD3 R9, R8, 0x1, RZ ;  /* 0x0000000108098810 */ /* 0x000fe20007ffe0ff */
[----:B------:R-:W-:Y:S06]  /*2b00*/  BRA `(.L_x_22150) ;  /* 0x00000000000c7947 */ /* 0x000fec0003800000 */
.L_x_22149:
[----:B------:R-:W-:-:S05]  /*2b10*/  FADD.FTZ R2, R11, R2 ;  /* 0x000000020b027221 */ /* 0x000fca0000010000 */
[----:B------:R-:W-:-:S04]  /*2b20*/  F2FP.F16.F32.PACK_AB R2, RZ, R2 ;  /* 0x00000002ff02723e */ /* 0x000fc800000000ff */
[----:B------:R-:W-:-:S07]  /*2b30*/  PRMT R9, R2, 0x7610, R9 ;  /* 0x0000761002097816 */ /* 0x000fce0000000009 */
.L_x_22150:
[----:B------:R-:W-:Y:S05]  /*2b40*/  BSYNC B1 ;  /* 0x0000000000017941 */ /* 0x000fea0003800000 */
.L_x_22148:
[----:B------:R1:W-:Y:S01]  /*2b50*/  STG.E.U16 desc[UR4][R6.64], R9 ;  /* 0x0000000906007986 */ /* 0x0003e2000c101504 */
[----:B------:R-:W-:-:S05]  /*2b60*/  VIADD R5, R5, 0x80 ;  /* 0x0000008005057836 */ /* 0x000fca0000000000 */
        /* <DEDUP_REMOVED lines=304> */
.L_x_22151:
        /* <DEDUP_REMOVED lines=8> */
[----:B------:R-:W-:-:S04]  /*3ef0*/  IADD3 R6, P1, R7, UR8, RZ ;  /* 0x0000000807067c10 */ /* 0x000fc8000ff3e0ff */
[----:B------:R-:W-:Y:S01]  /*3f00*/  IADD3.X R7, RZ, UR9, RZ, P1, !PT ;  /* 0x00000009ff077c10 */ /* 0x000fe20008ffe4ff */
        /* <DEDUP_REMOVED lines=21> */
.L_x_22153:
[----:B------:R-:W-:-:S05]  /*4060*/  FADD.FTZ R2, R11, R2 ;  /* 0x000000020b027221 */ /* 0x000fca0000010000 */
[----:B------:R-:W-:-:S04]  /*4070*/  F2FP.F16.F32.PACK_AB R2, RZ, R2 ;  /* 0x00000002ff02723e */ /* 0x000fc800000000ff */
[----:B------:R-:W-:-:S07]  /*4080*/  PRMT R9, R2, 0x7610, R9 ;  /* 0x0000761002097816 */ /* 0x000fce0000000009 */
.L_x_22154:
[----:B------:R-:W-:Y:S05]  /*4090*/  BSYNC B1 ;  /* 0x0000000000017941 */ /* 0x000fea0003800000 */
.L_x_22152:
[----:B------:R1:W-:Y:S01]  /*40a0*/  STG.E.U16 desc[UR4][R6.64], R9 ;  /* 0x0000000906007986 */ /* 0x0003e2000c101504 */
[----:B------:R-:W-:-:S07]  /*40b0*/  IADD3 R5, R5, 0x80, RZ ;  /* 0x0000008005057810 */ /* 0x000fce0007ffe0ff */
.L_x_22146:
[----:B------:R-:W-:Y:S05]  /*40c0*/  BSYNC B0 ;  /* 0x0000000000007941 */ /* 0x000fea0003800000 */
.L_x_22145:
[----:B------:R-:W-:-:S13]  /*40d0*/  ISETP.GE.AND P0, PT, R5, UR6, PT ;  /* 0x0000000605007c0c */ /* 0x000fda000bf06270 */
[----:B------:R-:W-:Y:S05]  /*40e0*/  @P0 EXIT ;  /* 0x000000000000094d */ /* 0x000fea0003800000 */
[----:B01----:R-:W0:Y:S01]  /*40f0*/  LDC R6, c[0x0][0x218] ;  /* 0x00008600ff067b82 */ /* 0x003e220000000800 */
        /* <DEDUP_REMOVED lines=301> */
.L_x_22155:
        /* <DEDUP_REMOVED lines=16> */
[----:B------:R-:W-:-:S13]  /*54d0*/  ISETP.NE.AND P0, PT, R2, R7, PT ;  /* 0x000000070200720c */ /* 0x000fda0003f05270 */
[----:B------:R-:W-:Y:S05]  /*54e0*/  @!P0 BRA `(.L_x_22158) ;  /* 0x0000000000408947 */ /* 0x000fea0003800000 */
[----:B------:R-:W-:-:S13]  /*54f0*/  LOP3.LUT P0, R2, R8, 0x7fff, RZ, 0xc0, !PT ;  /* 0x00007fff08027812 */ /* 0x000fda000780c0ff */
[----:B------:R-:W-:-:S04]  /*5500*/  @!P0 LOP3.LUT P1, RZ, R3, 0x7fff, RZ, 0xc0, !PT ;  /* 0x00007fff03ff8812 */ /* 0x000fc8000782c0ff */
[----:B------:R-:W-:-:S04]  /*5510*/  @!P0 SEL R0, R3, R0, !P1 ;  /* 0x0000000003008207 */ /* 0x000fc80004800000 */
[----:B------:R-:W-:Y:S01]  /*5520*/  @!P0 PRMT R3, R0, 0x7610, R3 ;  /* 0x0000761000038816 */ /* 0x000fe20000000003 */
[----:B------:R-:W-:Y:S06]  /*5530*/  @!P0 BRA `(.L_x_22158) ;  /* 0x00000000002c8947 */ /* 0x000fec0003800000 */
        /* <DEDUP_REMOVED lines=8> */
.L_x_22157:
[----:B------:R-:W-:-:S05]  /*55c0*/  FADD.FTZ R2, R11, R2 ;  /* 0x000000020b027221 */ /* 0x000fca0000010000 */
[----:B------:R-:W-:-:S04]  /*55d0*/  F2FP.F16.F32.PACK_AB R2, RZ, R2 ;  /* 0x00000002ff02723e */ /* 0x000fc800000000ff */
[----:B------:R-:W-:-:S07]  /*55e0*/  PRMT R3, R2, 0x7610, R3 ;  /* 0x0000761002037816 */ /* 0x000fce0000000003 */
.L_x_22158:
[----:B------:R-:W-:Y:S05]  /*55f0*/  BSYNC B0 ;  /* 0x0000000000007941 */ /* 0x000fea0003800000 */
.L_x_22156:
[----:B------:R-:W-:Y:S01]  /*5600*/  STG.E.U16 desc[UR4][R4.64], R3 ;  /* 0x0000000304007986 */ /* 0x000fe2000c101504 */
[----:B------:R-:W-:Y:S05]  /*5610*/  EXIT ;  /* 0x000000000000794d */ /* 0x000fea0003800000 */
.L_x_22159:
        /* <DEDUP_REMOVED lines=14> */
.L_x_32234:


//--------------------- .text._ZN2at6native27unrolled_elementwise_kernelINS0_13BUnaryFunctorIN3c104HalfES4_S4_ZZZNS0_21nextafter_kernel_cudaERNS_18TensorIteratorBaseEENKUlvE_clEvENKUlvE2_clEvEUlS4_S4_E_EESt5arrayIPcLm2EELi4E23TrivialOffsetCalculatorILi1EjESF_NS0_6memory15LoadWithoutCastENSG_16StoreWithoutCastEEEviT_T0_T2_T3_T4_T5_ --------------------------
	.section	.text._ZN2at6native27unrolled_elementwise_kernelINS0_13BUnaryFunctorIN3c104HalfES4_S4_ZZZNS0_21nextafter_kernel_cudaERNS_18TensorIteratorBaseEENKUlvE_clEvENKUlvE2_clEvEUlS4_S4_E_EESt5arrayIPcLm2EELi4E23TrivialOffsetCalculatorILi1EjESF_NS0_6memory15LoadWithoutCastENSG_16StoreWithoutCastEEEviT_T0_T2_T3_T4_T5_,"ax",@progbits
	.align	128
        .global         _ZN2at6native27unrolled_elementwise_kernelINS0_13BUnaryFunctorIN3c104HalfES4_S4_ZZZNS0_21nextafter_kernel_cudaERNS_18TensorIteratorBaseEENKUlvE_clEvENKUlvE2_clEvEUlS4_S4_E_EESt5arrayIPcLm2EELi4E23TrivialOffsetCalculatorILi1EjESF_NS0_6memory15LoadWithoutCastENSG_16StoreWithoutCastEEEviT_T0_T2_T3_T4_T5_
        .type           _ZN2at6native27unrolled_elementwise_kernelINS0_13BUnaryFunctorIN3c104HalfES4_S4_ZZZNS0_21nextafter_kernel_cudaERNS_18TensorIteratorBaseEENKUlvE_clEvENKUlvE2_clEvEUlS4_S4_E_EESt5arrayIPcLm2EELi4E23TrivialOffsetCalculatorILi1EjESF_NS0_6memory15LoadWithoutCastENSG_16StoreWithoutCastEEEviT_T0_T2_T3_T4_T5_,@function
        .size           _ZN2at6native27unrolled_elementwise_kernelINS0_13BUnaryFunctorIN3c104HalfES4_S4_ZZZNS0_21nextafter_kernel_cudaERNS_18TensorIteratorBaseEENKUlvE_clEvENKUlvE2_clEvEUlS4_S4_E_EESt5arrayIPcLm2EELi4E23TrivialOffsetCalculatorILi1EjESF_NS0_6memory15LoadWithoutCastENSG_16StoreWithoutCastEEEviT_T0_T2_T3_T4_T5_,(.L_x_32235 - _ZN2at6native27unrolled_elementwise_kernelINS0_13BUnaryFunctorIN3c104HalfES4_S4_ZZZNS0_21nextafter_kernel_cudaERNS_18TensorIteratorBaseEENKUlvE_clEvENKUlvE2_clEvEUlS4_S4_E_EESt5arrayIPcLm2EELi4E23TrivialOffsetCalculatorILi1EjESF_NS0_6memory15LoadWithoutCastENSG_16StoreWithoutCastEEEviT_T0_T2_T3_T4_T5_)
        .other          _ZN2at6native27unrolled_elementwise_kernelINS0_13BUnaryFunctorIN3c104HalfES4_S4_ZZZNS0_21nextafter_kernel_cudaERNS_18TensorIteratorBaseEENKUlvE_clEvENKUlvE2_clEvEUlS4_S4_E_EESt5arrayIPcLm2EELi4E23TrivialOffsetCalculatorILi1EjESF_NS0_6memory15LoadWithoutCastENSG_16StoreWithoutCastEEEviT_T0_T2_T3_T4_T5_,@"STO_CUDA_ENTRY STV_DEFAULT"
_ZN2at6native27unrolled_elementwise_kernelINS0_13BUnaryFunctorIN3c104HalfES4_S4_ZZZNS0_21nextafter_kernel_cudaERNS_18TensorIteratorBaseEENKUlvE_clEvENKUlvE2_clEvEUlS4_S4_E_EESt5arrayIPcLm2EELi4E23TrivialOffsetCalculatorILi1EjESF_NS0_6memory15LoadWithoutCastENSG_16StoreWithoutCastEEEviT_T0_T2_T3_T4_T5_:
.text._ZN2at6native27unrolled_elementwise_kernelINS0_13BUnaryFunctorIN3c104HalfES4_S4_ZZZNS0_21nextafter_kernel_cudaERNS_18TensorIteratorBaseEENKUlvE_clEvENKUlvE2_clEvEUlS4_S4_E_EESt5arrayIPcLm2EELi4E23TrivialOffsetCalculatorILi1EjESF_NS0_6memory15LoadWithoutCastENSG_16StoreWithoutCastEEEviT_T0_T2_T3_T4_T5_:
        /* <DEDUP_REMOVED lines=15> */
[----:B------:R-:W-:Y:S01]  /*00f0*/  ISETP.GE.AND P3, PT, R11, R2, PT ;  /* 0x000000020b00720c */ /* 0x000fe20003f66270 */
[--C-:B0-----:R-:W-:Y:S01]  /*0100*/  @!P2 IMAD.WIDE.U32 R16, R17, 0x2, R8.reuse ;  /* 0x000000021110a825 */ /* 0x101fe200078e0008 */
[----:B------:R-:W-:Y:S02]  /*0110*/  PRMT R9, RZ, 0x7610, R9 ;  /* 0x00007610ff097816 */ /* 0x000fe40000000009 */
[----:B------:R-:W-:-:S09]  /*0120*/  PRMT R8, RZ, 0x7610, R8 ;  /* 0x00007610ff087816 */ /* 0x000fd20000000008 */
[C---:B------:R-:W-:Y:S01]  /*0130*/  @!P3 IMAD R15, R0.reuse, 0x200, R11 ;  /* 0x00000200000fb824 */ /* 0x040fe200078e020b */
[----:B------:R-:W0:Y:S01]  /*0140*/  @!P3 LDC.64 R6, c[0x0][0x220] ;  /* 0x00008800ff06bb82 */ /* 0x000e220000000a00 */
[----:B------:R-:W-:Y:S02]  /*0150*/  @!P3 VIADD R11, R11, 0x80 ;  /* 0x000000800b0bb836 */ /* 0x000fe40000000000 */
[----:B-1----:R-:W-:Y:S01]  /*0160*/  @!P0 IMAD.WIDE.U32 R4, R13, 0x2, R4 ;  /* 0x000000020d048825 */ /* 0x002fe200078e0004 */
[----:B------:R-:W-:Y:S02]  /*0170*/  PRMT R13, RZ, 0x7610, R13 ;  /* 0x00007610ff0d7816 */ /* 0x000fe4000000000d */
[----:B------:R-:W-:Y:S02]  /*0180*/  ISETP.GE.AND P1, PT, R11, R2, PT ;  /* 0x000000020b00720c */ /* 0x000fe40003f26270 */
[----:B------:R-:W1:Y:S02]  /*0190*/  LDC.U16 R10, c[0x0][0x216] ;  /* 0x00008580ff0a7b82 */ /* 0x000e640000000400 */
[----:B------:R2:W5:Y:S09]  /*01a0*/  @!P0 LDG.E.U16 R13, desc[UR4][R4.64] ;  /* 0x00000004040d8981 */ /* 0x000572000c1e1500 */
[----:B------:R-:W3:Y:S01]  /*01b0*/  @!P1 LDC.64 R18, c[0x0][0x220] ;  /* 0x00008800ff129b82 */ /* 0x000ee20000000a00 */
[----:B------:R-:W-:-:S02]  /*01c0*/  @!P1 IMAD R11, R0, 0x200, R11 ;  /* 0x00000200000b9824 */ /* 0x000fc400078e020b */
[----:B0-----:R-:W-:Y:S01]  /*01d0*/  @!P3 IMAD.WIDE.U32 R6, R15, 0x2, R6 ;  /* 0x000000020f06b825 */ /* 0x001fe200078e0006 */
[----:B------:R-:W-:-:S04]  /*01e0*/  PRMT R15, RZ, 0x7610, R15 ;  /* 0x00007610ff0f7816 */ /* 0x000fc8000000000f */
[----:B------:R2:W5:Y:S04]  /*01f0*/  @!P3 LDG.E.U16 R9, desc[UR4][R6.64] ;  /* 0x000000040609b981 */ /* 0x000568000c1e1500 */
[----:B------:R2:W5:Y:S01]  /*0200*/  @!P2 LDG.E.U16 R15, desc[UR4][R16.64] ;  /* 0x00000004100fa981 */ /* 0x000562000c1e1500 */
[----:B---3--:R-:W-:-:S05]  /*0210*/  @!P1 IMAD.WIDE.U32 R18, R11, 0x2, R18 ;  /* 0x000000020b129825 */ /* 0x008fca00078e0012 */
[----:B------:R2:W5:Y:S01]  /*0220*/  @!P1 LDG.E.U16 R8, desc[UR4][R18.64] ;  /* 0x0000000412089981 */ /* 0x000562000c1e1500 */
[----:B-1----:R-:W-:Y:S01]  /*0230*/  LOP3.LUT P0, R11, R10, 0x7fff, RZ, 0xc0, !PT ;  /* 0x00007fff0a0b7812 */ /* 0x002fe2000780c0ff */
[----:B------:R-:W-:-:S12]  /*0240*/  BSSY B0, `(.L_x_22160) ;  /* 0x00000c7000007945 */ /* 0x000fd80003800000 */
[----:B--2---:R-:W-:Y:S05]  /*0250*/  @!P0 BRA `(.L_x_22161) ;  /* 0x0000000400c08947 */ /* 0x004fea0003800000 */
[----:B------:R-:W-:Y:S01]  /*0260*/  LOP3.LUT R6, R10, 0x8000, RZ, 0xc0, !PT ;  /* 0x000080000a067812 */ /* 0x000fe200078ec0ff */
[----:B------:R-:W-:Y:S03]  /*0270*/  BSSY B1, `(.L_x_22162) ;  /* 0x000001b000017945 */ /* 0x000fe60003800000 */
[----:B------:R-:W-:Y:S01]  /*0280*/  LOP3.LUT R6, R6, 0x1, RZ, 0xfc, !PT ;  /* 0x0000000106067812 */ /* 0x000fe200078efcff */
[----:B------:R-:W-:Y:S06]  /*0290*/  @P2 BRA `(.L_x_22163) ;  /* 0x0000000000602947 */ /* 0x000fec0003800000 */
        /* <DEDUP_REMOVED lines=21> */
.L_x_22164:
[----:B------:R-:W-:-:S05]  /*03f0*/  FADD.FTZ R4, R4, R5 ;  /* 0x0000000504047221 */ /* 0x000fca0000010000 */
[----:B------:R-:W-:-:S04]  /*0400*/  F2FP.F16.F32.PACK_AB R4, RZ, R4 ;  /* 0x00000004ff04723e */ /* 0x000fc800000000ff */
[----:B------:R-:W-:-:S07]  /*0410*/  PRMT R5, R4, 0x7610, R5 ;  /* 0x0000761004057816 */ /* 0x000fce0000000005 */
.L_x_22163:
[----:B------:R-:W-:Y:S05]  /*0420*/  BSYNC B1 ;  /* 0x0000000000017941 */ /* 0x000fea0003800000 */
.L_x_22162:
        /* <DEDUP_REMOVED lines=25> */
.L_x_22167:
[----:B------:R-:W-:-:S05]  /*05c0*/  FADD.FTZ R4, R15, R4 ;  /* 0x000000040f047221 */ /* 0x000fca0000010000 */
[----:B------:R-:W-:-:S07]  /*05d0*/  F2FP.F16.F32.PACK_AB R4, RZ, R4 ;  /* 0x00000004ff04723e */ /* 0x000fce00000000ff */
.L_x_22166:
[----:B------:R-:W-:Y:S05]  /*05e0*/  BSYNC B1 ;  /* 0x0000000000017941 */ /* 0x000fea0003800000 */
.L_x_22165:
[----:B-----5:R-:W-:Y:S01]  /*05f0*/  VIADD R13, R3, 0x100 ;  /* 0x00000100030d7836 */ /* 0x020fe20000000000 */
        /* <DEDUP_REMOVED lines=24> */
.L_x_22170:
[----:B------:R-:W-:-:S05]  /*0780*/  FADD.FTZ R12, R13, R12 ;  /* 0x0000000c0d0c7221 */ /* 0x000fca0000010000 */
[----:B------:R-:W-:-:S07]  /*0790*/  F2FP.F16.F32.PACK_AB R12, RZ, R12 ;  /* 0x0000000cff0c723e */ /* 0x000fce00000000ff */
.L_x_22169:
[----:B------:R-:W-:Y:S05]  /*07a0*/  BSYNC B1 ;  /* 0x0000000000017941 */ /* 0x000fea0003800000 */
.L_x_22168:
[----:B------:R-:W-:-:S05]  /*07b0*/  VIADD R9, R3, 0x180 ;  /* 0x0000018003097836 */ /* 0x000fca0000000000 */
        /* <DEDUP_REMOVED lines=23> */
.L_x_22172:
[----:B------:R-:W-:-:S05]  /*0930*/  FADD.FTZ R9, R14, R9 ;  /* 0x000000090e097221 */ /* 0x000fca0000010000 */
[----:B------:R-:W-:Y:S01]  /*0940*/  F2FP.F16.F32.PACK_AB R9, RZ, R9 ;  /* 0x00000009ff09723e */ /* 0x000fe200000000ff */
[----:B------:R-:W-:Y:S06]  /*0950*/  BRA `(.L_x_22171) ;  /* 0x0000000400547947 */ /* 0x000fec0003800000 */
.L_x_22161:
[----:B------:R-:W-:Y:S04]  /*0960*/  BSSY B1, `(.L_x_22173) ;  /* 0x0000013000017945 */ /* 0x000fe80003800000 */
        /* <DEDUP_REMOVED lines=8> */
[C---:B------:R-:W-:Y:S02]  /*09f0*/  PRMT R5, R15.reuse, 0x9910, RZ ;  /* 0x000099100f057816 */ /* 0x040fe400000000ff */
[----:B------:R-:W-:-:S04]  /*0a00*/  LOP3.LUT P0, RZ, R15, 0x7fff, RZ, 0xc0, !PT ;  /* 0x00007fff0fff7812 */ /* 0x000fc8000780c0ff */
[----:B------:R-:W-:Y:S01]  /*0a10*/  ISETP.EQ.OR P0, PT, R5, R4, !P0 ;  /* 0x000000040500720c */ /* 0x000fe20004702670 */
[----:B------:R-:W-:-:S12]  /*0a20*/  IMAD.MOV.U32 R5, RZ, RZ, R10 ;  /* 0x000000ffff057224 */ /* 0x000fd800078e000a */
[----:B------:R-:W-:Y:S05]  /*0a30*/  @P0 BRA `(.L_x_22174) ;  /* 0x0000000000140947 */ /* 0x000fea0003800000 */
[----:B------:R-:W-:Y:S01]  /*0a40*/  VIADD R5, R15, 0xffffffff ;  /* 0xffffffff0f057836 */ /* 0x000fe20000000000 */
[----:B------:R-:W-:Y:S06]  /*0a50*/  BRA `(.L_x_22174) ;  /* 0x00000000000c7947 */ /* 0x000fec0003800000 */
.L_x_22175:
[----:B------:R-:W-:-:S05]  /*0a60*/  FADD.FTZ R4, R4, R5 ;  /* 0x0000000504047221 */ /* 0x000fca0000010000 */
[----:B------:R-:W-:-:S04]  /*0a70*/  F2FP.F16.F32.PACK_AB R4, RZ, R4 ;  /* 0x00000004ff04723e */ /* 0x000fc800000000ff */
[----:B------:R-:W-:-:S07]  /*0a80*/  PRMT R5, R4, 0x7610, R5 ;  /* 0x0000761004057816 */ /* 0x000fce0000000005 */
.L_x_22174:
[----:B------:R-:W-:Y:S05]  /*0a90*/  BSYNC B1 ;  /* 0x0000000000017941 */ /* 0x000fea0003800000 */
.L_x_22173:
        /* <DEDUP_REMOVED lines=18> */
.L_x_22178:
[----:B------:R-:W-:-:S05]  /*0bc0*/  FADD.FTZ R4, R11, R4 ;  /* 0x000000040b047221 */ /* 0x000fca0000010000 */
[----:B------:R-:W-:-:S07]  /*0bd0*/  F2FP.F16.F32.PACK_AB R4, RZ, R4 ;  /* 0x00000004ff04723e */ /* 0x000fce00000000ff */
.L_x_22177:
[----:B------:R-:W-:Y:S05]  /*0be0*/  BSYNC B1 ;  /* 0x0000000000017941 */ /* 0x000fea0003800000 */
.L_x_22176:
        /* <DEDUP_REMOVED lines=12> */
[C---:B------:R-:W-:Y:S02]  /*0cb0*/  PRMT R11, R9.reuse, 0x9910, RZ ;  /* 0x00009910090b7816 */ /* 0x040fe400000000ff */
[----:B------:R-:W-:-:S04]  /*0cc0*/  LOP3.LUT P0, RZ, R9, 0x7fff, RZ, 0xc0, !PT ;  /* 0x00007fff09ff7812 */ /* 0x000fc8000780c0ff */
[----:B------:R-:W-:-:S13]  /*0cd0*/  ISETP.EQ.OR P0, PT, R11, R6, !P0 ;  /* 0x000000060b00720c */ /* 0x000fda0004702670 */
[----:B------:R-:W-:Y:S05]  /*0ce0*/  @P0 BRA `(.L_x_22180) ;  /* 0x0000000000180947 */ /* 0x000fea0003800000 */
[----:B------:R-:W-:-:S05]  /*0cf0*/  VIADD R9, R9, 0xffffffff ;  /* 0xffffffff09097836 */ /* 0x000fca0000000000 */
[----:B------:R-:W-:Y:S01]  /*0d00*/  PRMT R12, R9, 0x7610, R12 ;  /* 0x00007610090c7816 */ /* 0x000fe2000000000c */
[----:B------:R-:W-:Y:S06]  /*0d10*/  BRA `(.L_x_22180) ;  /* 0x00000000000c7947 */ /* 0x000fec0003800000 */
.L_x_22181:
[----:B------:R-:W-:-:S05]  /*0d20*/  FADD.FTZ R6, R11, R6 ;  /* 0x000000060b067221 */ /* 0x000fca0000010000 */
[----:B------:R-:W-:-:S04]  /*0d30*/  F2FP.F16.F32.PACK_AB R6, RZ, R6 ;  /* 0x00000006ff06723e */ /* 0x000fc800000000ff */
[----:B------:R-:W-:-:S07]  /*0d40*/  PRMT R12, R6, 0x7610, R12 ;  /* 0x00007610060c7816 */ /* 0x000fce000000000c */
.L_x_22180:
[----:B------:R-:W-:Y:S05]  /*0d50*/  BSYNC B1 ;  /* 0x0000000000017941 */ /* 0x000fea0003800000 */
.L_x_22179:
[----:B-----5:R-:W-:-:S05]  /*0d60*/  VIADD R9, R3, 0x180 ;  /* 0x0000018003097836 */ /* 0x020fca0000000000 */
        /* <DEDUP_REMOVED lines=14> */
[----:B------:R-:W-:-:S05]  /*0e50*/  VIADD R8, R8, 0xffffffff ;  /* 0xffffffff08087836 */ /* 0x000fca0000000000 */
[----:B------:R-:W-:Y:S01]  /*0e60*/  PRMT R9, R8, 0x7610, R9 ;  /* 0x0000761008097816 */ /* 0x000fe20000000009 */
[----:B------:R-:W-:Y:S06]  /*0e70*/  BRA `(.L_x_22171) ;  /* 0x00000000000c7947 */ /* 0x000fec0003800000 */
.L_x_22182:
[----:B------:R-:W-:-:S05]  /*0e80*/  FADD.FTZ R6, R9, R6 ;  /* 0x0000000609067221 */ /* 0x000fca0000010000 */
[----:B------:R-:W-:-:S04]  /*0e90*/  F2FP.F16.F32.PACK_AB R6, RZ, R6 ;  /* 0x00000006ff06723e */ /* 0x000fc800000000ff */
[----:B------:R-:W-:-:S07]  /*0ea0*/  PRMT R9, R6, 0x7610, R9 ;  /* 0x0000761006097816 */ /* 0x000fce0000000009 */
.L_x_22171:
[----:B------:R-:W-:Y:S05]  /*0eb0*/  BSYNC B0 ;  /* 0x0000000000007941 */ /* 0x000fea0003800000 */
.L_x_22160:
[----:B------:R-:W0:Y:S01]  /*0ec0*/  @!P2 LDC.64 R10, c[0x0][0x218] ;  /* 0x00008600ff0aab82 */ /* 0x000e220000000a00 */
[----:B------:R-:W-:Y:S01]  /*0ed0*/  IMAD.MOV.U32 R13, RZ, RZ, R3 ;  /* 0x000000ffff0d7224 */ /* 0x000fe200078e0003 */
[----:B------:R-:W-:Y:S01]  /*0ee0*/  BSSY B0, `(.L_x_22183) ;  /* 0x0000011000007945 */ /* 0x000fe20003800000 */
[----:B------:R-:W-:Y:S02]  /*0ef0*/  @!P2 IMAD.MOV.U32 R13, RZ, RZ, R7 ;  /* 0x000000ffff0da224 */ /* 0x000fe400078e0007 */
[----:B------:R-:W-:-:S03]  /*0f00*/  @!P2 IMAD R7, R0, 0x200, R3 ;  /* 0x000002000007a824 */ /* 0x000fc600078e0203 */
[----:B------:R-:W-:Y:S01]  /*0f10*/  ISETP.GE.AND P0, PT, R13, R2, PT ;  /* 0x000000020d00720c */ /* 0x000fe20003f06270 */
[----:B0-----:R-:W-:-:S05]  /*0f20*/  @!P2 IMAD.WIDE.U32 R6, R7, 0x2, R10 ;  /* 0x000000020706a825 */ /* 0x001fca00078e000a */
[----:B------:R0:W-:Y:S07]  /*0f30*/  @!P2 STG.E.U16 desc[UR4][R6.64], R5 ;  /* 0x000000050600a986 */ /* 0x0001ee000c101504 */
        /* <DEDUP_REMOVED lines=11> */
.L_x_22184:
[----:B------:R-:W-:Y:S05]  /*0ff0*/  BSYNC B0 ;  /* 0x0000000000007941 */ /* 0x000fea0003800000 */
.L_x_22183:
[----:B------:R-:W-:-:S13]  /*1000*/  ISETP.GE.AND P0, PT, R13, R2, PT ;  /* 0x000000020d00720c */ /* 0x000fda0003f06270 */
[----:B------:R-:W-:Y:S05]  /*1010*/  @P0 EXIT ;  /* 0x000000000000094d */ /* 0x000fea0003800000 */
[----:B------:R-:W2:Y:S01]  /*1020*/  LDC.64 R2, c[0x0][0x218] ;  /* 0x00008600ff027b82 */ /* 0x000ea20000000a00 */
[----:B------:R-:W-:-:S04]  /*1030*/  IMAD R13, R0, 0x200, R13 ;  /* 0x00000200000d7824 */ /* 0x000fc800078e020d */
[----:B--2---:R-:W-:-:S05]  /*1040*/  IMAD.WIDE.U32 R2, R13, 0x2, R2 ;  /* 0x000000020d027825 */ /* 0x004fca00078e0002 */
[----:B------:R-:W-:Y:S01]  /*1050*/  STG.E.U16 desc[UR4][R2.64], R9 ;  /* 0x0000000902007986 */ /* 0x000fe2000c101504 */
[----:B------:R-:W-:Y:S05]  /*1060*/  EXIT ;  /* 0x000000000000794d */ /* 0x000fea0003800000 */
.L_x_22185:
        /* <DEDUP_REMOVED lines=9> */
.L_x_32235:


//--------------------- .text._ZN2at6native29vectorized_elementwise_kernelILi2ENS0_13BUnaryFunctorIN3c104HalfES4_S4_ZZZNS0_21nextafter_kernel_cudaERNS_18TensorIteratorBaseEENKUlvE_clEvENKUlvE2_clEvEUlS4_S4_E_EESt5arrayIPcLm2EEEEviT0_T1_ --------------------------
	.section	.text._ZN2at6native29vectorized_elementwise_kernelILi2ENS0_13BUnaryFunctorIN3c104HalfES4_S4_ZZZNS0_21nextafter_kernel_cudaERNS_18TensorIteratorBaseEENKUlvE_clEvENKUlvE2_clEvEUlS4_S4_E_EESt5arrayIPcLm2EEEEviT0_T1_,"ax",@progbits
	.align	128
        .global         _ZN2at6native29vectorized_elementwise_kernelILi2ENS0_13BUnaryFunctorIN3c104HalfES4_S4_ZZZNS0_21nextafter_kernel_cudaERNS_18TensorIteratorBaseEENKUlvE_clEvENKUlvE2_clEvEUlS4_S4_E_EESt5arrayIPcLm2EEEEviT0_T1_
        .type           _ZN2at6native29vectorized_elementwise_kernelILi2ENS0_13BUnaryFunctorIN3c104HalfES4_S4_ZZZNS0_21nextafter_kernel_cudaERNS_18TensorIteratorBaseEENKUlvE_clEvENKUlvE2_clEvEUlS4_S4_E_EESt5arrayIPcLm2EEEEviT0_T1_,@function
        .size           _ZN2at6native29vectorized_elementwise_kernelILi2ENS0_13BUnaryFunctorIN3c104HalfES4_S4_ZZZNS0_21nextafter_kernel_cudaERNS_18TensorIteratorBaseEENKUlvE_clEvENKUlvE2_clEvEUlS4_S4_E_EESt5arrayIPcLm2EEEEviT0_T1_,(.L_x_32236 - _ZN2at6native29vectorized_elementwise_kernelILi2ENS0_13BUnaryFunctorIN3c104HalfES4_S4_ZZZNS0_21nextafter_kernel_cudaERNS_18TensorIteratorBaseEENKUlvE_clEvENKUlvE2_clEvEUlS4_S4_E_EESt5arrayIPcLm2EEEEviT0_T1_)
        .other          _ZN2at6native29vectorized_elementwise_kernelILi2ENS0_13BUnaryFunctorIN3c104HalfES4_S4_ZZZNS0_21nextafter_kernel_cudaERNS_18TensorIteratorBaseEENKUlvE_clEvENKUlvE2_clEvEUlS4_S4_E_EESt5arrayIPcLm2EEEEviT0_T1_,@"STO_CUDA_ENTRY STV_DEFAULT"
_ZN2at6native29vectorized_elementwise_kernelILi2ENS0_13BUnaryFunctorIN3c104HalfES4_S4_ZZZNS0_21nextafter_kernel_cudaERNS_18TensorIteratorBaseEENKUlvE_clEvENKUlvE2_clEvEUlS4_S4_E_EESt5arrayIPcLm2EEEEviT0_T1_:
.text._ZN2at6native29vectorized_elementwise_kernelILi2ENS0_13BUnaryFunctorIN3c104HalfES4_S4_ZZZNS0_21nextafter_kernel_cudaERNS_18TensorIteratorBaseEENKUlvE_clEvENKUlvE2_clEvEUlS4_S4_E_EESt5arrayIPcLm2EEEEviT0_T1_:
        /* <DEDUP_REMOVED lines=13> */
[----:B------:R-:W2:Y:S04]  /*00d0*/  LDG.E R19, desc[UR4][R20.64] ;  /* 0x0000000414137981 */ /* 0x000ea8000c1e1900 */
[----:B------:R-:W3:Y:S04]  /*00e0*/  LDG.E R13, desc[UR4][R20.64+0x200] ;  /* 0x00020004140d7981 */ /* 0x000ee8000c1e1900 */
[----:B------:R-:W4:Y:S04]  /*00f0*/  LDG.E R5, desc[UR4][R20.64+0x400] ;  /* 0x0004000414057981 */ /* 0x000f28000c1e1900 */
[----:B------:R-:W5:Y:S01]  /*0100*/  LDG.E R7, desc[UR4][R20.64+0x600] ;  /* 0x0006000414077981 */ /* 0x000f62000c1e1900 */
[----:B-1----:R-:W-:Y:S01]  /*0110*/  LOP3.LUT P0, R10, R0, 0x7fff, RZ, 0xc0, !PT ;  /* 0x00007fff000a7812 */ /* 0x002fe2000780c0ff */
[----:B------:R-:W-:Y:S01]  /*0120*/  BSSY B0, `(.L_x_22187) ;  /* 0x000014b000007945 */ /* 0x000fe20003800000 */
[----:B--2---:R-:W-:Y:S01]  /*0130*/  HADD2.F32 R3, -RZ, R19.H0_H0 ;  /* 0x20000013ff037230 */ /* 0x004fe20000004100 */
[----:B------:R-:W-:-:S02]  /*0140*/  PRMT R17, R19, 0x7632, R17 ;  /* 0x0000763213117816 */ /* 0x000fc40000000011 */
[----:B---3--:R-:W-:Y:S02]  /*0150*/  PRMT R15, R13, 0x7632, R15 ;  /* 0x000076320d0f7816 */ /* 0x008fe4000000000f */
[----:B----4-:R-:W-:Y:S02]  /*0160*/  PRMT R11, R5, 0x7632, R11 ;  /* 0x00007632050b7816 */ /* 0x010fe4000000000b */
[----:B-----5:R-:W-:-:S04]  /*0170*/  PRMT R9, R7, 0x7632, R9 ;  /* 0x0000763207097816 */ /* 0x020fc80000000009 */
[----:B------:R-:W-:Y:S05]  /*0180*/  @!P0 BRA `(.L_x_22188) ;  /* 0x0000000800fc8947 */ /* 0x000fea0003800000 */
[----:B------:R-:W-:Y:S01]  /*0190*/  HADD2.F32 R8, -RZ, R0.H0_H0 ;  /* 0x20000000ff087230 */ /* 0x000fe20000004100 */
[----:B------:R-:W-:Y:S01]  /*01a0*/  FSETP.NEU.FTZ.AND P1, PT, R3, R3, PT ;  /* 0x000000030300720b */ /* 0x000fe20003f3d000 */
[----:B------:R-:W-:Y:S01]  /*01b0*/  BSSY B1, `(.L_x_22189) ;  /* 0x0000017000017945 */ /* 0x000fe20003800000 */
[----:B------:R-:W-:Y:S02]  /*01c0*/  LOP3.LUT R6, R0, 0x8000, RZ, 0xc0, !PT ;  /* 0x0000800000067812 */ /* 0x000fe400078ec0ff */
[----:B------:R-:W-:Y:S02]  /*01d0*/  FSETP.NEU.FTZ.AND P0, PT, R8, R8, PT ;  /* 0x000000080800720b */ /* 0x000fe40003f1d000 */
[----:B------:R-:W-:Y:S02]  /*01e0*/  LOP3.LUT R6, R6, 0x1, RZ, 0xfc, !PT ;  /* 0x0000000106067812 */ /* 0x000fe400078efcff */
        /* <DEDUP_REMOVED lines=17> */
.L_x_22190:
[----:B------:R-:W-:-:S05]  /*0300*/  FADD.FTZ R3, R3, R8 ;  /* 0x0000000803037221 */ /* 0x000fca0000010000 */
[----:B------:R-:W-:-:S07]  /*0310*/  F2FP.F16.F32.PACK_AB R3, RZ, R3 ;  /* 0x00000003ff03723e */ /* 0x000fce00000000ff */
.L_x_22191:
[----:B------:R-:W-:Y:S05]  /*0320*/  BSYNC B1 ;  /* 0x0000000000017941 */ /* 0x000fea0003800000 */
.L_x_22189:
[----:B------:R-:W-:Y:S01]  /*0330*/  HADD2.F32 R21, -RZ, R19.H1_H1 ;  /* 0x30000013ff157230 */ /* 0x000fe20000004100 */
[----:B------:R-:W-:Y:S04]  /*0340*/  BSSY B1, `(.L_x_22192) ;  /* 0x0000016000017945 */ /* 0x000fe80003800000 */
        /* <DEDUP_REMOVED lines=18> */
.L_x_22193:
[----:B------:R-:W-:-:S05]  /*0470*/  FADD.FTZ R21, R8, R21 ;  /* 0x0000001508157221 */ /* 0x000fca0000010000 */
[----:B------:R-:W-:-:S04]  /*0480*/  F2FP.F16.F32.PACK_AB R21, RZ, R21 ;  /* 0x00000015ff15723e */ /* 0x000fc800000000ff */
[----:B------:R-:W-:-:S07]  /*0490*/  PRMT R4, R21, 0x7610, R4 ;  /* 0x0000761015047816 */ /* 0x000fce0000000004 */
.L_x_22194:
[----:B------:R-:W-:Y:S05]  /*04a0*/  BSYNC B1 ;  /* 0x0000000000017941 */ /* 0x000fea0003800000 */
.L_x_22192:
[----:B------:R-:W-:Y:S01]  /*04b0*/  HADD2.F32 R17, -RZ, R13.H0_H0 ;  /* 0x2000000dff117230 */ /* 0x000fe20000004100 */
        /* <DEDUP_REMOVED lines=19> */
.L_x_22196:
[----:B------:R-:W-:-:S05]  /*05f0*/  FADD.FTZ R17, R8, R17 ;  /* 0x0000001108117221 */ /* 0x000fca0000010000 */
[----:B------:R-:W-:-:S04]  /*0600*/  F2FP.F16.F32.PACK_AB R17, RZ, R17 ;  /* 0x00000011ff11723e */ /* 0x000fc800000000ff */
[----:B------:R-:W-:-:S07]  /*0610*/  PRMT R12, R17, 0x7610, R12 ;  /* 0x00007610110c7816 */ /* 0x000fce000000000c */
.L_x_22197:
[----:B------:R-:W-:Y:S05]  /*0620*/  BSYNC B1 ;  /* 0x0000000000017941 */ /* 0x000fea0003800000 */
.L_x_22195:
        /* <DEDUP_REMOVED lines=20> */
.L_x_22199:
[----:B------:R-:W-:-:S05]  /*0770*/  FADD.FTZ R17, R8, R17 ;  /* 0x0000001108117221 */ /* 0x000fca0000010000 */
[----:B------:R-:W-:-:S04]  /*0780*/  F2FP.F16.F32.PACK_AB R17, RZ, R17 ;  /* 0x00000011ff11723e */ /* 0x000fc800000000ff */
[----:B------:R-:W-:-:S07]  /*0790*/  PRMT R13, R17, 0x7610, R13 ;  /* 0x00007610110d7816 */ /* 0x000fce000000000d */
.L_x_22200:
[----:B------:R-:W-:Y:S05]  /*07a0*/  BSYNC B1 ;  /* 0x0000000000017941 */ /* 0x000fea0003800000 */
.L_x_22198:
        /* <DEDUP_REMOVED lines=20> */
.L_x_22202:
[----:B------:R-:W-:-:S05]  /*08f0*/  FADD.FTZ R15, R8, R15 ;  /* 0x0000000f080f7221 */ /* 0x000fca0000010000 */
[----:B------:R-:W-:-:S04]  /*0900*/  F2FP.F16.F32.PACK_AB R15, RZ, R15 ;  /* 0x0000000fff0f723e */ /* 0x000fc800000000ff */
[----:B------:R-:W-:-:S07]  /*0910*/  PRMT R14, R15, 0x7610, R14 ;  /* 0x000076100f0e7816 */ /* 0x000fce000000000e */
.L_x_22203:
[----:B------:R-:W-:Y:S05]  /*0920*/  BSYNC B1 ;  /* 0x0000000000017941 */ /* 0x000fea0003800000 */
.L_x_22201:
        /* <DEDUP_REMOVED lines=20> */
.L_x_22205:
[----:B------:R-:W-:-:S05]  /*0a70*/  FADD.FTZ R15, R8, R15 ;  /* 0x0000000f080f7221 */ /* 0x000fca0000010000 */
[----:B------:R-:W-:-:S04]  /*0a80*/  F2FP.F16.F32.PACK_AB R15, RZ, R15 ;  /* 0x0000000fff0f723e */ /* 0x000fc800000000ff */
[----:B------:R-:W-:-:S07]  /*0a90*/  PRMT R5, R15, 0x7610, R5 ;  /* 0x000076100f057816 */ /* 0x000fce0000000005 */
.L_x_22206:
[----:B------:R-:W-:Y:S05]  /*0aa0*/  BSYNC B1 ;  /* 0x0000000000017941 */ /* 0x000fea0003800000 */
.L_x_22204:
        /* <DEDUP_REMOVED lines=20> */
.L_x_22208:
[----:B------:R-:W-:-:S05]  /*0bf0*/  FADD.FTZ R11, R8, R11 ;  /* 0x0000000b080b7221 */ /* 0x000fca0000010000 */
[----:B------:R-:W-:-:S07]  /*0c00*/  F2FP.F16.F32.PACK_AB R11, RZ, R11 ;  /* 0x0000000bff0b723e */ /* 0x000fce00000000ff */
.L_x_22209:
[----:B------:R-:W-:Y:S05]  /*0c10*/  BSYNC B1 ;  /* 0x0000000000017941 */ /* 0x000fea0003800000 */
.L_x_22207:
[----:B------:R-:W-:-:S05]  /*0c20*/  HADD2.F32 R15, -RZ, R7.H1_H1 ;  /* 0x30000007ff0f7230 */ /* 0x000fca0000004100 */
        /* <DEDUP_REMOVED lines=18> */
.L_x_22210:
[----:B------:R-:W-:-:S05]  /*0d50*/  FADD.FTZ R8, R8, R15 ;  /* 0x0000000f08087221 */ /* 0x000fca0000010000 */
[----:B------:R-:W-:Y:S01]  /*0d60*/  F2FP.F16.F32.PACK_AB R8, RZ, R8 ;  /* 0x00000008ff08723e */ /* 0x000fe200000000ff */
[----:B------:R-:W-:Y:S06]  /*0d70*/  BRA `(.L_x_22211) ;  /* 0x0000000800147947 */ /* 0x000fec0003800000 */
.L_x_22188:
[----:B------:R-:W-:Y:S01]  /*0d80*/  HADD2.F32 R6, -RZ, R0.H0_H0 ;  /* 0x20000000ff067230 */ /* 0x000fe20000004100 */
[----:B------:R-:W-:Y:S01]  /*0d90*/  FSETP.NEU.FTZ.AND P1, PT, R3, R3, PT ;  /* 0x000000030300720b */ /* 0x000fe20003f3d000 */
[----:B------:R-:W-:Y:S03]  /*0da0*/  BSSY B1, `(.L_x_22212) ;  /* 0x000000e000017945 */ /* 0x000fe60003800000 */
        /* <DEDUP_REMOVED lines=11> */
.L_x_22213:
[----:B------:R-:W-:-:S05]  /*0e60*/  FADD.FTZ R3, R3, R6 ;  /* 0x0000000603037221 */ /* 0x000fca0000010000 */
[----:B------:R-:W-:-:S07]  /*0e70*/  F2FP.F16.F32.PACK_AB R3, RZ, R3 ;  /* 0x00000003ff03723e */ /* 0x000fce00000000ff */
.L_x_22214:
[----:B------:R-:W-:Y:S05]  /*0e80*/  BSYNC B1 ;  /* 0x0000000000017941 */ /* 0x000fea0003800000 */
.L_x_22212:
[----:B------:R-:W-:Y:S01]  /*0e90*/  HADD2.F32 R21, -RZ, R19.H1_H1 ;  /* 0x30000013ff157230 */ /* 0x000fe20000004100 */
[----:B------:R-:W-:Y:S04]  /*0ea0*/  BSSY B1, `(.L_x_22215) ;  /* 0x000000f000017945 */ /* 0x000fe80003800000 */
[----:B------:R-:W-:-:S04]  /*0eb0*/  FSETP.NEU.FTZ.AND P1, PT, R21, R21, PT ;  /* 0x000000151500720b */ /* 0x000fc80003f3d000 */
[----:B------:R-:W-:-:S13]  /*0ec0*/  PLOP3.LUT P1, PT, P1, P0, PT, 0xa8, 0x0 ;  /* 0x000000000000781c */ /* 0x000fda0000f21570 */
[----:B------:R-:W-:Y:S05]  /*0ed0*/  @P1 BRA `(.L_x_22216) ;  /* 0x0000000000201947 */ /* 0x000fea0003800000 */
[----:B------:R-:W-:Y:S02]  /*0ee0*/  PRMT R19, R19, 0xbb32, RZ ;  /* 0x0000bb3213137816 */ /* 0x000fe400000000ff */
[----:B------:R-:W-:Y:S02]  /*0ef0*/  PRMT R4, R0, 0x9910, RZ ;  /* 0x0000991000047816 */ /* 0x000fe400000000ff */
[----:B------:R-:W-:-:S04]  /*0f00*/  LOP3.LUT P1, RZ, R17, 0x7fff, RZ, 0xc0, !PT ;  /* 0x00007fff11ff7812 */ /* 0x000fc8000782c0ff */
[----:B------:R-:W-:Y:S01]  /*0f10*/  ISETP.EQ.OR P1, PT, R19, R4, !P1 ;  /* 0x000000041300720c */ /* 0x000fe20004f22670 */
[----:B------:R-:W-:-:S12]  /*0f20*/  IMAD.MOV.U32 R4, RZ, RZ, R0 ;  /* 0x000000ffff047224 */ /* 0x000fd800078e0000 */
[----:B------:R-:W-:Y:S05]  /*0f30*/  @P1 BRA `(.L_x_22217) ;  /* 0x0000000000141947 */ /* 0x000fea0003800000 */
[----:B------:R-:W-:Y:S01]  /*0f40*/  VIADD R4, R17, 0xffffffff ;  /* 0xffffffff11047836 */ /* 0x000fe20000000000 */
[----:B------:R-:W-:Y:S06]  /*0f50*/  BRA `(.L_x_22217) ;  /* 0x00000000000c7947 */ /* 0x000fec0003800000 */
.L_x_22216:
[----:B------:R-:W-:-:S05]  /*0f60*/  FADD.FTZ R21, R6, R21 ;  /* 0x0000001506157221 */ /* 0x000fca0000010000 */
[----:B------:R-:W-:-:S04]  /*0f70*/  F2FP.F16.F32.PACK_AB R21, RZ, R21 ;  /* 0x00000015ff15723e */ /* 0x000fc800000000ff */
[----:B------:R-:W-:-:S07]  /*0f80*/  PRMT R4, R21, 0x7610, R4 ;  /* 0x0000761015047816 */ /* 0x000fce0000000004 */
.L_x_22217:
[----:B------:R-:W-:Y:S05]  /*0f90*/  BSYNC B1 ;  /* 0x0000000000017941 */ /* 0x000fea0003800000 */
.L_x_22215:
[----:B------:R-:W-:Y:S01]  /*0fa0*/  HADD2.F32 R17, -RZ, R13.H0_H0 ;  /* 0x2000000dff117230 */ /* 0x000fe20000004100 */
[----:B------:R-:W-:Y:S04]  /*0fb0*/  BSSY B1, `(.L_x_22218) ;  /* 0x000000f000017945 */ /* 0x000fe80003800000 */
        /* <DEDUP_REMOVED lines=9> */
[----:B------:R-:W-:Y:S01]  /*1050*/  VIADD R12, R13, 0xffffffff ;  /* 0xffffffff0d0c7836 */ /* 0x000fe20000000000 */
[----:B------:R-:W-:Y:S06]  /*1060*/  BRA `(.L_x_22220) ;  /* 0x00000000000c7947 */ /* 0x000fec0003800000 */
.L_x_22219:
[----:B------:R-:W-:-:S05]  /*1070*/  FADD.FTZ R17, R6, R17 ;  /* 0x0000001106117221 */ /* 0x000fca0000010000 */
[----:B------:R-:W-:-:S04]  /*1080*/  F2FP.F16.F32.PACK_AB R17, RZ, R17 ;  /* 0x00000011ff11723e */ /* 0x000fc800000000ff */
[----:B------:R-:W-:-:S07]  /*1090*/  PRMT R12, R17, 0x7610, R12 ;  /* 0x00007610110c7816 */ /* 0x000fce000000000c */
.L_x_22220:
[----:B------:R-:W-:Y:S05]  /*10a0*/  BSYNC B1 ;  /* 0x0000000000017941 */ /* 0x000fea0003800000 */
.L_x_22218:
        /* <DEDUP_REMOVED lines=13> */
.L_x_22222:
[----:B------:R-:W-:-:S05]  /*1180*/  FADD.FTZ R17, R6, R17 ;  /* 0x0000001106117221 */ /* 0x000fca0000010000 */
[----:B------:R-:W-:-:S04]  /*1190*/  F2FP.F16.F32.PACK_AB R17, RZ, R17 ;  /* 0x00000011ff11723e */ /* 0x000fc800000000ff */
[----:B------:R-:W-:-:S07]  /*11a0*/  PRMT R13, R17, 0x7610, R13 ;  /* 0x00007610110d7816 */ /* 0x000fce000000000d */
.L_x_22223:
[----:B------:R-:W-:Y:S05]  /*11b0*/  BSYNC B1 ;  /* 0x0000000000017941 */ /* 0x000fea0003800000 */
.L_x_22221:
        /* <DEDUP_REMOVED lines=13> */
.L_x_22225:
[----:B------:R-:W-:-:S05]  /*1290*/  FADD.FTZ R15, R6, R15 ;  /* 0x0000000f060f7221 */ /* 0x000fca0000010000 */
[----:B------:R-:W-:-:S04]  /*12a0*/  F2FP.F16.F32.PACK_AB R15, RZ, R15 ;  /* 0x0000000fff0f723e */ /* 0x000fc800000000ff */
[----:B------:R-:W-:-:S07]  /*12b0*/  PRMT R14, R15, 0x7610, R14 ;  /* 0x000076100f0e7816 */ /* 0x000fce000000000e */
.L_x_22226:
[----:B------:R-:W-:Y:S05]  /*12c0*/  BSYNC B1 ;  /* 0x0000000000017941 */ /* 0x000fea0003800000 */
.L_x_22224:
        /* <DEDUP_REMOVED lines=13> */
.L_x_22228:
[----:B------:R-:W-:-:S05]  /*13a0*/  FADD.FTZ R15, R6, R15 ;  /* 0x0000000f060f7221 */ /* 0x000fca0000010000 */
[----:B------:R-:W-:-:S04]  /*13b0*/  F2FP.F16.F32.PACK_AB R15, RZ, R15 ;  /* 0x0000000fff0f723e */ /* 0x000fc800000000ff */
[----:B------:R-:W-:-:S07]  /*13c0*/  PRMT R5, R15, 0x7610, R5 ;  /* 0x000076100f057816 */ /* 0x000fce0000000005 */
.L_x_22229:
[----:B------:R-:W-:Y:S05]  /*13d0*/  BSYNC B1 ;  /* 0x0000000000017941 */ /* 0x000fea0003800000 */
.L_x_22227:
[----:B------:R-:W-:Y:S01]  /*13e0*/  HADD2.F32 R11, -RZ, R7.H0_H0 ;  /* 0x20000007ff0b7230 */ /* 0x000fe20000004100 */
[----:B------:R-:W-:Y:S04]  /*13f0*/  BSSY B1, `(.L_x_22230) ;  /* 0x000000e000017945 */ /* 0x000fe80003800000 */
        /* <DEDUP_REMOVED lines=11> */
.L_x_22231:
[----:B------:R-:W-:-:S05]  /*14b0*/  FADD.FTZ R11, R6, R11 ;  /* 0x0000000b060b7221 */ /* 0x000fca0000010000 */
[----:B------:R-:W-:-:S07]  /*14c0*/  F2FP.F16.F32.PACK_AB R11, RZ, R11 ;  /* 0x0000000bff0b723e */ /* 0x000fce00000000ff */
.L_x_22232:
[----:B------:R-:W-:Y:S05]  /*14d0*/  BSYNC B1 ;  /* 0x0000000000017941 */ /* 0x000fea0003800000 */
.L_x_22230:
[----:B------:R-:W-:-:S05]  /*14e0*/  HADD2.F32 R15, -RZ, R7.H1_H1 ;  /* 0x30000007ff0f7230 */ /* 0x000fca0000004100 */
[----:B------:R-:W-:-:S04]  /*14f0*/  FSETP.NEU.FTZ.AND P1, PT, R15, R15, PT ;  /* 0x0000000f0f00720b */ /* 0x000fc80003f3d000 */
[----:B------:R-:W-:-:S13]  /*1500*/  PLOP3.LUT P1, PT, P1, P0, PT, 0xa8, 0x0 ;  /* 0x000000000000781c */ /* 0x000fda0000f21570 */
[----:B------:R-:W-:Y:S05]  /*1510*/  @P1 BRA `(.L_x_22233) ;  /* 0x0000000000201947 */ /* 0x000fea0003800000 */
[----:B------:R-:W-:Y:S01]  /*1520*/  PRMT R7, R7, 0xbb32, RZ ;  /* 0x0000bb3207077816 */ /* 0x000fe200000000ff */
[----:B------:R-:W-:Y:S01]  /*1530*/  IMAD.MOV.U32 R8, RZ, RZ, R0 ;  /* 0x000000ffff087224 */ /* 0x000fe200078e0000 */
[----:B------:R-:W-:Y:S02]  /*1540*/  PRMT R6, R0, 0x9910, RZ ;  /* 0x0000991000067816 */ /* 0x000fe400000000ff */
[----:B------:R-:W-:-:S04]  /*1550*/  LOP3.LUT P0, RZ, R9, 0x7fff, RZ, 0xc0, !PT ;  /* 0x00007fff09ff7812 */ /* 0x000fc8000780c0ff */
[----:B------:R-:W-:-:S13]  /*1560*/  ISETP.EQ.OR P0, PT, R7, R6, !P0 ;  /* 0x000000060700720c */ /* 0x000fda0004702670 */
[----:B------:R-:W-:Y:S05]  /*1570*/  @P0 BRA `(.L_x_22211) ;  /* 0x0000000000140947 */ /* 0x000fea0003800000 */
[----:B------:R-:W-:Y:S01]  /*1580*/  VIADD R8, R9, 0xffffffff ;  /* 0xffffffff09087836 */ /* 0x000fe20000000000 */
[----:B------:R-:W-:Y:S06]  /*1590*/  BRA `(.L_x_22211) ;  /* 0x00000000000c7947 */ /* 0x000fec0003800000 */
.L_x_22233:
[----:B------:R-:W-:-:S05]  /*15a0*/  FADD.FTZ R6, R6, R15 ;  /* 0x0000000f06067221 */ /* 0x000fca0000010000 */
[----:B------:R-:W-:-:S04]  /*15b0*/  F2FP.F16.F32.PACK_AB R6, RZ, R6 ;  /* 0x00000006ff06723e */ /* 0x000fc800000000ff */
[----:B------:R-:W-:-:S07]  /*15c0*/  PRMT R8, R6, 0x7610, R8 ;  /* 0x0000761006087816 */ /* 0x000fce0000000008 */
.L_x_22211:
[----:B------:R-:W-:Y:S05]  /*15d0*/  BSYNC B0 ;  /* 0x0000000000007941 */ /* 0x000fea0003800000 */
.L_x_22187:
        /* <DEDUP_REMOVED lines=12> */
.L_x_22186:
        /* <DEDUP_REMOVED lines=14> */
[----:B--2---:R-:W-:-:S03]  /*1780*/  @!P6 IMAD.WIDE.U32 R2, R5, 0x2, R2 ;  /* 0x000000020502e825 */ /* 0x004fc600078e0002 */
[----:B------:R-:W-:Y:S02]  /*1790*/  ISETP.GE.AND P4, PT, R18, R17, PT ;  /* 0x000000111200720c */ /* 0x000fe40003f86270 */
[----:B------:R2:W5:Y:S11]  /*17a0*/  @!P6 LDG.E.U16 R21, desc[UR4][R2.64] ;  /* 0x000000040215e981 */ /* 0x000576000c1e1500 */
[----:B------:R-:W-:Y:S01]  /*17b0*/  @!P4 IMAD.IADD R25, R16, 0x1, R18 ;  /* 0x000000011019c824 */ /* 0x000fe200078e0212 */
[----:B------:R-:W4:Y:S01]  /*17c0*/  @!P4 LDC.64 R14, c[0x0][0x220] ;  /* 0x00008800ff0ecb82 */ /* 0x000f220000000a00 */
[----:B------:R-:W-:-:S05]  /*17d0*/  @!P4 VIADD R18, R18, 0x80 ;  /* 0x000000801212c836 */ /* 0x000fca0000000000 */
[----:B------:R-:W-:-:S13]  /*17e0*/  ISETP.GE.AND P3, PT, R18, R17, PT ;  /* 0x000000111200720c */ /* 0x000fda0003f66270 */
[----:B------:R-:W-:Y:S01]  /*17f0*/  @!P3 IMAD.IADD R20, R16, 0x1, R18 ;  /* 0x000000011014b824 */ /* 0x000fe200078e0212 */
[----:B------:R-:W1:Y:S01]  /*1800*/  @!P3 LDC.64 R10, c[0x0][0x220] ;  /* 0x00008800ff0abb82 */ /* 0x000e620000000a00 */
[----:B------:R-:W-:-:S05]  /*1810*/  @!P3 VIADD R18, R18, 0x80 ;  /* 0x000000801212b836 */ /* 0x000fca0000000000 */
[----:B------:R-:W-:-:S13]  /*1820*/  ISETP.GE.AND P2, PT, R18, R17, PT ;  /* 0x000000111200720c */ /* 0x000fda0003f46270 */
[----:B------:R-:W-:Y:S01]  /*1830*/  @!P2 IMAD.IADD R29, R16, 0x1, R18 ;  /* 0x00000001101da824 */ /* 0x000fe200078e0212 */
[----:B--2---:R-:W2:Y:S01]  /*1840*/  @!P2 LDC.64 R2, c[0x0][0x220] ;  /* 0x00008800ff02ab82 */ /* 0x004ea20000000a00 */
[----:B------:R-:W-:-:S05]  /*1850*/  @!P2 VIADD R18, R18, 0x80 ;  /* 0x000000801212a836 */ /* 0x000fca0000000000 */
[----:B------:R-:W-:-:S13]  /*1860*/  ISETP.GE.AND P0, PT, R18, R17, PT ;  /* 0x000000111200720c */ /* 0x000fda0003f06270 */
[----:B------:R-:W-:Y:S01]  /*1870*/  @!P0 IMAD.IADD R23, R16, 0x1, R18 ;  /* 0x0000000110178824 */ /* 0x000fe200078e0212 */
[----:B------:R-:W1:Y:S01]  /*1880*/  @!P0 LDC.64 R4, c[0x0][0x220] ;  /* 0x00008800ff048b82 */ /* 0x000e620000000a00 */
[----:B------:R-:W-:-:S05]  /*1890*/  @!P0 VIADD R18, R18, 0x80 ;  /* 0x0000008012128836 */ /* 0x000fca0000000000 */
[----:B------:R-:W-:-:S13]  /*18a0*/  ISETP.GE.AND P6, PT, R18, R17, PT ;  /* 0x000000111200720c */ /* 0x000fda0003fc6270 */
[----:B------:R-:W1:Y:S01]  /*18b0*/  @!P6 LDC.64 R6, c[0x0][0x220] ;  /* 0x00008800ff06eb82 */ /* 0x000e620000000a00 */
[----:B---3--:R-:W-:Y:S01]  /*18c0*/  @!P5 IMAD.WIDE.U32 R12, R27, 0x2, R12 ;  /* 0x000000021b0cd825 */ /* 0x008fe200078e000c */
[----:B------:R-:W-:-:S03]  /*18d0*/  PRMT R27, RZ, 0x7610, R27 ;  /* 0x00007610ff1b7816 */ /* 0x000fc6000000001b */
[----:B----4-:R-:W-:Y:S01]  /*18e0*/  @!P4 IMAD.WIDE.U32 R14, R25, 0x2, R14 ;  /* 0x00000002190ec825 */ /* 0x010fe200078e000e */
[----:B------:R-:W-:-:S03]  /*18f0*/  PRMT R25, RZ, 0x7610, R25 ;  /* 0x00007610ff197816 */ /* 0x000fc60000000019 */
[C---:B------:R-:W-:Y:S01]  /*1900*/  @!P6 IMAD.IADD R22, R16.reuse, 0x1, R18 ;  /* 0x000000011016e824 */ /* 0x040fe200078e0212 */
[----:B------:R3:W5:Y:S01]  /*1910*/  @!P4 LDG.E.U16 R27, desc[UR4][R14.64] ;  /* 0x000000040e1bc981 */ /* 0x000762000c1e1500 */
[----:B------:R-:W-:Y:S02]  /*1920*/  @!P1 IMAD.IADD R18, R16, 0x1, R19 ;  /* 0x0000000110129824 */ /* 0x000fe400078e0213 */
[----:B--2---:R-:W-:Y:S01]  /*1930*/  @!P2 IMAD.WIDE.U32 R2, R29, 0x2, R2 ;  /* 0x000000021d02a825 */ /* 0x004fe200078e0002 */
[----:B------:R2:W5:Y:S01]  /*1940*/  @!P5 LDG.E.U16 R25, desc[UR4][R12.64] ;  /* 0x000000040c19d981 */ /* 0x000562000c1e1500 */
[----:B------:R-:W-:Y:S02]  /*1950*/  PRMT R29, RZ, 0x7610, R29 ;  /* 0x00007610ff1d7816 */ /* 0x000fe4000000001d */
[----:B0-----:R-:W-:Y:S01]  /*1960*/  @!P1 IMAD.WIDE.U32 R8, R18, 0x2, R8 ;  /* 0x0000000212089825 */ /* 0x001fe200078e0008 */
[----:B------:R-:W-:Y:S02]  /*1970*/  PRMT R18, RZ, 0x7610, R18 ;  /* 0x00007610ff127816 */ /* 0x000fe40000000012 */
[----:B---3--:R-:W-:Y:S01]  /*1980*/  PRMT R15, RZ, 0x7610, R15 ;  /* 0x00007610ff0f7816 */ /* 0x008fe2000000000f */
[----:B-1----:R-:W-:Y:S01]  /*1990*/  @!P3 IMAD.WIDE.U32 R10, R20, 0x2, R10 ;  /* 0x00000002140ab825 */ /* 0x002fe200078e000a */
[----:B------:R0:W5:Y:S01]  /*19a0*/  @!P2 LDG.E.U16 R29, desc[UR4][R2.64] ;  /* 0x00000004021da981 */ /* 0x000162000c1e1500 */
[----:B--2---:R-:W-:-:S02]  /*19b0*/  PRMT R13, RZ, 0x7610, R13 ;  /* 0x00007610ff0d7816 */ /* 0x004fc4000000000d */
[----:B------:R-:W-:Y:S01]  /*19c0*/  @!P6 IMAD.WIDE.U32 R6, R22, 0x2, R6 ;  /* 0x000000021606e825 */ /* 0x000fe200078e0006 */
[----:B------:R0:W5:Y:S04]  /*19d0*/  @!P3 LDG.E.U16 R18, desc[UR4][R10.64] ;  /* 0x000000040a12b981 */ /* 0x000168000c1e1500 */
[----:B------:R0:W5:Y:S04]  /*19e0*/  @!P6 LDG.E.U16 R13, desc[UR4][R6.64] ;  /* 0x00000004060de981 */ /* 0x000168000c1e1500 */
[----:B------:R0:W5:Y:S01]  /*19f0*/  @!P1 LDG.E.U16 R15, desc[UR4][R8.64] ;  /* 0x00000004080f9981 */ /* 0x000162000c1e1500 */
[----:B------:R-:W-:Y:S01]  /*1a00*/  @!P0 IMAD.WIDE.U32 R4, R23, 0x2, R4 ;  /* 0x0000000217048825 */ /* 0x000fe200078e0004 */
[----:B------:R-:W-:-:S06]  /*1a10*/  PRMT R23, RZ, 0x7610, R23 ;  /* 0x00007610ff177816 */ /* 0x000fcc0000000017 */
[----:B------:R0:W5:Y:S01]  /*1a20*/  @!P0 LDG.E.U16 R23, desc[UR4][R4.64] ;  /* 0x0000000404178981 */ /* 0x000162000c1e1500 */
[----:B------:R-:W-:Y:S01]  /*1a30*/  LOP3.LUT P0, R12, R0, 0x7fff, RZ, 0xc0, !PT ;  /* 0x00007fff000c7812 */ /* 0x000fe2000780c0ff */
[----:B------:R-:W-:-:S12]  /*1a40*/  BSSY B0, `(.L_x_22234) ;  /* 0x0000189000007945 */ /* 0x000fd80003800000 */
[----:B0-----:R-:W-:Y:S05]  /*1a50*/  @!P0 BRA `(.L_x_22235) ;  /* 0x0000000c00848947 */ /* 0x001fea0003800000 */
        /* <DEDUP_REMOVED lines=25> */
.L_x_22238:
[----:B------:R-:W-:-:S05]  /*1bf0*/  FADD.FTZ R2, R2, R3 ;  /* 0x0000000302027221 */ /* 0x000fca0000010000 */
[----:B------:R-:W-:-:S04]  /*1c00*/  F2FP.F16.F32.PACK_AB R2, RZ, R2 ;  /* 0x00000002ff02723e */ /* 0x000fc800000000ff */
[----:B------:R-:W-:-:S07]  /*1c10*/  PRMT R9, R2, 0x7610, R9 ;  /* 0x0000761002097816 */ /* 0x000fce0000000009 */
.L_x_22237:
[----:B------:R-:W-:Y:S05]  /*1c20*/  BSYNC B1 ;  /* 0x0000000000017941 */ /* 0x000fea0003800000 */
.L_x_22236:
        /* <DEDUP_REMOVED lines=25> */
.L_x_22241:
[----:B------:R-:W-:-:S05]  /*1dc0*/  FADD.FTZ R2, R2, R3 ;  /* 0x0000000302027221 */ /* 0x000fca0000010000 */
[----:B------:R-:W-:-:S04]  /*1dd0*/  F2FP.F16.F32.PACK_AB R2, RZ, R2 ;  /* 0x00000002ff02723e */ /* 0x000fc800000000ff */
[----:B------:R-:W-:-:S07]  /*1de0*/  PRMT R3, R2, 0x7610, R3 ;  /* 0x0000761002037816 */ /* 0x000fce0000000003 */
.L_x_22240:
[----:B------:R-:W-:Y:S05]  /*1df0*/  BSYNC B1 ;  /* 0x0000000000017941 */ /* 0x000fea0003800000 */
.L_x_22239:
        /* <DEDUP_REMOVED lines=25> */
.L_x_22244:
[----:B------:R-:W-:-:S05]  /*1f90*/  FADD.FTZ R2, R2, R5 ;  /* 0x0000000502027221 */ /* 0x000fca0000010000 */
[----:B------:R-:W-:-:S07]  /*1fa0*/  F2FP.F16.F32.PACK_AB R2, RZ, R2 ;  /* 0x00000002ff02723e */ /* 0x000fce00000000ff */
.L_x_22243:
[----:B------:R-:W-:Y:S05]  /*1fb0*/  BSYNC B1 ;  /* 0x0000000000017941 */ /* 0x000fea0003800000 */
.L_x_22242:
        /* <DEDUP_REMOVED lines=25> */
.L_x_22247:
[----:B------:R-:W-:-:S05]  /*2150*/  FADD.FTZ R4, R4, R5 ;  /* 0x0000000504047221 */ /* 0x000fca0000010000 */
[----:B------:R-:W-:-:S07]  /*2160*/  F2FP.F16.F32.PACK_AB R4, RZ, R4 ;  /* 0x00000004ff04723e */ /* 0x000fce00000000ff */
.L_x_22246:
[----:B------:R-:W-:Y:S05]  /*2170*/  BSYNC B1 ;  /* 0x0000000000017941 */ /* 0x000fea0003800000 */
.L_x_22245:
        /* <DEDUP_REMOVED lines=25> */
.L_x_22250:
[----:B------:R-:W-:-:S05]  /*2310*/  FADD.FTZ R5, R5, R6 ;  /* 0x0000000605057221 */ /* 0x000fca0000010000 */
[----:B------:R-:W-:-:S07]  /*2320*/  F2FP.F16.F32.PACK_AB R5, RZ, R5 ;  /* 0x00000005ff05723e */ /* 0x000fce00000000ff */
.L_x_22249:
[----:B------:R-:W-:Y:S05]  /*2330*/  BSYNC B1 ;  /* 0x0000000000017941 */ /* 0x000fea0003800000 */
.L_x_22248:
        /* <DEDUP_REMOVED lines=25> */
.L_x_22253:
[----:B------:R-:W-:-:S05]  /*24d0*/  FADD.FTZ R6, R6, R7 ;  /* 0x0000000706067221 */ /* 0x000fca0000010000 */
[----:B------:R-:W-:-:S07]  /*24e0*/  F2FP.F16.F32.PACK_AB R6, RZ, R6 ;  /* 0x00000006ff06723e */ /* 0x000fce00000000ff */
.L_x_22252:
[----:B------:R-:W-:Y:S05]  /*24f0*/  BSYNC B1 ;  /* 0x0000000000017941 */ /* 0x000fea0003800000 */
.L_x_22251:
        /* <DEDUP_REMOVED lines=25> */
.L_x_22256:
[----:B------:R-:W-:-:S05]  /*2690*/  FADD.FTZ R7, R7, R8 ;  /* 0x0000000807077221 */ /* 0x000fca0000010000 */
[----:B------:R-:W-:-:S07]  /*26a0*/  F2FP.F16.F32.PACK_AB R7, RZ, R7 ;  /* 0x00000007ff07723e */ /* 0x000fce00000000ff */
.L_x_22255:
[----:B------:R-:W-:Y:S05]  /*26b0*/  BSYNC B1 ;  /* 0x0000000000017941 */ /* 0x000fea0003800000 */
.L_x_22254:
        /* <DEDUP_REMOVED lines=24> */
.L_x_22258:
[----:B------:R-:W-:-:S05]  /*2840*/  FADD.FTZ R8, R8, R15 ;  /* 0x0000000f08087221 */ /* 0x000fca0000010000 */
[----:B------:R-:W-:Y:S01]  /*2850*/  F2FP.F16.F32.PACK_AB R8, RZ, R8 ;  /* 0x00000008ff08723e */ /* 0x000fe200000000ff */
[----:B------:R-:W-:Y:S06]  /*2860*/  BRA `(.L_x_22257) ;  /* 0x0000000800987947 */ /* 0x000fec0003800000 */
.L_x_22235:
        /* <DEDUP_REMOVED lines=16> */
.L_x_22261:
[----:B------:R-:W-:-:S05]  /*2970*/  FADD.FTZ R2, R2, R3 ;  /* 0x0000000302027221 */ /* 0x000fca0000010000 */
[----:B------:R-:W-:-:S04]  /*2980*/  F2FP.F16.F32.PACK_AB R2, RZ, R2 ;  /* 0x00000002ff02723e */ /* 0x000fc800000000ff */
[----:B------:R-:W-:-:S07]  /*2990*/  PRMT R9, R2, 0x7610, R9 ;  /* 0x0000761002097816 */ /* 0x000fce0000000009 */
.L_x_22260:
[----:B------:R-:W-:Y:S05]  /*29a0*/  BSYNC B1 ;  /* 0x0000000000017941 */ /* 0x000fea0003800000 */
.L_x_22259:
        /* <DEDUP_REMOVED lines=18> */
.L_x_22264:
[----:B------:R-:W-:-:S05]  /*2ad0*/  FADD.FTZ R2, R2, R3 ;  /* 0x0000000302027221 */ /* 0x000fca0000010000 */
[----:B------:R-:W-:-:S04]  /*2ae0*/  F2FP.F16.F32.PACK_AB R2, RZ, R2 ;  /* 0x00000002ff02723e */ /* 0x000fc800000000ff */
[----:B------:R-:W-:-:S07]  /*2af0*/  PRMT R3, R2, 0x7610, R3 ;  /* 0x0000761002037816 */ /* 0x000fce0000000003 */
.L_x_22263:
[----:B------:R-:W-:Y:S05]  /*2b00*/  BSYNC B1 ;  /* 0x0000000000017941 */ /* 0x000fea0003800000 */
.L_x_22262:
        /* <DEDUP_REMOVED lines=18> */
.L_x_22267:
[----:B------:R-:W-:-:S05]  /*2c30*/  FADD.FTZ R2, R2, R5 ;  /* 0x0000000502027221 */ /* 0x000fca0000010000 */
[----:B------:R-:W-:-:S07]  /*2c40*/  F2FP.F16.F32.PACK_AB R2, RZ, R2 ;  /* 0x00000002ff02723e */ /* 0x000fce00000000ff */
.L_x_22266:
[----:B------:R-:W-:Y:S05]  /*2c50*/  BSYNC B1 ;  /* 0x0000000000017941 */ /* 0x000fea0003800000 */
.L_x_22265:
        /* <DEDUP_REMOVED lines=18> */
.L_x_22270:
[----:B------:R-:W-:-:S05]  /*2d80*/  FADD.FTZ R4, R4, R5 ;  /* 0x0000000504047221 */ /* 0x000fca0000010000 */
[----:B------:R-:W-:-:S07]  /*2d90*/  F2FP.F16.F32.PACK_AB R4, RZ, R4 ;  /* 0x00000004ff04723e */ /* 0x000fce00000000ff */
.L_x_22269:
[----:B------:R-:W-:Y:S05]  /*2da0*/  BSYNC B1 ;  /* 0x0000000000017941 */ /* 0x000fea0003800000 */
.L_x_22268:
        /* <DEDUP_REMOVED lines=18> */
.L_x_22273:
[----:B------:R-:W-:-:S05]  /*2ed0*/  FADD.FTZ R5, R5, R6 ;  /* 0x0000000605057221 */ /* 0x000fca0000010000 */
[----:B------:R-:W-:-:S07]  /*2ee0*/  F2FP.F16.F32.PACK_AB R5, RZ, R5 ;  /* 0x00000005ff05723e */ /* 0x000fce00000000ff */
.L_x_22272:
[----:B------:R-:W-:Y:S05]  /*2ef0*/  BSYNC B1 ;  /* 0x0000000000017941 */ /* 0x000fea0003800000 */
.L_x_22271:
        /* <DEDUP_REMOVED lines=18> */
.L_x_22276:
[----:B------:R-:W-:-:S05]  /*3020*/  FADD.FTZ R6, R6, R7 ;  /* 0x0000000706067221 */ /* 0x000fca0000010000 */
[----:B------:R-:W-:-:S07]  /*3030*/  F2FP.F16.F32.PACK_AB R6, RZ, R6 ;  /* 0x00000006ff06723e */ /* 0x000fce00000000ff */
.L_x_22275:
[----:B------:R-:W-:Y:S05]  /*3040*/  BSYNC B1 ;  /* 0x0000000000017941 */ /* 0x000fea0003800000 */
.L_x_22274:
        /* <DEDUP_REMOVED lines=18> */
.L_x_22279:
[----:B------:R-:W-:-:S05]  /*3170*/  FADD.FTZ R7, R7, R8 ;  /* 0x0000000807077221 */ /* 0x000fca0000010000 */
[----:B------:R-:W-:-:S07]  /*3180*/  F2FP.F16.F32.PACK_AB R7, RZ, R7 ;  /* 0x00000007ff07723e */ /* 0x000fce00000000ff */
.L_x_22278:
[----:B------:R-:W-:Y:S05]  /*3190*/  BSYNC B1 ;  /* 0x0000000000017941 */ /* 0x000fea0003800000 */
.L_x_22277:
        /* <DEDUP_REMOVED lines=17> */
.L_x_22280:
[----:B------:R-:W-:-:S05]  /*32b0*/  FADD.FTZ R8, R8, R11 ;  /* 0x0000000b08087221 */ /* 0x000fca0000010000 */
[----:B------:R-:W-:-:S07]  /*32c0*/  F2FP.F16.F32.PACK_AB R8, RZ, R8 ;  /* 0x00000008ff08723e */ /* 0x000fce00000000ff */
.L_x_22257:
[----:B------:R-:W-:Y:S05]  /*32d0*/  BSYNC B0 ;  /* 0x0000000000007941 */ /* 0x000fea0003800000 */
.L_x_22234:
[----:B-----5:R-:W0:Y:S01]  /*32e0*/  @!P1 LDC.64 R12, c[0x0][0x218] ;  /* 0x00008600ff0c9b82 */ /* 0x020e220000000a00 */
        /* <DEDUP_REMOVED lines=8> */
[----:B------:R-:W1:Y:S01]  /*3370*/  LDC.64 R10, c[0x0][0x218] ;  /* 0x00008600ff0a7b82 */ /* 0x000e620000000a00 */
[----:B0-----:R-:W-:Y:S02]  /*3380*/  IMAD.IADD R9, R16, 0x1, R19 ;  /* 0x0000000110097824 */ /* 0x001fe400078e0213 */
[----:B------:R-:W-:-:S05]  /*3390*/  VIADD R19, R19, 0x80 ;  /* 0x0000008013137836 */ /* 0x000fca0000000000 */
[----:B------:R-:W-:Y:S01]  /*33a0*/  ISETP.GE.AND P0, PT, R19, R17, PT ;  /* 0x000000111300720c */ /* 0x000fe20003f06270 */
[----:B-1----:R-:W-:-:S05]  /*33b0*/  IMAD.WIDE.U32 R10, R9, 0x2, R10 ;  /* 0x00000002090a7825 */ /* 0x002fca00078e000a */
[----:B------:R0:W-:Y:S07]  /*33c0*/  STG.E.U16 desc[UR4][R10.64], R3 ;  /* 0x000000030a007986 */ /* 0x0001ee000c101504 */
[----:B------:R-:W-:Y:S05]  /*33d0*/  @P0 BRA `(.L_x_22284) ;  /* 0x0000000000300947 */ /* 0x000fea0003800000 */
[----:B0-----:R-:W0:Y:S01]  /*33e0*/  LDC.64 R10, c[0x0][0x218] ;  /* 0x00008600ff0a7b82 */ /* 0x001e220000000a00 */
[----:B------:R-:W-:Y:S02]  /*33f0*/  IMAD.IADD R3, R16, 0x1, R19 ;  /* 0x0000000110037824 */ /* 0x000fe400078e0213 */
[----:B------:R-:W-:Y:S02]  /*3400*/  VIADD R19, R19, 0x80 ;  /* 0x0000008013137836 */ /* 0x000fe40000000000 */
[----:B0-----:R-:W-:-:S05]  /*3410*/  IMAD.WIDE.U32 R10, R3, 0x2, R10 ;  /* 0x00000002030a7825 */ /* 0x001fca00078e000a */
[----:B------:R1:W-:Y:S02]  /*3420*/  STG.E.U16 desc[UR4][R10.64], R2 ;  /* 0x000000020a007986 */ /* 0x0003e4000c101504 */
.L_x_22283:
[----:B------:R-:W-:-:S13]  /*3430*/  ISETP.GE.AND P0, PT, R19, R17, PT ;  /* 0x000000111300720c */ /* 0x000fda0003f06270 */
[----:B------:R-:W-:Y:S05]  /*3440*/  @P0 BRA `(.L_x_22285) ;  /* 0x0000000000300947 */ /* 0x000fea0003800000 */
[----:B-1----:R-:W1:Y:S01]  /*3450*/  LDC.64 R2, c[0x0][0x218] ;  /* 0x00008600ff027b82 */ /* 0x002e620000000a00 */
[----:B0-----:R-:W-:Y:S02]  /*3460*/  IMAD.IADD R9, R16, 0x1, R19 ;  /* 0x0000000110097824 */ /* 0x001fe400078e0213 */
[----:B------:R-:W-:Y:S02]  /*3470*/  VIADD R19, R19, 0x80 ;  /* 0x0000008013137836 */ /* 0x000fe40000000000 */
[----:B-1----:R-:W-:-:S05]  /*3480*/  IMAD.WIDE.U32 R2, R9, 0x2, R2 ;  /* 0x0000000209027825 */ /* 0x002fca00078e0002 */
[----:B------:R1:W-:Y:S02]  /*3490*/  STG.E.U16 desc[UR4][R2.64], R4 ;  /* 0x0000000402007986 */ /* 0x0003e4000c101504 */
.L_x_22284:
[----:B------:R-:W-:-:S13]  /*34a0*/  ISETP.GE.AND P0, PT, R19, R17, PT ;  /* 0x000000111300720c */ /* 0x000fda0003f06270 */
[----:B------:R-:W-:Y:S05]  /*34b0*/  @P0 BRA `(.L_x_22286) ;  /* 0x0000000000340947 */ /* 0x000fea0003800000 */
[----:B01----:R-:W0:Y:S01]  /*34c0*/  LDC.64 R2, c[0x0][0x218] ;  /* 0x00008600ff027b82 */ /* 0x003e220000000a00 */
[----:B------:R-:W-:Y:S02]  /*34d0*/  IMAD.IADD R9, R16, 0x1, R19 ;  /* 0x0000000110097824 */ /* 0x000fe400078e0213 */
[----:B------:R-:W-:Y:S02]  /*34e0*/  VIADD R19, R19, 0x80 ;  /* 0x0000008013137836 */ /* 0x000fe40000000000 */
[----:B0-----:R-:W-:-:S05]  /*34f0*/  IMAD.WIDE.U32 R2, R9, 0x2, R2 ;  /* 0x0000000209027825 */ /* 0x001fca00078e0002 */
[----:B------:R2:W-:Y:S02]  /*3500*/  STG.E.U16 desc[UR4][R2.64], R5 ;  /* 0x0000000502007986 */ /* 0x0005e4000c101504 */
.L_x_22285:
[----:B------:R-:W-:-:S13]  /*3510*/  ISETP.GE.AND P0, PT, R19, R17, PT ;  /* 0x000000111300720c */ /* 0x000fda0003f06270 */
[----:B------:R-:W-:Y:S05]  /*3520*/  @P0 BREAK B1 ;  /* 0x0000000000010942 */ /* 0x000fea0003800000 */
[----:B------:R-:W-:Y:S05]  /*3530*/  @P0 BRA `(.L_x_22287) ;  /* 0x0000000000300947 */ /* 0x000fea0003800000 */
[----:B-12---:R-:W1:Y:S01]  /*3540*/  LDC.64 R2, c[0x0][0x218] ;  /* 0x00008600ff027b82 */ /* 0x006e620000000a00 */
[----:B------:R-:W-:Y:S02]  /*3550*/  IMAD.IADD R5, R16, 0x1, R19 ;  /* 0x0000000110057824 */ /* 0x000fe400078e0213 */
[----:B------:R-:W-:Y:S02]  /*3560*/  VIADD R19, R19, 0x80 ;  /* 0x0000008013137836 */ /* 0x000fe40000000000 */
[----:B-1----:R-:W-:-:S05]  /*3570*/  IMAD.WIDE.U32 R2, R5, 0x2, R2 ;  /* 0x0000000205027825 */ /* 0x002fca00078e0002 */
[----:B------:R2:W-:Y:S02]  /*3580*/  STG.E.U16 desc[UR4][R2.64], R6 ;  /* 0x0000000602007986 */ /* 0x0005e4000c101504 */
.L_x_22286:
[----:B------:R-:W-:Y:S05]  /*3590*/  BSYNC B1 ;  /* 0x0000000000017941 */ /* 0x000fea0003800000 */
.L_x_22282:
[----:B------:R-:W-:-:S13]  /*35a0*/  ISETP.GE.AND P0, PT, R19, R17, PT ;  /* 0x000000111300720c */ /* 0x000fda0003f06270 */
[----:B012---:R-:W0:Y:S01]  /*35b0*/  @!P0 LDC.64 R2, c[0x0][0x218] ;  /* 0x00008600ff028b82 */ /* 0x007e220000000a00 */
[----:B------:R-:W-:Y:S02]  /*35c0*/  @!P0 IMAD.IADD R5, R16, 0x1, R19 ;  /* 0x0000000110058824 */ /* 0x000fe400078e0213 */
[----:B------:R-:W-:Y:S02]  /*35d0*/  @!P0 VIADD R19, R19, 0x80 ;  /* 0x0000008013138836 */ /* 0x000fe40000000000 */
[----:B0-----:R-:W-:-:S05]  /*35e0*/  @!P0 IMAD.WIDE.U32 R2, R5, 0x2, R2 ;  /* 0x0000000205028825 */ /* 0x001fca00078e0002 */
[----:B------:R3:W-:Y:S02]  /*35f0*/  @!P0 STG.E.U16 desc[UR4][R2.64], R7 ;  /* 0x0000000702008986 */ /* 0x0007e4000c101504 */
.L_x_22287:
[----:B------:R-:W-:Y:S05]  /*3600*/  BSYNC B0 ;  /* 0x0000000000007941 */ /* 0x000fea0003800000 */
.L_x_22281:
[----:B------:R-:W-:Y:S05]  /*3610*/  WARPSYNC.ALL ;  /* 0x0000000000007948 */ /* 0x000fea0003800000 */
[----:B------:R-:W-:-:S13]  /*3620*/  ISETP.GE.AND P0, PT, R19, R17, PT ;  /* 0x000000111300720c */ /* 0x000fda0003f06270 */
[----:B------:R-:W-:Y:S05]  /*3630*/  @P0 EXIT ;  /* 0x000000000000094d */ /* 0x000fea0003800000 */
[----:B-123--:R-:W1:Y:S01]  /*3640*/  LDC.64 R2, c[0x0][0x218] ;  /* 0x00008600ff027b82 */ /* 0x00ee620000000a00 */
[----:B------:R-:W-:-:S04]  /*3650*/  IMAD.IADD R19, R16, 0x1, R19 ;  /* 0x0000000110137824 */ /* 0x000fc800078e0213 */
[----:B-1----:R-:W-:-:S05]  /*3660*/  IMAD.WIDE.U32 R2, R19, 0x2, R2 ;  /* 0x0000000213027825 */ /* 0x002fca00078e0002 */
[----:B------:R-:W-:Y:S01]  /*3670*/  STG.E.U16 desc[UR4][R2.64], R8 ;  /* 0x0000000802007986 */ /* 0x000fe2000c101504 */
[----:B------:R-:W-:Y:S05]  /*3680*/  EXIT ;  /* 0x000000000000794d */ /* 0x000fea0003800000 */
.L_x_22288:
        /* <DEDUP_REMOVED lines=15> */
.L_x_32236:


//--------------------- .text._ZN2at6native29vectorized_elementwise_kernelILi4ENS0_13BUnaryFunctorIN3c104HalfES4_S4_ZZZNS0_21nextafter_kernel_cudaERNS_18TensorIteratorBaseEENKUlvE_clEvENKUlvE2_clEvEUlS4_S4_E_EESt5arrayIPcLm2EEEEviT0_T1_ --------------------------
	.section	.text._ZN2at6native29vectorized_elementwise_kernelILi4ENS0_13BUnaryFunctorIN3c104HalfES4_S4_ZZZNS0_21nextafter_kernel_cudaERNS_18TensorIteratorBaseEENKUlvE_clEvENKUlvE2_clEvEUlS4_S4_E_EESt5arrayIPcLm2EEEEviT0_T1_,"ax",@progbits
	.align	128
        .global         _ZN2at6native29vectorized_elementwise_kernelILi4ENS0_13BUnaryFunctorIN3c104HalfES4_S4_ZZZNS0_21nextafter_kernel_cudaERNS_18TensorIteratorBaseEENKUlvE_clEvENKUlvE2_clEvEUlS4_S4_E_EESt5arrayIPcLm2EEEEviT0_T1_
        .type           _ZN2at6native29vectorized_elementwise_kernelILi4ENS0_13BUnaryFunctorIN3c104HalfES4_S4_ZZZNS0_21nextafter_kernel_cudaERNS_18TensorIteratorBaseEENKUlvE_clEvENKUlvE2_clEvEUlS4_S4_E_EESt5arrayIPcLm2EEEEviT0_T1_,@function
        .size           _ZN2at6native29vectorized_elementwise_kernelILi4ENS0_13BUnaryFunctorIN3c104HalfES4_S4_ZZZNS0_21nextafter_kernel_cudaERNS_18TensorIteratorBaseEENKUlvE_clEvENKUlvE2_clEvEUlS4_S4_E_EESt5arrayIPcLm2EEEEviT0_T1_,(.L_x_32237 - _ZN2at6native29vectorized_elementwise_kernelILi4ENS0_13BUnaryFunctorIN3c104HalfES4_S4_ZZZNS0_21nextafter_kernel_cudaERNS_18TensorIteratorBaseEENKUlvE_clEvENKUlvE2_clEvEUlS4_S4_E_EESt5arrayIPcLm2EEEEviT0_T1_)
        .other          _ZN2at6native29vectorized_elementwise_kernelILi4ENS0_13BUnaryFunctorIN3c104HalfES4_S4_ZZZNS0_21nextafter_kernel_cudaERNS_18TensorIteratorBaseEENKUlvE_clEvENKUlvE2_clEvEUlS4_S4_E_EESt5arrayIPcLm2EEEEviT0_T1_,@"STO_CUDA_ENTRY STV_DEFAULT"
_ZN2at6native29vectorized_elementwise_kernelILi4ENS0_13BUnaryFunctorIN3c104HalfES4_S4_ZZZNS0_21nextafter_kernel_cudaERNS_18TensorIteratorBaseEENKUlvE_clEvENKUlvE2_clEvEUlS4_S4_E_EESt5arrayIPcLm2EEEEviT0_T1_:
.text._ZN2at6native29vectorized_elementwise_kernelILi4ENS0_13BUnaryFunctorIN3c104HalfES4_S4_ZZZNS0_21nextafter_kernel_cudaERNS_18TensorIteratorBaseEENKUlvE_clEvENKUlvE2_clEvEUlS4_S4_E_EESt5arrayIPcLm2EEEEviT0_T1_:
        /* <DEDUP_REMOVED lines=14> */
[----:B------:R-:W3:Y:S01]  /*00e0*/  LDG.E.64 R2, desc[UR4][R18.64+0x400] ;  /* 0x0004000412027981 */ /* 0x000ee2000c1e1b00 */
[----:B-1----:R-:W-:Y:S01]  /*00f0*/  LOP3.LUT P0, R12, R0, 0x7fff, RZ, 0xc0, !PT ;  /* 0x00007fff000c7812 */ /* 0x002fe2000780c0ff */
[----:B------:R-:W-:Y:S01]  /*0100*/  BSSY B0, `(.L_x_22290) ;  /* 0x0000148000007945 */ /* 0x000fe20003800000 */
[----:B--2---:R-:W-:Y:S01]  /*0110*/  HADD2.F32 R7, -RZ, R4.H0_H0 ;  /* 0x20000004ff077230 */ /* 0x004fe20000004100 */
[----:B------:R-:W-:Y:S02]  /*0120*/  PRMT R13, R4, 0x7632, R13 ;  /* 0x00007632040d7816 */ /* 0x000fe4000000000d */
[----:B------:R-:W-:-:S02]  /*0130*/  PRMT R15, R5, 0x7632, R15 ;  /* 0x00007632050f7816 */ /* 0x000fc4000000000f */
[----:B---3--:R-:W-:Y:S02]  /*0140*/  PRMT R11, R2, 0x7632, R11 ;  /* 0x00007632020b7816 */ /* 0x008fe4000000000b */
[----:B------:R-:W-:-:S04]  /*0150*/  PRMT R9, R3, 0x7632, R9 ;  /* 0x0000763203097816 */ /* 0x000fc80000000009 */
        /* <DEDUP_REMOVED lines=24> */
.L_x_22293:
[----:B------:R-:W-:-:S05]  /*02e0*/  FADD.FTZ R7, R7, R10 ;  /* 0x0000000a07077221 */ /* 0x000fca0000010000 */
[----:B------:R-:W-:-:S07]  /*02f0*/  F2FP.F16.F32.PACK_AB R7, RZ, R7 ;  /* 0x00000007ff07723e */ /* 0x000fce00000000ff */
.L_x_22294:
[----:B------:R-:W-:Y:S05]  /*0300*/  BSYNC B1 ;  /* 0x0000000000017941 */ /* 0x000fea0003800000 */
.L_x_22292:
        /* <DEDUP_REMOVED lines=20> */
.L_x_22296:
[----:B------:R-:W-:-:S05]  /*0450*/  FADD.FTZ R17, R10, R17 ;  /* 0x000000110a117221 */ /* 0x000fca0000010000 */
[----:B------:R-:W-:-:S04]  /*0460*/  F2FP.F16.F32.PACK_AB R17, RZ, R17 ;  /* 0x00000011ff11723e */ /* 0x000fc800000000ff */
[----:B------:R-:W-:-:S07]  /*0470*/  PRMT R4, R17, 0x7610, R4 ;  /* 0x0000761011047816 */ /* 0x000fce0000000004 */
.L_x_22297:
[----:B------:R-:W-:Y:S05]  /*0480*/  BSYNC B1 ;  /* 0x0000000000017941 */ /* 0x000fea0003800000 */
.L_x_22295:
        /* <DEDUP_REMOVED lines=20> */
.L_x_22299:
[----:B------:R-:W-:-:S05]  /*05d0*/  FADD.FTZ R13, R10, R13 ;  /* 0x0000000d0a0d7221 */ /* 0x000fca0000010000 */
[----:B------:R-:W-:-:S07]  /*05e0*/  F2FP.F16.F32.PACK_AB R13, RZ, R13 ;  /* 0x0000000dff0d723e */ /* 0x000fce00000000ff */
.L_x_22300:
[----:B------:R-:W-:Y:S05]  /*05f0*/  BSYNC B1 ;  /* 0x0000000000017941 */ /* 0x000fea0003800000 */
.L_x_22298:
        /* <DEDUP_REMOVED lines=20> */
.L_x_22302:
[----:B------:R-:W-:-:S05]  /*0740*/  FADD.FTZ R17, R10, R17 ;  /* 0x000000110a117221 */ /* 0x000fca0000010000 */
[----:B------:R-:W-:-:S04]  /*0750*/  F2FP.F16.F32.PACK_AB R17, RZ, R17 ;  /* 0x00000011ff11723e */ /* 0x000fc800000000ff */
[----:B------:R-:W-:-:S07]  /*0760*/  PRMT R14, R17, 0x7610, R14 ;  /* 0x00007610110e7816 */ /* 0x000fce000000000e */
.L_x_22303:
[----:B------:R-:W-:Y:S05]  /*0770*/  BSYNC B1 ;  /* 0x0000000000017941 */ /* 0x000fea0003800000 */
.L_x_22301:
        /* <DEDUP_REMOVED lines=20> */
.L_x_22305:
[----:B------:R-:W-:-:S05]  /*08c0*/  FADD.FTZ R5, R10, R5 ;  /* 0x000000050a057221 */ /* 0x000fca0000010000 */
[----:B------:R-:W-:-:S07]  /*08d0*/  F2FP.F16.F32.PACK_AB R5, RZ, R5 ;  /* 0x00000005ff05723e */ /* 0x000fce00000000ff */
.L_x_22306:
[----:B------:R-:W-:Y:S05]  /*08e0*/  BSYNC B1 ;  /* 0x0000000000017941 */ /* 0x000fea0003800000 */
.L_x_22304:
        /* <DEDUP_REMOVED lines=20> */
.L_x_22308:
[----:B------:R-:W-:-:S05]  /*0a30*/  FADD.FTZ R15, R10, R15 ;  /* 0x0000000f0a0f7221 */ /* 0x000fca0000010000 */
[----:B------:R-:W-:-:S04]  /*0a40*/  F2FP.F16.F32.PACK_AB R15, RZ, R15 ;  /* 0x0000000fff0f723e */ /* 0x000fc800000000ff */
[----:B------:R-:W-:-:S07]  /*0a50*/  PRMT R2, R15, 0x7610, R2 ;  /* 0x000076100f027816 */ /* 0x000fce0000000002 */
.L_x_22309:
[----:B------:R-:W-:Y:S05]  /*0a60*/  BSYNC B1 ;  /* 0x0000000000017941 */ /* 0x000fea0003800000 */
.L_x_22307:
        /* <DEDUP_REMOVED lines=20> */
.L_x_22311:
[----:B------:R-:W-:-:S05]  /*0bb0*/  FADD.FTZ R11, R10, R11 ;  /* 0x0000000b0a0b7221 */ /* 0x000fca0000010000 */
[----:B------:R-:W-:-:S07]  /*0bc0*/  F2FP.F16.F32.PACK_AB R11, RZ, R11 ;  /* 0x0000000bff0b723e */ /* 0x000fce00000000ff */
.L_x_22312:
[----:B------:R-:W-:Y:S05]  /*0bd0*/  BSYNC B1 ;  /* 0x0000000000017941 */ /* 0x000fea0003800000 */
.L_x_22310:
        /* <DEDUP_REMOVED lines=19> */
.L_x_22313:
[----:B------:R-:W-:-:S05]  /*0d10*/  FADD.FTZ R10, R10, R15 ;  /* 0x0000000f0a0a7221 */ /* 0x000fca0000010000 */
[----:B------:R-:W-:Y:S01]  /*0d20*/  F2FP.F16.F32.PACK_AB R10, RZ, R10 ;  /* 0x0000000aff0a723e */ /* 0x000fe200000000ff */
[----:B------:R-:W-:Y:S06]  /*0d30*/  BRA `(.L_x_22314) ;  /* 0x0000000800107947 */ /* 0x000fec0003800000 */
.L_x_22291:
        /* <DEDUP_REMOVED lines=14> */
.L_x_22316:
[----:B------:R-:W-:-:S05]  /*0e20*/  FADD.FTZ R7, R7, R8 ;  /* 0x0000000807077221 */ /* 0x000fca0000010000 */
[----:B------:R-:W-:-:S07]  /*0e30*/  F2FP.F16.F32.PACK_AB R7, RZ, R7 ;  /* 0x00000007ff07723e */ /* 0x000fce00000000ff */
.L_x_22317:
[----:B------:R-:W-:Y:S05]  /*0e40*/  BSYNC B1 ;  /* 0x0000000000017941 */ /* 0x000fea0003800000 */
.L_x_22315:
        /* <DEDUP_REMOVED lines=13> */
.L_x_22319:
[----:B------:R-:W-:-:S05]  /*0f20*/  FADD.FTZ R17, R8, R17 ;  /* 0x0000001108117221 */ /* 0x000fca0000010000 */
[----:B------:R-:W-:-:S04]  /*0f30*/  F2FP.F16.F32.PACK_AB R17, RZ, R17 ;  /* 0x00000011ff11723e */ /* 0x000fc800000000ff */
[----:B------:R-:W-:-:S07]  /*0f40*/  PRMT R4, R17, 0x7610, R4 ;  /* 0x0000761011047816 */ /* 0x000fce0000000004 */
.L_x_22320:
[----:B------:R-:W-:Y:S05]  /*0f50*/  BSYNC B1 ;  /* 0x0000000000017941 */ /* 0x000fea0003800000 */
.L_x_22318:
        /* <DEDUP_REMOVED lines=13> */
.L_x_22322:
[----:B------:R-:W-:-:S05]  /*1030*/  FADD.FTZ R13, R8, R13 ;  /* 0x0000000d080d7221 */ /* 0x000fca0000010000 */
[----:B------:R-:W-:-:S07]  /*1040*/  F2FP.F16.F32.PACK_AB R13, RZ, R13 ;  /* 0x0000000dff0d723e */ /* 0x000fce00000000ff */
.L_x_22323:
[----:B------:R-:W-:Y:S05]  /*1050*/  BSYNC B1 ;  /* 0x0000000000017941 */ /* 0x000fea0003800000 */
.L_x_22321:
[----:B------:R-:W-:Y:S01]  /*1060*/  HADD2.F32 R17, -RZ, R5.H1_H1 ;  /* 0x30000005ff117230 */ /* 0x000fe20000004100 */
[----:B------:R-:W-:Y:S04]  /*1070*/  BSSY B1, `(.L_x_22324) ;  /* 0x000000f000017945 */ /* 0x000fe80003800000 */
        /* <DEDUP_REMOVED lines=11> */
.L_x_22325:
[----:B------:R-:W-:-:S05]  /*1130*/  FADD.FTZ R17, R8, R17 ;  /* 0x0000001108117221 */ /* 0x000fca0000010000 */
[----:B------:R-:W-:-:S04]  /*1140*/  F2FP.F16.F32.PACK_AB R17, RZ, R17 ;  /* 0x00000011ff11723e */ /* 0x000fc800000000ff */
[----:B------:R-:W-:-:S07]  /*1150*/  PRMT R14, R17, 0x7610, R14 ;  /* 0x00007610110e7816 */ /* 0x000fce000000000e */
.L_x_22326:
[----:B------:R-:W-:Y:S05]  /*1160*/  BSYNC B1 ;  /* 0x0000000000017941 */ /* 0x000fea0003800000 */
.L_x_22324:
        /* <DEDUP_REMOVED lines=13> */
.L_x_22328:
[----:B------:R-:W-:-:S05]  /*1240*/  FADD.FTZ R5, R8, R5 ;  /* 0x0000000508057221 */ /* 0x000fca0000010000 */
[----:B------:R-:W-:-:S07]  /*1250*/  F2FP.F16.F32.PACK_AB R5, RZ, R5 ;  /* 0x00000005ff05723e */ /* 0x000fce00000000ff */
.L_x_22329:
[----:B------:R-:W-:Y:S05]  /*1260*/  BSYNC B1 ;  /* 0x0000000000017941 */ /* 0x000fea0003800000 */
.L_x_22327:
        /* <DEDUP_REMOVED lines=13> */
.L_x_22331:
[----:B------:R-:W-:-:S05]  /*1340*/  FADD.FTZ R15, R8, R15 ;  /* 0x0000000f080f7221 */ /* 0x000fca0000010000 */
[----:B------:R-:W-:-:S04]  /*1350*/  F2FP.F16.F32.PACK_AB R15, RZ, R15 ;  /* 0x0000000fff0f723e */ /* 0x000fc800000000ff */
[----:B------:R-:W-:-:S07]  /*1360*/  PRMT R2, R15, 0x7610, R2 ;  /* 0x000076100f027816 */ /* 0x000fce0000000002 */
.L_x_22332:
[----:B------:R-:W-:Y:S05]  /*1370*/  BSYNC B1 ;  /* 0x0000000000017941 */ /* 0x000fea0003800000 */
.L_x_22330:
        /* <DEDUP_REMOVED lines=13> */
.L_x_22334:
[----:B------:R-:W-:-:S05]  /*1450*/  FADD.FTZ R11, R8, R11 ;  /* 0x0000000b080b7221 */ /* 0x000fca0000010000 */
[----:B------:R-:W-:-:S07]  /*1460*/  F2FP.F16.F32.PACK_AB R11, RZ, R11 ;  /* 0x0000000bff0b723e */ /* 0x000fce00000000ff */
.L_x_22335:
[----:B------:R-:W-:Y:S05]  /*1470*/  BSYNC B1 ;  /* 0x0000000000017941 */ /* 0x000fea0003800000 */
.L_x_22333:
        /* <DEDUP_REMOVED lines=10> */
[----:B------:R-:W-:-:S05]  /*1520*/  VIADD R9, R9, 0xffffffff ;  /* 0xffffffff09097836 */ /* 0x000fca0000000000 */
[----:B------:R-:W-:Y:S01]  /*1530*/  PRMT R10, R9, 0x7610, R10 ;  /* 0x00007610090a7816 */ /* 0x000fe2000000000a */
[----:B------:R-:W-:Y:S06]  /*1540*/  BRA `(.L_x_22314) ;  /* 0x00000000000c7947 */ /* 0x000fec0003800000 */
.L_x_22336:
[----:B------:R-:W-:-:S05]  /*1550*/  FADD.FTZ R8, R8, R15 ;  /* 0x0000000f08087221 */ /* 0x000fca0000010000 */
[----:B------:R-:W-:-:S04]  /*1560*/  F2FP.F16.F32.PACK_AB R8, RZ, R8 ;  /* 0x00000008ff08723e */ /* 0x000fc800000000ff */
[----:B------:R-:W-:-:S07]  /*1570*/  PRMT R10, R8, 0x7610, R10 ;  /* 0x00007610080a7816 */ /* 0x000fce000000000a */
.L_x_22314:
[----:B------:R-:W-:Y:S05]  /*1580*/  BSYNC B0 ;  /* 0x0000000000007941 */ /* 0x000fea0003800000 */
.L_x_22290:
[----:B------:R-:W0:Y:S01]  /*1590*/  LDC.64 R8, c[0x0][0x218] ;  /* 0x00008600ff087b82 */ /* 0x000e220000000a00 */
[----:B------:R-:W-:Y:S02]  /*15a0*/  PRMT R12, R7, 0x5410, R4 ;  /* 0x00005410070c7816 */ /* 0x000fe40000000004 */
[----:B------:R-:W-:Y:S02]  /*15b0*/  PRMT R13, R13, 0x5410, R14 ;  /* 0x000054100d0d7816 */ /* 0x000fe4000000000e */
[----:B------:R-:W-:Y:S02]  /*15c0*/  PRMT R2, R5, 0x5410, R2 ;  /* 0x0000541005027816 */ /* 0x000fe40000000002 */
[----:B------:R-:W-:Y:S01]  /*15d0*/  PRMT R3, R11, 0x5410, R10 ;  /* 0x000054100b037816 */ /* 0x000fe2000000000a */
[----:B0-----:R-:W-:-:S04]  /*15e0*/  IMAD.WIDE.U32 R16, R16, 0x2, R8 ;  /* 0x0000000210107825 */ /* 0x001fc800078e0008 */
[----:B------:R-:W-:-:S05]  /*15f0*/  IMAD.WIDE R16, R6, 0x8, R16 ;  /* 0x0000000806107825 */ /* 0x000fca00078e0210 */
[----:B------:R-:W-:Y:S04]  /*1600*/  STG.E.64 desc[UR4][R16.64], R12 ;  /* 0x0000000c10007986 */ /* 0x000fe8000c101b04 */
[----:B------:R-:W-:Y:S01]  /*1610*/  STG.E.64 desc[UR4][R16.64+0x400], R2 ;  /* 0x0004000210007986 */ /* 0x000fe2000c101b04 */
[----:B------:R-:W-:Y:S05]  /*1620*/  EXIT ;  /* 0x000000000000794d */ /* 0x000fea0003800000 */
.L_x_22289:
        /* <DEDUP_REMOVED lines=85> */
.L_x_22341:
[----:B------:R-:W-:-:S05]  /*1b80*/  FADD.FTZ R2, R2, R3 ;  /* 0x0000000302027221 */ /* 0x000fca0000010000 */
[----:B------:R-:W-:-:S04]  /*1b90*/  F2FP.F16.F32.PACK_AB R2, RZ, R2 ;  /* 0x00000002ff02723e */ /* 0x000fc800000000ff */
[----:B------:R-:W-:-:S07]  /*1ba0*/  PRMT R9, R2, 0x7610, R9 ;  /* 0x0000761002097816 */ /* 0x000fce0000000009 */
.L_x_22340:
[----:B------:R-:W-:Y:S05]  /*1bb0*/  BSYNC B1 ;  /* 0x0000000000017941 */ /* 0x000fea0003800000 */
.L_x_22339:
        /* <DEDUP_REMOVED lines=25> */
.L_x_22344:
[----:B------:R-:W-:-:S05]  /*1d50*/  FADD.FTZ R2, R2, R3 ;  /* 0x0000000302027221 */ /* 0x000fca0000010000 */
[----:B------:R-:W-:-:S04]  /*1d60*/  F2FP.F16.F32.PACK_AB R2, RZ, R2 ;  /* 0x00000002ff02723e */ /* 0x000fc800000000ff */
[----:B------:R-:W-:-:S07]  /*1d70*/  PRMT R3, R2, 0x7610, R3 ;  /* 0x0000761002037816 */ /* 0x000fce0000000003 */
.L_x_22343:
[----:B------:R-:W-:Y:S05]  /*1d80*/  BSYNC B1 ;  /* 0x0000000000017941 */ /* 0x000fea0003800000 */
.L_x_22342:
        /* <DEDUP_REMOVED lines=25> */
.L_x_22347:
[----:B------:R-:W-:-:S05]  /*1f20*/  FADD.FTZ R2, R2, R5 ;  /* 0x0000000502027221 */ /* 0x000fca0000010000 */
[----:B------:R-:W-:-:S07]  /*1f30*/  F2FP.F16.F32.PACK_AB R2, RZ, R2 ;  /* 0x00000002ff02723e */ /* 0x000fce00000000ff */
.L_x_22346:
[----:B------:R-:W-:Y:S05]  /*1f40*/  BSYNC B1 ;  /* 0x0000000000017941 */ /* 0x000fea0003800000 */
.L_x_22345:
        /* <DEDUP_REMOVED lines=25> */
.L_x_22350:
[----:B------:R-:W-:-:S05]  /*20e0*/  FADD.FTZ R4, R4, R5 ;  /* 0x0000000504047221 */ /* 0x000fca0000010000 */
[----:B------:R-:W-:-:S07]  /*20f0*/  F2FP.F16.F32.PACK_AB R4, RZ, R4 ;  /* 0x00000004ff04723e */ /* 0x000fce00000000ff */
.L_x_22349:
[----:B------:R-:W-:Y:S05]  /*2100*/  BSYNC B1 ;  /* 0x0000000000017941 */ /* 0x000fea0003800000 */
.L_x_22348:
        /* <DEDUP_REMOVED lines=25> */
.L_x_22353:
[----:B------:R-:W-:-:S05]  /*22a0*/  FADD.FTZ R5, R5, R6 ;  /* 0x0000000605057221 */ /* 0x000fca0000010000 */
[----:B------:R-:W-:-:S07]  /*22b0*/  F2FP.F16.F32.PACK_AB R5, RZ, R5 ;  /* 0x00000005ff05723e */ /* 0x000fce00000000ff */
.L_x_22352:
[----:B------:R-:W-:Y:S05]  /*22c0*/  BSYNC B1 ;  /* 0x0000000000017941 */ /* 0x000fea0003800000 */
.L_x_22351:
        /* <DEDUP_REMOVED lines=25> */
.L_x_22356:
[----:B------:R-:W-:-:S05]  /*2460*/  FADD.FTZ R6, R6, R7 ;  /* 0x0000000706067221 */ /* 0x000fca0000010000 */
[----:B------:R-:W-:-:S07]  /*2470*/  F2FP.F16.F32.PACK_AB R6, RZ, R6 ;  /* 0x00000006ff06723e */ /* 0x000fce00000000ff */
.L_x_22355:
[----:B------:R-:W-:Y:S05]  /*2480*/  BSYNC B1 ;  /* 0x0000000000017941 */ /* 0x000fea0003800000 */
.L_x_22354:
        /* <DEDUP_REMOVED lines=25> */
.L_x_22359:
[----:B------:R-:W-:-:S05]  /*2620*/  FADD.FTZ R7, R7, R8 ;  /* 0x0000000807077221 */ /* 0x000fca0000010000 */
[----:B------:R-:W-:-:S07]  /*2630*/  F2FP.F16.F32.PACK_AB R7, RZ, R7 ;  /* 0x00000007ff07723e */ /* 0x000fce00000000ff */
.L_x_22358:
[----:B------:R-:W-:Y:S05]  /*2640*/  BSYNC B1 ;  /* 0x0000000000017941 */ /* 0x000fea0003800000 */
.L_x_22357:
        /* <DEDUP_REMOVED lines=24> */
.L_x_22361:
[----:B------:R-:W-:-:S05]  /*27d0*/  FADD.FTZ R8, R8, R15 ;  /* 0x0000000f08087221 */ /* 0x000fca0000010000 */
[----:B------:R-:W-:Y:S01]  /*27e0*/  F2FP.F16.F32.PACK_AB R8, RZ, R8 ;  /* 0x00000008ff08723e */ /* 0x000fe200000000ff */
[----:B------:R-:W-:Y:S06]  /*27f0*/  BRA `(.L_x_22360) ;  /* 0x0000000800987947 */ /* 0x000fec0003800000 */
.L_x_22338:
        /* <DEDUP_REMOVED lines=16> */
.L_x_22364:
[----:B------:R-:W-:-:S05]  /*2900*/  FADD.FTZ R2, R2, R3 ;  /* 0x0000000302027221 */ /* 0x000fca0000010000 */
[----:B------:R-:W-:-:S04]  /*2910*/  F2FP.F16.F32.PACK_AB R2, RZ, R2 ;  /* 0x00000002ff02723e */ /* 0x000fc800000000ff */
[----:B------:R-:W-:-:S07]  /*2920*/  PRMT R9, R2, 0x7610, R9 ;  /* 0x0000761002097816 */ /* 0x000fce0000000009 */
.L_x_22363:
[----:B------:R-:W-:Y:S05]  /*2930*/  BSYNC B1 ;  /* 0x0000000000017941 */ /* 0x000fea0003800000 */
.L_x_22362:
        /* <DEDUP_REMOVED lines=18> */
.L_x_22367:
[----:B------:R-:W-:-:S05]  /*2a60*/  FADD.FTZ R2, R2, R3 ;  /* 0x0000000302027221 */ /* 0x000fca0000010000 */
[----:B------:R-:W-:-:S04]  /*2a70*/  F2FP.F16.F32.PACK_AB R2, RZ, R2 ;  /* 0x00000002ff02723e */ /* 0x000fc800000000ff */
[----:B------:R-:W-:-:S07]  /*2a80*/  PRMT R3, R2, 0x7610, R3 ;  /* 0x0000761002037816 */ /* 0x000fce0000000003 */
.L_x_22366:
[----:B------:R-:W-:Y:S05]  /*2a90*/  BSYNC B1 ;  /* 0x0000000000017941 */ /* 0x000fea0003800000 */
.L_x_22365:
        /* <DEDUP_REMOVED lines=18> */
.L_x_22370:
[----:B------:R-:W-:-:S05]  /*2bc0*/  FADD.FTZ R2, R2, R5 ;  /* 0x0000000502027221 */ /* 0x000fca0000010000 */
[----:B------:R-:W-:-:S07]  /*2bd0*/  F2FP.F16.F32.PACK_AB R2, RZ, R2 ;  /* 0x00000002ff02723e */ /* 0x000fce00000000ff */
.L_x_22369:
[----:B------:R-:W-:Y:S05]  /*2be0*/  BSYNC B1 ;  /* 0x0000000000017941 */ /* 0x000fea0003800000 */
.L_x_22368:
        /* <DEDUP_REMOVED lines=18> */
.L_x_22373:
[----:B------:R-:W-:-:S05]  /*2d10*/  FADD.FTZ R4, R4, R5 ;  /* 0x0000000504047221 */ /* 0x000fca0000010000 */
[----:B------:R-:W-:-:S07]  /*2d20*/  F2FP.F16.F32.PACK_AB R4, RZ, R4 ;  /* 0x00000004ff04723e */ /* 0x000fce00000000ff */
.L_x_22372:
[----:B------:R-:W-:Y:S05]  /*2d30*/  BSYNC B1 ;  /* 0x0000000000017941 */ /* 0x000fea0003800000 */
.L_x_22371:
        /* <DEDUP_REMOVED lines=18> */
.L_x_22376:
[----:B------:R-:W-:-:S05]  /*2e60*/  FADD.FTZ R5, R5, R6 ;  /* 0x0000000605057221 */ /* 0x000fca0000010000 */
[----:B------:R-:W-:-:S07]  /*2e70*/  F2FP.F16.F32.PACK_AB R5, RZ, R5 ;  /* 0x00000005ff05723e */ /* 0x000fce00000000ff */
.L_x_22375:
[----:B------:R-:W-:Y:S05]  /*2e80*/  BSYNC B1 ;  /* 0x0000000000017941 */ /* 0x000fea0003800000 */
.L_x_22374:
        /* <DEDUP_REMOVED lines=18> */
.L_x_22379:
[----:B------:R-:W-:-:S05]  /*2fb0*/  FADD.FTZ R6, R6, R7 ;  /* 0x0000000706067221 */ /* 0x000fca0000010000 */
[----:B------:R-:W-:-:S07]  /*2fc0*/  F2FP.F16.F32.PACK_AB R6, RZ, R6 ;  /* 0x00000006ff06723e */ /* 0x000fce00000000ff */
.L_x_22378:
[----:B------:R-:W-:Y:S05]  /*2fd0*/  BSYNC B1 ;  /* 0x0000000000017941 */ /* 0x000fea0003800000 */
.L_x_22377:
        /* <DEDUP_REMOVED lines=18> */
.L_x_22382:
[----:B------:R-:W-:-:S05]  /*3100*/  FADD.FTZ R7, R7, R8 ;  /* 0x0000000807077221 */ /* 0x000fca0000010000 */
[----:B------:R-:W-:-:S07]  /*3110*/  F2FP.F16.F32.PACK_AB R7, RZ, R7 ;  /* 0x00000007ff07723e */ /* 0x000fce00000000ff */
.L_x_22381:
[----:B------:R-:W-:Y:S05]  /*3120*/  BSYNC B1 ;  /* 0x0000000000017941 */ /* 0x000fea0003800000 */
.L_x_22380:
        /* <DEDUP_REMOVED lines=17> */
.L_x_22383:
[----:B------:R-:W-:-:S05]  /*3240*/  FADD.FTZ R8, R8, R11 ;  /* 0x0000000b08087221 */ /* 0x000fca0000010000 */
[----:B------:R-:W-:-:S07]  /*3250*/  F2FP.F16.F32.PACK_AB R8, RZ, R8 ;  /* 0x00000008ff08723e */ /* 0x000fce00000000ff */
.L_x_22360:
[----:B------:R-:W-:Y:S05]  /*3260*/  BSYNC B0 ;  /* 0x0000000000007941 */ /* 0x000fea0003800000 */
.L_x_22337:
        /* <DEDUP_REMOVED lines=21> */
.L_x_22386:
[----:B------:R-:W-:-:S13]  /*33c0*/  ISETP.GE.AND P0, PT, R19, R17, PT ;  /* 0x000000111300720c */ /* 0x000fda0003f06270 */
[----:B------:R-:W-:Y:S05]  /*33d0*/  @P0 BRA `(.L_x_22388) ;  /* 0x0000000000300947 */ /* 0x000fea0003800000 */
[----:B-1----:R-:W1:Y:S01]  /*33e0*/  LDC.64 R2, c[0x0][0x218] ;  /* 0x00008600ff027b82 */ /* 0x002e620000000a00 */
[----:B0-----:R-:W-:Y:S02]  /*33f0*/  IMAD.IADD R9, R16, 0x1, R19 ;  /* 0x0000000110097824 */ /* 0x001fe400078e0213 */
[----:B------:R-:W-:Y:S02]  /*3400*/  VIADD R19, R19, 0x80 ;  /* 0x0000008013137836 */ /* 0x000fe40000000000 */
[----:B-1----:R-:W-:-:S05]  /*3410*/  IMAD.WIDE.U32 R2, R9, 0x2, R2 ;  /* 0x0000000209027825 */ /* 0x002fca00078e0002 */
[----:B------:R1:W-:Y:S02]  /*3420*/  STG.E.U16 desc[UR4][R2.64], R4 ;  /* 0x0000000402007986 */ /* 0x0003e4000c101504 */
.L_x_22387:
[----:B------:R-:W-:-:S13]  /*3430*/  ISETP.GE.AND P0, PT, R19, R17, PT ;  /* 0x000000111300720c */ /* 0x000fda0003f06270 */
[----:B------:R-:W-:Y:S05]  /*3440*/  @P0 BRA `(.L_x_22389) ;  /* 0x0000000000340947 */ /* 0x000fea0003800000 */
[----:B01----:R-:W0:Y:S01]  /*3450*/  LDC.64 R2, c[0x0][0x218] ;  /* 0x00008600ff027b82 */ /* 0x003e220000000a00 */
[----:B------:R-:W-:Y:S02]  /*3460*/  IMAD.IADD R9, R16, 0x1, R19 ;  /* 0x0000000110097824 */ /* 0x000fe400078e0213 */
[----:B------:R-:W-:Y:S02]  /*3470*/  VIADD R19, R19, 0x80 ;  /* 0x0000008013137836 */ /* 0x000fe40000000000 */
[----:B0-----:R-:W-:-:S05]  /*3480*/  IMAD.WIDE.U32 R2, R9, 0x2, R2 ;  /* 0x0000000209027825 */ /* 0x001fca00078e0002 */
[----:B------:R2:W-:Y:S02]  /*3490*/  STG.E.U16 desc[UR4][R2.64], R5 ;  /* 0x0000000502007986 */ /* 0x0005e4000c101504 */
.L_x_22388:
        /* <DEDUP_REMOVED lines=8> */
.L_x_22389:
[----:B------:R-:W-:Y:S05]  /*3520*/  BSYNC B1 ;  /* 0x0000000000017941 */ /* 0x000fea0003800000 */
.L_x_22385:
[----:B------:R-:W-:-:S13]  /*3530*/  ISETP.GE.AND P0, PT, R19, R17, PT ;  /* 0x000000111300720c */ /* 0x000fda0003f06270 */
[----:B012---:R-:W0:Y:S01]  /*3540*/  @!P0 LDC.64 R2, c[0x0][0x218] ;  /* 0x00008600ff028b82 */ /* 0x007e220000000a00 */
[----:B------:R-:W-:Y:S02]  /*3550*/  @!P0 IMAD.IADD R5, R16, 0x1, R19 ;  /* 0x0000000110058824 */ /* 0x000fe400078e0213 */
[----:B------:R-:W-:Y:S02]  /*3560*/  @!P0 VIADD R19, R19, 0x80 ;  /* 0x0000008013138836 */ /* 0x000fe40000000000 */
[----:B0-----:R-:W-:-:S05]  /*3570*/  @!P0 IMAD.WIDE.U32 R2, R5, 0x2, R2 ;  /* 0x0000000205028825 */ /* 0x001fca00078e0002 */
[----:B------:R3:W-:Y:S02]  /*3580*/  @!P0 STG.E.U16 desc[UR4][R2.64], R7 ;  /* 0x0000000702008986 */ /* 0x0007e4000c101504 */
.L_x_22390:
[----:B------:R-:W-:Y:S05]  /*3590*/  BSYNC B0 ;  /* 0x0000000000007941 */ /* 0x000fea0003800000 */
.L_x_22384:
        /* <DEDUP_REMOVED lines=8> */
.L_x_22391:
        /* <DEDUP_REMOVED lines=14> */
.L_x_32237:


//--------------------- .text._ZN2at6native29vectorized_elementwise_kernelILi8ENS0_13BUnaryFunctorIN3c104HalfES4_S4_ZZZNS0_21nextafter_kernel_cudaERNS_18TensorIteratorBaseEENKUlvE_clEvENKUlvE2_clEvEUlS4_S4_E_EESt5arrayIPcLm2EEEEviT0_T1_ --------------------------
	.section	.text._ZN2at6native29vectorized_elementwise_kernelILi8ENS0_13BUnaryFunctorIN3c104HalfES4_S4_ZZZNS0_21nextafter_kernel_cudaERNS_18TensorIteratorBaseEENKUlvE_clEvENKUlvE2_clEvEUlS4_S4_E_EESt5arrayIPcLm2EEEEviT0_T1_,"ax",@progbits
	.align	128
        .global         _ZN2at6native29vectorized_elementwise_kernelILi8ENS0_13BUnaryFunctorIN3c104HalfES4_S4_ZZZNS0_21nextafter_kernel_cudaERNS_18TensorIteratorBaseEENKUlvE_clEvENKUlvE2_clEvEUlS4_S4_E_EESt5arrayIPcLm2EEEEviT0_T1_
        .type           _ZN2at6native29vectorized_elementwise_kernelILi8ENS0_13BUnaryFunctorIN3c104HalfES4_S4_ZZZNS0_21nextafter_kernel_cudaERNS_18TensorIteratorBaseEENKUlvE_clEvENKUlvE2_clEvEUlS4_S4_E_EESt5arrayIPcLm2EEEEviT0_T1_,@function
        .size           _ZN2at6native29vectorized_elementwise_kernelILi8ENS0_13BUnaryFunctorIN3c104HalfES4_S4_ZZZNS0_21nextafter_kernel_cudaERNS_18TensorIteratorBaseEENKUlvE_clEvENKUlvE2_clEvEUlS4_S4_E_EESt5arrayIPcLm2EEEEviT0_T1_,(.L_x_32238 - _ZN2at6native29vectorized_elementwise_kernelILi8ENS0_13BUnaryFunctorIN3c104HalfES4_S4_ZZZNS0_21nextafter_kernel_cudaERNS_18TensorIteratorBaseEENKUlvE_clEvENKUlvE2_clEvEUlS4_S4_E_EESt5arrayIPcLm2EEEEviT0_T1_)
        .other          _ZN2at6native29vectorized_elementwise_kernelILi8ENS0_13BUnaryFunctorIN3c104HalfES4_S4_ZZZNS0_21nextafter_kernel_cudaERNS_18TensorIteratorBaseEENKUlvE_clEvENKUlvE2_clEvEUlS4_S4_E_EESt5arrayIPcLm2EEEEviT0_T1_,@"STO_CUDA_ENTRY STV_DEFAULT"
_ZN2at6native29vectorized_elementwise_kernelILi8ENS0_13BUnaryFunctorIN3c104HalfES4_S4_ZZZNS0_21nextafter_kernel_cudaERNS_18TensorIteratorBaseEENKUlvE_clEvENKUlvE2_clEvEUlS4_S4_E_EESt5arrayIPcLm2EEEEviT0_T1_:
.text._ZN2at6native29vectorized_elementwise_kernelILi8ENS0_13BUnaryFunctorIN3c104HalfES4_S4_ZZZNS0_21nextafter_kernel_cudaERNS_18TensorIteratorBaseEENKUlvE_clEvENKUlvE2_clEvEUlS4_S4_E_EESt5arrayIPcLm2EEEEviT0_T1_:
        /* <DEDUP_REMOVED lines=13> */
[----:B------:R-:W2:Y:S01]  /*00d0*/  LDG.E.128 R4, desc[UR4][R4.64] ;  /* 0x0000000404047981 */ /* 0x000ea2000c1e1d00 */
[----:B-1----:R-:W-:Y:S01]  /*00e0*/  LOP3.LUT P0, R12, R0, 0x7fff, RZ, 0xc0, !PT ;  /* 0x00007fff000c7812 */ /* 0x002fe2000780c0ff */
[----:B------:R-:W-:Y:S01]  /*00f0*/  BSSY B0, `(.L_x_22393) ;  /* 0x000014c000007945 */ /* 0x000fe20003800000 */
[----:B--2---:R-:W-:Y:S01]  /*0100*/  HADD2.F32 R3, -RZ, R4.H0_H0 ;  /* 0x20000004ff037230 */ /* 0x004fe20000004100 */
[----:B------:R-:W-:Y:S02]  /*0110*/  PRMT R17, R4, 0x7632, R17 ;  /* 0x0000763204117816 */ /* 0x000fe40000000011 */
[----:B------:R-:W-:Y:S02]  /*0120*/  PRMT R15, R5, 0x7632, R15 ;  /* 0x00007632050f7816 */ /* 0x000fe4000000000f */
[----:B------:R-:W-:Y:S02]  /*0130*/  PRMT R13, R6, 0x7632, R13 ;  /* 0x00007632060d7816 */ /* 0x000fe4000000000d */
        /* <DEDUP_REMOVED lines=25> */
.L_x_22396:
[----:B------:R-:W-:-:S05]  /*02d0*/  FADD.FTZ R3, R3, R11 ;  /* 0x0000000b03037221 */ /* 0x000fca0000010000 */
[----:B------:R-:W-:-:S07]  /*02e0*/  F2FP.F16.F32.PACK_AB R3, RZ, R3 ;  /* 0x00000003ff03723e */ /* 0x000fce00000000ff */
.L_x_22397:
[----:B------:R-:W-:Y:S05]  /*02f0*/  BSYNC B1 ;  /* 0x0000000000017941 */ /* 0x000fea0003800000 */
.L_x_22395:
        /* <DEDUP_REMOVED lines=20> */
.L_x_22399:
[----:B------:R-:W-:-:S05]  /*0440*/  FADD.FTZ R8, R11, R8 ;  /* 0x000000080b087221 */ /* 0x000fca0000010000 */
[----:B------:R-:W-:-:S04]  /*0450*/  F2FP.F16.F32.PACK_AB R8, RZ, R8 ;  /* 0x00000008ff08723e */ /* 0x000fc800000000ff */
[----:B------:R-:W-:-:S07]  /*0460*/  PRMT R4, R8, 0x7610, R4 ;  /* 0x0000761008047816 */ /* 0x000fce0000000004 */
.L_x_22400:
[----:B------:R-:W-:Y:S05]  /*0470*/  BSYNC B1 ;  /* 0x0000000000017941 */ /* 0x000fea0003800000 */
.L_x_22398:
        /* <DEDUP_REMOVED lines=20> */
.L_x_22402:
[----:B------:R-:W-:-:S05]  /*05c0*/  FADD.FTZ R8, R11, R8 ;  /* 0x000000080b087221 */ /* 0x000fca0000010000 */
[----:B------:R-:W-:-:S07]  /*05d0*/  F2FP.F16.F32.PACK_AB R8, RZ, R8 ;  /* 0x00000008ff08723e */ /* 0x000fce00000000ff */
.L_x_22403:
[----:B------:R-:W-:Y:S05]  /*05e0*/  BSYNC B1 ;  /* 0x0000000000017941 */ /* 0x000fea0003800000 */
.L_x_22401:
        /* <DEDUP_REMOVED lines=20> */
.L_x_22405:
[----:B------:R-:W-:-:S05]  /*0730*/  FADD.FTZ R14, R11, R14 ;  /* 0x0000000e0b0e7221 */ /* 0x000fca0000010000 */
[----:B------:R-:W-:-:S04]  /*0740*/  F2FP.F16.F32.PACK_AB R14, RZ, R14 ;  /* 0x0000000eff0e723e */ /* 0x000fc800000000ff */
[----:B------:R-:W-:-:S07]  /*0750*/  PRMT R5, R14, 0x7610, R5 ;  /* 0x000076100e057816 */ /* 0x000fce0000000005 */
.L_x_22406:
[----:B------:R-:W-:Y:S05]  /*0760*/  BSYNC B1 ;  /* 0x0000000000017941 */ /* 0x000fea0003800000 */
.L_x_22404:
        /* <DEDUP_REMOVED lines=20> */
.L_x_22408:
[----:B------:R-:W-:-:S05]  /*08b0*/  FADD.FTZ R14, R11, R14 ;  /* 0x0000000e0b0e7221 */ /* 0x000fca0000010000 */
[----:B------:R-:W-:-:S07]  /*08c0*/  F2FP.F16.F32.PACK_AB R14, RZ, R14 ;  /* 0x0000000eff0e723e */ /* 0x000fce00000000ff */
.L_x_22409:
[----:B------:R-:W-:Y:S05]  /*08d0*/  BSYNC B1 ;  /* 0x0000000000017941 */ /* 0x000fea0003800000 */
.L_x_22407:
        /* <DEDUP_REMOVED lines=20> */
.L_x_22411:
[----:B------:R-:W-:-:S05]  /*0a20*/  FADD.FTZ R18, R11, R18 ;  /* 0x000000120b127221 */ /* 0x000fca0000010000 */
[----:B------:R-:W-:-:S04]  /*0a30*/  F2FP.F16.F32.PACK_AB R18, RZ, R18 ;  /* 0x00000012ff12723e */ /* 0x000fc800000000ff */
[----:B------:R-:W-:-:S07]  /*0a40*/  PRMT R15, R18, 0x7610, R15 ;  /* 0x00007610120f7816 */ /* 0x000fce000000000f */
.L_x_22412:
[----:B------:R-:W-:Y:S05]  /*0a50*/  BSYNC B1 ;  /* 0x0000000000017941 */ /* 0x000fea0003800000 */
.L_x_22410:
        /* <DEDUP_REMOVED lines=20> */
.L_x_22414:
[----:B------:R-:W-:-:S05]  /*0ba0*/  FADD.FTZ R6, R11, R6 ;  /* 0x000000060b067221 */ /* 0x000fca0000010000 */
[----:B------:R-:W-:-:S07]  /*0bb0*/  F2FP.F16.F32.PACK_AB R6, RZ, R6 ;  /* 0x00000006ff06723e */ /* 0x000fce00000000ff */
.L_x_22415:
[----:B------:R-:W-:Y:S05]  /*0bc0*/  BSYNC B1 ;  /* 0x0000000000017941 */ /* 0x000fea0003800000 */
.L_x_22413:
        /* <DEDUP_REMOVED lines=19> */
.L_x_22416:
[----:B------:R-:W-:-:S05]  /*0d00*/  FADD.FTZ R11, R11, R18 ;  /* 0x000000120b0b7221 */ /* 0x000fca0000010000 */
[----:B------:R-:W-:-:S04]  /*0d10*/  F2FP.F16.F32.PACK_AB R11, RZ, R11 ;  /* 0x0000000bff0b723e */ /* 0x000fc800000000ff */
[----:B------:R-:W-:Y:S01]  /*0d20*/  PRMT R7, R11, 0x7610, R7 ;  /* 0x000076100b077816 */ /* 0x000fe20000000007 */
[----:B------:R-:W-:Y:S06]  /*0d30*/  BRA `(.L_x_22417) ;  /* 0x00000008001c7947 */ /* 0x000fec0003800000 */
.L_x_22394:
        /* <DEDUP_REMOVED lines=14> */
.L_x_22419:
[----:B------:R-:W-:-:S05]  /*0e20*/  FADD.FTZ R3, R3, R10 ;  /* 0x0000000a03037221 */ /* 0x000fca0000010000 */
[----:B------:R-:W-:-:S07]  /*0e30*/  F2FP.F16.F32.PACK_AB R3, RZ, R3 ;  /* 0x00000003ff03723e */ /* 0x000fce00000000ff */
.L_x_22420:
[----:B------:R-:W-:Y:S05]  /*0e40*/  BSYNC B1 ;  /* 0x0000000000017941 */ /* 0x000fea0003800000 */
.L_x_22418:
        /* <DEDUP_REMOVED lines=13> */
.L_x_22422:
[----:B------:R-:W-:-:S05]  /*0f20*/  FADD.FTZ R11, R10, R11 ;  /* 0x0000000b0a0b7221 */ /* 0x000fca0000010000 */
[----:B------:R-:W-:-:S04]  /*0f30*/  F2FP.F16.F32.PACK_AB R11, RZ, R11 ;  /* 0x0000000bff0b723e */ /* 0x000fc800000000ff */
[----:B------:R-:W-:-:S07]  /*0f40*/  PRMT R4, R11, 0x7610, R4 ;  /* 0x000076100b047816 */ /* 0x000fce0000000004 */
.L_x_22423:
[----:B------:R-:W-:Y:S05]  /*0f50*/  BSYNC B1 ;  /* 0x0000000000017941 */ /* 0x000fea0003800000 */
.L_x_22421:
        /* <DEDUP_REMOVED lines=13> */
.L_x_22425:
[----:B------:R-:W-:-:S05]  /*1030*/  FADD.FTZ R11, R10, R11 ;  /* 0x0000000b0a0b7221 */ /* 0x000fca0000010000 */
[----:B------:R-:W-:-:S04]  /*1040*/  F2FP.F16.F32.PACK_AB R11, RZ, R11 ;  /* 0x0000000bff0b723e */ /* 0x000fc800000000ff */
[----:B------:R-:W-:-:S07]  /*1050*/  PRMT R8, R11, 0x7610, R8 ;  /* 0x000076100b087816 */ /* 0x000fce0000000008 */
.L_x_22426:
[----:B------:R-:W-:Y:S05]  /*1060*/  BSYNC B1 ;  /* 0x0000000000017941 */ /* 0x000fea0003800000 */
.L_x_22424:
        /* <DEDUP_REMOVED lines=13> */
.L_x_22428:
[----:B------:R-:W-:-:S05]  /*1140*/  FADD.FTZ R11, R10, R11 ;  /* 0x0000000b0a0b7221 */ /* 0x000fca0000010000 */
[----:B------:R-:W-:-:S04]  /*1150*/  F2FP.F16.F32.PACK_AB R11, RZ, R11 ;  /* 0x0000000bff0b723e */ /* 0x000fc800000000ff */
[----:B------:R-:W-:-:S07]  /*1160*/  PRMT R5, R11, 0x7610, R5 ;  /* 0x000076100b057816 */ /* 0x000fce0000000005 */
.L_x_22429:
[----:B------:R-:W-:Y:S05]  /*1170*/  BSYNC B1 ;  /* 0x0000000000017941 */ /* 0x000fea0003800000 */
.L_x_22427:
        /* <DEDUP_REMOVED lines=13> */
.L_x_22431:
[----:B------:R-:W-:-:S05]  /*1250*/  FADD.FTZ R11, R10, R11 ;  /* 0x0000000b0a0b7221 */ /* 0x000fca0000010000 */
[----:B------:R-:W-:-:S04]  /*1260*/  F2FP.F16.F32.PACK_AB R11, RZ, R11 ;  /* 0x0000000bff0b723e */ /* 0x000fc800000000ff */
[----:B------:R-:W-:-:S07]  /*1270*/  PRMT R14, R11, 0x7610, R14 ;  /* 0x000076100b0e7816 */ /* 0x000fce000000000e */
.L_x_22432:
[----:B------:R-:W-:Y:S05]  /*1280*/  BSYNC B1 ;  /* 0x0000000000017941 */ /* 0x000fea0003800000 */
.L_x_22430:
        /* <DEDUP_REMOVED lines=14> */
.L_x_22434:
[----:B------:R-:W-:-:S05]  /*1370*/  FADD.FTZ R11, R10, R11 ;  /* 0x0000000b0a0b7221 */ /* 0x000fca0000010000 */
[----:B------:R-:W-:-:S04]  /*1380*/  F2FP.F16.F32.PACK_AB R11, RZ, R11 ;  /* 0x0000000bff0b723e */ /* 0x000fc800000000ff */
[----:B------:R-:W-:-:S07]  /*1390*/  PRMT R15, R11, 0x7610, R15 ;  /* 0x000076100b0f7816 */ /* 0x000fce000000000f */
.L_x_22435:
[----:B------:R-:W-:Y:S05]  /*13a0*/  BSYNC B1 ;  /* 0x0000000000017941 */ /* 0x000fea0003800000 */
.L_x_22433:
        /* <DEDUP_REMOVED lines=13> */
.L_x_22437:
[----:B------:R-:W-:-:S05]  /*1480*/  FADD.FTZ R11, R10, R11 ;  /* 0x0000000b0a0b7221 */ /* 0x000fca0000010000 */
[----:B------:R-:W-:-:S04]  /*1490*/  F2FP.F16.F32.PACK_AB R11, RZ, R11 ;  /* 0x0000000bff0b723e */ /* 0x000fc800000000ff */
[----:B------:R-:W-:-:S07]  /*14a0*/  PRMT R6, R11, 0x7610, R6 ;  /* 0x000076100b067816 */ /* 0x000fce0000000006 */
.L_x_22438:
[----:B------:R-:W-:Y:S05]  /*14b0*/  BSYNC B1 ;  /* 0x0000000000017941 */ /* 0x000fea0003800000 */
.L_x_22436:
[----:B------:R-:W-:-:S05]  /*14c0*/  HADD2.F32 R11, -RZ, R7.H1_H1 ;  /* 0x30000007ff0b7230 */ /* 0x000fca0000004100 */
        /* <DEDUP_REMOVED lines=11> */
.L_x_22439:
[----:B------:R-:W-:-:S05]  /*1580*/  FADD.FTZ R10, R10, R11 ;  /* 0x0000000b0a0a7221 */ /* 0x000fca0000010000 */
[----:B------:R-:W-:-:S04]  /*1590*/  F2FP.F16.F32.PACK_AB R10, RZ, R10 ;  /* 0x0000000aff0a723e */ /* 0x000fc800000000ff */
[----:B------:R-:W-:-:S07]  /*15a0*/  PRMT R7, R10, 0x7610, R7 ;  /* 0x000076100a077816 */ /* 0x000fce0000000007 */
.L_x_22417:
[----:B------:R-:W-:Y:S05]  /*15b0*/  BSYNC B0 ;  /* 0x0000000000007941 */ /* 0x000fea0003800000 */
.L_x_22393:
[----:B------:R-:W0:Y:S01]  /*15c0*/  LDC.64 R10, c[0x0][0x218] ;  /* 0x00008600ff0a7b82 */ /* 0x000e220000000a00 */
[----:B------:R-:W-:Y:S02]  /*15d0*/  PRMT R7, R6, 0x5410, R7 ;  /* 0x0000541006077816 */ /* 0x000fe40000000007 */
[----:B------:R-:W-:Y:S02]  /*15e0*/  PRMT R6, R14, 0x5410, R15 ;  /* 0x000054100e067816 */ /* 0x000fe4000000000f */
[----:B------:R-:W-:Y:S02]  /*15f0*/  PRMT R5, R8, 0x5410, R5 ;  /* 0x0000541008057816 */ /* 0x000fe40000000005 */
[----:B------:R-:W-:Y:S01]  /*1600*/  PRMT R4, R3, 0x5410, R4 ;  /* 0x0000541003047816 */ /* 0x000fe20000000004 */
[----:B0-----:R-:W-:-:S04]  /*1610*/  IMAD.WIDE.U32 R16, R16, 0x2, R10 ;  /* 0x0000000210107825 */ /* 0x001fc800078e000a */
[----:B------:R-:W-:-:S05]  /*1620*/  IMAD.WIDE R16, R2, 0x10, R16 ;  /* 0x0000001002107825 */ /* 0x000fca00078e0210 */
[----:B------:R-:W-:Y:S01]  /*1630*/  STG.E.128 desc[UR4][R16.64], R4 ;  /* 0x0000000410007986 */ /* 0x000fe2000c101d04 */
[----:B------:R-:W-:Y:S05]  /*1640*/  EXIT ;  /* 0x000000000000794d */ /* 0x000fea0003800000 */
.L_x_22392:
        /* <DEDUP_REMOVED lines=85> */
.L_x_22444:
[----:B------:R-:W-:-:S05]  /*1ba0*/  FADD.FTZ R2, R2, R3 ;  /* 0x0000000302027221 */ /* 0x000fca0000010000 */
[----:B------:R-:W-:-:S04]  /*1bb0*/  F2FP.F16.F32.PACK_AB R2, RZ, R2 ;  /* 0x00000002ff02723e */ /* 0x000fc800000000ff */
[----:B------:R-:W-:-:S07]  /*1bc0*/  PRMT R9, R2, 0x7610, R9 ;  /* 0x0000761002097816 */ /* 0x000fce0000000009 */
.L_x_22443:
[----:B------:R-:W-:Y:S05]  /*1bd0*/  BSYNC B1 ;  /* 0x0000000000017941 */ /* 0x000fea0003800000 */
.L_x_22442:
        /* <DEDUP_REMOVED lines=25> */
.L_x_22447:
[----:B------:R-:W-:-:S05]  /*1d70*/  FADD.FTZ R2, R2, R3 ;  /* 0x0000000302027221 */ /* 0x000fca0000010000 */
[----:B------:R-:W-:-:S04]  /*1d80*/  F2FP.F16.F32.PACK_AB R2, RZ, R2 ;  /* 0x00000002ff02723e */ /* 0x000fc800000000ff */
[----:B------:R-:W-:-:S07]  /*1d90*/  PRMT R3, R2, 0x7610, R3 ;  /* 0x0000761002037816 */ /* 0x000fce0000000003 */
.L_x_22446:
[----:B------:R-:W-:Y:S05]  /*1da0*/  BSYNC B1 ;  /* 0x0000000000017941 */ /* 0x000fea0003800000 */
.L_x_22445:
        /* <DEDUP_REMOVED lines=25> */
.L_x_22450:
[----:B------:R-:W-:-:S05]  /*1f40*/  FADD.FTZ R2, R2, R5 ;  /* 0x0000000502027221 */ /* 0x000fca0000010000 */
[----:B------:R-:W-:-:S07]  /*1f50*/  F2FP.F16.F32.PACK_AB R2, RZ, R2 ;  /* 0x00000002ff02723e */ /* 0x000fce00000000ff */
.L_x_22449:
[----:B------:R-:W-:Y:S05]  /*1f60*/  BSYNC B1 ;  /* 0x0000000000017941 */ /* 0x000fea0003800000 */
.L_x_22448:
        /* <DEDUP_REMOVED lines=25> */
.L_x_22453:
[----:B------:R-:W-:-:S05]  /*2100*/  FADD.FTZ R4, R4, R5 ;  /* 0x0000000504047221 */ /* 0x000fca0000010000 */
[----:B------:R-:W-:-:S07]  /*2110*/  F2FP.F16.F32.PACK_AB R4, RZ, R4 ;  /* 0x00000004ff04723e */ /* 0x000fce00000000ff */
.L_x_22452:
[----:B------:R-:W-:Y:S05]  /*2120*/  BSYNC B1 ;  /* 0x0000000000017941 */ /* 0x000fea0003800000 */
.L_x_22451:
        /* <DEDUP_REMOVED lines=25> */
.L_x_22456:
[----:B------:R-:W-:-:S05]  /*22c0*/  FADD.FTZ R5, R5, R6 ;  /* 0x0000000605057221 */ /* 0x000fca0000010000 */
[----:B------:R-:W-:-:S07]  /*22d0*/  F2FP.F16.F32.PACK_AB R5, RZ, R5 ;  /* 0x00000005ff05723e */ /* 0x000fce00000000ff */
.L_x_22455:
[----:B------:R-:W-:Y:S05]  /*22e0*/  BSYNC B1 ;  /* 0x0000000000017941 */ /* 0x000fea0003800000 */
.L_x_22454:
        /* <DEDUP_REMOVED lines=25> */
.L_x_22459:
[----:B------:R-:W-:-:S05]  /*2480*/  FADD.FTZ R6, R6, R7 ;  /* 0x0000000706067221 */ /* 0x000fca0000010000 */
[----:B------:R-:W-:-:S07]  /*2490*/  F2FP.F16.F32.PACK_AB R6, RZ, R6 ;  /* 0x00000006ff06723e */ /* 0x000fce00000000ff */
.L_x_22458:
[----:B------:R-:W-:Y:S05]  /*24a0*/  BSYNC B1 ;  /* 0x0000000000017941 */ /* 0x000fea0003800000 */
.L_x_22457:
        /* <DEDUP_REMOVED lines=25> */
.L_x_22462:
[----:B------:R-:W-:-:S05]  /*2640*/  FADD.FTZ R7, R7, R8 ;  /* 0x0000000807077221 */ /* 0x000fca0000010000 */
[----:B------:R-:W-:-:S07]  /*2650*/  F2FP.F16.F32.PACK_AB R7, RZ, R7 ;  /* 0x00000007ff07723e */ /* 0x000fce00000000ff */
.L_x_22461:
[----:B------:R-:W-:Y:S05]  /*2660*/  BSYNC B1 ;  /* 0x0000000000017941 */ /* 0x000fea0003800000 */
.L_x_22460:
        /* <DEDUP_REMOVED lines=24> */
.L_x_22464:
[----:B------:R-:W-:-:S05]  /*27f0*/  FADD.FTZ R8, R8, R15 ;  /* 0x0000000f08087221 */ /* 0x000fca0000010000 */
[----:B------:R-:W-:Y:S01]  /*2800*/  F2FP.F16.F32.PACK_AB R8, RZ, R8 ;  /* 0x00000008ff08723e */ /* 0x000fe200000000ff */
[----:B------:R-:W-:Y:S06]  /*2810*/  BRA `(.L_x_22463) ;  /* 0x0000000800987947 */ /* 0x000fec0003800000 */
.L_x_22441:
        /* <DEDUP_REMOVED lines=16> */
.L_x_22467:
[----:B------:R-:W-:-:S05]  /*2920*/  FADD.FTZ R2, R2, R3 ;  /* 0x0000000302027221 */ /* 0x000fca0000010000 */
[----:B------:R-:W-:-:S04]  /*2930*/  F2FP.F16.F32.PACK_AB R2, RZ, R2 ;  /* 0x00000002ff02723e */ /* 0x000fc800000000ff */
[----:B------:R-:W-:-:S07]  /*2940*/  PRMT R9, R2, 0x7610, R9 ;  /* 0x0000761002097816 */ /* 0x000fce0000000009 */
.L_x_22466:
[----:B------:R-:W-:Y:S05]  /*2950*/  BSYNC B1 ;  /* 0x0000000000017941 */ /* 0x000fea0003800000 */
.L_x_22465:
        /* <DEDUP_REMOVED lines=18> */
.L_x_22470:
[----:B------:R-:W-:-:S05]  /*2a80*/  FADD.FTZ R2, R2, R3 ;  /* 0x0000000302027221 */ /* 0x000fca0000010000 */
[----:B------:R-:W-:-:S04]  /*2a90*/  F2FP.F16.F32.PACK_AB R2, RZ, R2 ;  /* 0x00000002ff02723e */ /* 0x000fc800000000ff */
[----:B------:R-:W-:-:S07]  /*2aa0*/  PRMT R3, R2, 0x7610, R3 ;  /* 0x0000761002037816 */ /* 0x000fce0000000003 */
.L_x_22469:
[----:B------:R-:W-:Y:S05]  /*2ab0*/  BSYNC B1 ;  /* 0x0000000000017941 */ /* 0x000fea0003800000 */
.L_x_22468:
        /* <DEDUP_REMOVED lines=18> */
.L_x_22473:
[----:B------:R-:W-:-:S05]  /*2be0*/  FADD.FTZ R2, R2, R5 ;  /* 0x0000000502027221 */ /* 0x000fca0000010000 */
[----:B------:R-:W-:-:S07]  /*2bf0*/  F2FP.F16.F32.PACK_AB R2, RZ, R2 ;  /* 0x00000002ff02723e */ /* 0x000fce00000000ff */
.L_x_22472:
[----:B------:R-:W-:Y:S05]  /*2c00*/  BSYNC B1 ;  /* 0x0000000000017941 */ /* 0x000fea0003800000 */
.L_x_22471:
        /* <DEDUP_REMOVED lines=18> */
.L_x_22476:
[----:B------:R-:W-:-:S05]  /*2d30*/  FADD.FTZ R4, R4, R5 ;  /* 0x0000000504047221 */ /* 0x000fca0000010000 */
[----:B------:R-:W-:-:S07]  /*2d40*/  F2FP.F16.F32.PACK_AB R4, RZ, R4 ;  /* 0x00000004ff04723e */ /* 0x000fce00000000ff */
.L_x_22475:
[----:B------:R-:W-:Y:S05]  /*2d50*/  BSYNC B1 ;  /* 0x0000000000017941 */ /* 0x000fea0003800000 */
.L_x_22474:
        /* <DEDUP_REMOVED lines=18> */
.L_x_22479:
[----:B------:R-:W-:-:S05]  /*2e80*/  FADD.FTZ R5, R5, R6 ;  /* 0x0000000605057221 */ /* 0x000fca0000010000 */
[----:B------:R-:W-:-:S07]  /*2e90*/  F2FP.F16.F32.PACK_AB R5, RZ, R5 ;  /* 0x00000005ff05723e */ /* 0x000fce00000000ff */
.L_x_22478:
[----:B------:R-:W-:Y:S05]  /*2ea0*/  BSYNC B1 ;  /* 0x0000000000017941 */ /* 0x000fea0003800000 */
.L_x_22477:
        /* <DEDUP_REMOVED lines=18> */
.L_x_22482:
[----:B------:R-:W-:-:S05]  /*2fd0*/  FADD.FTZ R6, R6, R7 ;  /* 0x0000000706067221 */ /* 0x000fca0000010000 */
[----:B------:R-:W-:-:S07]  /*2fe0*/  F2FP.F16.F32.PACK_AB R6, RZ, R6 ;  /* 0x00000006ff06723e */ /* 0x000fce00000000ff */
.L_x_22481:
[----:B------:R-:W-:Y:S05]  /*2ff0*/  BSYNC B1 ;  /* 0x0000000000017941 */ /* 0x000fea0003800000 */
.L_x_22480:
        /* <DEDUP_REMOVED lines=18> */
.L_x_22485:
[----:B------:R-:W-:-:S05]  /*3120*/  FADD.FTZ R7, R7, R8 ;  /* 0x0000000807077221 */ /* 0x000fca0000010000 */
[----:B------:R-:W-:-:S07]  /*3130*/  F2FP.F16.F32.PACK_AB R7, RZ, R7 ;  /* 0x00000007ff07723e */ /* 0x000fce00000000ff */
.L_x_22484:
[----:B------:R-:W-:Y:S05]  /*3140*/  BSYNC B1 ;  /* 0x0000000000017941 */ /* 0x000fea0003800000 */
.L_x_22483:
        /* <DEDUP_REMOVED lines=17> */
.L_x_22486:
[----:B------:R-:W-:-:S05]  /*3260*/  FADD.FTZ R8, R8, R11 ;  /* 0x0000000b08087221 */ /* 0x000fca0000010000 */
[----:B------:R-:W-:-:S07]  /*3270*/  F2FP.F16.F32.PACK_AB R8, RZ, R8 ;  /* 0x00000008ff08723e */ /* 0x000fce00000000ff */
.L_x_22463:
[----:B------:R-:W-:Y:S05]  /*3280*/  BSYNC B0 ;  /* 0x0000000000007941 */ /* 0x000fea0003800000 */
.L_x_22440:
        /* <DEDUP_REMOVED lines=21> */
.L_x_22489:
[----:B------:R-:W-:-:S13]  /*33e0*/  ISETP.GE.AND P0, PT, R19, R17, PT ;  /* 0x000000111300720c */ /* 0x000fda0003f06270 */
[----:B------:R-:W-:Y:S05]  /*33f0*/  @P0 BRA `(.L_x_22491) ;  /* 0x0000000000300947 */ /* 0x000fea0003800000 */
[----:B-1----:R-:W1:Y:S01]  /*3400*/  LDC.64 R2, c[0x0][0x218] ;  /* 0x00008600ff027b82 */ /* 0x002e620000000a00 */
[----:B0-----:R-:W-:Y:S02]  /*3410*/  IMAD.IADD R9, R16, 0x1, R19 ;  /* 0x0000000110097824 */ /* 0x001fe400078e0213 */
[----:B------:R-:W-:Y:S02]  /*3420*/  VIADD R19, R19, 0x80 ;  /* 0x0000008013137836 */ /* 0x000fe40000000000 */
[----:B-1----:R-:W-:-:S05]  /*3430*/  IMAD.WIDE.U32 R2, R9, 0x2, R2 ;  /* 0x0000000209027825 */ /* 0x002fca00078e0002 */
[----:B------:R1:W-:Y:S02]  /*3440*/  STG.E.U16 desc[UR4][R2.64], R4 ;  /* 0x0000000402007986 */ /* 0x0003e4000c101504 */
.L_x_22490:
[----:B------:R-:W-:-:S13]  /*3450*/  ISETP.GE.AND P0, PT, R19, R17, PT ;  /* 0x000000111300720c */ /* 0x000fda0003f06270 */
[----:B------:R-:W-:Y:S05]  /*3460*/  @P0 BRA `(.L_x_22492) ;  /* 0x0000000000340947 */ /* 0x000fea0003800000 */
[----:B01----:R-:W0:Y:S01]  /*3470*/  LDC.64 R2, c[0x0][0x218] ;  /* 0x00008600ff027b82 */ /* 0x003e220000000a00 */
[----:B------:R-:W-:Y:S02]  /*3480*/  IMAD.IADD R9, R16, 0x1, R19 ;  /* 0x0000000110097824 */ /* 0x000fe400078e0213 */
[----:B------:R-:W-:Y:S02]  /*3490*/  VIADD R19, R19, 0x80 ;  /* 0x0000008013137836 */ /* 0x000fe40000000000 */
[----:B0-----:R-:W-:-:S05]  /*34a0*/  IMAD.WIDE.U32 R2, R9, 0x2, R2 ;  /* 0x0000000209027825 */ /* 0x001fca00078e0002 */
[----:B------:R2:W-:Y:S02]  /*34b0*/  STG.E.U16 desc[UR4][R2.64], R5 ;  /* 0x0000000502007986 */ /* 0x0005e4000c101504 */
.L_x_22491:
        /* <DEDUP_REMOVED lines=8> */
.L_x_22492:
[----:B------:R-:W-:Y:S05]  /*3540*/  BSYNC B1 ;  /* 0x0000000000017941 */ /* 0x000fea0003800000 */
.L_x_22488:
[----:B------:R-:W-:-:S13]  /*3550*/  ISETP.GE.AND P0, PT, R19, R17, PT ;  /* 0x000000111300720c */ /* 0x000fda0003f06270 */
[----:B012---:R-:W0:Y:S01]  /*3560*/  @!P0 LDC.64 R2, c[0x0][0x218] ;  /* 0x00008600ff028b82 */ /* 0x007e220000000a00 */
[----:B------:R-:W-:Y:S02]  /*3570*/  @!P0 IMAD.IADD R5, R16, 0x1, R19 ;  /* 0x0000000110058824 */ /* 0x000fe400078e0213 */
[----:B------:R-:W-:Y:S02]  /*3580*/  @!P0 VIADD R19, R19, 0x80 ;  /* 0x0000008013138836 */ /* 0x000fe40000000000 */
[----:B0-----:R-:W-:-:S05]  /*3590*/  @!P0 IMAD.WIDE.U32 R2, R5, 0x2, R2 ;  /* 0x0000000205028825 */ /* 0x001fca00078e0002 */
[----:B------:R3:W-:Y:S02]  /*35a0*/  @!P0 STG.E.U16 desc[UR4][R2.64], R7 ;  /* 0x0000000702008986 */ /* 0x0007e4000c101504 */
.L_x_22493:
[----:B------:R-:W-:Y:S05]  /*35b0*/  BSYNC B0 ;  /* 0x0000000000007941 */ /* 0x000fea0003800000 */
.L_x_22487:
        /* <DEDUP_REMOVED lines=8> */
.L_x_22494:
        /* <DEDUP_REMOVED lines=12> */
.L_x_32238:


//--------------------- .text._ZN2at6native18elementwise_kernelILi128ELi4EZNS0_15gpu_kernel_implINS0_13AUnaryFunctorIN3c104HalfES5_S5_ZZZNS0_21nextafter_kernel_cudaERNS_18TensorIteratorBaseEENKUlvE_clEvENKUlvE2_clEvEUlS5_S5_E_EEEEvS7_RKT_EUliE_EEviT1_ --------------------------
	.section	.text._ZN2at6native18elementwise_kernelILi128ELi4EZNS0_15gpu_kernel_implINS0_13AUnaryFunctorIN3c104HalfES5_S5_ZZZNS0_21nextafter_kernel_cudaERNS_18TensorIteratorBaseEENKUlvE_clEvENKUlvE2_clEvEUlS5_S5_E_EEEEvS7_RKT_EUliE_EEviT1_,"ax",@progbits
	.align	128
        .global         _ZN2at6native18elementwise_kernelILi128ELi4EZNS0_15gpu_kernel_implINS0_13AUnaryFunctorIN3c104HalfES5_S5_ZZZNS0_21nextafter_kernel_cudaERNS_18TensorIteratorBaseEENKUlvE_clEvENKUlvE2_clEvEUlS5_S5_E_EEEEvS7_RKT_EUliE_EEviT1_
        .type           _ZN2at6native18elementwise_kernelILi128ELi4EZNS0_15gpu_kernel_implINS0_13AUnaryFunctorIN3c104HalfES5_S5_ZZZNS0_21nextafter_kernel_cudaERNS_18TensorIteratorBaseEENKUlvE_clEvENKUlvE2_clEvEUlS5_S5_E_EEEEvS7_RKT_EUliE_EEviT1_,@function
        .size           _ZN2at6native18elementwise_kernelILi128ELi4EZNS0_15gpu_kernel_implINS0_13AUnaryFunctorIN3c104HalfES5_S5_ZZZNS0_21nextafter_kernel_cudaERNS_18TensorIteratorBaseEENKUlvE_clEvENKUlvE2_clEvEUlS5_S5_E_EEEEvS7_RKT_EUliE_EEviT1_,(.L_x_32239 - _ZN2at6native18elementwise_kernelILi128ELi4EZNS0_15gpu_kernel_implINS0_13AUnaryFunctorIN3c104HalfES5_S5_ZZZNS0_21nextafter_kernel_cudaERNS_18TensorIteratorBaseEENKUlvE_clEvENKUlvE2_clEvEUlS5_S5_E_EEEEvS7_RKT_EUliE_EEviT1_)
        .other          _ZN2at6native18elementwise_kernelILi128ELi4EZNS0_15gpu_kernel_implINS0_13AUnaryFunctorIN3c104HalfES5_S5_ZZZNS0_21nextafter_kernel_cudaERNS_18TensorIteratorBaseEENKUlvE_clEvENKUlvE2_clEvEUlS5_S5_E_EEEEvS7_RKT_EUliE_EEviT1_,@"STO_CUDA_ENTRY STV_DEFAULT"
_ZN2at6native18elementwise_kernelILi128ELi4EZNS0_15gpu_kernel_implINS0_13AUnaryFunctorIN3c104HalfES5_S5_ZZZNS0_21nextafter_kernel_cudaERNS_18TensorIteratorBaseEENKUlvE_clEvENKUlvE2_clEvEUlS5_S5_E_EEEEvS7_RKT_EUliE_EEviT1_:
.text._ZN2at6native18elementwise_kernelILi128ELi4EZNS0_15gpu_kernel_implINS0_13AUnaryFunctorIN3c104HalfES5_S5_ZZZNS0_21nextafter_kernel_cudaERNS_18TensorIteratorBaseEENKUlvE_clEvENKUlvE2_clEvEUlS5_S5_E_EEEEvS7_RKT_EUliE_EEviT1_:
        /* <DEDUP_REMOVED lines=313> */
.L_x_22497:
        /* <DEDUP_REMOVED lines=22> */
.L_x_22501:
[----:B------:R-:W2:Y:S02]  /*14f0*/  LDG.E.U8 R2, desc[UR36][R2.64] ;  /* 0x0000002402027981 */ /* 0x000ea4000c1e1100 */
[----:B--2---:R-:W-:-:S04]  /*1500*/  I2FP.F32.U32 R0, R2 ;  /* 0x0000000200007245 */ /* 0x004fc80000201000 */
[----:B------:R-:W-:Y:S01]  /*1510*/  F2FP.F16.F32.PACK_AB R0, RZ, R0 ;  /* 0x00000000ff00723e */ /* 0x000fe200000000ff */
[----:B------:R-:W-:Y:S06]  /*1520*/  BRA `(.L_x_22503) ;  /* 0x0000000c00887947 */ /* 0x000fec0003800000 */
.L_x_22500:
        /* <DEDUP_REMOVED lines=10> */
.L_x_22505:
[----:B------:R-:W2:Y:S02]  /*15d0*/  LDG.E R2, desc[UR36][R2.64] ;  /* 0x0000002402027981 */ /* 0x000ea4000c1e1900 */
[----:B--2---:R-:W-:-:S04]  /*15e0*/  I2FP.F32.S32 R0, R2 ;  /* 0x0000000200007245 */ /* 0x004fc80000201400 */
[----:B------:R-:W-:Y:S01]  /*15f0*/  F2FP.F16.F32.PACK_AB R0, RZ, R0 ;  /* 0x00000000ff00723e */ /* 0x000fe200000000ff */
[----:B------:R-:W-:Y:S06]  /*1600*/  BRA `(.L_x_22503) ;  /* 0x0000000c00507947 */ /* 0x000fec0003800000 */
.L_x_22504:
[----:B------:R-:W2:Y:S02]  /*1610*/  LDG.E.U16 R2, desc[UR36][R2.64] ;  /* 0x0000002402027981 */ /* 0x000ea4000c1e1500 */
[----:B--2---:R-:W0:Y:S02]  /*1620*/  I2F.S16 R0, R2 ;  /* 0x0000000200007306 */ /* 0x004e240000101400 */
[----:B0-----:R-:W-:Y:S01]  /*1630*/  F2FP.F16.F32.PACK_AB R0, RZ, R0 ;  /* 0x00000000ff00723e */ /* 0x001fe200000000ff */
[----:B------:R-:W-:Y:S06]  /*1640*/  BRA `(.L_x_22503) ;  /* 0x0000000c00407947 */ /* 0x000fec0003800000 */
.L_x_22499:
        /* <DEDUP_REMOVED lines=9> */
.L_x_22507:
[----:B------:R0:W5:Y:S01]  /*16e0*/  LDG.E.U16 R0, desc[UR36][R2.64] ;  /* 0x0000002402007981 */ /* 0x000162000c1e1500 */
[----:B------:R-:W-:Y:S05]  /*16f0*/  BRA `(.L_x_22503) ;  /* 0x0000000c00147947 */ /* 0x000fea0003800000 */
.L_x_22506:
        /* <DEDUP_REMOVED lines=9> */
.L_x_22509:
[----:B------:R1:W5:Y:S01]  /*1790*/  LDG.E.U16 R0, desc[UR36][R2.64] ;  /* 0x0000002402007981 */ /* 0x000362000c1e1500 */
[----:B------:R-:W-:Y:S05]  /*17a0*/  BRA `(.L_x_22503) ;  /* 0x0000000800e87947 */ /* 0x000fea0003800000 */
.L_x_22508:
        /* <DEDUP_REMOVED lines=8> */
.L_x_22498:
        /* <DEDUP_REMOVED lines=13> */
.L_x_22512:
        /* <DEDUP_REMOVED lines=8> */
.L_x_22511:
        /* <DEDUP_REMOVED lines=28> */
.L_x_22514:
        /* <DEDUP_REMOVED lines=15> */
.L_x_22513:
[----:B------:R-:W2:Y:S02]  /*1c30*/  LDG.E.U16 R0, desc[UR36][R2.64] ;  /* 0x0000002402007981 */ /* 0x000ea4000c1e1500 */
[----:B--2---:R-:W-:-:S05]  /*1c40*/  IMAD.U32 R0, R0, 0x10000, RZ ;  /* 0x0001000000007824 */ /* 0x004fca00078e00ff */
[----:B------:R-:W-:Y:S01]  /*1c50*/  F2FP.F16.F32.PACK_AB R0, RZ, R0 ;  /* 0x00000000ff00723e */ /* 0x000fe200000000ff */
[----:B------:R-:W-:Y:S06]  /*1c60*/  BRA `(.L_x_22503) ;  /* 0x0000000400b87947 */ /* 0x000fec0003800000 */
.L_x_22510:
        /* <DEDUP_REMOVED lines=12> */
.L_x_22517:
        /* <DEDUP_REMOVED lines=21> */
.L_x_22521:
[----:B------:R-:W-:Y:S05]  /*1e80*/  BSYNC B1 ;  /* 0x0000000000017941 */ /* 0x000fea0003800000 */
.L_x_22520:
[----:B------:R-:W-:Y:S01]  /*1e90*/  LEA R3, R0, 0x3b800000, 0x17 ;  /* 0x3b80000000037811 */ /* 0x000fe200078eb8ff */
[----:B------:R-:W-:-:S05]  /*1ea0*/  IMAD.SHL.U32 R0, R2, 0x100000, RZ ;  /* 0x0010000002007824 */ /* 0x000fca00078e00ff */
[----:B------:R-:W-:-:S07]  /*1eb0*/  LOP3.LUT R0, R3, R0, R4, 0xfe, !PT ;  /* 0x0000000003007212 */ /* 0x000fce00078efe04 */
.L_x_22519:
[----:B------:R-:W-:Y:S05]  /*1ec0*/  BSYNC B0 ;  /* 0x0000000000007941 */ /* 0x000fea0003800000 */
.L_x_22518:
[----:B------:R-:W-:Y:S01]  /*1ed0*/  F2FP.F16.F32.PACK_AB R0, RZ, R0 ;  /* 0x00000000ff00723e */ /* 0x000fe200000000ff */
[----:B------:R-:W-:Y:S06]  /*1ee0*/  BRA `(.L_x_22503) ;  /* 0x0000000400187947 */ /* 0x000fec0003800000 */
.L_x_22516:
        /* <DEDUP_REMOVED lines=21> */
.L_x_22525:
[----:B------:R-:W-:Y:S05]  /*2040*/  BSYNC B1 ;  /* 0x0000000000017941 */ /* 0x000fea0003800000 */
.L_x_22524:
[----:B------:R-:W-:Y:S01]  /*2050*/  LEA R3, R0, 0x37800000, 0x17 ;  /* 0x3780000000037811 */ /* 0x000fe200078eb8ff */
[----:B------:R-:W-:-:S05]  /*2060*/  IMAD.SHL.U32 R0, R2, 0x200000, RZ ;  /* 0x0020000002007824 */ /* 0x000fca00078e00ff */
[----:B------:R-:W-:-:S07]  /*2070*/  LOP3.LUT R0, R3, R0, R4, 0xfe, !PT ;  /* 0x0000000003007212 */ /* 0x000fce00078efe04 */
.L_x_22523:
[----:B------:R-:W-:Y:S05]  /*2080*/  BSYNC B0 ;  /* 0x0000000000007941 */ /* 0x000fea0003800000 */
.L_x_22522:
[----:B------:R-:W-:Y:S01]  /*2090*/  F2FP.F16.F32.PACK_AB R0, RZ, R0 ;  /* 0x00000000ff00723e */ /* 0x000fe200000000ff */
[----:B------:R-:W-:Y:S06]  /*20a0*/  BRA `(.L_x_22503) ;  /* 0x0000000000a87947 */ /* 0x000fec0003800000 */
.L_x_22515:
        /* <DEDUP_REMOVED lines=14> */
.L_x_22529:
[----:B------:R-:W-:Y:S05]  /*2190*/  BSYNC B0 ;  /* 0x0000000000007941 */ /* 0x000fea0003800000 */
.L_x_22528:
[----:B------:R-:W-:Y:S01]  /*21a0*/  F2FP.F16.F32.PACK_AB R0, RZ, R0 ;  /* 0x00000000ff00723e */ /* 0x000fe200000000ff */
[----:B------:R-:W-:Y:S06]  /*21b0*/  BRA `(.L_x_22503) ;  /* 0x0000000000647947 */ /* 0x000fec0003800000 */
.L_x_22502:
        /* <DEDUP_REMOVED lines=16> */
.L_x_22530:
[----:B------:R-:W-:Y:S01]  /*22c0*/  PRMT R0, RZ, 0x7610, R0 ;  /* 0x00007610ff007816 */ /* 0x000fe20000000000 */
[----:B------:R-:W-:Y:S06]  /*22d0*/  BRA `(.L_x_22503) ;  /* 0x00000000001c7947 */ /* 0x000fec0003800000 */
.L_x_22527:
[----:B------:R-:W2:Y:S02]  /*22e0*/  LDG.E.64 R2, desc[UR36][R2.64] ;  /* 0x0000002402027981 */ /* 0x000ea4000c1e1b00 */
[----:B--2---:R-:W0:Y:S02]  /*22f0*/  I2F.U64 R0, R2 ;  /* 0x0000000200007312 */ /* 0x004e240000301000 */
[----:B0-----:R-:W-:Y:S01]  /*2300*/  F2FP.F16.F32.PACK_AB R0, RZ, R0 ;  /* 0x00000000ff00723e */ /* 0x001fe200000000ff */
[----:B------:R-:W-:Y:S06]  /*2310*/  BRA `(.L_x_22503) ;  /* 0x00000000000c7947 */ /* 0x000fec0003800000 */
.L_x_22526:
[----:B------:R-:W2:Y:S02]  /*2320*/  LDG.E R2, desc[UR36][R2.64] ;  /* 0x0000002402027981 */ /* 0x000ea4000c1e1900 */
[----:B--2---:R-:W-:-:S04]  /*2330*/  I2FP.F32.U32 R0, R2 ;  /* 0x0000000200007245 */ /* 0x004fc80000201000 */
[----:B------:R-:W-:-:S07]  /*2340*/  F2FP.F16.F32.PACK_AB R0, RZ, R0 ;  /* 0x00000000ff00723e */ /* 0x000fce00000000ff */
.L_x_22503:
        /* <DEDUP_REMOVED lines=24> */
.L_x_22534:
        /* <DEDUP_REMOVED lines=8> */
.L_x_22532:
[----:B------:R-:W-:-:S05]  /*2550*/  FADD.FTZ R2, R2, R3 ;  /* 0x0000000302027221 */ /* 0x000fca0000010000 */
[----:B------:R-:W-:-:S04]  /*2560*/  F2FP.F16.F32.PACK_AB R2, RZ, R2 ;  /* 0x00000002ff02723e */ /* 0x000fc800000000ff */
[----:B------:R-:W-:-:S07]  /*2570*/  PRMT R3, R2, 0x7610, R3 ;  /* 0x0000761002037816 */ /* 0x000fce0000000003 */
.L_x_22533:
[----:B------:R-:W-:Y:S05]  /*2580*/  BSYNC B0 ;  /* 0x0000000000007941 */ /* 0x000fea0003800000 */
.L_x_22531:
        /* <DEDUP_REMOVED lines=16> */
.L_x_22538:
[----:B------:R-:W-:-:S06]  /*2690*/  HADD2.F32 R3, -RZ, R3.H0_H0 ;  /* 0x20000003ff037230 */ /* 0x000fcc0000004100 */
[----:B------:R-:W0:Y:S02]  /*26a0*/  F2I.S64.TRUNC R2, R3 ;  /* 0x0000000300027311 */ /* 0x000e24000020d900 */
[----:B0-----:R3:W-:Y:S01]  /*26b0*/  STG.E.U8 desc[UR36][R16.64], R2 ;  /* 0x0000000210007986 */ /* 0x0017e2000c101124 */
[----:B------:R-:W-:Y:S05]  /*26c0*/  BRA `(.L_x_22540) ;  /* 0x0000000c00847947 */ /* 0x000fea0003800000 */
.L_x_22537:
        /* <DEDUP_REMOVED lines=10> */
.L_x_22542:
[----:B------:R-:W-:-:S06]  /*2770*/  HADD2.F32 R3, -RZ, R3.H0_H0 ;  /* 0x20000003ff037230 */ /* 0x000fcc0000004100 */
[----:B------:R-:W0:Y:S02]  /*2780*/  F2I.FTZ.TRUNC.NTZ R3, R3 ;  /* 0x0000000300037305 */ /* 0x000e24000021f100 */
[----:B0-----:R1:W-:Y:S01]  /*2790*/  STG.E desc[UR36][R16.64], R3 ;  /* 0x0000000310007986 */ /* 0x0013e2000c101924 */
[----:B------:R-:W-:Y:S05]  /*27a0*/  BRA `(.L_x_22540) ;  /* 0x0000000c004c7947 */ /* 0x000fea0003800000 */
.L_x_22541:
[----:B------:R-:W-:-:S06]  /*27b0*/  HADD2.F32 R3, -RZ, R3.H0_H0 ;  /* 0x20000003ff037230 */ /* 0x000fcc0000004100 */
[----:B------:R-:W0:Y:S02]  /*27c0*/  F2I.FTZ.TRUNC.NTZ R3, R3 ;  /* 0x0000000300037305 */ /* 0x000e24000021f100 */
[----:B0-----:R2:W-:Y:S01]  /*27d0*/  STG.E.U16 desc[UR36][R16.64], R3 ;  /* 0x0000000310007986 */ /* 0x0015e2000c101524 */
[----:B------:R-:W-:Y:S05]  /*27e0*/  BRA `(.L_x_22540) ;  /* 0x0000000c003c7947 */ /* 0x000fea0003800000 */
.L_x_22536:
        /* <DEDUP_REMOVED lines=9> */
.L_x_22544:
[----:B------:R0:W-:Y:S01]  /*2880*/  STG.E.U16 desc[UR36][R16.64], R3 ;  /* 0x0000000310007986 */ /* 0x0001e2000c101524 */
[----:B------:R-:W-:Y:S05]  /*2890*/  BRA `(.L_x_22540) ;  /* 0x0000000c00107947 */ /* 0x000fea0003800000 */
.L_x_22543:
        /* <DEDUP_REMOVED lines=10> */
.L_x_22546:
[----:B------:R-:W-:-:S05]  /*2940*/  HADD2.F32 R0, -RZ, R3.H0_H0 ;  /* 0x20000003ff007230 */ /* 0x000fca0000004100 */
[----:B------:R-:W-:-:S04]  /*2950*/  F2FP.F16.F32.PACK_AB R0, RZ, R0 ;  /* 0x00000000ff00723e */ /* 0x000fc800000000ff */
[----:B------:R-:W-:-:S05]  /*2960*/  PRMT R0, R0, 0x5410, RZ ;  /* 0x0000541000007816 */ /* 0x000fca00000000ff */
[----:B------:R0:W-:Y:S01]  /*2970*/  STG.E desc[UR36][R16.64], R0 ;  /* 0x0000000010007986 */ /* 0x0001e2000c101924 */
[----:B------:R-:W-:Y:S05]  /*2980*/  BRA `(.L_x_22540) ;  /* 0x0000000800d47947 */ /* 0x000fea0003800000 */
.L_x_22545:
[----:B------:R-:W-:-:S05]  /*2990*/  HADD2.F32 R2, -RZ, R3.H0_H0 ;  /* 0x20000003ff027230 */ /* 0x000fca0000004100 */
[----:B------:R-:W-:-:S06]  /*29a0*/  FMUL.FTZ R2, R2, 1 ;  /* 0x3f80000002027820 */ /* 0x000fcc0000410000 */
[----:B------:R-:W0:Y:S02]  /*29b0*/  F2F.F64.F32 R2, R2 ;  /* 0x0000000200027310 */ /* 0x000e240000201800 */
[----:B0-----:R0:W-:Y:S01]  /*29c0*/  STG.E.64 desc[UR36][R16.64], R2 ;  /* 0x0000000210007986 */ /* 0x0011e2000c101b24 */
[----:B------:R-:W-:Y:S05]  /*29d0*/  BRA `(.L_x_22540) ;  /* 0x0000000800c07947 */ /* 0x000fea0003800000 */
.L_x_22535:
        /* <DEDUP_REMOVED lines=13> */
.L_x_22549:
[----:B------:R-:W-:Y:S01]  /*2ab0*/  HADD2.F32 R3, -RZ, R3.H0_H0 ;  /* 0x20000003ff037230 */ /* 0x000fe20000004100 */
[----:B------:R-:W-:-:S04]  /*2ac0*/  CS2R R6, SRZ ;  /* 0x0000000000067805 */ /* 0x000fc8000001ff00 */
[----:B------:R-:W-:-:S04]  /*2ad0*/  FMUL.FTZ R3, R3, 1 ;  /* 0x3f80000003037820 */ /* 0x000fc80000410000 */
[----:B------:R-:W0:Y:S02]  /*2ae0*/  F2F.F64.F32 R4, R3 ;  /* 0x0000000300047310 */ /* 0x000e240000201800 */
[----:B0-----:R0:W-:Y:S01]  /*2af0*/  STG.E.128 desc[UR36][R16.64], R4 ;  /* 0x0000000410007986 */ /* 0x0011e2000c101d24 */
[----:B------:R-:W-:Y:S05]  /*2b00*/  BRA `(.L_x_22540) ;  /* 0x0000000800747947 */ /* 0x000fea0003800000 */
.L_x_22548:
        /* <DEDUP_REMOVED lines=21> */
.L_x_22553:
[----:B------:R-:W-:Y:S05]  /*2c60*/  BSYNC B0 ;  /* 0x0000000000007941 */ /* 0x000fea0003800000 */
.L_x_22552:
[----:B------:R-:W-:-:S05]  /*2c70*/  LOP3.LUT R3, R0, R3, RZ, 0xfc, !PT ;  /* 0x0000000300037212 */ /* 0x000fca00078efcff */
[----:B------:R0:W-:Y:S01]  /*2c80*/  STG.E.U8 desc[UR36][R16.64], R3 ;  /* 0x0000000310007986 */ /* 0x0001e2000c101124 */
[----:B------:R-:W-:Y:S05]  /*2c90*/  BRA `(.L_x_22540) ;  /* 0x0000000800107947 */ /* 0x000fea0003800000 */
.L_x_22551:
        /* <DEDUP_REMOVED lines=13> */
.L_x_22555:
[----:B------:R-:W-:Y:S01]  /*2d70*/  IMAD.MOV.U32 R0, RZ, RZ, 0x7f ;  /* 0x0000007fff007424 */ /* 0x000fe200078e00ff */
[----:B------:R-:W-:-:S04]  /*2d80*/  ISETP.GT.U32.AND P0, PT, R2, 0x7f800000, PT ;  /* 0x7f8000000200780c */ /* 0x000fc80003f04070 */
[----:B------:R-:W-:-:S09]  /*2d90*/  SEL R0, R0, 0x7c, P0 ;  /* 0x0000007c00007807 */ /* 0x000fd20000000000 */
.L_x_22556:
[----:B------:R-:W-:Y:S05]  /*2da0*/  BSYNC B0 ;  /* 0x0000000000007941 */ /* 0x000fea0003800000 */
.L_x_22554:
[----:B------:R-:W-:-:S04]  /*2db0*/  LOP3.LUT R2, R3, 0x80000000, RZ, 0xc0, !PT ;  /* 0x8000000003027812 */ /* 0x000fc800078ec0ff */
[----:B------:R-:W-:-:S04]  /*2dc0*/  SHF.R.U32.HI R3, RZ, 0x18, R2 ;  /* 0x00000018ff037819 */ /* 0x000fc80000011602 */
[----:B------:R-:W-:-:S05]  /*2dd0*/  LOP3.LUT R3, R0, R3, RZ, 0xfc, !PT ;  /* 0x0000000300037212 */ /* 0x000fca00078efcff */
[----:B------:R0:W-:Y:S01]  /*2de0*/  STG.E.U8 desc[UR36][R16.64], R3 ;  /* 0x0000000310007986 */ /* 0x0001e2000c101124 */
[----:B------:R-:W-:Y:S05]  /*2df0*/  BRA `(.L_x_22540) ;  /* 0x0000000400b87947 */ /* 0x000fea0003800000 */
.L_x_22550:
[----:B------:R-:W-:-:S05]  /*2e00*/  HADD2.F32 R0, -RZ, R3.H0_H0 ;  /* 0x20000003ff007230 */ /* 0x000fca0000004100 */
[----:B------:R-:W-:-:S05]  /*2e10*/  F2FP.BF16.F32.PACK_AB R0, RZ, R0 ;  /* 0x00000000ff00723e */ /* 0x000fca00000010ff */
[----:B------:R0:W-:Y:S01]  /*2e20*/  STG.E.U16 desc[UR36][R16.64], R0 ;  /* 0x0000000010007986 */ /* 0x0001e2000c101524 */
[----:B------:R-:W-:Y:S05]  /*2e30*/  BRA `(.L_x_22540) ;  /* 0x0000000400a87947 */ /* 0x000fea0003800000 */
.L_x_22547:
        /* <DEDUP_REMOVED lines=12> */
.L_x_22559:
        /* <DEDUP_REMOVED lines=17> */
.L_x_22562:
[----:B------:R-:W-:-:S04]  /*3010*/  LOP3.LUT R2, R3, 0x80000000, RZ, 0xc0, !PT ;  /* 0x8000000003027812 */ /* 0x000fc800078ec0ff */
[----:B------:R-:W-:-:S04]  /*3020*/  SHF.R.U32.HI R3, RZ, 0x18, R2 ;  /* 0x00000018ff037819 */ /* 0x000fc80000011602 */
[----:B------:R-:W-:-:S04]  /*3030*/  LOP3.LUT R0, R0, R3, RZ, 0xfc, !PT ;  /* 0x0000000300007212 */ /* 0x000fc800078efcff */
[----:B------:R-:W-:-:S07]  /*3040*/  PRMT R8, R0, 0x7610, R8 ;  /* 0x0000761000087816 */ /* 0x000fce0000000008 */
.L_x_22561:
[----:B------:R-:W-:Y:S05]  /*3050*/  BSYNC B0 ;  /* 0x0000000000007941 */ /* 0x000fea0003800000 */
.L_x_22560:
[----:B------:R0:W-:Y:S01]  /*3060*/  STG.E.U8 desc[UR36][R16.64], R8 ;  /* 0x0000000810007986 */ /* 0x0001e2000c101124 */
[----:B------:R-:W-:Y:S05]  /*3070*/  BRA `(.L_x_22540) ;  /* 0x0000000400187947 */ /* 0x000fea0003800000 */
.L_x_22558:
        /* <DEDUP_REMOVED lines=17> */
.L_x_22565:
[----:B------:R-:W-:-:S04]  /*3190*/  LOP3.LUT R2, R3, 0x80000000, RZ, 0xc0, !PT ;  /* 0x8000000003027812 */ /* 0x000fc800078ec0ff */
[----:B------:R-:W-:-:S04]  /*31a0*/  SHF.R.U32.HI R3, RZ, 0x18, R2 ;  /* 0x00000018ff037819 */ /* 0x000fc80000011602 */
[----:B------:R-:W-:-:S04]  /*31b0*/  LOP3.LUT R0, R0, R3, RZ, 0xfc, !PT ;  /* 0x0000000300007212 */ /* 0x000fc800078efcff */
[----:B------:R-:W-:-:S07]  /*31c0*/  PRMT R8, R0, 0x7610, R8 ;  /* 0x0000761000087816 */ /* 0x000fce0000000008 */
.L_x_22564:
[----:B------:R-:W-:Y:S05]  /*31d0*/  BSYNC B0 ;  /* 0x0000000000007941 */ /* 0x000fea0003800000 */
.L_x_22563:
[----:B------:R0:W-:Y:S01]  /*31e0*/  STG.E.U8 desc[UR36][R16.64], R8 ;  /* 0x0000000810007986 */ /* 0x0001e2000c101124 */
[----:B------:R-:W-:Y:S05]  /*31f0*/  BRA `(.L_x_22540) ;  /* 0x0000000000b87947 */ /* 0x000fea0003800000 */
.L_x_22557:
        /* <DEDUP_REMOVED lines=22> */
.L_x_22539:
        /* <DEDUP_REMOVED lines=16> */
.L_x_22568:
[----:B------:R-:W-:Y:S05]  /*3460*/  BRA `(.L_x_22540) ;  /* 0x00000000001c7947 */ /* 0x000fea0003800000 */
.L_x_22567:
[----:B------:R-:W-:-:S06]  /*3470*/  HADD2.F32 R3, -RZ, R3.H0_H0 ;  /* 0x20000003ff037230 */ /* 0x000fcc0000004100 */
[----:B------:R-:W0:Y:S02]  /*3480*/  F2I.U64.TRUNC R2, R3 ;  /* 0x0000000300027311 */ /* 0x000e24000020d800 */
[----:B0-----:R0:W-:Y:S01]  /*3490*/  STG.E.64 desc[UR36][R16.64], R2 ;  /* 0x0000000210007986 */ /* 0x0011e2000c101b24 */
[----:B------:R-:W-:Y:S05]  /*34a0*/  BRA `(.L_x_22540) ;  /* 0x00000000000c7947 */ /* 0x000fea0003800000 */
.L_x_22566:
[----:B------:R-:W-:-:S06]  /*34b0*/  HADD2.F32 R3, -RZ, R3.H0_H0 ;  /* 0x20000003ff037230 */ /* 0x000fcc0000004100 */
[----:B------:R-:W0:Y:S02]  /*34c0*/  F2I.FTZ.U32.TRUNC.NTZ R3, R3 ;  /* 0x0000000300037305 */ /* 0x000e24000021f000 */
[----:B0-----:R0:W-:Y:S02]  /*34d0*/  STG.E desc[UR36][R16.64], R3 ;  /* 0x0000000310007986 */ /* 0x0011e4000c101924 */
.L_x_22540:
[----:B------:R-:W-:-:S04]  /*34e0*/  IMAD R18, R23, 0x200, R18 ;  /* 0x0000020017127824 */ /* 0x000fc800078e0212 */
[----:B------:R-:W-:-:S07]  /*34f0*/  VIADD R19, R18, 0x80 ;  /* 0x0000008012137836 */ /* 0x000fce0000000000 */
.L_x_22496:
[----:B------:R-:W-:Y:S05]  /*3500*/  BSYNC B6 ;  /* 0x0000000000067941 */ /* 0x000fea0003800000 */
.L_x_22495:
        /* <DEDUP_REMOVED lines=307> */
.L_x_22571:
        /* <DEDUP_REMOVED lines=22> */
.L_x_22575:
[----:B------:R-:W2:Y:S02]  /*49a0*/  LDG.E.U8 R2, desc[UR36][R2.64] ;  /* 0x0000002402027981 */ /* 0x000ea4000c1e1100 */
[----:B--2---:R-:W-:-:S04]  /*49b0*/  I2FP.F32.U32 R0, R2 ;  /* 0x0000000200007245 */ /* 0x004fc80000201000 */
[----:B------:R-:W-:Y:S01]  /*49c0*/  F2FP.F16.F32.PACK_AB R0, RZ, R0 ;  /* 0x00000000ff00723e */ /* 0x000fe200000000ff */
[----:B------:R-:W-:Y:S06]  /*49d0*/  BRA `(.L_x_22577) ;  /* 0x0000000c00887947 */ /* 0x000fec0003800000 */
.L_x_22574:
        /* <DEDUP_REMOVED lines=10> */
.L_x_22579:
[----:B------:R-:W2:Y:S02]  /*4a80*/  LDG.E R2, desc[UR36][R2.64] ;  /* 0x0000002402027981 */ /* 0x000ea4000c1e1900 */
[----:B--2---:R-:W-:-:S04]  /*4a90*/  I2FP.F32.S32 R0, R2 ;  /* 0x0000000200007245 */ /* 0x004fc80000201400 */
[----:B------:R-:W-:Y:S01]  /*4aa0*/  F2FP.F16.F32.PACK_AB R0, RZ, R0 ;  /* 0x00000000ff00723e */ /* 0x000fe200000000ff */
[----:B------:R-:W-:Y:S06]  /*4ab0*/  BRA `(.L_x_22577) ;  /* 0x0000000c00507947 */ /* 0x000fec0003800000 */
.L_x_22578:
[----:B------:R-:W2:Y:S02]  /*4ac0*/  LDG.E.U16 R2, desc[UR36][R2.64] ;  /* 0x0000002402027981 */ /* 0x000ea4000c1e1500 */
[----:B--2---:R-:W0:Y:S02]  /*4ad0*/  I2F.S16 R0, R2 ;  /* 0x0000000200007306 */ /* 0x004e240000101400 */
[----:B0-----:R-:W-:Y:S01]  /*4ae0*/  F2FP.F16.F32.PACK_AB R0, RZ, R0 ;  /* 0x00000000ff00723e */ /* 0x001fe200000000ff */
[----:B------:R-:W-:Y:S06]  /*4af0*/  BRA `(.L_x_22577) ;  /* 0x0000000c00407947 */ /* 0x000fec0003800000 */
.L_x_22573:
        /* <DEDUP_REMOVED lines=9> */
.L_x_22581:
[----:B------:R0:W5:Y:S01]  /*4b90*/  LDG.E.U16 R0, desc[UR36][R2.64] ;  /* 0x0000002402007981 */ /* 0x000162000c1e1500 */
[----:B------:R-:W-:Y:S05]  /*4ba0*/  BRA `(.L_x_22577) ;  /* 0x0000000c00147947 */ /* 0x000fea0003800000 */
.L_x_22580:
        /* <DEDUP_REMOVED lines=9> */
.L_x_22583:
[----:B------:R1:W5:Y:S01]  /*4c40*/  LDG.E.U16 R0, desc[UR36][R2.64] ;  /* 0x0000002402007981 */ /* 0x000362000c1e1500 */
[----:B------:R-:W-:Y:S05]  /*4c50*/  BRA `(.L_x_22577) ;  /* 0x0000000800e87947 */ /* 0x000fea0003800000 */
.L_x_22582:
        /* <DEDUP_REMOVED lines=8> */
.L_x_22572:
        /* <DEDUP_REMOVED lines=13> */
.L_x_22586:
        /* <DEDUP_REMOVED lines=8> */
.L_x_22585:
        /* <DEDUP_REMOVED lines=28> */
.L_x_22588:
        /* <DEDUP_REMOVED lines=15> */
.L_x_22587:
[----:B------:R-:W2:Y:S02]  /*50e0*/  LDG.E.U16 R0, desc[UR36][R2.64] ;  /* 0x0000002402007981 */ /* 0x000ea4000c1e1500 */
[----:B--2---:R-:W-:-:S05]  /*50f0*/  IMAD.U32 R0, R0, 0x10000, RZ ;  /* 0x0001000000007824 */ /* 0x004fca00078e00ff */
[----:B------:R-:W-:Y:S01]  /*5100*/  F2FP.F16.F32.PACK_AB R0, RZ, R0 ;  /* 0x00000000ff00723e */ /* 0x000fe200000000ff */
[----:B------:R-:W-:Y:S06]  /*5110*/  BRA `(.L_x_22577) ;  /* 0x0000000400b87947 */ /* 0x000fec0003800000 */
.L_x_22584:
        /* <DEDUP_REMOVED lines=12> */
.L_x_22591:
        /* <DEDUP_REMOVED lines=21> */
.L_x_22595:
[----:B------:R-:W-:Y:S05]  /*5330*/  BSYNC B1 ;  /* 0x0000000000017941 */ /* 0x000fea0003800000 */
.L_x_22594:
[----:B------:R-:W-:Y:S01]  /*5340*/  LEA R3, R0, 0x3b800000, 0x17 ;  /* 0x3b80000000037811 */ /* 0x000fe200078eb8ff */
[----:B------:R-:W-:-:S05]  /*5350*/  IMAD.SHL.U32 R0, R2, 0x100000, RZ ;  /* 0x0010000002007824 */ /* 0x000fca00078e00ff */
[----:B------:R-:W-:-:S07]  /*5360*/  LOP3.LUT R0, R3, R0, R4, 0xfe, !PT ;  /* 0x0000000003007212 */ /* 0x000fce00078efe04 */
.L_x_22593:
[----:B------:R-:W-:Y:S05]  /*5370*/  BSYNC B0 ;  /* 0x0000000000007941 */ /* 0x000fea0003800000 */
.L_x_22592:
[----:B------:R-:W-:Y:S01]  /*5380*/  F2FP.F16.F32.PACK_AB R0, RZ, R0 ;  /* 0x00000000ff00723e */ /* 0x000fe200000000ff */
[----:B------:R-:W-:Y:S06]  /*5390*/  BRA `(.L_x_22577) ;  /* 0x0000000400187947 */ /* 0x000fec0003800000 */
.L_x_22590:
        /* <DEDUP_REMOVED lines=21> */
.L_x_22599:
[----:B------:R-:W-:Y:S05]  /*54f0*/  BSYNC B1 ;  /* 0x0000000000017941 */ /* 0x000fea0003800000 */
.L_x_22598:
[----:B------:R-:W-:Y:S01]  /*5500*/  LEA R3, R0, 0x37800000, 0x17 ;  /* 0x3780000000037811 */ /* 0x000fe200078eb8ff */
[----:B------:R-:W-:-:S05]  /*5510*/  IMAD.SHL.U32 R0, R2, 0x200000, RZ ;  /* 0x0020000002007824 */ /* 0x000fca00078e00ff */
[----:B------:R-:W-:-:S07]  /*5520*/  LOP3.LUT R0, R3, R0, R4, 0xfe, !PT ;  /* 0x0000000003007212 */ /* 0x000fce00078efe04 */
.L_x_22597:
[----:B------:R-:W-:Y:S05]  /*5530*/  BSYNC B0 ;  /* 0x0000000000007941 */ /* 0x000fea0003800000 */
.L_x_22596:
[----:B------:R-:W-:Y:S01]  /*5540*/  F2FP.F16.F32.PACK_AB R0, RZ, R0 ;  /* 0x00000000ff00723e */ /* 0x000fe200000000ff */
[----:B------:R-:W-:Y:S06]  /*5550*/  BRA `(.L_x_22577) ;  /* 0x0000000000a87947 */ /* 0x000fec0003800000 */
.L_x_22589:
        /* <DEDUP_REMOVED lines=14> */
.L_x_22603:
[----:B------:R-:W-:Y:S05]  /*5640*/  BSYNC B0 ;  /* 0x0000000000007941 */ /* 0x000fea0003800000 */
.L_x_22602:
[----:B------:R-:W-:Y:S01]  /*5650*/  F2FP.F16.F32.PACK_AB R0, RZ, R0 ;  /* 0x00000000ff00723e */ /* 0x000fe200000000ff */
[----:B------:R-:W-:Y:S06]  /*5660*/  BRA `(.L_x_22577) ;  /* 0x0000000000647947 */ /* 0x000fec0003800000 */
.L_x_22576:
        /* <DEDUP_REMOVED lines=16> */
.L_x_22604:
[----:B------:R-:W-:Y:S01]  /*5770*/  PRMT R0, RZ, 0x7610, R0 ;  /* 0x00007610ff007816 */ /* 0x000fe20000000000 */
[----:B------:R-:W-:Y:S06]  /*5780*/  BRA `(.L_x_22577) ;  /* 0x00000000001c7947 */ /* 0x000fec0003800000 */
.L_x_22601:
[----:B------:R-:W2:Y:S02]  /*5790*/  LDG.E.64 R2, desc[UR36][R2.64] ;  /* 0x0000002402027981 */ /* 0x000ea4000c1e1b00 */
[----:B--2---:R-:W0:Y:S02]  /*57a0*/  I2F.U64 R0, R2 ;  /* 0x0000000200007312 */ /* 0x004e240000301000 */
[----:B0-----:R-:W-:Y:S01]  /*57b0*/  F2FP.F16.F32.PACK_AB R0, RZ, R0 ;  /* 0x00000000ff00723e */ /* 0x001fe200000000ff */
[----:B------:R-:W-:Y:S06]  /*57c0*/  BRA `(.L_x_22577) ;  /* 0x00000000000c7947 */ /* 0x000fec0003800000 */
.L_x_22600:
[----:B------:R-:W2:Y:S02]  /*57d0*/  LDG.E R2, desc[UR36][R2.64] ;  /* 0x0000002402027981 */ /* 0x000ea4000c1e1900 */
[----:B--2---:R-:W-:-:S04]  /*57e0*/  I2FP.F32.U32 R0, R2 ;  /* 0x0000000200007245 */ /* 0x004fc80000201000 */
[----:B------:R-:W-:-:S07]  /*57f0*/  F2FP.F16.F32.PACK_AB R0, RZ, R0 ;  /* 0x00000000ff00723e */ /* 0x000fce00000000ff */
.L_x_22577:
        /* <DEDUP_REMOVED lines=23> */
.L_x_22608:
        /* <DEDUP_REMOVED lines=8> */
.L_x_22606:
[----:B------:R-:W-:-:S05]  /*59f0*/  FADD.FTZ R2, R5, R2 ;  /* 0x0000000205027221 */ /* 0x000fca0000010000 */
[----:B------:R-:W-:-:S04]  /*5a00*/  F2FP.F16.F32.PACK_AB R2, RZ, R2 ;  /* 0x00000002ff02723e */ /* 0x000fc800000000ff */
[----:B------:R-:W-:-:S07]  /*5a10*/  PRMT R3, R2, 0x7610, R3 ;  /* 0x0000761002037816 */ /* 0x000fce0000000003 */
.L_x_22607:
[----:B------:R-:W-:Y:S05]  /*5a20*/  BSYNC B0 ;  /* 0x0000000000007941 */ /* 0x000fea0003800000 */
.L_x_22605:
        /* <DEDUP_REMOVED lines=16> */
.L_x_22612:
[----:B------:R-:W-:-:S06]  /*5b30*/  HADD2.F32 R3, -RZ, R3.H0_H0 ;  /* 0x20000003ff037230 */ /* 0x000fcc0000004100 */
[----:B------:R-:W0:Y:S02]  /*5b40*/  F2I.S64.TRUNC R2, R3 ;  /* 0x0000000300027311 */ /* 0x000e24000020d900 */
[----:B0-----:R0:W-:Y:S01]  /*5b50*/  STG.E.U8 desc[UR36][R16.64], R2 ;  /* 0x0000000210007986 */ /* 0x0011e2000c101124 */
[----:B------:R-:W-:Y:S05]  /*5b60*/  BRA `(.L_x_22614) ;  /* 0x0000000c00847947 */ /* 0x000fea0003800000 */
.L_x_22611:
        /* <DEDUP_REMOVED lines=10> */
.L_x_22616:
[----:B------:R-:W-:-:S06]  /*5c10*/  HADD2.F32 R3, -RZ, R3.H0_H0 ;  /* 0x20000003ff037230 */ /* 0x000fcc0000004100 */
[----:B------:R-:W0:Y:S02]  /*5c20*/  F2I.FTZ.TRUNC.NTZ R3, R3 ;  /* 0x0000000300037305 */ /* 0x000e24000021f100 */
[----:B0-----:R0:W-:Y:S01]  /*5c30*/  STG.E desc[UR36][R16.64], R3 ;  /* 0x0000000310007986 */ /* 0x0011e2000c101924 */
[----:B------:R-:W-:Y:S05]  /*5c40*/  BRA `(.L_x_22614) ;  /* 0x0000000c004c7947 */ /* 0x000fea0003800000 */
.L_x_22615:
[----:B------:R-:W-:-:S06]  /*5c50*/  HADD2.F32 R3, -RZ, R3.H0_H0 ;  /* 0x20000003ff037230 */ /* 0x000fcc0000004100 */
[----:B------:R-:W0:Y:S02]  /*5c60*/  F2I.FTZ.TRUNC.NTZ R3, R3 ;  /* 0x0000000300037305 */ /* 0x000e24000021f100 */
[----:B0-----:R0:W-:Y:S01]  /*5c70*/  STG.E.U16 desc[UR36][R16.64], R3 ;  /* 0x0000000310007986 */ /* 0x0011e2000c101524 */
[----:B------:R-:W-:Y:S05]  /*5c80*/  BRA `(.L_x_22614) ;  /* 0x0000000c003c7947 */ /* 0x000fea0003800000 */
.L_x_22610:
        /* <DEDUP_REMOVED lines=9> */
.L_x_22618:
[----:B------:R0:W-:Y:S01]  /*5d20*/  STG.E.U16 desc[UR36][R16.64], R3 ;  /* 0x0000000310007986 */ /* 0x0001e2000c101524 */
[----:B------:R-:W-:Y:S05]  /*5d30*/  BRA `(.L_x_22614) ;  /* 0x0000000c00107947 */ /* 0x000fea0003800000 */
.L_x_22617:
        /* <DEDUP_REMOVED lines=10> */
.L_x_22620:
[----:B------:R-:W-:-:S05]  /*5de0*/  HADD2.F32 R0, -RZ, R3.H0_H0 ;  /* 0x20000003ff007230 */ /* 0x000fca0000004100 */
[----:B------:R-:W-:-:S04]  /*5df0*/  F2FP.F16.F32.PACK_AB R0, RZ, R0 ;  /* 0x00000000ff00723e */ /* 0x000fc800000000ff */
[----:B------:R-:W-:-:S05]  /*5e00*/  PRMT R0, R0, 0x5410, RZ ;  /* 0x0000541000007816 */ /* 0x000fca00000000ff */
[----:B------:R0:W-:Y:S01]  /*5e10*/  STG.E desc[UR36][R16.64], R0 ;  /* 0x0000000010007986 */ /* 0x0001e2000c101924 */
[----:B------:R-:W-:Y:S05]  /*5e20*/  BRA `(.L_x_22614) ;  /* 0x0000000800d47947 */ /* 0x000fea0003800000 */
.L_x_22619:
[----:B------:R-:W-:-:S05]  /*5e30*/  HADD2.F32 R2, -RZ, R3.H0_H0 ;  /* 0x20000003ff027230 */ /* 0x000fca0000004100 */
[----:B------:R-:W-:-:S06]  /*5e40*/  FMUL.FTZ R2, R2, 1 ;  /* 0x3f80000002027820 */ /* 0x000fcc0000410000 */
[----:B------:R-:W0:Y:S02]  /*5e50*/  F2F.F64.F32 R2, R2 ;  /* 0x0000000200027310 */ /* 0x000e240000201800 */
[----:B0-----:R0:W-:Y:S01]  /*5e60*/  STG.E.64 desc[UR36][R16.64], R2 ;  /* 0x0000000210007986 */ /* 0x0011e2000c101b24 */
[----:B------:R-:W-:Y:S05]  /*5e70*/  BRA `(.L_x_22614) ;  /* 0x0000000800c07947 */ /* 0x000fea0003800000 */
.L_x_22609:
        /* <DEDUP_REMOVED lines=13> */
.L_x_22623:
[----:B------:R-:W-:Y:S01]  /*5f50*/  HADD2.F32 R3, -RZ, R3.H0_H0 ;  /* 0x20000003ff037230 */ /* 0x000fe20000004100 */
[----:B------:R-:W-:-:S04]  /*5f60*/  CS2R R6, SRZ ;  /* 0x0000000000067805 */ /* 0x000fc8000001ff00 */
[----:B------:R-:W-:-:S04]  /*5f70*/  FMUL.FTZ R3, R3, 1 ;  /* 0x3f80000003037820 */ /* 0x000fc80000410000 */
[----:B------:R-:W0:Y:S02]  /*5f80*/  F2F.F64.F32 R4, R3 ;  /* 0x0000000300047310 */ /* 0x000e240000201800 */
[----:B0-----:R0:W-:Y:S01]  /*5f90*/  STG.E.128 desc[UR36][R16.64], R4 ;  /* 0x0000000410007986 */ /* 0x0011e2000c101d24 */
[----:B------:R-:W-:Y:S05]  /*5fa0*/  BRA `(.L_x_22614) ;  /* 0x0000000800747947 */ /* 0x000fea0003800000 */
.L_x_22622:
        /* <DEDUP_REMOVED lines=21> */
.L_x_22627:
[----:B------:R-:W-:Y:S05]  /*6100*/  BSYNC B0 ;  /* 0x0000000000007941 */ /* 0x000fea0003800000 */
.L_x_22626:
[----:B------:R-:W-:-:S05]  /*6110*/  LOP3.LUT R3, R0, R3, RZ, 0xfc, !PT ;  /* 0x0000000300037212 */ /* 0x000fca00078efcff */
[----:B------:R0:W-:Y:S01]  /*6120*/  STG.E.U8 desc[UR36][R16.64], R3 ;  /* 0x0000000310007986 */ /* 0x0001e2000c101124 */
[----:B------:R-:W-:Y:S05]  /*6130*/  BRA `(.L_x_22614) ;  /* 0x0000000800107947 */ /* 0x000fea0003800000 */
.L_x_22625:
        /* <DEDUP_REMOVED lines=13> */
.L_x_22629:
[----:B------:R-:W-:Y:S01]  /*6210*/  IMAD.MOV.U32 R0, RZ, RZ, 0x7f ;  /* 0x0000007fff007424 */ /* 0x000fe200078e00ff */
[----:B------:R-:W-:-:S04]  /*6220*/  ISETP.GT.U32.AND P0, PT, R2, 0x7f800000, PT ;  /* 0x7f8000000200780c */ /* 0x000fc80003f04070 */
[----:B------:R-:W-:-:S09]  /*6230*/  SEL R0, R0, 0x7c, P0 ;  /* 0x0000007c00007807 */ /* 0x000fd20000000000 */
.L_x_22630:
[----:B------:R-:W-:Y:S05]  /*6240*/  BSYNC B0 ;  /* 0x0000000000007941 */ /* 0x000fea0003800000 */
.L_x_22628:
[----:B------:R-:W-:-:S04]  /*6250*/  LOP3.LUT R2, R3, 0x80000000, RZ, 0xc0, !PT ;  /* 0x8000000003027812 */ /* 0x000fc800078ec0ff */
[----:B------:R-:W-:-:S04]  /*6260*/  SHF.R.U32.HI R3, RZ, 0x18, R2 ;  /* 0x00000018ff037819 */ /* 0x000fc80000011602 */
[----:B------:R-:W-:-:S05]  /*6270*/  LOP3.LUT R3, R0, R3, RZ, 0xfc, !PT ;  /* 0x0000000300037212 */ /* 0x000fca00078efcff */
[----:B------:R0:W-:Y:S01]  /*6280*/  STG.E.U8 desc[UR36][R16.64], R3 ;  /* 0x0000000310007986 */ /* 0x0001e2000c101124 */
[----:B------:R-:W-:Y:S05]  /*6290*/  BRA `(.L_x_22614) ;  /* 0x0000000400b87947 */ /* 0x000fea0003800000 */
.L_x_22624:
[----:B------:R-:W-:-:S05]  /*62a0*/  HADD2.F32 R0, -RZ, R3.H0_H0 ;  /* 0x20000003ff007230 */ /* 0x000fca0000004100 */
[----:B------:R-:W-:-:S05]  /*62b0*/  F2FP.BF16.F32.PACK_AB R0, RZ, R0 ;  /* 0x00000000ff00723e */ /* 0x000fca00000010ff */
[----:B------:R0:W-:Y:S01]  /*62c0*/  STG.E.U16 desc[UR36][R16.64], R0 ;  /* 0x0000000010007986 */ /* 0x0001e2000c101524 */
[----:B------:R-:W-:Y:S05]  /*62d0*/  BRA `(.L_x_22614) ;  /* 0x0000000400a87947 */ /* 0x000fea0003800000 */
.L_x_22621:
        /* <DEDUP_REMOVED lines=12> */
.L_x_22633:
        /* <DEDUP_REMOVED lines=17> */
.L_x_22636:
[----:B------:R-:W-:-:S04]  /*64b0*/  LOP3.LUT R2, R3, 0x80000000, RZ, 0xc0, !PT ;  /* 0x8000000003027812 */ /* 0x000fc800078ec0ff */
[----:B------:R-:W-:-:S04]  /*64c0*/  SHF.R.U32.HI R3, RZ, 0x18, R2 ;  /* 0x00000018ff037819 */ /* 0x000fc80000011602 */
[----:B------:R-:W-:-:S04]  /*64d0*/  LOP3.LUT R0, R0, R3, RZ, 0xfc, !PT ;  /* 0x0000000300007212 */ /* 0x000fc800078efcff */
[----:B------:R-:W-:-:S07]  /*64e0*/  PRMT R8, R0, 0x7610, R8 ;  /* 0x0000761000087816 */ /* 0x000fce0000000008 */
.L_x_22635:
[----:B------:R-:W-:Y:S05]  /*64f0*/  BSYNC B0 ;  /* 0x0000000000007941 */ /* 0x000fea0003800000 */
.L_x_22634:
[----:B------:R3:W-:Y:S01]  /*6500*/  STG.E.U8 desc[UR36][R16.64], R8 ;  /* 0x0000000810007986 */ /* 0x0007e2000c101124 */
[----:B------:R-:W-:Y:S05]  /*6510*/  BRA `(.L_x_22614) ;  /* 0x0000000400187947 */ /* 0x000fea0003800000 */
.L_x_22632:
        /* <DEDUP_REMOVED lines=17> */
.L_x_22639:
[----:B------:R-:W-:-:S04]  /*6630*/  LOP3.LUT R2, R3, 0x80000000, RZ, 0xc0, !PT ;  /* 0x8000000003027812 */ /* 0x000fc800078ec0ff */
[----:B------:R-:W-:-:S04]  /*6640*/  SHF.R.U32.HI R3, RZ, 0x18, R2 ;  /* 0x00000018ff037819 */ /* 0x000fc80000011602 */
[----:B------:R-:W-:-:S04]  /*6650*/  LOP3.LUT R0, R0, R3, RZ, 0xfc, !PT ;  /* 0x0000000300007212 */ /* 0x000fc800078efcff */
[----:B------:R-:W-:-:S07]  /*6660*/  PRMT R8, R0, 0x7610, R8 ;  /* 0x0000761000087816 */ /* 0x000fce0000000008 */
.L_x_22638:
[----:B------:R-:W-:Y:S05]  /*6670*/  BSYNC B0 ;  /* 0x0000000000007941 */ /* 0x000fea0003800000 */
.L_x_22637:
[----:B------:R0:W-:Y:S01]  /*6680*/  STG.E.U8 desc[UR36][R16.64], R8 ;  /* 0x0000000810007986 */ /* 0x0001e2000c101124 */
[----:B------:R-:W-:Y:S05]  /*6690*/  BRA `(.L_x_22614) ;  /* 0x0000000000b87947 */ /* 0x000fea0003800000 */
.L_x_22631:
        /* <DEDUP_REMOVED lines=22> */
.L_x_22613:
        /* <DEDUP_REMOVED lines=16> */
.L_x_22642:
[----:B------:R-:W-:Y:S05]  /*6900*/  BRA `(.L_x_22614) ;  /* 0x00000000001c7947 */ /* 0x000fea0003800000 */
.L_x_22641:
[----:B------:R-:W-:-:S06]  /*6910*/  HADD2.F32 R3, -RZ, R3.H0_H0 ;  /* 0x20000003ff037230 */ /* 0x000fcc0000004100 */
[----:B------:R-:W0:Y:S02]  /*6920*/  F2I.U64.TRUNC R2, R3 ;  /* 0x0000000300027311 */ /* 0x000e24000020d800 */
[----:B0-----:R2:W-:Y:S01]  /*6930*/  STG.E.64 desc[UR36][R16.64], R2 ;  /* 0x0000000210007986 */ /* 0x0015e2000c101b24 */
[----:B------:R-:W-:Y:S05]  /*6940*/  BRA `(.L_x_22614) ;  /* 0x00000000000c7947 */ /* 0x000fea0003800000 */
.L_x_22640:
[----:B------:R-:W-:-:S06]  /*6950*/  HADD2.F32 R3, -RZ, R3.H0_H0 ;  /* 0x20000003ff037230 */ /* 0x000fcc0000004100 */
[----:B------:R-:W0:Y:S02]  /*6960*/  F2I.FTZ.U32.TRUNC.NTZ R3, R3 ;  /* 0x0000000300037305 */ /* 0x000e24000021f000 */
[----:B0-----:R0:W-:Y:S02]  /*6970*/  STG.E desc[UR36][R16.64], R3 ;  /* 0x0000000310007986 */ /* 0x0011e4000c101924 */
.L_x_22614:
[----:B------:R-:W-:-:S07]  /*6980*/  VIADD R19, R19, 0x80 ;  /* 0x0000008013137836 */ /* 0x000fce0000000000 */
.L_x_22570:
[----:B------:R-:W-:Y:S05]  /*6990*/  BSYNC B6 ;  /* 0x0000000000067941 */ /* 0x000fea0003800000 */
.L_x_22569:
        /* <DEDUP_REMOVED lines=307> */
.L_x_22645:
        /* <DEDUP_REMOVED lines=22> */
.L_x_22649:
[----:B------:R-:W2:Y:S02]  /*7e30*/  LDG.E.U8 R2, desc[UR36][R2.64] ;  /* 0x0000002402027981 */ /* 0x000ea4000c1e1100 */
[----:B--2---:R-:W-:-:S04]  /*7e40*/  I2FP.F32.U32 R0, R2 ;  /* 0x0000000200007245 */ /* 0x004fc80000201000 */
[----:B------:R-:W-:Y:S01]  /*7e50*/  F2FP.F16.F32.PACK_AB R0, RZ, R0 ;  /* 0x00000000ff00723e */ /* 0x000fe200000000ff */
[----:B------:R-:W-:Y:S06]  /*7e60*/  BRA `(.L_x_22651) ;  /* 0x0000000c00887947 */ /* 0x000fec0003800000 */
.L_x_22648:
        /* <DEDUP_REMOVED lines=10> */
.L_x_22653:
[----:B------:R-:W2:Y:S02]  /*7f10*/  LDG.E R2, desc[UR36][R2.64] ;  /* 0x0000002402027981 */ /* 0x000ea4000c1e1900 */
[----:B--2---:R-:W-:-:S04]  /*7f20*/  I2FP.F32.S32 R0, R2 ;  /* 0x0000000200007245 */ /* 0x004fc80000201400 */
[----:B------:R-:W-:Y:S01]  /*7f30*/  F2FP.F16.F32.PACK_AB R0, RZ, R0 ;  /* 0x00000000ff00723e */ /* 0x000fe200000000ff */
[----:B------:R-:W-:Y:S06]  /*7f40*/  BRA `(.L_x_22651) ;  /* 0x0000000c00507947 */ /* 0x000fec0003800000 */
.L_x_22652:
[----:B------:R-:W2:Y:S02]  /*7f50*/  LDG.E.U16 R2, desc[UR36][R2.64] ;  /* 0x0000002402027981 */ /* 0x000ea4000c1e1500 */
[----:B--2---:R-:W0:Y:S02]  /*7f60*/  I2F.S16 R0, R2 ;  /* 0x0000000200007306 */ /* 0x004e240000101400 */
[----:B0-----:R-:W-:Y:S01]  /*7f70*/  F2FP.F16.F32.PACK_AB R0, RZ, R0 ;  /* 0x00000000ff00723e */ /* 0x001fe200000000ff */
[----:B------:R-:W-:Y:S06]  /*7f80*/  BRA `(.L_x_22651) ;  /* 0x0000000c00407947 */ /* 0x000fec0003800000 */
.L_x_22647:
        /* <DEDUP_REMOVED lines=9> */
.L_x_22655:
[----:B------:R1:W5:Y:S01]  /*8020*/  LDG.E.U16 R0, desc[UR36][R2.64] ;  /* 0x0000002402007981 */ /* 0x000362000c1e1500 */
[----:B------:R-:W-:Y:S05]  /*8030*/  BRA `(.L_x_22651) ;  /* 0x0000000c00147947 */ /* 0x000fea0003800000 */
.L_x_22654:
        /* <DEDUP_REMOVED lines=9> */
.L_x_22657:
[----:B------:R0:W5:Y:S01]  /*80d0*/  LDG.E.U16 R0, desc[UR36][R2.64] ;  /* 0x0000002402007981 */ /* 0x000162000c1e1500 */
[----:B------:R-:W-:Y:S05]  /*80e0*/  BRA `(.L_x_22651) ;  /* 0x0000000800e87947 */ /* 0x000fea0003800000 */
.L_x_22656:
        /* <DEDUP_REMOVED lines=8> */
.L_x_22646:
        /* <DEDUP_REMOVED lines=13> */
.L_x_22660:
        /* <DEDUP_REMOVED lines=8> */
.L_x_22659:
        /* <DEDUP_REMOVED lines=28> */
.L_x_22662:
        /* <DEDUP_REMOVED lines=15> */
.L_x_22661:
[----:B------:R-:W2:Y:S02]  /*8570*/  LDG.E.U16 R0, desc[UR36][R2.64] ;  /* 0x0000002402007981 */ /* 0x000ea4000c1e1500 */
[----:B--2---:R-:W-:-:S05]  /*8580*/  IMAD.U32 R0, R0, 0x10000, RZ ;  /* 0x0001000000007824 */ /* 0x004fca00078e00ff */
[----:B------:R-:W-:Y:S01]  /*8590*/  F2FP.F16.F32.PACK_AB R0, RZ, R0 ;  /* 0x00000000ff00723e */ /* 0x000fe200000000ff */
[----:B------:R-:W-:Y:S06]  /*85a0*/  BRA `(.L_x_22651) ;  /* 0x0000000400b87947 */ /* 0x000fec0003800000 */
.L_x_22658:
        /* <DEDUP_REMOVED lines=12> */
.L_x_22665:
        /* <DEDUP_REMOVED lines=21> */
.L_x_22669:
[----:B------:R-:W-:Y:S05]  /*87c0*/  BSYNC B1 ;  /* 0x0000000000017941 */ /* 0x000fea0003800000 */
.L_x_22668:
[----:B------:R-:W-:Y:S01]  /*87d0*/  LEA R3, R0, 0x3b800000, 0x17 ;  /* 0x3b80000000037811 */ /* 0x000fe200078eb8ff */
[----:B------:R-:W-:-:S05]  /*87e0*/  IMAD.SHL.U32 R0, R2, 0x100000, RZ ;  /* 0x0010000002007824 */ /* 0x000fca00078e00ff */
[----:B------:R-:W-:-:S07]  /*87f0*/  LOP3.LUT R0, R3, R0, R4, 0xfe, !PT ;  /* 0x0000000003007212 */ /* 0x000fce00078efe04 */
.L_x_22667:
[----:B------:R-:W-:Y:S05]  /*8800*/  BSYNC B0 ;  /* 0x0000000000007941 */ /* 0x000fea0003800000 */
.L_x_22666:
[----:B------:R-:W-:Y:S01]  /*8810*/  F2FP.F16.F32.PACK_AB R0, RZ, R0 ;  /* 0x00000000ff00723e */ /* 0x000fe200000000ff */
[----:B------:R-:W-:Y:S06]  /*8820*/  BRA `(.L_x_22651) ;  /* 0x0000000400187947 */ /* 0x000fec0003800000 */
.L_x_22664:
        /* <DEDUP_REMOVED lines=21> */
.L_x_22673:
[----:B------:R-:W-:Y:S05]  /*8980*/  BSYNC B1 ;  /* 0x0000000000017941 */ /* 0x000fea0003800000 */
.L_x_22672:
[----:B------:R-:W-:Y:S01]  /*8990*/  LEA R3, R0, 0x37800000, 0x17 ;  /* 0x3780000000037811 */ /* 0x000fe200078eb8ff */
[----:B------:R-:W-:-:S05]  /*89a0*/  IMAD.SHL.U32 R0, R2, 0x200000, RZ ;  /* 0x0020000002007824 */ /* 0x000fca00078e00ff */
[----:B------:R-:W-:-:S07]  /*89b0*/  LOP3.LUT R0, R3, R0, R4, 0xfe, !PT ;  /* 0x0000000003007212 */ /* 0x000fce00078efe04 */
.L_x_22671:
[----:B------:R-:W-:Y:S05]  /*89c0*/  BSYNC B0 ;  /* 0x0000000000007941 */ /* 0x000fea0003800000 */
.L_x_22670:
[----:B------:R-:W-:Y:S01]  /*89d0*/  F2FP.F16.F32.PACK_AB R0, RZ, R0 ;  /* 0x00000000ff00723e */ /* 0x000fe200000000ff */
[----:B------:R-:W-:Y:S06]  /*89e0*/  BRA `(.L_x_22651) ;  /* 0x0000000000a87947 */ /* 0x000fec0003800000 */
.L_x_22663:
        /* <DEDUP_REMOVED lines=14> */
.L_x_22677:
[----:B------:R-:W-:Y:S05]  /*8ad0*/  BSYNC B0 ;  /* 0x0000000000007941 */ /* 0x000fea0003800000 */
.L_x_22676:
[----:B------:R-:W-:Y:S01]  /*8ae0*/  F2FP.F16.F32.PACK_AB R0, RZ, R0 ;  /* 0x00000000ff00723e */ /* 0x000fe200000000ff */
[----:B------:R-:W-:Y:S06]  /*8af0*/  BRA `(.L_x_22651) ;  /* 0x0000000000647947 */ /* 0x000fec0003800000 */
.L_x_22650:
        /* <DEDUP_REMOVED lines=16> */
.L_x_22678:
[----:B------:R-:W-:Y:S01]  /*8c00*/  PRMT R0, RZ, 0x7610, R0 ;  /* 0x00007610ff007816 */ /* 0x000fe20000000000 */
[----:B------:R-:W-:Y:S06]  /*8c10*/  BRA `(.L_x_22651) ;  /* 0x00000000001c7947 */ /* 0x000fec0003800000 */
.L_x_22675:
[----:B------:R-:W2:Y:S02]  /*8c20*/  LDG.E.64 R2, desc[UR36][R2.64] ;  /* 0x0000002402027981 */ /* 0x000ea4000c1e1b00 */
[----:B--2---:R-:W0:Y:S02]  /*8c30*/  I2F.U64 R0, R2 ;  /* 0x0000000200007312 */ /* 0x004e240000301000 */
[----:B0-----:R-:W-:Y:S01]  /*8c40*/  F2FP.F16.F32.PACK_AB R0, RZ, R0 ;  /* 0x00000000ff00723e */ /* 0x001fe200000000ff */
[----:B------:R-:W-:Y:S06]  /*8c50*/  BRA `(.L_x_22651) ;  /* 0x00000000000c7947 */ /* 0x000fec0003800000 */
.L_x_22674:
[----:B------:R-:W2:Y:S02]  /*8c60*/  LDG.E R2, desc[UR36][R2.64] ;  /* 0x0000002402027981 */ /* 0x000ea4000c1e1900 */
[----:B--2---:R-:W-:-:S04]  /*8c70*/  I2FP.F32.U32 R0, R2 ;  /* 0x0000000200007245 */ /* 0x004fc80000201000 */
[----:B------:R-:W-:-:S07]  /*8c80*/  F2FP.F16.F32.PACK_AB R0, RZ, R0 ;  /* 0x00000000ff00723e */ /* 0x000fce00000000ff */
.L_x_22651:
        /* <DEDUP_REMOVED lines=23> */
.L_x_22682:
        /* <DEDUP_REMOVED lines=8> */
.L_x_22680:
[----:B------:R-:W-:-:S05]  /*8e80*/  FADD.FTZ R2, R5, R2 ;  /* 0x0000000205027221 */ /* 0x000fca0000010000 */
[----:B------:R-:W-:-:S04]  /*8e90*/  F2FP.F16.F32.PACK_AB R2, RZ, R2 ;  /* 0x00000002ff02723e */ /* 0x000fc800000000ff */
[----:B------:R-:W-:-:S07]  /*8ea0*/  PRMT R3, R2, 0x7610, R3 ;  /* 0x0000761002037816 */ /* 0x000fce0000000003 */
.L_x_22681:
[----:B------:R-:W-:Y:S05]  /*8eb0*/  BSYNC B0 ;  /* 0x0000000000007941 */ /* 0x000fea0003800000 */
.L_x_22679:
        /* <DEDUP_REMOVED lines=16> */
.L_x_22686:
[----:B------:R-:W-:-:S06]  /*8fc0*/  HADD2.F32 R3, -RZ, R3.H0_H0 ;  /* 0x20000003ff037230 */ /* 0x000fcc0000004100 */
[----:B------:R-:W0:Y:S02]  /*8fd0*/  F2I.S64.TRUNC R2, R3 ;  /* 0x0000000300027311 */ /* 0x000e24000020d900 */
[----:B0-----:R3:W-:Y:S01]  /*8fe0*/  STG.E.U8 desc[UR36][R16.64], R2 ;  /* 0x0000000210007986 */ /* 0x0017e2000c101124 */
[----:B------:R-:W-:Y:S05]  /*8ff0*/  BRA `(.L_x_22688) ;  /* 0x0000000c00847947 */ /* 0x000fea0003800000 */
.L_x_22685:
        /* <DEDUP_REMOVED lines=10> */
.L_x_22690:
[----:B------:R-:W-:-:S06]  /*90a0*/  HADD2.F32 R3, -RZ, R3.H0_H0 ;  /* 0x20000003ff037230 */ /* 0x000fcc0000004100 */
[----:B------:R-:W0:Y:S02]  /*90b0*/  F2I.FTZ.TRUNC.NTZ R3, R3 ;  /* 0x0000000300037305 */ /* 0x000e24000021f100 */
[----:B0-----:R2:W-:Y:S01]  /*90c0*/  STG.E desc[UR36][R16.64], R3 ;  /* 0x0000000310007986 */ /* 0x0015e2000c101924 */
[----:B------:R-:W-:Y:S05]  /*90d0*/  BRA `(.L_x_22688) ;  /* 0x0000000c004c7947 */ /* 0x000fea0003800000 */
.L_x_22689:
[----:B------:R-:W-:-:S06]  /*90e0*/  HADD2.F32 R3, -RZ, R3.H0_H0 ;  /* 0x20000003ff037230 */ /* 0x000fcc0000004100 */
[----:B------:R-:W0:Y:S02]  /*90f0*/  F2I.FTZ.TRUNC.NTZ R3, R3 ;  /* 0x0000000300037305 */ /* 0x000e24000021f100 */
[----:B0-----:R0:W-:Y:S01]  /*9100*/  STG.E.U16 desc[UR36][R16.64], R3 ;  /* 0x0000000310007986 */ /* 0x0011e2000c101524 */
[----:B------:R-:W-:Y:S05]  /*9110*/  BRA `(.L_x_22688) ;  /* 0x0000000c003c7947 */ /* 0x000fea0003800000 */
.L_x_22684:
        /* <DEDUP_REMOVED lines=9> */
.L_x_22692:
[----:B------:R0:W-:Y:S01]  /*91b0*/  STG.E.U16 desc[UR36][R16.64], R3 ;  /* 0x0000000310007986 */ /* 0x0001e2000c101524 */
[----:B------:R-:W-:Y:S05]  /*91c0*/  BRA `(.L_x_22688) ;  /* 0x0000000c00107947 */ /* 0x000fea0003800000 */
.L_x_22691:
        /* <DEDUP_REMOVED lines=10> */
.L_x_22694:
[----:B------:R-:W-:-:S05]  /*9270*/  HADD2.F32 R0, -RZ, R3.H0_H0 ;  /* 0x20000003ff007230 */ /* 0x000fca0000004100 */
[----:B------:R-:W-:-:S04]  /*9280*/  F2FP.F16.F32.PACK_AB R0, RZ, R0 ;  /* 0x00000000ff00723e */ /* 0x000fc800000000ff */
[----:B------:R-:W-:-:S05]  /*9290*/  PRMT R0, R0, 0x5410, RZ ;  /* 0x0000541000007816 */ /* 0x000fca00000000ff */
[----:B------:R0:W-:Y:S01]  /*92a0*/  STG.E desc[UR36][R16.64], R0 ;  /* 0x0000000010007986 */ /* 0x0001e2000c101924 */
[----:B------:R-:W-:Y:S05]  /*92b0*/  BRA `(.L_x_22688) ;  /* 0x0000000800d47947 */ /* 0x000fea0003800000 */
.L_x_22693:
[----:B------:R-:W-:-:S05]  /*92c0*/  HADD2.F32 R2, -RZ, R3.H0_H0 ;  /* 0x20000003ff027230 */ /* 0x000fca0000004100 */
[----:B------:R-:W-:-:S06]  /*92d0*/  FMUL.FTZ R2, R2, 1 ;  /* 0x3f80000002027820 */ /* 0x000fcc0000410000 */
[----:B------:R-:W0:Y:S02]  /*92e0*/  F2F.F64.F32 R2, R2 ;  /* 0x0000000200027310 */ /* 0x000e240000201800 */
[----:B0-----:R0:W-:Y:S01]  /*92f0*/  STG.E.64 desc[UR36][R16.64], R2 ;  /* 0x0000000210007986 */ /* 0x0011e2000c101b24 */
[----:B------:R-:W-:Y:S05]  /*9300*/  BRA `(.L_x_22688) ;  /* 0x0000000800c07947 */ /* 0x000fea0003800000 */
.L_x_22683:
        /* <DEDUP_REMOVED lines=13> */
.L_x_22697:
[----:B------:R-:W-:Y:S01]  /*93e0*/  HADD2.F32 R3, -RZ, R3.H0_H0 ;  /* 0x20000003ff037230 */ /* 0x000fe20000004100 */
[----:B------:R-:W-:-:S04]  /*93f0*/  CS2R R6, SRZ ;  /* 0x0000000000067805 */ /* 0x000fc8000001ff00 */
[----:B------:R-:W-:-:S04]  /*9400*/  FMUL.FTZ R3, R3, 1 ;  /* 0x3f80000003037820 */ /* 0x000fc80000410000 */
[----:B------:R-:W0:Y:S02]  /*9410*/  F2F.F64.F32 R4, R3 ;  /* 0x0000000300047310 */ /* 0x000e240000201800 */
[----:B0-----:R0:W-:Y:S01]  /*9420*/  STG.E.128 desc[UR36][R16.64], R4 ;  /* 0x0000000410007986 */ /* 0x0011e2000c101d24 */
[----:B------:R-:W-:Y:S05]  /*9430*/  BRA `(.L_x_22688) ;  /* 0x0000000800747947 */ /* 0x000fea0003800000 */
.L_x_22696:
        /* <DEDUP_REMOVED lines=21> */
.L_x_22701:
[----:B------:R-:W-:Y:S05]  /*9590*/  BSYNC B0 ;  /* 0x0000000000007941 */ /* 0x000fea0003800000 */
.L_x_22700:
[----:B------:R-:W-:-:S05]  /*95a0*/  LOP3.LUT R3, R0, R3, RZ, 0xfc, !PT ;  /* 0x0000000300037212 */ /* 0x000fca00078efcff */
[----:B------:R0:W-:Y:S01]  /*95b0*/  STG.E.U8 desc[UR36][R16.64], R3 ;  /* 0x0000000310007986 */ /* 0x0001e2000c101124 */
[----:B------:R-:W-:Y:S05]  /*95c0*/  BRA `(.L_x_22688) ;  /* 0x0000000800107947 */ /* 0x000fea0003800000 */
.L_x_22699:
        /* <DEDUP_REMOVED lines=13> */
.L_x_22703:
[----:B------:R-:W-:Y:S01]  /*96a0*/  IMAD.MOV.U32 R0, RZ, RZ, 0x7f ;  /* 0x0000007fff007424 */ /* 0x000fe200078e00ff */
[----:B------:R-:W-:-:S04]  /*96b0*/  ISETP.GT.U32.AND P0, PT, R2, 0x7f800000, PT ;  /* 0x7f8000000200780c */ /* 0x000fc80003f04070 */
[----:B------:R-:W-:-:S09]  /*96c0*/  SEL R0, R0, 0x7c, P0 ;  /* 0x0000007c00007807 */ /* 0x000fd20000000000 */
.L_x_22704:
[----:B------:R-:W-:Y:S05]  /*96d0*/  BSYNC B0 ;  /* 0x0000000000007941 */ /* 0x000fea0003800000 */
.L_x_22702:
[----:B------:R-:W-:-:S04]  /*96e0*/  LOP3.LUT R2, R3, 0x80000000, RZ, 0xc0, !PT ;  /* 0x8000000003027812 */ /* 0x000fc800078ec0ff */
[----:B------:R-:W-:-:S04]  /*96f0*/  SHF.R.U32.HI R3, RZ, 0x18, R2 ;  /* 0x00000018ff037819 */ /* 0x000fc80000011602 */
[----:B------:R-:W-:-:S05]  /*9700*/  LOP3.LUT R3, R0, R3, RZ, 0xfc, !PT ;  /* 0x0000000300037212 */ /* 0x000fca00078efcff */
[----:B------:R0:W-:Y:S01]  /*9710*/  STG.E.U8 desc[UR36][R16.64], R3 ;  /* 0x0000000310007986 */ /* 0x0001e2000c101124 */
[----:B------:R-:W-:Y:S05]  /*9720*/  BRA `(.L_x_22688) ;  /* 0x0000000400b87947 */ /* 0x000fea0003800000 */
.L_x_22698:
[----:B------:R-:W-:-:S05]  /*9730*/  HADD2.F32 R0, -RZ, R3.H0_H0 ;  /* 0x20000003ff007230 */ /* 0x000fca0000004100 */
[----:B------:R-:W-:-:S05]  /*9740*/  F2FP.BF16.F32.PACK_AB R0, RZ, R0 ;  /* 0x00000000ff00723e */ /* 0x000fca00000010ff */
[----:B------:R0:W-:Y:S01]  /*9750*/  STG.E.U16 desc[UR36][R16.64], R0 ;  /* 0x0000000010007986 */ /* 0x0001e2000c101524 */
[----:B------:R-:W-:Y:S05]  /*9760*/  BRA `(.L_x_22688) ;  /* 0x0000000400a87947 */ /* 0x000fea0003800000 */
.L_x_22695:
        /* <DEDUP_REMOVED lines=12> */
.L_x_22707:
        /* <DEDUP_REMOVED lines=17> */
.L_x_22710:
[----:B------:R-:W-:-:S04]  /*9940*/  LOP3.LUT R2, R3, 0x80000000, RZ, 0xc0, !PT ;  /* 0x8000000003027812 */ /* 0x000fc800078ec0ff */
[----:B------:R-:W-:-:S04]  /*9950*/  SHF.R.U32.HI R3, RZ, 0x18, R2 ;  /* 0x00000018ff037819 */ /* 0x000fc80000011602 */
[----:B------:R-:W-:-:S04]  /*9960*/  LOP3.LUT R0, R0, R3, RZ, 0xfc, !PT ;  /* 0x0000000300007212 */ /* 0x000fc800078efcff */
[----:B------:R-:W-:-:S07]  /*9970*/  PRMT R8, R0, 0x7610, R8 ;  /* 0x0000761000087816 */ /* 0x000fce0000000008 */
.L_x_22709:
[----:B------:R-:W-:Y:S05]  /*9980*/  BSYNC B0 ;  /* 0x0000000000007941 */ /* 0x000fea0003800000 */
.L_x_22708:
[----:B------:R0:W-:Y:S01]  /*9990*/  STG.E.U8 desc[UR36][R16.64], R8 ;  /* 0x0000000810007986 */ /* 0x0001e2000c101124 */
[----:B------:R-:W-:Y:S05]  /*99a0*/  BRA `(.L_x_22688) ;  /* 0x0000000400187947 */ /* 0x000fea0003800000 */
.L_x_22706:
        /* <DEDUP_REMOVED lines=17> */
.L_x_22713:
[----:B------:R-:W-:-:S04]  /*9ac0*/  LOP3.LUT R2, R3, 0x80000000, RZ, 0xc0, !PT ;  /* 0x8000000003027812 */ /* 0x000fc800078ec0ff */
[----:B------:R-:W-:-:S04]  /*9ad0*/  SHF.R.U32.HI R3, RZ, 0x18, R2 ;  /* 0x00000018ff037819 */ /* 0x000fc80000011602 */
[----:B------:R-:W-:-:S04]  /*9ae0*/  LOP3.LUT R0, R0, R3, RZ, 0xfc, !PT ;  /* 0x0000000300007212 */ /* 0x000fc800078efcff */
[----:B------:R-:W-:-:S07]  /*9af0*/  PRMT R8, R0, 0x7610, R8 ;  /* 0x0000761000087816 */ /* 0x000fce0000000008 */
.L_x_22712:
[----:B------:R-:W-:Y:S05]  /*9b00*/  BSYNC B0 ;  /* 0x0000000000007941 */ /* 0x000fea0003800000 */
.L_x_22711:
[----:B------:R0:W-:Y:S01]  /*9b10*/  STG.E.U8 desc[UR36][R16.64], R8 ;  /* 0x0000000810007986 */ /* 0x0001e2000c101124 */
[----:B------:R-:W-:Y:S05]  /*9b20*/  BRA `(.L_x_22688) ;  /* 0x0000000000b87947 */ /* 0x000fea0003800000 */
.L_x_22705:
        /* <DEDUP_REMOVED lines=22> */
.L_x_22687:
        /* <DEDUP_REMOVED lines=16> */
.L_x_22716:
[----:B------:R-:W-:Y:S05]  /*9d90*/  BRA `(.L_x_22688) ;  /* 0x00000000001c7947 */ /* 0x000fea0003800000 */
.L_x_22715:
[----:B------:R-:W-:-:S06]  /*9da0*/  HADD2.F32 R3, -RZ, R3.H0_H0 ;  /* 0x20000003ff037230 */ /* 0x000fcc0000004100 */
[----:B------:R-:W0:Y:S02]  /*9db0*/  F2I.U64.TRUNC R2, R3 ;  /* 0x0000000300027311 */ /* 0x000e24000020d800 */
[----:B0-----:R0:W-:Y:S01]  /*9dc0*/  STG.E.64 desc[UR36][R16.64], R2 ;  /* 0x0000000210007986 */ /* 0x0011e2000c101b24 */
[----:B------:R-:W-:Y:S05]  /*9dd0*/  BRA `(.L_x_22688) ;  /* 0x00000000000c7947 */ /* 0x000fea0003800000 */
.L_x_22714:
[----:B------:R-:W-:-:S06]  /*9de0*/  HADD2.F32 R3, -RZ, R3.H0_H0 ;  /* 0x20000003ff037230 */ /* 0x000fcc0000004100 */
[----:B------:R-:W0:Y:S02]  /*9df0*/  F2I.FTZ.U32.TRUNC.NTZ R3, R3 ;  /* 0x0000000300037305 */ /* 0x000e24000021f000 */
[----:B0-----:R0:W-:Y:S02]  /*9e00*/  STG.E desc[UR36][R16.64], R3 ;  /* 0x0000000310007986 */ /* 0x0011e4000c101924 */
.L_x_22688:
[----:B------:R-:W-:-:S07]  /*9e10*/  VIADD R19, R19, 0x80 ;  /* 0x0000008013137836 */ /* 0x000fce0000000000 */
.L_x_22644:
[----:B------:R-:W-:Y:S05]  /*9e20*/  BSYNC B6 ;  /* 0x0000000000067941 */ /* 0x000fea0003800000 */
.L_x_22643:
        /* <DEDUP_REMOVED lines=306> */
.L_x_22717:
        /* <DEDUP_REMOVED lines=22> */
.L_x_22721:
[----:B------:R-:W2:Y:S02]  /*b2b0*/  LDG.E.U8 R2, desc[UR36][R2.64] ;  /* 0x0000002402027981 */ /* 0x000ea4000c1e1100 */
[----:B--2---:R-:W-:-:S04]  /*b2c0*/  I2FP.F32.U32 R0, R2 ;  /* 0x0000000200007245 */ /* 0x004fc80000201000 */
[----:B------:R-:W-:Y:S01]  /*b2d0*/  F2FP.F16.F32.PACK_AB R0, RZ, R0 ;  /* 0x00000000ff00723e */ /* 0x000fe200000000ff */
[----:B------:R-:W-:Y:S06]  /*b2e0*/  BRA `(.L_x_22723) ;  /* 0x0000000c00887947 */ /* 0x000fec0003800000 */
.L_x_22720:
        /* <DEDUP_REMOVED lines=10> */
.L_x_22725:
[----:B------:R-:W2:Y:S02]  /*b390*/  LDG.E R2, desc[UR36][R2.64] ;  /* 0x0000002402027981 */ /* 0x000ea4000c1e1900 */
[----:B--2---:R-:W-:-:S04]  /*b3a0*/  I2FP.F32.S32 R0, R2 ;  /* 0x0000000200007245 */ /* 0x004fc80000201400 */
[----:B------:R-:W-:Y:S01]  /*b3b0*/  F2FP.F16.F32.PACK_AB R0, RZ, R0 ;  /* 0x00000000ff00723e */ /* 0x000fe200000000ff */
[----:B------:R-:W-:Y:S06]  /*b3c0*/  BRA `(.L_x_22723) ;  /* 0x0000000c00507947 */ /* 0x000fec0003800000 */
.L_x_22724:
[----:B------:R-:W2:Y:S02]  /*b3d0*/  LDG.E.U16 R2, desc[UR36][R2.64] ;  /* 0x0000002402027981 */ /* 0x000ea4000c1e1500 */
[----:B--2---:R-:W0:Y:S02]  /*b3e0*/  I2F.S16 R0, R2 ;  /* 0x0000000200007306 */ /* 0x004e240000101400 */
[----:B0-----:R-:W-:Y:S01]  /*b3f0*/  F2FP.F16.F32.PACK_AB R0, RZ, R0 ;  /* 0x00000000ff00723e */ /* 0x001fe200000000ff */
[----:B------:R-:W-:Y:S06]  /*b400*/  BRA `(.L_x_22723) ;  /* 0x0000000c00407947 */ /* 0x000fec0003800000 */
.L_x_22719:
        /* <DEDUP_REMOVED lines=9> */
.L_x_22727:
[----:B------:R1:W5:Y:S01]  /*b4a0*/  LDG.E.U16 R0, desc[UR36][R2.64] ;  /* 0x0000002402007981 */ /* 0x000362000c1e1500 */
[----:B------:R-:W-:Y:S05]  /*b4b0*/  BRA `(.L_x_22723) ;  /* 0x0000000c00147947 */ /* 0x000fea0003800000 */
.L_x_22726:
        /* <DEDUP_REMOVED lines=9> */
.L_x_22729:
[----:B------:R0:W5:Y:S01]  /*b550*/  LDG.E.U16 R0, desc[UR36][R2.64] ;  /* 0x0000002402007981 */ /* 0x000162000c1e1500 */
[----:B------:R-:W-:Y:S05]  /*b560*/  BRA `(.L_x_22723) ;  /* 0x0000000800e87947 */ /* 0x000fea0003800000 */
.L_x_22728:
        /* <DEDUP_REMOVED lines=8> */
.L_x_22718:
        /* <DEDUP_REMOVED lines=13> */
.L_x_22732:
        /* <DEDUP_REMOVED lines=8> */
.L_x_22731:
        /* <DEDUP_REMOVED lines=28> */
.L_x_22734:
        /* <DEDUP_REMOVED lines=15> */
.L_x_22733:
[----:B------:R-:W2:Y:S02]  /*b9f0*/  LDG.E.U16 R0, desc[UR36][R2.64] ;  /* 0x0000002402007981 */ /* 0x000ea4000c1e1500 */
[----:B--2---:R-:W-:-:S05]  /*ba00*/  IMAD.U32 R0, R0, 0x10000, RZ ;  /* 0x0001000000007824 */ /* 0x004fca00078e00ff */
[----:B------:R-:W-:Y:S01]  /*ba10*/  F2FP.F16.F32.PACK_AB R0, RZ, R0 ;  /* 0x00000000ff00723e */ /* 0x000fe200000000ff */
[----:B------:R-:W-:Y:S06]  /*ba20*/  BRA `(.L_x_22723) ;  /* 0x0000000400b87947 */ /* 0x000fec0003800000 */
.L_x_22730:
        /* <DEDUP_REMOVED lines=12> */
.L_x_22737:
        /* <DEDUP_REMOVED lines=21> */
.L_x_22741:
[----:B------:R-:W-:Y:S05]  /*bc40*/  BSYNC B1 ;  /* 0x0000000000017941 */ /* 0x000fea0003800000 */
.L_x_22740:
[----:B------:R-:W-:Y:S01]  /*bc50*/  LEA R3, R0, 0x3b800000, 0x17 ;  /* 0x3b80000000037811 */ /* 0x000fe200078eb8ff */
[----:B------:R-:W-:-:S05]  /*bc60*/  IMAD.SHL.U32 R0, R2, 0x100000, RZ ;  /* 0x0010000002007824 */ /* 0x000fca00078e00ff */
[----:B------:R-:W-:-:S07]  /*bc70*/  LOP3.LUT R0, R3, R0, R4, 0xfe, !PT ;  /* 0x0000000003007212 */ /* 0x000fce00078efe04 */
.L_x_22739:
[----:B------:R-:W-:Y:S05]  /*bc80*/  BSYNC B0 ;  /* 0x0000000000007941 */ /* 0x000fea0003800000 */
.L_x_22738:
[----:B------:R-:W-:Y:S01]  /*bc90*/  F2FP.F16.F32.PACK_AB R0, RZ, R0 ;  /* 0x00000000ff00723e */ /* 0x000fe200000000ff */
[----:B------:R-:W-:Y:S06]  /*bca0*/  BRA `(.L_x_22723) ;  /* 0x0000000400187947 */ /* 0x000fec0003800000 */
.L_x_22736:
        /* <DEDUP_REMOVED lines=21> */
.L_x_22745:
[----:B------:R-:W-:Y:S05]  /*be00*/  BSYNC B1 ;  /* 0x0000000000017941 */ /* 0x000fea0003800000 */
.L_x_22744:
[----:B------:R-:W-:Y:S01]  /*be10*/  LEA R3, R0, 0x37800000, 0x17 ;  /* 0x3780000000037811 */ /* 0x000fe200078eb8ff */
[----:B------:R-:W-:-:S05]  /*be20*/  IMAD.SHL.U32 R0, R2, 0x200000, RZ ;  /* 0x0020000002007824 */ /* 0x000fca00078e00ff */
[----:B------:R-:W-:-:S07]  /*be30*/  LOP3.LUT R0, R3, R0, R4, 0xfe, !PT ;  /* 0x0000000003007212 */ /* 0x000fce00078efe04 */
.L_x_22743:
[----:B------:R-:W-:Y:S05]  /*be40*/  BSYNC B0 ;  /* 0x0000000000007941 */ /* 0x000fea0003800000 */
.L_x_22742:
[----:B------:R-:W-:Y:S01]  /*be50*/  F2FP.F16.F32.PACK_AB R0, RZ, R0 ;  /* 0x00000000ff00723e */ /* 0x000fe200000000ff */
[----:B------:R-:W-:Y:S06]  /*be60*/  BRA `(.L_x_22723) ;  /* 0x0000000000a87947 */ /* 0x000fec0003800000 */
.L_x_22735:
        /* <DEDUP_REMOVED lines=14> */
.L_x_22749:
[----:B------:R-:W-:Y:S05]  /*bf50*/  BSYNC B0 ;  /* 0x0000000000007941 */ /* 0x000fea0003800000 */
.L_x_22748:
[----:B------:R-:W-:Y:S01]  /*bf60*/  F2FP.F16.F32.PACK_AB R0, RZ, R0 ;  /* 0x00000000ff00723e */ /* 0x000fe200000000ff */
[----:B------:R-:W-:Y:S06]  /*bf70*/  BRA `(.L_x_22723) ;  /* 0x0000000000647947 */ /* 0x000fec0003800000 */
.L_x_22722:
        /* <DEDUP_REMOVED lines=16> */
.L_x_22750:
[----:B------:R-:W-:Y:S01]  /*c080*/  PRMT R0, RZ, 0x7610, R0 ;  /* 0x00007610ff007816 */ /* 0x000fe20000000000 */
[----:B------:R-:W-:Y:S06]  /*c090*/  BRA `(.L_x_22723) ;  /* 0x00000000001c7947 */ /* 0x000fec0003800000 */
.L_x_22747:
[----:B------:R-:W2:Y:S02]  /*c0a0*/  LDG.E.64 R2, desc[UR36][R2.64] ;  /* 0x0000002402027981 */ /* 0x000ea4000c1e1b00 */
[----:B--2---:R-:W0:Y:S02]  /*c0b0*/  I2F.U64 R0, R2 ;  /* 0x0000000200007312 */ /* 0x004e240000301000 */
[----:B0-----:R-:W-:Y:S01]  /*c0c0*/  F2FP.F16.F32.PACK_AB R0, RZ, R0 ;  /* 0x00000000ff00723e */ /* 0x001fe200000000ff */
[----:B------:R-:W-:Y:S06]  /*c0d0*/  BRA `(.L_x_22723) ;  /* 0x00000000000c7947 */ /* 0x000fec0003800000 */
.L_x_22746:
[----:B------:R-:W2:Y:S02]  /*c0e0*/  LDG.E R2, desc[UR36][R2.64] ;  /* 0x0000002402027981 */ /* 0x000ea4000c1e1900 */
[----:B--2---:R-:W-:-:S04]  /*c0f0*/  I2FP.F32.U32 R0, R2 ;  /* 0x0000000200007245 */ /* 0x004fc80000201000 */
[----:B------:R-:W-:-:S07]  /*c100*/  F2FP.F16.F32.PACK_AB R0, RZ, R0 ;  /* 0x00000000ff00723e */ /* 0x000fce00000000ff */
.L_x_22723:
        /* <DEDUP_REMOVED lines=23> */
.L_x_22754:
        /* <DEDUP_REMOVED lines=8> */
.L_x_22752:
[----:B------:R-:W-:-:S05]  /*c300*/  FADD.FTZ R2, R5, R2 ;  /* 0x0000000205027221 */ /* 0x000fca0000010000 */
[----:B------:R-:W-:-:S04]  /*c310*/  F2FP.F16.F32.PACK_AB R2, RZ, R2 ;  /* 0x00000002ff02723e */ /* 0x000fc800000000ff */
[----:B------:R-:W-:-:S07]  /*c320*/  PRMT R3, R2, 0x7610, R3 ;  /* 0x0000761002037816 */ /* 0x000fce0000000003 */
.L_x_22753:
[----:B------:R-:W-:Y:S05]  /*c330*/  BSYNC B0 ;  /* 0x0000000000007941 */ /* 0x000fea0003800000 */
.L_x_22751:
        /* <DEDUP_REMOVED lines=16> */
.L_x_22758:
[----:B------:R-:W-:-:S06]  /*c440*/  HADD2.F32 R3, -RZ, R3.H0_H0 ;  /* 0x20000003ff037230 */ /* 0x000fcc0000004100 */
[----:B------:R-:W0:Y:S02]  /*c450*/  F2I.S64.TRUNC R2, R3 ;  /* 0x0000000300027311 */ /* 0x000e24000020d900 */
[----:B0-----:R-:W-:Y:S01]  /*c460*/  STG.E.U8 desc[UR36][R16.64], R2 ;  /* 0x0000000210007986 */ /* 0x001fe2000c101124 */
[----:B------:R-:W-:Y:S05]  /*c470*/  EXIT ;  /* 0x000000000000794d */ /* 0x000fea0003800000 */
.L_x_22757:
        /* <DEDUP_REMOVED lines=10> */
.L_x_22761:
[----:B------:R-:W-:-:S06]  /*c520*/  HADD2.F32 R3, -RZ, R3.H0_H0 ;  /* 0x20000003ff037230 */ /* 0x000fcc0000004100 */
[----:B------:R-:W0:Y:S02]  /*c530*/  F2I.FTZ.TRUNC.NTZ R3, R3 ;  /* 0x0000000300037305 */ /* 0x000e24000021f100 */
[----:B0-----:R-:W-:Y:S01]  /*c540*/  STG.E desc[UR36][R16.64], R3 ;  /* 0x0000000310007986 */ /* 0x001fe2000c101924 */
[----:B------:R-:W-:Y:S05]  /*c550*/  EXIT ;  /* 0x000000000000794d */ /* 0x000fea0003800000 */
.L_x_22760:
[----:B------:R-:W-:-:S06]  /*c560*/  HADD2.F32 R3, -RZ, R3.H0_H0 ;  /* 0x20000003ff037230 */ /* 0x000fcc0000004100 */
[----:B------:R-:W0:Y:S02]  /*c570*/  F2I.FTZ.TRUNC.NTZ R3, R3 ;  /* 0x0000000300037305 */ /* 0x000e24000021f100 */
[----:B0-----:R-:W-:Y:S01]  /*c580*/  STG.E.U16 desc[UR36][R16.64], R3 ;  /* 0x0000000310007986 */ /* 0x001fe2000c101524 */
[----:B------:R-:W-:Y:S05]  /*c590*/  EXIT ;  /* 0x000000000000794d */ /* 0x000fea0003800000 */
.L_x_22756:
        /* <DEDUP_REMOVED lines=9> */
.L_x_22763:
[----:B------:R-:W-:Y:S01]  /*c630*/  STG.E.U16 desc[UR36][R16.64], R3 ;  /* 0x0000000310007986 */ /* 0x000fe2000c101524 */
[----:B------:R-:W-:Y:S05]  /*c640*/  EXIT ;  /* 0x000000000000794d */ /* 0x000fea0003800000 */
.L_x_22762:
        /* <DEDUP_REMOVED lines=10> */
.L_x_22765:
[----:B------:R-:W-:-:S05]  /*c6f0*/  HADD2.F32 R0, -RZ, R3.H0_H0 ;  /* 0x20000003ff007230 */ /* 0x000fca0000004100 */
[----:B------:R-:W-:-:S04]  /*c700*/  F2FP.F16.F32.PACK_AB R0, RZ, R0 ;  /* 0x00000000ff00723e */ /* 0x000fc800000000ff */
[----:B------:R-:W-:-:S05]  /*c710*/  PRMT R0, R0, 0x5410, RZ ;  /* 0x0000541000007816 */ /* 0x000fca00000000ff */
[----:B------:R-:W-:Y:S01]  /*c720*/  STG.E desc[UR36][R16.64], R0 ;  /* 0x0000000010007986 */ /* 0x000fe2000c101924 */
[----:B------:R-:W-:Y:S05]  /*c730*/  EXIT ;  /* 0x000000000000794d */ /* 0x000fea0003800000 */
.L_x_22764:
[----:B------:R-:W-:-:S05]  /*c740*/  HADD2.F32 R2, -RZ, R3.H0_H0 ;  /* 0x20000003ff027230 */ /* 0x000fca0000004100 */
[----:B------:R-:W-:-:S06]  /*c750*/  FMUL.FTZ R2, R2, 1 ;  /* 0x3f80000002027820 */ /* 0x000fcc0000410000 */
[----:B------:R-:W0:Y:S02]  /*c760*/  F2F.F64.F32 R2, R2 ;  /* 0x0000000200027310 */ /* 0x000e240000201800 */
[----:B0-----:R-:W-:Y:S01]  /*c770*/  STG.E.64 desc[UR36][R16.64], R2 ;  /* 0x0000000210007986 */ /* 0x001fe2000c101b24 */
[----:B------:R-:W-:Y:S05]  /*c780*/  EXIT ;  /* 0x000000000000794d */ /* 0x000fea0003800000 */
.L_x_22755:
        /* <DEDUP_REMOVED lines=13> */
.L_x_22768:
[----:B------:R-:W-:Y:S01]  /*c860*/  HADD2.F32 R3, -RZ, R3.H0_H0 ;  /* 0x20000003ff037230 */ /* 0x000fe20000004100 */
[----:B------:R-:W-:-:S04]  /*c870*/  CS2R R6, SRZ ;  /* 0x0000000000067805 */ /* 0x000fc8000001ff00 */
[----:B------:R-:W-:-:S04]  /*c880*/  FMUL.FTZ R3, R3, 1 ;  /* 0x3f80000003037820 */ /* 0x000fc80000410000 */
[----:B------:R-:W0:Y:S02]  /*c890*/  F2F.F64.F32 R4, R3 ;  /* 0x0000000300047310 */ /* 0x000e240000201800 */
[----:B0-----:R-:W-:Y:S01]  /*c8a0*/  STG.E.128 desc[UR36][R16.64], R4 ;  /* 0x0000000410007986 */ /* 0x001fe2000c101d24 */
[----:B------:R-:W-:Y:S05]  /*c8b0*/  EXIT ;  /* 0x000000000000794d */ /* 0x000fea0003800000 */
.L_x_22767:
        /* <DEDUP_REMOVED lines=21> */
.L_x_22772:
[----:B------:R-:W-:Y:S05]  /*ca10*/  BSYNC B0 ;  /* 0x0000000000007941 */ /* 0x000fea0003800000 */
.L_x_22771:
[----:B------:R-:W-:-:S05]  /*ca20*/  LOP3.LUT R3, R0, R3, RZ, 0xfc, !PT ;  /* 0x0000000300037212 */ /* 0x000fca00078efcff */
[----:B------:R-:W-:Y:S01]  /*ca30*/  STG.E.U8 desc[UR36][R16.64], R3 ;  /* 0x0000000310007986 */ /* 0x000fe2000c101124 */
[----:B------:R-:W-:Y:S05]  /*ca40*/  EXIT ;  /* 0x000000000000794d */ /* 0x000fea0003800000 */
.L_x_22770:
        /* <DEDUP_REMOVED lines=13> */
.L_x_22774:
[----:B------:R-:W-:Y:S01]  /*cb20*/  IMAD.MOV.U32 R0, RZ, RZ, 0x7f ;  /* 0x0000007fff007424 */ /* 0x000fe200078e00ff */
[----:B------:R-:W-:-:S04]  /*cb30*/  ISETP.GT.U32.AND P0, PT, R2, 0x7f800000, PT ;  /* 0x7f8000000200780c */ /* 0x000fc80003f04070 */
[----:B------:R-:W-:-:S09]  /*cb40*/  SEL R0, R0, 0x7c, P0 ;  /* 0x0000007c00007807 */ /* 0x000fd20000000000 */
.L_x_22775:
[----:B------:R-:W-:Y:S05]  /*cb50*/  BSYNC B0 ;  /* 0x0000000000007941 */ /* 0x000fea0003800000 */
.L_x_22773:
[----:B------:R-:W-:-:S04]  /*cb60*/  LOP3.LUT R2, R3, 0x80000000, RZ, 0xc0, !PT ;  /* 0x8000000003027812 */ /* 0x000fc800078ec0ff */
[----:B------:R-:W-:-:S04]  /*cb70*/  SHF.R.U32.HI R3, RZ, 0x18, R2 ;  /* 0x00000018ff037819 */ /* 0x000fc80000011602 */
[----:B------:R-:W-:-:S05]  /*cb80*/  LOP3.LUT R3, R0, R3, RZ, 0xfc, !PT ;  /* 0x0000000300037212 */ /* 0x000fca00078efcff */
[----:B------:R-:W-:Y:S01]  /*cb90*/  STG.E.U8 desc[UR36][R16.64], R3 ;  /* 0x0000000310007986 */ /* 0x000fe2000c101124 */
[----:B------:R-:W-:Y:S05]  /*cba0*/  EXIT ;  /* 0x000000000000794d */ /* 0x000fea0003800000 */
.L_x_22769:
[----:B------:R-:W-:-:S05]  /*cbb0*/  HADD2.F32 R0, -RZ, R3.H0_H0 ;  /* 0x20000003ff007230 */ /* 0x000fca0000004100 */
[----:B------:R-:W-:-:S05]  /*cbc0*/  F2FP.BF16.F32.PACK_AB R0, RZ, R0 ;  /* 0x00000000ff00723e */ /* 0x000fca00000010ff */
[----:B------:R-:W-:Y:S01]  /*cbd0*/  STG.E.U16 desc[UR36][R16.64], R0 ;  /* 0x0000000010007986 */ /* 0x000fe2000c101524 */
[----:B------:R-:W-:Y:S05]  /*cbe0*/  EXIT ;  /* 0x000000000000794d */ /* 0x000fea0003800000 */
.L_x_22766:
        /* <DEDUP_REMOVED lines=12> */
.L_x_22778:
        /* <DEDUP_REMOVED lines=17> */
.L_x_22781:
[----:B------:R-:W-:-:S04]  /*cdc0*/  LOP3.LUT R2, R3, 0x80000000, RZ, 0xc0, !PT ;  /* 0x8000000003027812 */ /* 0x000fc800078ec0ff */
[----:B------:R-:W-:-:S04]  /*cdd0*/  SHF.R.U32.HI R3, RZ, 0x18, R2 ;  /* 0x00000018ff037819 */ /* 0x000fc80000011602 */
[----:B------:R-:W-:-:S04]  /*cde0*/  LOP3.LUT R0, R0, R3, RZ, 0xfc, !PT ;  /* 0x0000000300007212 */ /* 0x000fc800078efcff */
[----:B------:R-:W-:-:S07]  /*cdf0*/  PRMT R8, R0, 0x7610, R8 ;  /* 0x0000761000087816 */ /* 0x000fce0000000008 */
.L_x_22780:
[----:B------:R-:W-:Y:S05]  /*ce00*/  BSYNC B0 ;  /* 0x0000000000007941 */ /* 0x000fea0003800000 */
.L_x_22779:
[----:B------:R-:W-:Y:S01]  /*ce10*/  STG.E.U8 desc[UR36][R16.64], R8 ;  /* 0x0000000810007986 */ /* 0x000fe2000c101124 */
[----:B------:R-:W-:Y:S05]  /*ce20*/  EXIT ;  /* 0x000000000000794d */ /* 0x000fea0003800000 */
.L_x_22777:
        /* <DEDUP_REMOVED lines=17> */
.L_x_22784:
[----:B------:R-:W-:-:S04]  /*cf40*/  LOP3.LUT R2, R3, 0x80000000, RZ, 0xc0, !PT ;  /* 0x8000000003027812 */ /* 0x000fc800078ec0ff */
[----:B------:R-:W-:-:S04]  /*cf50*/  SHF.R.U32.HI R3, RZ, 0x18, R2 ;  /* 0x00000018ff037819 */ /* 0x000fc80000011602 */
[----:B------:R-:W-:-:S04]  /*cf60*/  LOP3.LUT R0, R0, R3, RZ, 0xfc, !PT ;  /* 0x0000000300007212 */ /* 0x000fc800078efcff */
[----:B------:R-:W-:-:S07]  /*cf70*/  PRMT R8, R0, 0x7610, R8 ;  /* 0x0000761000087816 */ /* 0x000fce0000000008 */
.L_x_22783:
[----:B------:R-:W-:Y:S05]  /*cf80*/  BSYNC B0 ;  /* 0x0000000000007941 */ /* 0x000fea0003800000 */
.L_x_22782:
[----:B------:R-:W-:Y:S01]  /*cf90*/  STG.E.U8 desc[UR36][R16.64], R8 ;  /* 0x0000000810007986 */ /* 0x000fe2000c101124 */
[----:B------:R-:W-:Y:S05]  /*cfa0*/  EXIT ;  /* 0x000000000000794d */ /* 0x000fea0003800000 */
.L_x_22776:
        /* <DEDUP_REMOVED lines=22> */
.L_x_22759:
        /* <DEDUP_REMOVED lines=16> */
.L_x_22787:
[----:B------:R-:W-:Y:S05]  /*d210*/  EXIT ;  /* 0x000000000000794d */ /* 0x000fea0003800000 */
.L_x_22786:
[----:B------:R-:W-:-:S06]  /*d220*/  HADD2.F32 R3, -RZ, R3.H0_H0 ;  /* 0x20000003ff037230 */ /* 0x000fcc0000004100 */
[----:B------:R-:W0:Y:S02]  /*d230*/  F2I.U64.TRUNC R2, R3 ;  /* 0x0000000300027311 */ /* 0x000e24000020d800 */
[----:B0-----:R-:W-:Y:S01]  /*d240*/  STG.E.64 desc[UR36][R16.64], R2 ;  /* 0x0000000210007986 */ /* 0x001fe2000c101b24 */
[----:B------:R-:W-:Y:S05]  /*d250*/  EXIT ;  /* 0x000000000000794d */ /* 0x000fea0003800000 */
.L_x_22785:
[----:B------:R-:W-:-:S06]  /*d260*/  HADD2.F32 R3, -RZ, R3.H0_H0 ;  /* 0x20000003ff037230 */ /* 0x000fcc0000004100 */
[----:B------:R-:W0:Y:S02]  /*d270*/  F2I.FTZ.U32.TRUNC.NTZ R3, R3 ;  /* 0x0000000300037305 */ /* 0x000e24000021f000 */
[----:B0-----:R-:W-:Y:S01]  /*d280*/  STG.E desc[UR36][R16.64], R3 ;  /* 0x0000000310007986 */ /* 0x001fe2000c101924 */
[----:B------:R-:W-:Y:S05]  /*d290*/  EXIT ;  /* 0x000000000000794d */ /* 0x000fea0003800000 */
.L_x_22788:
        /* <DEDUP_REMOVED lines=14> */
.L_x_32239:


//--------------------- .text._ZN2at6native27unrolled_elementwise_kernelINS0_13AUnaryFunctorIN3c104HalfES4_S4_ZZZNS0_21nextafter_kernel_cudaERNS_18TensorIteratorBaseEENKUlvE_clEvENKUlvE2_clEvEUlS4_S4_E_EESt5arrayIPcLm2EELi4E23TrivialOffsetCalculatorILi1EjESF_NS0_6memory12LoadWithCastILi1EEENSG_13StoreWithCastILi1EEEEEviT_T0_T2_T3_T4_T5_ --------------------------
	.section	.text._ZN2at6native27unrolled_elementwise_kernelINS0_13AUnaryFunctorIN3c104HalfES4_S4_ZZZNS0_21nextafter_kernel_cudaERNS_18TensorIteratorBaseEENKUlvE_clEvENKUlvE2_clEvEUlS4_S4_E_EESt5arrayIPcLm2EELi4E23TrivialOffsetCalculatorILi1EjESF_NS0_6memory12LoadWithCastILi1EEENSG_13StoreWithCastILi1EEEEEviT_T0_T2_T3_T4_T5_,"ax",@progbits
	.align	128
        .global         _ZN2at6native27unrolled_elementwise_kernelINS0_13AUnaryFunctorIN3c104HalfES4_S4_ZZZNS0_21nextafter_kernel_cudaERNS_18TensorIteratorBaseEENKUlvE_clEvENKUlvE2_clEvEUlS4_S4_E_EESt5arrayIPcLm2EELi4E23TrivialOffsetCalculatorILi1EjESF_NS0_6memory12LoadWithCastILi1EEENSG_13StoreWithCastILi1EEEEEviT_T0_T2_T3_T4_T5_
        .type           _ZN2at6native27unrolled_elementwise_kernelINS0_13AUnaryFunctorIN3c104HalfES4_S4_ZZZNS0_21nextafter_kernel_cudaERNS_18TensorIteratorBaseEENKUlvE_clEvENKUlvE2_clEvEUlS4_S4_E_EESt5arrayIPcLm2EELi4E23TrivialOffsetCalculatorILi1EjESF_NS0_6memory12LoadWithCastILi1EEENSG_13StoreWithCastILi1EEEEEviT_T0_T2_T3_T4_T5_,@function
        .size           _ZN2at6native27unrolled_elementwise_kernelINS0_13AUnaryFunctorIN3c104HalfES4_S4_ZZZNS0_21nextafter_kernel_cudaERNS_18TensorIteratorBaseEENKUlvE_clEvENKUlvE2_clEvEUlS4_S4_E_EESt5arrayIPcLm2EELi4E23TrivialOffsetCalculatorILi1EjESF_NS0_6memory12LoadWithCastILi1EEENSG_13StoreWithCastILi1EEEEEviT_T0_T2_T3_T4_T5_,(.L_x_32240 - _ZN2at6native27unrolled_elementwise_kernelINS0_13AUnaryFunctorIN3c104HalfES4_S4_ZZZNS0_21nextafter_kernel_cudaERNS_18TensorIteratorBaseEENKUlvE_clEvENKUlvE2_clEvEUlS4_S4_E_EESt5arrayIPcLm2EELi4E23TrivialOffsetCalculatorILi1EjESF_NS0_6memory12LoadWithCastILi1EEENSG_13StoreWithCastILi1EEEEEviT_T0_T2_T3_T4_T5_)
        .other          _ZN2at6native27unrolled_elementwise_kernelINS0_13AUnaryFunctorIN3c104HalfES4_S4_ZZZNS0_21nextafter_kernel_cudaERNS_18TensorIteratorBaseEENKUlvE_clEvENKUlvE2_clEvEUlS4_S4_E_EESt5arrayIPcLm2EELi4E23TrivialOffsetCalculatorILi1EjESF_NS0_6memory12LoadWithCastILi1EEENSG_13StoreWithCastILi1EEEEEviT_T0_T2_T3_T4_T5_,@"STO_CUDA_ENTRY STV_DEFAULT"
_ZN2at6native27unrolled_elementwise_kernelINS0_13AUnaryFunctorIN3c104HalfES4_S4_ZZZNS0_21nextafter_kernel_cudaERNS_18TensorIteratorBaseEENKUlvE_clEvENKUlvE2_clEvEUlS4_S4_E_EESt5arrayIPcLm2EELi4E23TrivialOffsetCalculatorILi1EjESF_NS0_6memory12LoadWithCastILi1EEENSG_13StoreWithCastILi1EEEEEviT_T0_T2_T3_T4_T5_:
.text._ZN2at6native27unrolled_elementwise_kernelINS0_13AUnaryFunctorIN3c104HalfES4_S4_ZZZNS0_21nextafter_kernel_cudaERNS_18TensorIteratorBaseEENKUlvE_clEvENKUlvE2_clEvEUlS4_S4_E_EESt5arrayIPcLm2EELi4E23TrivialOffsetCalculatorILi1EjESF_NS0_6memory12LoadWithCastILi1EEENSG_13StoreWithCastILi1EEEEEviT_T0_T2_T3_T4_T5_:
        /* <DEDUP_REMOVED lines=36> */
.L_x_22794:
[----:B------:R-:W2:Y:S02]  /*0240*/  LDG.E.U8 R2, desc[UR36][R2.64] ;  /* 0x0000002402027981 */ /* 0x000ea4000c1e1100 */
[----:B--2---:R-:W-:-:S04]  /*0250*/  I2FP.F32.U32 R0, R2 ;  /* 0x0000000200007245 */ /* 0x004fc80000201000 */
[----:B------:R-:W-:-:S04]  /*0260*/  F2FP.F16.F32.PACK_AB R0, RZ, R0 ;  /* 0x00000000ff00723e */ /* 0x000fc800000000ff */
[----:B------:R-:W-:Y:S01]  /*0270*/  PRMT R24, R0, 0x7610, R24 ;  /* 0x0000761000187816 */ /* 0x000fe20000000018 */
[----:B------:R-:W-:Y:S06]  /*0280*/  BRA `(.L_x_22796) ;  /* 0x0000000c00c07947 */ /* 0x000fec0003800000 */
.L_x_22793:
        /* <DEDUP_REMOVED lines=11> */
.L_x_22798:
[----:B------:R-:W2:Y:S02]  /*0340*/  LDG.E R2, desc[UR36][R2.64] ;  /* 0x0000002402027981 */ /* 0x000ea4000c1e1900 */
[----:B--2---:R-:W-:-:S04]  /*0350*/  I2FP.F32.S32 R0, R2 ;  /* 0x0000000200007245 */ /* 0x004fc80000201400 */
[----:B------:R-:W-:-:S04]  /*0360*/  F2FP.F16.F32.PACK_AB R0, RZ, R0 ;  /* 0x00000000ff00723e */ /* 0x000fc800000000ff */
[----:B------:R-:W-:Y:S01]  /*0370*/  PRMT R24, R0, 0x7610, R24 ;  /* 0x0000761000187816 */ /* 0x000fe20000000018 */
[----:B------:R-:W-:Y:S06]  /*0380*/  BRA `(.L_x_22796) ;  /* 0x0000000c00807947 */ /* 0x000fec0003800000 */
.L_x_22797:
[----:B------:R-:W2:Y:S02]  /*0390*/  LDG.E.U16 R2, desc[UR36][R2.64] ;  /* 0x0000002402027981 */ /* 0x000ea4000c1e1500 */
[----:B--2---:R-:W0:Y:S02]  /*03a0*/  I2F.S16 R0, R2 ;  /* 0x0000000200007306 */ /* 0x004e240000101400 */
[----:B0-----:R-:W-:-:S04]  /*03b0*/  F2FP.F16.F32.PACK_AB R0, RZ, R0 ;  /* 0x00000000ff00723e */ /* 0x001fc800000000ff */
[----:B------:R-:W-:Y:S01]  /*03c0*/  PRMT R24, R0, 0x7610, R24 ;  /* 0x0000761000187816 */ /* 0x000fe20000000018 */
[----:B------:R-:W-:Y:S06]  /*03d0*/  BRA `(.L_x_22796) ;  /* 0x0000000c006c7947 */ /* 0x000fec0003800000 */
.L_x_22792:
        /* <DEDUP_REMOVED lines=9> */
.L_x_22800:
[----:B------:R1:W5:Y:S01]  /*0470*/  LDG.E.U16 R24, desc[UR36][R2.64] ;  /* 0x0000002402187981 */ /* 0x000362000c1e1500 */
[----:B------:R-:W-:Y:S05]  /*0480*/  BRA `(.L_x_22796) ;  /* 0x0000000c00407947 */ /* 0x000fea0003800000 */
.L_x_22799:
        /* <DEDUP_REMOVED lines=9> */
.L_x_22802:
[----:B------:R0:W5:Y:S01]  /*0520*/  LDG.E.U16 R24, desc[UR36][R2.64] ;  /* 0x0000002402187981 */ /* 0x000162000c1e1500 */
[----:B------:R-:W-:Y:S05]  /*0530*/  BRA `(.L_x_22796) ;  /* 0x0000000c00147947 */ /* 0x000fea0003800000 */
.L_x_22801:
        /* <DEDUP_REMOVED lines=9> */
.L_x_22791:
        /* <DEDUP_REMOVED lines=14> */
.L_x_22805:
        /* <DEDUP_REMOVED lines=9> */
.L_x_22804:
        /* <DEDUP_REMOVED lines=28> */
.L_x_22807:
        /* <DEDUP_REMOVED lines=16> */
.L_x_22806:
[----:B------:R-:W2:Y:S02]  /*0a00*/  LDG.E.U16 R0, desc[UR36][R2.64] ;  /* 0x0000002402007981 */ /* 0x000ea4000c1e1500 */
[----:B--2---:R-:W-:-:S05]  /*0a10*/  IMAD.U32 R0, R0, 0x10000, RZ ;  /* 0x0001000000007824 */ /* 0x004fca00078e00ff */
[----:B------:R-:W-:-:S04]  /*0a20*/  F2FP.F16.F32.PACK_AB R0, RZ, R0 ;  /* 0x00000000ff00723e */ /* 0x000fc800000000ff */
[----:B------:R-:W-:Y:S01]  /*0a30*/  PRMT R24, R0, 0x7610, R24 ;  /* 0x0000761000187816 */ /* 0x000fe20000000018 */
[----:B------:R-:W-:Y:S06]  /*0a40*/  BRA `(.L_x_22796) ;  /* 0x0000000400d07947 */ /* 0x000fec0003800000 */
.L_x_22803:
        /* <DEDUP_REMOVED lines=13> */
.L_x_22810:
        /* <DEDUP_REMOVED lines=21> */
.L_x_22814:
[----:B------:R-:W-:Y:S05]  /*0c70*/  BSYNC B1 ;  /* 0x0000000000017941 */ /* 0x000fea0003800000 */
.L_x_22813:
[----:B------:R-:W-:Y:S01]  /*0c80*/  LEA R3, R0, 0x3b800000, 0x17 ;  /* 0x3b80000000037811 */ /* 0x000fe200078eb8ff */
[----:B------:R-:W-:-:S05]  /*0c90*/  IMAD.SHL.U32 R0, R2, 0x100000, RZ ;  /* 0x0010000002007824 */ /* 0x000fca00078e00ff */
[----:B------:R-:W-:-:S07]  /*0ca0*/  LOP3.LUT R0, R3, R0, R4, 0xfe, !PT ;  /* 0x0000000003007212 */ /* 0x000fce00078efe04 */
.L_x_22812:
[----:B------:R-:W-:Y:S05]  /*0cb0*/  BSYNC B0 ;  /* 0x0000000000007941 */ /* 0x000fea0003800000 */
.L_x_22811:
[----:B------:R-:W-:-:S04]  /*0cc0*/  F2FP.F16.F32.PACK_AB R0, RZ, R0 ;  /* 0x00000000ff00723e */ /* 0x000fc800000000ff */
[----:B------:R-:W-:Y:S01]  /*0cd0*/  PRMT R24, R0, 0x7610, R24 ;  /* 0x0000761000187816 */ /* 0x000fe20000000018 */
[----:B------:R-:W-:Y:S06]  /*0ce0*/  BRA `(.L_x_22796) ;  /* 0x0000000400287947 */ /* 0x000fec0003800000 */
.L_x_22809:
        /* <DEDUP_REMOVED lines=21> */
.L_x_22818:
[----:B------:R-:W-:Y:S05]  /*0e40*/  BSYNC B1 ;  /* 0x0000000000017941 */ /* 0x000fea0003800000 */
.L_x_22817:
[----:B------:R-:W-:Y:S01]  /*0e50*/  LEA R3, R0, 0x37800000, 0x17 ;  /* 0x3780000000037811 */ /* 0x000fe200078eb8ff */
[----:B------:R-:W-:-:S05]  /*0e60*/  IMAD.SHL.U32 R0, R2, 0x200000, RZ ;  /* 0x0020000002007824 */ /* 0x000fca00078e00ff */
[----:B------:R-:W-:-:S07]  /*0e70*/  LOP3.LUT R0, R3, R0, R4, 0xfe, !PT ;  /* 0x0000000003007212 */ /* 0x000fce00078efe04 */
.L_x_22816:
[----:B------:R-:W-:Y:S05]  /*0e80*/  BSYNC B0 ;  /* 0x0000000000007941 */ /* 0x000fea0003800000 */
.L_x_22815:
[----:B------:R-:W-:-:S04]  /*0e90*/  F2FP.F16.F32.PACK_AB R0, RZ, R0 ;  /* 0x00000000ff00723e */ /* 0x000fc800000000ff */
[----:B------:R-:W-:Y:S01]  /*0ea0*/  PRMT R24, R0, 0x7610, R24 ;  /* 0x0000761000187816 */ /* 0x000fe20000000018 */
[----:B------:R-:W-:Y:S06]  /*0eb0*/  BRA `(.L_x_22796) ;  /* 0x0000000000b47947 */ /* 0x000fec0003800000 */
.L_x_22808:
        /* <DEDUP_REMOVED lines=14> */
.L_x_22822:
[----:B------:R-:W-:Y:S05]  /*0fa0*/  BSYNC B0 ;  /* 0x0000000000007941 */ /* 0x000fea0003800000 */
.L_x_22821:
[----:B------:R-:W-:-:S04]  /*0fb0*/  F2FP.F16.F32.PACK_AB R0, RZ, R0 ;  /* 0x00000000ff00723e */ /* 0x000fc800000000ff */
[----:B------:R-:W-:Y:S01]  /*0fc0*/  PRMT R24, R0, 0x7610, R24 ;  /* 0x0000761000187816 */ /* 0x000fe20000000018 */
[----:B------:R-:W-:Y:S06]  /*0fd0*/  BRA `(.L_x_22796) ;  /* 0x00000000006c7947 */ /* 0x000fec0003800000 */
.L_x_22795:
        /* <DEDUP_REMOVED lines=16> */
.L_x_22823:
[----:B------:R-:W-:Y:S01]  /*10e0*/  PRMT R24, RZ, 0x7610, R24 ;  /* 0x00007610ff187816 */ /* 0x000fe20000000018 */
[----:B------:R-:W-:Y:S06]  /*10f0*/  BRA `(.L_x_22796) ;  /* 0x0000000000247947 */ /* 0x000fec0003800000 */
.L_x_22820:
[----:B------:R-:W2:Y:S02]  /*1100*/  LDG.E.64 R2, desc[UR36][R2.64] ;  /* 0x0000002402027981 */ /* 0x000ea4000c1e1b00 */
[----:B--2---:R-:W0:Y:S02]  /*1110*/  I2F.U64 R0, R2 ;  /* 0x0000000200007312 */ /* 0x004e240000301000 */
[----:B0-----:R-:W-:-:S04]  /*1120*/  F2FP.F16.F32.PACK_AB R0, RZ, R0 ;  /* 0x00000000ff00723e */ /* 0x001fc800000000ff */
[----:B------:R-:W-:Y:S01]  /*1130*/  PRMT R24, R0, 0x7610, R24 ;  /* 0x0000761000187816 */ /* 0x000fe20000000018 */
[----:B------:R-:W-:Y:S06]  /*1140*/  BRA `(.L_x_22796) ;  /* 0x0000000000107947 */ /* 0x000fec0003800000 */
.L_x_22819:
[----:B------:R-:W2:Y:S02]  /*1150*/  LDG.E R2, desc[UR36][R2.64] ;  /* 0x0000002402027981 */ /* 0x000ea4000c1e1900 */
[----:B--2---:R-:W-:-:S04]  /*1160*/  I2FP.F32.U32 R0, R2 ;  /* 0x0000000200007245 */ /* 0x004fc80000201000 */
[----:B------:R-:W-:-:S04]  /*1170*/  F2FP.F16.F32.PACK_AB R0, RZ, R0 ;  /* 0x00000000ff00723e */ /* 0x000fc800000000ff */
[----:B------:R-:W-:-:S07]  /*1180*/  PRMT R24, R0, 0x7610, R24 ;  /* 0x0000761000187816 */ /* 0x000fce0000000018 */
.L_x_22796:
[----:B------:R-:W2:Y:S02]  /*1190*/  S2R R18, SR_TID.X ;  /* 0x0000000000127919 */ /* 0x000ea40000002100 */
[----:B--2---:R-:W-:-:S07]  /*11a0*/  VIADD R18, R18, 0x80 ;  /* 0x0000008012127836 */ /* 0x004fce0000000000 */
.L_x_22790:
[----:B------:R-:W-:Y:S05]  /*11b0*/  BSYNC B6 ;  /* 0x0000000000067941 */ /* 0x000fea0003800000 */
.L_x_22789:
        /* <DEDUP_REMOVED lines=26> */
.L_x_22829:
[----:B------:R-:W2:Y:S02]  /*1360*/  LDG.E.U8 R2, desc[UR36][R2.64] ;  /* 0x0000002402027981 */ /* 0x000ea4000c1e1100 */
[----:B--2---:R-:W-:-:S04]  /*1370*/  I2FP.F32.U32 R0, R2 ;  /* 0x0000000200007245 */ /* 0x004fc80000201000 */
[----:B------:R-:W-:-:S04]  /*1380*/  F2FP.F16.F32.PACK_AB R0, RZ, R0 ;  /* 0x00000000ff00723e */ /* 0x000fc800000000ff */
[----:B------:R-:W-:Y:S01]  /*1390*/  PRMT R16, R0, 0x7610, R16 ;  /* 0x0000761000107816 */ /* 0x000fe20000000010 */
[----:B------:R-:W-:Y:S06]  /*13a0*/  BRA `(.L_x_22831) ;  /* 0x0000000c00bc7947 */ /* 0x000fec0003800000 */
.L_x_22828:
        /* <DEDUP_REMOVED lines=11> */
.L_x_22833:
[----:B------:R-:W2:Y:S02]  /*1460*/  LDG.E R2, desc[UR36][R2.64] ;  /* 0x0000002402027981 */ /* 0x000ea4000c1e1900 */
[----:B--2---:R-:W-:-:S04]  /*1470*/  I2FP.F32.S32 R0, R2 ;  /* 0x0000000200007245 */ /* 0x004fc80000201400 */
[----:B------:R-:W-:-:S04]  /*1480*/  F2FP.F16.F32.PACK_AB R0, RZ, R0 ;  /* 0x00000000ff00723e */ /* 0x000fc800000000ff */
[----:B------:R-:W-:Y:S01]  /*1490*/  PRMT R16, R0, 0x7610, R16 ;  /* 0x0000761000107816 */ /* 0x000fe20000000010 */
[----:B------:R-:W-:Y:S06]  /*14a0*/  BRA `(.L_x_22831) ;  /* 0x0000000c007c7947 */ /* 0x000fec0003800000 */
.L_x_22832:
[----:B------:R-:W2:Y:S02]  /*14b0*/  LDG.E.U16 R2, desc[UR36][R2.64] ;  /* 0x0000002402027981 */ /* 0x000ea4000c1e1500 */
[----:B--2---:R-:W0:Y:S02]  /*14c0*/  I2F.S16 R0, R2 ;  /* 0x0000000200007306 */ /* 0x004e240000101400 */
[----:B0-----:R-:W-:-:S04]  /*14d0*/  F2FP.F16.F32.PACK_AB R0, RZ, R0 ;  /* 0x00000000ff00723e */ /* 0x001fc800000000ff */
[----:B------:R-:W-:Y:S01]  /*14e0*/  PRMT R16, R0, 0x7610, R16 ;  /* 0x0000761000107816 */ /* 0x000fe20000000010 */
[----:B------:R-:W-:Y:S06]  /*14f0*/  BRA `(.L_x_22831) ;  /* 0x0000000c00687947 */ /* 0x000fec0003800000 */
.L_x_22827:
        /* <DEDUP_REMOVED lines=9> */
.L_x_22835:
[----:B------:R0:W5:Y:S01]  /*1590*/  LDG.E.U16 R16, desc[UR36][R2.64] ;  /* 0x0000002402107981 */ /* 0x000162000c1e1500 */
[----:B------:R-:W-:Y:S05]  /*15a0*/  BRA `(.L_x_22831) ;  /* 0x0000000c003c7947 */ /* 0x000fea0003800000 */
.L_x_22834:
        /* <DEDUP_REMOVED lines=9> */
.L_x_22837:
[----:B------:R1:W5:Y:S01]  /*1640*/  LDG.E.U16 R16, desc[UR36][R2.64] ;  /* 0x0000002402107981 */ /* 0x000362000c1e1500 */
[----:B------:R-:W-:Y:S05]  /*1650*/  BRA `(.L_x_22831) ;  /* 0x0000000c00107947 */ /* 0x000fea0003800000 */
.L_x_22836:
        /* <DEDUP_REMOVED lines=9> */
.L_x_22826:
        /* <DEDUP_REMOVED lines=14> */
.L_x_22840:
        /* <DEDUP_REMOVED lines=9> */
.L_x_22839:
        /* <DEDUP_REMOVED lines=28> */
.L_x_22842:
        /* <DEDUP_REMOVED lines=15> */
.L_x_22841:
[----:B------:R-:W2:Y:S02]  /*1b10*/  LDG.E.U16 R0, desc[UR36][R2.64] ;  /* 0x0000002402007981 */ /* 0x000ea4000c1e1500 */
[----:B--2---:R-:W-:-:S05]  /*1b20*/  IMAD.U32 R0, R0, 0x10000, RZ ;  /* 0x0001000000007824 */ /* 0x004fca00078e00ff */
[----:B------:R-:W-:-:S04]  /*1b30*/  F2FP.F16.F32.PACK_AB R0, RZ, R0 ;  /* 0x00000000ff00723e */ /* 0x000fc800000000ff */
[----:B------:R-:W-:Y:S01]  /*1b40*/  PRMT R16, R0, 0x7610, R16 ;  /* 0x0000761000107816 */ /* 0x000fe20000000010 */
[----:B------:R-:W-:Y:S06]  /*1b50*/  BRA `(.L_x_22831) ;  /* 0x0000000400d07947 */ /* 0x000fec0003800000 */
.L_x_22838:
        /* <DEDUP_REMOVED lines=13> */
.L_x_22845:
        /* <DEDUP_REMOVED lines=21> */
.L_x_22849:
[----:B------:R-:W-:Y:S05]  /*1d80*/  BSYNC B1 ;  /* 0x0000000000017941 */ /* 0x000fea0003800000 */
.L_x_22848:
[----:B------:R-:W-:Y:S01]  /*1d90*/  LEA R3, R0, 0x3b800000, 0x17 ;  /* 0x3b80000000037811 */ /* 0x000fe200078eb8ff */
[----:B------:R-:W-:-:S05]  /*1da0*/  IMAD.SHL.U32 R0, R2, 0x100000, RZ ;  /* 0x0010000002007824 */ /* 0x000fca00078e00ff */
[----:B------:R-:W-:-:S07]  /*1db0*/  LOP3.LUT R0, R3, R0, R4, 0xfe, !PT ;  /* 0x0000000003007212 */ /* 0x000fce00078efe04 */
.L_x_22847:
[----:B------:R-:W-:Y:S05]  /*1dc0*/  BSYNC B0 ;  /* 0x0000000000007941 */ /* 0x000fea0003800000 */
.L_x_22846:
[----:B------:R-:W-:-:S04]  /*1dd0*/  F2FP.F16.F32.PACK_AB R0, RZ, R0 ;  /* 0x00000000ff00723e */ /* 0x000fc800000000ff */
[----:B------:R-:W-:Y:S01]  /*1de0*/  PRMT R16, R0, 0x7610, R16 ;  /* 0x0000761000107816 */ /* 0x000fe20000000010 */
[----:B------:R-:W-:Y:S06]  /*1df0*/  BRA `(.L_x_22831) ;  /* 0x0000000400287947 */ /* 0x000fec0003800000 */
.L_x_22844:
        /* <DEDUP_REMOVED lines=21> */
.L_x_22853:
[----:B------:R-:W-:Y:S05]  /*1f50*/  BSYNC B1 ;  /* 0x0000000000017941 */ /* 0x000fea0003800000 */
.L_x_22852:
[----:B------:R-:W-:Y:S01]  /*1f60*/  LEA R3, R0, 0x37800000, 0x17 ;  /* 0x3780000000037811 */ /* 0x000fe200078eb8ff */
[----:B------:R-:W-:-:S05]  /*1f70*/  IMAD.SHL.U32 R0, R2, 0x200000, RZ ;  /* 0x0020000002007824 */ /* 0x000fca00078e00ff */
[----:B------:R-:W-:-:S07]  /*1f80*/  LOP3.LUT R0, R3, R0, R4, 0xfe, !PT ;  /* 0x0000000003007212 */ /* 0x000fce00078efe04 */
.L_x_22851:
[----:B------:R-:W-:Y:S05]  /*1f90*/  BSYNC B0 ;  /* 0x0000000000007941 */ /* 0x000fea0003800000 */
.L_x_22850:
[----:B------:R-:W-:-:S04]  /*1fa0*/  F2FP.F16.F32.PACK_AB R0, RZ, R0 ;  /* 0x00000000ff00723e */ /* 0x000fc800000000ff */
[----:B------:R-:W-:Y:S01]  /*1fb0*/  PRMT R16, R0, 0x7610, R16 ;  /* 0x0000761000107816 */ /* 0x000fe20000000010 */
[----:B------:R-:W-:Y:S06]  /*1fc0*/  BRA `(.L_x_22831) ;  /* 0x0000000000b47947 */ /* 0x000fec0003800000 */
.L_x_22843:
        /* <DEDUP_REMOVED lines=14> */
.L_x_22857:
[----:B------:R-:W-:Y:S05]  /*20b0*/  BSYNC B0 ;  /* 0x0000000000007941 */ /* 0x000fea0003800000 */
.L_x_22856:
[----:B------:R-:W-:-:S04]  /*20c0*/  F2FP.F16.F32.PACK_AB R0, RZ, R0 ;  /* 0x00000000ff00723e */ /* 0x000fc800000000ff */
[----:B------:R-:W-:Y:S01]  /*20d0*/  PRMT R16, R0, 0x7610, R16 ;  /* 0x0000761000107816 */ /* 0x000fe20000000010 */
[----:B------:R-:W-:Y:S06]  /*20e0*/  BRA `(.L_x_22831) ;  /* 0x00000000006c7947 */ /* 0x000fec0003800000 */
.L_x_22830:
        /* <DEDUP_REMOVED lines=16> */
.L_x_22858:
[----:B------:R-:W-:Y:S01]  /*21f0*/  PRMT R16, RZ, 0x7610, R16 ;  /* 0x00007610ff107816 */ /* 0x000fe20000000010 */
[----:B------:R-:W-:Y:S06]  /*2200*/  BRA `(.L_x_22831) ;  /* 0x0000000000247947 */ /* 0x000fec0003800000 */
.L_x_22855:
[----:B------:R-:W2:Y:S02]  /*2210*/  LDG.E.64 R2, desc[UR36][R2.64] ;  /* 0x0000002402027981 */ /* 0x000ea4000c1e1b00 */
[----:B--2---:R-:W0:Y:S02]  /*2220*/  I2F.U64 R0, R2 ;  /* 0x0000000200007312 */ /* 0x004e240000301000 */
[----:B0-----:R-:W-:-:S04]  /*2230*/  F2FP.F16.F32.PACK_AB R0, RZ, R0 ;  /* 0x00000000ff00723e */ /* 0x001fc800000000ff */
[----:B------:R-:W-:Y:S01]  /*2240*/  PRMT R16, R0, 0x7610, R16 ;  /* 0x0000761000107816 */ /* 0x000fe20000000010 */
[----:B------:R-:W-:Y:S06]  /*2250*/  BRA `(.L_x_22831) ;  /* 0x0000000000107947 */ /* 0x000fec0003800000 */
.L_x_22854:
[----:B------:R-:W2:Y:S02]  /*2260*/  LDG.E R2, desc[UR36][R2.64] ;  /* 0x0000002402027981 */ /* 0x000ea4000c1e1900 */
[----:B--2---:R-:W-:-:S04]  /*2270*/  I2FP.F32.U32 R0, R2 ;  /* 0x0000000200007245 */ /* 0x004fc80000201000 */
[----:B------:R-:W-:-:S04]  /*2280*/  F2FP.F16.F32.PACK_AB R0, RZ, R0 ;  /* 0x00000000ff00723e */ /* 0x000fc800000000ff */
[----:B------:R-:W-:-:S07]  /*2290*/  PRMT R16, R0, 0x7610, R16 ;  /* 0x0000761000107816 */ /* 0x000fce0000000010 */
.L_x_22831:
[----:B------:R-:W-:-:S07]  /*22a0*/  VIADD R18, R18, 0x80 ;  /* 0x0000008012127836 */ /* 0x000fce0000000000 */
.L_x_22825:
[----:B------:R-:W-:Y:S05]  /*22b0*/  BSYNC B6 ;  /* 0x0000000000067941 */ /* 0x000fea0003800000 */
.L_x_22824:
        /* <DEDUP_REMOVED lines=28> */
.L_x_22864:
[----:B------:R-:W2:Y:S02]  /*2480*/  LDG.E.U8 R4, desc[UR36][R4.64] ;  /* 0x0000002404047981 */ /* 0x000ea4000c1e1100 */
[----:B--2---:R-:W-:-:S04]  /*2490*/  I2FP.F32.U32 R0, R4 ;  /* 0x0000000400007245 */ /* 0x004fc80000201000 */
[----:B------:R-:W-:-:S04]  /*24a0*/  F2FP.F16.F32.PACK_AB R0, RZ, R0 ;  /* 0x00000000ff00723e */ /* 0x000fc800000000ff */
[----:B------:R-:W-:Y:S01]  /*24b0*/  PRMT R2, R0, 0x7610, R2 ;  /* 0x0000761000027816 */ /* 0x000fe20000000002 */
[----:B------:R-:W-:Y:S06]  /*24c0*/  BRA `(.L_x_22866) ;  /* 0x0000000c00b87947 */ /* 0x000fec0003800000 */
.L_x_22863:
        /* <DEDUP_REMOVED lines=11> */
.L_x_22868:
[----:B------:R-:W2:Y:S02]  /*2580*/  LDG.E R4, desc[UR36][R4.64] ;  /* 0x0000002404047981 */ /* 0x000ea4000c1e1900 */
[----:B--2---:R-:W-:-:S04]  /*2590*/  I2FP.F32.S32 R0, R4 ;  /* 0x0000000400007245 */ /* 0x004fc80000201400 */
[----:B------:R-:W-:-:S04]  /*25a0*/  F2FP.F16.F32.PACK_AB R0, RZ, R0 ;  /* 0x00000000ff00723e */ /* 0x000fc800000000ff */
[----:B------:R-:W-:Y:S01]  /*25b0*/  PRMT R2, R0, 0x7610, R2 ;  /* 0x0000761000027816 */ /* 0x000fe20000000002 */
[----:B------:R-:W-:Y:S06]  /*25c0*/  BRA `(.L_x_22866) ;  /* 0x0000000c00787947 */ /* 0x000fec0003800000 */
.L_x_22867:
[----:B------:R-:W2:Y:S02]  /*25d0*/  LDG.E.U16 R4, desc[UR36][R4.64] ;  /* 0x0000002404047981 */ /* 0x000ea4000c1e1500 */
[----:B--2---:R-:W0:Y:S02]  /*25e0*/  I2F.S16 R0, R4 ;  /* 0x0000000400007306 */ /* 0x004e240000101400 */
[----:B0-----:R-:W-:-:S04]  /*25f0*/  F2FP.F16.F32.PACK_AB R0, RZ, R0 ;  /* 0x00000000ff00723e */ /* 0x001fc800000000ff */
[----:B------:R-:W-:Y:S01]  /*2600*/  PRMT R2, R0, 0x7610, R2 ;  /* 0x0000761000027816 */ /* 0x000fe20000000002 */
[----:B------:R-:W-:Y:S06]  /*2610*/  BRA `(.L_x_22866) ;  /* 0x0000000c00647947 */ /* 0x000fec0003800000 */
.L_x_22862:
        /* <DEDUP_REMOVED lines=9> */
.L_x_22870:
[----:B------:R0:W5:Y:S01]  /*26b0*/  LDG.E.U16 R2, desc[UR36][R4.64] ;  /* 0x0000002404027981 */ /* 0x000162000c1e1500 */
[----:B------:R-:W-:Y:S05]  /*26c0*/  BRA `(.L_x_22866) ;  /* 0x0000000c00387947 */ /* 0x000fea0003800000 */
.L_x_22869:
        /* <DEDUP_REMOVED lines=9> */
.L_x_22872:
[----:B------:R1:W5:Y:S01]  /*2760*/  LDG.E.U16 R2, desc[UR36][R4.64] ;  /* 0x0000002404027981 */ /* 0x000362000c1e1500 */
[----:B------:R-:W-:Y:S05]  /*2770*/  BRA `(.L_x_22866) ;  /* 0x0000000c000c7947 */ /* 0x000fea0003800000 */
.L_x_22871:
        /* <DEDUP_REMOVED lines=9> */
.L_x_22861:
        /* <DEDUP_REMOVED lines=14> */
.L_x_22875:
        /* <DEDUP_REMOVED lines=9> */
.L_x_22874:
        /* <DEDUP_REMOVED lines=28> */
.L_x_22877:
        /* <DEDUP_REMOVED lines=14> */
.L_x_22876:
[----:B------:R-:W2:Y:S02]  /*2c20*/  LDG.E.U16 R0, desc[UR36][R4.64] ;  /* 0x0000002404007981 */ /* 0x000ea4000c1e1500 */
[----:B--2---:R-:W-:-:S05]  /*2c30*/  IMAD.U32 R0, R0, 0x10000, RZ ;  /* 0x0001000000007824 */ /* 0x004fca00078e00ff */
[----:B------:R-:W-:-:S04]  /*2c40*/  F2FP.F16.F32.PACK_AB R0, RZ, R0 ;  /* 0x00000000ff00723e */ /* 0x000fc800000000ff */
[----:B------:R-:W-:Y:S01]  /*2c50*/  PRMT R2, R0, 0x7610, R2 ;  /* 0x0000761000027816 */ /* 0x000fe20000000002 */
[----:B------:R-:W-:Y:S06]  /*2c60*/  BRA `(.L_x_22866) ;  /* 0x0000000400d07947 */ /* 0x000fec0003800000 */
.L_x_22873:
        /* <DEDUP_REMOVED lines=13> */
.L_x_22880:
        /* <DEDUP_REMOVED lines=21> */
.L_x_22884:
[----:B------:R-:W-:Y:S05]  /*2e90*/  BSYNC B1 ;  /* 0x0000000000017941 */ /* 0x000fea0003800000 */
.L_x_22883:
[----:B------:R-:W-:Y:S01]  /*2ea0*/  LEA R3, R0, 0x3b800000, 0x17 ;  /* 0x3b80000000037811 */ /* 0x000fe200078eb8ff */
[----:B------:R-:W-:-:S05]  /*2eb0*/  IMAD.SHL.U32 R0, R2, 0x100000, RZ ;  /* 0x0010000002007824 */ /* 0x000fca00078e00ff */
[----:B------:R-:W-:-:S07]  /*2ec0*/  LOP3.LUT R0, R3, R0, R4, 0xfe, !PT ;  /* 0x0000000003007212 */ /* 0x000fce00078efe04 */
.L_x_22882:
[----:B------:R-:W-:Y:S05]  /*2ed0*/  BSYNC B0 ;  /* 0x0000000000007941 */ /* 0x000fea0003800000 */
.L_x_22881:
[----:B------:R-:W-:-:S04]  /*2ee0*/  F2FP.F16.F32.PACK_AB R0, RZ, R0 ;  /* 0x00000000ff00723e */ /* 0x000fc800000000ff */
[----:B------:R-:W-:Y:S01]  /*2ef0*/  PRMT R2, R0, 0x7610, R2 ;  /* 0x0000761000027816 */ /* 0x000fe20000000002 */
[----:B------:R-:W-:Y:S06]  /*2f00*/  BRA `(.L_x_22866) ;  /* 0x0000000400287947 */ /* 0x000fec0003800000 */
.L_x_22879:
        /* <DEDUP_REMOVED lines=21> */
.L_x_22888:
[----:B------:R-:W-:Y:S05]  /*3060*/  BSYNC B1 ;  /* 0x0000000000017941 */ /* 0x000fea0003800000 */
.L_x_22887:
[----:B------:R-:W-:Y:S01]  /*3070*/  LEA R3, R0, 0x37800000, 0x17 ;  /* 0x3780000000037811 */ /* 0x000fe200078eb8ff */
[----:B------:R-:W-:-:S05]  /*3080*/  IMAD.SHL.U32 R0, R2, 0x200000, RZ ;  /* 0x0020000002007824 */ /* 0x000fca00078e00ff */
[----:B------:R-:W-:-:S07]  /*3090*/  LOP3.LUT R0, R3, R0, R4, 0xfe, !PT ;  /* 0x0000000003007212 */ /* 0x000fce00078efe04 */
.L_x_22886:
[----:B------:R-:W-:Y:S05]  /*30a0*/  BSYNC B0 ;  /* 0x0000000000007941 */ /* 0x000fea0003800000 */
.L_x_22885:
[----:B------:R-:W-:-:S04]  /*30b0*/  F2FP.F16.F32.PACK_AB R0, RZ, R0 ;  /* 0x00000000ff00723e */ /* 0x000fc800000000ff */
[----:B------:R-:W-:Y:S01]  /*30c0*/  PRMT R2, R0, 0x7610, R2 ;  /* 0x0000761000027816 */ /* 0x000fe20000000002 */
[----:B------:R-:W-:Y:S06]  /*30d0*/  BRA `(.L_x_22866) ;  /* 0x0000000000b47947 */ /* 0x000fec0003800000 */
.L_x_22878:
        /* <DEDUP_REMOVED lines=14> */
.L_x_22892:
[----:B------:R-:W-:Y:S05]  /*31c0*/  BSYNC B0 ;  /* 0x0000000000007941 */ /* 0x000fea0003800000 */
.L_x_22891:
[----:B------:R-:W-:-:S04]  /*31d0*/  F2FP.F16.F32.PACK_AB R0, RZ, R0 ;  /* 0x00000000ff00723e */ /* 0x000fc800000000ff */
[----:B------:R-:W-:Y:S01]  /*31e0*/  PRMT R2, R0, 0x7610, R2 ;  /* 0x0000761000027816 */ /* 0x000fe20000000002 */
[----:B------:R-:W-:Y:S06]  /*31f0*/  BRA `(.L_x_22866) ;  /* 0x00000000006c7947 */ /* 0x000fec0003800000 */
.L_x_22865:
        /* <DEDUP_REMOVED lines=16> */
.L_x_22893:
[----:B------:R-:W-:Y:S01]  /*3300*/  PRMT R2, RZ, 0x7610, R2 ;  /* 0x00007610ff027816 */ /* 0x000fe20000000002 */
[----:B------:R-:W-:Y:S06]  /*3310*/  BRA `(.L_x_22866) ;  /* 0x0000000000247947 */ /* 0x000fec0003800000 */
.L_x_22890:
[----:B------:R-:W2:Y:S02]  /*3320*/  LDG.E.64 R4, desc[UR36][R4.64] ;  /* 0x0000002404047981 */ /* 0x000ea4000c1e1b00 */
[----:B--2---:R-:W0:Y:S02]  /*3330*/  I2F.U64 R0, R4 ;  /* 0x0000000400007312 */ /* 0x004e240000301000 */
[----:B0-----:R-:W-:-:S04]  /*3340*/  F2FP.F16.F32.PACK_AB R0, RZ, R0 ;  /* 0x00000000ff00723e */ /* 0x001fc800000000ff */
[----:B------:R-:W-:Y:S01]  /*3350*/  PRMT R2, R0, 0x7610, R2 ;  /* 0x0000761000027816 */ /* 0x000fe20000000002 */
[----:B------:R-:W-:Y:S06]  /*3360*/  BRA `(.L_x_22866) ;  /* 0x0000000000107947 */ /* 0x000fec0003800000 */
.L_x_22889:
[----:B------:R-:W2:Y:S02]  /*3370*/  LDG.E R4, desc[UR36][R4.64] ;  /* 0x0000002404047981 */ /* 0x000ea4000c1e1900 */
[----:B--2---:R-:W-:-:S04]  /*3380*/  I2FP.F32.U32 R0, R4 ;  /* 0x0000000400007245 */ /* 0x004fc80000201000 */
[----:B------:R-:W-:-:S04]  /*3390*/  F2FP.F16.F32.PACK_AB R0, RZ, R0 ;  /* 0x00000000ff00723e */ /* 0x000fc800000000ff */
[----:B------:R-:W-:-:S07]  /*33a0*/  PRMT R2, R0, 0x7610, R2 ;  /* 0x0000761000027816 */ /* 0x000fce0000000002 */
.L_x_22866:
[----:B------:R-:W-:-:S07]  /*33b0*/  VIADD R18, R18, 0x80 ;  /* 0x0000008012127836 */ /* 0x000fce0000000000 */
.L_x_22860:
[----:B------:R-:W-:Y:S05]  /*33c0*/  BSYNC B6 ;  /* 0x0000000000067941 */ /* 0x000fea0003800000 */
.L_x_22859:
        /* <DEDUP_REMOVED lines=25> */
.L_x_22899:
[----:B------:R-:W2:Y:S02]  /*3560*/  LDG.E.U8 R4, desc[UR36][R4.64] ;  /* 0x0000002404047981 */ /* 0x000ea4000c1e1100 */
[----:B--2---:R-:W-:-:S04]  /*3570*/  I2FP.F32.U32 R0, R4 ;  /* 0x0000000400007245 */ /* 0x004fc80000201000 */
[----:B------:R-:W-:-:S04]  /*3580*/  F2FP.F16.F32.PACK_AB R0, RZ, R0 ;  /* 0x00000000ff00723e */ /* 0x000fc800000000ff */
[----:B------:R-:W-:Y:S01]  /*3590*/  PRMT R22, R0, 0x7610, R22 ;  /* 0x0000761000167816 */ /* 0x000fe20000000016 */
[----:B------:R-:W-:Y:S06]  /*35a0*/  BRA `(.L_x_22895) ;  /* 0x0000000c00bc7947 */ /* 0x000fec0003800000 */
.L_x_22898:
        /* <DEDUP_REMOVED lines=11> */
.L_x_22902:
[----:B------:R-:W2:Y:S02]  /*3660*/  LDG.E R4, desc[UR36][R4.64] ;  /* 0x0000002404047981 */ /* 0x000ea4000c1e1900 */
[----:B--2---:R-:W-:-:S04]  /*3670*/  I2FP.F32.S32 R0, R4 ;  /* 0x0000000400007245 */ /* 0x004fc80000201400 */
[----:B------:R-:W-:-:S04]  /*3680*/  F2FP.F16.F32.PACK_AB R0, RZ, R0 ;  /* 0x00000000ff00723e */ /* 0x000fc800000000ff */
[----:B------:R-:W-:Y:S01]  /*3690*/  PRMT R22, R0, 0x7610, R22 ;  /* 0x0000761000167816 */ /* 0x000fe20000000016 */
[----:B------:R-:W-:Y:S06]  /*36a0*/  BRA `(.L_x_22895) ;  /* 0x0000000c007c7947 */ /* 0x000fec0003800000 */
.L_x_22901:
[----:B------:R-:W2:Y:S02]  /*36b0*/  LDG.E.U16 R4, desc[UR36][R4.64] ;  /* 0x0000002404047981 */ /* 0x000ea4000c1e1500 */
[----:B--2---:R-:W0:Y:S02]  /*36c0*/  I2F.S16 R0, R4 ;  /* 0x0000000400007306 */ /* 0x004e240000101400 */
[----:B0-----:R-:W-:-:S04]  /*36d0*/  F2FP.F16.F32.PACK_AB R0, RZ, R0 ;  /* 0x00000000ff00723e */ /* 0x001fc800000000ff */
[----:B------:R-:W-:Y:S01]  /*36e0*/  PRMT R22, R0, 0x7610, R22 ;  /* 0x0000761000167816 */ /* 0x000fe20000000016 */
[----:B------:R-:W-:Y:S06]  /*36f0*/  BRA `(.L_x_22895) ;  /* 0x0000000c00687947 */ /* 0x000fec0003800000 */
.L_x_22897:
        /* <DEDUP_REMOVED lines=9> */
.L_x_22904:
[----:B------:R2:W5:Y:S01]  /*3790*/  LDG.E.U16 R22, desc[UR36][R4.64] ;  /* 0x0000002404167981 */ /* 0x000562000c1e1500 */
[----:B------:R-:W-:Y:S05]  /*37a0*/  BRA `(.L_x_22895) ;  /* 0x0000000c003c7947 */ /* 0x000fea0003800000 */
.L_x_22903:
        /* <DEDUP_REMOVED lines=9> */
.L_x_22906:
[----:B------:R3:W5:Y:S01]  /*3840*/  LDG.E.U16 R22, desc[UR36][R4.64] ;  /* 0x0000002404167981 */ /* 0x000762000c1e1500 */
[----:B------:R-:W-:Y:S05]  /*3850*/  BRA `(.L_x_22895) ;  /* 0x0000000c00107947 */ /* 0x000fea0003800000 */
.L_x_22905:
        /* <DEDUP_REMOVED lines=9> */
.L_x_22896:
        /* <DEDUP_REMOVED lines=14> */
.L_x_22909:
        /* <DEDUP_REMOVED lines=9> */
.L_x_22908:
        /* <DEDUP_REMOVED lines=28> */
.L_x_22911:
        /* <DEDUP_REMOVED lines=15> */
.L_x_22910:
[----:B------:R-:W2:Y:S02]  /*3d10*/  LDG.E.U16 R0, desc[UR36][R4.64] ;  /* 0x0000002404007981 */ /* 0x000ea4000c1e1500 */
[----:B--2---:R-:W-:-:S05]  /*3d20*/  IMAD.U32 R0, R0, 0x10000, RZ ;  /* 0x0001000000007824 */ /* 0x004fca00078e00ff */
[----:B------:R-:W-:-:S04]  /*3d30*/  F2FP.F16.F32.PACK_AB R0, RZ, R0 ;  /* 0x00000000ff00723e */ /* 0x000fc800000000ff */
[----:B------:R-:W-:Y:S01]  /*3d40*/  PRMT R22, R0, 0x7610, R22 ;  /* 0x0000761000167816 */ /* 0x000fe20000000016 */
[----:B------:R-:W-:Y:S06]  /*3d50*/  BRA `(.L_x_22895) ;  /* 0x0000000400d07947 */ /* 0x000fec0003800000 */
.L_x_22907:
        /* <DEDUP_REMOVED lines=13> */
.L_x_22914:
        /* <DEDUP_REMOVED lines=21> */
.L_x_22918:
[----:B------:R-:W-:Y:S05]  /*3f80*/  BSYNC B1 ;  /* 0x0000000000017941 */ /* 0x000fea0003800000 */
.L_x_22917:
[----:B------:R-:W-:Y:S01]  /*3f90*/  LEA R5, R0, 0x3b800000, 0x17 ;  /* 0x3b80000000057811 */ /* 0x000fe200078eb8ff */
[----:B------:R-:W-:-:S05]  /*3fa0*/  IMAD.SHL.U32 R0, R3, 0x100000, RZ ;  /* 0x0010000003007824 */ /* 0x000fca00078e00ff */
[----:B------:R-:W-:-:S07]  /*3fb0*/  LOP3.LUT R0, R5, R0, R6, 0xfe, !PT ;  /* 0x0000000005007212 */ /* 0x000fce00078efe06 */
.L_x_22916:
[----:B------:R-:W-:Y:S05]  /*3fc0*/  BSYNC B0 ;  /* 0x0000000000007941 */ /* 0x000fea0003800000 */
.L_x_22915:
[----:B------:R-:W-:-:S04]  /*3fd0*/  F2FP.F16.F32.PACK_AB R0, RZ, R0 ;  /* 0x00000000ff00723e */ /* 0x000fc800000000ff */
[----:B------:R-:W-:Y:S01]  /*3fe0*/  PRMT R22, R0, 0x7610, R22 ;  /* 0x0000761000167816 */ /* 0x000fe20000000016 */
[----:B------:R-:W-:Y:S06]  /*3ff0*/  BRA `(.L_x_22895) ;  /* 0x0000000400287947 */ /* 0x000fec0003800000 */
.L_x_22913:
        /* <DEDUP_REMOVED lines=21> */
.L_x_22922:
[----:B------:R-:W-:Y:S05]  /*4150*/  BSYNC B1 ;  /* 0x0000000000017941 */ /* 0x000fea0003800000 */
.L_x_22921:
[----:B------:R-:W-:Y:S01]  /*4160*/  LEA R5, R0, 0x37800000, 0x17 ;  /* 0x3780000000057811 */ /* 0x000fe200078eb8ff */
[----:B------:R-:W-:-:S05]  /*4170*/  IMAD.SHL.U32 R0, R3, 0x200000, RZ ;  /* 0x0020000003007824 */ /* 0x000fca00078e00ff */
[----:B------:R-:W-:-:S07]  /*4180*/  LOP3.LUT R0, R5, R0, R6, 0xfe, !PT ;  /* 0x0000000005007212 */ /* 0x000fce00078efe06 */
.L_x_22920:
[----:B------:R-:W-:Y:S05]  /*4190*/  BSYNC B0 ;  /* 0x0000000000007941 */ /* 0x000fea0003800000 */
.L_x_22919:
[----:B------:R-:W-:-:S04]  /*41a0*/  F2FP.F16.F32.PACK_AB R0, RZ, R0 ;  /* 0x00000000ff00723e */ /* 0x000fc800000000ff */
[----:B------:R-:W-:Y:S01]  /*41b0*/  PRMT R22, R0, 0x7610, R22 ;  /* 0x0000761000167816 */ /* 0x000fe20000000016 */
[----:B------:R-:W-:Y:S06]  /*41c0*/  BRA `(.L_x_22895) ;  /* 0x0000000000b47947 */ /* 0x000fec0003800000 */
.L_x_22912:
        /* <DEDUP_REMOVED lines=14> */
.L_x_22926:
[----:B------:R-:W-:Y:S05]  /*42b0*/  BSYNC B0 ;  /* 0x0000000000007941 */ /* 0x000fea0003800000 */
.L_x_22925:
[----:B------:R-:W-:-:S04]  /*42c0*/  F2FP.F16.F32.PACK_AB R0, RZ, R0 ;  /* 0x00000000ff00723e */ /* 0x000fc800000000ff */
[----:B------:R-:W-:Y:S01]  /*42d0*/  PRMT R22, R0, 0x7610, R22 ;  /* 0x0000761000167816 */ /* 0x000fe20000000016 */
[----:B------:R-:W-:Y:S06]  /*42e0*/  BRA `(.L_x_22895) ;  /* 0x00000000006c7947 */ /* 0x000fec0003800000 */
.L_x_22900:
        /* <DEDUP_REMOVED lines=16> */
.L_x_22927:
[----:B------:R-:W-:Y:S01]  /*43f0*/  PRMT R22, RZ, 0x7610, R22 ;  /* 0x00007610ff167816 */ /* 0x000fe20000000016 */
[----:B------:R-:W-:Y:S06]  /*4400*/  BRA `(.L_x_22895) ;  /* 0x0000000000247947 */ /* 0x000fec0003800000 */
.L_x_22924:
[----:B------:R-:W2:Y:S02]  /*4410*/  LDG.E.64 R4, desc[UR36][R4.64] ;  /* 0x0000002404047981 */ /* 0x000ea4000c1e1b00 */
[----:B--2---:R-:W0:Y:S02]  /*4420*/  I2F.U64 R0, R4 ;  /* 0x0000000400007312 */ /* 0x004e240000301000 */
[----:B0-----:R-:W-:-:S04]  /*4430*/  F2FP.F16.F32.PACK_AB R0, RZ, R0 ;  /* 0x00000000ff00723e */ /* 0x001fc800000000ff */
[----:B------:R-:W-:Y:S01]  /*4440*/  PRMT R22, R0, 0x7610, R22 ;  /* 0x0000761000167816 */ /* 0x000fe20000000016 */
[----:B------:R-:W-:Y:S06]  /*4450*/  BRA `(.L_x_22895) ;  /* 0x0000000000107947 */ /* 0x000fec0003800000 */
.L_x_22923:
[----:B------:R-:W2:Y:S02]  /*4460*/  LDG.E R4, desc[UR36][R4.64] ;  /* 0x0000002404047981 */ /* 0x000ea4000c1e1900 */
[----:B--2---:R-:W-:-:S04]  /*4470*/  I2FP.F32.U32 R0, R4 ;  /* 0x0000000400007245 */ /* 0x004fc80000201000 */
[----:B------:R-:W-:-:S04]  /*4480*/  F2FP.F16.F32.PACK_AB R0, RZ, R0 ;  /* 0x00000000ff00723e */ /* 0x000fc800000000ff */
[----:B------:R-:W-:-:S07]  /*4490*/  PRMT R22, R0, 0x7610, R22 ;  /* 0x0000761000167816 */ /* 0x000fce0000000016 */
.L_x_22895:
[----:B------:R-:W-:Y:S05]  /*44a0*/  BSYNC B6 ;  /* 0x0000000000067941 */ /* 0x000fea0003800000 */
.L_x_22894:
[----:B------:R-:W-:Y:S01]  /*44b0*/  LOP3.LUT P0, R0, R19, 0x7fff, RZ, 0xc0, !PT ;  /* 0x00007fff13007812 */ /* 0x000fe2000780c0ff */
[----:B------:R-:W-:-:S12]  /*44c0*/  BSSY B0, `(.L_x_22928) ;  /* 0x00000d4000007945 */ /* 0x000fd80003800000 */
[----:B------:R-:W-:Y:S05]  /*44d0*/  @!P0 BRA `(.L_x_22929) ;  /* 0x0000000400b08947 */ /* 0x000fea0003800000 */
[----:B------:R-:W4:Y:S01]  /*44e0*/  S2R R18, SR_TID.X ;  /* 0x0000000000127919 */ /* 0x000f220000002100 */
[----:B------:R-:W-:Y:S01]  /*44f0*/  BSSY B1, `(.L_x_22930) ;  /* 0x0000019000017945 */ /* 0x000fe20003800000 */
[----:B----4-:R-:W-:-:S13]  /*4500*/  ISETP.GE.AND P2, PT, R18, R23, PT ;  /* 0x000000171200720c */ /* 0x010fda0003f46270 */
[----:B------:R-:W-:Y:S05]  /*4510*/  @P2 BRA `(.L_x_22931) ;  /* 0x0000000000582947 */ /* 0x000fea0003800000 */
[----:B0123--:R-:W0:Y:S01]  /*4520*/  LDC.U16 R5, c[0x0][0x216] ;  /* 0x00008580ff057b82 */ /* 0x00fe220000000400 */
[----:B-----5:R-:W-:-:S05]  /*4530*/  HADD2.F32 R4, -RZ, R24.H0_H0 ;  /* 0x20000018ff047230 */ /* 0x020fca0000004100 */
[----:B------:R-:W-:Y:S01]  /*4540*/  FSETP.NEU.FTZ.AND P1, PT, R4, R4, PT ;  /* 0x000000040400720b */ /* 0x000fe20003f3d000 */
[----:B0-----:R-:W-:-:S05]  /*4550*/  HADD2.F32 R3, -RZ, R5.H0_H0 ;  /* 0x20000005ff037230 */ /* 0x001fca0000004100 */
        /* <DEDUP_REMOVED lines=8> */
[----:B------:R-:W-:-:S04]  /*45e0*/  LOP3.LUT R3, R24, R19, RZ, 0x3c, !PT ;  /* 0x0000001318037212 */ /* 0x000fc800078e3cff */
[----:B------:R-:W-:Y:S02]  /*45f0*/  PRMT R4, R3, 0x9910, RZ ;  /* 0x0000991003047816 */ /* 0x000fe400000000ff */
[----:B------:R-:W-:Y:S02]  /*4600*/  LOP3.LUT R3, R24, 0x7fff, RZ, 0xc0, !PT ;  /* 0x00007fff18037812 */ /* 0x000fe400078ec0ff */
[----:B------:R-:W-:-:S04]  /*4610*/  ISETP.GE.AND P0, PT, R4, RZ, PT ;  /* 0x000000ff0400720c */ /* 0x000fc80003f06270 */
[----:B------:R-:W-:Y:S01]  /*4620*/  ISETP.GT.U32.OR P0, PT, R0, R3, !P0 ;  /* 0x000000030000720c */ /* 0x000fe20004704470 */
[----:B------:R-:W-:-:S12]  /*4630*/  VIADD R3, R19, 0xffff ;  /* 0x0000ffff13037836 */ /* 0x000fd80000000000 */
[----:B------:R-:W-:Y:S01]  /*4640*/  @!P0 VIADD R3, R19, 0x1 ;  /* 0x0000000113038836 */ /* 0x000fe20000000000 */
[----:B------:R-:W-:Y:S06]  /*4650*/  BRA `(.L_x_22931) ;  /* 0x0000000000087947 */ /* 0x000fec0003800000 */
.L_x_22932:
[----:B------:R-:W-:-:S05]  /*4660*/  FADD.FTZ R3, R3, R4 ;  /* 0x0000000403037221 */ /* 0x000fca0000010000 */
[----:B------:R-:W-:-:S07]  /*4670*/  F2FP.F16.F32.PACK_AB R3, RZ, R3 ;  /* 0x00000003ff03723e */ /* 0x000fce00000000ff */
.L_x_22931:
[----:B------:R-:W-:Y:S05]  /*4680*/  BSYNC B1 ;  /* 0x0000000000017941 */ /* 0x000fea0003800000 */
.L_x_22930:
[----:B0123--:R-:W-:Y:S01]  /*4690*/  VIADD R4, R18, 0x80 ;  /* 0x0000008012047836 */ /* 0x00ffe20000000000 */
        /* <DEDUP_REMOVED lines=14> */
[C---:B------:R-:W-:Y:S01]  /*4780*/  LOP3.LUT R4, R16.reuse, R19, RZ, 0x3c, !PT ;  /* 0x0000001310047212 */ /* 0x040fe200078e3cff */
[----:B------:R-:W-:Y:S01]  /*4790*/  VIADD R17, R19, 0xffff ;  /* 0x0000ffff13117836 */ /* 0x000fe20000000000 */
[----:B------:R-:W-:Y:S02]  /*47a0*/  LOP3.LUT R5, R16, 0x7fff, RZ, 0xc0, !PT ;  /* 0x00007fff10057812 */ /* 0x000fe400078ec0ff */
[----:B------:R-:W-:-:S04]  /*47b0*/  PRMT R4, R4, 0x9910, RZ ;  /* 0x0000991004047816 */ /* 0x000fc800000000ff */
[----:B------:R-:W-:-:S04]  /*47c0*/  ISETP.GE.AND P0, PT, R4, RZ, PT ;  /* 0x000000ff0400720c */ /* 0x000fc80003f06270 */
[----:B------:R-:W-:-:S13]  /*47d0*/  ISETP.GT.U32.OR P0, PT, R0, R5, !P0 ;  /* 0x000000050000720c */ /* 0x000fda0004704470 */
[----:B------:R-:W-:Y:S01]  /*47e0*/  @!P0 VIADD R17, R19, 0x1 ;  /* 0x0000000113118836 */ /* 0x000fe20000000000 */
[----:B------:R-:W-:Y:S06]  /*47f0*/  BRA `(.L_x_22934) ;  /* 0x00000000000c7947 */ /* 0x000fec0003800000 */
.L_x_22935:
[----:B------:R-:W-:-:S05]  /*4800*/  FADD.FTZ R4, R5, R4 ;  /* 0x0000000405047221 */ /* 0x000fca0000010000 */
[----:B------:R-:W-:-:S04]  /*4810*/  F2FP.F16.F32.PACK_AB R4, RZ, R4 ;  /* 0x00000004ff04723e */ /* 0x000fc800000000ff */
[----:B------:R-:W-:-:S07]  /*4820*/  PRMT R17, R4, 0x7610, R17 ;  /* 0x0000761004117816 */ /* 0x000fce0000000011 */
.L_x_22934:
[----:B------:R-:W-:Y:S05]  /*4830*/  BSYNC B1 ;  /* 0x0000000000017941 */ /* 0x000fea0003800000 */
.L_x_22933:
        /* <DEDUP_REMOVED lines=23> */
.L_x_22938:
[----:B------:R-:W-:-:S05]  /*49b0*/  FADD.FTZ R4, R5, R4 ;  /* 0x0000000405047221 */ /* 0x000fca0000010000 */
[----:B------:R-:W-:-:S04]  /*49c0*/  F2FP.F16.F32.PACK_AB R4, RZ, R4 ;  /* 0x00000004ff04723e */ /* 0x000fc800000000ff */
[----:B------:R-:W-:-:S07]  /*49d0*/  PRMT R16, R4, 0x7610, R16 ;  /* 0x0000761004107816 */ /* 0x000fce0000000010 */
.L_x_22937:
[----:B------:R-:W-:Y:S05]  /*49e0*/  BSYNC B1 ;  /* 0x0000000000017941 */ /* 0x000fea0003800000 */
.L_x_22936:
[----:B-----5:R-:W-:-:S05]  /*49f0*/  VIADD R2, R18, 0x180 ;  /* 0x0000018012027836 */ /* 0x020fca0000000000 */
[----:B------:R-:W-:-:S13]  /*4a00*/  ISETP.GE.AND P0, PT, R2, R23, PT ;  /* 0x000000170200720c */ /* 0x000fda0003f06270 */
[----:B------:R-:W-:Y:S05]  /*4a10*/  @P0 BRA `(.L_x_22939) ;  /* 0x0000000400f80947 */ /* 0x000fea0003800000 */
[----:B------:R-:W0:Y:S01]  /*4a20*/  LDC.U16 R4, c[0x0][0x216] ;  /* 0x00008580ff047b82 */ /* 0x000e220000000400 */
        /* <DEDUP_REMOVED lines=10> */
[C---:B------:R-:W-:Y:S02]  /*4ad0*/  LOP3.LUT R2, R22.reuse, R19, RZ, 0x3c, !PT ;  /* 0x0000001316027212 */ /* 0x040fe400078e3cff */
[----:B------:R-:W-:Y:S02]  /*4ae0*/  LOP3.LUT R5, R22, 0x7fff, RZ, 0xc0, !PT ;  /* 0x00007fff16057812 */ /* 0x000fe400078ec0ff */
[----:B------:R-:W-:-:S04]  /*4af0*/  PRMT R2, R2, 0x9910, RZ ;  /* 0x0000991002027816 */ /* 0x000fc800000000ff */
[----:B------:R-:W-:-:S04]  /*4b00*/  ISETP.GE.AND P0, PT, R2, RZ, PT ;  /* 0x000000ff0200720c */ /* 0x000fc80003f06270 */
[----:B------:R-:W-:Y:S01]  /*4b10*/  ISETP.GT.U32.OR P0, PT, R0, R5, !P0 ;  /* 0x000000050000720c */ /* 0x000fe20004704470 */
[----:B------:R-:W-:-:S12]  /*4b20*/  VIADD R0, R19, 0xffff ;  /* 0x0000ffff13007836 */ /* 0x000fd80000000000 */
[----:B------:R-:W-:-:S05]  /*4b30*/  @!P0 VIADD R0, R19, 0x1 ;  /* 0x0000000113008836 */ /* 0x000fca0000000000 */
[----:B------:R-:W-:Y:S01]  /*4b40*/  PRMT R19, R0, 0x7610, R19 ;  /* 0x0000761000137816 */ /* 0x000fe20000000013 */
[----:B------:R-:W-:Y:S06]  /*4b50*/  BRA `(.L_x_22939) ;  /* 0x0000000400a87947 */ /* 0x000fec0003800000 */
.L_x_22940:
[----:B------:R-:W-:-:S05]  /*4b60*/  FADD.FTZ R2, R5, R2 ;  /* 0x0000000205027221 */ /* 0x000fca0000010000 */
[----:B------:R-:W-:-:S04]  /*4b70*/  F2FP.F16.F32.PACK_AB R2, RZ, R2 ;  /* 0x00000002ff02723e */ /* 0x000fc800000000ff */
[----:B------:R-:W-:Y:S01]  /*4b80*/  PRMT R19, R2, 0x7610, R19 ;  /* 0x0000761002137816 */ /* 0x000fe20000000013 */
[----:B------:R-:W-:Y:S06]  /*4b90*/  BRA `(.L_x_22939) ;  /* 0x0000000400987947 */ /* 0x000fec0003800000 */
.L_x_22929:
[----:B------:R-:W4:Y:S01]  /*4ba0*/  S2R R18, SR_TID.X ;  /* 0x0000000000127919 */ /* 0x000f220000002100 */
[----:B------:R-:W-:Y:S01]  /*4bb0*/  BSSY B1, `(.L_x_22941) ;  /* 0x0000018000017945 */ /* 0x000fe20003800000 */
[----:B----4-:R-:W-:-:S13]  /*4bc0*/  ISETP.GE.AND P2, PT, R18, R23, PT ;  /* 0x000000171200720c */ /* 0x010fda0003f46270 */
[----:B------:R-:W-:Y:S05]  /*4bd0*/  @P2 BRA `(.L_x_22942) ;  /* 0x0000000000542947 */ /* 0x000fea0003800000 */
[----:B------:R-:W4:Y:S01]  /*4be0*/  LDC.U16 R3, c[0x0][0x216] ;  /* 0x00008580ff037b82 */ /* 0x000f220000000400 */
[----:B0123-5:R-:W-:-:S05]  /*4bf0*/  HADD2.F32 R5, -RZ, R24.H0_H0 ;  /* 0x20000018ff057230 */ /* 0x02ffca0000004100 */
[----:B------:R-:W-:Y:S01]  /*4c00*/  FSETP.NEU.FTZ.AND P1, PT, R5, R5, PT ;  /* 0x000000050500720b */ /* 0x000fe20003f3d000 */
[----:B----4-:R-:W-:-:S05]  /*4c10*/  HADD2.F32 R0, -RZ, R3.H0_H0 ;  /* 0x20000003ff007230 */ /* 0x010fca0000004100 */
        /* <DEDUP_REMOVED lines=8> */
[----:B------:R-:W-:-:S11]  /*4ca0*/  PRMT R3, R24, 0x7610, R3 ;  /* 0x0000761018037816 */ /* 0x000fd60000000003 */
[----:B------:R-:W-:Y:S05]  /*4cb0*/  @!P0 BRA `(.L_x_22942) ;  /* 0x00000000001c8947 */ /* 0x000fea0003800000 */
[----:B------:R-:W-:-:S04]  /*4cc0*/  LOP3.LUT R24, R24, 0x8000, RZ, 0xc0, !PT ;  /* 0x0000800018187812 */ /* 0x000fc800078ec0ff */
[----:B------:R-:W-:-:S04]  /*4cd0*/  LOP3.LUT R24, R24, 0x1, RZ, 0xfc, !PT ;  /* 0x0000000118187812 */ /* 0x000fc800078efcff */
[----:B------:R-:W-:Y:S01]  /*4ce0*/  PRMT R3, R24, 0x7610, R3 ;  /* 0x0000761018037816 */ /* 0x000fe20000000003 */
[----:B------:R-:W-:Y:S06]  /*4cf0*/  BRA `(.L_x_22942) ;  /* 0x00000000000c7947 */ /* 0x000fec0003800000 */
.L_x_22943:
[----:B------:R-:W-:-:S05]  /*4d00*/  FADD.FTZ R0, R0, R5 ;  /* 0x0000000500007221 */ /* 0x000fca0000010000 */
[----:B------:R-:W-:-:S04]  /*4d10*/  F2FP.F16.F32.PACK_AB R0, RZ, R0 ;  /* 0x00000000ff00723e */ /* 0x000fc800000000ff */
[----:B------:R-:W-:-:S07]  /*4d20*/  PRMT R3, R0, 0x7610, R3 ;  /* 0x0000761000037816 */ /* 0x000fce0000000003 */
.L_x_22942:
[----:B------:R-:W-:Y:S05]  /*4d30*/  BSYNC B1 ;  /* 0x0000000000017941 */ /* 0x000fea0003800000 */
.L_x_22941:
[----:B------:R-:W-:Y:S01]  /*4d40*/  VIADD R0, R18, 0x80 ;  /* 0x0000008012007836 */ /* 0x000fe20000000000 */
[----:B------:R-:W-:Y:S04]  /*4d50*/  BSSY B1, `(.L_x_22944) ;  /* 0x0000018000017945 */ /* 0x000fe80003800000 */
[----:B------:R-:W-:-:S13]  /*4d60*/  ISETP.GE.AND P0, PT, R0, R23, PT ;  /* 0x000000170000720c */ /* 0x000fda0003f06270 */
        /* <DEDUP_REMOVED lines=19> */
.L_x_22946:
[----:B------:R-:W-:-:S05]  /*4ea0*/  FADD.FTZ R0, R0, R5 ;  /* 0x0000000500007221 */ /* 0x000fca0000010000 */
[----:B------:R-:W-:-:S04]  /*4eb0*/  F2FP.F16.F32.PACK_AB R0, RZ, R0 ;  /* 0x00000000ff00723e */ /* 0x000fc800000000ff */
[----:B------:R-:W-:-:S07]  /*4ec0*/  PRMT R17, R0, 0x7610, R17 ;  /* 0x0000761000117816 */ /* 0x000fce0000000011 */
.L_x_22945:
[----:B------:R-:W-:Y:S05]  /*4ed0*/  BSYNC B1 ;  /* 0x0000000000017941 */ /* 0x000fea0003800000 */
.L_x_22944:
[----:B------:R-:W-:Y:S01]  /*4ee0*/  VIADD R0, R18, 0x100 ;  /* 0x0000010012007836 */ /* 0x000fe20000000000 */
[----:B------:R-:W-:Y:S04]  /*4ef0*/  BSSY B1, `(.L_x_22947) ;  /* 0x0000018000017945 */ /* 0x000fe80003800000 */
[----:B------:R-:W-:-:S13]  /*4f00*/  ISETP.GE.AND P0, PT, R0, R23, PT ;  /* 0x000000170000720c */ /* 0x000fda0003f06270 */
[----:B------:R-:W-:Y:S05]  /*4f10*/  @P0 BRA `(.L_x_22948) ;  /* 0x0000000000540947 */ /* 0x000fea0003800000 */
[----:B-----5:R-:W4:Y:S01]  /*4f20*/  LDC.U16 R16, c[0x0][0x216] ;  /* 0x00008580ff107b82 */ /* 0x020f220000000400 */
[----:B0123--:R-:W-:-:S05]  /*4f30*/  HADD2.F32 R5, -RZ, R2.H0_H0 ;  /* 0x20000002ff057230 */ /* 0x00ffca0000004100 */
        /* <DEDUP_REMOVED lines=16> */
.L_x_22949:
[----:B------:R-:W-:-:S05]  /*5040*/  FADD.FTZ R0, R0, R5 ;  /* 0x0000000500007221 */ /* 0x000fca0000010000 */
[----:B------:R-:W-:-:S04]  /*5050*/  F2FP.F16.F32.PACK_AB R0, RZ, R0 ;  /* 0x00000000ff00723e */ /* 0x000fc800000000ff */
[----:B------:R-:W-:-:S07]  /*5060*/  PRMT R16, R0, 0x7610, R16 ;  /* 0x0000761000107816 */ /* 0x000fce0000000010 */
.L_x_22948:
[----:B------:R-:W-:Y:S05]  /*5070*/  BSYNC B1 ;  /* 0x0000000000017941 */ /* 0x000fea0003800000 */
.L_x_22947:
[----:B------:R-:W-:-:S05]  /*5080*/  VIADD R0, R18, 0x180 ;  /* 0x0000018012007836 */ /* 0x000fca0000000000 */
        /* <DEDUP_REMOVED lines=20> */
.L_x_22950:
[----:B------:R-:W-:-:S05]  /*51d0*/  FADD.FTZ R2, R2, R5 ;  /* 0x0000000502027221 */ /* 0x000fca0000010000 */
[----:B------:R-:W-:-:S04]  /*51e0*/  F2FP.F16.F32.PACK_AB R2, RZ, R2 ;  /* 0x00000002ff02723e */ /* 0x000fc800000000ff */
[----:B------:R-:W-:-:S07]  /*51f0*/  PRMT R19, R2, 0x7610, R19 ;  /* 0x0000761002137816 */ /* 0x000fce0000000013 */
.L_x_22939:
[----:B------:R-:W-:Y:S05]  /*5200*/  BSYNC B0 ;  /* 0x0000000000007941 */ /* 0x000fea0003800000 */
.L_x_22928:
[----:B-----5:R-:W4:Y:S01]  /*5210*/  LDC.U8 R2, c[0x0][0x234] ;  /* 0x00008d00ff027b82 */ /* 0x020f220000000000 */
[----:B------:R-:W-:Y:S04]  /*5220*/  BSSY B6, `(.L_x_22951) ;  /* 0x00000fe000067945 */ /* 0x000fe80003800000 */
[----:B------:R-:W-:Y:S05]  /*5230*/  @P2 BRA `(.L_x_22952) ;  /* 0x0000000c00f02947 */ /* 0x000fea0003800000 */
[----:B------:R-:W5:Y:S01]  /*5240*/  LDC.64 R8, c[0x0][0x218] ;  /* 0x00008600ff087b82 */ /* 0x000f620000000a00 */
[----:B------:R-:W-:Y:S01]  /*5250*/  IMAD R0, R25, 0x200, R18 ;  /* 0x0000020019007824 */ /* 0x000fe200078e0212 */
[----:B01234-:R-:W-:Y:S01]  /*5260*/  PRMT R4, R2, 0x9910, RZ ;  /* 0x0000991002047816 */ /* 0x01ffe200000000ff */
[----:B------:R-:W-:Y:S02]  /*5270*/  ULDC UR4, c[0x0][0x238] ;  /* 0x00008e0000047ab9 */ /* 0x000fe40000000800 */
[----:B------:R-:W-:Y:S02]  /*5280*/  IMAD R5, R0, UR4, RZ ;  /* 0x0000000400057c24 */ /* 0x000fe4000f8e02ff */
[----:B------:R-:W-:-:S05]  /*5290*/  IMAD.MOV.U32 R0, RZ, RZ, R4 ;  /* 0x000000ffff007224 */ /* 0x000fca00078e0004 */
[----:B------:R-:W-:Y:S02]  /*52a0*/  ISETP.GT.AND P0, PT, R0, 0x9, PT ;  /* 0x000000090000780c */ /* 0x000fe40003f04270 */
[----:B-----5:R-:W-:-:S05]  /*52b0*/  IADD3 R8, P1, R5, R8, RZ ;  /* 0x0000000805087210 */ /* 0x020fca0007f3e0ff */
        /* <DEDUP_REMOVED lines=14> */
.L_x_22956:
[----:B------:R-:W-:-:S06]  /*53a0*/  HADD2.F32 R5, -RZ, R3.H0_H0 ;  /* 0x20000003ff057230 */ /* 0x000fcc0000004100 */
[----:B------:R-:W0:Y:S02]  /*53b0*/  F2I.S64.TRUNC R4, R5 ;  /* 0x0000000500047311 */ /* 0x000e24000020d900 */
[----:B0-----:R4:W-:Y:S01]  /*53c0*/  STG.E.U8 desc[UR36][R8.64], R4 ;  /* 0x0000000408007986 */ /* 0x0019e2000c101124 */
[----:B------:R-:W-:Y:S05]  /*53d0*/  BRA `(.L_x_22958) ;  /* 0x0000000c00847947 */ /* 0x000fea0003800000 */
.L_x_22955:
        /* <DEDUP_REMOVED lines=10> */
.L_x_22960:
[----:B------:R-:W-:-:S06]  /*5480*/  HADD2.F32 R3, -RZ, R3.H0_H0 ;  /* 0x20000003ff037230 */ /* 0x000fcc0000004100 */
[----:B------:R-:W0:Y:S02]  /*5490*/  F2I.FTZ.TRUNC.NTZ R3, R3 ;  /* 0x0000000300037305 */ /* 0x000e24000021f100 */
[----:B0-----:R2:W-:Y:S01]  /*54a0*/  STG.E desc[UR36][R8.64], R3 ;  /* 0x0000000308007986 */ /* 0x0015e2000c101924 */
[----:B------:R-:W-:Y:S05]  /*54b0*/  BRA `(.L_x_22958) ;  /* 0x0000000c004c7947 */ /* 0x000fea0003800000 */
.L_x_22959:
[----:B------:R-:W-:-:S06]  /*54c0*/  HADD2.F32 R3, -RZ, R3.H0_H0 ;  /* 0x20000003ff037230 */ /* 0x000fcc0000004100 */
[----:B------:R-:W0:Y:S02]  /*54d0*/  F2I.FTZ.TRUNC.NTZ R3, R3 ;  /* 0x0000000300037305 */ /* 0x000e24000021f100 */
[----:B0-----:R0:W-:Y:S01]  /*54e0*/  STG.E.U16 desc[UR36][R8.64], R3 ;  /* 0x0000000308007986 */ /* 0x0011e2000c101524 */
[----:B------:R-:W-:Y:S05]  /*54f0*/  BRA `(.L_x_22958) ;  /* 0x0000000c003c7947 */ /* 0x000fea0003800000 */
.L_x_22954:
        /* <DEDUP_REMOVED lines=9> */
.L_x_22962:
[----:B------:R0:W-:Y:S01]  /*5590*/  STG.E.U16 desc[UR36][R8.64], R3 ;  /* 0x0000000308007986 */ /* 0x0001e2000c101524 */
[----:B------:R-:W-:Y:S05]  /*55a0*/  BRA `(.L_x_22958) ;  /* 0x0000000c00107947 */ /* 0x000fea0003800000 */
.L_x_22961:
        /* <DEDUP_REMOVED lines=10> */
.L_x_22964:
[----:B------:R-:W-:-:S05]  /*5650*/  HADD2.F32 R0, -RZ, R3.H0_H0 ;  /* 0x20000003ff007230 */ /* 0x000fca0000004100 */
[----:B------:R-:W-:-:S04]  /*5660*/  F2FP.F16.F32.PACK_AB R0, RZ, R0 ;  /* 0x00000000ff00723e */ /* 0x000fc800000000ff */
[----:B------:R-:W-:-:S05]  /*5670*/  PRMT R0, R0, 0x5410, RZ ;  /* 0x0000541000007816 */ /* 0x000fca00000000ff */
[----:B------:R0:W-:Y:S01]  /*5680*/  STG.E desc[UR36][R8.64], R0 ;  /* 0x0000000008007986 */ /* 0x0001e2000c101924 */
[----:B------:R-:W-:Y:S05]  /*5690*/  BRA `(.L_x_22958) ;  /* 0x0000000800d47947 */ /* 0x000fea0003800000 */
.L_x_22963:
[----:B------:R-:W-:-:S05]  /*56a0*/  HADD2.F32 R4, -RZ, R3.H0_H0 ;  /* 0x20000003ff047230 */ /* 0x000fca0000004100 */
[----:B------:R-:W-:-:S06]  /*56b0*/  FMUL.FTZ R4, R4, 1 ;  /* 0x3f80000004047820 */ /* 0x000fcc0000410000 */
[----:B------:R-:W0:Y:S02]  /*56c0*/  F2F.F64.F32 R4, R4 ;  /* 0x0000000400047310 */ /* 0x000e240000201800 */
[----:B0-----:R0:W-:Y:S01]  /*56d0*/  STG.E.64 desc[UR36][R8.64], R4 ;  /* 0x0000000408007986 */ /* 0x0011e2000c101b24 */
[----:B------:R-:W-:Y:S05]  /*56e0*/  BRA `(.L_x_22958) ;  /* 0x0000000800c07947 */ /* 0x000fea0003800000 */
.L_x_22953:
        /* <DEDUP_REMOVED lines=13> */
.L_x_22967:
[----:B------:R-:W-:Y:S01]  /*57c0*/  HADD2.F32 R3, -RZ, R3.H0_H0 ;  /* 0x20000003ff037230 */ /* 0x000fe20000004100 */
[----:B------:R-:W-:-:S04]  /*57d0*/  CS2R R6, SRZ ;  /* 0x0000000000067805 */ /* 0x000fc8000001ff00 */
[----:B------:R-:W-:-:S04]  /*57e0*/  FMUL.FTZ R3, R3, 1 ;  /* 0x3f80000003037820 */ /* 0x000fc80000410000 */
[----:B------:R-:W0:Y:S02]  /*57f0*/  F2F.F64.F32 R4, R3 ;  /* 0x0000000300047310 */ /* 0x000e240000201800 */
[----:B0-----:R0:W-:Y:S01]  /*5800*/  STG.E.128 desc[UR36][R8.64], R4 ;  /* 0x0000000408007986 */ /* 0x0011e2000c101d24 */
[----:B------:R-:W-:Y:S05]  /*5810*/  BRA `(.L_x_22958) ;  /* 0x0000000800747947 */ /* 0x000fea0003800000 */
.L_x_22966:
        /* <DEDUP_REMOVED lines=21> */
.L_x_22971:
[----:B------:R-:W-:Y:S05]  /*5970*/  BSYNC B0 ;  /* 0x0000000000007941 */ /* 0x000fea0003800000 */
.L_x_22970:
[----:B------:R-:W-:-:S05]  /*5980*/  LOP3.LUT R5, R0, R5, RZ, 0xfc, !PT ;  /* 0x0000000500057212 */ /* 0x000fca00078efcff */
[----:B------:R0:W-:Y:S01]  /*5990*/  STG.E.U8 desc[UR36][R8.64], R5 ;  /* 0x0000000508007986 */ /* 0x0001e2000c101124 */
[----:B------:R-:W-:Y:S05]  /*59a0*/  BRA `(.L_x_22958) ;  /* 0x0000000800107947 */ /* 0x000fea0003800000 */
.L_x_22969:
        /* <DEDUP_REMOVED lines=13> */
.L_x_22973:
[----:B------:R-:W-:Y:S01]  /*5a80*/  IMAD.MOV.U32 R0, RZ, RZ, 0x7f ;  /* 0x0000007fff007424 */ /* 0x000fe200078e00ff */
[----:B------:R-:W-:-:S04]  /*5a90*/  ISETP.GT.U32.AND P0, PT, R3, 0x7f800000, PT ;  /* 0x7f8000000300780c */ /* 0x000fc80003f04070 */
[----:B------:R-:W-:-:S09]  /*5aa0*/  SEL R0, R0, 0x7c, P0 ;  /* 0x0000007c00007807 */ /* 0x000fd20000000000 */
.L_x_22974:
[----:B------:R-:W-:Y:S05]  /*5ab0*/  BSYNC B0 ;  /* 0x0000000000007941 */ /* 0x000fea0003800000 */
.L_x_22972:
[----:B------:R-:W-:-:S04]  /*5ac0*/  LOP3.LUT R3, R5, 0x80000000, RZ, 0xc0, !PT ;  /* 0x8000000005037812 */ /* 0x000fc800078ec0ff */
[----:B------:R-:W-:-:S04]  /*5ad0*/  SHF.R.U32.HI R3, RZ, 0x18, R3 ;  /* 0x00000018ff037819 */ /* 0x000fc80000011603 */
[----:B------:R-:W-:-:S05]  /*5ae0*/  LOP3.LUT R3, R0, R3, RZ, 0xfc, !PT ;  /* 0x0000000300037212 */ /* 0x000fca00078efcff */
[----:B------:R0:W-:Y:S01]  /*5af0*/  STG.E.U8 desc[UR36][R8.64], R3 ;  /* 0x0000000308007986 */ /* 0x0001e2000c101124 */
[----:B------:R-:W-:Y:S05]  /*5b00*/  BRA `(.L_x_22958) ;  /* 0x0000000400b87947 */ /* 0x000fea0003800000 */
.L_x_22968:
[----:B------:R-:W-:-:S05]  /*5b10*/  HADD2.F32 R0, -RZ, R3.H0_H0 ;  /* 0x20000003ff007230 */ /* 0x000fca0000004100 */
[----:B------:R-:W-:-:S05]  /*5b20*/  F2FP.BF16.F32.PACK_AB R0, RZ, R0 ;  /* 0x00000000ff00723e */ /* 0x000fca00000010ff */
[----:B------:R0:W-:Y:S01]  /*5b30*/  STG.E.U16 desc[UR36][R8.64], R0 ;  /* 0x0000000008007986 */ /* 0x0001e2000c101524 */
[----:B------:R-:W-:Y:S05]  /*5b40*/  BRA `(.L_x_22958) ;  /* 0x0000000400a87947 */ /* 0x000fea0003800000 */
.L_x_22965:
        /* <DEDUP_REMOVED lines=12> */
.L_x_22977:
        /* <DEDUP_REMOVED lines=17> */
.L_x_22980:
[----:B------:R-:W-:-:S04]  /*5d20*/  LOP3.LUT R3, R5, 0x80000000, RZ, 0xc0, !PT ;  /* 0x8000000005037812 */ /* 0x000fc800078ec0ff */
[----:B------:R-:W-:-:S04]  /*5d30*/  SHF.R.U32.HI R3, RZ, 0x18, R3 ;  /* 0x00000018ff037819 */ /* 0x000fc80000011603 */
[----:B------:R-:W-:-:S04]  /*5d40*/  LOP3.LUT R0, R0, R3, RZ, 0xfc, !PT ;  /* 0x0000000300007212 */ /* 0x000fc800078efcff */
[----:B------:R-:W-:-:S07]  /*5d50*/  PRMT R4, R0, 0x7610, R4 ;  /* 0x0000761000047816 */ /* 0x000fce0000000004 */
.L_x_22979:
[----:B------:R-:W-:Y:S05]  /*5d60*/  BSYNC B0 ;  /* 0x0000000000007941 */ /* 0x000fea0003800000 */
.L_x_22978:
[----:B------:R0:W-:Y:S01]  /*5d70*/  STG.E.U8 desc[UR36][R8.64], R4 ;  /* 0x0000000408007986 */ /* 0x0001e2000c101124 */
[----:B------:R-:W-:Y:S05]  /*5d80*/  BRA `(.L_x_22958) ;  /* 0x0000000400187947 */ /* 0x000fea0003800000 */
.L_x_22976:
        /* <DEDUP_REMOVED lines=17> */
.L_x_22983:
[----:B------:R-:W-:-:S04]  /*5ea0*/  LOP3.LUT R3, R5, 0x80000000, RZ, 0xc0, !PT ;  /* 0x8000000005037812 */ /* 0x000fc800078ec0ff */
[----:B------:R-:W-:-:S04]  /*5eb0*/  SHF.R.U32.HI R3, RZ, 0x18, R3 ;  /* 0x00000018ff037819 */ /* 0x000fc80000011603 */
[----:B------:R-:W-:-:S04]  /*5ec0*/  LOP3.LUT R0, R0, R3, RZ, 0xfc, !PT ;  /* 0x0000000300007212 */ /* 0x000fc800078efcff */
[----:B------:R-:W-:-:S07]  /*5ed0*/  PRMT R4, R0, 0x7610, R4 ;  /* 0x0000761000047816 */ /* 0x000fce0000000004 */
.L_x_22982:
[----:B------:R-:W-:Y:S05]  /*5ee0*/  BSYNC B0 ;  /* 0x0000000000007941 */ /* 0x000fea0003800000 */
.L_x_22981:
[----:B------:R0:W-:Y:S01]  /*5ef0*/  STG.E.U8 desc[UR36][R8.64], R4 ;  /* 0x0000000408007986 */ /* 0x0001e2000c101124 */
[----:B------:R-:W-:Y:S05]  /*5f00*/  BRA `(.L_x_22958) ;  /* 0x0000000000b87947 */ /* 0x000fea0003800000 */
.L_x_22975:
        /* <DEDUP_REMOVED lines=22> */
.L_x_22957:
        /* <DEDUP_REMOVED lines=16> */
.L_x_22986:
[----:B------:R-:W-:Y:S05]  /*6170*/  BRA `(.L_x_22958) ;  /* 0x00000000001c7947 */ /* 0x000fea0003800000 */
.L_x_22985:
[----:B------:R-:W-:-:S06]  /*6180*/  HADD2.F32 R4, -RZ, R3.H0_H0 ;  /* 0x20000003ff047230 */ /* 0x000fcc0000004100 */
[----:B------:R-:W0:Y:S02]  /*6190*/  F2I.U64.TRUNC R4, R4 ;  /* 0x0000000400047311 */ /* 0x000e24000020d800 */
[----:B0-----:R0:W-:Y:S01]  /*61a0*/  STG.E.64 desc[UR36][R8.64], R4 ;  /* 0x0000000408007986 */ /* 0x0011e2000c101b24 */
[----:B------:R-:W-:Y:S05]  /*61b0*/  BRA `(.L_x_22958) ;  /* 0x00000000000c7947 */ /* 0x000fea0003800000 */
.L_x_22984:
[----:B------:R-:W-:-:S06]  /*61c0*/  HADD2.F32 R3, -RZ, R3.H0_H0 ;  /* 0x20000003ff037230 */ /* 0x000fcc0000004100 */
[----:B------:R-:W0:Y:S02]  /*61d0*/  F2I.FTZ.U32.TRUNC.NTZ R3, R3 ;  /* 0x0000000300037305 */ /* 0x000e24000021f000 */
[----:B0-----:R0:W-:Y:S02]  /*61e0*/  STG.E desc[UR36][R8.64], R3 ;  /* 0x0000000308007986 */ /* 0x0011e4000c101924 */
.L_x_22958:
[----:B------:R-:W-:-:S07]  /*61f0*/  VIADD R18, R18, 0x80 ;  /* 0x0000008012127836 */ /* 0x000fce0000000000 */
.L_x_22952:
[----:B------:R-:W-:Y:S05]  /*6200*/  BSYNC B6 ;  /* 0x0000000000067941 */ /* 0x000fea0003800000 */
.L_x_22951:
        /* <DEDUP_REMOVED lines=25> */
.L_x_22992:
[----:B------:R-:W-:-:S06]  /*63a0*/  HADD2.F32 R5, -RZ, R17.H0_H0 ;  /* 0x20000011ff057230 */ /* 0x000fcc0000004100 */
[----:B------:R-:W0:Y:S02]  /*63b0*/  F2I.S64.TRUNC R4, R5 ;  /* 0x0000000500047311 */ /* 0x000e24000020d900 */
[----:B0-----:R0:W-:Y:S01]  /*63c0*/  STG.E.U8 desc[UR36][R8.64], R4 ;  /* 0x0000000408007986 */ /* 0x0011e2000c101124 */
[----:B------:R-:W-:Y:S05]  /*63d0*/  BRA `(.L_x_22994) ;  /* 0x0000000c00847947 */ /* 0x000fea0003800000 */
.L_x_22991:
        /* <DEDUP_REMOVED lines=10> */
.L_x_22996:
[----:B------:R-:W-:-:S06]  /*6480*/  HADD2.F32 R17, -RZ, R17.H0_H0 ;  /* 0x20000011ff117230 */ /* 0x000fcc0000004100 */
[----:B------:R-:W0:Y:S02]  /*6490*/  F2I.FTZ.TRUNC.NTZ R17, R17 ;  /* 0x0000001100117305 */ /* 0x000e24000021f100 */
[----:B0-----:R0:W-:Y:S01]  /*64a0*/  STG.E desc[UR36][R8.64], R17 ;  /* 0x0000001108007986 */ /* 0x0011e2000c101924 */
[----:B------:R-:W-:Y:S05]  /*64b0*/  BRA `(.L_x_22994) ;  /* 0x0000000c004c7947 */ /* 0x000fea0003800000 */
.L_x_22995:
[----:B------:R-:W-:-:S06]  /*64c0*/  HADD2.F32 R17, -RZ, R17.H0_H0 ;  /* 0x20000011ff117230 */ /* 0x000fcc0000004100 */
[----:B------:R-:W0:Y:S02]  /*64d0*/  F2I.FTZ.TRUNC.NTZ R17, R17 ;  /* 0x0000001100117305 */ /* 0x000e24000021f100 */
[----:B0-----:R0:W-:Y:S01]  /*64e0*/  STG.E.U16 desc[UR36][R8.64], R17 ;  /* 0x0000001108007986 */ /* 0x0011e2000c101524 */
[----:B------:R-:W-:Y:S05]  /*64f0*/  BRA `(.L_x_22994) ;  /* 0x0000000c003c7947 */ /* 0x000fea0003800000 */
.L_x_22990:
        /* <DEDUP_REMOVED lines=9> */
.L_x_22998:
[----:B------:R0:W-:Y:S01]  /*6590*/  STG.E.U16 desc[UR36][R8.64], R17 ;  /* 0x0000001108007986 */ /* 0x0001e2000c101524 */
[----:B------:R-:W-:Y:S05]  /*65a0*/  BRA `(.L_x_22994) ;  /* 0x0000000c00107947 */ /* 0x000fea0003800000 */
.L_x_22997:
        /* <DEDUP_REMOVED lines=10> */
.L_x_23000:
[----:B------:R-:W-:-:S05]  /*6650*/  HADD2.F32 R0, -RZ, R17.H0_H0 ;  /* 0x20000011ff007230 */ /* 0x000fca0000004100 */
[----:B------:R-:W-:-:S04]  /*6660*/  F2FP.F16.F32.PACK_AB R0, RZ, R0 ;  /* 0x00000000ff00723e */ /* 0x000fc800000000ff */
[----:B------:R-:W-:-:S05]  /*6670*/  PRMT R0, R0, 0x5410, RZ ;  /* 0x0000541000007816 */ /* 0x000fca00000000ff */
[----:B------:R0:W-:Y:S01]  /*6680*/  STG.E desc[UR36][R8.64], R0 ;  /* 0x0000000008007986 */ /* 0x0001e2000c101924 */
[----:B------:R-:W-:Y:S05]  /*6690*/  BRA `(.L_x_22994) ;  /* 0x0000000800d47947 */ /* 0x000fea0003800000 */
.L_x_22999:
[----:B------:R-:W-:-:S05]  /*66a0*/  HADD2.F32 R4, -RZ, R17.H0_H0 ;  /* 0x20000011ff047230 */ /* 0x000fca0000004100 */
[----:B------:R-:W-:-:S06]  /*66b0*/  FMUL.FTZ R4, R4, 1 ;  /* 0x3f80000004047820 */ /* 0x000fcc0000410000 */
[----:B------:R-:W0:Y:S02]  /*66c0*/  F2F.F64.F32 R4, R4 ;  /* 0x0000000400047310 */ /* 0x000e240000201800 */
[----:B0-----:R0:W-:Y:S01]  /*66d0*/  STG.E.64 desc[UR36][R8.64], R4 ;  /* 0x0000000408007986 */ /* 0x0011e2000c101b24 */
[----:B------:R-:W-:Y:S05]  /*66e0*/  BRA `(.L_x_22994) ;  /* 0x0000000800c07947 */ /* 0x000fea0003800000 */
.L_x_22989:
        /* <DEDUP_REMOVED lines=13> */
.L_x_23003:
[----:B------:R-:W-:Y:S01]  /*67c0*/  HADD2.F32 R17, -RZ, R17.H0_H0 ;  /* 0x20000011ff117230 */ /* 0x000fe20000004100 */
[----:B------:R-:W-:-:S04]  /*67d0*/  CS2R R6, SRZ ;  /* 0x0000000000067805 */ /* 0x000fc8000001ff00 */
[----:B------:R-:W-:-:S06]  /*67e0*/  FMUL.FTZ R4, R17, 1 ;  /* 0x3f80000011047820 */ /* 0x000fcc0000410000 */
[----:B------:R-:W0:Y:S02]  /*67f0*/  F2F.F64.F32 R4, R4 ;  /* 0x0000000400047310 */ /* 0x000e240000201800 */
[----:B0-----:R0:W-:Y:S01]  /*6800*/  STG.E.128 desc[UR36][R8.64], R4 ;  /* 0x0000000408007986 */ /* 0x0011e2000c101d24 */
[----:B------:R-:W-:Y:S05]  /*6810*/  BRA `(.L_x_22994) ;  /* 0x0000000800747947 */ /* 0x000fea0003800000 */
.L_x_23002:
        /* <DEDUP_REMOVED lines=21> */
.L_x_23007:
[----:B------:R-:W-:Y:S05]  /*6970*/  BSYNC B0 ;  /* 0x0000000000007941 */ /* 0x000fea0003800000 */
.L_x_23006:
[----:B------:R-:W-:-:S05]  /*6980*/  LOP3.LUT R5, R0, R5, RZ, 0xfc, !PT ;  /* 0x0000000500057212 */ /* 0x000fca00078efcff */
[----:B------:R0:W-:Y:S01]  /*6990*/  STG.E.U8 desc[UR36][R8.64], R5 ;  /* 0x0000000508007986 */ /* 0x0001e2000c101124 */
[----:B------:R-:W-:Y:S05]  /*69a0*/  BRA `(.L_x_22994) ;  /* 0x0000000800107947 */ /* 0x000fea0003800000 */
.L_x_23005:
        /* <DEDUP_REMOVED lines=13> */
.L_x_23009:
[----:B------:R-:W-:Y:S01]  /*6a80*/  IMAD.MOV.U32 R0, RZ, RZ, 0x7f ;  /* 0x0000007fff007424 */ /* 0x000fe200078e00ff */
[----:B------:R-:W-:-:S04]  /*6a90*/  ISETP.GT.U32.AND P0, PT, R3, 0x7f800000, PT ;  /* 0x7f8000000300780c */ /* 0x000fc80003f04070 */
[----:B------:R-:W-:-:S09]  /*6aa0*/  SEL R0, R0, 0x7c, P0 ;  /* 0x0000007c00007807 */ /* 0x000fd20000000000 */
.L_x_23010:
[----:B------:R-:W-:Y:S05]  /*6ab0*/  BSYNC B0 ;  /* 0x0000000000007941 */ /* 0x000fea0003800000 */
.L_x_23008:
[----:B------:R-:W-:-:S04]  /*6ac0*/  LOP3.LUT R3, R17, 0x80000000, RZ, 0xc0, !PT ;  /* 0x8000000011037812 */ /* 0x000fc800078ec0ff */
[----:B------:R-:W-:-:S04]  /*6ad0*/  SHF.R.U32.HI R3, RZ, 0x18, R3 ;  /* 0x00000018ff037819 */ /* 0x000fc80000011603 */
[----:B------:R-:W-:-:S05]  /*6ae0*/  LOP3.LUT R3, R0, R3, RZ, 0xfc, !PT ;  /* 0x0000000300037212 */ /* 0x000fca00078efcff */
[----:B------:R0:W-:Y:S01]  /*6af0*/  STG.E.U8 desc[UR36][R8.64], R3 ;  /* 0x0000000308007986 */ /* 0x0001e2000c101124 */
[----:B------:R-:W-:Y:S05]  /*6b00*/  BRA `(.L_x_22994) ;  /* 0x0000000400b87947 */ /* 0x000fea0003800000 */
.L_x_23004:
[----:B------:R-:W-:-:S05]  /*6b10*/  HADD2.F32 R0, -RZ, R17.H0_H0 ;  /* 0x20000011ff007230 */ /* 0x000fca0000004100 */
[----:B------:R-:W-:-:S05]  /*6b20*/  F2FP.BF16.F32.PACK_AB R0, RZ, R0 ;  /* 0x00000000ff00723e */ /* 0x000fca00000010ff */
[----:B------:R0:W-:Y:S01]  /*6b30*/  STG.E.U16 desc[UR36][R8.64], R0 ;  /* 0x0000000008007986 */ /* 0x0001e2000c101524 */
[----:B------:R-:W-:Y:S05]  /*6b40*/  BRA `(.L_x_22994) ;  /* 0x0000000400a87947 */ /* 0x000fea0003800000 */
.L_x_23001:
        /* <DEDUP_REMOVED lines=12> */
.L_x_23013:
        /* <DEDUP_REMOVED lines=17> */
.L_x_23016:
[----:B------:R-:W-:-:S04]  /*6d20*/  LOP3.LUT R3, R17, 0x80000000, RZ, 0xc0, !PT ;  /* 0x8000000011037812 */ /* 0x000fc800078ec0ff */
[----:B------:R-:W-:-:S04]  /*6d30*/  SHF.R.U32.HI R3, RZ, 0x18, R3 ;  /* 0x00000018ff037819 */ /* 0x000fc80000011603 */
[----:B------:R-:W-:-:S04]  /*6d40*/  LOP3.LUT R0, R0, R3, RZ, 0xfc, !PT ;  /* 0x0000000300007212 */ /* 0x000fc800078efcff */
[----:B------:R-:W-:-:S07]  /*6d50*/  PRMT R4, R0, 0x7610, R4 ;  /* 0x0000761000047816 */ /* 0x000fce0000000004 */
.L_x_23015:
[----:B------:R-:W-:Y:S05]  /*6d60*/  BSYNC B0 ;  /* 0x0000000000007941 */ /* 0x000fea0003800000 */
.L_x_23014:
[----:B------:R4:W-:Y:S01]  /*6d70*/  STG.E.U8 desc[UR36][R8.64], R4 ;  /* 0x0000000408007986 */ /* 0x0009e2000c101124 */
[----:B------:R-:W-:Y:S05]  /*6d80*/  BRA `(.L_x_22994) ;  /* 0x0000000400187947 */ /* 0x000fea0003800000 */
.L_x_23012:
        /* <DEDUP_REMOVED lines=17> */
.L_x_23019:
[----:B------:R-:W-:-:S04]  /*6ea0*/  LOP3.LUT R3, R17, 0x80000000, RZ, 0xc0, !PT ;  /* 0x8000000011037812 */ /* 0x000fc800078ec0ff */
[----:B------:R-:W-:-:S04]  /*6eb0*/  SHF.R.U32.HI R3, RZ, 0x18, R3 ;  /* 0x00000018ff037819 */ /* 0x000fc80000011603 */
[----:B------:R-:W-:-:S04]  /*6ec0*/  LOP3.LUT R0, R0, R3, RZ, 0xfc, !PT ;  /* 0x0000000300007212 */ /* 0x000fc800078efcff */
[----:B------:R-:W-:-:S07]  /*6ed0*/  PRMT R4, R0, 0x7610, R4 ;  /* 0x0000761000047816 */ /* 0x000fce0000000004 */
.L_x_23018:
[----:B------:R-:W-:Y:S05]  /*6ee0*/  BSYNC B0 ;  /* 0x0000000000007941 */ /* 0x000fea0003800000 */
.L_x_23017:
[----:B------:R3:W-:Y:S01]  /*6ef0*/  STG.E.U8 desc[UR36][R8.64], R4 ;  /* 0x0000000408007986 */ /* 0x0007e2000c101124 */
[----:B------:R-:W-:Y:S05]  /*6f00*/  BRA `(.L_x_22994) ;  /* 0x0000000000b87947 */ /* 0x000fea0003800000 */
.L_x_23011:
        /* <DEDUP_REMOVED lines=22> */
.L_x_22993:
        /* <DEDUP_REMOVED lines=16> */
.L_x_23022:
[----:B------:R-:W-:Y:S05]  /*7170*/  BRA `(.L_x_22994) ;  /* 0x00000000001c7947 */ /* 0x000fea0003800000 */
.L_x_23021:
[----:B------:R-:W-:-:S06]  /*7180*/  HADD2.F32 R4, -RZ, R17.H0_H0 ;  /* 0x20000011ff047230 */ /* 0x000fcc0000004100 */
[----:B------:R-:W0:Y:S02]  /*7190*/  F2I.U64.TRUNC R4, R4 ;  /* 0x0000000400047311 */ /* 0x000e24000020d800 */
[----:B0-----:R2:W-:Y:S01]  /*71a0*/  STG.E.64 desc[UR36][R8.64], R4 ;  /* 0x0000000408007986 */ /* 0x0015e2000c101b24 */
[----:B------:R-:W-:Y:S05]  /*71b0*/  BRA `(.L_x_22994) ;  /* 0x00000000000c7947 */ /* 0x000fea0003800000 */
.L_x_23020:
[----:B------:R-:W-:-:S06]  /*71c0*/  HADD2.F32 R17, -RZ, R17.H0_H0 ;  /* 0x20000011ff117230 */ /* 0x000fcc0000004100 */
[----:B------:R-:W0:Y:S02]  /*71d0*/  F2I.FTZ.U32.TRUNC.NTZ R17, R17 ;  /* 0x0000001100117305 */ /* 0x000e24000021f000 */
[----:B0-----:R0:W-:Y:S02]  /*71e0*/  STG.E desc[UR36][R8.64], R17 ;  /* 0x0000001108007986 */ /* 0x0011e4000c101924 */
.L_x_22994:
        /* <DEDUP_REMOVED lines=25> */
.L_x_23026:
[----:B------:R-:W-:-:S06]  /*7380*/  HADD2.F32 R5, -RZ, R16.H0_H0 ;  /* 0x20000010ff057230 */ /* 0x000fcc0000004100 */
[----:B------:R-:W0:Y:S02]  /*7390*/  F2I.S64.TRUNC R4, R5 ;  /* 0x0000000500047311 */ /* 0x000e24000020d900 */
[----:B0-----:R0:W-:Y:S01]  /*73a0*/  STG.E.U8 desc[UR36][R8.64], R4 ;  /* 0x0000000408007986 */ /* 0x0011e2000c101124 */
[----:B------:R-:W-:Y:S05]  /*73b0*/  BRA `(.L_x_23028) ;  /* 0x0000000c00847947 */ /* 0x000fea0003800000 */
.L_x_23025:
        /* <DEDUP_REMOVED lines=10> */
.L_x_23030:
[----:B------:R-:W-:-:S04]  /*7460*/  HADD2.F32 R16, -RZ, R16.H0_H0 ;  /* 0x20000010ff107230 */ /* 0x000fc80000004100 */
[----:B------:R-:W0:Y:S02]  /*7470*/  F2I.FTZ.TRUNC.NTZ R3, R16 ;  /* 0x0000001000037305 */ /* 0x000e24000021f100 */
[----:B0-----:R0:W-:Y:S01]  /*7480*/  STG.E desc[UR36][R8.64], R3 ;  /* 0x0000000308007986 */ /* 0x0011e2000c101924 */
[----:B------:R-:W-:Y:S05]  /*7490*/  BRA `(.L_x_23028) ;  /* 0x0000000c004c7947 */ /* 0x000fea0003800000 */
.L_x_23029:
[----:B------:R-:W-:-:S04]  /*74a0*/  HADD2.F32 R16, -RZ, R16.H0_H0 ;  /* 0x20000010ff107230 */ /* 0x000fc80000004100 */
[----:B------:R-:W0:Y:S02]  /*74b0*/  F2I.FTZ.TRUNC.NTZ R3, R16 ;  /* 0x0000001000037305 */ /* 0x000e24000021f100 */
[----:B0-----:R0:W-:Y:S01]  /*74c0*/  STG.E.U16 desc[UR36][R8.64], R3 ;  /* 0x0000000308007986 */ /* 0x0011e2000c101524 */
[----:B------:R-:W-:Y:S05]  /*74d0*/  BRA `(.L_x_23028) ;  /* 0x0000000c003c7947 */ /* 0x000fea0003800000 */
.L_x_23024:
        /* <DEDUP_REMOVED lines=9> */
.L_x_23032:
[----:B------:R0:W-:Y:S01]  /*7570*/  STG.E.U16 desc[UR36][R8.64], R16 ;  /* 0x0000001008007986 */ /* 0x0001e2000c101524 */
[----:B------:R-:W-:Y:S05]  /*7580*/  BRA `(.L_x_23028) ;  /* 0x0000000c00107947 */ /* 0x000fea0003800000 */
.L_x_23031:
        /* <DEDUP_REMOVED lines=10> */
.L_x_23034:
[----:B------:R-:W-:-:S05]  /*7630*/  HADD2.F32 R0, -RZ, R16.H0_H0 ;  /* 0x20000010ff007230 */ /* 0x000fca0000004100 */
[----:B------:R-:W-:-:S04]  /*7640*/  F2FP.F16.F32.PACK_AB R0, RZ, R0 ;  /* 0x00000000ff00723e */ /* 0x000fc800000000ff */
[----:B------:R-:W-:-:S05]  /*7650*/  PRMT R0, R0, 0x5410, RZ ;  /* 0x0000541000007816 */ /* 0x000fca00000000ff */
[----:B------:R0:W-:Y:S01]  /*7660*/  STG.E desc[UR36][R8.64], R0 ;  /* 0x0000000008007986 */ /* 0x0001e2000c101924 */
[----:B------:R-:W-:Y:S05]  /*7670*/  BRA `(.L_x_23028) ;  /* 0x0000000800d47947 */ /* 0x000fea0003800000 */
.L_x_23033:
[----:B------:R-:W-:-:S05]  /*7680*/  HADD2.F32 R4, -RZ, R16.H0_H0 ;  /* 0x20000010ff047230 */ /* 0x000fca0000004100 */
[----:B------:R-:W-:-:S06]  /*7690*/  FMUL.FTZ R4, R4, 1 ;  /* 0x3f80000004047820 */ /* 0x000fcc0000410000 */
[----:B------:R-:W0:Y:S02]  /*76a0*/  F2F.F64.F32 R4, R4 ;  /* 0x0000000400047310 */ /* 0x000e240000201800 */
[----:B0-----:R0:W-:Y:S01]  /*76b0*/  STG.E.64 desc[UR36][R8.64], R4 ;  /* 0x0000000408007986 */ /* 0x0011e2000c101b24 */
[----:B------:R-:W-:Y:S05]  /*76c0*/  BRA `(.L_x_23028) ;  /* 0x0000000800c07947 */ /* 0x000fea0003800000 */
.L_x_23023:
        /* <DEDUP_REMOVED lines=13> */
.L_x_23037:
[----:B------:R-:W-:Y:S01]  /*77a0*/  HADD2.F32 R16, -RZ, R16.H0_H0 ;  /* 0x20000010ff107230 */ /* 0x000fe20000004100 */
[----:B------:R-:W-:-:S04]  /*77b0*/  CS2R R6, SRZ ;  /* 0x0000000000067805 */ /* 0x000fc8000001ff00 */
[----:B------:R-:W-:-:S06]  /*77c0*/  FMUL.FTZ R4, R16, 1 ;  /* 0x3f80000010047820 */ /* 0x000fcc0000410000 */
[----:B------:R-:W0:Y:S02]  /*77d0*/  F2F.F64.F32 R4, R4 ;  /* 0x0000000400047310 */ /* 0x000e240000201800 */
[----:B0-----:R0:W-:Y:S01]  /*77e0*/  STG.E.128 desc[UR36][R8.64], R4 ;  /* 0x0000000408007986 */ /* 0x0011e2000c101d24 */
[----:B------:R-:W-:Y:S05]  /*77f0*/  BRA `(.L_x_23028) ;  /* 0x0000000800747947 */ /* 0x000fea0003800000 */
.L_x_23036:
        /* <DEDUP_REMOVED lines=21> */
.L_x_23041:
[----:B------:R-:W-:Y:S05]  /*7950*/  BSYNC B0 ;  /* 0x0000000000007941 */ /* 0x000fea0003800000 */
.L_x_23040:
[----:B------:R-:W-:-:S05]  /*7960*/  LOP3.LUT R5, R0, R5, RZ, 0xfc, !PT ;  /* 0x0000000500057212 */ /* 0x000fca00078efcff */
[----:B------:R3:W-:Y:S01]  /*7970*/  STG.E.U8 desc[UR36][R8.64], R5 ;  /* 0x0000000508007986 */ /* 0x0007e2000c101124 */
[----:B------:R-:W-:Y:S05]  /*7980*/  BRA `(.L_x_23028) ;  /* 0x0000000800107947 */ /* 0x000fea0003800000 */
.L_x_23039:
        /* <DEDUP_REMOVED lines=13> */
.L_x_23043:
[----:B------:R-:W-:Y:S01]  /*7a60*/  IMAD.MOV.U32 R0, RZ, RZ, 0x7f ;  /* 0x0000007fff007424 */ /* 0x000fe200078e00ff */
[----:B------:R-:W-:-:S04]  /*7a70*/  ISETP.GT.U32.AND P0, PT, R3, 0x7f800000, PT ;  /* 0x7f8000000300780c */ /* 0x000fc80003f04070 */
[----:B------:R-:W-:-:S09]  /*7a80*/  SEL R0, R0, 0x7c, P0 ;  /* 0x0000007c00007807 */ /* 0x000fd20000000000 */
.L_x_23044:
[----:B------:R-:W-:Y:S05]  /*7a90*/  BSYNC B0 ;  /* 0x0000000000007941 */ /* 0x000fea0003800000 */
.L_x_23042:
[----:B------:R-:W-:-:S04]  /*7aa0*/  LOP3.LUT R3, R5, 0x80000000, RZ, 0xc0, !PT ;  /* 0x8000000005037812 */ /* 0x000fc800078ec0ff */
[----:B------:R-:W-:-:S04]  /*7ab0*/  SHF.R.U32.HI R3, RZ, 0x18, R3 ;  /* 0x00000018ff037819 */ /* 0x000fc80000011603 */
[----:B------:R-:W-:-:S05]  /*7ac0*/  LOP3.LUT R3, R0, R3, RZ, 0xfc, !PT ;  /* 0x0000000300037212 */ /* 0x000fca00078efcff */
[----:B------:R4:W-:Y:S01]  /*7ad0*/  STG.E.U8 desc[UR36][R8.64], R3 ;  /* 0x0000000308007986 */ /* 0x0009e2000c101124 */
[----:B------:R-:W-:Y:S05]  /*7ae0*/  BRA `(.L_x_23028) ;  /* 0x0000000400b87947 */ /* 0x000fea0003800000 */
.L_x_23038:
[----:B------:R-:W-:-:S05]  /*7af0*/  HADD2.F32 R0, -RZ, R16.H0_H0 ;  /* 0x20000010ff007230 */ /* 0x000fca0000004100 */
[----:B------:R-:W-:-:S05]  /*7b00*/  F2FP.BF16.F32.PACK_AB R0, RZ, R0 ;  /* 0x00000000ff00723e */ /* 0x000fca00000010ff */
[----:B------:R2:W-:Y:S01]  /*7b10*/  STG.E.U16 desc[UR36][R8.64], R0 ;  /* 0x0000000008007986 */ /* 0x0005e2000c101524 */
[----:B------:R-:W-:Y:S05]  /*7b20*/  BRA `(.L_x_23028) ;  /* 0x0000000400a87947 */ /* 0x000fea0003800000 */
.L_x_23035:
        /* <DEDUP_REMOVED lines=12> */
.L_x_23047:
        /* <DEDUP_REMOVED lines=17> */
.L_x_23050:
[----:B------:R-:W-:-:S04]  /*7d00*/  LOP3.LUT R3, R5, 0x80000000, RZ, 0xc0, !PT ;  /* 0x8000000005037812 */ /* 0x000fc800078ec0ff */
[----:B------:R-:W-:-:S04]  /*7d10*/  SHF.R.U32.HI R3, RZ, 0x18, R3 ;  /* 0x00000018ff037819 */ /* 0x000fc80000011603 */
[----:B------:R-:W-:-:S04]  /*7d20*/  LOP3.LUT R0, R0, R3, RZ, 0xfc, !PT ;  /* 0x0000000300007212 */ /* 0x000fc800078efcff */
[----:B------:R-:W-:-:S07]  /*7d30*/  PRMT R4, R0, 0x7610, R4 ;  /* 0x0000761000047816 */ /* 0x000fce0000000004 */
.L_x_23049:
[----:B------:R-:W-:Y:S05]  /*7d40*/  BSYNC B0 ;  /* 0x0000000000007941 */ /* 0x000fea0003800000 */
.L_x_23048:
[----:B------:R0:W-:Y:S01]  /*7d50*/  STG.E.U8 desc[UR36][R8.64], R4 ;  /* 0x0000000408007986 */ /* 0x0001e2000c101124 */
[----:B------:R-:W-:Y:S05]  /*7d60*/  BRA `(.L_x_23028) ;  /* 0x0000000400187947 */ /* 0x000fea0003800000 */
.L_x_23046:
        /* <DEDUP_REMOVED lines=17> */
.L_x_23053:
[----:B------:R-:W-:-:S04]  /*7e80*/  LOP3.LUT R3, R5, 0x80000000, RZ, 0xc0, !PT ;  /* 0x8000000005037812 */ /* 0x000fc800078ec0ff */
[----:B------:R-:W-:-:S04]  /*7e90*/  SHF.R.U32.HI R3, RZ, 0x18, R3 ;  /* 0x00000018ff037819 */ /* 0x000fc80000011603 */
[----:B------:R-:W-:-:S04]  /*7ea0*/  LOP3.LUT R0, R0, R3, RZ, 0xfc, !PT ;  /* 0x0000000300007212 */ /* 0x000fc800078efcff */
[----:B------:R-:W-:-:S07]  /*7eb0*/  PRMT R4, R0, 0x7610, R4 ;  /* 0x0000761000047816 */ /* 0x000fce0000000004 */
.L_x_23052:
[----:B------:R-:W-:Y:S05]  /*7ec0*/  BSYNC B0 ;  /* 0x0000000000007941 */ /* 0x000fea0003800000 */
.L_x_23051:
[----:B------:R0:W-:Y:S01]  /*7ed0*/  STG.E.U8 desc[UR36][R8.64], R4 ;  /* 0x0000000408007986 */ /* 0x0001e2000c101124 */
[----:B------:R-:W-:Y:S05]  /*7ee0*/  BRA `(.L_x_23028) ;  /* 0x0000000000b87947 */ /* 0x000fea0003800000 */
.L_x_23045:
        /* <DEDUP_REMOVED lines=22> */
.L_x_23027:
        /* <DEDUP_REMOVED lines=16> */
.L_x_23056:
[----:B------:R-:W-:Y:S05]  /*8150*/  BRA `(.L_x_23028) ;  /* 0x00000000001c7947 */ /* 0x000fea0003800000 */
.L_x_23055:
[----:B------:R-:W-:-:S06]  /*8160*/  HADD2.F32 R4, -RZ, R16.H0_H0 ;  /* 0x20000010ff047230 */ /* 0x000fcc0000004100 */
[----:B------:R-:W0:Y:S02]  /*8170*/  F2I.U64.TRUNC R4, R4 ;  /* 0x0000000400047311 */ /* 0x000e24000020d800 */
[----:B0-----:R0:W-:Y:S01]  /*8180*/  STG.E.64 desc[UR36][R8.64], R4 ;  /* 0x0000000408007986 */ /* 0x0011e2000c101b24 */
[----:B------:R-:W-:Y:S05]  /*8190*/  BRA `(.L_x_23028) ;  /* 0x00000000000c7947 */ /* 0x000fea0003800000 */
.L_x_23054:
[----:B------:R-:W-:-:S04]  /*81a0*/  HADD2.F32 R16, -RZ, R16.H0_H0 ;  /* 0x20000010ff107230 */ /* 0x000fc80000004100 */
[----:B------:R-:W0:Y:S02]  /*81b0*/  F2I.FTZ.U32.TRUNC.NTZ R3, R16 ;  /* 0x0000001000037305 */ /* 0x000e24000021f000 */
[----:B0-----:R0:W-:Y:S02]  /*81c0*/  STG.E desc[UR36][R8.64], R3 ;  /* 0x0000000308007986 */ /* 0x0011e4000c101924 */
.L_x_23028:
[----:B------:R-:W-:-:S07]  /*81d0*/  VIADD R18, R18, 0x80 ;  /* 0x0000008012127836 */ /* 0x000fce0000000000 */
.L_x_22988:
[----:B------:R-:W-:Y:S05]  /*81e0*/  BSYNC B6 ;  /* 0x0000000000067941 */ /* 0x000fea0003800000 */
.L_x_22987:
        /* <DEDUP_REMOVED lines=23> */
.L_x_23060:
[----:B------:R-:W-:-:S06]  /*8360*/  HADD2.F32 R3, -RZ, R19.H0_H0 ;  /* 0x20000013ff037230 */ /* 0x000fcc0000004100 */
[----:B------:R-:W0:Y:S02]  /*8370*/  F2I.S64.TRUNC R2, R3 ;  /* 0x0000000300027311 */ /* 0x000e24000020d900 */
[----:B0-----:R-:W-:Y:S01]  /*8380*/  STG.E.U8 desc[UR36][R4.64], R2 ;  /* 0x0000000204007986 */ /* 0x001fe2000c101124 */
[----:B------:R-:W-:Y:S05]  /*8390*/  EXIT ;  /* 0x000000000000794d */ /* 0x000fea0003800000 */
.L_x_23059:
        /* <DEDUP_REMOVED lines=10> */
.L_x_23063:
[----:B------:R-:W-:-:S06]  /*8440*/  HADD2.F32 R19, -RZ, R19.H0_H0 ;  /* 0x20000013ff137230 */ /* 0x000fcc0000004100 */
[----:B------:R-:W0:Y:S02]  /*8450*/  F2I.FTZ.TRUNC.NTZ R19, R19 ;  /* 0x0000001300137305 */ /* 0x000e24000021f100 */
[----:B0-----:R-:W-:Y:S01]  /*8460*/  STG.E desc[UR36][R4.64], R19 ;  /* 0x0000001304007986 */ /* 0x001fe2000c101924 */
[----:B------:R-:W-:Y:S05]  /*8470*/  EXIT ;  /* 0x000000000000794d */ /* 0x000fea0003800000 */
.L_x_23062:
[----:B------:R-:W-:-:S06]  /*8480*/  HADD2.F32 R19, -RZ, R19.H0_H0 ;  /* 0x20000013ff137230 */ /* 0x000fcc0000004100 */
[----:B------:R-:W0:Y:S02]  /*8490*/  F2I.FTZ.TRUNC.NTZ R19, R19 ;  /* 0x0000001300137305 */ /* 0x000e24000021f100 */
[----:B0-----:R-:W-:Y:S01]  /*84a0*/  STG.E.U16 desc[UR36][R4.64], R19 ;  /* 0x0000001304007986 */ /* 0x001fe2000c101524 */
[----:B------:R-:W-:Y:S05]  /*84b0*/  EXIT ;  /* 0x000000000000794d */ /* 0x000fea0003800000 */
.L_x_23058:
        /* <DEDUP_REMOVED lines=9> */
.L_x_23065:
[----:B------:R-:W-:Y:S01]  /*8550*/  STG.E.U16 desc[UR36][R4.64], R19 ;  /* 0x0000001304007986 */ /* 0x000fe2000c101524 */
[----:B------:R-:W-:Y:S05]  /*8560*/  EXIT ;  /* 0x000000000000794d */ /* 0x000fea0003800000 */
.L_x_23064:
        /* <DEDUP_REMOVED lines=10> */
.L_x_23067:
[----:B------:R-:W-:-:S05]  /*8610*/  HADD2.F32 R0, -RZ, R19.H0_H0 ;  /* 0x20000013ff007230 */ /* 0x000fca0000004100 */
[----:B------:R-:W-:-:S04]  /*8620*/  F2FP.F16.F32.PACK_AB R0, RZ, R0 ;  /* 0x00000000ff00723e */ /* 0x000fc800000000ff */
[----:B------:R-:W-:-:S05]  /*8630*/  PRMT R0, R0, 0x5410, RZ ;  /* 0x0000541000007816 */ /* 0x000fca00000000ff */
[----:B------:R-:W-:Y:S01]  /*8640*/  STG.E desc[UR36][R4.64], R0 ;  /* 0x0000000004007986 */ /* 0x000fe2000c101924 */
[----:B------:R-:W-:Y:S05]  /*8650*/  EXIT ;  /* 0x000000000000794d */ /* 0x000fea0003800000 */
.L_x_23066:
[----:B------:R-:W-:-:S05]  /*8660*/  HADD2.F32 R2, -RZ, R19.H0_H0 ;  /* 0x20000013ff027230 */ /* 0x000fca0000004100 */
[----:B------:R-:W-:-:S06]  /*8670*/  FMUL.FTZ R2, R2, 1 ;  /* 0x3f80000002027820 */ /* 0x000fcc0000410000 */
[----:B------:R-:W0:Y:S02]  /*8680*/  F2F.F64.F32 R2, R2 ;  /* 0x0000000200027310 */ /* 0x000e240000201800 */
[----:B0-----:R-:W-:Y:S01]  /*8690*/  STG.E.64 desc[UR36][R4.64], R2 ;  /* 0x0000000204007986 */ /* 0x001fe2000c101b24 */
[----:B------:R-:W-:Y:S05]  /*86a0*/  EXIT ;  /* 0x000000000000794d */ /* 0x000fea0003800000 */
.L_x_23057:
        /* <DEDUP_REMOVED lines=13> */
.L_x_23070:
[----:B------:R-:W-:Y:S01]  /*8780*/  HADD2.F32 R19, -RZ, R19.H0_H0 ;  /* 0x20000013ff137230 */ /* 0x000fe20000004100 */
[----:B------:R-:W-:-:S04]  /*8790*/  CS2R R10, SRZ ;  /* 0x00000000000a7805 */ /* 0x000fc8000001ff00 */
[----:B------:R-:W-:-:S06]  /*87a0*/  FMUL.FTZ R8, R19, 1 ;  /* 0x3f80000013087820 */ /* 0x000fcc0000410000 */
[----:B------:R-:W0:Y:S02]  /*87b0*/  F2F.F64.F32 R8, R8 ;  /* 0x0000000800087310 */ /* 0x000e240000201800 */
[----:B0-----:R-:W-:Y:S01]  /*87c0*/  STG.E.128 desc[UR36][R4.64], R8 ;  /* 0x0000000804007986 */ /* 0x001fe2000c101d24 */
[----:B------:R-:W-:Y:S05]  /*87d0*/  EXIT ;  /* 0x000000000000794d */ /* 0x000fea0003800000 */
.L_x_23069:
        /* <DEDUP_REMOVED lines=21> */
.L_x_23074:
[----:B------:R-:W-:Y:S05]  /*8930*/  BSYNC B0 ;  /* 0x0000000000007941 */ /* 0x000fea0003800000 */
.L_x_23073:
[----:B------:R-:W-:-:S05]  /*8940*/  LOP3.LUT R3, R0, R3, RZ, 0xfc, !PT ;  /* 0x0000000300037212 */ /* 0x000fca00078efcff */
[----:B------:R-:W-:Y:S01]  /*8950*/  STG.E.U8 desc[UR36][R4.64], R3 ;  /* 0x0000000304007986 */ /* 0x000fe2000c101124 */
[----:B------:R-:W-:Y:S05]  /*8960*/  EXIT ;  /* 0x000000000000794d */ /* 0x000fea0003800000 */
.L_x_23072:
        /* <DEDUP_REMOVED lines=13> */
.L_x_23076:
[----:B------:R-:W-:Y:S01]  /*8a40*/  IMAD.MOV.U32 R0, RZ, RZ, 0x7f ;  /* 0x0000007fff007424 */ /* 0x000fe200078e00ff */
[----:B------:R-:W-:-:S04]  /*8a50*/  ISETP.GT.U32.AND P0, PT, R2, 0x7f800000, PT ;  /* 0x7f8000000200780c */ /* 0x000fc80003f04070 */
[----:B------:R-:W-:-:S09]  /*8a60*/  SEL R0, R0, 0x7c, P0 ;  /* 0x0000007c00007807 */ /* 0x000fd20000000000 */
.L_x_23077:
[----:B------:R-:W-:Y:S05]  /*8a70*/  BSYNC B0 ;  /* 0x0000000000007941 */ /* 0x000fea0003800000 */
.L_x_23075:
[----:B------:R-:W-:-:S04]  /*8a80*/  LOP3.LUT R2, R19, 0x80000000, RZ, 0xc0, !PT ;  /* 0x8000000013027812 */ /* 0x000fc800078ec0ff */
[----:B------:R-:W-:-:S04]  /*8a90*/  SHF.R.U32.HI R3, RZ, 0x18, R2 ;  /* 0x00000018ff037819 */ /* 0x000fc80000011602 */
[----:B------:R-:W-:-:S05]  /*8aa0*/  LOP3.LUT R3, R0, R3, RZ, 0xfc, !PT ;  /* 0x0000000300037212 */ /* 0x000fca00078efcff */
[----:B------:R-:W-:Y:S01]  /*8ab0*/  STG.E.U8 desc[UR36][R4.64], R3 ;  /* 0x0000000304007986 */ /* 0x000fe2000c101124 */
[----:B------:R-:W-:Y:S05]  /*8ac0*/  EXIT ;  /* 0x000000000000794d */ /* 0x000fea0003800000 */
.L_x_23071:
[----:B------:R-:W-:-:S05]  /*8ad0*/  HADD2.F32 R0, -RZ, R19.H0_H0 ;  /* 0x20000013ff007230 */ /* 0x000fca0000004100 */
[----:B------:R-:W-:-:S05]  /*8ae0*/  F2FP.BF16.F32.PACK_AB R0, RZ, R0 ;  /* 0x00000000ff00723e */ /* 0x000fca00000010ff */
[----:B------:R-:W-:Y:S01]  /*8af0*/  STG.E.U16 desc[UR36][R4.64], R0 ;  /* 0x0000000004007986 */ /* 0x000fe2000c101524 */
[----:B------:R-:W-:Y:S05]  /*8b00*/  EXIT ;  /* 0x000000000000794d */ /* 0x000fea0003800000 */
.L_x_23068:
        /* <DEDUP_REMOVED lines=12> */
.L_x_23080:
        /* <DEDUP_REMOVED lines=17> */
.L_x_23083:
[----:B------:R-:W-:-:S04]  /*8ce0*/  LOP3.LUT R2, R19, 0x80000000, RZ, 0xc0, !PT ;  /* 0x8000000013027812 */ /* 0x000fc800078ec0ff */
[----:B------:R-:W-:-:S04]  /*8cf0*/  SHF.R.U32.HI R3, RZ, 0x18, R2 ;  /* 0x00000018ff037819 */ /* 0x000fc80000011602 */
[----:B------:R-:W-:-:S04]  /*8d00*/  LOP3.LUT R0, R0, R3, RZ, 0xfc, !PT ;  /* 0x0000000300007212 */ /* 0x000fc800078efcff */
[----:B------:R-:W-:-:S07]  /*8d10*/  PRMT R2, R0, 0x7610, R2 ;  /* 0x0000761000027816 */ /* 0x000fce0000000002 */
.L_x_23082:
[----:B------:R-:W-:Y:S05]  /*8d20*/  BSYNC B0 ;  /* 0x0000000000007941 */ /* 0x000fea0003800000 */
.L_x_23081:
[----:B------:R-:W-:Y:S01]  /*8d30*/  STG.E.U8 desc[UR36][R4.64], R2 ;  /* 0x0000000204007986 */ /* 0x000fe2000c101124 */
[----:B------:R-:W-:Y:S05]  /*8d40*/  EXIT ;  /* 0x000000000000794d */ /* 0x000fea0003800000 */
.L_x_23079:
        /* <DEDUP_REMOVED lines=17> */
.L_x_23086:
[----:B------:R-:W-:-:S04]  /*8e60*/  LOP3.LUT R2, R19, 0x80000000, RZ, 0xc0, !PT ;  /* 0x8000000013027812 */ /* 0x000fc800078ec0ff */
[----:B------:R-:W-:-:S04]  /*8e70*/  SHF.R.U32.HI R3, RZ, 0x18, R2 ;  /* 0x00000018ff037819 */ /* 0x000fc80000011602 */
[----:B------:R-:W-:-:S04]  /*8e80*/  LOP3.LUT R0, R0, R3, RZ, 0xfc, !PT ;  /* 0x0000000300007212 */ /* 0x000fc800078efcff */
[----:B------:R-:W-:-:S07]  /*8e90*/  PRMT R2, R0, 0x7610, R2 ;  /* 0x0000761000027816 */ /* 0x000fce0000000002 */
.L_x_23085:
[----:B------:R-:W-:Y:S05]  /*8ea0*/  BSYNC B0 ;  /* 0x0000000000007941 */ /* 0x000fea0003800000 */
.L_x_23084:
[----:B------:R-:W-:Y:S01]  /*8eb0*/  STG.E.U8 desc[UR36][R4.64], R2 ;  /* 0x0000000204007986 */ /* 0x000fe2000c101124 */
[----:B------:R-:W-:Y:S05]  /*8ec0*/  EXIT ;  /* 0x000000000000794d */ /* 0x000fea0003800000 */
.L_x_23078:
        /* <DEDUP_REMOVED lines=22> */
.L_x_23061:
        /* <DEDUP_REMOVED lines=16> */
.L_x_23089:
[----:B------:R-:W-:Y:S05]  /*9130*/  EXIT ;  /* 0x000000000000794d */ /* 0x000fea0003800000 */
.L_x_23088:
[----:B------:R-:W-:-:S06]  /*9140*/  HADD2.F32 R2, -RZ, R19.H0_H0 ;  /* 0x20000013ff027230 */ /* 0x000fcc0000004100 */
[----:B------:R-:W0:Y:S02]  /*9150*/  F2I.U64.TRUNC R2, R2 ;  /* 0x0000000200027311 */ /* 0x000e24000020d800 */
[----:B0-----:R-:W-:Y:S01]  /*9160*/  STG.E.64 desc[UR36][R4.64], R2 ;  /* 0x0000000204007986 */ /* 0x001fe2000c101b24 */
[----:B------:R-:W-:Y:S05]  /*9170*/  EXIT ;  /* 0x000000000000794d */ /* 0x000fea0003800000 */
.L_x_23087:
[----:B------:R-:W-:-:S06]  /*9180*/  HADD2.F32 R19, -RZ, R19.H0_H0 ;  /* 0x20000013ff137230 */ /* 0x000fcc0000004100 */
[----:B------:R-:W0:Y:S02]  /*9190*/  F2I.FTZ.U32.TRUNC.NTZ R19, R19 ;  /* 0x0000001300137305 */ /* 0x000e24000021f000 */
[----:B0-----:R-:W-:Y:S01]  /*91a0*/  STG.E desc[UR36][R4.64], R19 ;  /* 0x0000001304007986 */ /* 0x001fe2000c101924 */
[----:B------:R-:W-:Y:S05]  /*91b0*/  EXIT ;  /* 0x000000000000794d */ /* 0x000fea0003800000 */
.L_x_23090:
        /* <DEDUP_REMOVED lines=12> */
.L_x_32240:


//--------------------- .text._ZN2at6native18elementwise_kernelILi128ELi4EZNS0_22gpu_kernel_impl_nocastINS0_13AUnaryFunctorIN3c104HalfES5_S5_ZZZNS0_21nextafter_kernel_cudaERNS_18TensorIteratorBaseEENKUlvE_clEvENKUlvE2_clEvEUlS5_S5_E_EEEEvS7_RKT_EUliE_EEviT1_ --------------------------
	.section	.text._ZN2at6native18elementwise_kernelILi128ELi4EZNS0_22gpu_kernel_impl_nocastINS0_13AUnaryFunctorIN3c104HalfES5_S5_ZZZNS0_21nextafter_kernel_cudaERNS_18TensorIteratorBaseEENKUlvE_clEvENKUlvE2_clEvEUlS5_S5_E_EEEEvS7_RKT_EUliE_EEviT1_,"ax",@progbits
	.align	128
        .global         _ZN2at6native18elementwise_kernelILi128ELi4EZNS0_22gpu_kernel_impl_nocastINS0_13AUnaryFunctorIN3c104HalfES5_S5_ZZZNS0_21nextafter_kernel_cudaERNS_18TensorIteratorBaseEENKUlvE_clEvENKUlvE2_clEvEUlS5_S5_E_EEEEvS7_RKT_EUliE_EEviT1_
        .type           _ZN2at6native18elementwise_kernelILi128ELi4EZNS0_22gpu_kernel_impl_nocastINS0_13AUnaryFunctorIN3c104HalfES5_S5_ZZZNS0_21nextafter_kernel_cudaERNS_18TensorIteratorBaseEENKUlvE_clEvENKUlvE2_clEvEUlS5_S5_E_EEEEvS7_RKT_EUliE_EEviT1_,@function
        .size           _ZN2at6native18elementwise_kernelILi128ELi4EZNS0_22gpu_kernel_impl_nocastINS0_13AUnaryFunctorIN3c104HalfES5_S5_ZZZNS0_21nextafter_kernel_cudaERNS_18TensorIteratorBaseEENKUlvE_clEvENKUlvE2_clEvEUlS5_S5_E_EEEEvS7_RKT_EUliE_EEviT1_,(.L_x_32241 - _ZN2at6native18elementwise_kernelILi128ELi4EZNS0_22gpu_kernel_impl_nocastINS0_13AUnaryFunctorIN3c104HalfES5_S5_ZZZNS0_21nextafter_kernel_cudaERNS_18TensorIteratorBaseEENKUlvE_clEvENKUlvE2_clEvEUlS5_S5_E_EEEEvS7_RKT_EUliE_EEviT1_)
        .other          _ZN2at6native18elementwise_kernelILi128ELi4EZNS0_22gpu_kernel_impl_nocastINS0_13AUnaryFunctorIN3c104HalfES5_S5_ZZZNS0_21nextafter_kernel_cudaERNS_18TensorIteratorBaseEENKUlvE_clEvENKUlvE2_clEvEUlS5_S5_E_EEEEvS7_RKT_EUliE_EEviT1_,@"STO_CUDA_ENTRY STV_DEFAULT"
_ZN2at6native18elementwise_kernelILi128ELi4EZNS0_22gpu_kernel_impl_nocastINS0_13AUnaryFunctorIN3c104HalfES5_S5_ZZZNS0_21nextafter_kernel_cudaERNS_18TensorIteratorBaseEENKUlvE_clEvENKUlvE2_clEvEUlS5_S5_E_EEEEvS7_RKT_EUliE_EEviT1_:
.text._ZN2at6native18elementwise_kernelILi128ELi4EZNS0_22gpu_kernel_impl_nocastINS0_13AUnaryFunctorIN3c104HalfES5_S5_ZZZNS0_21nextafter_kernel_cudaERNS_18TensorIteratorBaseEENKUlvE_clEvENKUlvE2_clEvEUlS5_S5_E_EEEEvS7_RKT_EUliE_EEviT1_:
        /* <DEDUP_REMOVED lines=306> */
[----:B------:R-:W-:-:S03]  /*1320*/  ULDC.64 UR8, c[0x0][0x400] ;  /* 0x0001000000087ab9 */ /* 0x000fc60000000a00 */
[----:B------:R-:W-:Y:S02]  /*1330*/  @P0 IMAD.MOV R10, RZ, RZ, -R10 ;  /* 0x000000ffff0a0224 */ /* 0x000fe400078e0a0a */
[----:B------:R-:W-:Y:S02]  /*1340*/  IMAD R5, R6, UR8, R5 ;  /* 0x0000000806057c24 */ /* 0x000fe4000f8e0205 */
[----:B-1----:R-:W-:Y:S02]  /*1350*/  @P0 IMAD R10, R10, R17, R11 ;  /* 0x000000110a0a0224 */ /* 0x002fe400078e020b */
[----:B------:R-:W-:Y:S02]  /*1360*/  IMAD R4, R6, UR9, R4 ;  /* 0x0000000906047c24 */ /* 0x000fe4000f8e0204 */
[C---:B--2---:R-:W-:Y:S02]  /*1370*/  @P0 IMAD R5, R10.reuse, R8, R5 ;  /* 0x000000080a050224 */ /* 0x044fe400078e0205 */
[----:B------:R-:W-:-:S07]  /*1380*/  @P0 IMAD R4, R10, R9, R4 ;  /* 0x000000090a040224 */ /* 0x000fce00078e0204 */
.L_x_23093:
        /* <DEDUP_REMOVED lines=19> */
[----:B------:R-:W-:Y:S02]  /*14c0*/  ISETP.NE.AND P0, PT, R2, RZ, PT ;  /* 0x000000ff0200720c */ /* 0x000fe40003f05270 */
[----:B------:R-:W-:-:S11]  /*14d0*/  LOP3.LUT R7, R11, 0x7fff, RZ, 0xc0, !PT ;  /* 0x00007fff0b077812 */ /* 0x000fd600078ec0ff */
        /* <DEDUP_REMOVED lines=8> */
.L_x_23097:
[----:B------:R-:W-:-:S04]  /*1560*/  LOP3.LUT R6, R0, R11, RZ, 0x3c, !PT ;  /* 0x0000000b00067212 */ /* 0x000fc800078e3cff */
[----:B------:R-:W-:-:S04]  /*1570*/  PRMT R6, R6, 0x9910, RZ ;  /* 0x0000991006067816 */ /* 0x000fc800000000ff */
[----:B------:R-:W-:-:S04]  /*1580*/  ISETP.GE.AND P0, PT, R6, RZ, PT ;  /* 0x000000ff0600720c */ /* 0x000fc80003f06270 */
[----:B------:R-:W-:Y:S01]  /*1590*/  ISETP.GT.U32.OR P0, PT, R2, R7, !P0 ;  /* 0x000000070200720c */ /* 0x000fe20004704470 */
[----:B------:R-:W-:-:S12]  /*15a0*/  VIADD R7, R0, 0xffff ;  /* 0x0000ffff00077836 */ /* 0x000fd80000000000 */
[----:B------:R-:W-:Y:S01]  /*15b0*/  @!P0 IADD3 R7, R0, 0x1, RZ ;  /* 0x0000000100078810 */ /* 0x000fe20007ffe0ff */
[----:B------:R-:W-:Y:S06]  /*15c0*/  BRA `(.L_x_23096) ;  /* 0x00000000000c7947 */ /* 0x000fec0003800000 */
.L_x_23095:
[----:B------:R-:W-:-:S05]  /*15d0*/  FADD.FTZ R8, R8, R9 ;  /* 0x0000000908087221 */ /* 0x000fca0000010000 */
[----:B------:R-:W-:-:S04]  /*15e0*/  F2FP.F16.F32.PACK_AB R8, RZ, R8 ;  /* 0x00000008ff08723e */ /* 0x000fc800000000ff */
[----:B------:R-:W-:-:S07]  /*15f0*/  PRMT R7, R8, 0x7610, R7 ;  /* 0x0000761008077816 */ /* 0x000fce0000000007 */
.L_x_23096:
[----:B------:R-:W-:Y:S05]  /*1600*/  BSYNC B1 ;  /* 0x0000000000017941 */ /* 0x000fea0003800000 */
.L_x_23094:
[----:B------:R0:W-:Y:S01]  /*1610*/  STG.E.U16 desc[UR4][R4.64], R7 ;  /* 0x0000000704007986 */ /* 0x0001e2000c101504 */
[----:B------:R-:W-:-:S07]  /*1620*/  IADD3 R3, R3, 0x80, RZ ;  /* 0x0000008003037810 */ /* 0x000fce0007ffe0ff */
.L_x_23092:
[----:B------:R-:W-:Y:S05]  /*1630*/  BSYNC B0 ;  /* 0x0000000000007941 */ /* 0x000fea0003800000 */
.L_x_23091:
        /* <DEDUP_REMOVED lines=305> */
.L_x_23100:
        /* <DEDUP_REMOVED lines=29> */
.L_x_23104:
[----:B------:R-:W-:-:S04]  /*2b20*/  LOP3.LUT R6, R0, R9, RZ, 0x3c, !PT ;  /* 0x0000000900067212 */ /* 0x000fc800078e3cff */
[----:B------:R-:W-:-:S04]  /*2b30*/  PRMT R6, R6, 0x9910, RZ ;  /* 0x0000991006067816 */ /* 0x000fc800000000ff */
[----:B------:R-:W-:-:S04]  /*2b40*/  ISETP.GE.AND P0, PT, R6, RZ, PT ;  /* 0x000000ff0600720c */ /* 0x000fc80003f06270 */
[----:B------:R-:W-:Y:S02]  /*2b50*/  ISETP.GT.U32.OR P0, PT, R2, R7, !P0 ;  /* 0x000000070200720c */ /* 0x000fe40004704470 */
[----:B------:R-:W-:-:S11]  /*2b60*/  IADD3 R7, R0, 0xffff, RZ ;  /* 0x0000ffff00077810 */ /* 0x000fd60007ffe0ff */
[----:B------:R-:W-:Y:S01]  /*2b70*/  @!P0 IADD3 R7, R0, 0x1, RZ ;  /* 0x0000000100078810 */ /* 0x000fe20007ffe0ff */
[----:B------:R-:W-:Y:S06]  /*2b80*/  BRA `(.L_x_23103) ;  /* 0x00000000000c7947 */ /* 0x000fec0003800000 */
.L_x_23102:
[----:B------:R-:W-:-:S05]  /*2b90*/  FADD.FTZ R8, R11, R8 ;  /* 0x000000080b087221 */ /* 0x000fca0000010000 */
[----:B------:R-:W-:-:S04]  /*2ba0*/  F2FP.F16.F32.PACK_AB R8, RZ, R8 ;  /* 0x00000008ff08723e */ /* 0x000fc800000000ff */
[----:B------:R-:W-:-:S07]  /*2bb0*/  PRMT R7, R8, 0x7610, R7 ;  /* 0x0000761008077816 */ /* 0x000fce0000000007 */
.L_x_23103:
[----:B------:R-:W-:Y:S05]  /*2bc0*/  BSYNC B1 ;  /* 0x0000000000017941 */ /* 0x000fea0003800000 */
.L_x_23101:
[----:B------:R1:W-:Y:S01]  /*2bd0*/  STG.E.U16 desc[UR4][R4.64], R7 ;  /* 0x0000000704007986 */ /* 0x0003e2000c101504 */
[----:B------:R-:W-:-:S04]  /*2be0*/  IADD3 R3, R3, 0x80, RZ ;  /* 0x0000008003037810 */ /* 0x000fc80007ffe0ff */
[----:B------:R-:W-:-:S13]  /*2bf0*/  ISETP.GE.AND P0, PT, R3, UR6, PT ;  /* 0x0000000603007c0c */ /* 0x000fda000bf06270 */
[----:B-1----:R-:W-:Y:S05]  /*2c00*/  @P0 BRA `(.L_x_23099) ;  /* 0x0000001400600947 */ /* 0x002fea0003800000 */
[----:B------:R-:W0:Y:S01]  /*2c10*/  LDC R10, c[0x0][0x218] ;  /* 0x00008600ff0a7b82 */ /* 0x000e220000000800 */
[----:B------:R-:W-:Y:S02]  /*2c20*/  CS2R R4, SRZ ;  /* 0x0000000000047805 */ /* 0x000fe4000001ff00 */
        /* <DEDUP_REMOVED lines=300> */
.L_x_23105:
        /* <DEDUP_REMOVED lines=29> */
.L_x_23109:
[----:B------:R-:W-:-:S04]  /*40c0*/  LOP3.LUT R6, R0, R9, RZ, 0x3c, !PT ;  /* 0x0000000900067212 */ /* 0x000fc800078e3cff */
[----:B------:R-:W-:-:S04]  /*40d0*/  PRMT R6, R6, 0x9910, RZ ;  /* 0x0000991006067816 */ /* 0x000fc800000000ff */
[----:B------:R-:W-:-:S04]  /*40e0*/  ISETP.GE.AND P0, PT, R6, RZ, PT ;  /* 0x000000ff0600720c */ /* 0x000fc80003f06270 */
[----:B------:R-:W-:Y:S02]  /*40f0*/  ISETP.GT.U32.OR P0, PT, R2, R7, !P0 ;  /* 0x000000070200720c */ /* 0x000fe40004704470 */
[----:B------:R-:W-:-:S11]  /*4100*/  IADD3 R7, R0, 0xffff, RZ ;  /* 0x0000ffff00077810 */ /* 0x000fd60007ffe0ff */
[----:B------:R-:W-:Y:S01]  /*4110*/  @!P0 IADD3 R7, R0, 0x1, RZ ;  /* 0x0000000100078810 */ /* 0x000fe20007ffe0ff */
[----:B------:R-:W-:Y:S06]  /*4120*/  BRA `(.L_x_23108) ;  /* 0x00000000000c7947 */ /* 0x000fec0003800000 */
.L_x_23107:
[----:B------:R-:W-:-:S05]  /*4130*/  FADD.FTZ R8, R11, R8 ;  /* 0x000000080b087221 */ /* 0x000fca0000010000 */
[----:B------:R-:W-:-:S04]  /*4140*/  F2FP.F16.F32.PACK_AB R8, RZ, R8 ;  /* 0x00000008ff08723e */ /* 0x000fc800000000ff */
[----:B------:R-:W-:-:S07]  /*4150*/  PRMT R7, R8, 0x7610, R7 ;  /* 0x0000761008077816 */ /* 0x000fce0000000007 */
.L_x_23108:
[----:B------:R-:W-:Y:S05]  /*4160*/  BSYNC B1 ;  /* 0x0000000000017941 */ /* 0x000fea0003800000 */
.L_x_23106:
[----:B------:R1:W-:Y:S01]  /*4170*/  STG.E.U16 desc[UR4][R4.64], R7 ;  /* 0x0000000704007986 */ /* 0x0003e2000c101504 */
[----:B------:R-:W-:-:S07]  /*4180*/  VIADD R3, R3, 0x80 ;  /* 0x0000008003037836 */ /* 0x000fce0000000000 */
.L_x_23099:
[----:B------:R-:W-:Y:S05]  /*4190*/  BSYNC B0 ;  /* 0x0000000000007941 */ /* 0x000fea0003800000 */
.L_x_23098:
[----:B------:R-:W-:-:S13]  /*41a0*/  ISETP.GE.AND P0, PT, R3, UR6, PT ;  /* 0x0000000603007c0c */ /* 0x000fda000bf06270 */
[----:B------:R-:W-:Y:S05]  /*41b0*/  @P0 EXIT ;  /* 0x000000000000094d */ /* 0x000fea0003800000 */
[----:B------:R-:W2:Y:S01]  /*41c0*/  LDC R10, c[0x0][0x218] ;  /* 0x00008600ff0a7b82 */ /* 0x000ea20000000800 */
[----:B01----:R-:W-:Y:S02]  /*41d0*/  CS2R R4, SRZ ;  /* 0x0000000000047805 */ /* 0x003fe4000001ff00 */
[----:B--2---:R-:W-:-:S13]  /*41e0*/  ISETP.NE.AND P0, PT, R10, RZ, PT ;  /* 0x000000ff0a00720c */ /* 0x004fda0003f05270 */
        /* <DEDUP_REMOVED lines=292> */
[----:B------:R-:W-:-:S04]  /*5430*/  IMAD R6, R13, UR8, R7 ;  /* 0x000000080d067c24 */ /* 0x000fc8000f8e0207 */
[----:B------:R-:W-:Y:S02]  /*5440*/  @P0 IMAD.MOV R3, RZ, RZ, -R3 ;  /* 0x000000ffff030224 */ /* 0x000fe400078e0a03 */
[----:B------:R-:W-:Y:S02]  /*5450*/  IMAD R5, R6, UR6, R5 ;  /* 0x0000000606057c24 */ /* 0x000fe4000f8e0205 */
[----:B-1----:R-:W-:Y:S02]  /*5460*/  @P0 IMAD R10, R12, R3, R11 ;  /* 0x000000030c0a0224 */ /* 0x002fe400078e020b */
[----:B------:R-:W-:Y:S02]  /*5470*/  IMAD R4, R6, UR7, R4 ;  /* 0x0000000706047c24 */ /* 0x000fe4000f8e0204 */
[C---:B--2---:R-:W-:Y:S02]  /*5480*/  @P0 IMAD R5, R10.reuse, R8, R5 ;  /* 0x000000080a050224 */ /* 0x044fe400078e0205 */
[----:B------:R-:W-:-:S07]  /*5490*/  @P0 IMAD R4, R10, R9, R4 ;  /* 0x000000090a040224 */ /* 0x000fce00078e0204 */
.L_x_23110:
[----:B------:R-:W-:Y:S02]  /*54a0*/  ULDC.64 UR6, c[0x0][0x418] ;  /* 0x0001060000067ab9 */ /* 0x000fe40000000a00 */
[----:B------:R-:W-:-:S04]  /*54b0*/  IADD3 R6, P0, R4, UR6, RZ ;  /* 0x0000000604067c10 */ /* 0x000fc8000ff1e0ff */
[----:B------:R-:W-:Y:S01]  /*54c0*/  IADD3.X R7, RZ, UR7, RZ, P0, !PT ;  /* 0x00000007ff077c10 */ /* 0x000fe200087fe4ff */
[----:B------:R-:W-:Y:S01]  /*54d0*/  HADD2.F32 R8, -RZ, R0.H0_H0 ;  /* 0x20000000ff087230 */ /* 0x000fe20000004100 */
[----:B------:R-:W-:-:S04]  /*54e0*/  ULDC.64 UR6, c[0x0][0x410] ;  /* 0x0001040000067ab9 */ /* 0x000fc80000000a00 */
        /* <DEDUP_REMOVED lines=20> */
[----:B------:R-:W-:Y:S01]  /*5630*/  LOP3.LUT R0, R0, 0x1, RZ, 0xfc, !PT ;  /* 0x0000000100007812 */ /* 0x000fe200078efcff */
[----:B------:R-:W-:Y:S06]  /*5640*/  BRA `(.L_x_23113) ;  /* 0x00000000002c7947 */ /* 0x000fec0003800000 */
.L_x_23114:
[----:B------:R-:W-:-:S04]  /*5650*/  LOP3.LUT R3, R0, R7, RZ, 0x3c, !PT ;  /* 0x0000000700037212 */ /* 0x000fc800078e3cff */
[----:B------:R-:W-:-:S04]  /*5660*/  PRMT R3, R3, 0x9910, RZ ;  /* 0x0000991003037816 */ /* 0x000fc800000000ff */
[----:B------:R-:W-:-:S04]  /*5670*/  ISETP.GE.AND P0, PT, R3, RZ, PT ;  /* 0x000000ff0300720c */ /* 0x000fc80003f06270 */
[----:B------:R-:W-:Y:S02]  /*5680*/  ISETP.GT.U32.OR P0, PT, R2, R9, !P0 ;  /* 0x000000090200720c */ /* 0x000fe40004704470 */
[----:B------:R-:W-:-:S11]  /*5690*/  IADD3 R2, R0, 0xffff, RZ ;  /* 0x0000ffff00027810 */ /* 0x000fd60007ffe0ff */
[----:B------:R-:W-:-:S04]  /*56a0*/  @!P0 IADD3 R2, R0, 0x1, RZ ;  /* 0x0000000100028810 */ /* 0x000fc80007ffe0ff */
[----:B------:R-:W-:Y:S01]  /*56b0*/  PRMT R0, R2, 0x7610, R0 ;  /* 0x0000761002007816 */ /* 0x000fe20000000000 */
[----:B------:R-:W-:Y:S06]  /*56c0*/  BRA `(.L_x_23113) ;  /* 0x00000000000c7947 */ /* 0x000fec0003800000 */
.L_x_23112:
[----:B------:R-:W-:-:S05]  /*56d0*/  FADD.FTZ R3, R8, R3 ;  /* 0x0000000308037221 */ /* 0x000fca0000010000 */
[----:B------:R-:W-:-:S04]  /*56e0*/  F2FP.F16.F32.PACK_AB R3, RZ, R3 ;  /* 0x00000003ff03723e */ /* 0x000fc800000000ff */
[----:B------:R-:W-:-:S07]  /*56f0*/  PRMT R0, R3, 0x7610, R0 ;  /* 0x0000761003007816 */ /* 0x000fce0000000000 */
.L_x_23113:
[----:B------:R-:W-:Y:S05]  /*5700*/  BSYNC B0 ;  /* 0x0000000000007941 */ /* 0x000fea0003800000 */
.L_x_23111:
[----:B------:R-:W-:Y:S01]  /*5710*/  STG.E.U16 desc[UR4][R4.64], R0 ;  /* 0x0000000004007986 */ /* 0x000fe2000c101504 */
[----:B------:R-:W-:Y:S05]  /*5720*/  EXIT ;  /* 0x000000000000794d */ /* 0x000fea0003800000 */
.L_x_23115:
        /* <DEDUP_REMOVED lines=13> */
.L_x_32241:


//--------------------- .text._ZN2at6native27unrolled_elementwise_kernelINS0_13AUnaryFunctorIN3c104HalfES4_S4_ZZZNS0_21nextafter_kernel_cudaERNS_18TensorIteratorBaseEENKUlvE_clEvENKUlvE2_clEvEUlS4_S4_E_EESt5arrayIPcLm2EELi4E23TrivialOffsetCalculatorILi1EjESF_NS0_6memory15LoadWithoutCastENSG_16StoreWithoutCastEEEviT_T0_T2_T3_T4_T5_ --------------------------
	.section	.text._ZN2at6native27unrolled_elementwise_kernelINS0_13AUnaryFunctorIN3c104HalfES4_S4_ZZZNS0_21nextafter_kernel_cudaERNS_18TensorIteratorBaseEENKUlvE_clEvENKUlvE2_clEvEUlS4_S4_E_EESt5arrayIPcLm2EELi4E23TrivialOffsetCalculatorILi1EjESF_NS0_6memory15LoadWithoutCastENSG_16StoreWithoutCastEEEviT_T0_T2_T3_T4_T5_,"ax",@progbits
	.align	128
        .global         _ZN2at6native27unrolled_elementwise_kernelINS0_13AUnaryFunctorIN3c104HalfES4_S4_ZZZNS0_21nextafter_kernel_cudaERNS_18TensorIteratorBaseEENKUlvE_clEvENKUlvE2_clEvEUlS4_S4_E_EESt5arrayIPcLm2EELi4E23TrivialOffsetCalculatorILi1EjESF_NS0_6memory15LoadWithoutCastENSG_16StoreWithoutCastEEEviT_T0_T2_T3_T4_T5_
        .type           _ZN2at6native27unrolled_elementwise_kernelINS0_13AUnaryFunctorIN3c104HalfES4_S4_ZZZNS0_21nextafter_kernel_cudaERNS_18TensorIteratorBaseEENKUlvE_clEvENKUlvE2_clEvEUlS4_S4_E_EESt5arrayIPcLm2EELi4E23TrivialOffsetCalculatorILi1EjESF_NS0_6memory15LoadWithoutCastENSG_16StoreWithoutCastEEEviT_T0_T2_T3_T4_T5_,@function
        .size           _ZN2at6native27unrolled_elementwise_kernelINS0_13AUnaryFunctorIN3c104HalfES4_S4_ZZZNS0_21nextafter_kernel_cudaERNS_18TensorIteratorBaseEENKUlvE_clEvENKUlvE2_clEvEUlS4_S4_E_EESt5arrayIPcLm2EELi4E23TrivialOffsetCalculatorILi1EjESF_NS0_6memory15LoadWithoutCastENSG_16StoreWithoutCastEEEviT_T0_T2_T3_T4_T5_,(.L_x_32242 - _ZN2at6native27unrolled_elementwise_kernelINS0_13AUnaryFunctorIN3c104HalfES4_S4_ZZZNS0_21nextafter_kernel_cudaERNS_18TensorIteratorBaseEENKUlvE_clEvENKUlvE2_clEvEUlS4_S4_E_EESt5arrayIPcLm2EELi4E23TrivialOffsetCalculatorILi1EjESF_NS0_6memory15LoadWithoutCastENSG_16StoreWithoutCastEEEviT_T0_T2_T3_T4_T5_)
        .other          _ZN2at6native27unrolled_elementwise_kernelINS0_13AUnaryFunctorIN3c104HalfES4_S4_ZZZNS0_21nextafter_kernel_cudaERNS_18TensorIteratorBaseEENKUlvE_clEvENKUlvE2_clEvEUlS4_S4_E_EESt5arrayIPcLm2EELi4E23TrivialOffsetCalculatorILi1EjESF_NS0_6memory15LoadWithoutCastENSG_16StoreWithoutCastEEEviT_T0_T2_T3_T4_T5_,@"STO_CUDA_ENTRY STV_DEFAULT"
_ZN2at6native27unrolled_elementwise_kernelINS0_13AUnaryFunctorIN3c104HalfES4_S4_ZZZNS0_21nextafter_kernel_cudaERNS_18TensorIteratorBaseEENKUlvE_clEvENKUlvE2_clEvEUlS4_S4_E_EESt5arrayIPcLm2EELi4E23TrivialOffsetCalculatorILi1EjESF_NS0_6memory15LoadWithoutCastENSG_16StoreWithoutCastEEEviT_T0_T2_T3_T4_T5_:
.text._ZN2at6native27unrolled_elementwise_kernelINS0_13AUnaryFunctorIN3c104HalfES4_S4_ZZZNS0_21nextafter_kernel_cudaERNS_18TensorIteratorBaseEENKUlvE_clEvENKUlvE2_clEvEUlS4_S4_E_EESt5arrayIPcLm2EELi4E23TrivialOffsetCalculatorILi1EjESF_NS0_6memory15LoadWithoutCastENSG_16StoreWithoutCastEEEviT_T0_T2_T3_T4_T5_:
        /* <DEDUP_REMOVED lines=16> */
[----:B0-----:R-:W-:Y:S01]  /*0100*/  @!P2 IMAD.WIDE.U32 R16, R17, 0x2, R8 ;  /* 0x000000021110a825 */ /* 0x001fe200078e0008 */
[----:B------:R-:W-:-:S11]  /*0110*/  PRMT R9, RZ, 0x7610, R9 ;  /* 0x00007610ff097816 */ /* 0x000fd60000000009 */
        /* <DEDUP_REMOVED lines=11> */
[----:B------:R-:W-:-:S06]  /*01d0*/  PRMT R15, RZ, 0x7610, R15 ;  /* 0x00007610ff0f7816 */ /* 0x000fcc000000000f */
[----:B------:R2:W5:Y:S01]  /*01e0*/  @!P2 LDG.E.U16 R15, desc[UR4][R16.64] ;  /* 0x00000004100fa981 */ /* 0x000562000c1e1500 */
[----:B---3--:R-:W-:Y:S01]  /*01f0*/  @!P1 IMAD.WIDE.U32 R18, R11, 0x2, R18 ;  /* 0x000000020b129825 */ /* 0x008fe200078e0012 */
[----:B------:R-:W-:-:S04]  /*0200*/  PRMT R11, RZ, 0x7610, R11 ;  /* 0x00007610ff0b7816 */ /* 0x000fc8000000000b */
[----:B------:R2:W5:Y:S04]  /*0210*/  @!P1 LDG.E.U16 R9, desc[UR4][R18.64] ;  /* 0x0000000412099981 */ /* 0x000568000c1e1500 */
[----:B------:R2:W5:Y:S01]  /*0220*/  @!P3 LDG.E.U16 R11, desc[UR4][R6.64] ;  /* 0x00000004060bb981 */ /* 0x000562000c1e1500 */
[----:B-1----:R-:W-:Y:S01]  /*0230*/  LOP3.LUT P0, R10, R8, 0x7fff, RZ, 0xc0, !PT ;  /* 0x00007fff080a7812 */ /* 0x002fe2000780c0ff */
[----:B------:R-:W-:-:S12]  /*0240*/  BSSY B0, `(.L_x_23116) ;  /* 0x00000c8000007945 */ /* 0x000fd80003800000 */
[----:B--2---:R-:W-:Y:S05]  /*0250*/  @!P0 BRA `(.L_x_23117) ;  /* 0x0000000400988947 */ /* 0x004fea0003800000 */
[----:B------:R-:W-:Y:S04]  /*0260*/  BSSY B1, `(.L_x_23118) ;  /* 0x0000017000017945 */ /* 0x000fe80003800000 */
[----:B------:R-:W-:Y:S05]  /*0270*/  @P2 BRA `(.L_x_23119) ;  /* 0x0000000000542947 */ /* 0x000fea0003800000 */
[----:B------:R-:W-:Y:S02]  /*0280*/  HADD2.F32 R4, -RZ, R8.H0_H0 ;  /* 0x20000008ff047230 */ /* 0x000fe40000004100 */
[----:B-----5:R-:W-:-:S03]  /*0290*/  HADD2.F32 R5, -RZ, R15.H0_H0 ;  /* 0x2000000fff057230 */ /* 0x020fc60000004100 */
        /* <DEDUP_REMOVED lines=9> */
[C---:B------:R-:W-:Y:S02]  /*0330*/  LOP3.LUT R4, R15.reuse, R8, RZ, 0x3c, !PT ;  /* 0x000000080f047212 */ /* 0x040fe400078e3cff */
[----:B------:R-:W-:Y:S02]  /*0340*/  LOP3.LUT R15, R15, 0x7fff, RZ, 0xc0, !PT ;  /* 0x00007fff0f0f7812 */ /* 0x000fe400078ec0ff */
[----:B------:R-:W-:-:S04]  /*0350*/  PRMT R4, R4, 0x9910, RZ ;  /* 0x0000991004047816 */ /* 0x000fc800000000ff */
[----:B------:R-:W-:Y:S01]  /*0360*/  ISETP.GE.AND P0, PT, R4, RZ, PT ;  /* 0x000000ff0400720c */ /* 0x000fe20003f06270 */
[----:B------:R-:W-:-:S03]  /*0370*/  VIADD R4, R8, 0xffff ;  /* 0x0000ffff08047836 */ /* 0x000fc60000000000 */
[----:B------:R-:W-:-:S13]  /*0380*/  ISETP.GT.U32.OR P0, PT, R10, R15, !P0 ;  /* 0x0000000f0a00720c */ /* 0x000fda0004704470 */
[----:B------:R-:W-:Y:S01]  /*0390*/  @!P0 VIADD R4, R8, 0x1 ;  /* 0x0000000108048836 */ /* 0x000fe20000000000 */
[----:B------:R-:W-:Y:S06]  /*03a0*/  BRA `(.L_x_23119) ;  /* 0x0000000000087947 */ /* 0x000fec0003800000 */
.L_x_23120:
[----:B------:R-:W-:-:S05]  /*03b0*/  FADD.FTZ R4, R4, R5 ;  /* 0x0000000504047221 */ /* 0x000fca0000010000 */
[----:B------:R-:W-:-:S07]  /*03c0*/  F2FP.F16.F32.PACK_AB R4, RZ, R4 ;  /* 0x00000004ff04723e */ /* 0x000fce00000000ff */
.L_x_23119:
[----:B------:R-:W-:Y:S05]  /*03d0*/  BSYNC B1 ;  /* 0x0000000000017941 */ /* 0x000fea0003800000 */
.L_x_23118:
[----:B------:R-:W-:Y:S01]  /*03e0*/  VIADD R7, R3, 0x80 ;  /* 0x0000008003077836 */ /* 0x000fe20000000000 */
[----:B------:R-:W-:Y:S04]  /*03f0*/  BSSY B1, `(.L_x_23121) ;  /* 0x0000018000017945 */ /* 0x000fe80003800000 */
[----:B------:R-:W-:-:S13]  /*0400*/  ISETP.GE.AND P0, PT, R7, R2, PT ;  /* 0x000000020700720c */ /* 0x000fda0003f06270 */
        /* <DEDUP_REMOVED lines=20> */
.L_x_23123:
[----:B------:R-:W-:-:S05]  /*0550*/  FADD.FTZ R5, R6, R5 ;  /* 0x0000000506057221 */ /* 0x000fca0000010000 */
[----:B------:R-:W-:-:S07]  /*0560*/  F2FP.F16.F32.PACK_AB R5, RZ, R5 ;  /* 0x00000005ff05723e */ /* 0x000fce00000000ff */
.L_x_23122:
[----:B------:R-:W-:Y:S05]  /*0570*/  BSYNC B1 ;  /* 0x0000000000017941 */ /* 0x000fea0003800000 */
.L_x_23121:
        /* <DEDUP_REMOVED lines=23> */
.L_x_23126:
[----:B------:R-:W-:-:S05]  /*06f0*/  FADD.FTZ R6, R13, R6 ;  /* 0x000000060d067221 */ /* 0x000fca0000010000 */
[----:B------:R-:W-:-:S07]  /*0700*/  F2FP.F16.F32.PACK_AB R6, RZ, R6 ;  /* 0x00000006ff06723e */ /* 0x000fce00000000ff */
.L_x_23125:
[----:B------:R-:W-:Y:S05]  /*0710*/  BSYNC B1 ;  /* 0x0000000000017941 */ /* 0x000fea0003800000 */
.L_x_23124:
        /* <DEDUP_REMOVED lines=22> */
.L_x_23128:
[----:B------:R-:W-:-:S05]  /*0880*/  FADD.FTZ R11, R12, R11 ;  /* 0x0000000b0c0b7221 */ /* 0x000fca0000010000 */
[----:B------:R-:W-:-:S04]  /*0890*/  F2FP.F16.F32.PACK_AB R11, RZ, R11 ;  /* 0x0000000bff0b723e */ /* 0x000fc800000000ff */
[----:B------:R-:W-:Y:S01]  /*08a0*/  PRMT R8, R11, 0x7610, R8 ;  /* 0x000076100b087816 */ /* 0x000fe20000000008 */
[----:B------:R-:W-:Y:S06]  /*08b0*/  BRA `(.L_x_23127) ;  /* 0x0000000400807947 */ /* 0x000fec0003800000 */
.L_x_23117:
        /* <DEDUP_REMOVED lines=20> */
.L_x_23131:
[----:B------:R-:W-:-:S05]  /*0a00*/  FADD.FTZ R4, R4, R5 ;  /* 0x0000000504047221 */ /* 0x000fca0000010000 */
[----:B------:R-:W-:-:S07]  /*0a10*/  F2FP.F16.F32.PACK_AB R4, RZ, R4 ;  /* 0x00000004ff04723e */ /* 0x000fce00000000ff */
.L_x_23130:
[----:B------:R-:W-:Y:S05]  /*0a20*/  BSYNC B1 ;  /* 0x0000000000017941 */ /* 0x000fea0003800000 */
.L_x_23129:
        /* <DEDUP_REMOVED lines=22> */
.L_x_23134:
[----:B------:R-:W-:-:S05]  /*0b90*/  FADD.FTZ R5, R5, R6 ;  /* 0x0000000605057221 */ /* 0x000fca0000010000 */
[----:B------:R-:W-:-:S07]  /*0ba0*/  F2FP.F16.F32.PACK_AB R5, RZ, R5 ;  /* 0x00000005ff05723e */ /* 0x000fce00000000ff */
.L_x_23133:
[----:B------:R-:W-:Y:S05]  /*0bb0*/  BSYNC B1 ;  /* 0x0000000000017941 */ /* 0x000fea0003800000 */
.L_x_23132:
        /* <DEDUP_REMOVED lines=22> */
.L_x_23137:
[----:B------:R-:W-:-:S05]  /*0d20*/  FADD.FTZ R6, R6, R13 ;  /* 0x0000000d06067221 */ /* 0x000fca0000010000 */
[----:B------:R-:W-:-:S07]  /*0d30*/  F2FP.F16.F32.PACK_AB R6, RZ, R6 ;  /* 0x00000006ff06723e */ /* 0x000fce00000000ff */
.L_x_23136:
[----:B------:R-:W-:Y:S05]  /*0d40*/  BSYNC B1 ;  /* 0x0000000000017941 */ /* 0x000fea0003800000 */
.L_x_23135:
        /* <DEDUP_REMOVED lines=20> */
.L_x_23138:
[----:B------:R-:W-:-:S05]  /*0e90*/  FADD.FTZ R10, R10, R11 ;  /* 0x0000000b0a0a7221 */ /* 0x000fca0000010000 */
[----:B------:R-:W-:-:S04]  /*0ea0*/  F2FP.F16.F32.PACK_AB R10, RZ, R10 ;  /* 0x0000000aff0a723e */ /* 0x000fc800000000ff */
[----:B------:R-:W-:-:S07]  /*0eb0*/  PRMT R8, R10, 0x7610, R8 ;  /* 0x000076100a087816 */ /* 0x000fce0000000008 */
.L_x_23127:
[----:B------:R-:W-:Y:S05]  /*0ec0*/  BSYNC B0 ;  /* 0x0000000000007941 */ /* 0x000fea0003800000 */
.L_x_23116:
[----:B------:R-:W0:Y:S01]  /*0ed0*/  @!P2 LDC.64 R10, c[0x0][0x218] ;  /* 0x00008600ff0aab82 */ /* 0x000e220000000a00 */
[----:B------:R-:W-:Y:S01]  /*0ee0*/  @!P2 IMAD R9, R0, 0x200, R3 ;  /* 0x000002000009a824 */ /* 0x000fe200078e0203 */
[----:B------:R-:W-:Y:S01]  /*0ef0*/  BSSY B0, `(.L_x_23139) ;  /* 0x0000010000007945 */ /* 0x000fe20003800000 */
[----:B------:R-:W-:-:S05]  /*0f00*/  @!P2 IMAD.MOV.U32 R3, RZ, RZ, R7 ;  /* 0x000000ffff03a224 */ /* 0x000fca00078e0007 */
[----:B------:R-:W-:Y:S01]  /*0f10*/  ISETP.GE.AND P0, PT, R3, R2, PT ;  /* 0x000000020300720c */ /* 0x000fe20003f06270 */
[----:B0-----:R-:W-:-:S05]  /*0f20*/  @!P2 IMAD.WIDE.U32 R10, R9, 0x2, R10 ;  /* 0x00000002090aa825 */ /* 0x001fca00078e000a */
[----:B------:R0:W-:Y:S07]  /*0f30*/  @!P2 STG.E.U16 desc[UR4][R10.64], R4 ;  /* 0x000000040a00a986 */ /* 0x0001ee000c101504 */
[----:B------:R-:W-:Y:S05]  /*0f40*/  @P0 BRA `(.L_x_23140) ;  /* 0x0000000000280947 */ /* 0x000fea0003800000 */
[----:B0-----:R-:W0:Y:S01]  /*0f50*/  LDC.64 R10, c[0x0][0x218] ;  /* 0x00008600ff0a7b82 */ /* 0x001e220000000a00 */
        /* <DEDUP_REMOVED lines=9> */
.L_x_23140:
[----:B------:R-:W-:Y:S05]  /*0ff0*/  BSYNC B0 ;  /* 0x0000000000007941 */ /* 0x000fea0003800000 */
.L_x_23139:
[----:B------:R-:W-:-:S13]  /*1000*/  ISETP.GE.AND P0, PT, R3, R2, PT ;  /* 0x000000020300720c */ /* 0x000fda0003f06270 */
[----:B------:R-:W-:Y:S05]  /*1010*/  @P0 EXIT ;  /* 0x000000000000094d */ /* 0x000fea0003800000 */
[----:B01----:R-:W0:Y:S01]  /*1020*/  LDC.64 R4, c[0x0][0x218] ;  /* 0x00008600ff047b82 */ /* 0x003e220000000a00 */
[----:B------:R-:W-:-:S04]  /*1030*/  IMAD R3, R0, 0x200, R3 ;  /* 0x0000020000037824 */ /* 0x000fc800078e0203 */
[----:B0-----:R-:W-:-:S05]  /*1040*/  IMAD.WIDE.U32 R2, R3, 0x2, R4 ;  /* 0x0000000203027825 */ /* 0x001fca00078e0004 */
[----:B------:R-:W-:Y:S01]  /*1050*/  STG.E.U16 desc[UR4][R2.64], R8 ;  /* 0x0000000802007986 */ /* 0x000fe2000c101504 */
[----:B------:R-:W-:Y:S05]  /*1060*/  EXIT ;  /* 0x000000000000794d */ /* 0x000fea0003800000 */
.L_x_23141:
        /* <DEDUP_REMOVED lines=9> */
.L_x_32242:


//--------------------- .text._ZN2at6native29vectorized_elementwise_kernelILi2ENS0_13AUnaryFunctorIN3c104HalfES4_S4_ZZZNS0_21nextafter_kernel_cudaERNS_18TensorIteratorBaseEENKUlvE_clEvENKUlvE2_clEvEUlS4_S4_E_EESt5arrayIPcLm2EEEEviT0_T1_ --------------------------
	.section	.text._ZN2at6native29vectorized_elementwise_kernelILi2ENS0_13AUnaryFunctorIN3c104HalfES4_S4_ZZZNS0_21nextafter_kernel_cudaERNS_18TensorIteratorBaseEENKUlvE_clEvENKUlvE2_clEvEUlS4_S4_E_EESt5arrayIPcLm2EEEEviT0_T1_,"ax",@progbits
	.align	128
        .global         _ZN2at6native29vectorized_elementwise_kernelILi2ENS0_13AUnaryFunctorIN3c104HalfES4_S4_ZZZNS0_21nextafter_kernel_cudaERNS_18TensorIteratorBaseEENKUlvE_clEvENKUlvE2_clEvEUlS4_S4_E_EESt5arrayIPcLm2EEEEviT0_T1_
        .type           _ZN2at6native29vectorized_elementwise_kernelILi2ENS0_13AUnaryFunctorIN3c104HalfES4_S4_ZZZNS0_21nextafter_kernel_cudaERNS_18TensorIteratorBaseEENKUlvE_clEvENKUlvE2_clEvEUlS4_S4_E_EESt5arrayIPcLm2EEEEviT0_T1_,@function
        .size           _ZN2at6native29vectorized_elementwise_kernelILi2ENS0_13AUnaryFunctorIN3c104HalfES4_S4_ZZZNS0_21nextafter_kernel_cudaERNS_18TensorIteratorBaseEENKUlvE_clEvENKUlvE2_clEvEUlS4_S4_E_EESt5arrayIPcLm2EEEEviT0_T1_,(.L_x_32243 - _ZN2at6native29vectorized_elementwise_kernelILi2ENS0_13AUnaryFunctorIN3c104HalfES4_S4_ZZZNS0_21nextafter_kernel_cudaERNS_18TensorIteratorBaseEENKUlvE_clEvENKUlvE2_clEvEUlS4_S4_E_EESt5arrayIPcLm2EEEEviT0_T1_)
        .other          _ZN2at6native29vectorized_elementwise_kernelILi2ENS0_13AUnaryFunctorIN3c104HalfES4_S4_ZZZNS0_21nextafter_kernel_cudaERNS_18TensorIteratorBaseEENKUlvE_clEvENKUlvE2_clEvEUlS4_S4_E_EESt5arrayIPcLm2EEEEviT0_T1_,@"STO_CUDA_ENTRY STV_DEFAULT"
_ZN2at6native29vectorized_elementwise_kernelILi2ENS0_13AUnaryFunctorIN3c104HalfES4_S4_ZZZNS0_21nextafter_kernel_cudaERNS_18TensorIteratorBaseEENKUlvE_clEvENKUlvE2_clEvEUlS4_S4_E_EESt5arrayIPcLm2EEEEviT0_T1_:
.text._ZN2at6native29vectorized_elementwise_kernelILi2ENS0_13AUnaryFunctorIN3c104HalfES4_S4_ZZZNS0_21nextafter_kernel_cudaERNS_18TensorIteratorBaseEENKUlvE_clEvENKUlvE2_clEvEUlS4_S4_E_EESt5arrayIPcLm2EEEEviT0_T1_:
        /* <DEDUP_REMOVED lines=19> */
[----:B------:R-:W-:Y:S01]  /*0130*/  HADD2.F32 R4, -RZ, R18.H0_H0 ;  /* 0x20000012ff047230 */ /* 0x000fe20000004100 */
[----:B--2---:R-:W-:-:S02]  /*0140*/  PRMT R13, R21, 0x7632, R13 ;  /* 0x00007632150d7816 */ /* 0x004fc4000000000d */
[----:B---3--:R-:W-:Y:S02]  /*0150*/  PRMT R19, R17, 0x7632, R19 ;  /* 0x0000763211137816 */ /* 0x008fe40000000013 */
[----:B----4-:R-:W-:Y:S02]  /*0160*/  PRMT R11, R5, 0x7632, R11 ;  /* 0x00007632050b7816 */ /* 0x010fe4000000000b */
[----:B-----5:R-:W-:-:S04]  /*0170*/  PRMT R7, R9, 0x7632, R7 ;  /* 0x0000763209077816 */ /* 0x020fc80000000007 */
[----:B------:R-:W-:Y:S05]  /*0180*/  @!P0 BRA `(.L_x_23144) ;  /* 0x0000000800b08947 */ /* 0x000fea0003800000 */
[----:B------:R-:W-:Y:S01]  /*0190*/  HADD2.F32 R3, -RZ, R21.H0_H0 ;  /* 0x20000015ff037230 */ /* 0x000fe20000004100 */
[----:B------:R-:W-:Y:S01]  /*01a0*/  FSETP.NEU.FTZ.AND P0, PT, R4, R4, PT ;  /* 0x000000040400720b */ /* 0x000fe20003f1d000 */
[----:B------:R-:W-:Y:S03]  /*01b0*/  BSSY B1, `(.L_x_23145) ;  /* 0x0000014000017945 */ /* 0x000fe60003800000 */
        /* <DEDUP_REMOVED lines=16> */
.L_x_23146:
[----:B------:R-:W-:-:S05]  /*02c0*/  FADD.FTZ R3, R4, R3 ;  /* 0x0000000304037221 */ /* 0x000fca0000010000 */
[----:B------:R-:W-:-:S04]  /*02d0*/  F2FP.F16.F32.PACK_AB R3, RZ, R3 ;  /* 0x00000003ff03723e */ /* 0x000fc800000000ff */
[----:B------:R-:W-:-:S07]  /*02e0*/  PRMT R2, R3, 0x7610, R2 ;  /* 0x0000761003027816 */ /* 0x000fce0000000002 */
.L_x_23147:
[----:B------:R-:W-:Y:S05]  /*02f0*/  BSYNC B1 ;  /* 0x0000000000017941 */ /* 0x000fea0003800000 */
.L_x_23145:
        /* <DEDUP_REMOVED lines=18> */
.L_x_23149:
[----:B------:R-:W-:-:S05]  /*0420*/  FADD.FTZ R3, R4, R3 ;  /* 0x0000000304037221 */ /* 0x000fca0000010000 */
[----:B------:R-:W-:-:S07]  /*0430*/  F2FP.F16.F32.PACK_AB R3, RZ, R3 ;  /* 0x00000003ff03723e */ /* 0x000fce00000000ff */
.L_x_23150:
[----:B------:R-:W-:Y:S05]  /*0440*/  BSYNC B1 ;  /* 0x0000000000017941 */ /* 0x000fea0003800000 */
.L_x_23148:
        /* <DEDUP_REMOVED lines=18> */
.L_x_23152:
[----:B------:R-:W-:-:S05]  /*0570*/  FADD.FTZ R13, R4, R13 ;  /* 0x0000000d040d7221 */ /* 0x000fca0000010000 */
[----:B------:R-:W-:-:S04]  /*0580*/  F2FP.F16.F32.PACK_AB R13, RZ, R13 ;  /* 0x0000000dff0d723e */ /* 0x000fc800000000ff */
[----:B------:R-:W-:-:S07]  /*0590*/  PRMT R8, R13, 0x7610, R8 ;  /* 0x000076100d087816 */ /* 0x000fce0000000008 */
.L_x_23153:
[----:B------:R-:W-:Y:S05]  /*05a0*/  BSYNC B1 ;  /* 0x0000000000017941 */ /* 0x000fea0003800000 */
.L_x_23151:
        /* <DEDUP_REMOVED lines=18> */
.L_x_23155:
[----:B------:R-:W-:-:S05]  /*06d0*/  FADD.FTZ R13, R4, R13 ;  /* 0x0000000d040d7221 */ /* 0x000fca0000010000 */
[----:B------:R-:W-:-:S07]  /*06e0*/  F2FP.F16.F32.PACK_AB R13, RZ, R13 ;  /* 0x0000000dff0d723e */ /* 0x000fce00000000ff */
.L_x_23156:
[----:B------:R-:W-:Y:S05]  /*06f0*/  BSYNC B1 ;  /* 0x0000000000017941 */ /* 0x000fea0003800000 */
.L_x_23154:
        /* <DEDUP_REMOVED lines=18> */
.L_x_23158:
[----:B------:R-:W-:-:S05]  /*0820*/  FADD.FTZ R17, R4, R17 ;  /* 0x0000001104117221 */ /* 0x000fca0000010000 */
[----:B------:R-:W-:-:S04]  /*0830*/  F2FP.F16.F32.PACK_AB R17, RZ, R17 ;  /* 0x00000011ff11723e */ /* 0x000fc800000000ff */
[----:B------:R-:W-:-:S07]  /*0840*/  PRMT R10, R17, 0x7610, R10 ;  /* 0x00007610110a7816 */ /* 0x000fce000000000a */
.L_x_23159:
[----:B------:R-:W-:Y:S05]  /*0850*/  BSYNC B1 ;  /* 0x0000000000017941 */ /* 0x000fea0003800000 */
.L_x_23157:
[----:B------:R-:W-:Y:S01]  /*0860*/  HADD2.F32 R17, -RZ, R5.H1_H1 ;  /* 0x30000005ff117230 */ /* 0x000fe20000004100 */
[----:B------:R-:W-:Y:S04]  /*0870*/  BSSY B1, `(.L_x_23160) ;  /* 0x0000013000017945 */ /* 0x000fe80003800000 */
        /* <DEDUP_REMOVED lines=16> */
.L_x_23161:
[----:B------:R-:W-:-:S05]  /*0980*/  FADD.FTZ R17, R4, R17 ;  /* 0x0000001104117221 */ /* 0x000fca0000010000 */
[----:B------:R-:W-:-:S07]  /*0990*/  F2FP.F16.F32.PACK_AB R17, RZ, R17 ;  /* 0x00000011ff11723e */ /* 0x000fce00000000ff */
.L_x_23162:
[----:B------:R-:W-:Y:S05]  /*09a0*/  BSYNC B1 ;  /* 0x0000000000017941 */ /* 0x000fea0003800000 */
.L_x_23160:
        /* <DEDUP_REMOVED lines=18> */
.L_x_23164:
[----:B------:R-:W-:-:S05]  /*0ad0*/  FADD.FTZ R5, R4, R5 ;  /* 0x0000000504057221 */ /* 0x000fca0000010000 */
[----:B------:R-:W-:-:S07]  /*0ae0*/  F2FP.F16.F32.PACK_AB R5, RZ, R5 ;  /* 0x00000005ff05723e */ /* 0x000fce00000000ff */
.L_x_23165:
[----:B------:R-:W-:Y:S05]  /*0af0*/  BSYNC B1 ;  /* 0x0000000000017941 */ /* 0x000fea0003800000 */
.L_x_23163:
[----:B------:R-:W-:-:S05]  /*0b00*/  HADD2.F32 R11, -RZ, R9.H1_H1 ;  /* 0x30000009ff0b7230 */ /* 0x000fca0000004100 */
        /* <DEDUP_REMOVED lines=10> */
[----:B------:R-:W-:Y:S01]  /*0bb0*/  ISETP.GE.AND P0, PT, R4, RZ, PT ;  /* 0x000000ff0400720c */ /* 0x000fe20003f06270 */
[----:B------:R-:W-:-:S03]  /*0bc0*/  VIADD R4, R18, 0xffff ;  /* 0x0000ffff12047836 */ /* 0x000fc60000000000 */
[----:B------:R-:W-:-:S13]  /*0bd0*/  ISETP.GT.U32.OR P0, PT, R6, R7, !P0 ;  /* 0x000000070600720c */ /* 0x000fda0004704470 */
[----:B------:R-:W-:-:S05]  /*0be0*/  @!P0 VIADD R4, R18, 0x1 ;  /* 0x0000000112048836 */ /* 0x000fca0000000000 */
[----:B------:R-:W-:Y:S01]  /*0bf0*/  PRMT R18, R4, 0x7610, R18 ;  /* 0x0000761004127816 */ /* 0x000fe20000000012 */
[----:B------:R-:W-:Y:S06]  /*0c00*/  BRA `(.L_x_23167) ;  /* 0x0000000800907947 */ /* 0x000fec0003800000 */
.L_x_23166:
[----:B------:R-:W-:-:S05]  /*0c10*/  FADD.FTZ R4, R4, R11 ;  /* 0x0000000b04047221 */ /* 0x000fca0000010000 */
[----:B------:R-:W-:-:S04]  /*0c20*/  F2FP.F16.F32.PACK_AB R4, RZ, R4 ;  /* 0x00000004ff04723e */ /* 0x000fc800000000ff */
[----:B------:R-:W-:Y:S01]  /*0c30*/  PRMT R18, R4, 0x7610, R18 ;  /* 0x0000761004127816 */ /* 0x000fe20000000012 */
[----:B------:R-:W-:Y:S06]  /*0c40*/  BRA `(.L_x_23167) ;  /* 0x0000000800807947 */ /* 0x000fec0003800000 */
.L_x_23144:
        /* <DEDUP_REMOVED lines=15> */
[----:B------:R-:W-:Y:S01]  /*0d40*/  LOP3.LUT R2, R2, 0x1, RZ, 0xfc, !PT ;  /* 0x0000000102027812 */ /* 0x000fe200078efcff */
[----:B------:R-:W-:Y:S06]  /*0d50*/  BRA `(.L_x_23170) ;  /* 0x00000000000c7947 */ /* 0x000fec0003800000 */
.L_x_23169:
[----:B------:R-:W-:-:S05]  /*0d60*/  FADD.FTZ R3, R4, R3 ;  /* 0x0000000304037221 */ /* 0x000fca0000010000 */
[----:B------:R-:W-:-:S04]  /*0d70*/  F2FP.F16.F32.PACK_AB R3, RZ, R3 ;  /* 0x00000003ff03723e */ /* 0x000fc800000000ff */
[----:B------:R-:W-:-:S07]  /*0d80*/  PRMT R2, R3, 0x7610, R2 ;  /* 0x0000761003027816 */ /* 0x000fce0000000002 */
.L_x_23170:
[----:B------:R-:W-:Y:S05]  /*0d90*/  BSYNC B1 ;  /* 0x0000000000017941 */ /* 0x000fea0003800000 */
.L_x_23168:
        /* <DEDUP_REMOVED lines=10> */
[----:B------:R-:W-:Y:S02]  /*0e40*/  LOP3.LUT P1, RZ, R13, 0x7fff, RZ, 0xc0, !PT ;  /* 0x00007fff0dff7812 */ /* 0x000fe4000782c0ff */
[----:B------:R-:W-:-:S11]  /*0e50*/  PRMT R3, R21, 0x7632, R3 ;  /* 0x0000763215037816 */ /* 0x000fd60000000003 */
[----:B------:R-:W-:Y:S05]  /*0e60*/  @!P1 BRA `(.L_x_23173) ;  /* 0x0000000000189947 */ /* 0x000fea0003800000 */
[----:B------:R-:W-:-:S04]  /*0e70*/  LOP3.LUT R13, R13, 0x8000, RZ, 0xc0, !PT ;  /* 0x000080000d0d7812 */ /* 0x000fc800078ec0ff */
[----:B------:R-:W-:-:S04]  /*0e80*/  LOP3.LUT R13, R13, 0x1, RZ, 0xfc, !PT ;  /* 0x000000010d0d7812 */ /* 0x000fc800078efcff */
[----:B------:R-:W-:Y:S01]  /*0e90*/  PRMT R3, R13, 0x7610, R3 ;  /* 0x000076100d037816 */ /* 0x000fe20000000003 */
[----:B------:R-:W-:Y:S06]  /*0ea0*/  BRA `(.L_x_23173) ;  /* 0x0000000000087947 */ /* 0x000fec0003800000 */
.L_x_23172:
[----:B------:R-:W-:-:S05]  /*0eb0*/  FADD.FTZ R3, R4, R3 ;  /* 0x0000000304037221 */ /* 0x000fca0000010000 */
[----:B------:R-:W-:-:S07]  /*0ec0*/  F2FP.F16.F32.PACK_AB R3, RZ, R3 ;  /* 0x00000003ff03723e */ /* 0x000fce00000000ff */
.L_x_23173:
[----:B------:R-:W-:Y:S05]  /*0ed0*/  BSYNC B1 ;  /* 0x0000000000017941 */ /* 0x000fea0003800000 */
.L_x_23171:
[----:B------:R-:W-:Y:S01]  /*0ee0*/  HADD2.F32 R13, -RZ, R17.H0_H0 ;  /* 0x20000011ff0d7230 */ /* 0x000fe20000004100 */
        /* <DEDUP_REMOVED lines=16> */
.L_x_23175:
[----:B------:R-:W-:-:S05]  /*0ff0*/  FADD.FTZ R13, R4, R13 ;  /* 0x0000000d040d7221 */ /* 0x000fca0000010000 */
[----:B------:R-:W-:-:S04]  /*1000*/  F2FP.F16.F32.PACK_AB R13, RZ, R13 ;  /* 0x0000000dff0d723e */ /* 0x000fc800000000ff */
[----:B------:R-:W-:-:S07]  /*1010*/  PRMT R8, R13, 0x7610, R8 ;  /* 0x000076100d087816 */ /* 0x000fce0000000008 */
.L_x_23176:
[----:B------:R-:W-:Y:S05]  /*1020*/  BSYNC B1 ;  /* 0x0000000000017941 */ /* 0x000fea0003800000 */
.L_x_23174:
        /* <DEDUP_REMOVED lines=17> */
.L_x_23178:
[----:B------:R-:W-:-:S05]  /*1140*/  FADD.FTZ R13, R4, R13 ;  /* 0x0000000d040d7221 */ /* 0x000fca0000010000 */
[----:B------:R-:W-:-:S07]  /*1150*/  F2FP.F16.F32.PACK_AB R13, RZ, R13 ;  /* 0x0000000dff0d723e */ /* 0x000fce00000000ff */
.L_x_23179:
[----:B------:R-:W-:Y:S05]  /*1160*/  BSYNC B1 ;  /* 0x0000000000017941 */ /* 0x000fea0003800000 */
.L_x_23177:
        /* <DEDUP_REMOVED lines=17> */
.L_x_23181:
[----:B------:R-:W-:-:S05]  /*1280*/  FADD.FTZ R17, R4, R17 ;  /* 0x0000001104117221 */ /* 0x000fca0000010000 */
[----:B------:R-:W-:-:S04]  /*1290*/  F2FP.F16.F32.PACK_AB R17, RZ, R17 ;  /* 0x00000011ff11723e */ /* 0x000fc800000000ff */
[----:B------:R-:W-:-:S07]  /*12a0*/  PRMT R10, R17, 0x7610, R10 ;  /* 0x00007610110a7816 */ /* 0x000fce000000000a */
.L_x_23182:
[----:B------:R-:W-:Y:S05]  /*12b0*/  BSYNC B1 ;  /* 0x0000000000017941 */ /* 0x000fea0003800000 */
.L_x_23180:
        /* <DEDUP_REMOVED lines=17> */
.L_x_23184:
[----:B------:R-:W-:-:S05]  /*13d0*/  FADD.FTZ R17, R4, R17 ;  /* 0x0000001104117221 */ /* 0x000fca0000010000 */
[----:B------:R-:W-:-:S07]  /*13e0*/  F2FP.F16.F32.PACK_AB R17, RZ, R17 ;  /* 0x00000011ff11723e */ /* 0x000fce00000000ff */
.L_x_23185:
[----:B------:R-:W-:Y:S05]  /*13f0*/  BSYNC B1 ;  /* 0x0000000000017941 */ /* 0x000fea0003800000 */
.L_x_23183:
        /* <DEDUP_REMOVED lines=16> */
.L_x_23187:
[----:B------:R-:W-:-:S05]  /*1500*/  FADD.FTZ R5, R4, R5 ;  /* 0x0000000504057221 */ /* 0x000fca0000010000 */
[----:B------:R-:W-:-:S07]  /*1510*/  F2FP.F16.F32.PACK_AB R5, RZ, R5 ;  /* 0x00000005ff05723e */ /* 0x000fce00000000ff */
.L_x_23188:
[----:B------:R-:W-:Y:S05]  /*1520*/  BSYNC B1 ;  /* 0x0000000000017941 */ /* 0x000fea0003800000 */
.L_x_23186:
        /* <DEDUP_REMOVED lines=15> */
.L_x_23189:
[----:B------:R-:W-:-:S05]  /*1620*/  FADD.FTZ R4, R4, R11 ;  /* 0x0000000b04047221 */ /* 0x000fca0000010000 */
[----:B------:R-:W-:-:S04]  /*1630*/  F2FP.F16.F32.PACK_AB R4, RZ, R4 ;  /* 0x00000004ff04723e */ /* 0x000fc800000000ff */
[----:B------:R-:W-:-:S07]  /*1640*/  PRMT R18, R4, 0x7610, R18 ;  /* 0x0000761004127816 */ /* 0x000fce0000000012 */
.L_x_23167:
[----:B------:R-:W-:Y:S05]  /*1650*/  BSYNC B0 ;  /* 0x0000000000007941 */ /* 0x000fea0003800000 */
.L_x_23143:
        /* <DEDUP_REMOVED lines=12> */
.L_x_23142:
[----:B------:R-:W0:Y:S01]  /*1720*/  S2R R17, SR_TID.X ;  /* 0x0000000000117919 */ /* 0x000e220000002100 */
[----:B------:R-:W-:Y:S02]  /*1730*/  PRMT R14, RZ, 0x7610, R14 ;  /* 0x00007610ff0e7816 */ /* 0x000fe4000000000e */
[----:B0-----:R-:W-:Y:S01]  /*1740*/  ISETP.GE.AND P1, PT, R17, R16, PT ;  /* 0x000000101100720c */ /* 0x001fe20003f26270 */
[----:B------:R-:W-:-:S12]  /*1750*/  IMAD.MOV.U32 R20, RZ, RZ, R17 ;  /* 0x000000ffff147224 */ /* 0x000fd800078e0011 */
[----:B------:R-:W-:Y:S01]  /*1760*/  @!P1 IMAD.IADD R5, R15, 0x1, R20 ;  /* 0x000000010f059824 */ /* 0x000fe200078e0214 */
[----:B------:R-:W0:Y:S01]  /*1770*/  @!P1 LDC.64 R2, c[0x0][0x220] ;  /* 0x00008800ff029b82 */ /* 0x000e220000000a00 */
[----:B------:R-:W-:-:S05]  /*1780*/  @!P1 VIADD R20, R20, 0x80 ;  /* 0x0000008014149836 */ /* 0x000fca0000000000 */
        /* <DEDUP_REMOVED lines=9> */
[CC--:B------:R-:W-:Y:S02]  /*1820*/  ISETP.GE.AND P4, PT, R20.reuse, R16.reuse, PT ;  /* 0x000000101400720c */ /* 0x0c0fe40003f86270 */
[----:B------:R-:W5:Y:S11]  /*1830*/  @!P6 LDG.E.U16 R14, desc[UR4][R24.64] ;  /* 0x00000004180ee981 */ /* 0x000f76000c1e1500 */
[----:B------:R-:W-:Y:S01]  /*1840*/  @!P4 IMAD.IADD R29, R15, 0x1, R20 ;  /* 0x000000010f1dc824 */ /* 0x000fe200078e0214 */
[----:B------:R-:W-:Y:S01]  /*1850*/  PRMT R0, RZ, 0x7610, R0 ;  /* 0x00007610ff007816 */ /* 0x000fe20000000000 */
[----:B------:R-:W-:Y:S01]  /*1860*/  @!P4 VIADD R20, R20, 0x80 ;  /* 0x000000801414c836 */ /* 0x000fe20000000000 */
[----:B------:R-:W2:Y:S04]  /*1870*/  @!P4 LDC.64 R10, c[0x0][0x220] ;  /* 0x00008800ff0acb82 */ /* 0x000ea80000000a00 */
[----:B------:R-:W-:-:S13]  /*1880*/  ISETP.GE.AND P3, PT, R20, R16, PT ;  /* 0x000000101400720c */ /* 0x000fda0003f66270 */
[----:B------:R-:W-:Y:S01]  /*1890*/  @!P3 IMAD.IADD R27, R15, 0x1, R20 ;  /* 0x000000010f1bb824 */ /* 0x000fe200078e0214 */
[----:B------:R-:W4:Y:S01]  /*18a0*/  @!P3 LDC.64 R8, c[0x0][0x220] ;  /* 0x00008800ff08bb82 */ /* 0x000f220000000a00 */
[----:B------:R-:W-:-:S05]  /*18b0*/  @!P3 VIADD R20, R20, 0x80 ;  /* 0x000000801414b836 */ /* 0x000fca0000000000 */
[----:B------:R-:W-:-:S13]  /*18c0*/  ISETP.GE.AND P2, PT, R20, R16, PT ;  /* 0x000000101400720c */ /* 0x000fda0003f46270 */
[----:B------:R-:W-:Y:S02]  /*18d0*/  @!P2 IMAD.IADD R23, R15, 0x1, R20 ;  /* 0x000000010f17a824 */ /* 0x000fe400078e0214 */
[----:B------:R-:W-:-:S05]  /*18e0*/  @!P2 VIADD R20, R20, 0x80 ;  /* 0x000000801414a836 */ /* 0x000fca0000000000 */
[----:B------:R-:W-:-:S13]  /*18f0*/  ISETP.GE.AND P0, PT, R20, R16, PT ;  /* 0x000000101400720c */ /* 0x000fda0003f06270 */
[----:B------:R-:W-:Y:S02]  /*1900*/  @!P0 IMAD.IADD R19, R15, 0x1, R20 ;  /* 0x000000010f138824 */ /* 0x000fe400078e0214 */
[----:B------:R-:W-:-:S05]  /*1910*/  @!P0 VIADD R20, R20, 0x80 ;  /* 0x0000008014148836 */ /* 0x000fca0000000000 */
[----:B------:R-:W-:Y:S01]  /*1920*/  ISETP.GE.AND P6, PT, R20, R16, PT ;  /* 0x000000101400720c */ /* 0x000fe20003fc6270 */
[----:B0-----:R-:W-:Y:S02]  /*1930*/  @!P1 IMAD.WIDE.U32 R2, R5, 0x2, R2 ;  /* 0x0000000205029825 */ /* 0x001fe400078e0002 */
[----:B------:R-:W0:Y:S03]  /*1940*/  @!P0 LDC.64 R4, c[0x0][0x220] ;  /* 0x00008800ff048b82 */ /* 0x000e260000000a00 */
[----:B------:R1:W5:Y:S07]  /*1950*/  @!P1 LDG.E.U16 R0, desc[UR4][R2.64] ;  /* 0x0000000402009981 */ /* 0x00036e000c1e1500 */
[----:B------:R-:W0:Y:S08]  /*1960*/  @!P6 LDC.64 R6, c[0x0][0x220] ;  /* 0x00008800ff06eb82 */ /* 0x000e300000000a00 */
[----:B-1----:R-:W1:Y:S01]  /*1970*/  @!P2 LDC.64 R2, c[0x0][0x220] ;  /* 0x00008800ff02ab82 */ /* 0x002e620000000a00 */
[----:B---3--:R-:W-:Y:S01]  /*1980*/  @!P5 IMAD.WIDE.U32 R12, R21, 0x2, R12 ;  /* 0x00000002150cd825 */ /* 0x008fe200078e000c */
[----:B------:R-:W-:-:S03]  /*1990*/  PRMT R21, RZ, 0x7610, R21 ;  /* 0x00007610ff157816 */ /* 0x000fc60000000015 */
[----:B------:R-:W-:Y:S02]  /*19a0*/  @!P6 IMAD.IADD R25, R15, 0x1, R20 ;  /* 0x000000010f19e824 */ /* 0x000fe400078e0214 */
[----:B----4-:R-:W-:Y:S01]  /*19b0*/  @!P3 IMAD.WIDE.U32 R8, R27, 0x2, R8 ;  /* 0x000000021b08b825 */ /* 0x010fe200078e0008 */
[----:B------:R3:W5:Y:S01]  /*19c0*/  @!P5 LDG.E.U16 R21, desc[UR4][R12.64] ;  /* 0x000000040c15d981 */ /* 0x000762000c1e1500 */
[----:B------:R-:W-:Y:S02]  /*19d0*/  PRMT R27, RZ, 0x7610, R27 ;  /* 0x00007610ff1b7816 */ /* 0x000fe4000000001b */
[----:B--2---:R-:W-:-:S04]  /*19e0*/  @!P4 IMAD.WIDE.U32 R10, R29, 0x2, R10 ;  /* 0x000000021d0ac825 */ /* 0x004fc800078e000a */
[----:B0-----:R-:W-:Y:S01]  /*19f0*/  @!P6 IMAD.WIDE.U32 R6, R25, 0x2, R6 ;  /* 0x000000021906e825 */ /* 0x001fe200078e0006 */
[----:B------:R-:W-:Y:S01]  /*1a00*/  PRMT R25, RZ, 0x7610, R25 ;  /* 0x00007610ff197816 */ /* 0x000fe20000000019 */
[----:B------:R0:W5:Y:S01]  /*1a10*/  @!P4 LDG.E.U16 R27, desc[UR4][R10.64] ;  /* 0x000000040a1bc981 */ /* 0x000162000c1e1500 */
[----:B---3--:R-:W-:-:S04]  /*1a20*/  PRMT R13, RZ, 0x7610, R13 ;  /* 0x00007610ff0d7816 */ /* 0x008fc8000000000d */
[----:B------:R0:W5:Y:S01]  /*1a30*/  @!P3 LDG.E.U16 R25, desc[UR4][R8.64] ;  /* 0x000000040819b981 */ /* 0x000162000c1e1500 */
[----:B-1----:R-:W-:Y:S01]  /*1a40*/  @!P2 IMAD.WIDE.U32 R2, R23, 0x2, R2 ;  /* 0x000000021702a825 */ /* 0x002fe200078e0002 */
[----:B------:R-:W-:Y:S02]  /*1a50*/  PRMT R23, RZ, 0x7610, R23 ;  /* 0x00007610ff177816 */ /* 0x000fe40000000017 */
        /* <DEDUP_REMOVED lines=21> */
[----:B------:R-:W-:Y:S01]  /*1bb0*/  LOP3.LUT R2, R0, R18, RZ, 0x3c, !PT ;  /* 0x0000001200027212 */ /* 0x000fe200078e3cff */
[----:B------:R-:W-:Y:S01]  /*1bc0*/  VIADD R8, R18, 0xffff ;  /* 0x0000ffff12087836 */ /* 0x000fe20000000000 */
[----:B------:R-:W-:Y:S02]  /*1bd0*/  LOP3.LUT R3, R0, 0x7fff, RZ, 0xc0, !PT ;  /* 0x00007fff00037812 */ /* 0x000fe400078ec0ff */
[----:B------:R-:W-:-:S04]  /*1be0*/  PRMT R2, R2, 0x9910, RZ ;  /* 0x0000991002027816 */ /* 0x000fc800000000ff */
[----:B------:R-:W-:-:S04]  /*1bf0*/  ISETP.GE.AND P0, PT, R2, RZ, PT ;  /* 0x000000ff0200720c */ /* 0x000fc80003f06270 */
[----:B------:R-:W-:-:S13]  /*1c00*/  ISETP.GT.U32.OR P0, PT, R12, R3, !P0 ;  /* 0x000000030c00720c */ /* 0x000fda0004704470 */
[----:B------:R-:W-:Y:S01]  /*1c10*/  @!P0 VIADD R8, R18, 0x1 ;  /* 0x0000000112088836 */ /* 0x000fe20000000000 */
[----:B------:R-:W-:Y:S06]  /*1c20*/  BRA `(.L_x_23193) ;  /* 0x00000000000c7947 */ /* 0x000fec0003800000 */
.L_x_23194:
[----:B------:R-:W-:-:S05]  /*1c30*/  FADD.FTZ R2, R2, R3 ;  /* 0x0000000302027221 */ /* 0x000fca0000010000 */
[----:B------:R-:W-:-:S04]  /*1c40*/  F2FP.F16.F32.PACK_AB R2, RZ, R2 ;  /* 0x00000002ff02723e */ /* 0x000fc800000000ff */
[----:B------:R-:W-:-:S07]  /*1c50*/  PRMT R8, R2, 0x7610, R8 ;  /* 0x0000761002087816 */ /* 0x000fce0000000008 */
.L_x_23193:
[----:B------:R-:W-:Y:S05]  /*1c60*/  BSYNC B1 ;  /* 0x0000000000017941 */ /* 0x000fea0003800000 */
.L_x_23192:
        /* <DEDUP_REMOVED lines=23> */
.L_x_23197:
[----:B------:R-:W-:-:S05]  /*1de0*/  FADD.FTZ R0, R0, R3 ;  /* 0x0000000300007221 */ /* 0x000fca0000010000 */
[----:B------:R-:W-:-:S07]  /*1df0*/  F2FP.F16.F32.PACK_AB R0, RZ, R0 ;  /* 0x00000000ff00723e */ /* 0x000fce00000000ff */
.L_x_23196:
[----:B------:R-:W-:Y:S05]  /*1e00*/  BSYNC B1 ;  /* 0x0000000000017941 */ /* 0x000fea0003800000 */
.L_x_23195:
        /* <DEDUP_REMOVED lines=23> */
.L_x_23200:
[----:B------:R-:W-:-:S05]  /*1f80*/  FADD.FTZ R2, R2, R3 ;  /* 0x0000000302027221 */ /* 0x000fca0000010000 */
[----:B------:R-:W-:-:S04]  /*1f90*/  F2FP.F16.F32.PACK_AB R2, RZ, R2 ;  /* 0x00000002ff02723e */ /* 0x000fc800000000ff */
[----:B------:R-:W-:-:S07]  /*1fa0*/  PRMT R3, R2, 0x7610, R3 ;  /* 0x0000761002037816 */ /* 0x000fce0000000003 */
.L_x_23199:
[----:B------:R-:W-:Y:S05]  /*1fb0*/  BSYNC B1 ;  /* 0x0000000000017941 */ /* 0x000fea0003800000 */
.L_x_23198:
        /* <DEDUP_REMOVED lines=23> */
.L_x_23203:
[----:B------:R-:W-:-:S05]  /*2130*/  FADD.FTZ R2, R2, R5 ;  /* 0x0000000502027221 */ /* 0x000fca0000010000 */
[----:B------:R-:W-:-:S07]  /*2140*/  F2FP.F16.F32.PACK_AB R2, RZ, R2 ;  /* 0x00000002ff02723e */ /* 0x000fce00000000ff */
.L_x_23202:
[----:B------:R-:W-:Y:S05]  /*2150*/  BSYNC B1 ;  /* 0x0000000000017941 */ /* 0x000fea0003800000 */
.L_x_23201:
        /* <DEDUP_REMOVED lines=23> */
.L_x_23206:
[----:B------:R-:W-:-:S05]  /*22d0*/  FADD.FTZ R4, R4, R5 ;  /* 0x0000000504047221 */ /* 0x000fca0000010000 */
[----:B------:R-:W-:-:S07]  /*22e0*/  F2FP.F16.F32.PACK_AB R4, RZ, R4 ;  /* 0x00000004ff04723e */ /* 0x000fce00000000ff */
.L_x_23205:
[----:B------:R-:W-:Y:S05]  /*22f0*/  BSYNC B1 ;  /* 0x0000000000017941 */ /* 0x000fea0003800000 */
.L_x_23204:
        /* <DEDUP_REMOVED lines=23> */
.L_x_23209:
[----:B------:R-:W-:-:S05]  /*2470*/  FADD.FTZ R5, R5, R6 ;  /* 0x0000000605057221 */ /* 0x000fca0000010000 */
[----:B------:R-:W-:-:S07]  /*2480*/  F2FP.F16.F32.PACK_AB R5, RZ, R5 ;  /* 0x00000005ff05723e */ /* 0x000fce00000000ff */
.L_x_23208:
[----:B------:R-:W-:Y:S05]  /*2490*/  BSYNC B1 ;  /* 0x0000000000017941 */ /* 0x000fea0003800000 */
.L_x_23207:
        /* <DEDUP_REMOVED lines=23> */
.L_x_23212:
[----:B------:R-:W-:-:S05]  /*2610*/  FADD.FTZ R6, R6, R9 ;  /* 0x0000000906067221 */ /* 0x000fca0000010000 */
[----:B------:R-:W-:-:S07]  /*2620*/  F2FP.F16.F32.PACK_AB R6, RZ, R6 ;  /* 0x00000006ff06723e */ /* 0x000fce00000000ff */
.L_x_23211:
[----:B------:R-:W-:Y:S05]  /*2630*/  BSYNC B1 ;  /* 0x0000000000017941 */ /* 0x000fea0003800000 */
.L_x_23210:
[----:B------:R-:W-:-:S05]  /*2640*/  VIADD R9, R17, 0x380 ;  /* 0x0000038011097836 */ /* 0x000fca0000000000 */
        /* <DEDUP_REMOVED lines=21> */
.L_x_23214:
[----:B------:R-:W-:-:S05]  /*27a0*/  FADD.FTZ R9, R9, R10 ;  /* 0x0000000a09097221 */ /* 0x000fca0000010000 */
[----:B------:R-:W-:-:S04]  /*27b0*/  F2FP.F16.F32.PACK_AB R9, RZ, R9 ;  /* 0x00000009ff09723e */ /* 0x000fc800000000ff */
[----:B------:R-:W-:Y:S01]  /*27c0*/  PRMT R18, R9, 0x7610, R18 ;  /* 0x0000761009127816 */ /* 0x000fe20000000012 */
[----:B------:R-:W-:Y:S06]  /*27d0*/  BRA `(.L_x_23213) ;  /* 0x0000000c00187947 */ /* 0x000fec0003800000 */
.L_x_23191:
        /* <DEDUP_REMOVED lines=20> */
.L_x_23217:
[----:B------:R-:W-:-:S05]  /*2920*/  FADD.FTZ R2, R3, R2 ;  /* 0x0000000203027221 */ /* 0x000fca0000010000 */
[----:B------:R-:W-:-:S04]  /*2930*/  F2FP.F16.F32.PACK_AB R2, RZ, R2 ;  /* 0x00000002ff02723e */ /* 0x000fc800000000ff */
[----:B------:R-:W-:-:S07]  /*2940*/  PRMT R8, R2, 0x7610, R8 ;  /* 0x0000761002087816 */ /* 0x000fce0000000008 */
.L_x_23216:
[----:B------:R-:W-:Y:S05]  /*2950*/  BSYNC B1 ;  /* 0x0000000000017941 */ /* 0x000fea0003800000 */
.L_x_23215:
        /* <DEDUP_REMOVED lines=22> */
.L_x_23220:
[----:B------:R-:W-:-:S05]  /*2ac0*/  FADD.FTZ R0, R3, R0 ;  /* 0x0000000003007221 */ /* 0x000fca0000010000 */
[----:B------:R-:W-:-:S07]  /*2ad0*/  F2FP.F16.F32.PACK_AB R0, RZ, R0 ;  /* 0x00000000ff00723e */ /* 0x000fce00000000ff */
.L_x_23219:
[----:B------:R-:W-:Y:S05]  /*2ae0*/  BSYNC B1 ;  /* 0x0000000000017941 */ /* 0x000fea0003800000 */
.L_x_23218:
        /* <DEDUP_REMOVED lines=22> */
.L_x_23223:
[----:B------:R-:W-:-:S05]  /*2c50*/  FADD.FTZ R2, R3, R2 ;  /* 0x0000000203027221 */ /* 0x000fca0000010000 */
[----:B------:R-:W-:-:S04]  /*2c60*/  F2FP.F16.F32.PACK_AB R2, RZ, R2 ;  /* 0x00000002ff02723e */ /* 0x000fc800000000ff */
[----:B------:R-:W-:-:S07]  /*2c70*/  PRMT R3, R2, 0x7610, R3 ;  /* 0x0000761002037816 */ /* 0x000fce0000000003 */
.L_x_23222:
[----:B------:R-:W-:Y:S05]  /*2c80*/  BSYNC B1 ;  /* 0x0000000000017941 */ /* 0x000fea0003800000 */
.L_x_23221:
        /* <DEDUP_REMOVED lines=22> */
.L_x_23226:
[----:B------:R-:W-:-:S05]  /*2df0*/  FADD.FTZ R2, R5, R2 ;  /* 0x0000000205027221 */ /* 0x000fca0000010000 */
[----:B------:R-:W-:-:S07]  /*2e00*/  F2FP.F16.F32.PACK_AB R2, RZ, R2 ;  /* 0x00000002ff02723e */ /* 0x000fce00000000ff */
.L_x_23225:
[----:B------:R-:W-:Y:S05]  /*2e10*/  BSYNC B1 ;  /* 0x0000000000017941 */ /* 0x000fea0003800000 */
.L_x_23224:
        /* <DEDUP_REMOVED lines=22> */
.L_x_23229:
[----:B------:R-:W-:-:S05]  /*2f80*/  FADD.FTZ R4, R5, R4 ;  /* 0x0000000405047221 */ /* 0x000fca0000010000 */
[----:B------:R-:W-:-:S07]  /*2f90*/  F2FP.F16.F32.PACK_AB R4, RZ, R4 ;  /* 0x00000004ff04723e */ /* 0x000fce00000000ff */
.L_x_23228:
[----:B------:R-:W-:Y:S05]  /*2fa0*/  BSYNC B1 ;  /* 0x0000000000017941 */ /* 0x000fea0003800000 */
.L_x_23227:
        /* <DEDUP_REMOVED lines=22> */
.L_x_23232:
[----:B------:R-:W-:-:S05]  /*3110*/  FADD.FTZ R5, R6, R5 ;  /* 0x0000000506057221 */ /* 0x000fca0000010000 */
[----:B------:R-:W-:-:S07]  /*3120*/  F2FP.F16.F32.PACK_AB R5, RZ, R5 ;  /* 0x00000005ff05723e */ /* 0x000fce00000000ff */
.L_x_23231:
[----:B------:R-:W-:Y:S05]  /*3130*/  BSYNC B1 ;  /* 0x0000000000017941 */ /* 0x000fea0003800000 */
.L_x_23230:
        /* <DEDUP_REMOVED lines=22> */
.L_x_23235:
[----:B------:R-:W-:-:S05]  /*32a0*/  FADD.FTZ R6, R9, R6 ;  /* 0x0000000609067221 */ /* 0x000fca0000010000 */
[----:B------:R-:W-:-:S07]  /*32b0*/  F2FP.F16.F32.PACK_AB R6, RZ, R6 ;  /* 0x00000006ff06723e */ /* 0x000fce00000000ff */
.L_x_23234:
[----:B------:R-:W-:Y:S05]  /*32c0*/  BSYNC B1 ;  /* 0x0000000000017941 */ /* 0x000fea0003800000 */
.L_x_23233:
        /* <DEDUP_REMOVED lines=20> */
.L_x_23236:
[----:B------:R-:W-:-:S05]  /*3410*/  FADD.FTZ R9, R10, R9 ;  /* 0x000000090a097221 */ /* 0x000fca0000010000 */
[----:B------:R-:W-:-:S04]  /*3420*/  F2FP.F16.F32.PACK_AB R9, RZ, R9 ;  /* 0x00000009ff09723e */ /* 0x000fc800000000ff */
[----:B------:R-:W-:-:S07]  /*3430*/  PRMT R18, R9, 0x7610, R18 ;  /* 0x0000761009127816 */ /* 0x000fce0000000012 */
.L_x_23213:
[----:B------:R-:W-:Y:S05]  /*3440*/  BSYNC B0 ;  /* 0x0000000000007941 */ /* 0x000fea0003800000 */
.L_x_23190:
[----:B------:R-:W0:Y:S01]  /*3450*/  @!P1 LDC.64 R10, c[0x0][0x218] ;  /* 0x00008600ff0a9b82 */ /* 0x000e220000000a00 */
        /* <DEDUP_REMOVED lines=13> */
[----:B-----5:R0:W-:Y:S07]  /*3530*/  STG.E.U16 desc[UR4][R8.64], R0 ;  /* 0x0000000008007986 */ /* 0x0201ee000c101504 */
[----:B------:R-:W-:Y:S05]  /*3540*/  @P0 BRA `(.L_x_23240) ;  /* 0x0000000000300947 */ /* 0x000fea0003800000 */
[----:B0-----:R-:W0:Y:S01]  /*3550*/  LDC.64 R8, c[0x0][0x218] ;  /* 0x00008600ff087b82 */ /* 0x001e220000000a00 */
[----:B------:R-:W-:Y:S02]  /*3560*/  IMAD.IADD R7, R15, 0x1, R17 ;  /* 0x000000010f077824 */ /* 0x000fe400078e0211 */
[----:B------:R-:W-:Y:S02]  /*3570*/  VIADD R17, R17, 0x80 ;  /* 0x0000008011117836 */ /* 0x000fe40000000000 */
[----:B0-----:R-:W-:-:S05]  /*3580*/  IMAD.WIDE.U32 R8, R7, 0x2, R8 ;  /* 0x0000000207087825 */ /* 0x001fca00078e0008 */
[----:B------:R1:W-:Y:S02]  /*3590*/  STG.E.U16 desc[UR4][R8.64], R3 ;  /* 0x0000000308007986 */ /* 0x0003e4000c101504 */
.L_x_23239:
[----:B------:R-:W-:-:S13]  /*35a0*/  ISETP.GE.AND P0, PT, R17, R16, PT ;  /* 0x000000101100720c */ /* 0x000fda0003f06270 */
[----:B------:R-:W-:Y:S05]  /*35b0*/  @P0 BRA `(.L_x_23241) ;  /* 0x0000000000300947 */ /* 0x000fea0003800000 */
[----:B01----:R-:W0:Y:S01]  /*35c0*/  LDC.64 R8, c[0x0][0x218] ;  /* 0x00008600ff087b82 */ /* 0x003e220000000a00 */
[----:B------:R-:W-:Y:S02]  /*35d0*/  IMAD.IADD R3, R15, 0x1, R17 ;  /* 0x000000010f037824 */ /* 0x000fe400078e0211 */
[----:B------:R-:W-:Y:S02]  /*35e0*/  VIADD R17, R17, 0x80 ;  /* 0x0000008011117836 */ /* 0x000fe40000000000 */
[----:B0-----:R-:W-:-:S05]  /*35f0*/  IMAD.WIDE.U32 R8, R3, 0x2, R8 ;  /* 0x0000000203087825 */ /* 0x001fca00078e0008 */
[----:B------:R1:W-:Y:S02]  /*3600*/  STG.E.U16 desc[UR4][R8.64], R2 ;  /* 0x0000000208007986 */ /* 0x0003e4000c101504 */
.L_x_23240:
[----:B------:R-:W-:-:S13]  /*3610*/  ISETP.GE.AND P0, PT, R17, R16, PT ;  /* 0x000000101100720c */ /* 0x000fda0003f06270 */
[----:B------:R-:W-:Y:S05]  /*3620*/  @P0 BRA `(.L_x_23242) ;  /* 0x0000000000340947 */ /* 0x000fea0003800000 */
[----:B-1----:R-:W1:Y:S01]  /*3630*/  LDC.64 R2, c[0x0][0x218] ;  /* 0x00008600ff027b82 */ /* 0x002e620000000a00 */
[----:B------:R-:W-:Y:S02]  /*3640*/  IMAD.IADD R7, R15, 0x1, R17 ;  /* 0x000000010f077824 */ /* 0x000fe400078e0211 */
[----:B------:R-:W-:Y:S02]  /*3650*/  VIADD R17, R17, 0x80 ;  /* 0x0000008011117836 */ /* 0x000fe40000000000 */
[----:B-1----:R-:W-:-:S05]  /*3660*/  IMAD.WIDE.U32 R2, R7, 0x2, R2 ;  /* 0x0000000207027825 */ /* 0x002fca00078e0002 */
[----:B------:R2:W-:Y:S02]  /*3670*/  STG.E.U16 desc[UR4][R2.64], R4 ;  /* 0x0000000402007986 */ /* 0x0005e4000c101504 */
.L_x_23241:
        /* <DEDUP_REMOVED lines=8> */
.L_x_23242:
[----:B------:R-:W-:Y:S05]  /*3700*/  BSYNC B1 ;  /* 0x0000000000017941 */ /* 0x000fea0003800000 */
.L_x_23238:
[----:B------:R-:W-:-:S13]  /*3710*/  ISETP.GE.AND P0, PT, R17, R16, PT ;  /* 0x000000101100720c */ /* 0x000fda0003f06270 */
[----:B-12---:R-:W1:Y:S01]  /*3720*/  @!P0 LDC.64 R2, c[0x0][0x218] ;  /* 0x00008600ff028b82 */ /* 0x006e620000000a00 */
[----:B------:R-:W-:Y:S02]  /*3730*/  @!P0 IMAD.IADD R5, R15, 0x1, R17 ;  /* 0x000000010f058824 */ /* 0x000fe400078e0211 */
[----:B------:R-:W-:Y:S02]  /*3740*/  @!P0 VIADD R17, R17, 0x80 ;  /* 0x0000008011118836 */ /* 0x000fe40000000000 */
[----:B-1----:R-:W-:-:S05]  /*3750*/  @!P0 IMAD.WIDE.U32 R2, R5, 0x2, R2 ;  /* 0x0000000205028825 */ /* 0x002fca00078e0002 */
[----:B------:R3:W-:Y:S02]  /*3760*/  @!P0 STG.E.U16 desc[UR4][R2.64], R6 ;  /* 0x0000000602008986 */ /* 0x0007e4000c101504 */
.L_x_23243:
[----:B------:R-:W-:Y:S05]  /*3770*/  BSYNC B0 ;  /* 0x0000000000007941 */ /* 0x000fea0003800000 */
.L_x_23237:
        /* <DEDUP_REMOVED lines=8> */
.L_x_23244:
        /* <DEDUP_REMOVED lines=16> */
.L_x_32243:


//--------------------- .text._ZN2at6native29vectorized_elementwise_kernelILi4ENS0_13AUnaryFunctorIN3c104HalfES4_S4_ZZZNS0_21nextafter_kernel_cudaERNS_18TensorIteratorBaseEENKUlvE_clEvENKUlvE2_clEvEUlS4_S4_E_EESt5arrayIPcLm2EEEEviT0_T1_ --------------------------
	.section	.text._ZN2at6native29vectorized_elementwise_kernelILi4ENS0_13AUnaryFunctorIN3c104HalfES4_S4_ZZZNS0_21nextafter_kernel_cudaERNS_18TensorIteratorBaseEENKUlvE_clEvENKUlvE2_clEvEUlS4_S4_E_EESt5arrayIPcLm2EEEEviT0_T1_,"ax",@progbits
	.align	128
        .global         _ZN2at6native29vectorized_elementwise_kernelILi4ENS0_13AUnaryFunctorIN3c104HalfES4_S4_ZZZNS0_21nextafter_kernel_cudaERNS_18TensorIteratorBaseEENKUlvE_clEvENKUlvE2_clEvEUlS4_S4_E_EESt5arrayIPcLm2EEEEviT0_T1_
        .type           _ZN2at6native29vectorized_elementwise_kernelILi4ENS0_13AUnaryFunctorIN3c104HalfES4_S4_ZZZNS0_21nextafter_kernel_cudaERNS_18TensorIteratorBaseEENKUlvE_clEvENKUlvE2_clEvEUlS4_S4_E_EESt5arrayIPcLm2EEEEviT0_T1_,@function
        .size           _ZN2at6native29vectorized_elementwise_kernelILi4ENS0_13AUnaryFunctorIN3c104HalfES4_S4_ZZZNS0_21nextafter_kernel_cudaERNS_18TensorIteratorBaseEENKUlvE_clEvENKUlvE2_clEvEUlS4_S4_E_EESt5arrayIPcLm2EEEEviT0_T1_,(.L_x_32244 - _ZN2at6native29vectorized_elementwise_kernelILi4ENS0_13AUnaryFunctorIN3c104HalfES4_S4_ZZZNS0_21nextafter_kernel_cudaERNS_18TensorIteratorBaseEENKUlvE_clEvENKUlvE2_clEvEUlS4_S4_E_EESt5arrayIPcLm2EEEEviT0_T1_)
        .other          _ZN2at6native29vectorized_elementwise_kernelILi4ENS0_13AUnaryFunctorIN3c104HalfES4_S4_ZZZNS0_21nextafter_kernel_cudaERNS_18TensorIteratorBaseEENKUlvE_clEvENKUlvE2_clEvEUlS4_S4_E_EESt5arrayIPcLm2EEEEviT0_T1_,@"STO_CUDA_ENTRY STV_DEFAULT"
_ZN2at6native29vectorized_elementwise_kernelILi4ENS0_13AUnaryFunctorIN3c104HalfES4_S4_ZZZNS0_21nextafter_kernel_cudaERNS_18TensorIteratorBaseEENKUlvE_clEvENKUlvE2_clEvEUlS4_S4_E_EESt5arrayIPcLm2EEEEviT0_T1_:
.text._ZN2at6native29vectorized_elementwise_kernelILi4ENS0_13AUnaryFunctorIN3c104HalfES4_S4_ZZZNS0_21nextafter_kernel_cudaERNS_18TensorIteratorBaseEENKUlvE_clEvENKUlvE2_clEvEUlS4_S4_E_EESt5arrayIPcLm2EEEEviT0_T1_:
        /* <DEDUP_REMOVED lines=17> */
[----:B------:R-:W-:Y:S01]  /*0110*/  HADD2.F32 R8, -RZ, R18.H0_H0 ;  /* 0x20000012ff087230 */ /* 0x000fe20000004100 */
[----:B--2---:R-:W-:Y:S02]  /*0120*/  PRMT R13, R2, 0x7632, R13 ;  /* 0x00007632020d7816 */ /* 0x004fe4000000000d */
[----:B------:R-:W-:-:S02]  /*0130*/  PRMT R17, R3, 0x7632, R17 ;  /* 0x0000763203117816 */ /* 0x000fc40000000011 */
[----:B---3--:R-:W-:Y:S02]  /*0140*/  PRMT R11, R4, 0x7632, R11 ;  /* 0x00007632040b7816 */ /* 0x008fe4000000000b */
[----:B------:R-:W-:-:S04]  /*0150*/  PRMT R9, R5, 0x7632, R9 ;  /* 0x0000763205097816 */ /* 0x000fc80000000009 */
        /* <DEDUP_REMOVED lines=20> */
.L_x_23249:
[----:B------:R-:W-:-:S05]  /*02a0*/  FADD.FTZ R7, R8, R7 ;  /* 0x0000000708077221 */ /* 0x000fca0000010000 */
[----:B------:R-:W-:-:S04]  /*02b0*/  F2FP.F16.F32.PACK_AB R7, RZ, R7 ;  /* 0x00000007ff07723e */ /* 0x000fc800000000ff */
[----:B------:R-:W-:-:S07]  /*02c0*/  PRMT R6, R7, 0x7610, R6 ;  /* 0x0000761007067816 */ /* 0x000fce0000000006 */
.L_x_23250:
[----:B------:R-:W-:Y:S05]  /*02d0*/  BSYNC B1 ;  /* 0x0000000000017941 */ /* 0x000fea0003800000 */
.L_x_23248:
        /* <DEDUP_REMOVED lines=18> */
.L_x_23252:
[----:B------:R-:W-:-:S05]  /*0400*/  FADD.FTZ R7, R8, R7 ;  /* 0x0000000708077221 */ /* 0x000fca0000010000 */
[----:B------:R-:W-:-:S07]  /*0410*/  F2FP.F16.F32.PACK_AB R7, RZ, R7 ;  /* 0x00000007ff07723e */ /* 0x000fce00000000ff */
.L_x_23253:
[----:B------:R-:W-:Y:S05]  /*0420*/  BSYNC B1 ;  /* 0x0000000000017941 */ /* 0x000fea0003800000 */
.L_x_23251:
        /* <DEDUP_REMOVED lines=18> */
.L_x_23255:
[----:B------:R-:W-:-:S05]  /*0550*/  FADD.FTZ R13, R8, R13 ;  /* 0x0000000d080d7221 */ /* 0x000fca0000010000 */
[----:B------:R-:W-:-:S04]  /*0560*/  F2FP.F16.F32.PACK_AB R13, RZ, R13 ;  /* 0x0000000dff0d723e */ /* 0x000fc800000000ff */
[----:B------:R-:W-:-:S07]  /*0570*/  PRMT R2, R13, 0x7610, R2 ;  /* 0x000076100d027816 */ /* 0x000fce0000000002 */
.L_x_23256:
[----:B------:R-:W-:Y:S05]  /*0580*/  BSYNC B1 ;  /* 0x0000000000017941 */ /* 0x000fea0003800000 */
.L_x_23254:
        /* <DEDUP_REMOVED lines=18> */
.L_x_23258:
[----:B------:R-:W-:-:S05]  /*06b0*/  FADD.FTZ R13, R8, R13 ;  /* 0x0000000d080d7221 */ /* 0x000fca0000010000 */
[----:B------:R-:W-:-:S07]  /*06c0*/  F2FP.F16.F32.PACK_AB R13, RZ, R13 ;  /* 0x0000000dff0d723e */ /* 0x000fce00000000ff */
.L_x_23259:
[----:B------:R-:W-:Y:S05]  /*06d0*/  BSYNC B1 ;  /* 0x0000000000017941 */ /* 0x000fea0003800000 */
.L_x_23257:
        /* <DEDUP_REMOVED lines=18> */
.L_x_23261:
[----:B------:R-:W-:-:S05]  /*0800*/  FADD.FTZ R3, R8, R3 ;  /* 0x0000000308037221 */ /* 0x000fca0000010000 */
[----:B------:R-:W-:-:S07]  /*0810*/  F2FP.F16.F32.PACK_AB R3, RZ, R3 ;  /* 0x00000003ff03723e */ /* 0x000fce00000000ff */
.L_x_23262:
[----:B------:R-:W-:Y:S05]  /*0820*/  BSYNC B1 ;  /* 0x0000000000017941 */ /* 0x000fea0003800000 */
.L_x_23260:
        /* <DEDUP_REMOVED lines=18> */
.L_x_23264:
[----:B------:R-:W-:-:S05]  /*0950*/  FADD.FTZ R17, R8, R17 ;  /* 0x0000001108117221 */ /* 0x000fca0000010000 */
[----:B------:R-:W-:-:S04]  /*0960*/  F2FP.F16.F32.PACK_AB R17, RZ, R17 ;  /* 0x00000011ff11723e */ /* 0x000fc800000000ff */
[----:B------:R-:W-:-:S07]  /*0970*/  PRMT R12, R17, 0x7610, R12 ;  /* 0x00007610110c7816 */ /* 0x000fce000000000c */
.L_x_23265:
[----:B------:R-:W-:Y:S05]  /*0980*/  BSYNC B1 ;  /* 0x0000000000017941 */ /* 0x000fea0003800000 */
.L_x_23263:
        /* <DEDUP_REMOVED lines=13> */
[----:B------:R-:W-:-:S04]  /*0a60*/  ISETP.GE.AND P1, PT, R4, RZ, PT ;  /* 0x000000ff0400720c */ /* 0x000fc80003f26270 */
[----:B------:R-:W-:Y:S01]  /*0a70*/  ISETP.GT.U32.OR P1, PT, R10, R11, !P1 ;  /* 0x0000000b0a00720c */ /* 0x000fe20004f24470 */
[----:B------:R-:W-:-:S12]  /*0a80*/  VIADD R11, R18, 0xffff ;  /* 0x0000ffff120b7836 */ /* 0x000fd80000000000 */
[----:B------:R-:W-:Y:S01]  /*0a90*/  @!P1 VIADD R11, R18, 0x1 ;  /* 0x00000001120b9836 */ /* 0x000fe20000000000 */
[----:B------:R-:W-:Y:S06]  /*0aa0*/  BRA `(.L_x_23268) ;  /* 0x0000000000087947 */ /* 0x000fec0003800000 */
.L_x_23267:
[----:B------:R-:W-:-:S05]  /*0ab0*/  FADD.FTZ R11, R8, R11 ;  /* 0x0000000b080b7221 */ /* 0x000fca0000010000 */
[----:B------:R-:W-:-:S07]  /*0ac0*/  F2FP.F16.F32.PACK_AB R11, RZ, R11 ;  /* 0x0000000bff0b723e */ /* 0x000fce00000000ff */
.L_x_23268:
[----:B------:R-:W-:Y:S05]  /*0ad0*/  BSYNC B1 ;  /* 0x0000000000017941 */ /* 0x000fea0003800000 */
.L_x_23266:
        /* <DEDUP_REMOVED lines=17> */
.L_x_23269:
[----:B------:R-:W-:-:S05]  /*0bf0*/  FADD.FTZ R8, R8, R17 ;  /* 0x0000001108087221 */ /* 0x000fca0000010000 */
[----:B------:R-:W-:-:S04]  /*0c00*/  F2FP.F16.F32.PACK_AB R8, RZ, R8 ;  /* 0x00000008ff08723e */ /* 0x000fc800000000ff */
[----:B------:R-:W-:Y:S01]  /*0c10*/  PRMT R18, R8, 0x7610, R18 ;  /* 0x0000761008127816 */ /* 0x000fe20000000012 */
[----:B------:R-:W-:Y:S06]  /*0c20*/  BRA `(.L_x_23270) ;  /* 0x00000008007c7947 */ /* 0x000fec0003800000 */
.L_x_23247:
        /* <DEDUP_REMOVED lines=17> */
.L_x_23272:
[----:B------:R-:W-:-:S05]  /*0d40*/  FADD.FTZ R7, R8, R7 ;  /* 0x0000000708077221 */ /* 0x000fca0000010000 */
[----:B------:R-:W-:-:S04]  /*0d50*/  F2FP.F16.F32.PACK_AB R7, RZ, R7 ;  /* 0x00000007ff07723e */ /* 0x000fc800000000ff */
[----:B------:R-:W-:-:S07]  /*0d60*/  PRMT R6, R7, 0x7610, R6 ;  /* 0x0000761007067816 */ /* 0x000fce0000000006 */
.L_x_23273:
[----:B------:R-:W-:Y:S05]  /*0d70*/  BSYNC B1 ;  /* 0x0000000000017941 */ /* 0x000fea0003800000 */
.L_x_23271:
        /* <DEDUP_REMOVED lines=17> */
.L_x_23275:
[----:B------:R-:W-:-:S05]  /*0e90*/  FADD.FTZ R7, R8, R7 ;  /* 0x0000000708077221 */ /* 0x000fca0000010000 */
[----:B------:R-:W-:-:S07]  /*0ea0*/  F2FP.F16.F32.PACK_AB R7, RZ, R7 ;  /* 0x00000007ff07723e */ /* 0x000fce00000000ff */
.L_x_23276:
[----:B------:R-:W-:Y:S05]  /*0eb0*/  BSYNC B1 ;  /* 0x0000000000017941 */ /* 0x000fea0003800000 */
.L_x_23274:
        /* <DEDUP_REMOVED lines=16> */
.L_x_23278:
[----:B------:R-:W-:-:S05]  /*0fc0*/  FADD.FTZ R13, R8, R13 ;  /* 0x0000000d080d7221 */ /* 0x000fca0000010000 */
[----:B------:R-:W-:-:S04]  /*0fd0*/  F2FP.F16.F32.PACK_AB R13, RZ, R13 ;  /* 0x0000000dff0d723e */ /* 0x000fc800000000ff */
[----:B------:R-:W-:-:S07]  /*0fe0*/  PRMT R2, R13, 0x7610, R2 ;  /* 0x000076100d027816 */ /* 0x000fce0000000002 */
.L_x_23279:
[----:B------:R-:W-:Y:S05]  /*0ff0*/  BSYNC B1 ;  /* 0x0000000000017941 */ /* 0x000fea0003800000 */
.L_x_23277:
        /* <DEDUP_REMOVED lines=17> */
.L_x_23281:
[----:B------:R-:W-:-:S05]  /*1110*/  FADD.FTZ R13, R8, R13 ;  /* 0x0000000d080d7221 */ /* 0x000fca0000010000 */
[----:B------:R-:W-:-:S07]  /*1120*/  F2FP.F16.F32.PACK_AB R13, RZ, R13 ;  /* 0x0000000dff0d723e */ /* 0x000fce00000000ff */
.L_x_23282:
[----:B------:R-:W-:Y:S05]  /*1130*/  BSYNC B1 ;  /* 0x0000000000017941 */ /* 0x000fea0003800000 */
.L_x_23280:
        /* <DEDUP_REMOVED lines=16> */
.L_x_23284:
[----:B------:R-:W-:-:S05]  /*1240*/  FADD.FTZ R3, R8, R3 ;  /* 0x0000000308037221 */ /* 0x000fca0000010000 */
[----:B------:R-:W-:-:S07]  /*1250*/  F2FP.F16.F32.PACK_AB R3, RZ, R3 ;  /* 0x00000003ff03723e */ /* 0x000fce00000000ff */
.L_x_23285:
[----:B------:R-:W-:Y:S05]  /*1260*/  BSYNC B1 ;  /* 0x0000000000017941 */ /* 0x000fea0003800000 */
.L_x_23283:
        /* <DEDUP_REMOVED lines=17> */
.L_x_23287:
[----:B------:R-:W-:-:S05]  /*1380*/  FADD.FTZ R17, R8, R17 ;  /* 0x0000001108117221 */ /* 0x000fca0000010000 */
[----:B------:R-:W-:-:S04]  /*1390*/  F2FP.F16.F32.PACK_AB R17, RZ, R17 ;  /* 0x00000011ff11723e */ /* 0x000fc800000000ff */
[----:B------:R-:W-:-:S07]  /*13a0*/  PRMT R12, R17, 0x7610, R12 ;  /* 0x00007610110c7816 */ /* 0x000fce000000000c */
.L_x_23288:
[----:B------:R-:W-:Y:S05]  /*13b0*/  BSYNC B1 ;  /* 0x0000000000017941 */ /* 0x000fea0003800000 */
.L_x_23286:
        /* <DEDUP_REMOVED lines=17> */
.L_x_23290:
[----:B------:R-:W-:-:S05]  /*14d0*/  FADD.FTZ R11, R8, R11 ;  /* 0x0000000b080b7221 */ /* 0x000fca0000010000 */
[----:B------:R-:W-:-:S07]  /*14e0*/  F2FP.F16.F32.PACK_AB R11, RZ, R11 ;  /* 0x0000000bff0b723e */ /* 0x000fce00000000ff */
.L_x_23291:
[----:B------:R-:W-:Y:S05]  /*14f0*/  BSYNC B1 ;  /* 0x0000000000017941 */ /* 0x000fea0003800000 */
.L_x_23289:
        /* <DEDUP_REMOVED lines=15> */
.L_x_23292:
[----:B------:R-:W-:-:S05]  /*15f0*/  FADD.FTZ R8, R8, R17 ;  /* 0x0000001108087221 */ /* 0x000fca0000010000 */
[----:B------:R-:W-:-:S04]  /*1600*/  F2FP.F16.F32.PACK_AB R8, RZ, R8 ;  /* 0x00000008ff08723e */ /* 0x000fc800000000ff */
[----:B------:R-:W-:-:S07]  /*1610*/  PRMT R18, R8, 0x7610, R18 ;  /* 0x0000761008127816 */ /* 0x000fce0000000012 */
.L_x_23270:
[----:B------:R-:W-:Y:S05]  /*1620*/  BSYNC B0 ;  /* 0x0000000000007941 */ /* 0x000fea0003800000 */
.L_x_23246:
        /* <DEDUP_REMOVED lines=10> */
.L_x_23245:
        /* <DEDUP_REMOVED lines=81> */
.L_x_23297:
[----:B------:R-:W-:-:S05]  /*1be0*/  FADD.FTZ R2, R2, R3 ;  /* 0x0000000302027221 */ /* 0x000fca0000010000 */
[----:B------:R-:W-:-:S04]  /*1bf0*/  F2FP.F16.F32.PACK_AB R2, RZ, R2 ;  /* 0x00000002ff02723e */ /* 0x000fc800000000ff */
[----:B------:R-:W-:-:S07]  /*1c00*/  PRMT R8, R2, 0x7610, R8 ;  /* 0x0000761002087816 */ /* 0x000fce0000000008 */
.L_x_23296:
[----:B------:R-:W-:Y:S05]  /*1c10*/  BSYNC B1 ;  /* 0x0000000000017941 */ /* 0x000fea0003800000 */
.L_x_23295:
        /* <DEDUP_REMOVED lines=23> */
.L_x_23300:
[----:B------:R-:W-:-:S05]  /*1d90*/  FADD.FTZ R0, R0, R3 ;  /* 0x0000000300007221 */ /* 0x000fca0000010000 */
[----:B------:R-:W-:-:S07]  /*1da0*/  F2FP.F16.F32.PACK_AB R0, RZ, R0 ;  /* 0x00000000ff00723e */ /* 0x000fce00000000ff */
.L_x_23299:
[----:B------:R-:W-:Y:S05]  /*1db0*/  BSYNC B1 ;  /* 0x0000000000017941 */ /* 0x000fea0003800000 */
.L_x_23298:
        /* <DEDUP_REMOVED lines=23> */
.L_x_23303:
[----:B------:R-:W-:-:S05]  /*1f30*/  FADD.FTZ R2, R2, R3 ;  /* 0x0000000302027221 */ /* 0x000fca0000010000 */
[----:B------:R-:W-:-:S04]  /*1f40*/  F2FP.F16.F32.PACK_AB R2, RZ, R2 ;  /* 0x00000002ff02723e */ /* 0x000fc800000000ff */
[----:B------:R-:W-:-:S07]  /*1f50*/  PRMT R3, R2, 0x7610, R3 ;  /* 0x0000761002037816 */ /* 0x000fce0000000003 */
.L_x_23302:
[----:B------:R-:W-:Y:S05]  /*1f60*/  BSYNC B1 ;  /* 0x0000000000017941 */ /* 0x000fea0003800000 */
.L_x_23301:
        /* <DEDUP_REMOVED lines=23> */
.L_x_23306:
[----:B------:R-:W-:-:S05]  /*20e0*/  FADD.FTZ R2, R2, R5 ;  /* 0x0000000502027221 */ /* 0x000fca0000010000 */
[----:B------:R-:W-:-:S07]  /*20f0*/  F2FP.F16.F32.PACK_AB R2, RZ, R2 ;  /* 0x00000002ff02723e */ /* 0x000fce00000000ff */
.L_x_23305:
[----:B------:R-:W-:Y:S05]  /*2100*/  BSYNC B1 ;  /* 0x0000000000017941 */ /* 0x000fea0003800000 */
.L_x_23304:
        /* <DEDUP_REMOVED lines=23> */
.L_x_23309:
[----:B------:R-:W-:-:S05]  /*2280*/  FADD.FTZ R4, R4, R5 ;  /* 0x0000000504047221 */ /* 0x000fca0000010000 */
[----:B------:R-:W-:-:S07]  /*2290*/  F2FP.F16.F32.PACK_AB R4, RZ, R4 ;  /* 0x00000004ff04723e */ /* 0x000fce00000000ff */
.L_x_23308:
[----:B------:R-:W-:Y:S05]  /*22a0*/  BSYNC B1 ;  /* 0x0000000000017941 */ /* 0x000fea0003800000 */
.L_x_23307:
        /* <DEDUP_REMOVED lines=23> */
.L_x_23312:
[----:B------:R-:W-:-:S05]  /*2420*/  FADD.FTZ R5, R5, R6 ;  /* 0x0000000605057221 */ /* 0x000fca0000010000 */
[----:B------:R-:W-:-:S07]  /*2430*/  F2FP.F16.F32.PACK_AB R5, RZ, R5 ;  /* 0x00000005ff05723e */ /* 0x000fce00000000ff */
.L_x_23311:
[----:B------:R-:W-:Y:S05]  /*2440*/  BSYNC B1 ;  /* 0x0000000000017941 */ /* 0x000fea0003800000 */
.L_x_23310:
        /* <DEDUP_REMOVED lines=23> */
.L_x_23315:
[----:B------:R-:W-:-:S05]  /*25c0*/  FADD.FTZ R6, R6, R9 ;  /* 0x0000000906067221 */ /* 0x000fca0000010000 */
[----:B------:R-:W-:-:S07]  /*25d0*/  F2FP.F16.F32.PACK_AB R6, RZ, R6 ;  /* 0x00000006ff06723e */ /* 0x000fce00000000ff */
.L_x_23314:
[----:B------:R-:W-:Y:S05]  /*25e0*/  BSYNC B1 ;  /* 0x0000000000017941 */ /* 0x000fea0003800000 */
.L_x_23313:
        /* <DEDUP_REMOVED lines=22> */
.L_x_23317:
[----:B------:R-:W-:-:S05]  /*2750*/  FADD.FTZ R9, R9, R10 ;  /* 0x0000000a09097221 */ /* 0x000fca0000010000 */
[----:B------:R-:W-:-:S04]  /*2760*/  F2FP.F16.F32.PACK_AB R9, RZ, R9 ;  /* 0x00000009ff09723e */ /* 0x000fc800000000ff */
[----:B------:R-:W-:Y:S01]  /*2770*/  PRMT R18, R9, 0x7610, R18 ;  /* 0x0000761009127816 */ /* 0x000fe20000000012 */
[----:B------:R-:W-:Y:S06]  /*2780*/  BRA `(.L_x_23316) ;  /* 0x0000000c00187947 */ /* 0x000fec0003800000 */
.L_x_23294:
        /* <DEDUP_REMOVED lines=20> */
.L_x_23320:
[----:B------:R-:W-:-:S05]  /*28d0*/  FADD.FTZ R2, R3, R2 ;  /* 0x0000000203027221 */ /* 0x000fca0000010000 */
[----:B------:R-:W-:-:S04]  /*28e0*/  F2FP.F16.F32.PACK_AB R2, RZ, R2 ;  /* 0x00000002ff02723e */ /* 0x000fc800000000ff */
[----:B------:R-:W-:-:S07]  /*28f0*/  PRMT R8, R2, 0x7610, R8 ;  /* 0x0000761002087816 */ /* 0x000fce0000000008 */
.L_x_23319:
[----:B------:R-:W-:Y:S05]  /*2900*/  BSYNC B1 ;  /* 0x0000000000017941 */ /* 0x000fea0003800000 */
.L_x_23318:
        /* <DEDUP_REMOVED lines=22> */
.L_x_23323:
[----:B------:R-:W-:-:S05]  /*2a70*/  FADD.FTZ R0, R3, R0 ;  /* 0x0000000003007221 */ /* 0x000fca0000010000 */
[----:B------:R-:W-:-:S07]  /*2a80*/  F2FP.F16.F32.PACK_AB R0, RZ, R0 ;  /* 0x00000000ff00723e */ /* 0x000fce00000000ff */
.L_x_23322:
[----:B------:R-:W-:Y:S05]  /*2a90*/  BSYNC B1 ;  /* 0x0000000000017941 */ /* 0x000fea0003800000 */
.L_x_23321:
        /* <DEDUP_REMOVED lines=22> */
.L_x_23326:
[----:B------:R-:W-:-:S05]  /*2c00*/  FADD.FTZ R2, R3, R2 ;  /* 0x0000000203027221 */ /* 0x000fca0000010000 */
[----:B------:R-:W-:-:S04]  /*2c10*/  F2FP.F16.F32.PACK_AB R2, RZ, R2 ;  /* 0x00000002ff02723e */ /* 0x000fc800000000ff */
[----:B------:R-:W-:-:S07]  /*2c20*/  PRMT R3, R2, 0x7610, R3 ;  /* 0x0000761002037816 */ /* 0x000fce0000000003 */
.L_x_23325:
[----:B------:R-:W-:Y:S05]  /*2c30*/  BSYNC B1 ;  /* 0x0000000000017941 */ /* 0x000fea0003800000 */
.L_x_23324:
        /* <DEDUP_REMOVED lines=22> */
.L_x_23329:
[----:B------:R-:W-:-:S05]  /*2da0*/  FADD.FTZ R2, R5, R2 ;  /* 0x0000000205027221 */ /* 0x000fca0000010000 */
[----:B------:R-:W-:-:S07]  /*2db0*/  F2FP.F16.F32.PACK_AB R2, RZ, R2 ;  /* 0x00000002ff02723e */ /* 0x000fce00000000ff */
.L_x_23328:
[----:B------:R-:W-:Y:S05]  /*2dc0*/  BSYNC B1 ;  /* 0x0000000000017941 */ /* 0x000fea0003800000 */
.L_x_23327:
        /* <DEDUP_REMOVED lines=22> */
.L_x_23332:
[----:B------:R-:W-:-:S05]  /*2f30*/  FADD.FTZ R4, R5, R4 ;  /* 0x0000000405047221 */ /* 0x000fca0000010000 */
[----:B------:R-:W-:-:S07]  /*2f40*/  F2FP.F16.F32.PACK_AB R4, RZ, R4 ;  /* 0x00000004ff04723e */ /* 0x000fce00000000ff */
.L_x_23331:
[----:B------:R-:W-:Y:S05]  /*2f50*/  BSYNC B1 ;  /* 0x0000000000017941 */ /* 0x000fea0003800000 */
.L_x_23330:
        /* <DEDUP_REMOVED lines=22> */
.L_x_23335:
[----:B------:R-:W-:-:S05]  /*30c0*/  FADD.FTZ R5, R6, R5 ;  /* 0x0000000506057221 */ /* 0x000fca0000010000 */
[----:B------:R-:W-:-:S07]  /*30d0*/  F2FP.F16.F32.PACK_AB R5, RZ, R5 ;  /* 0x00000005ff05723e */ /* 0x000fce00000000ff */
.L_x_23334:
[----:B------:R-:W-:Y:S05]  /*30e0*/  BSYNC B1 ;  /* 0x0000000000017941 */ /* 0x000fea0003800000 */
.L_x_23333:
        /* <DEDUP_REMOVED lines=22> */
.L_x_23338:
[----:B------:R-:W-:-:S05]  /*3250*/  FADD.FTZ R6, R9, R6 ;  /* 0x0000000609067221 */ /* 0x000fca0000010000 */
[----:B------:R-:W-:-:S07]  /*3260*/  F2FP.F16.F32.PACK_AB R6, RZ, R6 ;  /* 0x00000006ff06723e */ /* 0x000fce00000000ff */
.L_x_23337:
[----:B------:R-:W-:Y:S05]  /*3270*/  BSYNC B1 ;  /* 0x0000000000017941 */ /* 0x000fea0003800000 */
.L_x_23336:
        /* <DEDUP_REMOVED lines=20> */
.L_x_23339:
[----:B------:R-:W-:-:S05]  /*33c0*/  FADD.FTZ R9, R10, R9 ;  /* 0x000000090a097221 */ /* 0x000fca0000010000 */
[----:B------:R-:W-:-:S04]  /*33d0*/  F2FP.F16.F32.PACK_AB R9, RZ, R9 ;  /* 0x00000009ff09723e */ /* 0x000fc800000000ff */
[----:B------:R-:W-:-:S07]  /*33e0*/  PRMT R18, R9, 0x7610, R18 ;  /* 0x0000761009127816 */ /* 0x000fce0000000012 */
.L_x_23316:
[----:B------:R-:W-:Y:S05]  /*33f0*/  BSYNC B0 ;  /* 0x0000000000007941 */ /* 0x000fea0003800000 */
.L_x_23293:
        /* <DEDUP_REMOVED lines=21> */
.L_x_23342:
[----:B------:R-:W-:-:S13]  /*3550*/  ISETP.GE.AND P0, PT, R17, R16, PT ;  /* 0x000000101100720c */ /* 0x000fda0003f06270 */
[----:B------:R-:W-:Y:S05]  /*3560*/  @P0 BRA `(.L_x_23344) ;  /* 0x0000000000300947 */ /* 0x000fea0003800000 */
[----:B01----:R-:W0:Y:S01]  /*3570*/  LDC.64 R8, c[0x0][0x218] ;  /* 0x00008600ff087b82 */ /* 0x003e220000000a00 */
[----:B------:R-:W-:Y:S02]  /*3580*/  IMAD.IADD R3, R15, 0x1, R17 ;  /* 0x000000010f037824 */ /* 0x000fe400078e0211 */
[----:B------:R-:W-:Y:S02]  /*3590*/  VIADD R17, R17, 0x80 ;  /* 0x0000008011117836 */ /* 0x000fe40000000000 */
[----:B0-----:R-:W-:-:S05]  /*35a0*/  IMAD.WIDE.U32 R8, R3, 0x2, R8 ;  /* 0x0000000203087825 */ /* 0x001fca00078e0008 */
[----:B------:R1:W-:Y:S02]  /*35b0*/  STG.E.U16 desc[UR4][R8.64], R2 ;  /* 0x0000000208007986 */ /* 0x0003e4000c101504 */
.L_x_23343:
[----:B------:R-:W-:-:S13]  /*35c0*/  ISETP.GE.AND P0, PT, R17, R16, PT ;  /* 0x000000101100720c */ /* 0x000fda0003f06270 */
[----:B------:R-:W-:Y:S05]  /*35d0*/  @P0 BRA `(.L_x_23345) ;  /* 0x0000000000340947 */ /* 0x000fea0003800000 */
[----:B-1----:R-:W1:Y:S01]  /*35e0*/  LDC.64 R2, c[0x0][0x218] ;  /* 0x00008600ff027b82 */ /* 0x002e620000000a00 */
[----:B------:R-:W-:Y:S02]  /*35f0*/  IMAD.IADD R7, R15, 0x1, R17 ;  /* 0x000000010f077824 */ /* 0x000fe400078e0211 */
[----:B------:R-:W-:Y:S02]  /*3600*/  VIADD R17, R17, 0x80 ;  /* 0x0000008011117836 */ /* 0x000fe40000000000 */
[----:B-1----:R-:W-:-:S05]  /*3610*/  IMAD.WIDE.U32 R2, R7, 0x2, R2 ;  /* 0x0000000207027825 */ /* 0x002fca00078e0002 */
[----:B------:R2:W-:Y:S02]  /*3620*/  STG.E.U16 desc[UR4][R2.64], R4 ;  /* 0x0000000402007986 */ /* 0x0005e4000c101504 */
.L_x_23344:
        /* <DEDUP_REMOVED lines=8> */
.L_x_23345:
[----:B------:R-:W-:Y:S05]  /*36b0*/  BSYNC B1 ;  /* 0x0000000000017941 */ /* 0x000fea0003800000 */
.L_x_23341:
[----:B------:R-:W-:-:S13]  /*36c0*/  ISETP.GE.AND P0, PT, R17, R16, PT ;  /* 0x000000101100720c */ /* 0x000fda0003f06270 */
[----:B-12---:R-:W1:Y:S01]  /*36d0*/  @!P0 LDC.64 R2, c[0x0][0x218] ;  /* 0x00008600ff028b82 */ /* 0x006e620000000a00 */
[----:B------:R-:W-:Y:S02]  /*36e0*/  @!P0 IMAD.IADD R5, R15, 0x1, R17 ;  /* 0x000000010f058824 */ /* 0x000fe400078e0211 */
[----:B------:R-:W-:Y:S02]  /*36f0*/  @!P0 VIADD R17, R17, 0x80 ;  /* 0x0000008011118836 */ /* 0x000fe40000000000 */
[----:B-1----:R-:W-:-:S05]  /*3700*/  @!P0 IMAD.WIDE.U32 R2, R5, 0x2, R2 ;  /* 0x0000000205028825 */ /* 0x002fca00078e0002 */
[----:B------:R3:W-:Y:S02]  /*3710*/  @!P0 STG.E.U16 desc[UR4][R2.64], R6 ;  /* 0x0000000602008986 */ /* 0x0007e4000c101504 */
.L_x_23346:
[----:B------:R-:W-:Y:S05]  /*3720*/  BSYNC B0 ;  /* 0x0000000000007941 */ /* 0x000fea0003800000 */
.L_x_23340:
        /* <DEDUP_REMOVED lines=8> */
.L_x_23347:
        /* <DEDUP_REMOVED lines=13> */
.L_x_32244:


//--------------------- .text._ZN2at6native29vectorized_elementwise_kernelILi8ENS0_13AUnaryFunctorIN3c104HalfES4_S4_ZZZNS0_21nextafter_kernel_cudaERNS_18TensorIteratorBaseEENKUlvE_clEvENKUlvE2_clEvEUlS4_S4_E_EESt5arrayIPcLm2EEEEviT0_T1_ --------------------------
	.section	.text._ZN2at6native29vectorized_elementwise_kernelILi8ENS0_13AUnaryFunctorIN3c104HalfES4_S4_ZZZNS0_21nextafter_kernel_cudaERNS_18TensorIteratorBaseEENKUlvE_clEvENKUlvE2_clEvEUlS4_S4_E_EESt5arrayIPcLm2EEEEviT0_T1_,"ax",@progbits
	.align	128
        .global         _ZN2at6native29vectorized_elementwise_kernelILi8ENS0_13AUnaryFunctorIN3c104HalfES4_S4_ZZZNS0_21nextafter_kernel_cudaERNS_18TensorIteratorBaseEENKUlvE_clEvENKUlvE2_clEvEUlS4_S4_E_EESt5arrayIPcLm2EEEEviT0_T1_
        .type           _ZN2at6native29vectorized_elementwise_kernelILi8ENS0_13AUnaryFunctorIN3c104HalfES4_S4_ZZZNS0_21nextafter_kernel_cudaERNS_18TensorIteratorBaseEENKUlvE_clEvENKUlvE2_clEvEUlS4_S4_E_EESt5arrayIPcLm2EEEEviT0_T1_,@function
        .size           _ZN2at6native29vectorized_elementwise_kernelILi8ENS0_13AUnaryFunctorIN3c104HalfES4_S4_ZZZNS0_21nextafter_kernel_cudaERNS_18TensorIteratorBaseEENKUlvE_clEvENKUlvE2_clEvEUlS4_S4_E_EESt5arrayIPcLm2EEEEviT0_T1_,(.L_x_32245 - _ZN2at6native29vectorized_elementwise_kernelILi8ENS0_13AUnaryFunctorIN3c104HalfES4_S4_ZZZNS0_21nextafter_kernel_cudaERNS_18TensorIteratorBaseEENKUlvE_clEvENKUlvE2_clEvEUlS4_S4_E_EESt5arrayIPcLm2EEEEviT0_T1_)
        .other          _ZN2at6native29vectorized_elementwise_kernelILi8ENS0_13AUnaryFunctorIN3c104HalfES4_S4_ZZZNS0_21nextafter_kernel_cudaERNS_18TensorIteratorBaseEENKUlvE_clEvENKUlvE2_clEvEUlS4_S4_E_EESt5arrayIPcLm2EEEEviT0_T1_,@"STO_CUDA_ENTRY STV_DEFAULT"
_ZN2at6native29vectorized_elementwise_kernelILi8ENS0_13AUnaryFunctorIN3c104HalfES4_S4_ZZZNS0_21nextafter_kernel_cudaERNS_18TensorIteratorBaseEENKUlvE_clEvENKUlvE2_clEvEUlS4_S4_E_EESt5arrayIPcLm2EEEEviT0_T1_:
.text._ZN2at6native29vectorized_elementwise_kernelILi8ENS0_13AUnaryFunctorIN3c104HalfES4_S4_ZZZNS0_21nextafter_kernel_cudaERNS_18TensorIteratorBaseEENKUlvE_clEvENKUlvE2_clEvEUlS4_S4_E_EESt5arrayIPcLm2EEEEviT0_T1_:
        /* <DEDUP_REMOVED lines=16> */
[----:B------:R-:W-:Y:S01]  /*0100*/  HADD2.F32 R8, -RZ, R18.H0_H0 ;  /* 0x20000012ff087230 */ /* 0x000fe20000004100 */
[----:B--2---:R-:W-:Y:S02]  /*0110*/  PRMT R13, R4, 0x7632, R13 ;  /* 0x00007632040d7816 */ /* 0x004fe4000000000d */
[----:B------:R-:W-:Y:S02]  /*0120*/  PRMT R17, R5, 0x7632, R17 ;  /* 0x0000763205117816 */ /* 0x000fe40000000011 */
[----:B------:R-:W-:Y:S02]  /*0130*/  PRMT R11, R6, 0x7632, R11 ;  /* 0x00007632060b7816 */ /* 0x000fe4000000000b */
        /* <DEDUP_REMOVED lines=21> */
.L_x_23352:
[----:B------:R-:W-:-:S05]  /*0290*/  FADD.FTZ R3, R8, R3 ;  /* 0x0000000308037221 */ /* 0x000fca0000010000 */
[----:B------:R-:W-:-:S07]  /*02a0*/  F2FP.F16.F32.PACK_AB R3, RZ, R3 ;  /* 0x00000003ff03723e */ /* 0x000fce00000000ff */
.L_x_23353:
[----:B------:R-:W-:Y:S05]  /*02b0*/  BSYNC B1 ;  /* 0x0000000000017941 */ /* 0x000fea0003800000 */
.L_x_23351:
        /* <DEDUP_REMOVED lines=18> */
.L_x_23355:
[----:B------:R-:W-:-:S05]  /*03e0*/  FADD.FTZ R19, R8, R19 ;  /* 0x0000001308137221 */ /* 0x000fca0000010000 */
[----:B------:R-:W-:-:S04]  /*03f0*/  F2FP.F16.F32.PACK_AB R19, RZ, R19 ;  /* 0x00000013ff13723e */ /* 0x000fc800000000ff */
[----:B------:R-:W-:-:S07]  /*0400*/  PRMT R0, R19, 0x7610, R0 ;  /* 0x0000761013007816 */ /* 0x000fce0000000000 */
.L_x_23356:
[----:B------:R-:W-:Y:S05]  /*0410*/  BSYNC B1 ;  /* 0x0000000000017941 */ /* 0x000fea0003800000 */
.L_x_23354:
        /* <DEDUP_REMOVED lines=18> */
.L_x_23358:
[----:B------:R-:W-:-:S05]  /*0540*/  FADD.FTZ R13, R8, R13 ;  /* 0x0000000d080d7221 */ /* 0x000fca0000010000 */
[----:B------:R-:W-:-:S04]  /*0550*/  F2FP.F16.F32.PACK_AB R13, RZ, R13 ;  /* 0x0000000dff0d723e */ /* 0x000fc800000000ff */
[----:B------:R-:W-:-:S07]  /*0560*/  PRMT R4, R13, 0x7610, R4 ;  /* 0x000076100d047816 */ /* 0x000fce0000000004 */
.L_x_23359:
[----:B------:R-:W-:Y:S05]  /*0570*/  BSYNC B1 ;  /* 0x0000000000017941 */ /* 0x000fea0003800000 */
.L_x_23357:
        /* <DEDUP_REMOVED lines=18> */
.L_x_23361:
[----:B------:R-:W-:-:S05]  /*06a0*/  FADD.FTZ R13, R8, R13 ;  /* 0x0000000d080d7221 */ /* 0x000fca0000010000 */
[----:B------:R-:W-:-:S07]  /*06b0*/  F2FP.F16.F32.PACK_AB R13, RZ, R13 ;  /* 0x0000000dff0d723e */ /* 0x000fce00000000ff */
.L_x_23362:
[----:B------:R-:W-:Y:S05]  /*06c0*/  BSYNC B1 ;  /* 0x0000000000017941 */ /* 0x000fea0003800000 */
.L_x_23360:
        /* <DEDUP_REMOVED lines=18> */
.L_x_23364:
[----:B------:R-:W-:-:S05]  /*07f0*/  FADD.FTZ R5, R8, R5 ;  /* 0x0000000508057221 */ /* 0x000fca0000010000 */
[----:B------:R-:W-:-:S07]  /*0800*/  F2FP.F16.F32.PACK_AB R5, RZ, R5 ;  /* 0x00000005ff05723e */ /* 0x000fce00000000ff */
.L_x_23365:
[----:B------:R-:W-:Y:S05]  /*0810*/  BSYNC B1 ;  /* 0x0000000000017941 */ /* 0x000fea0003800000 */
.L_x_23363:
        /* <DEDUP_REMOVED lines=18> */
.L_x_23367:
[----:B------:R-:W-:-:S05]  /*0940*/  FADD.FTZ R17, R8, R17 ;  /* 0x0000001108117221 */ /* 0x000fca0000010000 */
[----:B------:R-:W-:-:S04]  /*0950*/  F2FP.F16.F32.PACK_AB R17, RZ, R17 ;  /* 0x00000011ff11723e */ /* 0x000fc800000000ff */
[----:B------:R-:W-:-:S07]  /*0960*/  PRMT R12, R17, 0x7610, R12 ;  /* 0x00007610110c7816 */ /* 0x000fce000000000c */
.L_x_23368:
[----:B------:R-:W-:Y:S05]  /*0970*/  BSYNC B1 ;  /* 0x0000000000017941 */ /* 0x000fea0003800000 */
.L_x_23366:
        /* <DEDUP_REMOVED lines=18> */
.L_x_23370:
[----:B------:R-:W-:-:S05]  /*0aa0*/  FADD.FTZ R11, R8, R11 ;  /* 0x0000000b080b7221 */ /* 0x000fca0000010000 */
[----:B------:R-:W-:-:S07]  /*0ab0*/  F2FP.F16.F32.PACK_AB R11, RZ, R11 ;  /* 0x0000000bff0b723e */ /* 0x000fce00000000ff */
.L_x_23371:
[----:B------:R-:W-:Y:S05]  /*0ac0*/  BSYNC B1 ;  /* 0x0000000000017941 */ /* 0x000fea0003800000 */
.L_x_23369:
        /* <DEDUP_REMOVED lines=17> */
.L_x_23372:
[----:B------:R-:W-:-:S05]  /*0be0*/  FADD.FTZ R8, R8, R17 ;  /* 0x0000001108087221 */ /* 0x000fca0000010000 */
[----:B------:R-:W-:-:S04]  /*0bf0*/  F2FP.F16.F32.PACK_AB R8, RZ, R8 ;  /* 0x00000008ff08723e */ /* 0x000fc800000000ff */
[----:B------:R-:W-:Y:S01]  /*0c00*/  PRMT R18, R8, 0x7610, R18 ;  /* 0x0000761008127816 */ /* 0x000fe20000000012 */
[----:B------:R-:W-:Y:S06]  /*0c10*/  BRA `(.L_x_23373) ;  /* 0x0000000800807947 */ /* 0x000fec0003800000 */
.L_x_23350:
        /* <DEDUP_REMOVED lines=18> */
.L_x_23375:
[----:B------:R-:W-:-:S05]  /*0d40*/  FADD.FTZ R3, R8, R3 ;  /* 0x0000000308037221 */ /* 0x000fca0000010000 */
[----:B------:R-:W-:-:S07]  /*0d50*/  F2FP.F16.F32.PACK_AB R3, RZ, R3 ;  /* 0x00000003ff03723e */ /* 0x000fce00000000ff */
.L_x_23376:
[----:B------:R-:W-:Y:S05]  /*0d60*/  BSYNC B1 ;  /* 0x0000000000017941 */ /* 0x000fea0003800000 */
.L_x_23374:
        /* <DEDUP_REMOVED lines=17> */
.L_x_23378:
[----:B------:R-:W-:-:S05]  /*0e80*/  FADD.FTZ R19, R8, R19 ;  /* 0x0000001308137221 */ /* 0x000fca0000010000 */
[----:B------:R-:W-:-:S04]  /*0e90*/  F2FP.F16.F32.PACK_AB R19, RZ, R19 ;  /* 0x00000013ff13723e */ /* 0x000fc800000000ff */
[----:B------:R-:W-:-:S07]  /*0ea0*/  PRMT R0, R19, 0x7610, R0 ;  /* 0x0000761013007816 */ /* 0x000fce0000000000 */
.L_x_23379:
[----:B------:R-:W-:Y:S05]  /*0eb0*/  BSYNC B1 ;  /* 0x0000000000017941 */ /* 0x000fea0003800000 */
.L_x_23377:
        /* <DEDUP_REMOVED lines=16> */
.L_x_23381:
[----:B------:R-:W-:-:S05]  /*0fc0*/  FADD.FTZ R13, R8, R13 ;  /* 0x0000000d080d7221 */ /* 0x000fca0000010000 */
[----:B------:R-:W-:-:S04]  /*0fd0*/  F2FP.F16.F32.PACK_AB R13, RZ, R13 ;  /* 0x0000000dff0d723e */ /* 0x000fc800000000ff */
[----:B------:R-:W-:-:S07]  /*0fe0*/  PRMT R4, R13, 0x7610, R4 ;  /* 0x000076100d047816 */ /* 0x000fce0000000004 */
.L_x_23382:
[----:B------:R-:W-:Y:S05]  /*0ff0*/  BSYNC B1 ;  /* 0x0000000000017941 */ /* 0x000fea0003800000 */
.L_x_23380:
        /* <DEDUP_REMOVED lines=17> */
.L_x_23384:
[----:B------:R-:W-:-:S05]  /*1110*/  FADD.FTZ R13, R8, R13 ;  /* 0x0000000d080d7221 */ /* 0x000fca0000010000 */
[----:B------:R-:W-:-:S07]  /*1120*/  F2FP.F16.F32.PACK_AB R13, RZ, R13 ;  /* 0x0000000dff0d723e */ /* 0x000fce00000000ff */
.L_x_23385:
[----:B------:R-:W-:Y:S05]  /*1130*/  BSYNC B1 ;  /* 0x0000000000017941 */ /* 0x000fea0003800000 */
.L_x_23383:
        /* <DEDUP_REMOVED lines=16> */
.L_x_23387:
[----:B------:R-:W-:-:S05]  /*1240*/  FADD.FTZ R5, R8, R5 ;  /* 0x0000000508057221 */ /* 0x000fca0000010000 */
[----:B------:R-:W-:-:S07]  /*1250*/  F2FP.F16.F32.PACK_AB R5, RZ, R5 ;  /* 0x00000005ff05723e */ /* 0x000fce00000000ff */
.L_x_23388:
[----:B------:R-:W-:Y:S05]  /*1260*/  BSYNC B1 ;  /* 0x0000000000017941 */ /* 0x000fea0003800000 */
.L_x_23386:
        /* <DEDUP_REMOVED lines=17> */
.L_x_23390:
[----:B------:R-:W-:-:S05]  /*1380*/  FADD.FTZ R17, R8, R17 ;  /* 0x0000001108117221 */ /* 0x000fca0000010000 */
[----:B------:R-:W-:-:S04]  /*1390*/  F2FP.F16.F32.PACK_AB R17, RZ, R17 ;  /* 0x00000011ff11723e */ /* 0x000fc800000000ff */
[----:B------:R-:W-:-:S07]  /*13a0*/  PRMT R12, R17, 0x7610, R12 ;  /* 0x00007610110c7816 */ /* 0x000fce000000000c */
.L_x_23391:
[----:B------:R-:W-:Y:S05]  /*13b0*/  BSYNC B1 ;  /* 0x0000000000017941 */ /* 0x000fea0003800000 */
.L_x_23389:
        /* <DEDUP_REMOVED lines=17> */
.L_x_23393:
[----:B------:R-:W-:-:S05]  /*14d0*/  FADD.FTZ R11, R8, R11 ;  /* 0x0000000b080b7221 */ /* 0x000fca0000010000 */
[----:B------:R-:W-:-:S07]  /*14e0*/  F2FP.F16.F32.PACK_AB R11, RZ, R11 ;  /* 0x0000000bff0b723e */ /* 0x000fce00000000ff */
.L_x_23394:
[----:B------:R-:W-:Y:S05]  /*14f0*/  BSYNC B1 ;  /* 0x0000000000017941 */ /* 0x000fea0003800000 */
.L_x_23392:
        /* <DEDUP_REMOVED lines=15> */
.L_x_23395:
[----:B------:R-:W-:-:S05]  /*15f0*/  FADD.FTZ R8, R8, R17 ;  /* 0x0000001108087221 */ /* 0x000fca0000010000 */
[----:B------:R-:W-:-:S04]  /*1600*/  F2FP.F16.F32.PACK_AB R8, RZ, R8 ;  /* 0x00000008ff08723e */ /* 0x000fc800000000ff */
[----:B------:R-:W-:-:S07]  /*1610*/  PRMT R18, R8, 0x7610, R18 ;  /* 0x0000761008127816 */ /* 0x000fce0000000012 */
.L_x_23373:
[----:B------:R-:W-:Y:S05]  /*1620*/  BSYNC B0 ;  /* 0x0000000000007941 */ /* 0x000fea0003800000 */
.L_x_23349:
[----:B------:R-:W0:Y:S02]  /*1630*/  LDC.64 R6, c[0x0][0x218] ;  /* 0x00008600ff067b82 */ /* 0x000e240000000a00 */
[----:B0-----:R-:W-:-:S04]  /*1640*/  IMAD.WIDE.U32 R6, R15, 0x2, R6 ;  /* 0x000000020f067825 */ /* 0x001fc800078e0006 */
[----:B------:R-:W-:Y:S01]  /*1650*/  IMAD.WIDE R8, R2, 0x10, R6 ;  /* 0x0000001002087825 */ /* 0x000fe200078e0206 */
[----:B------:R-:W-:Y:S02]  /*1660*/  PRMT R6, R5, 0x5410, R12 ;  /* 0x0000541005067816 */ /* 0x000fe4000000000c */
[----:B------:R-:W-:Y:S02]  /*1670*/  PRMT R5, R4, 0x5410, R13 ;  /* 0x0000541004057816 */ /* 0x000fe4000000000d */
[----:B------:R-:W-:Y:S02]  /*1680*/  PRMT R7, R11, 0x5410, R18 ;  /* 0x000054100b077816 */ /* 0x000fe40000000012 */
[----:B------:R-:W-:-:S05]  /*1690*/  PRMT R4, R3, 0x5410, R0 ;  /* 0x0000541003047816 */ /* 0x000fca0000000000 */
[----:B------:R-:W-:Y:S01]  /*16a0*/  STG.E.128 desc[UR4][R8.64], R4 ;  /* 0x0000000408007986 */ /* 0x000fe2000c101d04 */
[----:B------:R-:W-:Y:S05]  /*16b0*/  EXIT ;  /* 0x000000000000794d */ /* 0x000fea0003800000 */
.L_x_23348:
        /* <DEDUP_REMOVED lines=81> */
.L_x_23400:
[----:B------:R-:W-:-:S05]  /*1bd0*/  FADD.FTZ R2, R2, R3 ;  /* 0x0000000302027221 */ /* 0x000fca0000010000 */
[----:B------:R-:W-:-:S04]  /*1be0*/  F2FP.F16.F32.PACK_AB R2, RZ, R2 ;  /* 0x00000002ff02723e */ /* 0x000fc800000000ff */
[----:B------:R-:W-:-:S07]  /*1bf0*/  PRMT R8, R2, 0x7610, R8 ;  /* 0x0000761002087816 */ /* 0x000fce0000000008 */
.L_x_23399:
[----:B------:R-:W-:Y:S05]  /*1c00*/  BSYNC B1 ;  /* 0x0000000000017941 */ /* 0x000fea0003800000 */
.L_x_23398:
        /* <DEDUP_REMOVED lines=23> */
.L_x_23403:
[----:B------:R-:W-:-:S05]  /*1d80*/  FADD.FTZ R0, R0, R3 ;  /* 0x0000000300007221 */ /* 0x000fca0000010000 */
[----:B------:R-:W-:-:S07]  /*1d90*/  F2FP.F16.F32.PACK_AB R0, RZ, R0 ;  /* 0x00000000ff00723e */ /* 0x000fce00000000ff */
.L_x_23402:
[----:B------:R-:W-:Y:S05]  /*1da0*/  BSYNC B1 ;  /* 0x0000000000017941 */ /* 0x000fea0003800000 */
.L_x_23401:
        /* <DEDUP_REMOVED lines=23> */
.L_x_23406:
[----:B------:R-:W-:-:S05]  /*1f20*/  FADD.FTZ R2, R2, R3 ;  /* 0x0000000302027221 */ /* 0x000fca0000010000 */
[----:B------:R-:W-:-:S04]  /*1f30*/  F2FP.F16.F32.PACK_AB R2, RZ, R2 ;  /* 0x00000002ff02723e */ /* 0x000fc800000000ff */
[----:B------:R-:W-:-:S07]  /*1f40*/  PRMT R3, R2, 0x7610, R3 ;  /* 0x0000761002037816 */ /* 0x000fce0000000003 */
.L_x_23405:
[----:B------:R-:W-:Y:S05]  /*1f50*/  BSYNC B1 ;  /* 0x0000000000017941 */ /* 0x000fea0003800000 */
.L_x_23404:
        /* <DEDUP_REMOVED lines=23> */
.L_x_23409:
[----:B------:R-:W-:-:S05]  /*20d0*/  FADD.FTZ R2, R2, R5 ;  /* 0x0000000502027221 */ /* 0x000fca0000010000 */
[----:B------:R-:W-:-:S07]  /*20e0*/  F2FP.F16.F32.PACK_AB R2, RZ, R2 ;  /* 0x00000002ff02723e */ /* 0x000fce00000000ff */
.L_x_23408:
[----:B------:R-:W-:Y:S05]  /*20f0*/  BSYNC B1 ;  /* 0x0000000000017941 */ /* 0x000fea0003800000 */
.L_x_23407:
        /* <DEDUP_REMOVED lines=23> */
.L_x_23412:
[----:B------:R-:W-:-:S05]  /*2270*/  FADD.FTZ R4, R4, R5 ;  /* 0x0000000504047221 */ /* 0x000fca0000010000 */
[----:B------:R-:W-:-:S07]  /*2280*/  F2FP.F16.F32.PACK_AB R4, RZ, R4 ;  /* 0x00000004ff04723e */ /* 0x000fce00000000ff */
.L_x_23411:
[----:B------:R-:W-:Y:S05]  /*2290*/  BSYNC B1 ;  /* 0x0000000000017941 */ /* 0x000fea0003800000 */
.L_x_23410:
        /* <DEDUP_REMOVED lines=23> */
.L_x_23415:
[----:B------:R-:W-:-:S05]  /*2410*/  FADD.FTZ R5, R5, R6 ;  /* 0x0000000605057221 */ /* 0x000fca0000010000 */
[----:B------:R-:W-:-:S07]  /*2420*/  F2FP.F16.F32.PACK_AB R5, RZ, R5 ;  /* 0x00000005ff05723e */ /* 0x000fce00000000ff */
.L_x_23414:
[----:B------:R-:W-:Y:S05]  /*2430*/  BSYNC B1 ;  /* 0x0000000000017941 */ /* 0x000fea0003800000 */
.L_x_23413:
        /* <DEDUP_REMOVED lines=23> */
.L_x_23418:
[----:B------:R-:W-:-:S05]  /*25b0*/  FADD.FTZ R6, R6, R9 ;  /* 0x0000000906067221 */ /* 0x000fca0000010000 */
[----:B------:R-:W-:-:S07]  /*25c0*/  F2FP.F16.F32.PACK_AB R6, RZ, R6 ;  /* 0x00000006ff06723e */ /* 0x000fce00000000ff */
.L_x_23417:
[----:B------:R-:W-:Y:S05]  /*25d0*/  BSYNC B1 ;  /* 0x0000000000017941 */ /* 0x000fea0003800000 */
.L_x_23416:
        /* <DEDUP_REMOVED lines=22> */
.L_x_23420:
[----:B------:R-:W-:-:S05]  /*2740*/  FADD.FTZ R9, R9, R10 ;  /* 0x0000000a09097221 */ /* 0x000fca0000010000 */
[----:B------:R-:W-:-:S04]  /*2750*/  F2FP.F16.F32.PACK_AB R9, RZ, R9 ;  /* 0x00000009ff09723e */ /* 0x000fc800000000ff */
[----:B------:R-:W-:Y:S01]  /*2760*/  PRMT R18, R9, 0x7610, R18 ;  /* 0x0000761009127816 */ /* 0x000fe20000000012 */
[----:B------:R-:W-:Y:S06]  /*2770*/  BRA `(.L_x_23419) ;  /* 0x0000000c00187947 */ /* 0x000fec0003800000 */
.L_x_23397:
        /* <DEDUP_REMOVED lines=20> */
.L_x_23423:
[----:B------:R-:W-:-:S05]  /*28c0*/  FADD.FTZ R2, R3, R2 ;  /* 0x0000000203027221 */ /* 0x000fca0000010000 */
[----:B------:R-:W-:-:S04]  /*28d0*/  F2FP.F16.F32.PACK_AB R2, RZ, R2 ;  /* 0x00000002ff02723e */ /* 0x000fc800000000ff */
[----:B------:R-:W-:-:S07]  /*28e0*/  PRMT R8, R2, 0x7610, R8 ;  /* 0x0000761002087816 */ /* 0x000fce0000000008 */
.L_x_23422:
[----:B------:R-:W-:Y:S05]  /*28f0*/  BSYNC B1 ;  /* 0x0000000000017941 */ /* 0x000fea0003800000 */
.L_x_23421:
        /* <DEDUP_REMOVED lines=22> */
.L_x_23426:
[----:B------:R-:W-:-:S05]  /*2a60*/  FADD.FTZ R0, R3, R0 ;  /* 0x0000000003007221 */ /* 0x000fca0000010000 */
[----:B------:R-:W-:-:S07]  /*2a70*/  F2FP.F16.F32.PACK_AB R0, RZ, R0 ;  /* 0x00000000ff00723e */ /* 0x000fce00000000ff */
.L_x_23425:
[----:B------:R-:W-:Y:S05]  /*2a80*/  BSYNC B1 ;  /* 0x0000000000017941 */ /* 0x000fea0003800000 */
.L_x_23424:
        /* <DEDUP_REMOVED lines=22> */
.L_x_23429:
[----:B------:R-:W-:-:S05]  /*2bf0*/  FADD.FTZ R2, R3, R2 ;  /* 0x0000000203027221 */ /* 0x000fca0000010000 */
[----:B------:R-:W-:-:S04]  /*2c00*/  F2FP.F16.F32.PACK_AB R2, RZ, R2 ;  /* 0x00000002ff02723e */ /* 0x000fc800000000ff */
[----:B------:R-:W-:-:S07]  /*2c10*/  PRMT R3, R2, 0x7610, R3 ;  /* 0x0000761002037816 */ /* 0x000fce0000000003 */
.L_x_23428:
[----:B------:R-:W-:Y:S05]  /*2c20*/  BSYNC B1 ;  /* 0x0000000000017941 */ /* 0x000fea0003800000 */
.L_x_23427:
        /* <DEDUP_REMOVED lines=22> */
.L_x_23432:
[----:B------:R-:W-:-:S05]  /*2d90*/  FADD.FTZ R2, R5, R2 ;  /* 0x0000000205027221 */ /* 0x000fca0000010000 */
[----:B------:R-:W-:-:S07]  /*2da0*/  F2FP.F16.F32.PACK_AB R2, RZ, R2 ;  /* 0x00000002ff02723e */ /* 0x000fce00000000ff */
.L_x_23431:
[----:B------:R-:W-:Y:S05]  /*2db0*/  BSYNC B1 ;  /* 0x0000000000017941 */ /* 0x000fea0003800000 */
.L_x_23430:
        /* <DEDUP_REMOVED lines=22> */
.L_x_23435:
[----:B------:R-:W-:-:S05]  /*2f20*/  FADD.FTZ R4, R5, R4 ;  /* 0x0000000405047221 */ /* 0x000fca0000010000 */
[----:B------:R-:W-:-:S07]  /*2f30*/  F2FP.F16.F32.PACK_AB R4, RZ, R4 ;  /* 0x00000004ff04723e */ /* 0x000fce00000000ff */
.L_x_23434:
[----:B------:R-:W-:Y:S05]  /*2f40*/  BSYNC B1 ;  /* 0x0000000000017941 */ /* 0x000fea0003800000 */
.L_x_23433:
        /* <DEDUP_REMOVED lines=22> */
.L_x_23438:
[----:B------:R-:W-:-:S05]  /*30b0*/  FADD.FTZ R5, R6, R5 ;  /* 0x0000000506057221 */ /* 0x000fca0000010000 */
[----:B------:R-:W-:-:S07]  /*30c0*/  F2FP.F16.F32.PACK_AB R5, RZ, R5 ;  /* 0x00000005ff05723e */ /* 0x000fce00000000ff */
.L_x_23437:
[----:B------:R-:W-:Y:S05]  /*30d0*/  BSYNC B1 ;  /* 0x0000000000017941 */ /* 0x000fea0003800000 */
.L_x_23436:
        /* <DEDUP_REMOVED lines=22> */
.L_x_23441:
[----:B------:R-:W-:-:S05]  /*3240*/  FADD.FTZ R6, R9, R6 ;  /* 0x0000000609067221 */ /* 0x000fca0000010000 */
[----:B------:R-:W-:-:S07]  /*3250*/  F2FP.F16.F32.PACK_AB R6, RZ, R6 ;  /* 0x00000006ff06723e */ /* 0x000fce00000000ff */
.L_x_23440:
[----:B------:R-:W-:Y:S05]  /*3260*/  BSYNC B1 ;  /* 0x0000000000017941 */ /* 0x000fea0003800000 */
.L_x_23439:
        /* <DEDUP_REMOVED lines=20> */
.L_x_23442:
[----:B------:R-:W-:-:S05]  /*33b0*/  FADD.FTZ R9, R10, R9 ;  /* 0x000000090a097221 */ /* 0x000fca0000010000 */
[----:B------:R-:W-:-:S04]  /*33c0*/  F2FP.F16.F32.PACK_AB R9, RZ, R9 ;  /* 0x00000009ff09723e */ /* 0x000fc800000000ff */
[----:B------:R-:W-:-:S07]  /*33d0*/  PRMT R18, R9, 0x7610, R18 ;  /* 0x0000761009127816 */ /* 0x000fce0000000012 */
.L_x_23419:
[----:B------:R-:W-:Y:S05]  /*33e0*/  BSYNC B0 ;  /* 0x0000000000007941 */ /* 0x000fea0003800000 */
.L_x_23396:
        /* <DEDUP_REMOVED lines=21> */
.L_x_23445:
[----:B------:R-:W-:-:S13]  /*3540*/  ISETP.GE.AND P0, PT, R17, R16, PT ;  /* 0x000000101100720c */ /* 0x000fda0003f06270 */
[----:B------:R-:W-:Y:S05]  /*3550*/  @P0 BRA `(.L_x_23447) ;  /* 0x0000000000300947 */ /* 0x000fea0003800000 */
[----:B01----:R-:W0:Y:S01]  /*3560*/  LDC.64 R8, c[0x0][0x218] ;  /* 0x00008600ff087b82 */ /* 0x003e220000000a00 */
[----:B------:R-:W-:Y:S02]  /*3570*/  IMAD.IADD R3, R15, 0x1, R17 ;  /* 0x000000010f037824 */ /* 0x000fe400078e0211 */
[----:B------:R-:W-:Y:S02]  /*3580*/  VIADD R17, R17, 0x80 ;  /* 0x0000008011117836 */ /* 0x000fe40000000000 */
[----:B0-----:R-:W-:-:S05]  /*3590*/  IMAD.WIDE.U32 R8, R3, 0x2, R8 ;  /* 0x0000000203087825 */ /* 0x001fca00078e0008 */
[----:B------:R1:W-:Y:S02]  /*35a0*/  STG.E.U16 desc[UR4][R8.64], R2 ;  /* 0x0000000208007986 */ /* 0x0003e4000c101504 */
.L_x_23446:
[----:B------:R-:W-:-:S13]  /*35b0*/  ISETP.GE.AND P0, PT, R17, R16, PT ;  /* 0x000000101100720c */ /* 0x000fda0003f06270 */
[----:B------:R-:W-:Y:S05]  /*35c0*/  @P0 BRA `(.L_x_23448) ;  /* 0x0000000000340947 */ /* 0x000fea0003800000 */
[----:B-1----:R-:W1:Y:S01]  /*35d0*/  LDC.64 R2, c[0x0][0x218] ;  /* 0x00008600ff027b82 */ /* 0x002e620000000a00 */
[----:B------:R-:W-:Y:S02]  /*35e0*/  IMAD.IADD R7, R15, 0x1, R17 ;  /* 0x000000010f077824 */ /* 0x000fe400078e0211 */
[----:B------:R-:W-:Y:S02]  /*35f0*/  VIADD R17, R17, 0x80 ;  /* 0x0000008011117836 */ /* 0x000fe40000000000 */
[----:B-1----:R-:W-:-:S05]  /*3600*/  IMAD.WIDE.U32 R2, R7, 0x2, R2 ;  /* 0x0000000207027825 */ /* 0x002fca00078e0002 */
[----:B------:R2:W-:Y:S02]  /*3610*/  STG.E.U16 desc[UR4][R2.64], R4 ;  /* 0x0000000402007986 */ /* 0x0005e4000c101504 */
.L_x_23447:
        /* <DEDUP_REMOVED lines=8> */
.L_x_23448:
[----:B------:R-:W-:Y:S05]  /*36a0*/  BSYNC B1 ;  /* 0x0000000000017941 */ /* 0x000fea0003800000 */
.L_x_23444:
[----:B------:R-:W-:-:S13]  /*36b0*/  ISETP.GE.AND P0, PT, R17, R16, PT ;  /* 0x000000101100720c */ /* 0x000fda0003f06270 */
[----:B-12---:R-:W1:Y:S01]  /*36c0*/  @!P0 LDC.64 R2, c[0x0][0x218] ;  /* 0x00008600ff028b82 */ /* 0x006e620000000a00 */
[----:B------:R-:W-:Y:S02]  /*36d0*/  @!P0 IMAD.IADD R5, R15, 0x1, R17 ;  /* 0x000000010f058824 */ /* 0x000fe400078e0211 */
[----:B------:R-:W-:Y:S02]  /*36e0*/  @!P0 VIADD R17, R17, 0x80 ;  /* 0x0000008011118836 */ /* 0x000fe40000000000 */
[----:B-1----:R-:W-:-:S05]  /*36f0*/  @!P0 IMAD.WIDE.U32 R2, R5, 0x2, R2 ;  /* 0x0000000205028825 */ /* 0x002fca00078e0002 */
[----:B------:R3:W-:Y:S02]  /*3700*/  @!P0 STG.E.U16 desc[UR4][R2.64], R6 ;  /* 0x0000000602008986 */ /* 0x0007e4000c101504 */
.L_x_23449:
[----:B------:R-:W-:Y:S05]  /*3710*/  BSYNC B0 ;  /* 0x0000000000007941 */ /* 0x000fea0003800000 */
.L_x_23443:
        /* <DEDUP_REMOVED lines=8> */
.L_x_23450:
        /* <DEDUP_REMOVED lines=14> */
.L_x_32245:


//--------------------- .text._ZN2at6native18elementwise_kernelILi128ELi4EZNS0_15gpu_kernel_implINS0_13BinaryFunctorIN3c108BFloat16ES5_S5_ZZZNS0_21nextafter_kernel_cudaERNS_18TensorIteratorBaseEENKUlvE_clEvENKUlvE1_clEvEUlS5_S5_E_EEEEvS7_RKT_EUliE_EEviT1_ --------------------------
	.section	.text._ZN2at6native18elementwise_kernelILi128ELi4EZNS0_15gpu_kernel_implINS0_13BinaryFunctorIN3c108BFloat16ES5_S5_ZZZNS0_21nextafter_kernel_cudaERNS_18TensorIteratorBaseEENKUlvE_clEvENKUlvE1_clEvEUlS5_S5_E_EEEEvS7_RKT_EUliE_EEviT1_,"ax",@progbits
	.align	128
        .global         _ZN2at6native18elementwise_kernelILi128ELi4EZNS0_15gpu_kernel_implINS0_13BinaryFunctorIN3c108BFloat16ES5_S5_ZZZNS0_21nextafter_kernel_cudaERNS_18TensorIteratorBaseEENKUlvE_clEvENKUlvE1_clEvEUlS5_S5_E_EEEEvS7_RKT_EUliE_EEviT1_
        .type           _ZN2at6native18elementwise_kernelILi128ELi4EZNS0_15gpu_kernel_implINS0_13BinaryFunctorIN3c108BFloat16ES5_S5_ZZZNS0_21nextafter_kernel_cudaERNS_18TensorIteratorBaseEENKUlvE_clEvENKUlvE1_clEvEUlS5_S5_E_EEEEvS7_RKT_EUliE_EEviT1_,@function
        .size           _ZN2at6native18elementwise_kernelILi128ELi4EZNS0_15gpu_kernel_implINS0_13BinaryFunctorIN3c108BFloat16ES5_S5_ZZZNS0_21nextafter_kernel_cudaERNS_18TensorIteratorBaseEENKUlvE_clEvENKUlvE1_clEvEUlS5_S5_E_EEEEvS7_RKT_EUliE_EEviT1_,(.L_x_32246 - _ZN2at6native18elementwise_kernelILi128ELi4EZNS0_15gpu_kernel_implINS0_13BinaryFunctorIN3c108BFloat16ES5_S5_ZZZNS0_21nextafter_kernel_cudaERNS_18TensorIteratorBaseEENKUlvE_clEvENKUlvE1_clEvEUlS5_S5_E_EEEEvS7_RKT_EUliE_EEviT1_)
        .other          _ZN2at6native18elementwise_kernelILi128ELi4EZNS0_15gpu_kernel_implINS0_13BinaryFunctorIN3c108BFloat16ES5_S5_ZZZNS0_21nextafter_kernel_cudaERNS_18TensorIteratorBaseEENKUlvE_clEvENKUlvE1_clEvEUlS5_S5_E_EEEEvS7_RKT_EUliE_EEviT1_,@"STO_CUDA_ENTRY STV_DEFAULT"
_ZN2at6native18elementwise_kernelILi128ELi4EZNS0_15gpu_kernel_implINS0_13BinaryFunctorIN3c108BFloat16ES5_S5_ZZZNS0_21nextafter_kernel_cudaERNS_18TensorIteratorBaseEENKUlvE_clEvENKUlvE1_clEvEUlS5_S5_E_EEEEvS7_RKT_EUliE_EEviT1_:
.text._ZN2at6native18elementwise_kernelILi128ELi4EZNS0_15gpu_kernel_implINS0_13BinaryFunctorIN3c108BFloat16ES5_S5_ZZZNS0_21nextafter_kernel_cudaERNS_18TensorIteratorBaseEENKUlvE_clEvENKUlvE1_clEvEUlS5_S5_E_EEEEvS7_RKT_EUliE_EEviT1_:
        /* <DEDUP_REMOVED lines=365> */
.L_x_23453:
        /* <DEDUP_REMOVED lines=23> */
.L_x_23457:
[----:B------:R-:W2:Y:S02]  /*1840*/  LDG.E.U8 R2, desc[UR36][R2.64] ;  /* 0x0000002402027981 */ /* 0x000ea4000c1e1100 */
[----:B--2---:R-:W-:-:S04]  /*1850*/  I2FP.F32.U32 R0, R2 ;  /* 0x0000000200007245 */ /* 0x004fc80000201000 */
[----:B------:R-:W-:-:S04]  /*1860*/  F2FP.BF16.F32.PACK_AB R0, RZ, R0 ;  /* 0x00000000ff00723e */ /* 0x000fc800000010ff */
[----:B------:R-:W-:Y:S01]  /*1870*/  PRMT R19, R0, 0x7610, R19 ;  /* 0x0000761000137816 */ /* 0x000fe20000000013 */
[----:B------:R-:W-:Y:S06]  /*1880*/  BRA `(.L_x_23459) ;  /* 0x0000000c00c87947 */ /* 0x000fec0003800000 */
.L_x_23456:
        /* <DEDUP_REMOVED lines=11> */
.L_x_23461:
[----:B------:R-:W2:Y:S02]  /*1940*/  LDG.E R2, desc[UR36][R2.64] ;  /* 0x0000002402027981 */ /* 0x000ea4000c1e1900 */
[----:B--2---:R-:W-:-:S04]  /*1950*/  I2FP.F32.S32 R0, R2 ;  /* 0x0000000200007245 */ /* 0x004fc80000201400 */
[----:B------:R-:W-:-:S04]  /*1960*/  F2FP.BF16.F32.PACK_AB R0, RZ, R0 ;  /* 0x00000000ff00723e */ /* 0x000fc800000010ff */
[----:B------:R-:W-:Y:S01]  /*1970*/  PRMT R19, R0, 0x7610, R19 ;  /* 0x0000761000137816 */ /* 0x000fe20000000013 */
[----:B------:R-:W-:Y:S06]  /*1980*/  BRA `(.L_x_23459) ;  /* 0x0000000c00887947 */ /* 0x000fec0003800000 */
.L_x_23460:
[----:B------:R-:W2:Y:S02]  /*1990*/  LDG.E.U16 R2, desc[UR36][R2.64] ;  /* 0x0000002402027981 */ /* 0x000ea4000c1e1500 */
[----:B--2---:R-:W0:Y:S02]  /*19a0*/  I2F.S16 R0, R2 ;  /* 0x0000000200007306 */ /* 0x004e240000101400 */
[----:B0-----:R-:W-:-:S04]  /*19b0*/  F2FP.BF16.F32.PACK_AB R0, RZ, R0 ;  /* 0x00000000ff00723e */ /* 0x001fc800000010ff */
[----:B------:R-:W-:Y:S01]  /*19c0*/  PRMT R19, R0, 0x7610, R19 ;  /* 0x0000761000137816 */ /* 0x000fe20000000013 */
[----:B------:R-:W-:Y:S06]  /*19d0*/  BRA `(.L_x_23459) ;  /* 0x0000000c00747947 */ /* 0x000fec0003800000 */
.L_x_23455:
        /* <DEDUP_REMOVED lines=9> */
.L_x_23463:
[----:B------:R-:W2:Y:S02]  /*1a70*/  LDG.E.U16 R0, desc[UR36][R2.64] ;  /* 0x0000002402007981 */ /* 0x000ea4000c1e1500 */
[----:B--2---:R-:W-:-:S05]  /*1a80*/  HADD2.F32 R0, -RZ, R0.H0_H0 ;  /* 0x20000000ff007230 */ /* 0x004fca0000004100 */
[----:B------:R-:W-:-:S04]  /*1a90*/  F2FP.BF16.F32.PACK_AB R0, RZ, R0 ;  /* 0x00000000ff00723e */ /* 0x000fc800000010ff */
[----:B------:R-:W-:Y:S01]  /*1aa0*/  PRMT R19, R0, 0x7610, R19 ;  /* 0x0000761000137816 */ /* 0x000fe20000000013 */
[----:B------:R-:W-:Y:S06]  /*1ab0*/  BRA `(.L_x_23459) ;  /* 0x0000000c003c7947 */ /* 0x000fec0003800000 */
.L_x_23462:
        /* <DEDUP_REMOVED lines=9> */
.L_x_23465:
[----:B------:R-:W2:Y:S02]  /*1b50*/  LDG.E.U16 R2, desc[UR36][R2.64] ;  /* 0x0000002402027981 */ /* 0x000ea4000c1e1500 */
[----:B--2---:R-:W-:-:S05]  /*1b60*/  HADD2.F32 R0, -RZ, R2.H0_H0 ;  /* 0x20000002ff007230 */ /* 0x004fca0000004100 */
[----:B------:R-:W-:-:S04]  /*1b70*/  F2FP.BF16.F32.PACK_AB R0, RZ, R0 ;  /* 0x00000000ff00723e */ /* 0x000fc800000010ff */
[----:B------:R-:W-:Y:S01]  /*1b80*/  PRMT R19, R0, 0x7610, R19 ;  /* 0x0000761000137816 */ /* 0x000fe20000000013 */
[----:B------:R-:W-:Y:S06]  /*1b90*/  BRA `(.L_x_23459) ;  /* 0x0000000c00047947 */ /* 0x000fec0003800000 */
.L_x_23464:
        /* <DEDUP_REMOVED lines=9> */
.L_x_23454:
        /* <DEDUP_REMOVED lines=14> */
.L_x_23468:
        /* <DEDUP_REMOVED lines=9> */
.L_x_23467:
        /* <DEDUP_REMOVED lines=28> */
.L_x_23470:
        /* <DEDUP_REMOVED lines=15> */
.L_x_23469:
[----:B------:R0:W5:Y:S01]  /*2050*/  LDG.E.U16 R19, desc[UR36][R2.64] ;  /* 0x0000002402137981 */ /* 0x000162000c1e1500 */
[----:B------:R-:W-:Y:S05]  /*2060*/  BRA `(.L_x_23459) ;  /* 0x0000000400d07947 */ /* 0x000fea0003800000 */
.L_x_23466:
        /* <DEDUP_REMOVED lines=13> */
.L_x_23473:
        /* <DEDUP_REMOVED lines=21> */
.L_x_23477:
[----:B------:R-:W-:Y:S05]  /*2290*/  BSYNC B1 ;  /* 0x0000000000017941 */ /* 0x000fea0003800000 */
.L_x_23476:
[----:B------:R-:W-:Y:S01]  /*22a0*/  LEA R3, R0, 0x3b800000, 0x17 ;  /* 0x3b80000000037811 */ /* 0x000fe200078eb8ff */
[----:B------:R-:W-:-:S05]  /*22b0*/  IMAD.SHL.U32 R0, R2, 0x100000, RZ ;  /* 0x0010000002007824 */ /* 0x000fca00078e00ff */
[----:B------:R-:W-:-:S07]  /*22c0*/  LOP3.LUT R0, R3, R0, R4, 0xfe, !PT ;  /* 0x0000000003007212 */ /* 0x000fce00078efe04 */
.L_x_23475:
[----:B------:R-:W-:Y:S05]  /*22d0*/  BSYNC B0 ;  /* 0x0000000000007941 */ /* 0x000fea0003800000 */
.L_x_23474:
[----:B------:R-:W-:-:S04]  /*22e0*/  F2FP.BF16.F32.PACK_AB R0, RZ, R0 ;  /* 0x00000000ff00723e */ /* 0x000fc800000010ff */
[----:B------:R-:W-:Y:S01]  /*22f0*/  PRMT R19, R0, 0x7610, R19 ;  /* 0x0000761000137816 */ /* 0x000fe20000000013 */
[----:B------:R-:W-:Y:S06]  /*2300*/  BRA `(.L_x_23459) ;  /* 0x0000000400287947 */ /* 0x000fec0003800000 */
.L_x_23472:
        /* <DEDUP_REMOVED lines=21> */
.L_x_23481:
[----:B------:R-:W-:Y:S05]  /*2460*/  BSYNC B1 ;  /* 0x0000000000017941 */ /* 0x000fea0003800000 */
.L_x_23480:
[----:B------:R-:W-:Y:S01]  /*2470*/  LEA R3, R0, 0x37800000, 0x17 ;  /* 0x3780000000037811 */ /* 0x000fe200078eb8ff */
[----:B------:R-:W-:-:S05]  /*2480*/  IMAD.SHL.U32 R0, R2, 0x200000, RZ ;  /* 0x0020000002007824 */ /* 0x000fca00078e00ff */
[----:B------:R-:W-:-:S07]  /*2490*/  LOP3.LUT R0, R3, R0, R4, 0xfe, !PT ;  /* 0x0000000003007212 */ /* 0x000fce00078efe04 */
.L_x_23479:
[----:B------:R-:W-:Y:S05]  /*24a0*/  BSYNC B0 ;  /* 0x0000000000007941 */ /* 0x000fea0003800000 */
.L_x_23478:
[----:B------:R-:W-:-:S04]  /*24b0*/  F2FP.BF16.F32.PACK_AB R0, RZ, R0 ;  /* 0x00000000ff00723e */ /* 0x000fc800000010ff */
[----:B------:R-:W-:Y:S01]  /*24c0*/  PRMT R19, R0, 0x7610, R19 ;  /* 0x0000761000137816 */ /* 0x000fe20000000013 */
[----:B------:R-:W-:Y:S06]  /*24d0*/  BRA `(.L_x_23459) ;  /* 0x0000000000b47947 */ /* 0x000fec0003800000 */
.L_x_23471:
        /* <DEDUP_REMOVED lines=14> */
.L_x_23485:
[----:B------:R-:W-:Y:S05]  /*25c0*/  BSYNC B0 ;  /* 0x0000000000007941 */ /* 0x000fea0003800000 */
.L_x_23484:
[----:B------:R-:W-:-:S04]  /*25d0*/  F2FP.BF16.F32.PACK_AB R0, RZ, R0 ;  /* 0x00000000ff00723e */ /* 0x000fc800000010ff */
[----:B------:R-:W-:Y:S01]  /*25e0*/  PRMT R19, R0, 0x7610, R19 ;  /* 0x0000761000137816 */ /* 0x000fe20000000013 */
[----:B------:R-:W-:Y:S06]  /*25f0*/  BRA `(.L_x_23459) ;  /* 0x00000000006c7947 */ /* 0x000fec0003800000 */
.L_x_23458:
        /* <DEDUP_REMOVED lines=16> */
.L_x_23486:
[----:B------:R-:W-:Y:S01]  /*2700*/  PRMT R19, RZ, 0x7610, R19 ;  /* 0x00007610ff137816 */ /* 0x000fe20000000013 */
[----:B------:R-:W-:Y:S06]  /*2710*/  BRA `(.L_x_23459) ;  /* 0x0000000000247947 */ /* 0x000fec0003800000 */
.L_x_23483:
[----:B------:R-:W2:Y:S02]  /*2720*/  LDG.E.64 R2, desc[UR36][R2.64] ;  /* 0x0000002402027981 */ /* 0x000ea4000c1e1b00 */
[----:B--2---:R-:W0:Y:S02]  /*2730*/  I2F.U64 R0, R2 ;  /* 0x0000000200007312 */ /* 0x004e240000301000 */
[----:B0-----:R-:W-:-:S04]  /*2740*/  F2FP.BF16.F32.PACK_AB R0, RZ, R0 ;  /* 0x00000000ff00723e */ /* 0x001fc800000010ff */
[----:B------:R-:W-:Y:S01]  /*2750*/  PRMT R19, R0, 0x7610, R19 ;  /* 0x0000761000137816 */ /* 0x000fe20000000013 */
[----:B------:R-:W-:Y:S06]  /*2760*/  BRA `(.L_x_23459) ;  /* 0x0000000000107947 */ /* 0x000fec0003800000 */
.L_x_23482:
[----:B------:R-:W2:Y:S02]  /*2770*/  LDG.E R2, desc[UR36][R2.64] ;  /* 0x0000002402027981 */ /* 0x000ea4000c1e1900 */
[----:B--2---:R-:W-:-:S04]  /*2780*/  I2FP.F32.U32 R0, R2 ;  /* 0x0000000200007245 */ /* 0x004fc80000201000 */
[----:B------:R-:W-:-:S04]  /*2790*/  F2FP.BF16.F32.PACK_AB R0, RZ, R0 ;  /* 0x00000000ff00723e */ /* 0x000fc800000010ff */
[----:B------:R-:W-:-:S07]  /*27a0*/  PRMT R19, R0, 0x7610, R19 ;  /* 0x0000761000137816 */ /* 0x000fce0000000013 */
.L_x_23459:
        /* <DEDUP_REMOVED lines=19> */
.L_x_23490:
[----:B------:R-:W2:Y:S02]  /*28e0*/  LDG.E.U8 R2, desc[UR36][R2.64] ;  /* 0x0000002402027981 */ /* 0x000ea4000c1e1100 */
[----:B--2---:R-:W-:-:S04]  /*28f0*/  I2FP.F32.U32 R0, R2 ;  /* 0x0000000200007245 */ /* 0x004fc80000201000 */
[----:B------:R-:W-:Y:S01]  /*2900*/  F2FP.BF16.F32.PACK_AB R0, RZ, R0 ;  /* 0x00000000ff00723e */ /* 0x000fe200000010ff */
[----:B------:R-:W-:Y:S06]  /*2910*/  BRA `(.L_x_23492) ;  /* 0x0000000c00907947 */ /* 0x000fec0003800000 */
.L_x_23489:
        /* <DEDUP_REMOVED lines=10> */
.L_x_23494:
[----:B------:R-:W2:Y:S02]  /*29c0*/  LDG.E R2, desc[UR36][R2.64] ;  /* 0x0000002402027981 */ /* 0x000ea4000c1e1900 */
[----:B--2---:R-:W-:-:S04]  /*29d0*/  I2FP.F32.S32 R0, R2 ;  /* 0x0000000200007245 */ /* 0x004fc80000201400 */
[----:B------:R-:W-:Y:S01]  /*29e0*/  F2FP.BF16.F32.PACK_AB R0, RZ, R0 ;  /* 0x00000000ff00723e */ /* 0x000fe200000010ff */
[----:B------:R-:W-:Y:S06]  /*29f0*/  BRA `(.L_x_23492) ;  /* 0x0000000c00587947 */ /* 0x000fec0003800000 */
.L_x_23493:
[----:B------:R-:W2:Y:S02]  /*2a00*/  LDG.E.U16 R2, desc[UR36][R2.64] ;  /* 0x0000002402027981 */ /* 0x000ea4000c1e1500 */
[----:B--2---:R-:W0:Y:S02]  /*2a10*/  I2F.S16 R0, R2 ;  /* 0x0000000200007306 */ /* 0x004e240000101400 */
[----:B0-----:R-:W-:Y:S01]  /*2a20*/  F2FP.BF16.F32.PACK_AB R0, RZ, R0 ;  /* 0x00000000ff00723e */ /* 0x001fe200000010ff */
[----:B------:R-:W-:Y:S06]  /*2a30*/  BRA `(.L_x_23492) ;  /* 0x0000000c00487947 */ /* 0x000fec0003800000 */
.L_x_23488:
        /* <DEDUP_REMOVED lines=9> */
.L_x_23496:
[----:B------:R-:W2:Y:S02]  /*2ad0*/  LDG.E.U16 R0, desc[UR36][R2.64] ;  /* 0x0000002402007981 */ /* 0x000ea4000c1e1500 */
[----:B--2---:R-:W-:-:S05]  /*2ae0*/  HADD2.F32 R0, -RZ, R0.H0_H0 ;  /* 0x20000000ff007230 */ /* 0x004fca0000004100 */
[----:B------:R-:W-:Y:S01]  /*2af0*/  F2FP.BF16.F32.PACK_AB R0, RZ, R0 ;  /* 0x00000000ff00723e */ /* 0x000fe200000010ff */
[----:B------:R-:W-:Y:S06]  /*2b00*/  BRA `(.L_x_23492) ;  /* 0x0000000c00147947 */ /* 0x000fec0003800000 */
.L_x_23495:
        /* <DEDUP_REMOVED lines=9> */
.L_x_23498:
[----:B------:R-:W2:Y:S02]  /*2ba0*/  LDG.E.U16 R2, desc[UR36][R2.64] ;  /* 0x0000002402027981 */ /* 0x000ea4000c1e1500 */
[----:B--2---:R-:W-:-:S05]  /*2bb0*/  HADD2.F32 R0, -RZ, R2.H0_H0 ;  /* 0x20000002ff007230 */ /* 0x004fca0000004100 */
[----:B------:R-:W-:Y:S01]  /*2bc0*/  F2FP.BF16.F32.PACK_AB R0, RZ, R0 ;  /* 0x00000000ff00723e */ /* 0x000fe200000010ff */
[----:B------:R-:W-:Y:S06]  /*2bd0*/  BRA `(.L_x_23492) ;  /* 0x0000000800e07947 */ /* 0x000fec0003800000 */
.L_x_23497:
        /* <DEDUP_REMOVED lines=8> */
.L_x_23487:
        /* <DEDUP_REMOVED lines=13> */
.L_x_23501:
        /* <DEDUP_REMOVED lines=8> */
.L_x_23500:
        /* <DEDUP_REMOVED lines=28> */
.L_x_23503:
        /* <DEDUP_REMOVED lines=15> */
.L_x_23502:
[----:B------:R0:W5:Y:S01]  /*3060*/  LDG.E.U16 R0, desc[UR36][R2.64] ;  /* 0x0000002402007981 */ /* 0x000162000c1e1500 */
[----:B------:R-:W-:Y:S05]  /*3070*/  BRA `(.L_x_23492) ;  /* 0x0000000400b87947 */ /* 0x000fea0003800000 */
.L_x_23499:
        /* <DEDUP_REMOVED lines=12> */
.L_x_23506:
        /* <DEDUP_REMOVED lines=21> */
.L_x_23510:
[----:B------:R-:W-:Y:S05]  /*3290*/  BSYNC B1 ;  /* 0x0000000000017941 */ /* 0x000fea0003800000 */
.L_x_23509:
[----:B------:R-:W-:Y:S01]  /*32a0*/  LEA R3, R0, 0x3b800000, 0x17 ;  /* 0x3b80000000037811 */ /* 0x000fe200078eb8ff */
[----:B------:R-:W-:-:S05]  /*32b0*/  IMAD.SHL.U32 R0, R2, 0x100000, RZ ;  /* 0x0010000002007824 */ /* 0x000fca00078e00ff */
[----:B------:R-:W-:-:S07]  /*32c0*/  LOP3.LUT R0, R3, R0, R4, 0xfe, !PT ;  /* 0x0000000003007212 */ /* 0x000fce00078efe04 */
.L_x_23508:
[----:B------:R-:W-:Y:S05]  /*32d0*/  BSYNC B0 ;  /* 0x0000000000007941 */ /* 0x000fea0003800000 */
.L_x_23507:
[----:B------:R-:W-:Y:S01]  /*32e0*/  F2FP.BF16.F32.PACK_AB R0, RZ, R0 ;  /* 0x00000000ff00723e */ /* 0x000fe200000010ff */
[----:B------:R-:W-:Y:S06]  /*32f0*/  BRA `(.L_x_23492) ;  /* 0x0000000400187947 */ /* 0x000fec0003800000 */
.L_x_23505:
        /* <DEDUP_REMOVED lines=21> */
.L_x_23514:
[----:B------:R-:W-:Y:S05]  /*3450*/  BSYNC B1 ;  /* 0x0000000000017941 */ /* 0x000fea0003800000 */
.L_x_23513:
[----:B------:R-:W-:Y:S01]  /*3460*/  LEA R3, R0, 0x37800000, 0x17 ;  /* 0x3780000000037811 */ /* 0x000fe200078eb8ff */
[----:B------:R-:W-:-:S05]  /*3470*/  IMAD.SHL.U32 R0, R2, 0x200000, RZ ;  /* 0x0020000002007824 */ /* 0x000fca00078e00ff */
[----:B------:R-:W-:-:S07]  /*3480*/  LOP3.LUT R0, R3, R0, R4, 0xfe, !PT ;  /* 0x0000000003007212 */ /* 0x000fce00078efe04 */
.L_x_23512:
[----:B------:R-:W-:Y:S05]  /*3490*/  BSYNC B0 ;  /* 0x0000000000007941 */ /* 0x000fea0003800000 */
.L_x_23511:
[----:B------:R-:W-:Y:S01]  /*34a0*/  F2FP.BF16.F32.PACK_AB R0, RZ, R0 ;  /* 0x00000000ff00723e */ /* 0x000fe200000010ff */
[----:B------:R-:W-:Y:S06]  /*34b0*/  BRA `(.L_x_23492) ;  /* 0x0000000000a87947 */ /* 0x000fec0003800000 */
.L_x_23504:
        /* <DEDUP_REMOVED lines=14> */
.L_x_23518:
[----:B------:R-:W-:Y:S05]  /*35a0*/  BSYNC B0 ;  /* 0x0000000000007941 */ /* 0x000fea0003800000 */
.L_x_23517:
[----:B------:R-:W-:Y:S01]  /*35b0*/  F2FP.BF16.F32.PACK_AB R0, RZ, R0 ;  /* 0x00000000ff00723e */ /* 0x000fe200000010ff */
[----:B------:R-:W-:Y:S06]  /*35c0*/  BRA `(.L_x_23492) ;  /* 0x0000000000647947 */ /* 0x000fec0003800000 */
.L_x_23491:
        /* <DEDUP_REMOVED lines=16> */
.L_x_23519:
[----:B------:R-:W-:Y:S01]  /*36d0*/  PRMT R0, RZ, 0x7610, R0 ;  /* 0x00007610ff007816 */ /* 0x000fe20000000000 */
[----:B------:R-:W-:Y:S06]  /*36e0*/  BRA `(.L_x_23492) ;  /* 0x00000000001c7947 */ /* 0x000fec0003800000 */
.L_x_23516:
[----:B------:R-:W2:Y:S02]  /*36f0*/  LDG.E.64 R2, desc[UR36][R2.64] ;  /* 0x0000002402027981 */ /* 0x000ea4000c1e1b00 */
[----:B--2---:R-:W0:Y:S02]  /*3700*/  I2F.U64 R0, R2 ;  /* 0x0000000200007312 */ /* 0x004e240000301000 */
[----:B0-----:R-:W-:Y:S01]  /*3710*/  F2FP.BF16.F32.PACK_AB R0, RZ, R0 ;  /* 0x00000000ff00723e */ /* 0x001fe200000010ff */
[----:B------:R-:W-:Y:S06]  /*3720*/  BRA `(.L_x_23492) ;  /* 0x00000000000c7947 */ /* 0x000fec0003800000 */
.L_x_23515:
[----:B------:R-:W2:Y:S02]  /*3730*/  LDG.E R2, desc[UR36][R2.64] ;  /* 0x0000002402027981 */ /* 0x000ea4000c1e1900 */
[----:B--2---:R-:W-:-:S04]  /*3740*/  I2FP.F32.U32 R0, R2 ;  /* 0x0000000200007245 */ /* 0x004fc80000201000 */
[----:B------:R-:W-:-:S07]  /*3750*/  F2FP.BF16.F32.PACK_AB R0, RZ, R0 ;  /* 0x00000000ff00723e */ /* 0x000fce00000010ff */
.L_x_23492:
[----:B0----5:R-:W-:Y:S01]  /*3760*/  IMAD.U32 R2, R19, 0x10000, RZ ;  /* 0x0001000013027824 */ /* 0x021fe200078e00ff */
[----:B------:R-:W-:Y:S01]  /*3770*/  BSSY B0, `(.L_x_23520) ;  /* 0x0000020000007945 */ /* 0x000fe20003800000 */
[----:B------:R-:W-:-:S03]  /*3780*/  IMAD.U32 R3, R0, 0x10000, RZ ;  /* 0x0001000000037824 */ /* 0x000fc600078e00ff */
        /* <DEDUP_REMOVED lines=19> */
.L_x_23523:
        /* <DEDUP_REMOVED lines=8> */
.L_x_23521:
[----:B------:R-:W-:-:S05]  /*3940*/  FADD.FTZ R2, R2, R3 ;  /* 0x0000000302027221 */ /* 0x000fca0000010000 */
[----:B------:R-:W-:-:S04]  /*3950*/  F2FP.BF16.F32.PACK_AB R2, RZ, R2 ;  /* 0x00000002ff02723e */ /* 0x000fc800000010ff */
[----:B------:R-:W-:-:S07]  /*3960*/  PRMT R19, R2, 0x7610, R19 ;  /* 0x0000761002137816 */ /* 0x000fce0000000013 */
.L_x_23522:
[----:B------:R-:W-:Y:S05]  /*3970*/  BSYNC B0 ;  /* 0x0000000000007941 */ /* 0x000fea0003800000 */
.L_x_23520:
        /* <DEDUP_REMOVED lines=16> */
.L_x_23527:
[----:B------:R-:W-:-:S06]  /*3a80*/  IMAD.U32 R3, R19, 0x10000, RZ ;  /* 0x0001000013037824 */ /* 0x000fcc00078e00ff */
[----:B------:R-:W0:Y:S02]  /*3a90*/  F2I.S64.TRUNC R2, R3 ;  /* 0x0000000300027311 */ /* 0x000e24000020d900 */
[----:B0-----:R1:W-:Y:S01]  /*3aa0*/  STG.E.U8 desc[UR36][R16.64], R2 ;  /* 0x0000000210007986 */ /* 0x0013e2000c101124 */
[----:B------:R-:W-:Y:S05]  /*3ab0*/  BRA `(.L_x_23529) ;  /* 0x0000000c00847947 */ /* 0x000fea0003800000 */
.L_x_23526:
        /* <DEDUP_REMOVED lines=10> */
.L_x_23531:
[----:B------:R-:W-:-:S06]  /*3b60*/  IMAD.U32 R19, R19, 0x10000, RZ ;  /* 0x0001000013137824 */ /* 0x000fcc00078e00ff */
[----:B------:R-:W0:Y:S02]  /*3b70*/  F2I.FTZ.TRUNC.NTZ R19, R19 ;  /* 0x0000001300137305 */ /* 0x000e24000021f100 */
[----:B0-----:R3:W-:Y:S01]  /*3b80*/  STG.E desc[UR36][R16.64], R19 ;  /* 0x0000001310007986 */ /* 0x0017e2000c101924 */
[----:B------:R-:W-:Y:S05]  /*3b90*/  BRA `(.L_x_23529) ;  /* 0x0000000c004c7947 */ /* 0x000fea0003800000 */
.L_x_23530:
[----:B------:R-:W-:-:S06]  /*3ba0*/  IMAD.U32 R19, R19, 0x10000, RZ ;  /* 0x0001000013137824 */ /* 0x000fcc00078e00ff */
[----:B------:R-:W0:Y:S02]  /*3bb0*/  F2I.FTZ.TRUNC.NTZ R19, R19 ;  /* 0x0000001300137305 */ /* 0x000e24000021f100 */
[----:B0-----:R2:W-:Y:S01]  /*3bc0*/  STG.E.U16 desc[UR36][R16.64], R19 ;  /* 0x0000001310007986 */ /* 0x0015e2000c101524 */
[----:B------:R-:W-:Y:S05]  /*3bd0*/  BRA `(.L_x_23529) ;  /* 0x0000000c003c7947 */ /* 0x000fea0003800000 */
.L_x_23525:
        /* <DEDUP_REMOVED lines=9> */
.L_x_23533:
[----:B------:R-:W-:-:S05]  /*3c70*/  IMAD.U32 R0, R19, 0x10000, RZ ;  /* 0x0001000013007824 */ /* 0x000fca00078e00ff */
[----:B------:R-:W-:-:S05]  /*3c80*/  F2FP.F16.F32.PACK_AB R0, RZ, R0 ;  /* 0x00000000ff00723e */ /* 0x000fca00000000ff */
[----:B------:R0:W-:Y:S01]  /*3c90*/  STG.E.U16 desc[UR36][R16.64], R0 ;  /* 0x0000000010007986 */ /* 0x0001e2000c101524 */
[----:B------:R-:W-:Y:S05]  /*3ca0*/  BRA `(.L_x_23529) ;  /* 0x0000000c00087947 */ /* 0x000fea0003800000 */
.L_x_23532:
        /* <DEDUP_REMOVED lines=10> */
.L_x_23535:
[----:B------:R-:W-:-:S05]  /*3d50*/  IMAD.U32 R19, R19, 0x10000, RZ ;  /* 0x0001000013137824 */ /* 0x000fca00078e00ff */
[----:B------:R-:W-:-:S04]  /*3d60*/  F2FP.F16.F32.PACK_AB R3, RZ, R19 ;  /* 0x00000013ff03723e */ /* 0x000fc800000000ff */
[----:B------:R-:W-:-:S05]  /*3d70*/  PRMT R3, R3, 0x5410, RZ ;  /* 0x0000541003037816 */ /* 0x000fca00000000ff */
[----:B------:R0:W-:Y:S01]  /*3d80*/  STG.E desc[UR36][R16.64], R3 ;  /* 0x0000000310007986 */ /* 0x0001e2000c101924 */
[----:B------:R-:W-:Y:S05]  /*3d90*/  BRA `(.L_x_23529) ;  /* 0x0000000800cc7947 */ /* 0x000fea0003800000 */
.L_x_23534:
[----:B------:R-:W-:-:S04]  /*3da0*/  IMAD.U32 R2, R19, 0x10000, RZ ;  /* 0x0001000013027824 */ /* 0x000fc800078e00ff */
[----:B------:R-:W-:-:S06]  /*3db0*/  FMUL.FTZ R2, R2, 1 ;  /* 0x3f80000002027820 */ /* 0x000fcc0000410000 */
[----:B------:R-:W0:Y:S02]  /*3dc0*/  F2F.F64.F32 R2, R2 ;  /* 0x0000000200027310 */ /* 0x000e240000201800 */
[----:B0-----:R0:W-:Y:S01]  /*3dd0*/  STG.E.64 desc[UR36][R16.64], R2 ;  /* 0x0000000210007986 */ /* 0x0011e2000c101b24 */
[----:B------:R-:W-:Y:S05]  /*3de0*/  BRA `(.L_x_23529) ;  /* 0x0000000800b87947 */ /* 0x000fea0003800000 */
.L_x_23524:
        /* <DEDUP_REMOVED lines=13> */
.L_x_23538:
[----:B------:R-:W-:Y:S01]  /*3ec0*/  IMAD.U32 R19, R19, 0x10000, RZ ;  /* 0x0001000013137824 */ /* 0x000fe200078e00ff */
[----:B------:R-:W-:-:S03]  /*3ed0*/  CS2R R6, SRZ ;  /* 0x0000000000067805 */ /* 0x000fc6000001ff00 */
[----:B------:R-:W-:-:S06]  /*3ee0*/  FMUL.FTZ R4, R19, 1 ;  /* 0x3f80000013047820 */ /* 0x000fcc0000410000 */
[----:B------:R-:W0:Y:S02]  /*3ef0*/  F2F.F64.F32 R4, R4 ;  /* 0x0000000400047310 */ /* 0x000e240000201800 */
[----:B0-----:R0:W-:Y:S01]  /*3f00*/  STG.E.128 desc[UR36][R16.64], R4 ;  /* 0x0000000410007986 */ /* 0x0011e2000c101d24 */
[----:B------:R-:W-:Y:S05]  /*3f10*/  BRA `(.L_x_23529) ;  /* 0x00000008006c7947 */ /* 0x000fea0003800000 */
.L_x_23537:
        /* <DEDUP_REMOVED lines=21> */
.L_x_23542:
[----:B------:R-:W-:Y:S05]  /*4070*/  BSYNC B0 ;  /* 0x0000000000007941 */ /* 0x000fea0003800000 */
.L_x_23541:
[----:B------:R-:W-:-:S05]  /*4080*/  LOP3.LUT R3, R0, R3, RZ, 0xfc, !PT ;  /* 0x0000000300037212 */ /* 0x000fca00078efcff */
[----:B------:R0:W-:Y:S01]  /*4090*/  STG.E.U8 desc[UR36][R16.64], R3 ;  /* 0x0000000310007986 */ /* 0x0001e2000c101124 */
[----:B------:R-:W-:Y:S05]  /*40a0*/  BRA `(.L_x_23529) ;  /* 0x0000000800087947 */ /* 0x000fea0003800000 */
.L_x_23540:
        /* <DEDUP_REMOVED lines=13> */
.L_x_23544:
[----:B------:R-:W-:Y:S01]  /*4180*/  IMAD.MOV.U32 R0, RZ, RZ, 0x7f ;  /* 0x0000007fff007424 */ /* 0x000fe200078e00ff */
[----:B------:R-:W-:-:S04]  /*4190*/  ISETP.GT.U32.AND P0, PT, R2, 0x7f800000, PT ;  /* 0x7f8000000200780c */ /* 0x000fc80003f04070 */
[----:B------:R-:W-:-:S09]  /*41a0*/  SEL R0, R0, 0x7c, P0 ;  /* 0x0000007c00007807 */ /* 0x000fd20000000000 */
.L_x_23545:
[----:B------:R-:W-:Y:S05]  /*41b0*/  BSYNC B0 ;  /* 0x0000000000007941 */ /* 0x000fea0003800000 */
.L_x_23543:
[----:B------:R-:W-:-:S04]  /*41c0*/  LOP3.LUT R2, R19, 0x80000000, RZ, 0xc0, !PT ;  /* 0x8000000013027812 */ /* 0x000fc800078ec0ff */
[----:B------:R-:W-:-:S04]  /*41d0*/  SHF.R.U32.HI R3, RZ, 0x18, R2 ;  /* 0x00000018ff037819 */ /* 0x000fc80000011602 */
[----:B------:R-:W-:-:S05]  /*41e0*/  LOP3.LUT R3, R0, R3, RZ, 0xfc, !PT ;  /* 0x0000000300037212 */ /* 0x000fca00078efcff */
[----:B------:R0:W-:Y:S01]  /*41f0*/  STG.E.U8 desc[UR36][R16.64], R3 ;  /* 0x0000000310007986 */ /* 0x0001e2000c101124 */
[----:B------:R-:W-:Y:S05]  /*4200*/  BRA `(.L_x_23529) ;  /* 0x0000000400b07947 */ /* 0x000fea0003800000 */
.L_x_23539:
[----:B------:R0:W-:Y:S01]  /*4210*/  STG.E.U16 desc[UR36][R16.64], R19 ;  /* 0x0000001310007986 */ /* 0x0001e2000c101524 */
[----:B------:R-:W-:Y:S05]  /*4220*/  BRA `(.L_x_23529) ;  /* 0x0000000400a87947 */ /* 0x000fea0003800000 */
.L_x_23536:
        /* <DEDUP_REMOVED lines=12> */
.L_x_23548:
        /* <DEDUP_REMOVED lines=17> */
.L_x_23551:
[----:B------:R-:W-:-:S04]  /*4400*/  LOP3.LUT R2, R19, 0x80000000, RZ, 0xc0, !PT ;  /* 0x8000000013027812 */ /* 0x000fc800078ec0ff */
[----:B------:R-:W-:-:S04]  /*4410*/  SHF.R.U32.HI R3, RZ, 0x18, R2 ;  /* 0x00000018ff037819 */ /* 0x000fc80000011602 */
[----:B------:R-:W-:-:S04]  /*4420*/  LOP3.LUT R0, R0, R3, RZ, 0xfc, !PT ;  /* 0x0000000300007212 */ /* 0x000fc800078efcff */
[----:B------:R-:W-:-:S07]  /*4430*/  PRMT R8, R0, 0x7610, R8 ;  /* 0x0000761000087816 */ /* 0x000fce0000000008 */
.L_x_23550:
[----:B------:R-:W-:Y:S05]  /*4440*/  BSYNC B0 ;  /* 0x0000000000007941 */ /* 0x000fea0003800000 */
.L_x_23549:
[----:B------:R0:W-:Y:S01]  /*4450*/  STG.E.U8 desc[UR36][R16.64], R8 ;  /* 0x0000000810007986 */ /* 0x0001e2000c101124 */
[----:B------:R-:W-:Y:S05]  /*4460*/  BRA `(.L_x_23529) ;  /* 0x0000000400187947 */ /* 0x000fea0003800000 */
.L_x_23547:
        /* <DEDUP_REMOVED lines=17> */
.L_x_23554:
[----:B------:R-:W-:-:S04]  /*4580*/  LOP3.LUT R2, R19, 0x80000000, RZ, 0xc0, !PT ;  /* 0x8000000013027812 */ /* 0x000fc800078ec0ff */
[----:B------:R-:W-:-:S04]  /*4590*/  SHF.R.U32.HI R3, RZ, 0x18, R2 ;  /* 0x00000018ff037819 */ /* 0x000fc80000011602 */
[----:B------:R-:W-:-:S04]  /*45a0*/  LOP3.LUT R0, R0, R3, RZ, 0xfc, !PT ;  /* 0x0000000300007212 */ /* 0x000fc800078efcff */
[----:B------:R-:W-:-:S07]  /*45b0*/  PRMT R8, R0, 0x7610, R8 ;  /* 0x0000761000087816 */ /* 0x000fce0000000008 */
.L_x_23553:
[----:B------:R-:W-:Y:S05]  /*45c0*/  BSYNC B0 ;  /* 0x0000000000007941 */ /* 0x000fea0003800000 */
.L_x_23552:
[----:B------:R0:W-:Y:S01]  /*45d0*/  STG.E.U8 desc[UR36][R16.64], R8 ;  /* 0x0000000810007986 */ /* 0x0001e2000c101124 */
[----:B------:R-:W-:Y:S05]  /*45e0*/  BRA `(.L_x_23529) ;  /* 0x0000000000b87947 */ /* 0x000fea0003800000 */
.L_x_23546:
        /* <DEDUP_REMOVED lines=22> */
.L_x_23528:
        /* <DEDUP_REMOVED lines=16> */
.L_x_23557:
[----:B------:R-:W-:Y:S05]  /*4850*/  BRA `(.L_x_23529) ;  /* 0x00000000001c7947 */ /* 0x000fea0003800000 */
.L_x_23556:
[----:B------:R-:W-:-:S06]  /*4860*/  IMAD.U32 R2, R19, 0x10000, RZ ;  /* 0x0001000013027824 */ /* 0x000fcc00078e00ff */
[----:B------:R-:W0:Y:S02]  /*4870*/  F2I.U64.TRUNC R2, R2 ;  /* 0x0000000200027311 */ /* 0x000e24000020d800 */
[----:B0-----:R0:W-:Y:S01]  /*4880*/  STG.E.64 desc[UR36][R16.64], R2 ;  /* 0x0000000210007986 */ /* 0x0011e2000c101b24 */
[----:B------:R-:W-:Y:S05]  /*4890*/  BRA `(.L_x_23529) ;  /* 0x00000000000c7947 */ /* 0x000fea0003800000 */
.L_x_23555:
[----:B------:R-:W-:-:S06]  /*48a0*/  IMAD.U32 R19, R19, 0x10000, RZ ;  /* 0x0001000013137824 */ /* 0x000fcc00078e00ff */
[----:B------:R-:W0:Y:S02]  /*48b0*/  F2I.FTZ.U32.TRUNC.NTZ R19, R19 ;  /* 0x0000001300137305 */ /* 0x000e24000021f000 */
[----:B0-----:R0:W-:Y:S02]  /*48c0*/  STG.E desc[UR36][R16.64], R19 ;  /* 0x0000001310007986 */ /* 0x0011e4000c101924 */
.L_x_23529:
[----:B------:R-:W-:-:S04]  /*48d0*/  IMAD R18, R18, 0x200, R23 ;  /* 0x0000020012127824 */ /* 0x000fc800078e0217 */
[----:B0-23--:R-:W-:-:S07]  /*48e0*/  VIADD R19, R18, 0x80 ;  /* 0x0000008012137836 */ /* 0x00dfce0000000000 */
.L_x_23452:
[----:B------:R-:W-:Y:S05]  /*48f0*/  BSYNC B6 ;  /* 0x0000000000067941 */ /* 0x000fea0003800000 */
.L_x_23451:
        /* <DEDUP_REMOVED lines=358> */
.L_x_23560:
        /* <DEDUP_REMOVED lines=23> */
.L_x_23564:
[----:B------:R-:W2:Y:S02]  /*60d0*/  LDG.E.U8 R2, desc[UR36][R2.64] ;  /* 0x0000002402027981 */ /* 0x000ea4000c1e1100 */
[----:B--2---:R-:W-:-:S04]  /*60e0*/  I2FP.F32.U32 R0, R2 ;  /* 0x0000000200007245 */ /* 0x004fc80000201000 */
[----:B------:R-:W-:-:S04]  /*60f0*/  F2FP.BF16.F32.PACK_AB R0, RZ, R0 ;  /* 0x00000000ff00723e */ /* 0x000fc800000010ff */
[----:B------:R-:W-:Y:S01]  /*6100*/  PRMT R23, R0, 0x7610, R23 ;  /* 0x0000761000177816 */ /* 0x000fe20000000017 */
[----:B------:R-:W-:Y:S06]  /*6110*/  BRA `(.L_x_23566) ;  /* 0x0000000c00c87947 */ /* 0x000fec0003800000 */
.L_x_23563:
        /* <DEDUP_REMOVED lines=11> */
.L_x_23568:
[----:B------:R-:W2:Y:S02]  /*61d0*/  LDG.E R2, desc[UR36][R2.64] ;  /* 0x0000002402027981 */ /* 0x000ea4000c1e1900 */
[----:B--2---:R-:W-:-:S04]  /*61e0*/  I2FP.F32.S32 R0, R2 ;  /* 0x0000000200007245 */ /* 0x004fc80000201400 */
[----:B------:R-:W-:-:S04]  /*61f0*/  F2FP.BF16.F32.PACK_AB R0, RZ, R0 ;  /* 0x00000000ff00723e */ /* 0x000fc800000010ff */
[----:B------:R-:W-:Y:S01]  /*6200*/  PRMT R23, R0, 0x7610, R23 ;  /* 0x0000761000177816 */ /* 0x000fe20000000017 */
[----:B------:R-:W-:Y:S06]  /*6210*/  BRA `(.L_x_23566) ;  /* 0x0000000c00887947 */ /* 0x000fec0003800000 */
.L_x_23567:
[----:B------:R-:W2:Y:S02]  /*6220*/  LDG.E.U16 R2, desc[UR36][R2.64] ;  /* 0x0000002402027981 */ /* 0x000ea4000c1e1500 */
[----:B--2---:R-:W0:Y:S02]  /*6230*/  I2F.S16 R0, R2 ;  /* 0x0000000200007306 */ /* 0x004e240000101400 */
[----:B0-----:R-:W-:-:S04]  /*6240*/  F2FP.BF16.F32.PACK_AB R0, RZ, R0 ;  /* 0x00000000ff00723e */ /* 0x001fc800000010ff */
[----:B------:R-:W-:Y:S01]  /*6250*/  PRMT R23, R0, 0x7610, R23 ;  /* 0x0000761000177816 */ /* 0x000fe20000000017 */
[----:B------:R-:W-:Y:S06]  /*6260*/  BRA `(.L_x_23566) ;  /* 0x0000000c00747947 */ /* 0x000fec0003800000 */
.L_x_23562:
        /* <DEDUP_REMOVED lines=9> */
.L_x_23570:
[----:B------:R-:W2:Y:S02]  /*6300*/  LDG.E.U16 R0, desc[UR36][R2.64] ;  /* 0x0000002402007981 */ /* 0x000ea4000c1e1500 */
[----:B--2---:R-:W-:-:S05]  /*6310*/  HADD2.F32 R0, -RZ, R0.H0_H0 ;  /* 0x20000000ff007230 */ /* 0x004fca0000004100 */
[----:B------:R-:W-:-:S04]  /*6320*/  F2FP.BF16.F32.PACK_AB R0, RZ, R0 ;  /* 0x00000000ff00723e */ /* 0x000fc800000010ff */
[----:B------:R-:W-:Y:S01]  /*6330*/  PRMT R23, R0, 0x7610, R23 ;  /* 0x0000761000177816 */ /* 0x000fe20000000017 */
[----:B------:R-:W-:Y:S06]  /*6340*/  BRA `(.L_x_23566) ;  /* 0x0000000c003c7947 */ /* 0x000fec0003800000 */
.L_x_23569:
        /* <DEDUP_REMOVED lines=9> */
.L_x_23572:
[----:B------:R-:W2:Y:S02]  /*63e0*/  LDG.E.U16 R2, desc[UR36][R2.64] ;  /* 0x0000002402027981 */ /* 0x000ea4000c1e1500 */
[----:B--2---:R-:W-:-:S05]  /*63f0*/  HADD2.F32 R0, -RZ, R2.H0_H0 ;  /* 0x20000002ff007230 */ /* 0x004fca0000004100 */
[----:B------:R-:W-:-:S04]  /*6400*/  F2FP.BF16.F32.PACK_AB R0, RZ, R0 ;  /* 0x00000000ff00723e */ /* 0x000fc800000010ff */
[----:B------:R-:W-:Y:S01]  /*6410*/  PRMT R23, R0, 0x7610, R23 ;  /* 0x0000761000177816 */ /* 0x000fe20000000017 */
[----:B------:R-:W-:Y:S06]  /*6420*/  BRA `(.L_x_23566) ;  /* 0x0000000c00047947 */ /* 0x000fec0003800000 */
.L_x_23571:
        /* <DEDUP_REMOVED lines=9> */
.L_x_23561:
        /* <DEDUP_REMOVED lines=14> */
.L_x_23575:
        /* <DEDUP_REMOVED lines=9> */
.L_x_23574:
        /* <DEDUP_REMOVED lines=28> */
.L_x_23577:
        /* <DEDUP_REMOVED lines=15> */
.L_x_23576:
[----:B------:R0:W5:Y:S01]  /*68e0*/  LDG.E.U16 R23, desc[UR36][R2.64] ;  /* 0x0000002402177981 */ /* 0x000162000c1e1500 */
[----:B------:R-:W-:Y:S05]  /*68f0*/  BRA `(.L_x_23566) ;  /* 0x0000000400d07947 */ /* 0x000fea0003800000 */
.L_x_23573:
        /* <DEDUP_REMOVED lines=13> */
.L_x_23580:
        /* <DEDUP_REMOVED lines=21> */
.L_x_23584:
[----:B------:R-:W-:Y:S05]  /*6b20*/  BSYNC B1 ;  /* 0x0000000000017941 */ /* 0x000fea0003800000 */
.L_x_23583:
[----:B------:R-:W-:Y:S01]  /*6b30*/  LEA R3, R0, 0x3b800000, 0x17 ;  /* 0x3b80000000037811 */ /* 0x000fe200078eb8ff */
[----:B------:R-:W-:-:S05]  /*6b40*/  IMAD.SHL.U32 R0, R2, 0x100000, RZ ;  /* 0x0010000002007824 */ /* 0x000fca00078e00ff */
[----:B------:R-:W-:-:S07]  /*6b50*/  LOP3.LUT R0, R3, R0, R4, 0xfe, !PT ;  /* 0x0000000003007212 */ /* 0x000fce00078efe04 */
.L_x_23582:
[----:B------:R-:W-:Y:S05]  /*6b60*/  BSYNC B0 ;  /* 0x0000000000007941 */ /* 0x000fea0003800000 */
.L_x_23581:
[----:B------:R-:W-:-:S04]  /*6b70*/  F2FP.BF16.F32.PACK_AB R0, RZ, R0 ;  /* 0x00000000ff00723e */ /* 0x000fc800000010ff */
[----:B------:R-:W-:Y:S01]  /*6b80*/  PRMT R23, R0, 0x7610, R23 ;  /* 0x0000761000177816 */ /* 0x000fe20000000017 */
[----:B------:R-:W-:Y:S06]  /*6b90*/  BRA `(.L_x_23566) ;  /* 0x0000000400287947 */ /* 0x000fec0003800000 */
.L_x_23579:
        /* <DEDUP_REMOVED lines=21> */
.L_x_23588:
[----:B------:R-:W-:Y:S05]  /*6cf0*/  BSYNC B1 ;  /* 0x0000000000017941 */ /* 0x000fea0003800000 */
.L_x_23587:
[----:B------:R-:W-:Y:S01]  /*6d00*/  LEA R3, R0, 0x37800000, 0x17 ;  /* 0x3780000000037811 */ /* 0x000fe200078eb8ff */
[----:B------:R-:W-:-:S05]  /*6d10*/  IMAD.SHL.U32 R0, R2, 0x200000, RZ ;  /* 0x0020000002007824 */ /* 0x000fca00078e00ff */
[----:B------:R-:W-:-:S07]  /*6d20*/  LOP3.LUT R0, R3, R0, R4, 0xfe, !PT ;  /* 0x0000000003007212 */ /* 0x000fce00078efe04 */
.L_x_23586:
[----:B------:R-:W-:Y:S05]  /*6d30*/  BSYNC B0 ;  /* 0x0000000000007941 */ /* 0x000fea0003800000 */
.L_x_23585:
[----:B------:R-:W-:-:S04]  /*6d40*/  F2FP.BF16.F32.PACK_AB R0, RZ, R0 ;  /* 0x00000000ff00723e */ /* 0x000fc800000010ff */
[----:B------:R-:W-:Y:S01]  /*6d50*/  PRMT R23, R0, 0x7610, R23 ;  /* 0x0000761000177816 */ /* 0x000fe20000000017 */
[----:B------:R-:W-:Y:S06]  /*6d60*/  BRA `(.L_x_23566) ;  /* 0x0000000000b47947 */ /* 0x000fec0003800000 */
.L_x_23578:
        /* <DEDUP_REMOVED lines=14> */
.L_x_23592:
[----:B------:R-:W-:Y:S05]  /*6e50*/  BSYNC B0 ;  /* 0x0000000000007941 */ /* 0x000fea0003800000 */
.L_x_23591:
[----:B------:R-:W-:-:S04]  /*6e60*/  F2FP.BF16.F32.PACK_AB R0, RZ, R0 ;  /* 0x00000000ff00723e */ /* 0x000fc800000010ff */
[----:B------:R-:W-:Y:S01]  /*6e70*/  PRMT R23, R0, 0x7610, R23 ;  /* 0x0000761000177816 */ /* 0x000fe20000000017 */
[----:B------:R-:W-:Y:S06]  /*6e80*/  BRA `(.L_x_23566) ;  /* 0x00000000006c7947 */ /* 0x000fec0003800000 */
.L_x_23565:
        /* <DEDUP_REMOVED lines=16> */
.L_x_23593:
[----:B------:R-:W-:Y:S01]  /*6f90*/  PRMT R23, RZ, 0x7610, R23 ;  /* 0x00007610ff177816 */ /* 0x000fe20000000017 */
[----:B------:R-:W-:Y:S06]  /*6fa0*/  BRA `(.L_x_23566) ;  /* 0x0000000000247947 */ /* 0x000fec0003800000 */
.L_x_23590:
[----:B------:R-:W2:Y:S02]  /*6fb0*/  LDG.E.64 R2, desc[UR36][R2.64] ;  /* 0x0000002402027981 */ /* 0x000ea4000c1e1b00 */
[----:B--2---:R-:W0:Y:S02]  /*6fc0*/  I2F.U64 R0, R2 ;  /* 0x0000000200007312 */ /* 0x004e240000301000 */
[----:B0-----:R-:W-:-:S04]  /*6fd0*/  F2FP.BF16.F32.PACK_AB R0, RZ, R0 ;  /* 0x00000000ff00723e */ /* 0x001fc800000010ff */
[----:B------:R-:W-:Y:S01]  /*6fe0*/  PRMT R23, R0, 0x7610, R23 ;  /* 0x0000761000177816 */ /* 0x000fe20000000017 */
[----:B------:R-:W-:Y:S06]  /*6ff0*/  BRA `(.L_x_23566) ;  /* 0x0000000000107947 */ /* 0x000fec0003800000 */
.L_x_23589:
[----:B------:R-:W2:Y:S02]  /*7000*/  LDG.E R2, desc[UR36][R2.64] ;  /* 0x0000002402027981 */ /* 0x000ea4000c1e1900 */
[----:B--2---:R-:W-:-:S04]  /*7010*/  I2FP.F32.U32 R0, R2 ;  /* 0x0000000200007245 */ /* 0x004fc80000201000 */
[----:B------:R-:W-:-:S04]  /*7020*/  F2FP.BF16.F32.PACK_AB R0, RZ, R0 ;  /* 0x00000000ff00723e */ /* 0x000fc800000010ff */
[----:B------:R-:W-:-:S07]  /*7030*/  PRMT R23, R0, 0x7610, R23 ;  /* 0x0000761000177816 */ /* 0x000fce0000000017 */
.L_x_23566:
        /* <DEDUP_REMOVED lines=19> */
.L_x_23597:
[----:B------:R-:W2:Y:S02]  /*7170*/  LDG.E.U8 R2, desc[UR36][R2.64] ;  /* 0x0000002402027981 */ /* 0x000ea4000c1e1100 */
[----:B--2---:R-:W-:-:S04]  /*7180*/  I2FP.F32.U32 R0, R2 ;  /* 0x0000000200007245 */ /* 0x004fc80000201000 */
[----:B------:R-:W-:Y:S01]  /*7190*/  F2FP.BF16.F32.PACK_AB R0, RZ, R0 ;  /* 0x00000000ff00723e */ /* 0x000fe200000010ff */
[----:B------:R-:W-:Y:S06]  /*71a0*/  BRA `(.L_x_23599) ;  /* 0x0000000c00907947 */ /* 0x000fec0003800000 */
.L_x_23596:
        /* <DEDUP_REMOVED lines=10> */
.L_x_23601:
[----:B------:R-:W2:Y:S02]  /*7250*/  LDG.E R2, desc[UR36][R2.64] ;  /* 0x0000002402027981 */ /* 0x000ea4000c1e1900 */
[----:B--2---:R-:W-:-:S04]  /*7260*/  I2FP.F32.S32 R0, R2 ;  /* 0x0000000200007245 */ /* 0x004fc80000201400 */
[----:B------:R-:W-:Y:S01]  /*7270*/  F2FP.BF16.F32.PACK_AB R0, RZ, R0 ;  /* 0x00000000ff00723e */ /* 0x000fe200000010ff */
[----:B------:R-:W-:Y:S06]  /*7280*/  BRA `(.L_x_23599) ;  /* 0x0000000c00587947 */ /* 0x000fec0003800000 */
.L_x_23600:
[----:B------:R-:W2:Y:S02]  /*7290*/  LDG.E.U16 R2, desc[UR36][R2.64] ;  /* 0x0000002402027981 */ /* 0x000ea4000c1e1500 */
[----:B--2---:R-:W0:Y:S02]  /*72a0*/  I2F.S16 R0, R2 ;  /* 0x0000000200007306 */ /* 0x004e240000101400 */
[----:B0-----:R-:W-:Y:S01]  /*72b0*/  F2FP.BF16.F32.PACK_AB R0, RZ, R0 ;  /* 0x00000000ff00723e */ /* 0x001fe200000010ff */
[----:B------:R-:W-:Y:S06]  /*72c0*/  BRA `(.L_x_23599) ;  /* 0x0000000c00487947 */ /* 0x000fec0003800000 */
.L_x_23595:
        /* <DEDUP_REMOVED lines=9> */
.L_x_23603:
[----:B------:R-:W2:Y:S02]  /*7360*/  LDG.E.U16 R0, desc[UR36][R2.64] ;  /* 0x0000002402007981 */ /* 0x000ea4000c1e1500 */
[----:B--2---:R-:W-:-:S05]  /*7370*/  HADD2.F32 R0, -RZ, R0.H0_H0 ;  /* 0x20000000ff007230 */ /* 0x004fca0000004100 */
[----:B------:R-:W-:Y:S01]  /*7380*/  F2FP.BF16.F32.PACK_AB R0, RZ, R0 ;  /* 0x00000000ff00723e */ /* 0x000fe200000010ff */
[----:B------:R-:W-:Y:S06]  /*7390*/  BRA `(.L_x_23599) ;  /* 0x0000000c00147947 */ /* 0x000fec0003800000 */
.L_x_23602:
        /* <DEDUP_REMOVED lines=9> */
.L_x_23605:
[----:B------:R-:W2:Y:S02]  /*7430*/  LDG.E.U16 R2, desc[UR36][R2.64] ;  /* 0x0000002402027981 */ /* 0x000ea4000c1e1500 */
[----:B--2---:R-:W-:-:S05]  /*7440*/  HADD2.F32 R0, -RZ, R2.H0_H0 ;  /* 0x20000002ff007230 */ /* 0x004fca0000004100 */
[----:B------:R-:W-:Y:S01]  /*7450*/  F2FP.BF16.F32.PACK_AB R0, RZ, R0 ;  /* 0x00000000ff00723e */ /* 0x000fe200000010ff */
[----:B------:R-:W-:Y:S06]  /*7460*/  BRA `(.L_x_23599) ;  /* 0x0000000800e07947 */ /* 0x000fec0003800000 */
.L_x_23604:
        /* <DEDUP_REMOVED lines=8> */
.L_x_23594:
        /* <DEDUP_REMOVED lines=13> */
.L_x_23608:
        /* <DEDUP_REMOVED lines=8> */
.L_x_23607:
        /* <DEDUP_REMOVED lines=28> */
.L_x_23610:
        /* <DEDUP_REMOVED lines=15> */
.L_x_23609:
[----:B------:R0:W5:Y:S01]  /*78f0*/  LDG.E.U16 R0, desc[UR36][R2.64] ;  /* 0x0000002402007981 */ /* 0x000162000c1e1500 */
[----:B------:R-:W-:Y:S05]  /*7900*/  BRA `(.L_x_23599) ;  /* 0x0000000400b87947 */ /* 0x000fea0003800000 */
.L_x_23606:
        /* <DEDUP_REMOVED lines=12> */
.L_x_23613:
        /* <DEDUP_REMOVED lines=21> */
.L_x_23617:
[----:B------:R-:W-:Y:S05]  /*7b20*/  BSYNC B1 ;  /* 0x0000000000017941 */ /* 0x000fea0003800000 */
.L_x_23616:
[----:B------:R-:W-:Y:S01]  /*7b30*/  LEA R3, R0, 0x3b800000, 0x17 ;  /* 0x3b80000000037811 */ /* 0x000fe200078eb8ff */
[----:B------:R-:W-:-:S05]  /*7b40*/  IMAD.SHL.U32 R0, R2, 0x100000, RZ ;  /* 0x0010000002007824 */ /* 0x000fca00078e00ff */
[----:B------:R-:W-:-:S07]  /*7b50*/  LOP3.LUT R0, R3, R0, R4, 0xfe, !PT ;  /* 0x0000000003007212 */ /* 0x000fce00078efe04 */
.L_x_23615:
[----:B------:R-:W-:Y:S05]  /*7b60*/  BSYNC B0 ;  /* 0x0000000000007941 */ /* 0x000fea0003800000 */
.L_x_23614:
[----:B------:R-:W-:Y:S01]  /*7b70*/  F2FP.BF16.F32.PACK_AB R0, RZ, R0 ;  /* 0x00000000ff00723e */ /* 0x000fe200000010ff */
[----:B------:R-:W-:Y:S06]  /*7b80*/  BRA `(.L_x_23599) ;  /* 0x0000000400187947 */ /* 0x000fec0003800000 */
.L_x_23612:
        /* <DEDUP_REMOVED lines=21> */
.L_x_23621:
[----:B------:R-:W-:Y:S05]  /*7ce0*/  BSYNC B1 ;  /* 0x0000000000017941 */ /* 0x000fea0003800000 */
.L_x_23620:
[----:B------:R-:W-:Y:S01]  /*7cf0*/  LEA R3, R0, 0x37800000, 0x17 ;  /* 0x3780000000037811 */ /* 0x000fe200078eb8ff */
[----:B------:R-:W-:-:S05]  /*7d00*/  IMAD.SHL.U32 R0, R2, 0x200000, RZ ;  /* 0x0020000002007824 */ /* 0x000fca00078e00ff */
[----:B------:R-:W-:-:S07]  /*7d10*/  LOP3.LUT R0, R3, R0, R4, 0xfe, !PT ;  /* 0x0000000003007212 */ /* 0x000fce00078efe04 */
.L_x_23619:
[----:B------:R-:W-:Y:S05]  /*7d20*/  BSYNC B0 ;  /* 0x0000000000007941 */ /* 0x000fea0003800000 */
.L_x_23618:
[----:B------:R-:W-:Y:S01]  /*7d30*/  F2FP.BF16.F32.PACK_AB R0, RZ, R0 ;  /* 0x00000000ff00723e */ /* 0x000fe200000010ff */
[----:B------:R-:W-:Y:S06]  /*7d40*/  BRA `(.L_x_23599) ;  /* 0x0000000000a87947 */ /* 0x000fec0003800000 */
.L_x_23611:
        /* <DEDUP_REMOVED lines=14> */
.L_x_23625:
[----:B------:R-:W-:Y:S05]  /*7e30*/  BSYNC B0 ;  /* 0x0000000000007941 */ /* 0x000fea0003800000 */
.L_x_23624:
[----:B------:R-:W-:Y:S01]  /*7e40*/  F2FP.BF16.F32.PACK_AB R0, RZ, R0 ;  /* 0x00000000ff00723e */ /* 0x000fe200000010ff */
[----:B------:R-:W-:Y:S06]  /*7e50*/  BRA `(.L_x_23599) ;  /* 0x0000000000647947 */ /* 0x000fec0003800000 */
.L_x_23598:
        /* <DEDUP_REMOVED lines=16> */
.L_x_23626:
[----:B------:R-:W-:Y:S01]  /*7f60*/  PRMT R0, RZ, 0x7610, R0 ;  /* 0x00007610ff007816 */ /* 0x000fe20000000000 */
[----:B------:R-:W-:Y:S06]  /*7f70*/  BRA `(.L_x_23599) ;  /* 0x00000000001c7947 */ /* 0x000fec0003800000 */
.L_x_23623:
[----:B------:R-:W2:Y:S02]  /*7f80*/  LDG.E.64 R2, desc[UR36][R2.64] ;  /* 0x0000002402027981 */ /* 0x000ea4000c1e1b00 */
[----:B--2---:R-:W0:Y:S02]  /*7f90*/  I2F.U64 R0, R2 ;  /* 0x0000000200007312 */ /* 0x004e240000301000 */
[----:B0-----:R-:W-:Y:S01]  /*7fa0*/  F2FP.BF16.F32.PACK_AB R0, RZ, R0 ;  /* 0x00000000ff00723e */ /* 0x001fe200000010ff */
[----:B------:R-:W-:Y:S06]  /*7fb0*/  BRA `(.L_x_23599) ;  /* 0x00000000000c7947 */ /* 0x000fec0003800000 */
.L_x_23622:
[----:B------:R-:W2:Y:S02]  /*7fc0*/  LDG.E R2, desc[UR36][R2.64] ;  /* 0x0000002402027981 */ /* 0x000ea4000c1e1900 */
[----:B--2---:R-:W-:-:S04]  /*7fd0*/  I2FP.F32.U32 R0, R2 ;  /* 0x0000000200007245 */ /* 0x004fc80000201000 */
[----:B------:R-:W-:-:S07]  /*7fe0*/  F2FP.BF16.F32.PACK_AB R0, RZ, R0 ;  /* 0x00000000ff00723e */ /* 0x000fce00000010ff */
.L_x_23599:
        /* <DEDUP_REMOVED lines=22> */
.L_x_23630:
        /* <DEDUP_REMOVED lines=8> */
.L_x_23628:
[----:B------:R-:W-:-:S05]  /*81d0*/  FADD.FTZ R2, R2, R3 ;  /* 0x0000000302027221 */ /* 0x000fca0000010000 */
[----:B------:R-:W-:-:S04]  /*81e0*/  F2FP.BF16.F32.PACK_AB R2, RZ, R2 ;  /* 0x00000002ff02723e */ /* 0x000fc800000010ff */
[----:B------:R-:W-:-:S07]  /*81f0*/  PRMT R23, R2, 0x7610, R23 ;  /* 0x0000761002177816 */ /* 0x000fce0000000017 */
.L_x_23629:
[----:B------:R-:W-:Y:S05]  /*8200*/  BSYNC B0 ;  /* 0x0000000000007941 */ /* 0x000fea0003800000 */
.L_x_23627:
        /* <DEDUP_REMOVED lines=16> */
.L_x_23634:
[----:B------:R-:W-:-:S06]  /*8310*/  IMAD.U32 R3, R23, 0x10000, RZ ;  /* 0x0001000017037824 */ /* 0x000fcc00078e00ff */
[----:B------:R-:W0:Y:S02]  /*8320*/  F2I.S64.TRUNC R2, R3 ;  /* 0x0000000300027311 */ /* 0x000e24000020d900 */
[----:B0-----:R0:W-:Y:S01]  /*8330*/  STG.E.U8 desc[UR36][R16.64], R2 ;  /* 0x0000000210007986 */ /* 0x0011e2000c101124 */
[----:B------:R-:W-:Y:S05]  /*8340*/  BRA `(.L_x_23636) ;  /* 0x0000000c00847947 */ /* 0x000fea0003800000 */
.L_x_23633:
        /* <DEDUP_REMOVED lines=10> */
.L_x_23638:
[----:B------:R-:W-:-:S06]  /*83f0*/  IMAD.U32 R23, R23, 0x10000, RZ ;  /* 0x0001000017177824 */ /* 0x000fcc00078e00ff */
[----:B------:R-:W0:Y:S02]  /*8400*/  F2I.FTZ.TRUNC.NTZ R23, R23 ;  /* 0x0000001700177305 */ /* 0x000e24000021f100 */
[----:B0-----:R3:W-:Y:S01]  /*8410*/  STG.E desc[UR36][R16.64], R23 ;  /* 0x0000001710007986 */ /* 0x0017e2000c101924 */
[----:B------:R-:W-:Y:S05]  /*8420*/  BRA `(.L_x_23636) ;  /* 0x0000000c004c7947 */ /* 0x000fea0003800000 */
.L_x_23637:
[----:B------:R-:W-:-:S06]  /*8430*/  IMAD.U32 R23, R23, 0x10000, RZ ;  /* 0x0001000017177824 */ /* 0x000fcc00078e00ff */
[----:B------:R-:W0:Y:S02]  /*8440*/  F2I.FTZ.TRUNC.NTZ R23, R23 ;  /* 0x0000001700177305 */ /* 0x000e24000021f100 */
[----:B0-----:R2:W-:Y:S01]  /*8450*/  STG.E.U16 desc[UR36][R16.64], R23 ;  /* 0x0000001710007986 */ /* 0x0015e2000c101524 */
[----:B------:R-:W-:Y:S05]  /*8460*/  BRA `(.L_x_23636) ;  /* 0x0000000c003c7947 */ /* 0x000fea0003800000 */
.L_x_23632:
        /* <DEDUP_REMOVED lines=9> */
.L_x_23640:
[----:B------:R-:W-:-:S05]  /*8500*/  IMAD.U32 R0, R23, 0x10000, RZ ;  /* 0x0001000017007824 */ /* 0x000fca00078e00ff */
[----:B------:R-:W-:-:S05]  /*8510*/  F2FP.F16.F32.PACK_AB R0, RZ, R0 ;  /* 0x00000000ff00723e */ /* 0x000fca00000000ff */
[----:B------:R0:W-:Y:S01]  /*8520*/  STG.E.U16 desc[UR36][R16.64], R0 ;  /* 0x0000000010007986 */ /* 0x0001e2000c101524 */
[----:B------:R-:W-:Y:S05]  /*8530*/  BRA `(.L_x_23636) ;  /* 0x0000000c00087947 */ /* 0x000fea0003800000 */
.L_x_23639:
        /* <DEDUP_REMOVED lines=10> */
.L_x_23642:
[----:B------:R-:W-:-:S05]  /*85e0*/  IMAD.U32 R23, R23, 0x10000, RZ ;  /* 0x0001000017177824 */ /* 0x000fca00078e00ff */
[----:B------:R-:W-:-:S04]  /*85f0*/  F2FP.F16.F32.PACK_AB R3, RZ, R23 ;  /* 0x00000017ff03723e */ /* 0x000fc800000000ff */
[----:B------:R-:W-:-:S05]  /*8600*/  PRMT R3, R3, 0x5410, RZ ;  /* 0x0000541003037816 */ /* 0x000fca00000000ff */
[----:B------:R0:W-:Y:S01]  /*8610*/  STG.E desc[UR36][R16.64], R3 ;  /* 0x0000000310007986 */ /* 0x0001e2000c101924 */
[----:B------:R-:W-:Y:S05]  /*8620*/  BRA `(.L_x_23636) ;  /* 0x0000000800cc7947 */ /* 0x000fea0003800000 */
.L_x_23641:
[----:B------:R-:W-:-:S04]  /*8630*/  IMAD.U32 R2, R23, 0x10000, RZ ;  /* 0x0001000017027824 */ /* 0x000fc800078e00ff */
[----:B------:R-:W-:-:S06]  /*8640*/  FMUL.FTZ R2, R2, 1 ;  /* 0x3f80000002027820 */ /* 0x000fcc0000410000 */
[----:B------:R-:W0:Y:S02]  /*8650*/  F2F.F64.F32 R2, R2 ;  /* 0x0000000200027310 */ /* 0x000e240000201800 */
[----:B0-----:R0:W-:Y:S01]  /*8660*/  STG.E.64 desc[UR36][R16.64], R2 ;  /* 0x0000000210007986 */ /* 0x0011e2000c101b24 */
[----:B------:R-:W-:Y:S05]  /*8670*/  BRA `(.L_x_23636) ;  /* 0x0000000800b87947 */ /* 0x000fea0003800000 */
.L_x_23631:
        /* <DEDUP_REMOVED lines=13> */
.L_x_23645:
[----:B------:R-:W-:Y:S01]  /*8750*/  IMAD.U32 R23, R23, 0x10000, RZ ;  /* 0x0001000017177824 */ /* 0x000fe200078e00ff */
[----:B------:R-:W-:-:S03]  /*8760*/  CS2R R6, SRZ ;  /* 0x0000000000067805 */ /* 0x000fc6000001ff00 */
[----:B------:R-:W-:-:S06]  /*8770*/  FMUL.FTZ R4, R23, 1 ;  /* 0x3f80000017047820 */ /* 0x000fcc0000410000 */
[----:B------:R-:W0:Y:S02]  /*8780*/  F2F.F64.F32 R4, R4 ;  /* 0x0000000400047310 */ /* 0x000e240000201800 */
[----:B0-----:R0:W-:Y:S01]  /*8790*/  STG.E.128 desc[UR36][R16.64], R4 ;  /* 0x0000000410007986 */ /* 0x0011e2000c101d24 */
[----:B------:R-:W-:Y:S05]  /*87a0*/  BRA `(.L_x_23636) ;  /* 0x00000008006c7947 */ /* 0x000fea0003800000 */
.L_x_23644:
        /* <DEDUP_REMOVED lines=21> */
.L_x_23649:
[----:B------:R-:W-:Y:S05]  /*8900*/  BSYNC B0 ;  /* 0x0000000000007941 */ /* 0x000fea0003800000 */
.L_x_23648:
[----:B------:R-:W-:-:S05]  /*8910*/  LOP3.LUT R3, R0, R3, RZ, 0xfc, !PT ;  /* 0x0000000300037212 */ /* 0x000fca00078efcff */
[----:B------:R0:W-:Y:S01]  /*8920*/  STG.E.U8 desc[UR36][R16.64], R3 ;  /* 0x0000000310007986 */ /* 0x0001e2000c101124 */
[----:B------:R-:W-:Y:S05]  /*8930*/  BRA `(.L_x_23636) ;  /* 0x0000000800087947 */ /* 0x000fea0003800000 */
.L_x_23647:
        /* <DEDUP_REMOVED lines=13> */
.L_x_23651:
[----:B------:R-:W-:Y:S01]  /*8a10*/  IMAD.MOV.U32 R0, RZ, RZ, 0x7f ;  /* 0x0000007fff007424 */ /* 0x000fe200078e00ff */
[----:B------:R-:W-:-:S04]  /*8a20*/  ISETP.GT.U32.AND P0, PT, R2, 0x7f800000, PT ;  /* 0x7f8000000200780c */ /* 0x000fc80003f04070 */
[----:B------:R-:W-:-:S09]  /*8a30*/  SEL R0, R0, 0x7c, P0 ;  /* 0x0000007c00007807 */ /* 0x000fd20000000000 */
.L_x_23652:
[----:B------:R-:W-:Y:S05]  /*8a40*/  BSYNC B0 ;  /* 0x0000000000007941 */ /* 0x000fea0003800000 */
.L_x_23650:
[----:B------:R-:W-:-:S04]  /*8a50*/  LOP3.LUT R2, R23, 0x80000000, RZ, 0xc0, !PT ;  /* 0x8000000017027812 */ /* 0x000fc800078ec0ff */
[----:B------:R-:W-:-:S04]  /*8a60*/  SHF.R.U32.HI R3, RZ, 0x18, R2 ;  /* 0x00000018ff037819 */ /* 0x000fc80000011602 */
[----:B------:R-:W-:-:S05]  /*8a70*/  LOP3.LUT R3, R0, R3, RZ, 0xfc, !PT ;  /* 0x0000000300037212 */ /* 0x000fca00078efcff */
[----:B------:R0:W-:Y:S01]  /*8a80*/  STG.E.U8 desc[UR36][R16.64], R3 ;  /* 0x0000000310007986 */ /* 0x0001e2000c101124 */
[----:B------:R-:W-:Y:S05]  /*8a90*/  BRA `(.L_x_23636) ;  /* 0x0000000400b07947 */ /* 0x000fea0003800000 */
.L_x_23646:
[----:B------:R0:W-:Y:S01]  /*8aa0*/  STG.E.U16 desc[UR36][R16.64], R23 ;  /* 0x0000001710007986 */ /* 0x0001e2000c101524 */
[----:B------:R-:W-:Y:S05]  /*8ab0*/  BRA `(.L_x_23636) ;  /* 0x0000000400a87947 */ /* 0x000fea0003800000 */
.L_x_23643:
        /* <DEDUP_REMOVED lines=12> */
.L_x_23655:
        /* <DEDUP_REMOVED lines=17> */
.L_x_23658:
[----:B------:R-:W-:-:S04]  /*8c90*/  LOP3.LUT R2, R23, 0x80000000, RZ, 0xc0, !PT ;  /* 0x8000000017027812 */ /* 0x000fc800078ec0ff */
[----:B------:R-:W-:-:S04]  /*8ca0*/  SHF.R.U32.HI R3, RZ, 0x18, R2 ;  /* 0x00000018ff037819 */ /* 0x000fc80000011602 */
[----:B------:R-:W-:-:S04]  /*8cb0*/  LOP3.LUT R0, R0, R3, RZ, 0xfc, !PT ;  /* 0x0000000300007212 */ /* 0x000fc800078efcff */
[----:B------:R-:W-:-:S07]  /*8cc0*/  PRMT R8, R0, 0x7610, R8 ;  /* 0x0000761000087816 */ /* 0x000fce0000000008 */
.L_x_23657:
[----:B------:R-:W-:Y:S05]  /*8cd0*/  BSYNC B0 ;  /* 0x0000000000007941 */ /* 0x000fea0003800000 */
.L_x_23656:
[----:B------:R0:W-:Y:S01]  /*8ce0*/  STG.E.U8 desc[UR36][R16.64], R8 ;  /* 0x0000000810007986 */ /* 0x0001e2000c101124 */
[----:B------:R-:W-:Y:S05]  /*8cf0*/  BRA `(.L_x_23636) ;  /* 0x0000000400187947 */ /* 0x000fea0003800000 */
.L_x_23654:
        /* <DEDUP_REMOVED lines=17> */
.L_x_23661:
[----:B------:R-:W-:-:S04]  /*8e10*/  LOP3.LUT R2, R23, 0x80000000, RZ, 0xc0, !PT ;  /* 0x8000000017027812 */ /* 0x000fc800078ec0ff */
[----:B------:R-:W-:-:S04]  /*8e20*/  SHF.R.U32.HI R3, RZ, 0x18, R2 ;  /* 0x00000018ff037819 */ /* 0x000fc80000011602 */
[----:B------:R-:W-:-:S04]  /*8e30*/  LOP3.LUT R0, R0, R3, RZ, 0xfc, !PT ;  /* 0x0000000300007212 */ /* 0x000fc800078efcff */
[----:B------:R-:W-:-:S07]  /*8e40*/  PRMT R8, R0, 0x7610, R8 ;  /* 0x0000761000087816 */ /* 0x000fce0000000008 */
.L_x_23660:
[----:B------:R-:W-:Y:S05]  /*8e50*/  BSYNC B0 ;  /* 0x0000000000007941 */ /* 0x000fea0003800000 */
.L_x_23659:
[----:B------:R0:W-:Y:S01]  /*8e60*/  STG.E.U8 desc[UR36][R16.64], R8 ;  /* 0x0000000810007986 */ /* 0x0001e2000c101124 */
[----:B------:R-:W-:Y:S05]  /*8e70*/  BRA `(.L_x_23636) ;  /* 0x0000000000b87947 */ /* 0x000fea0003800000 */
.L_x_23653:
        /* <DEDUP_REMOVED lines=22> */
.L_x_23635:
        /* <DEDUP_REMOVED lines=16> */
.L_x_23664:
[----:B------:R-:W-:Y:S05]  /*90e0*/  BRA `(.L_x_23636) ;  /* 0x00000000001c7947 */ /* 0x000fea0003800000 */
.L_x_23663:
[----:B------:R-:W-:-:S06]  /*90f0*/  IMAD.U32 R2, R23, 0x10000, RZ ;  /* 0x0001000017027824 */ /* 0x000fcc00078e00ff */
[----:B------:R-:W0:Y:S02]  /*9100*/  F2I.U64.TRUNC R2, R2 ;  /* 0x0000000200027311 */ /* 0x000e24000020d800 */
[----:B0-----:R0:W-:Y:S01]  /*9110*/  STG.E.64 desc[UR36][R16.64], R2 ;  /* 0x0000000210007986 */ /* 0x0011e2000c101b24 */
[----:B------:R-:W-:Y:S05]  /*9120*/  BRA `(.L_x_23636) ;  /* 0x00000000000c7947 */ /* 0x000fea0003800000 */
.L_x_23662:
[----:B------:R-:W-:-:S06]  /*9130*/  IMAD.U32 R23, R23, 0x10000, RZ ;  /* 0x0001000017177824 */ /* 0x000fcc00078e00ff */
[----:B------:R-:W0:Y:S02]  /*9140*/  F2I.FTZ.U32.TRUNC.NTZ R23, R23 ;  /* 0x0000001700177305 */ /* 0x000e24000021f000 */
[----:B0-----:R0:W-:Y:S02]  /*9150*/  STG.E desc[UR36][R16.64], R23 ;  /* 0x0000001710007986 */ /* 0x0011e4000c101924 */
.L_x_23636:
[----:B------:R-:W-:-:S07]  /*9160*/  VIADD R19, R19, 0x80 ;  /* 0x0000008013137836 */ /* 0x000fce0000000000 */
.L_x_23559:
[----:B------:R-:W-:Y:S05]  /*9170*/  BSYNC B6 ;  /* 0x0000000000067941 */ /* 0x000fea0003800000 */
.L_x_23558:
        /* <DEDUP_REMOVED lines=358> */
.L_x_23667:
        /* <DEDUP_REMOVED lines=23> */
.L_x_23671:
[----:B------:R-:W2:Y:S02]  /*a950*/  LDG.E.U8 R2, desc[UR36][R2.64] ;  /* 0x0000002402027981 */ /* 0x000ea4000c1e1100 */
[----:B--2---:R-:W-:-:S04]  /*a960*/  I2FP.F32.U32 R0, R2 ;  /* 0x0000000200007245 */ /* 0x004fc80000201000 */
[----:B------:R-:W-:-:S04]  /*a970*/  F2FP.BF16.F32.PACK_AB R0, RZ, R0 ;  /* 0x00000000ff00723e */ /* 0x000fc800000010ff */
[----:B------:R-:W-:Y:S01]  /*a980*/  PRMT R23, R0, 0x7610, R23 ;  /* 0x0000761000177816 */ /* 0x000fe20000000017 */
[----:B------:R-:W-:Y:S06]  /*a990*/  BRA `(.L_x_23673) ;  /* 0x0000000c00c87947 */ /* 0x000fec0003800000 */
.L_x_23670:
        /* <DEDUP_REMOVED lines=11> */
.L_x_23675:
[----:B------:R-:W2:Y:S02]  /*aa50*/  LDG.E R2, desc[UR36][R2.64] ;  /* 0x0000002402027981 */ /* 0x000ea4000c1e1900 */
[----:B--2---:R-:W-:-:S04]  /*aa60*/  I2FP.F32.S32 R0, R2 ;  /* 0x0000000200007245 */ /* 0x004fc80000201400 */
[----:B------:R-:W-:-:S04]  /*aa70*/  F2FP.BF16.F32.PACK_AB R0, RZ, R0 ;  /* 0x00000000ff00723e */ /* 0x000fc800000010ff */
[----:B------:R-:W-:Y:S01]  /*aa80*/  PRMT R23, R0, 0x7610, R23 ;  /* 0x0000761000177816 */ /* 0x000fe20000000017 */
[----:B------:R-:W-:Y:S06]  /*aa90*/  BRA `(.L_x_23673) ;  /* 0x0000000c00887947 */ /* 0x000fec0003800000 */
.L_x_23674:
[----:B------:R-:W2:Y:S02]  /*aaa0*/  LDG.E.U16 R2, desc[UR36][R2.64] ;  /* 0x0000002402027981 */ /* 0x000ea4000c1e1500 */
[----:B--2---:R-:W0:Y:S02]  /*aab0*/  I2F.S16 R0, R2 ;  /* 0x0000000200007306 */ /* 0x004e240000101400 */
[----:B0-----:R-:W-:-:S04]  /*aac0*/  F2FP.BF16.F32.PACK_AB R0, RZ, R0 ;  /* 0x00000000ff00723e */ /* 0x001fc800000010ff */
[----:B------:R-:W-:Y:S01]  /*aad0*/  PRMT R23, R0, 0x7610, R23 ;  /* 0x0000761000177816 */ /* 0x000fe20000000017 */
[----:B------:R-:W-:Y:S06]  /*aae0*/  BRA `(.L_x_23673) ;  /* 0x0000000c00747947 */ /* 0x000fec0003800000 */
.L_x_23669:
        /* <DEDUP_REMOVED lines=9> */
.L_x_23677:
[----:B------:R-:W2:Y:S02]  /*ab80*/  LDG.E.U16 R0, desc[UR36][R2.64] ;  /* 0x0000002402007981 */ /* 0x000ea4000c1e1500 */
[----:B--2---:R-:W-:-:S05]  /*ab90*/  HADD2.F32 R0, -RZ, R0.H0_H0 ;  /* 0x20000000ff007230 */ /* 0x004fca0000004100 */
[----:B------:R-:W-:-:S04]  /*aba0*/  F2FP.BF16.F32.PACK_AB R0, RZ, R0 ;  /* 0x00000000ff00723e */ /* 0x000fc800000010ff */
[----:B------:R-:W-:Y:S01]  /*abb0*/  PRMT R23, R0, 0x7610, R23 ;  /* 0x0000761000177816 */ /* 0x000fe20000000017 */
[----:B------:R-:W-:Y:S06]  /*abc0*/  BRA `(.L_x_23673) ;  /* 0x0000000c003c7947 */ /* 0x000fec0003800000 */
.L_x_23676:
        /* <DEDUP_REMOVED lines=9> */
.L_x_23679:
[----:B------:R-:W2:Y:S02]  /*ac60*/  LDG.E.U16 R2, desc[UR36][R2.64] ;  /* 0x0000002402027981 */ /* 0x000ea4000c1e1500 */
[----:B--2---:R-:W-:-:S05]  /*ac70*/  HADD2.F32 R0, -RZ, R2.H0_H0 ;  /* 0x20000002ff007230 */ /* 0x004fca0000004100 */
[----:B------:R-:W-:-:S04]  /*ac80*/  F2FP.BF16.F32.PACK_AB R0, RZ, R0 ;  /* 0x00000000ff00723e */ /* 0x000fc800000010ff */
[----:B------:R-:W-:Y:S01]  /*ac90*/  PRMT R23, R0, 0x7610, R23 ;  /* 0x0000761000177816 */ /* 0x000fe20000000017 */
[----:B------:R-:W-:Y:S06]  /*aca0*/  BRA `(.L_x_23673) ;  /* 0x0000000c00047947 */ /* 0x000fec0003800000 */
.L_x_23678:
        /* <DEDUP_REMOVED lines=9> */
.L_x_23668:
        /* <DEDUP_REMOVED lines=14> */
.L_x_23682:
        /* <DEDUP_REMOVED lines=9> */
.L_x_23681:
        /* <DEDUP_REMOVED lines=28> */
.L_x_23684:
        /* <DEDUP_REMOVED lines=15> */
.L_x_23683:
[----:B------:R0:W5:Y:S01]  /*b160*/  LDG.E.U16 R23, desc[UR36][R2.64] ;  /* 0x0000002402177981 */ /* 0x000162000c1e1500 */
[----:B------:R-:W-:Y:S05]  /*b170*/  BRA `(.L_x_23673) ;  /* 0x0000000400d07947 */ /* 0x000fea0003800000 */
.L_x_23680:
        /* <DEDUP_REMOVED lines=13> */
.L_x_23687:
        /* <DEDUP_REMOVED lines=21> */
.L_x_23691:
[----:B------:R-:W-:Y:S05]  /*b3a0*/  BSYNC B1 ;  /* 0x0000000000017941 */ /* 0x000fea0003800000 */
.L_x_23690:
[----:B------:R-:W-:Y:S01]  /*b3b0*/  LEA R3, R0, 0x3b800000, 0x17 ;  /* 0x3b80000000037811 */ /* 0x000fe200078eb8ff */
[----:B------:R-:W-:-:S05]  /*b3c0*/  IMAD.SHL.U32 R0, R2, 0x100000, RZ ;  /* 0x0010000002007824 */ /* 0x000fca00078e00ff */
[----:B------:R-:W-:-:S07]  /*b3d0*/  LOP3.LUT R0, R3, R0, R4, 0xfe, !PT ;  /* 0x0000000003007212 */ /* 0x000fce00078efe04 */
.L_x_23689:
[----:B------:R-:W-:Y:S05]  /*b3e0*/  BSYNC B0 ;  /* 0x0000000000007941 */ /* 0x000fea0003800000 */
.L_x_23688:
[----:B------:R-:W-:-:S04]  /*b3f0*/  F2FP.BF16.F32.PACK_AB R0, RZ, R0 ;  /* 0x00000000ff00723e */ /* 0x000fc800000010ff */
[----:B------:R-:W-:Y:S01]  /*b400*/  PRMT R23, R0, 0x7610, R23 ;  /* 0x0000761000177816 */ /* 0x000fe20000000017 */
[----:B------:R-:W-:Y:S06]  /*b410*/  BRA `(.L_x_23673) ;  /* 0x0000000400287947 */ /* 0x000fec0003800000 */
.L_x_23686:
        /* <DEDUP_REMOVED lines=21> */
.L_x_23695:
[----:B------:R-:W-:Y:S05]  /*b570*/  BSYNC B1 ;  /* 0x0000000000017941 */ /* 0x000fea0003800000 */
.L_x_23694:
[----:B------:R-:W-:Y:S01]  /*b580*/  LEA R3, R0, 0x37800000, 0x17 ;  /* 0x3780000000037811 */ /* 0x000fe200078eb8ff */
[----:B------:R-:W-:-:S05]  /*b590*/  IMAD.SHL.U32 R0, R2, 0x200000, RZ ;  /* 0x0020000002007824 */ /* 0x000fca00078e00ff */
[----:B------:R-:W-:-:S07]  /*b5a0*/  LOP3.LUT R0, R3, R0, R4, 0xfe, !PT ;  /* 0x0000000003007212 */ /* 0x000fce00078efe04 */
.L_x_23693:
[----:B------:R-:W-:Y:S05]  /*b5b0*/  BSYNC B0 ;  /* 0x0000000000007941 */ /* 0x000fea0003800000 */
.L_x_23692:
[----:B------:R-:W-:-:S04]  /*b5c0*/  F2FP.BF16.F32.PACK_AB R0, RZ, R0 ;  /* 0x00000000ff00723e */ /* 0x000fc800000010ff */
[----:B------:R-:W-:Y:S01]  /*b5d0*/  PRMT R23, R0, 0x7610, R23 ;  /* 0x0000761000177816 */ /* 0x000fe20000000017 */
[----:B------:R-:W-:Y:S06]  /*b5e0*/  BRA `(.L_x_23673) ;  /* 0x0000000000b47947 */ /* 0x000fec0003800000 */
.L_x_23685:
        /* <DEDUP_REMOVED lines=14> */
.L_x_23699:
[----:B------:R-:W-:Y:S05]  /*b6d0*/  BSYNC B0 ;  /* 0x0000000000007941 */ /* 0x000fea0003800000 */
.L_x_23698:
[----:B------:R-:W-:-:S04]  /*b6e0*/  F2FP.BF16.F32.PACK_AB R0, RZ, R0 ;  /* 0x00000000ff00723e */ /* 0x000fc800000010ff */
[----:B------:R-:W-:Y:S01]  /*b6f0*/  PRMT R23, R0, 0x7610, R23 ;  /* 0x0000761000177816 */ /* 0x000fe20000000017 */
[----:B------:R-:W-:Y:S06]  /*b700*/  BRA `(.L_x_23673) ;  /* 0x00000000006c7947 */ /* 0x000fec0003800000 */
.L_x_23672:
        /* <DEDUP_REMOVED lines=16> */
.L_x_23700:
[----:B------:R-:W-:Y:S01]  /*b810*/  PRMT R23, RZ, 0x7610, R23 ;  /* 0x00007610ff177816 */ /* 0x000fe20000000017 */
[----:B------:R-:W-:Y:S06]  /*b820*/  BRA `(.L_x_23673) ;  /* 0x0000000000247947 */ /* 0x000fec0003800000 */
.L_x_23697:
[----:B------:R-:W2:Y:S02]  /*b830*/  LDG.E.64 R2, desc[UR36][R2.64] ;  /* 0x0000002402027981 */ /* 0x000ea4000c1e1b00 */
[----:B--2---:R-:W0:Y:S02]  /*b840*/  I2F.U64 R0, R2 ;  /* 0x0000000200007312 */ /* 0x004e240000301000 */
[----:B0-----:R-:W-:-:S04]  /*b850*/  F2FP.BF16.F32.PACK_AB R0, RZ, R0 ;  /* 0x00000000ff00723e */ /* 0x001fc800000010ff */
[----:B------:R-:W-:Y:S01]  /*b860*/  PRMT R23, R0, 0x7610, R23 ;  /* 0x0000761000177816 */ /* 0x000fe20000000017 */
[----:B------:R-:W-:Y:S06]  /*b870*/  BRA `(.L_x_23673) ;  /* 0x0000000000107947 */ /* 0x000fec0003800000 */
.L_x_23696:
[----:B------:R-:W2:Y:S02]  /*b880*/  LDG.E R2, desc[UR36][R2.64] ;  /* 0x0000002402027981 */ /* 0x000ea4000c1e1900 */
[----:B--2---:R-:W-:-:S04]  /*b890*/  I2FP.F32.U32 R0, R2 ;  /* 0x0000000200007245 */ /* 0x004fc80000201000 */
[----:B------:R-:W-:-:S04]  /*b8a0*/  F2FP.BF16.F32.PACK_AB R0, RZ, R0 ;  /* 0x00000000ff00723e */ /* 0x000fc800000010ff */
[----:B------:R-:W-:-:S07]  /*b8b0*/  PRMT R23, R0, 0x7610, R23 ;  /* 0x0000761000177816 */ /* 0x000fce0000000017 */
.L_x_23673:
        /* <DEDUP_REMOVED lines=19> */
.L_x_23704:
[----:B------:R-:W2:Y:S02]  /*b9f0*/  LDG.E.U8 R2, desc[UR36][R2.64] ;  /* 0x0000002402027981 */ /* 0x000ea4000c1e1100 */
[----:B--2---:R-:W-:-:S04]  /*ba00*/  I2FP.F32.U32 R0, R2 ;  /* 0x0000000200007245 */ /* 0x004fc80000201000 */
[----:B------:R-:W-:Y:S01]  /*ba10*/  F2FP.BF16.F32.PACK_AB R0, RZ, R0 ;  /* 0x00000000ff00723e */ /* 0x000fe200000010ff */
[----:B------:R-:W-:Y:S06]  /*ba20*/  BRA `(.L_x_23706) ;  /* 0x0000000c00907947 */ /* 0x000fec0003800000 */
.L_x_23703:
        /* <DEDUP_REMOVED lines=10> */
.L_x_23708:
[----:B------:R-:W2:Y:S02]  /*bad0*/  LDG.E R2, desc[UR36][R2.64] ;  /* 0x0000002402027981 */ /* 0x000ea4000c1e1900 */
[----:B--2---:R-:W-:-:S04]  /*bae0*/  I2FP.F32.S32 R0, R2 ;  /* 0x0000000200007245 */ /* 0x004fc80000201400 */
[----:B------:R-:W-:Y:S01]  /*baf0*/  F2FP.BF16.F32.PACK_AB R0, RZ, R0 ;  /* 0x00000000ff00723e */ /* 0x000fe200000010ff */
[----:B------:R-:W-:Y:S06]  /*bb00*/  BRA `(.L_x_23706) ;  /* 0x0000000c00587947 */ /* 0x000fec0003800000 */
.L_x_23707:
[----:B------:R-:W2:Y:S02]  /*bb10*/  LDG.E.U16 R2, desc[UR36][R2.64] ;  /* 0x0000002402027981 */ /* 0x000ea4000c1e1500 */
[----:B--2---:R-:W0:Y:S02]  /*bb20*/  I2F.S16 R0, R2 ;  /* 0x0000000200007306 */ /* 0x004e240000101400 */
[----:B0-----:R-:W-:Y:S01]  /*bb30*/  F2FP.BF16.F32.PACK_AB R0, RZ, R0 ;  /* 0x00000000ff00723e */ /* 0x001fe200000010ff */
[----:B------:R-:W-:Y:S06]  /*bb40*/  BRA `(.L_x_23706) ;  /* 0x0000000c00487947 */ /* 0x000fec0003800000 */
.L_x_23702:
        /* <DEDUP_REMOVED lines=9> */
.L_x_23710:
[----:B------:R-:W2:Y:S02]  /*bbe0*/  LDG.E.U16 R0, desc[UR36][R2.64] ;  /* 0x0000002402007981 */ /* 0x000ea4000c1e1500 */
[----:B--2---:R-:W-:-:S05]  /*bbf0*/  HADD2.F32 R0, -RZ, R0.H0_H0 ;  /* 0x20000000ff007230 */ /* 0x004fca0000004100 */
[----:B------:R-:W-:Y:S01]  /*bc00*/  F2FP.BF16.F32.PACK_AB R0, RZ, R0 ;  /* 0x00000000ff00723e */ /* 0x000fe200000010ff */
[----:B------:R-:W-:Y:S06]  /*bc10*/  BRA `(.L_x_23706) ;  /* 0x0000000c00147947 */ /* 0x000fec0003800000 */
.L_x_23709:
        /* <DEDUP_REMOVED lines=9> */
.L_x_23712:
[----:B------:R-:W2:Y:S02]  /*bcb0*/  LDG.E.U16 R2, desc[UR36][R2.64] ;  /* 0x0000002402027981 */ /* 0x000ea4000c1e1500 */
[----:B--2---:R-:W-:-:S05]  /*bcc0*/  HADD2.F32 R0, -RZ, R2.H0_H0 ;  /* 0x20000002ff007230 */ /* 0x004fca0000004100 */
[----:B------:R-:W-:Y:S01]  /*bcd0*/  F2FP.BF16.F32.PACK_AB R0, RZ, R0 ;  /* 0x00000000ff00723e */ /* 0x000fe200000010ff */
[----:B------:R-:W-:Y:S06]  /*bce0*/  BRA `(.L_x_23706) ;  /* 0x0000000800e07947 */ /* 0x000fec0003800000 */
.L_x_23711:
        /* <DEDUP_REMOVED lines=8> */
.L_x_23701:
        /* <DEDUP_REMOVED lines=13> */
.L_x_23715:
        /* <DEDUP_REMOVED lines=8> */
.L_x_23714:
        /* <DEDUP_REMOVED lines=28> */
.L_x_23717:
        /* <DEDUP_REMOVED lines=15> */
.L_x_23716:
[----:B------:R0:W5:Y:S01]  /*c170*/  LDG.E.U16 R0, desc[UR36][R2.64] ;  /* 0x0000002402007981 */ /* 0x000162000c1e1500 */
[----:B------:R-:W-:Y:S05]  /*c180*/  BRA `(.L_x_23706) ;  /* 0x0000000400b87947 */ /* 0x000fea0003800000 */
.L_x_23713:
        /* <DEDUP_REMOVED lines=12> */
.L_x_23720:
        /* <DEDUP_REMOVED lines=21> */
.L_x_23724:
[----:B------:R-:W-:Y:S05]  /*c3a0*/  BSYNC B1 ;  /* 0x0000000000017941 */ /* 0x000fea0003800000 */
.L_x_23723:
[----:B------:R-:W-:Y:S01]  /*c3b0*/  LEA R3, R0, 0x3b800000, 0x17 ;  /* 0x3b80000000037811 */ /* 0x000fe200078eb8ff */
[----:B------:R-:W-:-:S05]  /*c3c0*/  IMAD.SHL.U32 R0, R2, 0x100000, RZ ;  /* 0x0010000002007824 */ /* 0x000fca00078e00ff */
[----:B------:R-:W-:-:S07]  /*c3d0*/  LOP3.LUT R0, R3, R0, R4, 0xfe, !PT ;  /* 0x0000000003007212 */ /* 0x000fce00078efe04 */
.L_x_23722:
[----:B------:R-:W-:Y:S05]  /*c3e0*/  BSYNC B0 ;  /* 0x0000000000007941 */ /* 0x000fea0003800000 */
.L_x_23721:
[----:B------:R-:W-:Y:S01]  /*c3f0*/  F2FP.BF16.F32.PACK_AB R0, RZ, R0 ;  /* 0x00000000ff00723e */ /* 0x000fe200000010ff */
[----:B------:R-:W-:Y:S06]  /*c400*/  BRA `(.L_x_23706) ;  /* 0x0000000400187947 */ /* 0x000fec0003800000 */
.L_x_23719:
        /* <DEDUP_REMOVED lines=21> */
.L_x_23728:
[----:B------:R-:W-:Y:S05]  /*c560*/  BSYNC B1 ;  /* 0x0000000000017941 */ /* 0x000fea0003800000 */
.L_x_23727:
[----:B------:R-:W-:Y:S01]  /*c570*/  LEA R3, R0, 0x37800000, 0x17 ;  /* 0x3780000000037811 */ /* 0x000fe200078eb8ff */
[----:B------:R-:W-:-:S05]  /*c580*/  IMAD.SHL.U32 R0, R2, 0x200000, RZ ;  /* 0x0020000002007824 */ /* 0x000fca00078e00ff */
[----:B------:R-:W-:-:S07]  /*c590*/  LOP3.LUT R0, R3, R0, R4, 0xfe, !PT ;  /* 0x0000000003007212 */ /* 0x000fce00078efe04 */
.L_x_23726:
[----:B------:R-:W-:Y:S05]  /*c5a0*/  BSYNC B0 ;  /* 0x0000000000007941 */ /* 0x000fea0003800000 */
.L_x_23725:
[----:B------:R-:W-:Y:S01]  /*c5b0*/  F2FP.BF16.F32.PACK_AB R0, RZ, R0 ;  /* 0x00000000ff00723e */ /* 0x000fe200000010ff */
[----:B------:R-:W-:Y:S06]  /*c5c0*/  BRA `(.L_x_23706) ;  /* 0x0000000000a87947 */ /* 0x000fec0003800000 */
.L_x_23718:
        /* <DEDUP_REMOVED lines=14> */
.L_x_23732:
[----:B------:R-:W-:Y:S05]  /*c6b0*/  BSYNC B0 ;  /* 0x0000000000007941 */ /* 0x000fea0003800000 */
.L_x_23731:
[----:B------:R-:W-:Y:S01]  /*c6c0*/  F2FP.BF16.F32.PACK_AB R0, RZ, R0 ;  /* 0x00000000ff00723e */ /* 0x000fe200000010ff */
[----:B------:R-:W-:Y:S06]  /*c6d0*/  BRA `(.L_x_23706) ;  /* 0x0000000000647947 */ /* 0x000fec0003800000 */
.L_x_23705:
        /* <DEDUP_REMOVED lines=16> */
.L_x_23733:
[----:B------:R-:W-:Y:S01]  /*c7e0*/  PRMT R0, RZ, 0x7610, R0 ;  /* 0x00007610ff007816 */ /* 0x000fe20000000000 */
[----:B------:R-:W-:Y:S06]  /*c7f0*/  BRA `(.L_x_23706) ;  /* 0x00000000001c7947 */ /* 0x000fec0003800000 */
.L_x_23730:
[----:B------:R-:W2:Y:S02]  /*c800*/  LDG.E.64 R2, desc[UR36][R2.64] ;  /* 0x0000002402027981 */ /* 0x000ea4000c1e1b00 */
[----:B--2---:R-:W0:Y:S02]  /*c810*/  I2F.U64 R0, R2 ;  /* 0x0000000200007312 */ /* 0x004e240000301000 */
[----:B0-----:R-:W-:Y:S01]  /*c820*/  F2FP.BF16.F32.PACK_AB R0, RZ, R0 ;  /* 0x00000000ff00723e */ /* 0x001fe200000010ff */
[----:B------:R-:W-:Y:S06]  /*c830*/  BRA `(.L_x_23706) ;  /* 0x00000000000c7947 */ /* 0x000fec0003800000 */
.L_x_23729:
[----:B------:R-:W2:Y:S02]  /*c840*/  LDG.E R2, desc[UR36][R2.64] ;  /* 0x0000002402027981 */ /* 0x000ea4000c1e1900 */
[----:B--2---:R-:W-:-:S04]  /*c850*/  I2FP.F32.U32 R0, R2 ;  /* 0x0000000200007245 */ /* 0x004fc80000201000 */
[----:B------:R-:W-:-:S07]  /*c860*/  F2FP.BF16.F32.PACK_AB R0, RZ, R0 ;  /* 0x00000000ff00723e */ /* 0x000fce00000010ff */
.L_x_23706:
        /* <DEDUP_REMOVED lines=22> */
.L_x_23737:
        /* <DEDUP_REMOVED lines=8> */
.L_x_23735:
[----:B------:R-:W-:-:S05]  /*ca50*/  FADD.FTZ R2, R2, R3 ;  /* 0x0000000302027221 */ /* 0x000fca0000010000 */
[----:B------:R-:W-:-:S04]  /*ca60*/  F2FP.BF16.F32.PACK_AB R2, RZ, R2 ;  /* 0x00000002ff02723e */ /* 0x000fc800000010ff */
[----:B------:R-:W-:-:S07]  /*ca70*/  PRMT R23, R2, 0x7610, R23 ;  /* 0x0000761002177816 */ /* 0x000fce0000000017 */
.L_x_23736:
[----:B------:R-:W-:Y:S05]  /*ca80*/  BSYNC B0 ;  /* 0x0000000000007941 */ /* 0x000fea0003800000 */
.L_x_23734:
        /* <DEDUP_REMOVED lines=16> */
.L_x_23741:
[----:B------:R-:W-:-:S06]  /*cb90*/  IMAD.U32 R3, R23, 0x10000, RZ ;  /* 0x0001000017037824 */ /* 0x000fcc00078e00ff */
[----:B------:R-:W0:Y:S02]  /*cba0*/  F2I.S64.TRUNC R2, R3 ;  /* 0x0000000300027311 */ /* 0x000e24000020d900 */
[----:B0-----:R0:W-:Y:S01]  /*cbb0*/  STG.E.U8 desc[UR36][R16.64], R2 ;  /* 0x0000000210007986 */ /* 0x0011e2000c101124 */
[----:B------:R-:W-:Y:S05]  /*cbc0*/  BRA `(.L_x_23743) ;  /* 0x0000000c00847947 */ /* 0x000fea0003800000 */
.L_x_23740:
        /* <DEDUP_REMOVED lines=10> */
.L_x_23745:
[----:B------:R-:W-:-:S06]  /*cc70*/  IMAD.U32 R23, R23, 0x10000, RZ ;  /* 0x0001000017177824 */ /* 0x000fcc00078e00ff */
[----:B------:R-:W0:Y:S02]  /*cc80*/  F2I.FTZ.TRUNC.NTZ R23, R23 ;  /* 0x0000001700177305 */ /* 0x000e24000021f100 */
[----:B0-----:R0:W-:Y:S01]  /*cc90*/  STG.E desc[UR36][R16.64], R23 ;  /* 0x0000001710007986 */ /* 0x0011e2000c101924 */
[----:B------:R-:W-:Y:S05]  /*cca0*/  BRA `(.L_x_23743) ;  /* 0x0000000c004c7947 */ /* 0x000fea0003800000 */
.L_x_23744:
[----:B------:R-:W-:-:S06]  /*ccb0*/  IMAD.U32 R23, R23, 0x10000, RZ ;  /* 0x0001000017177824 */ /* 0x000fcc00078e00ff */
[----:B------:R-:W0:Y:S02]  /*ccc0*/  F2I.FTZ.TRUNC.NTZ R23, R23 ;  /* 0x0000001700177305 */ /* 0x000e24000021f100 */
[----:B0-----:R0:W-:Y:S01]  /*ccd0*/  STG.E.U16 desc[UR36][R16.64], R23 ;  /* 0x0000001710007986 */ /* 0x0011e2000c101524 */
[----:B------:R-:W-:Y:S05]  /*cce0*/  BRA `(.L_x_23743) ;  /* 0x0000000c003c7947 */ /* 0x000fea0003800000 */
.L_x_23739:
        /* <DEDUP_REMOVED lines=9> */
.L_x_23747:
[----:B------:R-:W-:-:S05]  /*cd80*/  IMAD.U32 R0, R23, 0x10000, RZ ;  /* 0x0001000017007824 */ /* 0x000fca00078e00ff */
[----:B------:R-:W-:-:S05]  /*cd90*/  F2FP.F16.F32.PACK_AB R0, RZ, R0 ;  /* 0x00000000ff00723e */ /* 0x000fca00000000ff */
[----:B------:R0:W-:Y:S01]  /*cda0*/  STG.E.U16 desc[UR36][R16.64], R0 ;  /* 0x0000000010007986 */ /* 0x0001e2000c101524 */
[----:B------:R-:W-:Y:S05]  /*cdb0*/  BRA `(.L_x_23743) ;  /* 0x0000000c00087947 */ /* 0x000fea0003800000 */
.L_x_23746:
        /* <DEDUP_REMOVED lines=10> */
.L_x_23749:
[----:B------:R-:W-:-:S05]  /*ce60*/  IMAD.U32 R23, R23, 0x10000, RZ ;  /* 0x0001000017177824 */ /* 0x000fca00078e00ff */
[----:B------:R-:W-:-:S04]  /*ce70*/  F2FP.F16.F32.PACK_AB R3, RZ, R23 ;  /* 0x00000017ff03723e */ /* 0x000fc800000000ff */
[----:B------:R-:W-:-:S05]  /*ce80*/  PRMT R3, R3, 0x5410, RZ ;  /* 0x0000541003037816 */ /* 0x000fca00000000ff */
[----:B------:R0:W-:Y:S01]  /*ce90*/  STG.E desc[UR36][R16.64], R3 ;  /* 0x0000000310007986 */ /* 0x0001e2000c101924 */
[----:B------:R-:W-:Y:S05]  /*cea0*/  BRA `(.L_x_23743) ;  /* 0x0000000800cc7947 */ /* 0x000fea0003800000 */
.L_x_23748:
[----:B------:R-:W-:-:S04]  /*ceb0*/  IMAD.U32 R2, R23, 0x10000, RZ ;  /* 0x0001000017027824 */ /* 0x000fc800078e00ff */
[----:B------:R-:W-:-:S06]  /*cec0*/  FMUL.FTZ R2, R2, 1 ;  /* 0x3f80000002027820 */ /* 0x000fcc0000410000 */
[----:B------:R-:W0:Y:S02]  /*ced0*/  F2F.F64.F32 R2, R2 ;  /* 0x0000000200027310 */ /* 0x000e240000201800 */
[----:B0-----:R0:W-:Y:S01]  /*cee0*/  STG.E.64 desc[UR36][R16.64], R2 ;  /* 0x0000000210007986 */ /* 0x0011e2000c101b24 */
[----:B------:R-:W-:Y:S05]  /*cef0*/  BRA `(.L_x_23743) ;  /* 0x0000000800b87947 */ /* 0x000fea0003800000 */
.L_x_23738:
        /* <DEDUP_REMOVED lines=13> */
.L_x_23752:
[----:B------:R-:W-:Y:S01]  /*cfd0*/  IMAD.U32 R23, R23, 0x10000, RZ ;  /* 0x0001000017177824 */ /* 0x000fe200078e00ff */
[----:B------:R-:W-:-:S03]  /*cfe0*/  CS2R R6, SRZ ;  /* 0x0000000000067805 */ /* 0x000fc6000001ff00 */
[----:B------:R-:W-:-:S06]  /*cff0*/  FMUL.FTZ R4, R23, 1 ;  /* 0x3f80000017047820 */ /* 0x000fcc0000410000 */
[----:B------:R-:W0:Y:S02]  /*d000*/  F2F.F64.F32 R4, R4 ;  /* 0x0000000400047310 */ /* 0x000e240000201800 */
[----:B0-----:R0:W-:Y:S01]  /*d010*/  STG.E.128 desc[UR36][R16.64], R4 ;  /* 0x0000000410007986 */ /* 0x0011e2000c101d24 */
[----:B------:R-:W-:Y:S05]  /*d020*/  BRA `(.L_x_23743) ;  /* 0x00000008006c7947 */ /* 0x000fea0003800000 */
.L_x_23751:
        /* <DEDUP_REMOVED lines=21> */
.L_x_23756:
[----:B------:R-:W-:Y:S05]  /*d180*/  BSYNC B0 ;  /* 0x0000000000007941 */ /* 0x000fea0003800000 */
.L_x_23755:
[----:B------:R-:W-:-:S05]  /*d190*/  LOP3.LUT R3, R0, R3, RZ, 0xfc, !PT ;  /* 0x0000000300037212 */ /* 0x000fca00078efcff */
[----:B------:R0:W-:Y:S01]  /*d1a0*/  STG.E.U8 desc[UR36][R16.64], R3 ;  /* 0x0000000310007986 */ /* 0x0001e2000c101124 */
[----:B------:R-:W-:Y:S05]  /*d1b0*/  BRA `(.L_x_23743) ;  /* 0x0000000800087947 */ /* 0x000fea0003800000 */
.L_x_23754:
        /* <DEDUP_REMOVED lines=13> */
.L_x_23758:
[----:B------:R-:W-:Y:S01]  /*d290*/  IMAD.MOV.U32 R0, RZ, RZ, 0x7f ;  /* 0x0000007fff007424 */ /* 0x000fe200078e00ff */
[----:B------:R-:W-:-:S04]  /*d2a0*/  ISETP.GT.U32.AND P0, PT, R2, 0x7f800000, PT ;  /* 0x7f8000000200780c */ /* 0x000fc80003f04070 */
[----:B------:R-:W-:-:S09]  /*d2b0*/  SEL R0, R0, 0x7c, P0 ;  /* 0x0000007c00007807 */ /* 0x000fd20000000000 */
.L_x_23759:
[----:B------:R-:W-:Y:S05]  /*d2c0*/  BSYNC B0 ;  /* 0x0000000000007941 */ /* 0x000fea0003800000 */
.L_x_23757:
[----:B------:R-:W-:-:S04]  /*d2d0*/  LOP3.LUT R2, R23, 0x80000000, RZ, 0xc0, !PT ;  /* 0x8000000017027812 */ /* 0x000fc800078ec0ff */
[----:B------:R-:W-:-:S04]  /*d2e0*/  SHF.R.U32.HI R3, RZ, 0x18, R2 ;  /* 0x00000018ff037819 */ /* 0x000fc80000011602 */
[----:B------:R-:W-:-:S05]  /*d2f0*/  LOP3.LUT R3, R0, R3, RZ, 0xfc, !PT ;  /* 0x0000000300037212 */ /* 0x000fca00078efcff */
[----:B------:R0:W-:Y:S01]  /*d300*/  STG.E.U8 desc[UR36][R16.64], R3 ;  /* 0x0000000310007986 */ /* 0x0001e2000c101124 */
[----:B------:R-:W-:Y:S05]  /*d310*/  BRA `(.L_x_23743) ;  /* 0x0000000400b07947 */ /* 0x000fea0003800000 */
.L_x_23753:
[----:B------:R0:W-:Y:S01]  /*d320*/  STG.E.U16 desc[UR36][R16.64], R23 ;  /* 0x0000001710007986 */ /* 0x0001e2000c101524 */
[----:B------:R-:W-:Y:S05]  /*d330*/  BRA `(.L_x_23743) ;  /* 0x0000000400a87947 */ /* 0x000fea0003800000 */
.L_x_23750:
        /* <DEDUP_REMOVED lines=12> */
.L_x_23762:
        /* <DEDUP_REMOVED lines=17> */
.L_x_23765:
[----:B------:R-:W-:-:S04]  /*d510*/  LOP3.LUT R2, R23, 0x80000000, RZ, 0xc0, !PT ;  /* 0x8000000017027812 */ /* 0x000fc800078ec0ff */
[----:B------:R-:W-:-:S04]  /*d520*/  SHF.R.U32.HI R3, RZ, 0x18, R2 ;  /* 0x00000018ff037819 */ /* 0x000fc80000011602 */
[----:B------:R-:W-:-:S04]  /*d530*/  LOP3.LUT R0, R0, R3, RZ, 0xfc, !PT ;  /* 0x0000000300007212 */ /* 0x000fc800078efcff */
[----:B------:R-:W-:-:S07]  /*d540*/  PRMT R8, R0, 0x7610, R8 ;  /* 0x0000761000087816 */ /* 0x000fce0000000008 */
.L_x_23764:
[----:B------:R-:W-:Y:S05]  /*d550*/  BSYNC B0 ;  /* 0x0000000000007941 */ /* 0x000fea0003800000 */
.L_x_23763:
[----:B------:R3:W-:Y:S01]  /*d560*/  STG.E.U8 desc[UR36][R16.64], R8 ;  /* 0x0000000810007986 */ /* 0x0007e2000c101124 */
[----:B------:R-:W-:Y:S05]  /*d570*/  BRA `(.L_x_23743) ;  /* 0x0000000400187947 */ /* 0x000fea0003800000 */
.L_x_23761:
        /* <DEDUP_REMOVED lines=17> */
.L_x_23768:
[----:B------:R-:W-:-:S04]  /*d690*/  LOP3.LUT R2, R23, 0x80000000, RZ, 0xc0, !PT ;  /* 0x8000000017027812 */ /* 0x000fc800078ec0ff */
[----:B------:R-:W-:-:S04]  /*d6a0*/  SHF.R.U32.HI R3, RZ, 0x18, R2 ;  /* 0x00000018ff037819 */ /* 0x000fc80000011602 */
[----:B------:R-:W-:-:S04]  /*d6b0*/  LOP3.LUT R0, R0, R3, RZ, 0xfc, !PT ;  /* 0x0000000300007212 */ /* 0x000fc800078efcff */
[----:B------:R-:W-:-:S07]  /*d6c0*/  PRMT R8, R0, 0x7610, R8 ;  /* 0x0000761000087816 */ /* 0x000fce0000000008 */
.L_x_23767:
[----:B------:R-:W-:Y:S05]  /*d6d0*/  BSYNC B0 ;  /* 0x0000000000007941 */ /* 0x000fea0003800000 */
.L_x_23766:
[----:B------:R0:W-:Y:S01]  /*d6e0*/  STG.E.U8 desc[UR36][R16.64], R8 ;  /* 0x0000000810007986 */ /* 0x0001e2000c101124 */
[----:B------:R-:W-:Y:S05]  /*d6f0*/  BRA `(.L_x_23743) ;  /* 0x0000000000b87947 */ /* 0x000fea0003800000 */
.L_x_23760:
        /* <DEDUP_REMOVED lines=22> */
.L_x_23742:
        /* <DEDUP_REMOVED lines=16> */
.L_x_23771:
[----:B------:R-:W-:Y:S05]  /*d960*/  BRA `(.L_x_23743) ;  /* 0x00000000001c7947 */ /* 0x000fea0003800000 */
.L_x_23770:
[----:B------:R-:W-:-:S06]  /*d970*/  IMAD.U32 R2, R23, 0x10000, RZ ;  /* 0x0001000017027824 */ /* 0x000fcc00078e00ff */
[----:B------:R-:W0:Y:S02]  /*d980*/  F2I.U64.TRUNC R2, R2 ;  /* 0x0000000200027311 */ /* 0x000e24000020d800 */
[----:B0-----:R1:W-:Y:S01]  /*d990*/  STG.E.64 desc[UR36][R16.64], R2 ;  /* 0x0000000210007986 */ /* 0x0013e2000c101b24 */
[----:B------:R-:W-:Y:S05]  /*d9a0*/  BRA `(.L_x_23743) ;  /* 0x00000000000c7947 */ /* 0x000fea0003800000 */
.L_x_23769:
[----:B------:R-:W-:-:S06]  /*d9b0*/  IMAD.U32 R23, R23, 0x10000, RZ ;  /* 0x0001000017177824 */ /* 0x000fcc00078e00ff */
[----:B------:R-:W0:Y:S02]  /*d9c0*/  F2I.FTZ.U32.TRUNC.NTZ R23, R23 ;  /* 0x0000001700177305 */ /* 0x000e24000021f000 */
[----:B0-----:R0:W-:Y:S02]  /*d9d0*/  STG.E desc[UR36][R16.64], R23 ;  /* 0x0000001710007986 */ /* 0x0011e4000c101924 */
.L_x_23743:
[----:B------:R-:W-:-:S07]  /*d9e0*/  VIADD R19, R19, 0x80 ;  /* 0x0000008013137836 */ /* 0x000fce0000000000 */
.L_x_23666:
[----:B------:R-:W-:Y:S05]  /*d9f0*/  BSYNC B6 ;  /* 0x0000000000067941 */ /* 0x000fea0003800000 */
.L_x_23665:
        /* <DEDUP_REMOVED lines=357> */
.L_x_23772:
        /* <DEDUP_REMOVED lines=23> */
.L_x_23776:
[----:B------:R-:W2:Y:S02]  /*f1c0*/  LDG.E.U8 R2, desc[UR36][R2.64] ;  /* 0x0000002402027981 */ /* 0x000ea4000c1e1100 */
[----:B--2---:R-:W-:-:S04]  /*f1d0*/  I2FP.F32.U32 R0, R2 ;  /* 0x0000000200007245 */ /* 0x004fc80000201000 */
[----:B------:R-:W-:-:S04]  /*f1e0*/  F2FP.BF16.F32.PACK_AB R0, RZ, R0 ;  /* 0x00000000ff00723e */ /* 0x000fc800000010ff */
[----:B------:R-:W-:Y:S01]  /*f1f0*/  PRMT R19, R0, 0x7610, R19 ;  /* 0x0000761000137816 */ /* 0x000fe20000000013 */
[----:B------:R-:W-:Y:S06]  /*f200*/  BRA `(.L_x_23778) ;  /* 0x0000000c00c87947 */ /* 0x000fec0003800000 */
.L_x_23775:
        /* <DEDUP_REMOVED lines=11> */
.L_x_23780:
[----:B------:R-:W2:Y:S02]  /*f2c0*/  LDG.E R2, desc[UR36][R2.64] ;  /* 0x0000002402027981 */ /* 0x000ea4000c1e1900 */
[----:B--2---:R-:W-:-:S04]  /*f2d0*/  I2FP.F32.S32 R0, R2 ;  /* 0x0000000200007245 */ /* 0x004fc80000201400 */
[----:B------:R-:W-:-:S04]  /*f2e0*/  F2FP.BF16.F32.PACK_AB R0, RZ, R0 ;  /* 0x00000000ff00723e */ /* 0x000fc800000010ff */
[----:B------:R-:W-:Y:S01]  /*f2f0*/  PRMT R19, R0, 0x7610, R19 ;  /* 0x0000761000137816 */ /* 0x000fe20000000013 */
[----:B------:R-:W-:Y:S06]  /*f300*/  BRA `(.L_x_23778) ;  /* 0x0000000c00887947 */ /* 0x000fec0003800000 */
.L_x_23779:
[----:B------:R-:W2:Y:S02]  /*f310*/  LDG.E.U16 R2, desc[UR36][R2.64] ;  /* 0x0000002402027981 */ /* 0x000ea4000c1e1500 */
[----:B--2---:R-:W0:Y:S02]  /*f320*/  I2F.S16 R0, R2 ;  /* 0x0000000200007306 */ /* 0x004e240000101400 */
[----:B0-----:R-:W-:-:S04]  /*f330*/  F2FP.BF16.F32.PACK_AB R0, RZ, R0 ;  /* 0x00000000ff00723e */ /* 0x001fc800000010ff */
[----:B------:R-:W-:Y:S01]  /*f340*/  PRMT R19, R0, 0x7610, R19 ;  /* 0x0000761000137816 */ /* 0x000fe20000000013 */
[----:B------:R-:W-:Y:S06]  /*f350*/  BRA `(.L_x_23778) ;  /* 0x0000000c00747947 */ /* 0x000fec0003800000 */
.L_x_23774:
        /* <DEDUP_REMOVED lines=9> */
.L_x_23782:
[----:B------:R-:W2:Y:S02]  /*f3f0*/  LDG.E.U16 R0, desc[UR36][R2.64] ;  /* 0x0000002402007981 */ /* 0x000ea4000c1e1500 */
[----:B--2---:R-:W-:-:S05]  /*f400*/  HADD2.F32 R0, -RZ, R0.H0_H0 ;  /* 0x20000000ff007230 */ /* 0x004fca0000004100 */
[----:B------:R-:W-:-:S04]  /*f410*/  F2FP.BF16.F32.PACK_AB R0, RZ, R0 ;  /* 0x00000000ff00723e */ /* 0x000fc800000010ff */
[----:B------:R-:W-:Y:S01]  /*f420*/  PRMT R19, R0, 0x7610, R19 ;  /* 0x0000761000137816 */ /* 0x000fe20000000013 */
[----:B------:R-:W-:Y:S06]  /*f430*/  BRA `(.L_x_23778) ;  /* 0x0000000c003c7947 */ /* 0x000fec0003800000 */
.L_x_23781:
        /* <DEDUP_REMOVED lines=9> */
.L_x_23784:
[----:B------:R-:W2:Y:S02]  /*f4d0*/  LDG.E.U16 R2, desc[UR36][R2.64] ;  /* 0x0000002402027981 */ /* 0x000ea4000c1e1500 */
[----:B--2---:R-:W-:-:S05]  /*f4e0*/  HADD2.F32 R0, -RZ, R2.H0_H0 ;  /* 0x20000002ff007230 */ /* 0x004fca0000004100 */
[----:B------:R-:W-:-:S04]  /*f4f0*/  F2FP.BF16.F32.PACK_AB R0, RZ, R0 ;  /* 0x00000000ff00723e */ /* 0x000fc800000010ff */
[----:B------:R-:W-:Y:S01]  /*f500*/  PRMT R19, R0, 0x7610, R19 ;  /* 0x0000761000137816 */ /* 0x000fe20000000013 */
[----:B------:R-:W-:Y:S06]  /*f510*/  BRA `(.L_x_23778) ;  /* 0x0000000c00047947 */ /* 0x000fec0003800000 */
.L_x_23783:
        /* <DEDUP_REMOVED lines=9> */
.L_x_23773:
        /* <DEDUP_REMOVED lines=14> */
.L_x_23787:
        /* <DEDUP_REMOVED lines=9> */
.L_x_23786:
        /* <DEDUP_REMOVED lines=28> */
.L_x_23789:
        /* <DEDUP_REMOVED lines=15> */
.L_x_23788:
[----:B------:R0:W5:Y:S01]  /*f9d0*/  LDG.E.U16 R19, desc[UR36][R2.64] ;  /* 0x0000002402137981 */ /* 0x000162000c1e1500 */
[----:B------:R-:W-:Y:S05]  /*f9e0*/  BRA `(.L_x_23778) ;  /* 0x0000000400d07947 */ /* 0x000fea0003800000 */
.L_x_23785:
        /* <DEDUP_REMOVED lines=13> */
.L_x_23792:
        /* <DEDUP_REMOVED lines=21> */
.L_x_23796:
[----:B------:R-:W-:Y:S05]  /*fc10*/  BSYNC B1 ;  /* 0x0000000000017941 */ /* 0x000fea0003800000 */
.L_x_23795:
[----:B------:R-:W-:Y:S01]  /*fc20*/  LEA R3, R0, 0x3b800000, 0x17 ;  /* 0x3b80000000037811 */ /* 0x000fe200078eb8ff */
[----:B------:R-:W-:-:S05]  /*fc30*/  IMAD.SHL.U32 R0, R2, 0x100000, RZ ;  /* 0x0010000002007824 */ /* 0x000fca00078e00ff */
[----:B------:R-:W-:-:S07]  /*fc40*/  LOP3.LUT R0, R3, R0, R4, 0xfe, !PT ;  /* 0x0000000003007212 */ /* 0x000fce00078efe04 */
.L_x_23794:
[----:B------:R-:W-:Y:S05]  /*fc50*/  BSYNC B0 ;  /* 0x0000000000007941 */ /* 0x000fea0003800000 */
.L_x_23793:
[----:B------:R-:W-:-:S04]  /*fc60*/  F2FP.BF16.F32.PACK_AB R0, RZ, R0 ;  /* 0x00000000ff00723e */ /* 0x000fc800000010ff */
[----:B------:R-:W-:Y:S01]  /*fc70*/  PRMT R19, R0, 0x7610, R19 ;  /* 0x0000761000137816 */ /* 0x000fe20000000013 */
[----:B------:R-:W-:Y:S06]  /*fc80*/  BRA `(.L_x_23778) ;  /* 0x0000000400287947 */ /* 0x000fec0003800000 */
.L_x_23791:
        /* <DEDUP_REMOVED lines=21> */
.L_x_23800:
[----:B------:R-:W-:Y:S05]  /*fde0*/  BSYNC B1 ;  /* 0x0000000000017941 */ /* 0x000fea0003800000 */
.L_x_23799:
[----:B------:R-:W-:Y:S01]  /*fdf0*/  LEA R3, R0, 0x37800000, 0x17 ;  /* 0x3780000000037811 */ /* 0x000fe200078eb8ff */
[----:B------:R-:W-:-:S05]  /*fe00*/  IMAD.SHL.U32 R0, R2, 0x200000, RZ ;  /* 0x0020000002007824 */ /* 0x000fca00078e00ff */
[----:B------:R-:W-:-:S07]  /*fe10*/  LOP3.LUT R0, R3, R0, R4, 0xfe, !PT ;  /* 0x0000000003007212 */ /* 0x000fce00078efe04 */
.L_x_23798:
[----:B------:R-:W-:Y:S05]  /*fe20*/  BSYNC B0 ;  /* 0x0000000000007941 */ /* 0x000fea0003800000 */
.L_x_23797:
[----:B------:R-:W-:-:S04]  /*fe30*/  F2FP.BF16.F32.PACK_AB R0, RZ, R0 ;  /* 0x00000000ff00723e */ /* 0x000fc800000010ff */
[----:B------:R-:W-:Y:S01]  /*fe40*/  PRMT R19, R0, 0x7610, R19 ;  /* 0x0000761000137816 */ /* 0x000fe20000000013 */
[----:B------:R-:W-:Y:S06]  /*fe50*/  BRA `(.L_x_23778) ;  /* 0x0000000000b47947 */ /* 0x000fec0003800000 */
.L_x_23790:
        /* <DEDUP_REMOVED lines=14> */
.L_x_23804:
[----:B------:R-:W-:Y:S05]  /*ff40*/  BSYNC B0 ;  /* 0x0000000000007941 */ /* 0x000fea0003800000 */
.L_x_23803:
[----:B------:R-:W-:-:S04]  /*ff50*/  F2FP.BF16.F32.PACK_AB R0, RZ, R0 ;  /* 0x00000000ff00723e */ /* 0x000fc800000010ff */
[----:B------:R-:W-:Y:S01]  /*ff60*/  PRMT R19, R0, 0x7610, R19 ;  /* 0x0000761000137816 */ /* 0x000fe20000000013 */
[----:B------:R-:W-:Y:S06]  /*ff70*/  BRA `(.L_x_23778) ;  /* 0x00000000006c7947 */ /* 0x000fec0003800000 */
.L_x_23777:
        /* <DEDUP_REMOVED lines=16> */
.L_x_23805:
[----:B------:R-:W-:Y:S01]  /*10080*/  PRMT R19, RZ, 0x7610, R19 ;  /* 0x00007610ff137816 */ /* 0x000fe20000000013 */
[----:B------:R-:W-:Y:S06]  /*10090*/  BRA `(.L_x_23778) ;  /* 0x0000000000247947 */ /* 0x000fec0003800000 */
.L_x_23802:
[----:B------:R-:W2:Y:S02]  /*100a0*/  LDG.E.64 R2, desc[UR36][R2.64] ;  /* 0x0000002402027981 */ /* 0x000ea4000c1e1b00 */
[----:B--2---:R-:W0:Y:S02]  /*100b0*/  I2F.U64 R0, R2 ;  /* 0x0000000200007312 */ /* 0x004e240000301000 */
[----:B0-----:R-:W-:-:S04]  /*100c0*/  F2FP.BF16.F32.PACK_AB R0, RZ, R0 ;  /* 0x00000000ff00723e */ /* 0x001fc800000010ff */
[----:B------:R-:W-:Y:S01]  /*100d0*/  PRMT R19, R0, 0x7610, R19 ;  /* 0x0000761000137816 */ /* 0x000fe20000000013 */
[----:B------:R-:W-:Y:S06]  /*100e0*/  BRA `(.L_x_23778) ;  /* 0x0000000000107947 */ /* 0x000fec0003800000 */
.L_x_23801:
[----:B------:R-:W2:Y:S02]  /*100f0*/  LDG.E R2, desc[UR36][R2.64] ;  /* 0x0000002402027981 */ /* 0x000ea4000c1e1900 */
[----:B--2---:R-:W-:-:S04]  /*10100*/  I2FP.F32.U32 R0, R2 ;  /* 0x0000000200007245 */ /* 0x004fc80000201000 */
[----:B------:R-:W-:-:S04]  /*10110*/  F2FP.BF16.F32.PACK_AB R0, RZ, R0 ;  /* 0x00000000ff00723e */ /* 0x000fc800000010ff */
[----:B------:R-:W-:-:S07]  /*10120*/  PRMT R19, R0, 0x7610, R19 ;  /* 0x0000761000137816 */ /* 0x000fce0000000013 */
.L_x_23778:
        /* <DEDUP_REMOVED lines=19> */
.L_x_23809:
[----:B------:R-:W2:Y:S02]  /*10260*/  LDG.E.U8 R2, desc[UR36][R2.64] ;  /* 0x0000002402027981 */ /* 0x000ea4000c1e1100 */
[----:B--2---:R-:W-:-:S04]  /*10270*/  I2FP.F32.U32 R0, R2 ;  /* 0x0000000200007245 */ /* 0x004fc80000201000 */
[----:B------:R-:W-:Y:S01]  /*10280*/  F2FP.BF16.F32.PACK_AB R0, RZ, R0 ;  /* 0x00000000ff00723e */ /* 0x000fe200000010ff */
[----:B------:R-:W-:Y:S06]  /*10290*/  BRA `(.L_x_23811) ;  /* 0x0000000c00907947 */ /* 0x000fec0003800000 */
.L_x_23808:
        /* <DEDUP_REMOVED lines=10> */
.L_x_23813:
[----:B------:R-:W2:Y:S02]  /*10340*/  LDG.E R2, desc[UR36][R2.64] ;  /* 0x0000002402027981 */ /* 0x000ea4000c1e1900 */
[----:B--2---:R-:W-:-:S04]  /*10350*/  I2FP.F32.S32 R0, R2 ;  /* 0x0000000200007245 */ /* 0x004fc80000201400 */
[----:B------:R-:W-:Y:S01]  /*10360*/  F2FP.BF16.F32.PACK_AB R0, RZ, R0 ;  /* 0x00000000ff00723e */ /* 0x000fe200000010ff */
[----:B------:R-:W-:Y:S06]  /*10370*/  BRA `(.L_x_23811) ;  /* 0x0000000c00587947 */ /* 0x000fec0003800000 */
.L_x_23812:
[----:B------:R-:W2:Y:S02]  /*10380*/  LDG.E.U16 R2, desc[UR36][R2.64] ;  /* 0x0000002402027981 */ /* 0x000ea4000c1e1500 */
[----:B--2---:R-:W0:Y:S02]  /*10390*/  I2F.S16 R0, R2 ;  /* 0x0000000200007306 */ /* 0x004e240000101400 */
[----:B0-----:R-:W-:Y:S01]  /*103a0*/  F2FP.BF16.F32.PACK_AB R0, RZ, R0 ;  /* 0x00000000ff00723e */ /* 0x001fe200000010ff */
[----:B------:R-:W-:Y:S06]  /*103b0*/  BRA `(.L_x_23811) ;  /* 0x0000000c00487947 */ /* 0x000fec0003800000 */
.L_x_23807:
        /* <DEDUP_REMOVED lines=9> */
.L_x_23815:
[----:B------:R-:W2:Y:S02]  /*10450*/  LDG.E.U16 R0, desc[UR36][R2.64] ;  /* 0x0000002402007981 */ /* 0x000ea4000c1e1500 */
[----:B--2---:R-:W-:-:S05]  /*10460*/  HADD2.F32 R0, -RZ, R0.H0_H0 ;  /* 0x20000000ff007230 */ /* 0x004fca0000004100 */
[----:B------:R-:W-:Y:S01]  /*10470*/  F2FP.BF16.F32.PACK_AB R0, RZ, R0 ;  /* 0x00000000ff00723e */ /* 0x000fe200000010ff */
[----:B------:R-:W-:Y:S06]  /*10480*/  BRA `(.L_x_23811) ;  /* 0x0000000c00147947 */ /* 0x000fec0003800000 */
.L_x_23814:
        /* <DEDUP_REMOVED lines=9> */
.L_x_23817:
[----:B------:R-:W2:Y:S02]  /*10520*/  LDG.E.U16 R2, desc[UR36][R2.64] ;  /* 0x0000002402027981 */ /* 0x000ea4000c1e1500 */
[----:B--2---:R-:W-:-:S05]  /*10530*/  HADD2.F32 R0, -RZ, R2.H0_H0 ;  /* 0x20000002ff007230 */ /* 0x004fca0000004100 */
[----:B------:R-:W-:Y:S01]  /*10540*/  F2FP.BF16.F32.PACK_AB R0, RZ, R0 ;  /* 0x00000000ff00723e */ /* 0x000fe200000010ff */
[----:B------:R-:W-:Y:S06]  /*10550*/  BRA `(.L_x_23811) ;  /* 0x0000000800e07947 */ /* 0x000fec0003800000 */
.L_x_23816:
        /* <DEDUP_REMOVED lines=8> */
.L_x_23806:
        /* <DEDUP_REMOVED lines=13> */
.L_x_23820:
        /* <DEDUP_REMOVED lines=8> */
.L_x_23819:
        /* <DEDUP_REMOVED lines=28> */
.L_x_23822:
        /* <DEDUP_REMOVED lines=15> */
.L_x_23821:
[----:B------:R0:W5:Y:S01]  /*109e0*/  LDG.E.U16 R0, desc[UR36][R2.64] ;  /* 0x0000002402007981 */ /* 0x000162000c1e1500 */
[----:B------:R-:W-:Y:S05]  /*109f0*/  BRA `(.L_x_23811) ;  /* 0x0000000400b87947 */ /* 0x000fea0003800000 */
.L_x_23818:
        /* <DEDUP_REMOVED lines=12> */
.L_x_23825:
        /* <DEDUP_REMOVED lines=21> */
.L_x_23829:
[----:B------:R-:W-:Y:S05]  /*10c10*/  BSYNC B1 ;  /* 0x0000000000017941 */ /* 0x000fea0003800000 */
.L_x_23828:
[----:B------:R-:W-:Y:S01]  /*10c20*/  LEA R3, R0, 0x3b800000, 0x17 ;  /* 0x3b80000000037811 */ /* 0x000fe200078eb8ff */
[----:B------:R-:W-:-:S05]  /*10c30*/  IMAD.SHL.U32 R0, R2, 0x100000, RZ ;  /* 0x0010000002007824 */ /* 0x000fca00078e00ff */
[----:B------:R-:W-:-:S07]  /*10c40*/  LOP3.LUT R0, R3, R0, R4, 0xfe, !PT ;  /* 0x0000000003007212 */ /* 0x000fce00078efe04 */
.L_x_23827:
[----:B------:R-:W-:Y:S05]  /*10c50*/  BSYNC B0 ;  /* 0x0000000000007941 */ /* 0x000fea0003800000 */
.L_x_23826:
[----:B------:R-:W-:Y:S01]  /*10c60*/  F2FP.BF16.F32.PACK_AB R0, RZ, R0 ;  /* 0x00000000ff00723e */ /* 0x000fe200000010ff */
[----:B------:R-:W-:Y:S06]  /*10c70*/  BRA `(.L_x_23811) ;  /* 0x0000000400187947 */ /* 0x000fec0003800000 */
.L_x_23824:
        /* <DEDUP_REMOVED lines=21> */
.L_x_23833:
[----:B------:R-:W-:Y:S05]  /*10dd0*/  BSYNC B1 ;  /* 0x0000000000017941 */ /* 0x000fea0003800000 */
.L_x_23832:
[----:B------:R-:W-:Y:S01]  /*10de0*/  LEA R3, R0, 0x37800000, 0x17 ;  /* 0x3780000000037811 */ /* 0x000fe200078eb8ff */
[----:B------:R-:W-:-:S05]  /*10df0*/  IMAD.SHL.U32 R0, R2, 0x200000, RZ ;  /* 0x0020000002007824 */ /* 0x000fca00078e00ff */
[----:B------:R-:W-:-:S07]  /*10e00*/  LOP3.LUT R0, R3, R0, R4, 0xfe, !PT ;  /* 0x0000000003007212 */ /* 0x000fce00078efe04 */
.L_x_23831:
[----:B------:R-:W-:Y:S05]  /*10e10*/  BSYNC B0 ;  /* 0x0000000000007941 */ /* 0x000fea0003800000 */
.L_x_23830:
[----:B------:R-:W-:Y:S01]  /*10e20*/  F2FP.BF16.F32.PACK_AB R0, RZ, R0 ;  /* 0x00000000ff00723e */ /* 0x000fe200000010ff */
[----:B------:R-:W-:Y:S06]  /*10e30*/  BRA `(.L_x_23811) ;  /* 0x0000000000a87947 */ /* 0x000fec0003800000 */
.L_x_23823:
        /* <DEDUP_REMOVED lines=14> */
.L_x_23837:
[----:B------:R-:W-:Y:S05]  /*10f20*/  BSYNC B0 ;  /* 0x0000000000007941 */ /* 0x000fea0003800000 */
.L_x_23836:
[----:B------:R-:W-:Y:S01]  /*10f30*/  F2FP.BF16.F32.PACK_AB R0, RZ, R0 ;  /* 0x00000000ff00723e */ /* 0x000fe200000010ff */
[----:B------:R-:W-:Y:S06]  /*10f40*/  BRA `(.L_x_23811) ;  /* 0x0000000000647947 */ /* 0x000fec0003800000 */
.L_x_23810:
        /* <DEDUP_REMOVED lines=16> */
.L_x_23838:
[----:B------:R-:W-:Y:S01]  /*11050*/  PRMT R0, RZ, 0x7610, R0 ;  /* 0x00007610ff007816 */ /* 0x000fe20000000000 */
[----:B------:R-:W-:Y:S06]  /*11060*/  BRA `(.L_x_23811) ;  /* 0x00000000001c7947 */ /* 0x000fec0003800000 */
.L_x_23835:
[----:B------:R-:W2:Y:S02]  /*11070*/  LDG.E.64 R2, desc[UR36][R2.64] ;  /* 0x0000002402027981 */ /* 0x000ea4000c1e1b00 */
[----:B--2---:R-:W0:Y:S02]  /*11080*/  I2F.U64 R0, R2 ;  /* 0x0000000200007312 */ /* 0x004e240000301000 */
[----:B0-----:R-:W-:Y:S01]  /*11090*/  F2FP.BF16.F32.PACK_AB R0, RZ, R0 ;  /* 0x00000000ff00723e */ /* 0x001fe200000010ff */
[----:B------:R-:W-:Y:S06]  /*110a0*/  BRA `(.L_x_23811) ;  /* 0x00000000000c7947 */ /* 0x000fec0003800000 */
.L_x_23834:
[----:B------:R-:W2:Y:S02]  /*110b0*/  LDG.E R2, desc[UR36][R2.64] ;  /* 0x0000002402027981 */ /* 0x000ea4000c1e1900 */
[----:B--2---:R-:W-:-:S04]  /*110c0*/  I2FP.F32.U32 R0, R2 ;  /* 0x0000000200007245 */ /* 0x004fc80000201000 */
[----:B------:R-:W-:-:S07]  /*110d0*/  F2FP.BF16.F32.PACK_AB R0, RZ, R0 ;  /* 0x00000000ff00723e */ /* 0x000fce00000010ff */
.L_x_23811:
        /* <DEDUP_REMOVED lines=22> */
.L_x_23842:
        /* <DEDUP_REMOVED lines=8> */
.L_x_23840:
[----:B------:R-:W-:-:S05]  /*112c0*/  FADD.FTZ R2, R2, R3 ;  /* 0x0000000302027221 */ /* 0x000fca0000010000 */
[----:B------:R-:W-:-:S04]  /*112d0*/  F2FP.BF16.F32.PACK_AB R2, RZ, R2 ;  /* 0x00000002ff02723e */ /* 0x000fc800000010ff */
[----:B------:R-:W-:-:S07]  /*112e0*/  PRMT R19, R2, 0x7610, R19 ;  /* 0x0000761002137816 */ /* 0x000fce0000000013 */
.L_x_23841:
[----:B------:R-:W-:Y:S05]  /*112f0*/  BSYNC B0 ;  /* 0x0000000000007941 */ /* 0x000fea0003800000 */
.L_x_23839:
        /* <DEDUP_REMOVED lines=16> */
.L_x_23846:
[----:B------:R-:W-:-:S06]  /*11400*/  IMAD.U32 R3, R19, 0x10000, RZ ;  /* 0x0001000013037824 */ /* 0x000fcc00078e00ff */
[----:B------:R-:W0:Y:S02]  /*11410*/  F2I.S64.TRUNC R2, R3 ;  /* 0x0000000300027311 */ /* 0x000e24000020d900 */
[----:B0-----:R-:W-:Y:S01]  /*11420*/  STG.E.U8 desc[UR36][R16.64], R2 ;  /* 0x0000000210007986 */ /* 0x001fe2000c101124 */
[----:B------:R-:W-:Y:S05]  /*11430*/  EXIT ;  /* 0x000000000000794d */ /* 0x000fea0003800000 */
.L_x_23845:
        /* <DEDUP_REMOVED lines=10> */
.L_x_23849:
[----:B------:R-:W-:-:S06]  /*114e0*/  IMAD.U32 R19, R19, 0x10000, RZ ;  /* 0x0001000013137824 */ /* 0x000fcc00078e00ff */
[----:B------:R-:W0:Y:S02]  /*114f0*/  F2I.FTZ.TRUNC.NTZ R19, R19 ;  /* 0x0000001300137305 */ /* 0x000e24000021f100 */
[----:B0-----:R-:W-:Y:S01]  /*11500*/  STG.E desc[UR36][R16.64], R19 ;  /* 0x0000001310007986 */ /* 0x001fe2000c101924 */
[----:B------:R-:W-:Y:S05]  /*11510*/  EXIT ;  /* 0x000000000000794d */ /* 0x000fea0003800000 */
.L_x_23848:
[----:B------:R-:W-:-:S06]  /*11520*/  IMAD.U32 R19, R19, 0x10000, RZ ;  /* 0x0001000013137824 */ /* 0x000fcc00078e00ff */
[----:B------:R-:W0:Y:S02]  /*11530*/  F2I.FTZ.TRUNC.NTZ R19, R19 ;  /* 0x0000001300137305 */ /* 0x000e24000021f100 */
[----:B0-----:R-:W-:Y:S01]  /*11540*/  STG.E.U16 desc[UR36][R16.64], R19 ;  /* 0x0000001310007986 */ /* 0x001fe2000c101524 */
[----:B------:R-:W-:Y:S05]  /*11550*/  EXIT ;  /* 0x000000000000794d */ /* 0x000fea0003800000 */
.L_x_23844:
        /* <DEDUP_REMOVED lines=9> */
.L_x_23851:
[----:B------:R-:W-:-:S05]  /*115f0*/  IMAD.U32 R0, R19, 0x10000, RZ ;  /* 0x0001000013007824 */ /* 0x000fca00078e00ff */
[----:B------:R-:W-:-:S05]  /*11600*/  F2FP.F16.F32.PACK_AB R0, RZ, R0 ;  /* 0x00000000ff00723e */ /* 0x000fca00000000ff */
[----:B------:R-:W-:Y:S01]  /*11610*/  STG.E.U16 desc[UR36][R16.64], R0 ;  /* 0x0000000010007986 */ /* 0x000fe2000c101524 */
[----:B------:R-:W-:Y:S05]  /*11620*/  EXIT ;  /* 0x000000000000794d */ /* 0x000fea0003800000 */
.L_x_23850:
        /* <DEDUP_REMOVED lines=10> */
.L_x_23853:
[----:B------:R-:W-:-:S05]  /*116d0*/  IMAD.U32 R19, R19, 0x10000, RZ ;  /* 0x0001000013137824 */ /* 0x000fca00078e00ff */
[----:B------:R-:W-:-:S04]  /*116e0*/  F2FP.F16.F32.PACK_AB R3, RZ, R19 ;  /* 0x00000013ff03723e */ /* 0x000fc800000000ff */
[----:B------:R-:W-:-:S05]  /*116f0*/  PRMT R3, R3, 0x5410, RZ ;  /* 0x0000541003037816 */ /* 0x000fca00000000ff */
[----:B------:R-:W-:Y:S01]  /*11700*/  STG.E desc[UR36][R16.64], R3 ;  /* 0x0000000310007986 */ /* 0x000fe2000c101924 */
[----:B------:R-:W-:Y:S05]  /*11710*/  EXIT ;  /* 0x000000000000794d */ /* 0x000fea0003800000 */
.L_x_23852:
[----:B------:R-:W-:-:S04]  /*11720*/  IMAD.U32 R2, R19, 0x10000, RZ ;  /* 0x0001000013027824 */ /* 0x000fc800078e00ff */
[----:B------:R-:W-:-:S06]  /*11730*/  FMUL.FTZ R2, R2, 1 ;  /* 0x3f80000002027820 */ /* 0x000fcc0000410000 */
[----:B------:R-:W0:Y:S02]  /*11740*/  F2F.F64.F32 R2, R2 ;  /* 0x0000000200027310 */ /* 0x000e240000201800 */
[----:B0-----:R-:W-:Y:S01]  /*11750*/  STG.E.64 desc[UR36][R16.64], R2 ;  /* 0x0000000210007986 */ /* 0x001fe2000c101b24 */
[----:B------:R-:W-:Y:S05]  /*11760*/  EXIT ;  /* 0x000000000000794d */ /* 0x000fea0003800000 */
.L_x_23843:
        /* <DEDUP_REMOVED lines=13> */
.L_x_23856:
[----:B------:R-:W-:Y:S01]  /*11840*/  IMAD.U32 R19, R19, 0x10000, RZ ;  /* 0x0001000013137824 */ /* 0x000fe200078e00ff */
[----:B------:R-:W-:-:S03]  /*11850*/  CS2R R6, SRZ ;  /* 0x0000000000067805 */ /* 0x000fc6000001ff00 */
[----:B------:R-:W-:-:S06]  /*11860*/  FMUL.FTZ R4, R19, 1 ;  /* 0x3f80000013047820 */ /* 0x000fcc0000410000 */
[----:B------:R-:W0:Y:S02]  /*11870*/  F2F.F64.F32 R4, R4 ;  /* 0x0000000400047310 */ /* 0x000e240000201800 */
[----:B0-----:R-:W-:Y:S01]  /*11880*/  STG.E.128 desc[UR36][R16.64], R4 ;  /* 0x0000000410007986 */ /* 0x001fe2000c101d24 */
[----:B------:R-:W-:Y:S05]  /*11890*/  EXIT ;  /* 0x000000000000794d */ /* 0x000fea0003800000 */
.L_x_23855:
        /* <DEDUP_REMOVED lines=21> */
.L_x_23860:
[----:B------:R-:W-:Y:S05]  /*119f0*/  BSYNC B0 ;  /* 0x0000000000007941 */ /* 0x000fea0003800000 */
.L_x_23859:
[----:B------:R-:W-:-:S05]  /*11a00*/  LOP3.LUT R3, R0, R3, RZ, 0xfc, !PT ;  /* 0x0000000300037212 */ /* 0x000fca00078efcff */
[----:B------:R-:W-:Y:S01]  /*11a10*/  STG.E.U8 desc[UR36][R16.64], R3 ;  /* 0x0000000310007986 */ /* 0x000fe2000c101124 */
[----:B------:R-:W-:Y:S05]  /*11a20*/  EXIT ;  /* 0x000000000000794d */ /* 0x000fea0003800000 */
.L_x_23858:
        /* <DEDUP_REMOVED lines=13> */
.L_x_23862:
[----:B------:R-:W-:Y:S01]  /*11b00*/  IMAD.MOV.U32 R0, RZ, RZ, 0x7f ;  /* 0x0000007fff007424 */ /* 0x000fe200078e00ff */
[----:B------:R-:W-:-:S04]  /*11b10*/  ISETP.GT.U32.AND P0, PT, R2, 0x7f800000, PT ;  /* 0x7f8000000200780c */ /* 0x000fc80003f04070 */
[----:B------:R-:W-:-:S09]  /*11b20*/  SEL R0, R0, 0x7c, P0 ;  /* 0x0000007c00007807 */ /* 0x000fd20000000000 */
.L_x_23863:
[----:B------:R-:W-:Y:S05]  /*11b30*/  BSYNC B0 ;  /* 0x0000000000007941 */ /* 0x000fea0003800000 */
.L_x_23861:
[----:B------:R-:W-:-:S04]  /*11b40*/  LOP3.LUT R2, R19, 0x80000000, RZ, 0xc0, !PT ;  /* 0x8000000013027812 */ /* 0x000fc800078ec0ff */
[----:B------:R-:W-:-:S04]  /*11b50*/  SHF.R.U32.HI R3, RZ, 0x18, R2 ;  /* 0x00000018ff037819 */ /* 0x000fc80000011602 */
[----:B------:R-:W-:-:S05]  /*11b60*/  LOP3.LUT R3, R0, R3, RZ, 0xfc, !PT ;  /* 0x0000000300037212 */ /* 0x000fca00078efcff */
[----:B------:R-:W-:Y:S01]  /*11b70*/  STG.E.U8 desc[UR36][R16.64], R3 ;  /* 0x0000000310007986 */ /* 0x000fe2000c101124 */
[----:B------:R-:W-:Y:S05]  /*11b80*/  EXIT ;  /* 0x000000000000794d */ /* 0x000fea0003800000 */
.L_x_23857:
[----:B------:R-:W-:Y:S01]  /*11b90*/  STG.E.U16 desc[UR36][R16.64], R19 ;  /* 0x0000001310007986 */ /* 0x000fe2000c101524 */
[----:B------:R-:W-:Y:S05]  /*11ba0*/  EXIT ;  /* 0x000000000000794d */ /* 0x000fea0003800000 */
.L_x_23854:
        /* <DEDUP_REMOVED lines=12> */
.L_x_23866:
        /* <DEDUP_REMOVED lines=17> */
.L_x_23869:
[----:B------:R-:W-:-:S04]  /*11d80*/  LOP3.LUT R2, R19, 0x80000000, RZ, 0xc0, !PT ;  /* 0x8000000013027812 */ /* 0x000fc800078ec0ff */
[----:B------:R-:W-:-:S04]  /*11d90*/  SHF.R.U32.HI R3, RZ, 0x18, R2 ;  /* 0x00000018ff037819 */ /* 0x000fc80000011602 */
[----:B------:R-:W-:-:S04]  /*11da0*/  LOP3.LUT R0, R0, R3, RZ, 0xfc, !PT ;  /* 0x0000000300007212 */ /* 0x000fc800078efcff */
[----:B------:R-:W-:-:S07]  /*11db0*/  PRMT R8, R0, 0x7610, R8 ;  /* 0x0000761000087816 */ /* 0x000fce0000000008 */
.L_x_23868:
[----:B------:R-:W-:Y:S05]  /*11dc0*/  BSYNC B0 ;  /* 0x0000000000007941 */ /* 0x000fea0003800000 */
.L_x_23867:
[----:B------:R-:W-:Y:S01]  /*11dd0*/  STG.E.U8 desc[UR36][R16.64], R8 ;  /* 0x0000000810007986 */ /* 0x000fe2000c101124 */
[----:B------:R-:W-:Y:S05]  /*11de0*/  EXIT ;  /* 0x000000000000794d */ /* 0x000fea0003800000 */
.L_x_23865:
        /* <DEDUP_REMOVED lines=17> */
.L_x_23872:
[----:B------:R-:W-:-:S04]  /*11f00*/  LOP3.LUT R2, R19, 0x80000000, RZ, 0xc0, !PT ;  /* 0x8000000013027812 */ /* 0x000fc800078ec0ff */
[----:B------:R-:W-:-:S04]  /*11f10*/  SHF.R.U32.HI R3, RZ, 0x18, R2 ;  /* 0x00000018ff037819 */ /* 0x000fc80000011602 */
[----:B------:R-:W-:-:S04]  /*11f20*/  LOP3.LUT R0, R0, R3, RZ, 0xfc, !PT ;  /* 0x0000000300007212 */ /* 0x000fc800078efcff */
[----:B------:R-:W-:-:S07]  /*11f30*/  PRMT R8, R0, 0x7610, R8 ;  /* 0x0000761000087816 */ /* 0x000fce0000000008 */
.L_x_23871:
[----:B------:R-:W-:Y:S05]  /*11f40*/  BSYNC B0 ;  /* 0x0000000000007941 */ /* 0x000fea0003800000 */
.L_x_23870:
[----:B------:R-:W-:Y:S01]  /*11f50*/  STG.E.U8 desc[UR36][R16.64], R8 ;  /* 0x0000000810007986 */ /* 0x000fe2000c101124 */
[----:B------:R-:W-:Y:S05]  /*11f60*/  EXIT ;  /* 0x000000000000794d */ /* 0x000fea0003800000 */
.L_x_23864:
        /* <DEDUP_REMOVED lines=22> */
.L_x_23847:
        /* <DEDUP_REMOVED lines=16> */
.L_x_23875:
[----:B------:R-:W-:Y:S05]  /*121d0*/  EXIT ;  /* 0x000000000000794d */ /* 0x000fea0003800000 */
.L_x_23874:
[----:B------:R-:W-:-:S06]  /*121e0*/  IMAD.U32 R2, R19, 0x10000, RZ ;  /* 0x0001000013027824 */ /* 0x000fcc00078e00ff */
[----:B------:R-:W0:Y:S02]  /*121f0*/  F2I.U64.TRUNC R2, R2 ;  /* 0x0000000200027311 */ /* 0x000e24000020d800 */
[----:B0-----:R-:W-:Y:S01]  /*12200*/  STG.E.64 desc[UR36][R16.64], R2 ;  /* 0x0000000210007986 */ /* 0x001fe2000c101b24 */
[----:B------:R-:W-:Y:S05]  /*12210*/  EXIT ;  /* 0x000000000000794d */ /* 0x000fea0003800000 */
.L_x_23873:
[----:B------:R-:W-:-:S06]  /*12220*/  IMAD.U32 R19, R19, 0x10000, RZ ;  /* 0x0001000013137824 */ /* 0x000fcc00078e00ff */
[----:B------:R-:W0:Y:S02]  /*12230*/  F2I.FTZ.U32.TRUNC.NTZ R19, R19 ;  /* 0x0000001300137305 */ /* 0x000e24000021f000 */
[----:B0-----:R-:W-:Y:S01]  /*12240*/  STG.E desc[UR36][R16.64], R19 ;  /* 0x0000001310007986 */ /* 0x001fe2000c101924 */
[----:B------:R-:W-:Y:S05]  /*12250*/  EXIT ;  /* 0x000000000000794d */ /* 0x000fea0003800000 */
.L_x_23876:
        /* <DEDUP_REMOVED lines=10> */
.L_x_32246:


//--------------------- .text._ZN2at6native27unrolled_elementwise_kernelINS0_13BinaryFunctorIN3c108BFloat16ES4_S4_ZZZNS0_21nextafter_kernel_cudaERNS_18TensorIteratorBaseEENKUlvE_clEvENKUlvE1_clEvEUlS4_S4_E_EESt5arrayIPcLm3EELi4E23TrivialOffsetCalculatorILi2EjESE_ILi1EjENS0_6memory12LoadWithCastILi2EEENSH_13StoreWithCastILi1EEEEEviT_T0_T2_T3_T4_T5_ --------------------------
	.section	.text._ZN2at6native27unrolled_elementwise_kernelINS0_13BinaryFunctorIN3c108BFloat16ES4_S4_ZZZNS0_21nextafter_kernel_cudaERNS_18TensorIteratorBaseEENKUlvE_clEvENKUlvE1_clEvEUlS4_S4_E_EESt5arrayIPcLm3EELi4E23TrivialOffsetCalculatorILi2EjESE_ILi1EjENS0_6memory12LoadWithCastILi2EEENSH_13StoreWithCastILi1EEEEEviT_T0_T2_T3_T4_T5_,"ax",@progbits
	.align	128
        .global         _ZN2at6native27unrolled_elementwise_kernelINS0_13BinaryFunctorIN3c108BFloat16ES4_S4_ZZZNS0_21nextafter_kernel_cudaERNS_18TensorIteratorBaseEENKUlvE_clEvENKUlvE1_clEvEUlS4_S4_E_EESt5arrayIPcLm3EELi4E23TrivialOffsetCalculatorILi2EjESE_ILi1EjENS0_6memory12LoadWithCastILi2EEENSH_13StoreWithCastILi1EEEEEviT_T0_T2_T3_T4_T5_
        .type           _ZN2at6native27unrolled_elementwise_kernelINS0_13BinaryFunctorIN3c108BFloat16ES4_S4_ZZZNS0_21nextafter_kernel_cudaERNS_18TensorIteratorBaseEENKUlvE_clEvENKUlvE1_clEvEUlS4_S4_E_EESt5arrayIPcLm3EELi4E23TrivialOffsetCalculatorILi2EjESE_ILi1EjENS0_6memory12LoadWithCastILi2EEENSH_13StoreWithCastILi1EEEEEviT_T0_T2_T3_T4_T5_,@function
        .size           _ZN2at6native27unrolled_elementwise_kernelINS0_13BinaryFunctorIN3c108BFloat16ES4_S4_ZZZNS0_21nextafter_kernel_cudaERNS_18TensorIteratorBaseEENKUlvE_clEvENKUlvE1_clEvEUlS4_S4_E_EESt5arrayIPcLm3EELi4E23TrivialOffsetCalculatorILi2EjESE_ILi1EjENS0_6memory12LoadWithCastILi2EEENSH_13StoreWithCastILi1EEEEEviT_T0_T2_T3_T4_T5_,(.L_x_32247 - _ZN2at6native27unrolled_elementwise_kernelINS0_13BinaryFunctorIN3c108BFloat16ES4_S4_ZZZNS0_21nextafter_kernel_cudaERNS_18TensorIteratorBaseEENKUlvE_clEvENKUlvE1_clEvEUlS4_S4_E_EESt5arrayIPcLm3EELi4E23TrivialOffsetCalculatorILi2EjESE_ILi1EjENS0_6memory12LoadWithCastILi2EEENSH_13StoreWithCastILi1EEEEEviT_T0_T2_T3_T4_T5_)
        .other          _ZN2at6native27unrolled_elementwise_kernelINS0_13BinaryFunctorIN3c108BFloat16ES4_S4_ZZZNS0_21nextafter_kernel_cudaERNS_18TensorIteratorBaseEENKUlvE_clEvENKUlvE1_clEvEUlS4_S4_E_EESt5arrayIPcLm3EELi4E23TrivialOffsetCalculatorILi2EjESE_ILi1EjENS0_6memory12LoadWithCastILi2EEENSH_13StoreWithCastILi1EEEEEviT_T0_T2_T3_T4_T5_,@"STO_CUDA_ENTRY STV_DEFAULT"
_ZN2at6native27unrolled_elementwise_kernelINS0_13BinaryFunctorIN3c108BFloat16ES4_S4_ZZZNS0_21nextafter_kernel_cudaERNS_18TensorIteratorBaseEENKUlvE_clEvENKUlvE1_clEvEUlS4_S4_E_EESt5arrayIPcLm3EELi4E23TrivialOffsetCalculatorILi2EjESE_ILi1EjENS0_6memory12LoadWithCastILi2EEENSH_13StoreWithCastILi1EEEEEviT_T0_T2_T3_T4_T5_:
.text._ZN2at6native27unrolled_elementwise_kernelINS0_13BinaryFunctorIN3c108BFloat16ES4_S4_ZZZNS0_21nextafter_kernel_cudaERNS_18TensorIteratorBaseEENKUlvE_clEvENKUlvE1_clEvEUlS4_S4_E_EESt5arrayIPcLm3EELi4E23TrivialOffsetCalculatorILi2EjESE_ILi1EjENS0_6memory12LoadWithCastILi2EEENSH_13StoreWithCastILi1EEEEEviT_T0_T2_T3_T4_T5_:
        /* <DEDUP_REMOVED lines=36> */
.L_x_23882:
[----:B------:R-:W2:Y:S02]  /*0240*/  LDG.E.U8 R4, desc[UR36][R4.64] ;  /* 0x0000002404047981 */ /* 0x000ea4000c1e1100 */
[----:B--2---:R-:W-:-:S04]  /*0250*/  I2FP.F32.U32 R0, R4 ;  /* 0x0000000400007245 */ /* 0x004fc80000201000 */
[----:B------:R-:W-:-:S04]  /*0260*/  F2FP.BF16.F32.PACK_AB R0, RZ, R0 ;  /* 0x00000000ff00723e */ /* 0x000fc800000010ff */
[----:B------:R-:W-:Y:S01]  /*0270*/  PRMT R24, R0, 0x7610, R24 ;  /* 0x0000761000187816 */ /* 0x000fe20000000018 */
[----:B------:R-:W-:Y:S06]  /*0280*/  BRA `(.L_x_23884) ;  /* 0x0000000c00c87947 */ /* 0x000fec0003800000 */
.L_x_23881:
        /* <DEDUP_REMOVED lines=11> */
.L_x_23886:
[----:B------:R-:W2:Y:S02]  /*0340*/  LDG.E R4, desc[UR36][R4.64] ;  /* 0x0000002404047981 */ /* 0x000ea4000c1e1900 */
[----:B--2---:R-:W-:-:S04]  /*0350*/  I2FP.F32.S32 R0, R4 ;  /* 0x0000000400007245 */ /* 0x004fc80000201400 */
[----:B------:R-:W-:-:S04]  /*0360*/  F2FP.BF16.F32.PACK_AB R0, RZ, R0 ;  /* 0x00000000ff00723e */ /* 0x000fc800000010ff */
[----:B------:R-:W-:Y:S01]  /*0370*/  PRMT R24, R0, 0x7610, R24 ;  /* 0x0000761000187816 */ /* 0x000fe20000000018 */
[----:B------:R-:W-:Y:S06]  /*0380*/  BRA `(.L_x_23884) ;  /* 0x0000000c00887947 */ /* 0x000fec0003800000 */
.L_x_23885:
[----:B------:R-:W2:Y:S02]  /*0390*/  LDG.E.U16 R4, desc[UR36][R4.64] ;  /* 0x0000002404047981 */ /* 0x000ea4000c1e1500 */
[----:B--2---:R-:W0:Y:S02]  /*03a0*/  I2F.S16 R0, R4 ;  /* 0x0000000400007306 */ /* 0x004e240000101400 */
[----:B0-----:R-:W-:-:S04]  /*03b0*/  F2FP.BF16.F32.PACK_AB R0, RZ, R0 ;  /* 0x00000000ff00723e */ /* 0x001fc800000010ff */
[----:B------:R-:W-:Y:S01]  /*03c0*/  PRMT R24, R0, 0x7610, R24 ;  /* 0x0000761000187816 */ /* 0x000fe20000000018 */
[----:B------:R-:W-:Y:S06]  /*03d0*/  BRA `(.L_x_23884) ;  /* 0x0000000c00747947 */ /* 0x000fec0003800000 */
.L_x_23880:
        /* <DEDUP_REMOVED lines=9> */
.L_x_23888:
[----:B------:R-:W2:Y:S02]  /*0470*/  LDG.E.U16 R0, desc[UR36][R4.64] ;  /* 0x0000002404007981 */ /* 0x000ea4000c1e1500 */
[----:B--2---:R-:W-:-:S05]  /*0480*/  HADD2.F32 R0, -RZ, R0.H0_H0 ;  /* 0x20000000ff007230 */ /* 0x004fca0000004100 */
[----:B------:R-:W-:-:S04]  /*0490*/  F2FP.BF16.F32.PACK_AB R0, RZ, R0 ;  /* 0x00000000ff00723e */ /* 0x000fc800000010ff */
[----:B------:R-:W-:Y:S01]  /*04a0*/  PRMT R24, R0, 0x7610, R24 ;  /* 0x0000761000187816 */ /* 0x000fe20000000018 */
[----:B------:R-:W-:Y:S06]  /*04b0*/  BRA `(.L_x_23884) ;  /* 0x0000000c003c7947 */ /* 0x000fec0003800000 */
.L_x_23887:
        /* <DEDUP_REMOVED lines=9> */
.L_x_23890:
[----:B------:R-:W2:Y:S02]  /*0550*/  LDG.E.U16 R4, desc[UR36][R4.64] ;  /* 0x0000002404047981 */ /* 0x000ea4000c1e1500 */
[----:B--2---:R-:W-:-:S05]  /*0560*/  HADD2.F32 R0, -RZ, R4.H0_H0 ;  /* 0x20000004ff007230 */ /* 0x004fca0000004100 */
[----:B------:R-:W-:-:S04]  /*0570*/  F2FP.BF16.F32.PACK_AB R0, RZ, R0 ;  /* 0x00000000ff00723e */ /* 0x000fc800000010ff */
[----:B------:R-:W-:Y:S01]  /*0580*/  PRMT R24, R0, 0x7610, R24 ;  /* 0x0000761000187816 */ /* 0x000fe20000000018 */
[----:B------:R-:W-:Y:S06]  /*0590*/  BRA `(.L_x_23884) ;  /* 0x0000000c00047947 */ /* 0x000fec0003800000 */
.L_x_23889:
        /* <DEDUP_REMOVED lines=9> */
.L_x_23879:
        /* <DEDUP_REMOVED lines=14> */
.L_x_23893:
        /* <DEDUP_REMOVED lines=9> */
.L_x_23892:
        /* <DEDUP_REMOVED lines=28> */
.L_x_23895:
        /* <DEDUP_REMOVED lines=15> */
.L_x_23894:
[----:B------:R0:W5:Y:S01]  /*0a50*/  LDG.E.U16 R24, desc[UR36][R4.64] ;  /* 0x0000002404187981 */ /* 0x000162000c1e1500 */
[----:B------:R-:W-:Y:S05]  /*0a60*/  BRA `(.L_x_23884) ;  /* 0x0000000400d07947 */ /* 0x000fea0003800000 */
.L_x_23891:
        /* <DEDUP_REMOVED lines=13> */
.L_x_23898:
        /* <DEDUP_REMOVED lines=21> */
.L_x_23902:
[----:B------:R-:W-:Y:S05]  /*0c90*/  BSYNC B1 ;  /* 0x0000000000017941 */ /* 0x000fea0003800000 */
.L_x_23901:
[----:B------:R-:W-:Y:S01]  /*0ca0*/  LEA R5, R0, 0x3b800000, 0x17 ;  /* 0x3b80000000057811 */ /* 0x000fe200078eb8ff */
[----:B------:R-:W-:-:S05]  /*0cb0*/  IMAD.SHL.U32 R0, R3, 0x100000, RZ ;  /* 0x0010000003007824 */ /* 0x000fca00078e00ff */
[----:B------:R-:W-:-:S07]  /*0cc0*/  LOP3.LUT R0, R5, R0, R6, 0xfe, !PT ;  /* 0x0000000005007212 */ /* 0x000fce00078efe06 */
.L_x_23900:
[----:B------:R-:W-:Y:S05]  /*0cd0*/  BSYNC B0 ;  /* 0x0000000000007941 */ /* 0x000fea0003800000 */
.L_x_23899:
[----:B------:R-:W-:-:S04]  /*0ce0*/  F2FP.BF16.F32.PACK_AB R0, RZ, R0 ;  /* 0x00000000ff00723e */ /* 0x000fc800000010ff */
[----:B------:R-:W-:Y:S01]  /*0cf0*/  PRMT R24, R0, 0x7610, R24 ;  /* 0x0000761000187816 */ /* 0x000fe20000000018 */
[----:B------:R-:W-:Y:S06]  /*0d00*/  BRA `(.L_x_23884) ;  /* 0x0000000400287947 */ /* 0x000fec0003800000 */
.L_x_23897:
        /* <DEDUP_REMOVED lines=21> */
.L_x_23906:
[----:B------:R-:W-:Y:S05]  /*0e60*/  BSYNC B1 ;  /* 0x0000000000017941 */ /* 0x000fea0003800000 */
.L_x_23905:
[----:B------:R-:W-:Y:S01]  /*0e70*/  LEA R5, R0, 0x37800000, 0x17 ;  /* 0x3780000000057811 */ /* 0x000fe200078eb8ff */
[----:B------:R-:W-:-:S05]  /*0e80*/  IMAD.SHL.U32 R0, R3, 0x200000, RZ ;  /* 0x0020000003007824 */ /* 0x000fca00078e00ff */
[----:B------:R-:W-:-:S07]  /*0e90*/  LOP3.LUT R0, R5, R0, R6, 0xfe, !PT ;  /* 0x0000000005007212 */ /* 0x000fce00078efe06 */
.L_x_23904:
[----:B------:R-:W-:Y:S05]  /*0ea0*/  BSYNC B0 ;  /* 0x0000000000007941 */ /* 0x000fea0003800000 */
.L_x_23903:
[----:B------:R-:W-:-:S04]  /*0eb0*/  F2FP.BF16.F32.PACK_AB R0, RZ, R0 ;  /* 0x00000000ff00723e */ /* 0x000fc800000010ff */
[----:B------:R-:W-:Y:S01]  /*0ec0*/  PRMT R24, R0, 0x7610, R24 ;  /* 0x0000761000187816 */ /* 0x000fe20000000018 */
[----:B------:R-:W-:Y:S06]  /*0ed0*/  BRA `(.L_x_23884) ;  /* 0x0000000000b47947 */ /* 0x000fec0003800000 */
.L_x_23896:
        /* <DEDUP_REMOVED lines=14> */
.L_x_23910:
[----:B------:R-:W-:Y:S05]  /*0fc0*/  BSYNC B0 ;  /* 0x0000000000007941 */ /* 0x000fea0003800000 */
.L_x_23909:
[----:B------:R-:W-:-:S04]  /*0fd0*/  F2FP.BF16.F32.PACK_AB R0, RZ, R0 ;  /* 0x00000000ff00723e */ /* 0x000fc800000010ff */
[----:B------:R-:W-:Y:S01]  /*0fe0*/  PRMT R24, R0, 0x7610, R24 ;  /* 0x0000761000187816 */ /* 0x000fe20000000018 */
[----:B------:R-:W-:Y:S06]  /*0ff0*/  BRA `(.L_x_23884) ;  /* 0x00000000006c7947 */ /* 0x000fec0003800000 */
.L_x_23883:
        /* <DEDUP_REMOVED lines=16> */
.L_x_23911:
[----:B------:R-:W-:Y:S01]  /*1100*/  PRMT R24, RZ, 0x7610, R24 ;  /* 0x00007610ff187816 */ /* 0x000fe20000000018 */
[----:B------:R-:W-:Y:S06]  /*1110*/  BRA `(.L_x_23884) ;  /* 0x0000000000247947 */ /* 0x000fec0003800000 */
.L_x_23908:
[----:B------:R-:W2:Y:S02]  /*1120*/  LDG.E.64 R4, desc[UR36][R4.64] ;  /* 0x0000002404047981 */ /* 0x000ea4000c1e1b00 */
[----:B--2---:R-:W0:Y:S02]  /*1130*/  I2F.U64 R0, R4 ;  /* 0x0000000400007312 */ /* 0x004e240000301000 */
[----:B0-----:R-:W-:-:S04]  /*1140*/  F2FP.BF16.F32.PACK_AB R0, RZ, R0 ;  /* 0x00000000ff00723e */ /* 0x001fc800000010ff */
[----:B------:R-:W-:Y:S01]  /*1150*/  PRMT R24, R0, 0x7610, R24 ;  /* 0x0000761000187816 */ /* 0x000fe20000000018 */
[----:B------:R-:W-:Y:S06]  /*1160*/  BRA `(.L_x_23884) ;  /* 0x0000000000107947 */ /* 0x000fec0003800000 */
.L_x_23907:
[----:B------:R-:W2:Y:S02]  /*1170*/  LDG.E R4, desc[UR36][R4.64] ;  /* 0x0000002404047981 */ /* 0x000ea4000c1e1900 */
[----:B--2---:R-:W-:-:S04]  /*1180*/  I2FP.F32.U32 R0, R4 ;  /* 0x0000000400007245 */ /* 0x004fc80000201000 */
[----:B------:R-:W-:-:S04]  /*1190*/  F2FP.BF16.F32.PACK_AB R0, RZ, R0 ;  /* 0x00000000ff00723e */ /* 0x000fc800000010ff */
[----:B------:R-:W-:-:S07]  /*11a0*/  PRMT R24, R0, 0x7610, R24 ;  /* 0x0000761000187816 */ /* 0x000fce0000000018 */
.L_x_23884:
        /* <DEDUP_REMOVED lines=21> */
.L_x_23915:
[----:B------:R-:W2:Y:S02]  /*1300*/  LDG.E.U8 R4, desc[UR36][R4.64] ;  /* 0x0000002404047981 */ /* 0x000ea4000c1e1100 */
[----:B--2---:R-:W-:-:S04]  /*1310*/  I2FP.F32.U32 R0, R4 ;  /* 0x0000000400007245 */ /* 0x004fc80000201000 */
[----:B------:R-:W-:-:S04]  /*1320*/  F2FP.BF16.F32.PACK_AB R0, RZ, R0 ;  /* 0x00000000ff00723e */ /* 0x000fc800000010ff */
[----:B------:R-:W-:Y:S01]  /*1330*/  PRMT R25, R0, 0x7610, R25 ;  /* 0x0000761000197816 */ /* 0x000fe20000000019 */
[----:B------:R-:W-:Y:S06]  /*1340*/  BRA `(.L_x_23917) ;  /* 0x0000000c00c87947 */ /* 0x000fec0003800000 */
.L_x_23914:
        /* <DEDUP_REMOVED lines=11> */
.L_x_23919:
[----:B------:R-:W2:Y:S02]  /*1400*/  LDG.E R4, desc[UR36][R4.64] ;  /* 0x0000002404047981 */ /* 0x000ea4000c1e1900 */
[----:B--2---:R-:W-:-:S04]  /*1410*/  I2FP.F32.S32 R0, R4 ;  /* 0x0000000400007245 */ /* 0x004fc80000201400 */
[----:B------:R-:W-:-:S04]  /*1420*/  F2FP.BF16.F32.PACK_AB R0, RZ, R0 ;  /* 0x00000000ff00723e */ /* 0x000fc800000010ff */
[----:B------:R-:W-:Y:S01]  /*1430*/  PRMT R25, R0, 0x7610, R25 ;  /* 0x0000761000197816 */ /* 0x000fe20000000019 */
[----:B------:R-:W-:Y:S06]  /*1440*/  BRA `(.L_x_23917) ;  /* 0x0000000c00887947 */ /* 0x000fec0003800000 */
.L_x_23918:
[----:B------:R-:W2:Y:S02]  /*1450*/  LDG.E.U16 R4, desc[UR36][R4.64] ;  /* 0x0000002404047981 */ /* 0x000ea4000c1e1500 */
[----:B--2---:R-:W0:Y:S02]  /*1460*/  I2F.S16 R0, R4 ;  /* 0x0000000400007306 */ /* 0x004e240000101400 */
[----:B0-----:R-:W-:-:S04]  /*1470*/  F2FP.BF16.F32.PACK_AB R0, RZ, R0 ;  /* 0x00000000ff00723e */ /* 0x001fc800000010ff */
[----:B------:R-:W-:Y:S01]  /*1480*/  PRMT R25, R0, 0x7610, R25 ;  /* 0x0000761000197816 */ /* 0x000fe20000000019 */
[----:B------:R-:W-:Y:S06]  /*1490*/  BRA `(.L_x_23917) ;  /* 0x0000000c00747947 */ /* 0x000fec0003800000 */
.L_x_23913:
        /* <DEDUP_REMOVED lines=9> */
.L_x_23921:
[----:B------:R-:W2:Y:S02]  /*1530*/  LDG.E.U16 R0, desc[UR36][R4.64] ;  /* 0x0000002404007981 */ /* 0x000ea4000c1e1500 */
[----:B--2---:R-:W-:-:S05]  /*1540*/  HADD2.F32 R0, -RZ, R0.H0_H0 ;  /* 0x20000000ff007230 */ /* 0x004fca0000004100 */
[----:B------:R-:W-:-:S04]  /*1550*/  F2FP.BF16.F32.PACK_AB R0, RZ, R0 ;  /* 0x00000000ff00723e */ /* 0x000fc800000010ff */
[----:B------:R-:W-:Y:S01]  /*1560*/  PRMT R25, R0, 0x7610, R25 ;  /* 0x0000761000197816 */ /* 0x000fe20000000019 */
[----:B------:R-:W-:Y:S06]  /*1570*/  BRA `(.L_x_23917) ;  /* 0x0000000c003c7947 */ /* 0x000fec0003800000 */
.L_x_23920:
        /* <DEDUP_REMOVED lines=9> */
.L_x_23923:
[----:B------:R-:W2:Y:S02]  /*1610*/  LDG.E.U16 R4, desc[UR36][R4.64] ;  /* 0x0000002404047981 */ /* 0x000ea4000c1e1500 */
[----:B--2---:R-:W-:-:S05]  /*1620*/  HADD2.F32 R0, -RZ, R4.H0_H0 ;  /* 0x20000004ff007230 */ /* 0x004fca0000004100 */
[----:B------:R-:W-:-:S04]  /*1630*/  F2FP.BF16.F32.PACK_AB R0, RZ, R0 ;  /* 0x00000000ff00723e */ /* 0x000fc800000010ff */
[----:B------:R-:W-:Y:S01]  /*1640*/  PRMT R25, R0, 0x7610, R25 ;  /* 0x0000761000197816 */ /* 0x000fe20000000019 */
[----:B------:R-:W-:Y:S06]  /*1650*/  BRA `(.L_x_23917) ;  /* 0x0000000c00047947 */ /* 0x000fec0003800000 */
.L_x_23922:
        /* <DEDUP_REMOVED lines=9> */
.L_x_23912:
        /* <DEDUP_REMOVED lines=14> */
.L_x_23926:
        /* <DEDUP_REMOVED lines=9> */
.L_x_23925:
        /* <DEDUP_REMOVED lines=28> */
.L_x_23928:
        /* <DEDUP_REMOVED lines=15> */
.L_x_23927:
[----:B------:R0:W5:Y:S01]  /*1b10*/  LDG.E.U16 R25, desc[UR36][R4.64] ;  /* 0x0000002404197981 */ /* 0x000162000c1e1500 */
[----:B------:R-:W-:Y:S05]  /*1b20*/  BRA `(.L_x_23917) ;  /* 0x0000000400d07947 */ /* 0x000fea0003800000 */
.L_x_23924:
        /* <DEDUP_REMOVED lines=13> */
.L_x_23931:
        /* <DEDUP_REMOVED lines=21> */
.L_x_23935:
[----:B------:R-:W-:Y:S05]  /*1d50*/  BSYNC B1 ;  /* 0x0000000000017941 */ /* 0x000fea0003800000 */
.L_x_23934:
[----:B------:R-:W-:Y:S01]  /*1d60*/  LEA R5, R0, 0x3b800000, 0x17 ;  /* 0x3b80000000057811 */ /* 0x000fe200078eb8ff */
[----:B------:R-:W-:-:S05]  /*1d70*/  IMAD.SHL.U32 R0, R3, 0x100000, RZ ;  /* 0x0010000003007824 */ /* 0x000fca00078e00ff */
[----:B------:R-:W-:-:S07]  /*1d80*/  LOP3.LUT R0, R5, R0, R6, 0xfe, !PT ;  /* 0x0000000005007212 */ /* 0x000fce00078efe06 */
.L_x_23933:
[----:B------:R-:W-:Y:S05]  /*1d90*/  BSYNC B0 ;  /* 0x0000000000007941 */ /* 0x000fea0003800000 */
.L_x_23932:
[----:B------:R-:W-:-:S04]  /*1da0*/  F2FP.BF16.F32.PACK_AB R0, RZ, R0 ;  /* 0x00000000ff00723e */ /* 0x000fc800000010ff */
[----:B------:R-:W-:Y:S01]  /*1db0*/  PRMT R25, R0, 0x7610, R25 ;  /* 0x0000761000197816 */ /* 0x000fe20000000019 */
[----:B------:R-:W-:Y:S06]  /*1dc0*/  BRA `(.L_x_23917) ;  /* 0x0000000400287947 */ /* 0x000fec0003800000 */
.L_x_23930:
        /* <DEDUP_REMOVED lines=21> */
.L_x_23939:
[----:B------:R-:W-:Y:S05]  /*1f20*/  BSYNC B1 ;  /* 0x0000000000017941 */ /* 0x000fea0003800000 */
.L_x_23938:
[----:B------:R-:W-:Y:S01]  /*1f30*/  LEA R5, R0, 0x37800000, 0x17 ;  /* 0x3780000000057811 */ /* 0x000fe200078eb8ff */
[----:B------:R-:W-:-:S05]  /*1f40*/  IMAD.SHL.U32 R0, R3, 0x200000, RZ ;  /* 0x0020000003007824 */ /* 0x000fca00078e00ff */
[----:B------:R-:W-:-:S07]  /*1f50*/  LOP3.LUT R0, R5, R0, R6, 0xfe, !PT ;  /* 0x0000000005007212 */ /* 0x000fce00078efe06 */
.L_x_23937:
[----:B------:R-:W-:Y:S05]  /*1f60*/  BSYNC B0 ;  /* 0x0000000000007941 */ /* 0x000fea0003800000 */
.L_x_23936:
[----:B------:R-:W-:-:S04]  /*1f70*/  F2FP.BF16.F32.PACK_AB R0, RZ, R0 ;  /* 0x00000000ff00723e */ /* 0x000fc800000010ff */
[----:B------:R-:W-:Y:S01]  /*1f80*/  PRMT R25, R0, 0x7610, R25 ;  /* 0x0000761000197816 */ /* 0x000fe20000000019 */
[----:B------:R-:W-:Y:S06]  /*1f90*/  BRA `(.L_x_23917) ;  /* 0x0000000000b47947 */ /* 0x000fec0003800000 */
.L_x_23929:
        /* <DEDUP_REMOVED lines=14> */
.L_x_23943:
[----:B------:R-:W-:Y:S05]  /*2080*/  BSYNC B0 ;  /* 0x0000000000007941 */ /* 0x000fea0003800000 */
.L_x_23942:
[----:B------:R-:W-:-:S04]  /*2090*/  F2FP.BF16.F32.PACK_AB R0, RZ, R0 ;  /* 0x00000000ff00723e */ /* 0x000fc800000010ff */
[----:B------:R-:W-:Y:S01]  /*20a0*/  PRMT R25, R0, 0x7610, R25 ;  /* 0x0000761000197816 */ /* 0x000fe20000000019 */
[----:B------:R-:W-:Y:S06]  /*20b0*/  BRA `(.L_x_23917) ;  /* 0x00000000006c7947 */ /* 0x000fec0003800000 */
.L_x_23916:
        /* <DEDUP_REMOVED lines=16> */
.L_x_23944:
[----:B------:R-:W-:Y:S01]  /*21c0*/  PRMT R25, RZ, 0x7610, R25 ;  /* 0x00007610ff197816 */ /* 0x000fe20000000019 */
[----:B------:R-:W-:Y:S06]  /*21d0*/  BRA `(.L_x_23917) ;  /* 0x0000000000247947 */ /* 0x000fec0003800000 */
.L_x_23941:
[----:B------:R-:W2:Y:S02]  /*21e0*/  LDG.E.64 R4, desc[UR36][R4.64] ;  /* 0x0000002404047981 */ /* 0x000ea4000c1e1b00 */
[----:B--2---:R-:W0:Y:S02]  /*21f0*/  I2F.U64 R0, R4 ;  /* 0x0000000400007312 */ /* 0x004e240000301000 */
[----:B0-----:R-:W-:-:S04]  /*2200*/  F2FP.BF16.F32.PACK_AB R0, RZ, R0 ;  /* 0x00000000ff00723e */ /* 0x001fc800000010ff */
[----:B------:R-:W-:Y:S01]  /*2210*/  PRMT R25, R0, 0x7610, R25 ;  /* 0x0000761000197816 */ /* 0x000fe20000000019 */
[----:B------:R-:W-:Y:S06]  /*2220*/  BRA `(.L_x_23917) ;  /* 0x0000000000107947 */ /* 0x000fec0003800000 */
.L_x_23940:
[----:B------:R-:W2:Y:S02]  /*2230*/  LDG.E R4, desc[UR36][R4.64] ;  /* 0x0000002404047981 */ /* 0x000ea4000c1e1900 */
[----:B--2---:R-:W-:-:S04]  /*2240*/  I2FP.F32.U32 R0, R4 ;  /* 0x0000000400007245 */ /* 0x004fc80000201000 */
[----:B------:R-:W-:-:S04]  /*2250*/  F2FP.BF16.F32.PACK_AB R0, RZ, R0 ;  /* 0x00000000ff00723e */ /* 0x000fc800000010ff */
[----:B------:R-:W-:-:S07]  /*2260*/  PRMT R25, R0, 0x7610, R25 ;  /* 0x0000761000197816 */ /* 0x000fce0000000019 */
.L_x_23917:
[----:B------:R-:W-:-:S07]  /*2270*/  VIADD R29, R29, 0x80 ;  /* 0x000000801d1d7836 */ /* 0x000fce0000000000 */
.L_x_23878:
[----:B------:R-:W-:Y:S05]  /*2280*/  BSYNC B6 ;  /* 0x0000000000067941 */ /* 0x000fea0003800000 */
.L_x_23877:
        /* <DEDUP_REMOVED lines=26> */
.L_x_23950:
[----:B------:R-:W2:Y:S02]  /*2430*/  LDG.E.U8 R4, desc[UR36][R4.64] ;  /* 0x0000002404047981 */ /* 0x000ea4000c1e1100 */
[----:B--2---:R-:W-:-:S04]  /*2440*/  I2FP.F32.U32 R0, R4 ;  /* 0x0000000400007245 */ /* 0x004fc80000201000 */
[----:B------:R-:W-:-:S04]  /*2450*/  F2FP.BF16.F32.PACK_AB R0, RZ, R0 ;  /* 0x00000000ff00723e */ /* 0x000fc800000010ff */
[----:B------:R-:W-:Y:S01]  /*2460*/  PRMT R22, R0, 0x7610, R22 ;  /* 0x0000761000167816 */ /* 0x000fe20000000016 */
[----:B------:R-:W-:Y:S06]  /*2470*/  BRA `(.L_x_23952) ;  /* 0x0000000c00cc7947 */ /* 0x000fec0003800000 */
.L_x_23949:
        /* <DEDUP_REMOVED lines=11> */
.L_x_23954:
[----:B------:R-:W2:Y:S02]  /*2530*/  LDG.E R4, desc[UR36][R4.64] ;  /* 0x0000002404047981 */ /* 0x000ea4000c1e1900 */
[----:B--2---:R-:W-:-:S04]  /*2540*/  I2FP.F32.S32 R0, R4 ;  /* 0x0000000400007245 */ /* 0x004fc80000201400 */
[----:B------:R-:W-:-:S04]  /*2550*/  F2FP.BF16.F32.PACK_AB R0, RZ, R0 ;  /* 0x00000000ff00723e */ /* 0x000fc800000010ff */
[----:B------:R-:W-:Y:S01]  /*2560*/  PRMT R22, R0, 0x7610, R22 ;  /* 0x0000761000167816 */ /* 0x000fe20000000016 */
[----:B------:R-:W-:Y:S06]  /*2570*/  BRA `(.L_x_23952) ;  /* 0x0000000c008c7947 */ /* 0x000fec0003800000 */
.L_x_23953:
[----:B------:R-:W2:Y:S02]  /*2580*/  LDG.E.U16 R4, desc[UR36][R4.64] ;  /* 0x0000002404047981 */ /* 0x000ea4000c1e1500 */
[----:B--2---:R-:W0:Y:S02]  /*2590*/  I2F.S16 R0, R4 ;  /* 0x0000000400007306 */ /* 0x004e240000101400 */
[----:B0-----:R-:W-:-:S04]  /*25a0*/  F2FP.BF16.F32.PACK_AB R0, RZ, R0 ;  /* 0x00000000ff00723e */ /* 0x001fc800000010ff */
[----:B------:R-:W-:Y:S01]  /*25b0*/  PRMT R22, R0, 0x7610, R22 ;  /* 0x0000761000167816 */ /* 0x000fe20000000016 */
[----:B------:R-:W-:Y:S06]  /*25c0*/  BRA `(.L_x_23952) ;  /* 0x0000000c00787947 */ /* 0x000fec0003800000 */
.L_x_23948:
        /* <DEDUP_REMOVED lines=9> */
.L_x_23956:
[----:B------:R-:W2:Y:S02]  /*2660*/  LDG.E.U16 R0, desc[UR36][R4.64] ;  /* 0x0000002404007981 */ /* 0x000ea4000c1e1500 */
[----:B--2---:R-:W-:-:S05]  /*2670*/  HADD2.F32 R0, -RZ, R0.H0_H0 ;  /* 0x20000000ff007230 */ /* 0x004fca0000004100 */
[----:B------:R-:W-:-:S04]  /*2680*/  F2FP.BF16.F32.PACK_AB R0, RZ, R0 ;  /* 0x00000000ff00723e */ /* 0x000fc800000010ff */
[----:B------:R-:W-:Y:S01]  /*2690*/  PRMT R22, R0, 0x7610, R22 ;  /* 0x0000761000167816 */ /* 0x000fe20000000016 */
[----:B------:R-:W-:Y:S06]  /*26a0*/  BRA `(.L_x_23952) ;  /* 0x0000000c00407947 */ /* 0x000fec0003800000 */
.L_x_23955:
        /* <DEDUP_REMOVED lines=9> */
.L_x_23958:
[----:B------:R-:W2:Y:S02]  /*2740*/  LDG.E.U16 R4, desc[UR36][R4.64] ;  /* 0x0000002404047981 */ /* 0x000ea4000c1e1500 */
[----:B--2---:R-:W-:-:S05]  /*2750*/  HADD2.F32 R0, -RZ, R4.H0_H0 ;  /* 0x20000004ff007230 */ /* 0x004fca0000004100 */
[----:B------:R-:W-:-:S04]  /*2760*/  F2FP.BF16.F32.PACK_AB R0, RZ, R0 ;  /* 0x00000000ff00723e */ /* 0x000fc800000010ff */
[----:B------:R-:W-:Y:S01]  /*2770*/  PRMT R22, R0, 0x7610, R22 ;  /* 0x0000761000167816 */ /* 0x000fe20000000016 */
[----:B------:R-:W-:Y:S06]  /*2780*/  BRA `(.L_x_23952) ;  /* 0x0000000c00087947 */ /* 0x000fec0003800000 */
.L_x_23957:
        /* <DEDUP_REMOVED lines=9> */
.L_x_23947:
        /* <DEDUP_REMOVED lines=14> */
.L_x_23961:
        /* <DEDUP_REMOVED lines=9> */
.L_x_23960:
        /* <DEDUP_REMOVED lines=28> */
.L_x_23963:
        /* <DEDUP_REMOVED lines=16> */
.L_x_23962:
[----:B------:R0:W5:Y:S01]  /*2c50*/  LDG.E.U16 R22, desc[UR36][R4.64] ;  /* 0x0000002404167981 */ /* 0x000162000c1e1500 */
[----:B------:R-:W-:Y:S05]  /*2c60*/  BRA `(.L_x_23952) ;  /* 0x0000000400d07947 */ /* 0x000fea0003800000 */
.L_x_23959:
        /* <DEDUP_REMOVED lines=13> */
.L_x_23966:
        /* <DEDUP_REMOVED lines=21> */
.L_x_23970:
[----:B------:R-:W-:Y:S05]  /*2e90*/  BSYNC B1 ;  /* 0x0000000000017941 */ /* 0x000fea0003800000 */
.L_x_23969:
[----:B------:R-:W-:Y:S01]  /*2ea0*/  LEA R5, R0, 0x3b800000, 0x17 ;  /* 0x3b80000000057811 */ /* 0x000fe200078eb8ff */
[----:B------:R-:W-:-:S05]  /*2eb0*/  IMAD.SHL.U32 R0, R3, 0x100000, RZ ;  /* 0x0010000003007824 */ /* 0x000fca00078e00ff */
[----:B------:R-:W-:-:S07]  /*2ec0*/  LOP3.LUT R0, R5, R0, R6, 0xfe, !PT ;  /* 0x0000000005007212 */ /* 0x000fce00078efe06 */
.L_x_23968:
[----:B------:R-:W-:Y:S05]  /*2ed0*/  BSYNC B0 ;  /* 0x0000000000007941 */ /* 0x000fea0003800000 */
.L_x_23967:
[----:B------:R-:W-:-:S04]  /*2ee0*/  F2FP.BF16.F32.PACK_AB R0, RZ, R0 ;  /* 0x00000000ff00723e */ /* 0x000fc800000010ff */
[----:B------:R-:W-:Y:S01]  /*2ef0*/  PRMT R22, R0, 0x7610, R22 ;  /* 0x0000761000167816 */ /* 0x000fe20000000016 */
[----:B------:R-:W-:Y:S06]  /*2f00*/  BRA `(.L_x_23952) ;  /* 0x0000000400287947 */ /* 0x000fec0003800000 */
.L_x_23965:
        /* <DEDUP_REMOVED lines=21> */
.L_x_23974:
[----:B------:R-:W-:Y:S05]  /*3060*/  BSYNC B1 ;  /* 0x0000000000017941 */ /* 0x000fea0003800000 */
.L_x_23973:
[----:B------:R-:W-:Y:S01]  /*3070*/  LEA R5, R0, 0x37800000, 0x17 ;  /* 0x3780000000057811 */ /* 0x000fe200078eb8ff */
[----:B------:R-:W-:-:S05]  /*3080*/  IMAD.SHL.U32 R0, R3, 0x200000, RZ ;  /* 0x0020000003007824 */ /* 0x000fca00078e00ff */
[----:B------:R-:W-:-:S07]  /*3090*/  LOP3.LUT R0, R5, R0, R6, 0xfe, !PT ;  /* 0x0000000005007212 */ /* 0x000fce00078efe06 */
.L_x_23972:
[----:B------:R-:W-:Y:S05]  /*30a0*/  BSYNC B0 ;  /* 0x0000000000007941 */ /* 0x000fea0003800000 */
.L_x_23971:
[----:B------:R-:W-:-:S04]  /*30b0*/  F2FP.BF16.F32.PACK_AB R0, RZ, R0 ;  /* 0x00000000ff00723e */ /* 0x000fc800000010ff */
[----:B------:R-:W-:Y:S01]  /*30c0*/  PRMT R22, R0, 0x7610, R22 ;  /* 0x0000761000167816 */ /* 0x000fe20000000016 */
[----:B------:R-:W-:Y:S06]  /*30d0*/  BRA `(.L_x_23952) ;  /* 0x0000000000b47947 */ /* 0x000fec0003800000 */
.L_x_23964:
        /* <DEDUP_REMOVED lines=14> */
.L_x_23978:
[----:B------:R-:W-:Y:S05]  /*31c0*/  BSYNC B0 ;  /* 0x0000000000007941 */ /* 0x000fea0003800000 */
.L_x_23977:
[----:B------:R-:W-:-:S04]  /*31d0*/  F2FP.BF16.F32.PACK_AB R0, RZ, R0 ;  /* 0x00000000ff00723e */ /* 0x000fc800000010ff */
[----:B------:R-:W-:Y:S01]  /*31e0*/  PRMT R22, R0, 0x7610, R22 ;  /* 0x0000761000167816 */ /* 0x000fe20000000016 */
[----:B------:R-:W-:Y:S06]  /*31f0*/  BRA `(.L_x_23952) ;  /* 0x00000000006c7947 */ /* 0x000fec0003800000 */
.L_x_23951:
        /* <DEDUP_REMOVED lines=16> */
.L_x_23979:
[----:B------:R-:W-:Y:S01]  /*3300*/  PRMT R22, RZ, 0x7610, R22 ;  /* 0x00007610ff167816 */ /* 0x000fe20000000016 */
[----:B------:R-:W-:Y:S06]  /*3310*/  BRA `(.L_x_23952) ;  /* 0x0000000000247947 */ /* 0x000fec0003800000 */
.L_x_23976:
[----:B------:R-:W2:Y:S02]  /*3320*/  LDG.E.64 R4, desc[UR36][R4.64] ;  /* 0x0000002404047981 */ /* 0x000ea4000c1e1b00 */
[----:B--2---:R-:W0:Y:S02]  /*3330*/  I2F.U64 R0, R4 ;  /* 0x0000000400007312 */ /* 0x004e240000301000 */
[----:B0-----:R-:W-:-:S04]  /*3340*/  F2FP.BF16.F32.PACK_AB R0, RZ, R0 ;  /* 0x00000000ff00723e */ /* 0x001fc800000010ff */
[----:B------:R-:W-:Y:S01]  /*3350*/  PRMT R22, R0, 0x7610, R22 ;  /* 0x0000761000167816 */ /* 0x000fe20000000016 */
[----:B------:R-:W-:Y:S06]  /*3360*/  BRA `(.L_x_23952) ;  /* 0x0000000000107947 */ /* 0x000fec0003800000 */
.L_x_23975:
[----:B------:R-:W2:Y:S02]  /*3370*/  LDG.E R4, desc[UR36][R4.64] ;  /* 0x0000002404047981 */ /* 0x000ea4000c1e1900 */
[----:B--2---:R-:W-:-:S04]  /*3380*/  I2FP.F32.U32 R0, R4 ;  /* 0x0000000400007245 */ /* 0x004fc80000201000 */
[----:B------:R-:W-:-:S04]  /*3390*/  F2FP.BF16.F32.PACK_AB R0, RZ, R0 ;  /* 0x00000000ff00723e */ /* 0x000fc800000010ff */
[----:B------:R-:W-:-:S07]  /*33a0*/  PRMT R22, R0, 0x7610, R22 ;  /* 0x0000761000167816 */ /* 0x000fce0000000016 */
.L_x_23952:
        /* <DEDUP_REMOVED lines=21> */
.L_x_23983:
[----:B------:R-:W2:Y:S02]  /*3500*/  LDG.E.U8 R4, desc[UR36][R4.64] ;  /* 0x0000002404047981 */ /* 0x000ea4000c1e1100 */
[----:B--2---:R-:W-:-:S04]  /*3510*/  I2FP.F32.U32 R0, R4 ;  /* 0x0000000400007245 */ /* 0x004fc80000201000 */
[----:B------:R-:W-:-:S04]  /*3520*/  F2FP.BF16.F32.PACK_AB R0, RZ, R0 ;  /* 0x00000000ff00723e */ /* 0x000fc800000010ff */
[----:B------:R-:W-:Y:S01]  /*3530*/  PRMT R19, R0, 0x7610, R19 ;  /* 0x0000761000137816 */ /* 0x000fe20000000013 */
[----:B------:R-:W-:Y:S06]  /*3540*/  BRA `(.L_x_23985) ;  /* 0x0000000c00c87947 */ /* 0x000fec0003800000 */
.L_x_23982:
        /* <DEDUP_REMOVED lines=11> */
.L_x_23987:
[----:B------:R-:W2:Y:S02]  /*3600*/  LDG.E R4, desc[UR36][R4.64] ;  /* 0x0000002404047981 */ /* 0x000ea4000c1e1900 */
[----:B--2---:R-:W-:-:S04]  /*3610*/  I2FP.F32.S32 R0, R4 ;  /* 0x0000000400007245 */ /* 0x004fc80000201400 */
[----:B------:R-:W-:-:S04]  /*3620*/  F2FP.BF16.F32.PACK_AB R0, RZ, R0 ;  /* 0x00000000ff00723e */ /* 0x000fc800000010ff */
[----:B------:R-:W-:Y:S01]  /*3630*/  PRMT R19, R0, 0x7610, R19 ;  /* 0x0000761000137816 */ /* 0x000fe20000000013 */
[----:B------:R-:W-:Y:S06]  /*3640*/  BRA `(.L_x_23985) ;  /* 0x0000000c00887947 */ /* 0x000fec0003800000 */
.L_x_23986:
[----:B------:R-:W2:Y:S02]  /*3650*/  LDG.E.U16 R4, desc[UR36][R4.64] ;  /* 0x0000002404047981 */ /* 0x000ea4000c1e1500 */
[----:B--2---:R-:W0:Y:S02]  /*3660*/  I2F.S16 R0, R4 ;  /* 0x0000000400007306 */ /* 0x004e240000101400 */
[----:B0-----:R-:W-:-:S04]  /*3670*/  F2FP.BF16.F32.PACK_AB R0, RZ, R0 ;  /* 0x00000000ff00723e */ /* 0x001fc800000010ff */
[----:B------:R-:W-:Y:S01]  /*3680*/  PRMT R19, R0, 0x7610, R19 ;  /* 0x0000761000137816 */ /* 0x000fe20000000013 */
[----:B------:R-:W-:Y:S06]  /*3690*/  BRA `(.L_x_23985) ;  /* 0x0000000c00747947 */ /* 0x000fec0003800000 */
.L_x_23981:
        /* <DEDUP_REMOVED lines=9> */
.L_x_23989:
[----:B------:R-:W2:Y:S02]  /*3730*/  LDG.E.U16 R0, desc[UR36][R4.64] ;  /* 0x0000002404007981 */ /* 0x000ea4000c1e1500 */
[----:B--2---:R-:W-:-:S05]  /*3740*/  HADD2.F32 R0, -RZ, R0.H0_H0 ;  /* 0x20000000ff007230 */ /* 0x004fca0000004100 */
[----:B------:R-:W-:-:S04]  /*3750*/  F2FP.BF16.F32.PACK_AB R0, RZ, R0 ;  /* 0x00000000ff00723e */ /* 0x000fc800000010ff */
[----:B------:R-:W-:Y:S01]  /*3760*/  PRMT R19, R0, 0x7610, R19 ;  /* 0x0000761000137816 */ /* 0x000fe20000000013 */
[----:B------:R-:W-:Y:S06]  /*3770*/  BRA `(.L_x_23985) ;  /* 0x0000000c003c7947 */ /* 0x000fec0003800000 */
.L_x_23988:
        /* <DEDUP_REMOVED lines=9> */
.L_x_23991:
[----:B------:R-:W2:Y:S02]  /*3810*/  LDG.E.U16 R4, desc[UR36][R4.64] ;  /* 0x0000002404047981 */ /* 0x000ea4000c1e1500 */
[----:B--2---:R-:W-:-:S05]  /*3820*/  HADD2.F32 R0, -RZ, R4.H0_H0 ;  /* 0x20000004ff007230 */ /* 0x004fca0000004100 */
[----:B------:R-:W-:-:S04]  /*3830*/  F2FP.BF16.F32.PACK_AB R0, RZ, R0 ;  /* 0x00000000ff00723e */ /* 0x000fc800000010ff */
[----:B------:R-:W-:Y:S01]  /*3840*/  PRMT R19, R0, 0x7610, R19 ;  /* 0x0000761000137816 */ /* 0x000fe20000000013 */
[----:B------:R-:W-:Y:S06]  /*3850*/  BRA `(.L_x_23985) ;  /* 0x0000000c00047947 */ /* 0x000fec0003800000 */
.L_x_23990:
        /* <DEDUP_REMOVED lines=9> */
.L_x_23980:
        /* <DEDUP_REMOVED lines=14> */
.L_x_23994:
        /* <DEDUP_REMOVED lines=9> */
.L_x_23993:
        /* <DEDUP_REMOVED lines=28> */
.L_x_23996:
        /* <DEDUP_REMOVED lines=15> */
.L_x_23995:
[----:B------:R0:W5:Y:S01]  /*3d10*/  LDG.E.U16 R19, desc[UR36][R4.64] ;  /* 0x0000002404137981 */ /* 0x000162000c1e1500 */
[----:B------:R-:W-:Y:S05]  /*3d20*/  BRA `(.L_x_23985) ;  /* 0x0000000400d07947 */ /* 0x000fea0003800000 */
.L_x_23992:
        /* <DEDUP_REMOVED lines=13> */
.L_x_23999:
        /* <DEDUP_REMOVED lines=21> */
.L_x_24003:
[----:B------:R-:W-:Y:S05]  /*3f50*/  BSYNC B1 ;  /* 0x0000000000017941 */ /* 0x000fea0003800000 */
.L_x_24002:
[----:B------:R-:W-:Y:S01]  /*3f60*/  LEA R5, R0, 0x3b800000, 0x17 ;  /* 0x3b80000000057811 */ /* 0x000fe200078eb8ff */
[----:B------:R-:W-:-:S05]  /*3f70*/  IMAD.SHL.U32 R0, R3, 0x100000, RZ ;  /* 0x0010000003007824 */ /* 0x000fca00078e00ff */
[----:B------:R-:W-:-:S07]  /*3f80*/  LOP3.LUT R0, R5, R0, R6, 0xfe, !PT ;  /* 0x0000000005007212 */ /* 0x000fce00078efe06 */
.L_x_24001:
[----:B------:R-:W-:Y:S05]  /*3f90*/  BSYNC B0 ;  /* 0x0000000000007941 */ /* 0x000fea0003800000 */
.L_x_24000:
[----:B------:R-:W-:-:S04]  /*3fa0*/  F2FP.BF16.F32.PACK_AB R0, RZ, R0 ;  /* 0x00000000ff00723e */ /* 0x000fc800000010ff */
[----:B------:R-:W-:Y:S01]  /*3fb0*/  PRMT R19, R0, 0x7610, R19 ;  /* 0x0000761000137816 */ /* 0x000fe20000000013 */
[----:B------:R-:W-:Y:S06]  /*3fc0*/  BRA `(.L_x_23985) ;  /* 0x0000000400287947 */ /* 0x000fec0003800000 */
.L_x_23998:
        /* <DEDUP_REMOVED lines=21> */
.L_x_24007:
[----:B------:R-:W-:Y:S05]  /*4120*/  BSYNC B1 ;  /* 0x0000000000017941 */ /* 0x000fea0003800000 */
.L_x_24006:
[----:B------:R-:W-:Y:S01]  /*4130*/  LEA R5, R0, 0x37800000, 0x17 ;  /* 0x3780000000057811 */ /* 0x000fe200078eb8ff */
[----:B------:R-:W-:-:S05]  /*4140*/  IMAD.SHL.U32 R0, R3, 0x200000, RZ ;  /* 0x0020000003007824 */ /* 0x000fca00078e00ff */
[----:B------:R-:W-:-:S07]  /*4150*/  LOP3.LUT R0, R5, R0, R6, 0xfe, !PT ;  /* 0x0000000005007212 */ /* 0x000fce00078efe06 */
.L_x_24005:
[----:B------:R-:W-:Y:S05]  /*4160*/  BSYNC B0 ;  /* 0x0000000000007941 */ /* 0x000fea0003800000 */
.L_x_24004:
[----:B------:R-:W-:-:S04]  /*4170*/  F2FP.BF16.F32.PACK_AB R0, RZ, R0 ;  /* 0x00000000ff00723e */ /* 0x000fc800000010ff */
[----:B------:R-:W-:Y:S01]  /*4180*/  PRMT R19, R0, 0x7610, R19 ;  /* 0x0000761000137816 */ /* 0x000fe20000000013 */
[----:B------:R-:W-:Y:S06]  /*4190*/  BRA `(.L_x_23985) ;  /* 0x0000000000b47947 */ /* 0x000fec0003800000 */
.L_x_23997:
        /* <DEDUP_REMOVED lines=14> */
.L_x_24011:
[----:B------:R-:W-:Y:S05]  /*4280*/  BSYNC B0 ;  /* 0x0000000000007941 */ /* 0x000fea0003800000 */
.L_x_24010:
[----:B------:R-:W-:-:S04]  /*4290*/  F2FP.BF16.F32.PACK_AB R0, RZ, R0 ;  /* 0x00000000ff00723e */ /* 0x000fc800000010ff */
[----:B------:R-:W-:Y:S01]  /*42a0*/  PRMT R19, R0, 0x7610, R19 ;  /* 0x0000761000137816 */ /* 0x000fe20000000013 */
[----:B------:R-:W-:Y:S06]  /*42b0*/  BRA `(.L_x_23985) ;  /* 0x00000000006c7947 */ /* 0x000fec0003800000 */
.L_x_23984:
        /* <DEDUP_REMOVED lines=16> */
.L_x_24012:
[----:B------:R-:W-:Y:S01]  /*43c0*/  PRMT R19, RZ, 0x7610, R19 ;  /* 0x00007610ff137816 */ /* 0x000fe20000000013 */
[----:B------:R-:W-:Y:S06]  /*43d0*/  BRA `(.L_x_23985) ;  /* 0x0000000000247947 */ /* 0x000fec0003800000 */
.L_x_24009:
[----:B------:R-:W2:Y:S02]  /*43e0*/  LDG.E.64 R4, desc[UR36][R4.64] ;  /* 0x0000002404047981 */ /* 0x000ea4000c1e1b00 */
[----:B--2---:R-:W0:Y:S02]  /*43f0*/  I2F.U64 R0, R4 ;  /* 0x0000000400007312 */ /* 0x004e240000301000 */
[----:B0-----:R-:W-:-:S04]  /*4400*/  F2FP.BF16.F32.PACK_AB R0, RZ, R0 ;  /* 0x00000000ff00723e */ /* 0x001fc800000010ff */
[----:B------:R-:W-:Y:S01]  /*4410*/  PRMT R19, R0, 0x7610, R19 ;  /* 0x0000761000137816 */ /* 0x000fe20000000013 */
[----:B------:R-:W-:Y:S06]  /*4420*/  BRA `(.L_x_23985) ;  /* 0x0000000000107947 */ /* 0x000fec0003800000 */
.L_x_24008:
[----:B------:R-:W2:Y:S02]  /*4430*/  LDG.E R4, desc[UR36][R4.64] ;  /* 0x0000002404047981 */ /* 0x000ea4000c1e1900 */
[----:B--2---:R-:W-:-:S04]  /*4440*/  I2FP.F32.U32 R0, R4 ;  /* 0x0000000400007245 */ /* 0x004fc80000201000 */
[----:B------:R-:W-:-:S04]  /*4450*/  F2FP.BF16.F32.PACK_AB R0, RZ, R0 ;  /* 0x00000000ff00723e */ /* 0x000fc800000010ff */
[----:B------:R-:W-:-:S07]  /*4460*/  PRMT R19, R0, 0x7610, R19 ;  /* 0x0000761000137816 */ /* 0x000fce0000000013 */
.L_x_23985:
[----:B------:R-:W-:-:S07]  /*4470*/  VIADD R29, R29, 0x80 ;  /* 0x000000801d1d7836 */ /* 0x000fce0000000000 */
.L_x_23946:
[----:B------:R-:W-:Y:S05]  /*4480*/  BSYNC B6 ;  /* 0x0000000000067941 */ /* 0x000fea0003800000 */
.L_x_23945:
        /* <DEDUP_REMOVED lines=28> */
.L_x_24018:
[----:B------:R-:W2:Y:S02]  /*4650*/  LDG.E.U8 R4, desc[UR36][R4.64] ;  /* 0x0000002404047981 */ /* 0x000ea4000c1e1100 */
[----:B--2---:R-:W-:-:S04]  /*4660*/  I2FP.F32.U32 R0, R4 ;  /* 0x0000000400007245 */ /* 0x004fc80000201000 */
[----:B------:R-:W-:-:S04]  /*4670*/  F2FP.BF16.F32.PACK_AB R0, RZ, R0 ;  /* 0x00000000ff00723e */ /* 0x000fc800000010ff */
[----:B------:R-:W-:Y:S01]  /*4680*/  PRMT R18, R0, 0x7610, R18 ;  /* 0x0000761000127816 */ /* 0x000fe20000000012 */
[----:B------:R-:W-:Y:S06]  /*4690*/  BRA `(.L_x_24020) ;  /* 0x0000000c00c87947 */ /* 0x000fec0003800000 */
.L_x_24017:
        /* <DEDUP_REMOVED lines=11> */
.L_x_24022:
[----:B------:R-:W2:Y:S02]  /*4750*/  LDG.E R4, desc[UR36][R4.64] ;  /* 0x0000002404047981 */ /* 0x000ea4000c1e1900 */
[----:B--2---:R-:W-:-:S04]  /*4760*/  I2FP.F32.S32 R0, R4 ;  /* 0x0000000400007245 */ /* 0x004fc80000201400 */
[----:B------:R-:W-:-:S04]  /*4770*/  F2FP.BF16.F32.PACK_AB R0, RZ, R0 ;  /* 0x00000000ff00723e */ /* 0x000fc800000010ff */
[----:B------:R-:W-:Y:S01]  /*4780*/  PRMT R18, R0, 0x7610, R18 ;  /* 0x0000761000127816 */ /* 0x000fe20000000012 */
[----:B------:R-:W-:Y:S06]  /*4790*/  BRA `(.L_x_24020) ;  /* 0x0000000c00887947 */ /* 0x000fec0003800000 */
.L_x_24021:
[----:B------:R-:W2:Y:S02]  /*47a0*/  LDG.E.U16 R4, desc[UR36][R4.64] ;  /* 0x0000002404047981 */ /* 0x000ea4000c1e1500 */
[----:B--2---:R-:W0:Y:S02]  /*47b0*/  I2F.S16 R0, R4 ;  /* 0x0000000400007306 */ /* 0x004e240000101400 */
[----:B0-----:R-:W-:-:S04]  /*47c0*/  F2FP.BF16.F32.PACK_AB R0, RZ, R0 ;  /* 0x00000000ff00723e */ /* 0x001fc800000010ff */
[----:B------:R-:W-:Y:S01]  /*47d0*/  PRMT R18, R0, 0x7610, R18 ;  /* 0x0000761000127816 */ /* 0x000fe20000000012 */
[----:B------:R-:W-:Y:S06]  /*47e0*/  BRA `(.L_x_24020) ;  /* 0x0000000c00747947 */ /* 0x000fec0003800000 */
.L_x_24016:
        /* <DEDUP_REMOVED lines=9> */
.L_x_24024:
[----:B------:R-:W2:Y:S02]  /*4880*/  LDG.E.U16 R0, desc[UR36][R4.64] ;  /* 0x0000002404007981 */ /* 0x000ea4000c1e1500 */
[----:B--2---:R-:W-:-:S05]  /*4890*/  HADD2.F32 R0, -RZ, R0.H0_H0 ;  /* 0x20000000ff007230 */ /* 0x004fca0000004100 */
[----:B------:R-:W-:-:S04]  /*48a0*/  F2FP.BF16.F32.PACK_AB R0, RZ, R0 ;  /* 0x00000000ff00723e */ /* 0x000fc800000010ff */
[----:B------:R-:W-:Y:S01]  /*48b0*/  PRMT R18, R0, 0x7610, R18 ;  /* 0x0000761000127816 */ /* 0x000fe20000000012 */
[----:B------:R-:W-:Y:S06]  /*48c0*/  BRA `(.L_x_24020) ;  /* 0x0000000c003c7947 */ /* 0x000fec0003800000 */
.L_x_24023:
        /* <DEDUP_REMOVED lines=9> */
.L_x_24026:
[----:B------:R-:W2:Y:S02]  /*4960*/  LDG.E.U16 R4, desc[UR36][R4.64] ;  /* 0x0000002404047981 */ /* 0x000ea4000c1e1500 */
[----:B--2---:R-:W-:-:S05]  /*4970*/  HADD2.F32 R0, -RZ, R4.H0_H0 ;  /* 0x20000004ff007230 */ /* 0x004fca0000004100 */
[----:B------:R-:W-:-:S04]  /*4980*/  F2FP.BF16.F32.PACK_AB R0, RZ, R0 ;  /* 0x00000000ff00723e */ /* 0x000fc800000010ff */
[----:B------:R-:W-:Y:S01]  /*4990*/  PRMT R18, R0, 0x7610, R18 ;  /* 0x0000761000127816 */ /* 0x000fe20000000012 */
[----:B------:R-:W-:Y:S06]  /*49a0*/  BRA `(.L_x_24020) ;  /* 0x0000000c00047947 */ /* 0x000fec0003800000 */
.L_x_24025:
        /* <DEDUP_REMOVED lines=9> */
.L_x_24015:
        /* <DEDUP_REMOVED lines=14> */
.L_x_24029:
        /* <DEDUP_REMOVED lines=9> */
.L_x_24028:
        /* <DEDUP_REMOVED lines=28> */
.L_x_24031:
        /* <DEDUP_REMOVED lines=15> */
.L_x_24030:
[----:B------:R0:W5:Y:S01]  /*4e60*/  LDG.E.U16 R18, desc[UR36][R4.64] ;  /* 0x0000002404127981 */ /* 0x000162000c1e1500 */
[----:B------:R-:W-:Y:S05]  /*4e70*/  BRA `(.L_x_24020) ;  /* 0x0000000400d07947 */ /* 0x000fea0003800000 */
.L_x_24027:
        /* <DEDUP_REMOVED lines=13> */
.L_x_24034:
        /* <DEDUP_REMOVED lines=21> */
.L_x_24038:
[----:B------:R-:W-:Y:S05]  /*50a0*/  BSYNC B1 ;  /* 0x0000000000017941 */ /* 0x000fea0003800000 */
.L_x_24037:
[----:B------:R-:W-:Y:S01]  /*50b0*/  LEA R5, R0, 0x3b800000, 0x17 ;  /* 0x3b80000000057811 */ /* 0x000fe200078eb8ff */
[----:B------:R-:W-:-:S05]  /*50c0*/  IMAD.SHL.U32 R0, R3, 0x100000, RZ ;  /* 0x0010000003007824 */ /* 0x000fca00078e00ff */
[----:B------:R-:W-:-:S07]  /*50d0*/  LOP3.LUT R0, R5, R0, R6, 0xfe, !PT ;  /* 0x0000000005007212 */ /* 0x000fce00078efe06 */
.L_x_24036:
[----:B------:R-:W-:Y:S05]  /*50e0*/  BSYNC B0 ;  /* 0x0000000000007941 */ /* 0x000fea0003800000 */
.L_x_24035:
[----:B------:R-:W-:-:S04]  /*50f0*/  F2FP.BF16.F32.PACK_AB R0, RZ, R0 ;  /* 0x00000000ff00723e */ /* 0x000fc800000010ff */
[----:B------:R-:W-:Y:S01]  /*5100*/  PRMT R18, R0, 0x7610, R18 ;  /* 0x0000761000127816 */ /* 0x000fe20000000012 */
[----:B------:R-:W-:Y:S06]  /*5110*/  BRA `(.L_x_24020) ;  /* 0x0000000400287947 */ /* 0x000fec0003800000 */
.L_x_24033:
        /* <DEDUP_REMOVED lines=21> */
.L_x_24042:
[----:B------:R-:W-:Y:S05]  /*5270*/  BSYNC B1 ;  /* 0x0000000000017941 */ /* 0x000fea0003800000 */
.L_x_24041:
[----:B------:R-:W-:Y:S01]  /*5280*/  LEA R5, R0, 0x37800000, 0x17 ;  /* 0x3780000000057811 */ /* 0x000fe200078eb8ff */
[----:B------:R-:W-:-:S05]  /*5290*/  IMAD.SHL.U32 R0, R3, 0x200000, RZ ;  /* 0x0020000003007824 */ /* 0x000fca00078e00ff */
[----:B------:R-:W-:-:S07]  /*52a0*/  LOP3.LUT R0, R5, R0, R6, 0xfe, !PT ;  /* 0x0000000005007212 */ /* 0x000fce00078efe06 */
.L_x_24040:
[----:B------:R-:W-:Y:S05]  /*52b0*/  BSYNC B0 ;  /* 0x0000000000007941 */ /* 0x000fea0003800000 */
.L_x_24039:
[----:B------:R-:W-:-:S04]  /*52c0*/  F2FP.BF16.F32.PACK_AB R0, RZ, R0 ;  /* 0x00000000ff00723e */ /* 0x000fc800000010ff */
[----:B------:R-:W-:Y:S01]  /*52d0*/  PRMT R18, R0, 0x7610, R18 ;  /* 0x0000761000127816 */ /* 0x000fe20000000012 */
[----:B------:R-:W-:Y:S06]  /*52e0*/  BRA `(.L_x_24020) ;  /* 0x0000000000b47947 */ /* 0x000fec0003800000 */
.L_x_24032:
        /* <DEDUP_REMOVED lines=14> */
.L_x_24046:
[----:B------:R-:W-:Y:S05]  /*53d0*/  BSYNC B0 ;  /* 0x0000000000007941 */ /* 0x000fea0003800000 */
.L_x_24045:
[----:B------:R-:W-:-:S04]  /*53e0*/  F2FP.BF16.F32.PACK_AB R0, RZ, R0 ;  /* 0x00000000ff00723e */ /* 0x000fc800000010ff */
[----:B------:R-:W-:Y:S01]  /*53f0*/  PRMT R18, R0, 0x7610, R18 ;  /* 0x0000761000127816 */ /* 0x000fe20000000012 */
[----:B------:R-:W-:Y:S06]  /*5400*/  BRA `(.L_x_24020) ;  /* 0x00000000006c7947 */ /* 0x000fec0003800000 */
.L_x_24019:
        /* <DEDUP_REMOVED lines=16> */
.L_x_24047:
[----:B------:R-:W-:Y:S01]  /*5510*/  PRMT R18, RZ, 0x7610, R18 ;  /* 0x00007610ff127816 */ /* 0x000fe20000000012 */
[----:B------:R-:W-:Y:S06]  /*5520*/  BRA `(.L_x_24020) ;  /* 0x0000000000247947 */ /* 0x000fec0003800000 */
.L_x_24044:
[----:B------:R-:W2:Y:S02]  /*5530*/  LDG.E.64 R4, desc[UR36][R4.64] ;  /* 0x0000002404047981 */ /* 0x000ea4000c1e1b00 */
[----:B--2---:R-:W0:Y:S02]  /*5540*/  I2F.U64 R0, R4 ;  /* 0x0000000400007312 */ /* 0x004e240000301000 */
[----:B0-----:R-:W-:-:S04]  /*5550*/  F2FP.BF16.F32.PACK_AB R0, RZ, R0 ;  /* 0x00000000ff00723e */ /* 0x001fc800000010ff */
[----:B------:R-:W-:Y:S01]  /*5560*/  PRMT R18, R0, 0x7610, R18 ;  /* 0x0000761000127816 */ /* 0x000fe20000000012 */
[----:B------:R-:W-:Y:S06]  /*5570*/  BRA `(.L_x_24020) ;  /* 0x0000000000107947 */ /* 0x000fec0003800000 */
.L_x_24043:
[----:B------:R-:W2:Y:S02]  /*5580*/  LDG.E R4, desc[UR36][R4.64] ;  /* 0x0000002404047981 */ /* 0x000ea4000c1e1900 */
[----:B--2---:R-:W-:-:S04]  /*5590*/  I2FP.F32.U32 R0, R4 ;  /* 0x0000000400007245 */ /* 0x004fc80000201000 */
[----:B------:R-:W-:-:S04]  /*55a0*/  F2FP.BF16.F32.PACK_AB R0, RZ, R0 ;  /* 0x00000000ff00723e */ /* 0x000fc800000010ff */
[----:B------:R-:W-:-:S07]  /*55b0*/  PRMT R18, R0, 0x7610, R18 ;  /* 0x0000761000127816 */ /* 0x000fce0000000012 */
.L_x_24020:
        /* <DEDUP_REMOVED lines=22> */
.L_x_24051:
[----:B------:R-:W2:Y:S02]  /*5720*/  LDG.E.U8 R4, desc[UR36][R4.64] ;  /* 0x0000002404047981 */ /* 0x000ea4000c1e1100 */
[----:B--2---:R-:W-:-:S04]  /*5730*/  I2FP.F32.U32 R0, R4 ;  /* 0x0000000400007245 */ /* 0x004fc80000201000 */
[----:B------:R-:W-:-:S04]  /*5740*/  F2FP.BF16.F32.PACK_AB R0, RZ, R0 ;  /* 0x00000000ff00723e */ /* 0x000fc800000010ff */
[----:B------:R-:W-:Y:S01]  /*5750*/  PRMT R27, R0, 0x7610, R27 ;  /* 0x00007610001b7816 */ /* 0x000fe2000000001b */
[----:B------:R-:W-:Y:S06]  /*5760*/  BRA `(.L_x_24053) ;  /* 0x0000000c00c87947 */ /* 0x000fec0003800000 */
.L_x_24050:
        /* <DEDUP_REMOVED lines=11> */
.L_x_24055:
[----:B------:R-:W2:Y:S02]  /*5820*/  LDG.E R4, desc[UR36][R4.64] ;  /* 0x0000002404047981 */ /* 0x000ea4000c1e1900 */
[----:B--2---:R-:W-:-:S04]  /*5830*/  I2FP.F32.S32 R0, R4 ;  /* 0x0000000400007245 */ /* 0x004fc80000201400 */
[----:B------:R-:W-:-:S04]  /*5840*/  F2FP.BF16.F32.PACK_AB R0, RZ, R0 ;  /* 0x00000000ff00723e */ /* 0x000fc800000010ff */
[----:B------:R-:W-:Y:S01]  /*5850*/  PRMT R27, R0, 0x7610, R27 ;  /* 0x00007610001b7816 */ /* 0x000fe2000000001b */
[----:B------:R-:W-:Y:S06]  /*5860*/  BRA `(.L_x_24053) ;  /* 0x0000000c00887947 */ /* 0x000fec0003800000 */
.L_x_24054:
[----:B------:R-:W2:Y:S02]  /*5870*/  LDG.E.U16 R4, desc[UR36][R4.64] ;  /* 0x0000002404047981 */ /* 0x000ea4000c1e1500 */
[----:B--2---:R-:W0:Y:S02]  /*5880*/  I2F.S16 R0, R4 ;  /* 0x0000000400007306 */ /* 0x004e240000101400 */
[----:B0-----:R-:W-:-:S04]  /*5890*/  F2FP.BF16.F32.PACK_AB R0, RZ, R0 ;  /* 0x00000000ff00723e */ /* 0x001fc800000010ff */
[----:B------:R-:W-:Y:S01]  /*58a0*/  PRMT R27, R0, 0x7610, R27 ;  /* 0x00007610001b7816 */ /* 0x000fe2000000001b */
[----:B------:R-:W-:Y:S06]  /*58b0*/  BRA `(.L_x_24053) ;  /* 0x0000000c00747947 */ /* 0x000fec0003800000 */
.L_x_24049:
        /* <DEDUP_REMOVED lines=9> */
.L_x_24057:
[----:B------:R-:W2:Y:S02]  /*5950*/  LDG.E.U16 R0, desc[UR36][R4.64] ;  /* 0x0000002404007981 */ /* 0x000ea4000c1e1500 */
[----:B--2---:R-:W-:-:S05]  /*5960*/  HADD2.F32 R0, -RZ, R0.H0_H0 ;  /* 0x20000000ff007230 */ /* 0x004fca0000004100 */
[----:B------:R-:W-:-:S04]  /*5970*/  F2FP.BF16.F32.PACK_AB R0, RZ, R0 ;  /* 0x00000000ff00723e */ /* 0x000fc800000010ff */
[----:B------:R-:W-:Y:S01]  /*5980*/  PRMT R27, R0, 0x7610, R27 ;  /* 0x00007610001b7816 */ /* 0x000fe2000000001b */
[----:B------:R-:W-:Y:S06]  /*5990*/  BRA `(.L_x_24053) ;  /* 0x0000000c003c7947 */ /* 0x000fec0003800000 */
.L_x_24056:
        /* <DEDUP_REMOVED lines=9> */
.L_x_24059:
[----:B------:R-:W2:Y:S02]  /*5a30*/  LDG.E.U16 R4, desc[UR36][R4.64] ;  /* 0x0000002404047981 */ /* 0x000ea4000c1e1500 */
[----:B--2---:R-:W-:-:S05]  /*5a40*/  HADD2.F32 R0, -RZ, R4.H0_H0 ;  /* 0x20000004ff007230 */ /* 0x004fca0000004100 */
[----:B------:R-:W-:-:S04]  /*5a50*/  F2FP.BF16.F32.PACK_AB R0, RZ, R0 ;  /* 0x00000000ff00723e */ /* 0x000fc800000010ff */
[----:B------:R-:W-:Y:S01]  /*5a60*/  PRMT R27, R0, 0x7610, R27 ;  /* 0x00007610001b7816 */ /* 0x000fe2000000001b */
[----:B------:R-:W-:Y:S06]  /*5a70*/  BRA `(.L_x_24053) ;  /* 0x0000000c00047947 */ /* 0x000fec0003800000 */
.L_x_24058:
        /* <DEDUP_REMOVED lines=9> */
.L_x_24048:
        /* <DEDUP_REMOVED lines=14> */
.L_x_24062:
        /* <DEDUP_REMOVED lines=9> */
.L_x_24061:
        /* <DEDUP_REMOVED lines=28> */
.L_x_24064:
        /* <DEDUP_REMOVED lines=15> */
.L_x_24063:
[----:B------:R0:W5:Y:S01]  /*5f30*/  LDG.E.U16 R27, desc[UR36][R4.64] ;  /* 0x00000024041b7981 */ /* 0x000162000c1e1500 */
[----:B------:R-:W-:Y:S05]  /*5f40*/  BRA `(.L_x_24053) ;  /* 0x0000000400d07947 */ /* 0x000fea0003800000 */
.L_x_24060:
        /* <DEDUP_REMOVED lines=13> */
.L_x_24067:
        /* <DEDUP_REMOVED lines=21> */
.L_x_24071:
[----:B------:R-:W-:Y:S05]  /*6170*/  BSYNC B1 ;  /* 0x0000000000017941 */ /* 0x000fea0003800000 */
.L_x_24070:
[----:B------:R-:W-:Y:S01]  /*6180*/  LEA R5, R0, 0x3b800000, 0x17 ;  /* 0x3b80000000057811 */ /* 0x000fe200078eb8ff */
[----:B------:R-:W-:-:S05]  /*6190*/  IMAD.SHL.U32 R0, R3, 0x100000, RZ ;  /* 0x0010000003007824 */ /* 0x000fca00078e00ff */
[----:B------:R-:W-:-:S07]  /*61a0*/  LOP3.LUT R0, R5, R0, R6, 0xfe, !PT ;  /* 0x0000000005007212 */ /* 0x000fce00078efe06 */
.L_x_24069:
[----:B------:R-:W-:Y:S05]  /*61b0*/  BSYNC B0 ;  /* 0x0000000000007941 */ /* 0x000fea0003800000 */
.L_x_24068:
[----:B------:R-:W-:-:S04]  /*61c0*/  F2FP.BF16.F32.PACK_AB R0, RZ, R0 ;  /* 0x00000000ff00723e */ /* 0x000fc800000010ff */
[----:B------:R-:W-:Y:S01]  /*61d0*/  PRMT R27, R0, 0x7610, R27 ;  /* 0x00007610001b7816 */ /* 0x000fe2000000001b */
[----:B------:R-:W-:Y:S06]  /*61e0*/  BRA `(.L_x_24053) ;  /* 0x0000000400287947 */ /* 0x000fec0003800000 */
.L_x_24066:
        /* <DEDUP_REMOVED lines=21> */
.L_x_24075:
[----:B------:R-:W-:Y:S05]  /*6340*/  BSYNC B1 ;  /* 0x0000000000017941 */ /* 0x000fea0003800000 */
.L_x_24074:
[----:B------:R-:W-:Y:S01]  /*6350*/  LEA R5, R0, 0x37800000, 0x17 ;  /* 0x3780000000057811 */ /* 0x000fe200078eb8ff */
[----:B------:R-:W-:-:S05]  /*6360*/  IMAD.SHL.U32 R0, R3, 0x200000, RZ ;  /* 0x0020000003007824 */ /* 0x000fca00078e00ff */
[----:B------:R-:W-:-:S07]  /*6370*/  LOP3.LUT R0, R5, R0, R6, 0xfe, !PT ;  /* 0x0000000005007212 */ /* 0x000fce00078efe06 */
.L_x_24073:
[----:B------:R-:W-:Y:S05]  /*6380*/  BSYNC B0 ;  /* 0x0000000000007941 */ /* 0x000fea0003800000 */
.L_x_24072:
[----:B------:R-:W-:-:S04]  /*6390*/  F2FP.BF16.F32.PACK_AB R0, RZ, R0 ;  /* 0x00000000ff00723e */ /* 0x000fc800000010ff */
[----:B------:R-:W-:Y:S01]  /*63a0*/  PRMT R27, R0, 0x7610, R27 ;  /* 0x00007610001b7816 */ /* 0x000fe2000000001b */
[----:B------:R-:W-:Y:S06]  /*63b0*/  BRA `(.L_x_24053) ;  /* 0x0000000000b47947 */ /* 0x000fec0003800000 */
.L_x_24065:
        /* <DEDUP_REMOVED lines=14> */
.L_x_24079:
[----:B------:R-:W-:Y:S05]  /*64a0*/  BSYNC B0 ;  /* 0x0000000000007941 */ /* 0x000fea0003800000 */
.L_x_24078:
[----:B------:R-:W-:-:S04]  /*64b0*/  F2FP.BF16.F32.PACK_AB R0, RZ, R0 ;  /* 0x00000000ff00723e */ /* 0x000fc800000010ff */
[----:B------:R-:W-:Y:S01]  /*64c0*/  PRMT R27, R0, 0x7610, R27 ;  /* 0x00007610001b7816 */ /* 0x000fe2000000001b */
[----:B------:R-:W-:Y:S06]  /*64d0*/  BRA `(.L_x_24053) ;  /* 0x00000000006c7947 */ /* 0x000fec0003800000 */
.L_x_24052:
        /* <DEDUP_REMOVED lines=16> */
.L_x_24080:
[----:B------:R-:W-:Y:S01]  /*65e0*/  PRMT R27, RZ, 0x7610, R27 ;  /* 0x00007610ff1b7816 */ /* 0x000fe2000000001b */
[----:B------:R-:W-:Y:S06]  /*65f0*/  BRA `(.L_x_24053) ;  /* 0x0000000000247947 */ /* 0x000fec0003800000 */
.L_x_24077:
[----:B------:R-:W2:Y:S02]  /*6600*/  LDG.E.64 R4, desc[UR36][R4.64] ;  /* 0x0000002404047981 */ /* 0x000ea4000c1e1b00 */
[----:B--2---:R-:W0:Y:S02]  /*6610*/  I2F.U64 R0, R4 ;  /* 0x0000000400007312 */ /* 0x004e240000301000 */
[----:B0-----:R-:W-:-:S04]  /*6620*/  F2FP.BF16.F32.PACK_AB R0, RZ, R0 ;  /* 0x00000000ff00723e */ /* 0x001fc800000010ff */
[----:B------:R-:W-:Y:S01]  /*6630*/  PRMT R27, R0, 0x7610, R27 ;  /* 0x00007610001b7816 */ /* 0x000fe2000000001b */
[----:B------:R-:W-:Y:S06]  /*6640*/  BRA `(.L_x_24053) ;  /* 0x0000000000107947 */ /* 0x000fec0003800000 */
.L_x_24076:
[----:B------:R-:W2:Y:S02]  /*6650*/  LDG.E R4, desc[UR36][R4.64] ;  /* 0x0000002404047981 */ /* 0x000ea4000c1e1900 */
[----:B--2---:R-:W-:-:S04]  /*6660*/  I2FP.F32.U32 R0, R4 ;  /* 0x0000000400007245 */ /* 0x004fc80000201000 */
[----:B------:R-:W-:-:S04]  /*6670*/  F2FP.BF16.F32.PACK_AB R0, RZ, R0 ;  /* 0x00000000ff00723e */ /* 0x000fc800000010ff */
[----:B------:R-:W-:-:S07]  /*6680*/  PRMT R27, R0, 0x7610, R27 ;  /* 0x00007610001b7816 */ /* 0x000fce000000001b */
.L_x_24053:
[----:B------:R-:W-:-:S07]  /*6690*/  VIADD R29, R29, 0x80 ;  /* 0x000000801d1d7836 */ /* 0x000fce0000000000 */
.L_x_24014:
[----:B------:R-:W-:Y:S05]  /*66a0*/  BSYNC B6 ;  /* 0x0000000000067941 */ /* 0x000fea0003800000 */
.L_x_24013:
        /* <DEDUP_REMOVED lines=26> */
.L_x_24086:
[----:B------:R-:W2:Y:S02]  /*6850*/  LDG.E.U8 R4, desc[UR36][R4.64] ;  /* 0x0000002404047981 */ /* 0x000ea4000c1e1100 */
[----:B--2---:R-:W-:-:S04]  /*6860*/  I2FP.F32.U32 R0, R4 ;  /* 0x0000000400007245 */ /* 0x004fc80000201000 */
[----:B------:R-:W-:-:S04]  /*6870*/  F2FP.BF16.F32.PACK_AB R0, RZ, R0 ;  /* 0x00000000ff00723e */ /* 0x000fc800000010ff */
[----:B------:R-:W-:Y:S01]  /*6880*/  PRMT R17, R0, 0x7610, R17 ;  /* 0x0000761000117816 */ /* 0x000fe20000000011 */
[----:B------:R-:W-:Y:S06]  /*6890*/  BRA `(.L_x_24088) ;  /* 0x0000000c00c87947 */ /* 0x000fec0003800000 */
.L_x_24085:
        /* <DEDUP_REMOVED lines=11> */
.L_x_24090:
[----:B------:R-:W2:Y:S02]  /*6950*/  LDG.E R4, desc[UR36][R4.64] ;  /* 0x0000002404047981 */ /* 0x000ea4000c1e1900 */
[----:B--2---:R-:W-:-:S04]  /*6960*/  I2FP.F32.S32 R0, R4 ;  /* 0x0000000400007245 */ /* 0x004fc80000201400 */
[----:B------:R-:W-:-:S04]  /*6970*/  F2FP.BF16.F32.PACK_AB R0, RZ, R0 ;  /* 0x00000000ff00723e */ /* 0x000fc800000010ff */
[----:B------:R-:W-:Y:S01]  /*6980*/  PRMT R17, R0, 0x7610, R17 ;  /* 0x0000761000117816 */ /* 0x000fe20000000011 */
[----:B------:R-:W-:Y:S06]  /*6990*/  BRA `(.L_x_24088) ;  /* 0x0000000c00887947 */ /* 0x000fec0003800000 */
.L_x_24089:
[----:B------:R-:W2:Y:S02]  /*69a0*/  LDG.E.U16 R4, desc[UR36][R4.64] ;  /* 0x0000002404047981 */ /* 0x000ea4000c1e1500 */
[----:B--2---:R-:W0:Y:S02]  /*69b0*/  I2F.S16 R0, R4 ;  /* 0x0000000400007306 */ /* 0x004e240000101400 */
[----:B0-----:R-:W-:-:S04]  /*69c0*/  F2FP.BF16.F32.PACK_AB R0, RZ, R0 ;  /* 0x00000000ff00723e */ /* 0x001fc800000010ff */
[----:B------:R-:W-:Y:S01]  /*69d0*/  PRMT R17, R0, 0x7610, R17 ;  /* 0x0000761000117816 */ /* 0x000fe20000000011 */
[----:B------:R-:W-:Y:S06]  /*69e0*/  BRA `(.L_x_24088) ;  /* 0x0000000c00747947 */ /* 0x000fec0003800000 */
.L_x_24084:
        /* <DEDUP_REMOVED lines=9> */
.L_x_24092:
[----:B------:R-:W2:Y:S02]  /*6a80*/  LDG.E.U16 R0, desc[UR36][R4.64] ;  /* 0x0000002404007981 */ /* 0x000ea4000c1e1500 */
[----:B--2---:R-:W-:-:S05]  /*6a90*/  HADD2.F32 R0, -RZ, R0.H0_H0 ;  /* 0x20000000ff007230 */ /* 0x004fca0000004100 */
[----:B------:R-:W-:-:S04]  /*6aa0*/  F2FP.BF16.F32.PACK_AB R0, RZ, R0 ;  /* 0x00000000ff00723e */ /* 0x000fc800000010ff */
[----:B------:R-:W-:Y:S01]  /*6ab0*/  PRMT R17, R0, 0x7610, R17 ;  /* 0x0000761000117816 */ /* 0x000fe20000000011 */
[----:B------:R-:W-:Y:S06]  /*6ac0*/  BRA `(.L_x_24088) ;  /* 0x0000000c003c7947 */ /* 0x000fec0003800000 */
.L_x_24091:
        /* <DEDUP_REMOVED lines=9> */
.L_x_24094:
[----:B------:R-:W2:Y:S02]  /*6b60*/  LDG.E.U16 R4, desc[UR36][R4.64] ;  /* 0x0000002404047981 */ /* 0x000ea4000c1e1500 */
[----:B--2---:R-:W-:-:S05]  /*6b70*/  HADD2.F32 R0, -RZ, R4.H0_H0 ;  /* 0x20000004ff007230 */ /* 0x004fca0000004100 */
[----:B------:R-:W-:-:S04]  /*6b80*/  F2FP.BF16.F32.PACK_AB R0, RZ, R0 ;  /* 0x00000000ff00723e */ /* 0x000fc800000010ff */
[----:B------:R-:W-:Y:S01]  /*6b90*/  PRMT R17, R0, 0x7610, R17 ;  /* 0x0000761000117816 */ /* 0x000fe20000000011 */
[----:B------:R-:W-:Y:S06]  /*6ba0*/  BRA `(.L_x_24088) ;  /* 0x0000000c00047947 */ /* 0x000fec0003800000 */
.L_x_24093:
        /* <DEDUP_REMOVED lines=9> */
.L_x_24083:
        /* <DEDUP_REMOVED lines=14> */
.L_x_24097:
        /* <DEDUP_REMOVED lines=9> */
.L_x_24096:
        /* <DEDUP_REMOVED lines=28> */
.L_x_24099:
        /* <DEDUP_REMOVED lines=15> */
.L_x_24098:
[----:B------:R0:W5:Y:S01]  /*7060*/  LDG.E.U16 R17, desc[UR36][R4.64] ;  /* 0x0000002404117981 */ /* 0x000162000c1e1500 */
[----:B------:R-:W-:Y:S05]  /*7070*/  BRA `(.L_x_24088) ;  /* 0x0000000400d07947 */ /* 0x000fea0003800000 */
.L_x_24095:
        /* <DEDUP_REMOVED lines=13> */
.L_x_24102:
        /* <DEDUP_REMOVED lines=21> */
.L_x_24106:
[----:B------:R-:W-:Y:S05]  /*72a0*/  BSYNC B1 ;  /* 0x0000000000017941 */ /* 0x000fea0003800000 */
.L_x_24105:
[----:B------:R-:W-:Y:S01]  /*72b0*/  LEA R5, R0, 0x3b800000, 0x17 ;  /* 0x3b80000000057811 */ /* 0x000fe200078eb8ff */
[----:B------:R-:W-:-:S05]  /*72c0*/  IMAD.SHL.U32 R0, R3, 0x100000, RZ ;  /* 0x0010000003007824 */ /* 0x000fca00078e00ff */
[----:B------:R-:W-:-:S07]  /*72d0*/  LOP3.LUT R0, R5, R0, R6, 0xfe, !PT ;  /* 0x0000000005007212 */ /* 0x000fce00078efe06 */
.L_x_24104:
[----:B------:R-:W-:Y:S05]  /*72e0*/  BSYNC B0 ;  /* 0x0000000000007941 */ /* 0x000fea0003800000 */
.L_x_24103:
[----:B------:R-:W-:-:S04]  /*72f0*/  F2FP.BF16.F32.PACK_AB R0, RZ, R0 ;  /* 0x00000000ff00723e */ /* 0x000fc800000010ff */
[----:B------:R-:W-:Y:S01]  /*7300*/  PRMT R17, R0, 0x7610, R17 ;  /* 0x0000761000117816 */ /* 0x000fe20000000011 */
[----:B------:R-:W-:Y:S06]  /*7310*/  BRA `(.L_x_24088) ;  /* 0x0000000400287947 */ /* 0x000fec0003800000 */
.L_x_24101:
        /* <DEDUP_REMOVED lines=21> */
.L_x_24110:
[----:B------:R-:W-:Y:S05]  /*7470*/  BSYNC B1 ;  /* 0x0000000000017941 */ /* 0x000fea0003800000 */
.L_x_24109:
[----:B------:R-:W-:Y:S01]  /*7480*/  LEA R5, R0, 0x37800000, 0x17 ;  /* 0x3780000000057811 */ /* 0x000fe200078eb8ff */
[----:B------:R-:W-:-:S05]  /*7490*/  IMAD.SHL.U32 R0, R3, 0x200000, RZ ;  /* 0x0020000003007824 */ /* 0x000fca00078e00ff */
[----:B------:R-:W-:-:S07]  /*74a0*/  LOP3.LUT R0, R5, R0, R6, 0xfe, !PT ;  /* 0x0000000005007212 */ /* 0x000fce00078efe06 */
.L_x_24108:
[----:B------:R-:W-:Y:S05]  /*74b0*/  BSYNC B0 ;  /* 0x0000000000007941 */ /* 0x000fea0003800000 */
.L_x_24107:
[----:B------:R-:W-:-:S04]  /*74c0*/  F2FP.BF16.F32.PACK_AB R0, RZ, R0 ;  /* 0x00000000ff00723e */ /* 0x000fc800000010ff */
[----:B------:R-:W-:Y:S01]  /*74d0*/  PRMT R17, R0, 0x7610, R17 ;  /* 0x0000761000117816 */ /* 0x000fe20000000011 */
[----:B------:R-:W-:Y:S06]  /*74e0*/  BRA `(.L_x_24088) ;  /* 0x0000000000b47947 */ /* 0x000fec0003800000 */
.L_x_24100:
        /* <DEDUP_REMOVED lines=14> */
.L_x_24114:
[----:B------:R-:W-:Y:S05]  /*75d0*/  BSYNC B0 ;  /* 0x0000000000007941 */ /* 0x000fea0003800000 */
.L_x_24113:
[----:B------:R-:W-:-:S04]  /*75e0*/  F2FP.BF16.F32.PACK_AB R0, RZ, R0 ;  /* 0x00000000ff00723e */ /* 0x000fc800000010ff */
[----:B------:R-:W-:Y:S01]  /*75f0*/  PRMT R17, R0, 0x7610, R17 ;  /* 0x0000761000117816 */ /* 0x000fe20000000011 */
[----:B------:R-:W-:Y:S06]  /*7600*/  BRA `(.L_x_24088) ;  /* 0x00000000006c7947 */ /* 0x000fec0003800000 */
.L_x_24087:
        /* <DEDUP_REMOVED lines=16> */
.L_x_24115:
[----:B------:R-:W-:Y:S01]  /*7710*/  PRMT R17, RZ, 0x7610, R17 ;  /* 0x00007610ff117816 */ /* 0x000fe20000000011 */
[----:B------:R-:W-:Y:S06]  /*7720*/  BRA `(.L_x_24088) ;  /* 0x0000000000247947 */ /* 0x000fec0003800000 */
.L_x_24112:
[----:B------:R-:W2:Y:S02]  /*7730*/  LDG.E.64 R4, desc[UR36][R4.64] ;  /* 0x0000002404047981 */ /* 0x000ea4000c1e1b00 */
[----:B--2---:R-:W0:Y:S02]  /*7740*/  I2F.U64 R0, R4 ;  /* 0x0000000400007312 */ /* 0x004e240000301000 */
[----:B0-----:R-:W-:-:S04]  /*7750*/  F2FP.BF16.F32.PACK_AB R0, RZ, R0 ;  /* 0x00000000ff00723e */ /* 0x001fc800000010ff */
[----:B------:R-:W-:Y:S01]  /*7760*/  PRMT R17, R0, 0x7610, R17 ;  /* 0x0000761000117816 */ /* 0x000fe20000000011 */
[----:B------:R-:W-:Y:S06]  /*7770*/  BRA `(.L_x_24088) ;  /* 0x0000000000107947 */ /* 0x000fec0003800000 */
.L_x_24111:
[----:B------:R-:W2:Y:S02]  /*7780*/  LDG.E R4, desc[UR36][R4.64] ;  /* 0x0000002404047981 */ /* 0x000ea4000c1e1900 */
[----:B--2---:R-:W-:-:S04]  /*7790*/  I2FP.F32.U32 R0, R4 ;  /* 0x0000000400007245 */ /* 0x004fc80000201000 */
[----:B------:R-:W-:-:S04]  /*77a0*/  F2FP.BF16.F32.PACK_AB R0, RZ, R0 ;  /* 0x00000000ff00723e */ /* 0x000fc800000010ff */
[----:B------:R-:W-:-:S07]  /*77b0*/  PRMT R17, R0, 0x7610, R17 ;  /* 0x0000761000117816 */ /* 0x000fce0000000011 */
.L_x_24088:
        /* <DEDUP_REMOVED lines=21> */
.L_x_24119:
[----:B------:R-:W2:Y:S02]  /*7910*/  LDG.E.U8 R4, desc[UR36][R4.64] ;  /* 0x0000002404047981 */ /* 0x000ea4000c1e1100 */
[----:B--2---:R-:W-:-:S04]  /*7920*/  I2FP.F32.U32 R0, R4 ;  /* 0x0000000400007245 */ /* 0x004fc80000201000 */
[----:B------:R-:W-:Y:S01]  /*7930*/  F2FP.BF16.F32.PACK_AB R0, RZ, R0 ;  /* 0x00000000ff00723e */ /* 0x000fe200000010ff */
[----:B------:R-:W-:Y:S06]  /*7940*/  BRA `(.L_x_24082) ;  /* 0x0000000c008c7947 */ /* 0x000fec0003800000 */
.L_x_24118:
        /* <DEDUP_REMOVED lines=10> */
.L_x_24122:
[----:B------:R-:W2:Y:S02]  /*79f0*/  LDG.E R4, desc[UR36][R4.64] ;  /* 0x0000002404047981 */ /* 0x000ea4000c1e1900 */
[----:B--2---:R-:W-:-:S04]  /*7a00*/  I2FP.F32.S32 R0, R4 ;  /* 0x0000000400007245 */ /* 0x004fc80000201400 */
[----:B------:R-:W-:Y:S01]  /*7a10*/  F2FP.BF16.F32.PACK_AB R0, RZ, R0 ;  /* 0x00000000ff00723e */ /* 0x000fe200000010ff */
[----:B------:R-:W-:Y:S06]  /*7a20*/  BRA `(.L_x_24082) ;  /* 0x0000000c00547947 */ /* 0x000fec0003800000 */
.L_x_24121:
[----:B------:R-:W2:Y:S02]  /*7a30*/  LDG.E.U16 R4, desc[UR36][R4.64] ;  /* 0x0000002404047981 */ /* 0x000ea4000c1e1500 */
[----:B--2---:R-:W0:Y:S02]  /*7a40*/  I2F.S16 R0, R4 ;  /* 0x0000000400007306 */ /* 0x004e240000101400 */
[----:B0-----:R-:W-:Y:S01]  /*7a50*/  F2FP.BF16.F32.PACK_AB R0, RZ, R0 ;  /* 0x00000000ff00723e */ /* 0x001fe200000010ff */
[----:B------:R-:W-:Y:S06]  /*7a60*/  BRA `(.L_x_24082) ;  /* 0x0000000c00447947 */ /* 0x000fec0003800000 */
.L_x_24117:
        /* <DEDUP_REMOVED lines=9> */
.L_x_24124:
[----:B------:R-:W2:Y:S02]  /*7b00*/  LDG.E.U16 R0, desc[UR36][R4.64] ;  /* 0x0000002404007981 */ /* 0x000ea4000c1e1500 */
[----:B--2---:R-:W-:-:S05]  /*7b10*/  HADD2.F32 R0, -RZ, R0.H0_H0 ;  /* 0x20000000ff007230 */ /* 0x004fca0000004100 */
[----:B------:R-:W-:Y:S01]  /*7b20*/  F2FP.BF16.F32.PACK_AB R0, RZ, R0 ;  /* 0x00000000ff00723e */ /* 0x000fe200000010ff */
[----:B------:R-:W-:Y:S06]  /*7b30*/  BRA `(.L_x_24082) ;  /* 0x0000000c00107947 */ /* 0x000fec0003800000 */
.L_x_24123:
        /* <DEDUP_REMOVED lines=9> */
.L_x_24126:
[----:B------:R-:W2:Y:S02]  /*7bd0*/  LDG.E.U16 R4, desc[UR36][R4.64] ;  /* 0x0000002404047981 */ /* 0x000ea4000c1e1500 */
[----:B--2---:R-:W-:-:S05]  /*7be0*/  HADD2.F32 R0, -RZ, R4.H0_H0 ;  /* 0x20000004ff007230 */ /* 0x004fca0000004100 */
[----:B------:R-:W-:Y:S01]  /*7bf0*/  F2FP.BF16.F32.PACK_AB R0, RZ, R0 ;  /* 0x00000000ff00723e */ /* 0x000fe200000010ff */
[----:B------:R-:W-:Y:S06]  /*7c00*/  BRA `(.L_x_24082) ;  /* 0x0000000800dc7947 */ /* 0x000fec0003800000 */
.L_x_24125:
        /* <DEDUP_REMOVED lines=8> */
.L_x_24116:
        /* <DEDUP_REMOVED lines=13> */
.L_x_24129:
        /* <DEDUP_REMOVED lines=8> */
.L_x_24128:
        /* <DEDUP_REMOVED lines=28> */
.L_x_24131:
        /* <DEDUP_REMOVED lines=12> */
[----:B------:R-:W-:Y:S01]  /*8060*/  F2FP.BF16.F32.PACK_AB R0, RZ, R0 ;  /* 0x00000000ff00723e */ /* 0x000fe200000010ff */
[----:B------:R-:W-:Y:S06]  /*8070*/  BRA `(.L_x_24082) ;  /* 0x0000000400c07947 */ /* 0x000fec0003800000 */
.L_x_24130:
[----:B------:R1:W5:Y:S01]  /*8080*/  LDG.E.U16 R0, desc[UR36][R4.64] ;  /* 0x0000002404007981 */ /* 0x000362000c1e1500 */
[----:B------:R-:W-:Y:S05]  /*8090*/  BRA `(.L_x_24082) ;  /* 0x0000000400b87947 */ /* 0x000fea0003800000 */
.L_x_24127:
        /* <DEDUP_REMOVED lines=12> */
.L_x_24134:
        /* <DEDUP_REMOVED lines=21> */
.L_x_24138:
[----:B------:R-:W-:Y:S05]  /*82b0*/  BSYNC B1 ;  /* 0x0000000000017941 */ /* 0x000fea0003800000 */
.L_x_24137:
[----:B------:R-:W-:Y:S01]  /*82c0*/  LEA R5, R0, 0x3b800000, 0x17 ;  /* 0x3b80000000057811 */ /* 0x000fe200078eb8ff */
[----:B------:R-:W-:-:S05]  /*82d0*/  IMAD.SHL.U32 R0, R3, 0x100000, RZ ;  /* 0x0010000003007824 */ /* 0x000fca00078e00ff */
[----:B------:R-:W-:-:S07]  /*82e0*/  LOP3.LUT R0, R5, R0, R6, 0xfe, !PT ;  /* 0x0000000005007212 */ /* 0x000fce00078efe06 */
.L_x_24136:
[----:B------:R-:W-:Y:S05]  /*82f0*/  BSYNC B0 ;  /* 0x0000000000007941 */ /* 0x000fea0003800000 */
.L_x_24135:
[----:B------:R-:W-:Y:S01]  /*8300*/  F2FP.BF16.F32.PACK_AB R0, RZ, R0 ;  /* 0x00000000ff00723e */ /* 0x000fe200000010ff */
[----:B------:R-:W-:Y:S06]  /*8310*/  BRA `(.L_x_24082) ;  /* 0x0000000400187947 */ /* 0x000fec0003800000 */
.L_x_24133:
        /* <DEDUP_REMOVED lines=21> */
.L_x_24142:
[----:B------:R-:W-:Y:S05]  /*8470*/  BSYNC B1 ;  /* 0x0000000000017941 */ /* 0x000fea0003800000 */
.L_x_24141:
[----:B------:R-:W-:Y:S01]  /*8480*/  LEA R5, R0, 0x37800000, 0x17 ;  /* 0x3780000000057811 */ /* 0x000fe200078eb8ff */
[----:B------:R-:W-:-:S05]  /*8490*/  IMAD.SHL.U32 R0, R3, 0x200000, RZ ;  /* 0x0020000003007824 */ /* 0x000fca00078e00ff */
[----:B------:R-:W-:-:S07]  /*84a0*/  LOP3.LUT R0, R5, R0, R6, 0xfe, !PT ;  /* 0x0000000005007212 */ /* 0x000fce00078efe06 */
.L_x_24140:
[----:B------:R-:W-:Y:S05]  /*84b0*/  BSYNC B0 ;  /* 0x0000000000007941 */ /* 0x000fea0003800000 */
.L_x_24139:
[----:B------:R-:W-:Y:S01]  /*84c0*/  F2FP.BF16.F32.PACK_AB R0, RZ, R0 ;  /* 0x00000000ff00723e */ /* 0x000fe200000010ff */
[----:B------:R-:W-:Y:S06]  /*84d0*/  BRA `(.L_x_24082) ;  /* 0x0000000000a87947 */ /* 0x000fec0003800000 */
.L_x_24132:
        /* <DEDUP_REMOVED lines=14> */
.L_x_24146:
[----:B------:R-:W-:Y:S05]  /*85c0*/  BSYNC B0 ;  /* 0x0000000000007941 */ /* 0x000fea0003800000 */
.L_x_24145:
[----:B------:R-:W-:Y:S01]  /*85d0*/  F2FP.BF16.F32.PACK_AB R0, RZ, R0 ;  /* 0x00000000ff00723e */ /* 0x000fe200000010ff */
[----:B------:R-:W-:Y:S06]  /*85e0*/  BRA `(.L_x_24082) ;  /* 0x0000000000647947 */ /* 0x000fec0003800000 */
.L_x_24120:
        /* <DEDUP_REMOVED lines=16> */
.L_x_24147:
[----:B------:R-:W-:Y:S01]  /*86f0*/  PRMT R0, RZ, 0x7610, R0 ;  /* 0x00007610ff007816 */ /* 0x000fe20000000000 */
[----:B------:R-:W-:Y:S06]  /*8700*/  BRA `(.L_x_24082) ;  /* 0x00000000001c7947 */ /* 0x000fec0003800000 */
.L_x_24144:
[----:B------:R-:W2:Y:S02]  /*8710*/  LDG.E.64 R4, desc[UR36][R4.64] ;  /* 0x0000002404047981 */ /* 0x000ea4000c1e1b00 */
[----:B--2---:R-:W0:Y:S02]  /*8720*/  I2F.U64 R0, R4 ;  /* 0x0000000400007312 */ /* 0x004e240000301000 */
[----:B0-----:R-:W-:Y:S01]  /*8730*/  F2FP.BF16.F32.PACK_AB R0, RZ, R0 ;  /* 0x00000000ff00723e */ /* 0x001fe200000010ff */
[----:B------:R-:W-:Y:S06]  /*8740*/  BRA `(.L_x_24082) ;  /* 0x00000000000c7947 */ /* 0x000fec0003800000 */
.L_x_24143:
[----:B------:R-:W2:Y:S02]  /*8750*/  LDG.E R4, desc[UR36][R4.64] ;  /* 0x0000002404047981 */ /* 0x000ea4000c1e1900 */
[----:B--2---:R-:W-:-:S04]  /*8760*/  I2FP.F32.U32 R0, R4 ;  /* 0x0000000400007245 */ /* 0x004fc80000201000 */
[----:B------:R-:W-:-:S07]  /*8770*/  F2FP.BF16.F32.PACK_AB R0, RZ, R0 ;  /* 0x00000000ff00723e */ /* 0x000fce00000010ff */
.L_x_24082:
[----:B------:R-:W-:Y:S05]  /*8780*/  BSYNC B6 ;  /* 0x0000000000067941 */ /* 0x000fea0003800000 */
.L_x_24081:
[----:B------:R-:W2:Y:S01]  /*8790*/  S2R R23, SR_TID.X ;  /* 0x0000000000177919 */ /* 0x000ea20000002100 */
[----:B------:R-:W-:Y:S01]  /*87a0*/  BSSY B0, `(.L_x_24148) ;  /* 0x0000023000007945 */ /* 0x000fe20003800000 */
[----:B--2---:R-:W-:-:S13]  /*87b0*/  ISETP.GE.AND P2, PT, R23, R16, PT ;  /* 0x000000101700720c */ /* 0x004fda0003f46270 */
[----:B------:R-:W-:Y:S05]  /*87c0*/  @P2 BRA `(.L_x_24149) ;  /* 0x0000000000802947 */ /* 0x000fea0003800000 */
[----:B-----5:R-:W-:Y:S02]  /*87d0*/  IMAD.U32 R3, R24, 0x10000, RZ ;  /* 0x0001000018037824 */ /* 0x020fe400078e00ff */
[----:B01----:R-:W-:-:S03]  /*87e0*/  IMAD.U32 R4, R25, 0x10000, RZ ;  /* 0x0001000019047824 */ /* 0x003fc600078e00ff */
        /* <DEDUP_REMOVED lines=19> */
.L_x_24151:
        /* <DEDUP_REMOVED lines=8> */
.L_x_24150:
[----:B------:R-:W-:-:S05]  /*89a0*/  FADD.FTZ R3, R3, R4 ;  /* 0x0000000403037221 */ /* 0x000fca0000010000 */
[----:B------:R-:W-:-:S04]  /*89b0*/  F2FP.BF16.F32.PACK_AB R3, RZ, R3 ;  /* 0x00000003ff03723e */ /* 0x000fc800000010ff */
[----:B------:R-:W-:-:S07]  /*89c0*/  PRMT R24, R3, 0x7610, R24 ;  /* 0x0000761003187816 */ /* 0x000fce0000000018 */
.L_x_24149:
[----:B------:R-:W-:Y:S05]  /*89d0*/  BSYNC B0 ;  /* 0x0000000000007941 */ /* 0x000fea0003800000 */
.L_x_24148:
[----:B-----5:R-:W-:Y:S01]  /*89e0*/  VIADD R25, R23, 0x80 ;  /* 0x0000008017197836 */ /* 0x020fe20000000000 */
[----:B------:R-:W-:Y:S04]  /*89f0*/  BSSY B0, `(.L_x_24152) ;  /* 0x0000023000007945 */ /* 0x000fe80003800000 */
[----:B------:R-:W-:-:S13]  /*8a00*/  ISETP.GE.AND P0, PT, R25, R16, PT ;  /* 0x000000101900720c */ /* 0x000fda0003f06270 */
[----:B------:R-:W-:Y:S05]  /*8a10*/  @P0 BRA `(.L_x_24153) ;  /* 0x0000000000800947 */ /* 0x000fea0003800000 */
[----:B------:R-:W-:Y:S02]  /*8a20*/  IMAD.U32 R3, R22, 0x10000, RZ ;  /* 0x0001000016037824 */ /* 0x000fe400078e00ff */
        /* <DEDUP_REMOVED lines=20> */
.L_x_24155:
        /* <DEDUP_REMOVED lines=8> */
.L_x_24154:
[----:B------:R-:W-:-:S05]  /*8bf0*/  FADD.FTZ R3, R3, R4 ;  /* 0x0000000403037221 */ /* 0x000fca0000010000 */
[----:B------:R-:W-:-:S04]  /*8c00*/  F2FP.BF16.F32.PACK_AB R3, RZ, R3 ;  /* 0x00000003ff03723e */ /* 0x000fc800000010ff */
[----:B------:R-:W-:-:S07]  /*8c10*/  PRMT R22, R3, 0x7610, R22 ;  /* 0x0000761003167816 */ /* 0x000fce0000000016 */
.L_x_24153:
[----:B------:R-:W-:Y:S05]  /*8c20*/  BSYNC B0 ;  /* 0x0000000000007941 */ /* 0x000fea0003800000 */
.L_x_24152:
[----:B------:R-:W-:Y:S01]  /*8c30*/  VIADD R3, R23, 0x100 ;  /* 0x0000010017037836 */ /* 0x000fe20000000000 */
        /* <DEDUP_REMOVED lines=24> */
.L_x_24159:
        /* <DEDUP_REMOVED lines=8> */
.L_x_24158:
[----:B------:R-:W-:-:S05]  /*8e40*/  FADD.FTZ R3, R3, R4 ;  /* 0x0000000403037221 */ /* 0x000fca0000010000 */
[----:B------:R-:W-:-:S04]  /*8e50*/  F2FP.BF16.F32.PACK_AB R3, RZ, R3 ;  /* 0x00000003ff03723e */ /* 0x000fc800000010ff */
[----:B------:R-:W-:-:S07]  /*8e60*/  PRMT R18, R3, 0x7610, R18 ;  /* 0x0000761003127816 */ /* 0x000fce0000000012 */
.L_x_24157:
[----:B------:R-:W-:Y:S05]  /*8e70*/  BSYNC B0 ;  /* 0x0000000000007941 */ /* 0x000fea0003800000 */
.L_x_24156:
        /* <DEDUP_REMOVED lines=25> */
.L_x_24163:
        /* <DEDUP_REMOVED lines=8> */
.L_x_24162:
[----:B------:R-:W-:-:S05]  /*9090*/  FADD.FTZ R3, R3, R4 ;  /* 0x0000000403037221 */ /* 0x000fca0000010000 */
[----:B------:R-:W-:-:S04]  /*90a0*/  F2FP.BF16.F32.PACK_AB R3, RZ, R3 ;  /* 0x00000003ff03723e */ /* 0x000fc800000010ff */
[----:B------:R-:W-:-:S07]  /*90b0*/  PRMT R17, R3, 0x7610, R17 ;  /* 0x0000761003117816 */ /* 0x000fce0000000011 */
.L_x_24161:
[----:B------:R-:W-:Y:S05]  /*90c0*/  BSYNC B0 ;  /* 0x0000000000007941 */ /* 0x000fea0003800000 */
.L_x_24160:
[----:B------:R-:W2:Y:S01]  /*90d0*/  LDC.U8 R19, c[0x0][0x240] ;  /* 0x00009000ff137b82 */ /* 0x000ea20000000000 */
[----:B------:R-:W-:Y:S04]  /*90e0*/  BSSY B6, `(.L_x_24164) ;  /* 0x0000112000067945 */ /* 0x000fe80003800000 */
[----:B------:R-:W-:Y:S05]  /*90f0*/  @P2 BRA `(.L_x_24165) ;  /* 0x0000001000402947 */ /* 0x000fea0003800000 */
[----:B------:R-:W3:Y:S01]  /*9100*/  LDC.64 R8, c[0x0][0x218] ;  /* 0x00008600ff087b82 */ /* 0x000ee20000000a00 */
[----:B--2---:R-:W-:Y:S01]  /*9110*/  PRMT R0, R19, 0x9910, RZ ;  /* 0x0000991013007816 */ /* 0x004fe200000000ff */
[----:B------:R-:W-:Y:S01]  /*9120*/  IMAD R23, R2, 0x200, R23 ;  /* 0x0000020002177824 */ /* 0x000fe200078e0217 */
[----:B------:R-:W-:Y:S02]  /*9130*/  ULDC UR4, c[0x0][0x244] ;  /* 0x0000910000047ab9 */ /* 0x000fe40000000800 */
[----:B------:R-:W-:Y:S01]  /*9140*/  ISETP.GT.AND P0, PT, R0, 0x9, PT ;  /* 0x000000090000780c */ /* 0x000fe20003f04270 */
[----:B------:R-:W-:-:S05]  /*9150*/  IMAD R23, R23, UR4, RZ ;  /* 0x0000000417177c24 */ /* 0x000fca000f8e02ff */
[----:B---3--:R-:W-:-:S05]  /*9160*/  IADD3 R8, P1, R23, R8, RZ ;  /* 0x0000000817087210 */ /* 0x008fca0007f3e0ff */
        /* <DEDUP_REMOVED lines=12> */
[----:B------:R-:W2:Y:S02]  /*9230*/  F2I.FTZ.TRUNC.NTZ R3, R24 ;  /* 0x0000001800037305 */ /* 0x000ea4000021f100 */
[----:B--2---:R2:W-:Y:S01]  /*9240*/  STG.E.U8 desc[UR36][R8.64], R3 ;  /* 0x0000000308007986 */ /* 0x0045e2000c101124 */
[----:B------:R-:W-:Y:S05]  /*9250*/  BRA `(.L_x_24165) ;  /* 0x0000000c00e87947 */ /* 0x000fea0003800000 */
.L_x_24169:
[----:B01----:R-:W-:Y:S02]  /*9260*/  IMAD.U32 R5, R24, 0x10000, RZ ;  /* 0x0001000018057824 */ /* 0x003fe400078e00ff */
[----:B------:R-:W-:-:S04]  /*9270*/  IMAD.MOV.U32 R23, RZ, RZ, R25 ;  /* 0x000000ffff177224 */ /* 0x000fc800078e0019 */
[----:B------:R-:W0:Y:S02]  /*9280*/  F2I.S64.TRUNC R4, R5 ;  /* 0x0000000500047311 */ /* 0x000e24000020d900 */
[----:B0-----:R0:W-:Y:S01]  /*9290*/  STG.E.U8 desc[UR36][R8.64], R4 ;  /* 0x0000000408007986 */ /* 0x0011e2000c101124 */
[----:B------:R-:W-:Y:S05]  /*92a0*/  BRA `(.L_x_24165) ;  /* 0x0000000c00d47947 */ /* 0x000fea0003800000 */
.L_x_24168:
[----:B------:R-:W-:-:S13]  /*92b0*/  ISETP.NE.AND P0, PT, R0, 0x2, PT ;  /* 0x000000020000780c */ /* 0x000fda0003f05270 */
[----:B------:R-:W-:Y:S05]  /*92c0*/  @!P0 BRA `(.L_x_24171) ;  /* 0x0000000000388947 */ /* 0x000fea0003800000 */
[----:B------:R-:W-:-:S13]  /*92d0*/  ISETP.NE.AND P0, PT, R0, 0x3, PT ;  /* 0x000000030000780c */ /* 0x000fda0003f05270 */
[----:B------:R-:W-:Y:S05]  /*92e0*/  @!P0 BRA `(.L_x_24172) ;  /* 0x00000000001c8947 */ /* 0x000fea0003800000 */
[----:B------:R-:W-:-:S13]  /*92f0*/  ISETP.NE.AND P0, PT, R0, 0x4, PT ;  /* 0x000000040000780c */ /* 0x000fda0003f05270 */
[----:B------:R-:W-:Y:S05]  /*9300*/  @P0 BRA `(.L_x_24170) ;  /* 0x0000000c00500947 */ /* 0x000fea0003800000 */
[----:B01----:R-:W-:Y:S02]  /*9310*/  IMAD.U32 R4, R24, 0x10000, RZ ;  /* 0x0001000018047824 */ /* 0x003fe400078e00ff */
[----:B------:R-:W-:-:S04]  /*9320*/  IMAD.MOV.U32 R23, RZ, RZ, R25 ;  /* 0x000000ffff177224 */ /* 0x000fc800078e0019 */
[----:B------:R-:W0:Y:S02]  /*9330*/  F2I.S64.TRUNC R4, R4 ;  /* 0x0000000400047311 */ /* 0x000e24000020d900 */
[----:B0-----:R0:W-:Y:S01]  /*9340*/  STG.E.64 desc[UR36][R8.64], R4 ;  /* 0x0000000408007986 */ /* 0x0011e2000c101b24 */
[----:B------:R-:W-:Y:S05]  /*9350*/  BRA `(.L_x_24165) ;  /* 0x0000000c00a87947 */ /* 0x000fea0003800000 */
.L_x_24172:
[----:B------:R-:W-:Y:S02]  /*9360*/  IMAD.U32 R24, R24, 0x10000, RZ ;  /* 0x0001000018187824 */ /* 0x000fe400078e00ff */
[----:B------:R-:W-:Y:S02]  /*9370*/  IMAD.MOV.U32 R23, RZ, RZ, R25 ;  /* 0x000000ffff177224 */ /* 0x000fe400078e0019 */
[----:B------:R-:W2:Y:S02]  /*9380*/  F2I.FTZ.TRUNC.NTZ R3, R24 ;  /* 0x0000001800037305 */ /* 0x000ea4000021f100 */
[----:B--2---:R2:W-:Y:S01]  /*9390*/  STG.E desc[UR36][R8.64], R3 ;  /* 0x0000000308007986 */ /* 0x0045e2000c101924 */
[----:B------:R-:W-:Y:S05]  /*93a0*/  BRA `(.L_x_24165) ;  /* 0x0000000c00947947 */ /* 0x000fea0003800000 */
.L_x_24171:
[----:B------:R-:W-:Y:S02]  /*93b0*/  IMAD.U32 R24, R24, 0x10000, RZ ;  /* 0x0001000018187824 */ /* 0x000fe400078e00ff */
[----:B------:R-:W-:Y:S02]  /*93c0*/  IMAD.MOV.U32 R23, RZ, RZ, R25 ;  /* 0x000000ffff177224 */ /* 0x000fe400078e0019 */
[----:B------:R-:W2:Y:S02]  /*93d0*/  F2I.FTZ.TRUNC.NTZ R3, R24 ;  /* 0x0000001800037305 */ /* 0x000ea4000021f100 */
[----:B--2---:R2:W-:Y:S01]  /*93e0*/  STG.E.U16 desc[UR36][R8.64], R3 ;  /* 0x0000000308007986 */ /* 0x0045e2000c101524 */
[----:B------:R-:W-:Y:S05]  /*93f0*/  BRA `(.L_x_24165) ;  /* 0x0000000c00807947 */ /* 0x000fea0003800000 */
.L_x_24167:
        /* <DEDUP_REMOVED lines=10> */
.L_x_24174:
[----:B------:R-:W-:Y:S02]  /*94a0*/  IMAD.U32 R0, R24, 0x10000, RZ ;  /* 0x0001000018007824 */ /* 0x000fe400078e00ff */
[----:B------:R-:W-:-:S03]  /*94b0*/  IMAD.MOV.U32 R23, RZ, RZ, R25 ;  /* 0x000000ffff177224 */ /* 0x000fc600078e0019 */
[----:B------:R-:W-:-:S05]  /*94c0*/  F2FP.F16.F32.PACK_AB R0, RZ, R0 ;  /* 0x00000000ff00723e */ /* 0x000fca00000000ff */
[----:B------:R2:W-:Y:S01]  /*94d0*/  STG.E.U16 desc[UR36][R8.64], R0 ;  /* 0x0000000008007986 */ /* 0x0005e2000c101524 */
[----:B------:R-:W-:Y:S05]  /*94e0*/  BRA `(.L_x_24165) ;  /* 0x0000000c00447947 */ /* 0x000fea0003800000 */
.L_x_24173:
[----:B------:R-:W-:-:S13]  /*94f0*/  ISETP.NE.AND P0, PT, R0, 0x7, PT ;  /* 0x000000070000780c */ /* 0x000fda0003f05270 */
[----:B------:R-:W-:Y:S05]  /*9500*/  @!P0 BRA `(.L_x_24175) ;  /* 0x00000000003c8947 */ /* 0x000fea0003800000 */
[----:B------:R-:W-:-:S13]  /*9510*/  ISETP.NE.AND P0, PT, R0, 0x8, PT ;  /* 0x000000080000780c */ /* 0x000fda0003f05270 */
[----:B------:R-:W-:Y:S05]  /*9520*/  @!P0 BRA `(.L_x_24176) ;  /* 0x00000000001c8947 */ /* 0x000fea0003800000 */
[----:B------:R-:W-:-:S13]  /*9530*/  ISETP.NE.AND P0, PT, R0, 0x9, PT ;  /* 0x000000090000780c */ /* 0x000fda0003f05270 */
[----:B------:R-:W-:Y:S05]  /*9540*/  @P0 BRA `(.L_x_24170) ;  /* 0x0000000800c00947 */ /* 0x000fea0003800000 */
[----:B01----:R-:W-:Y:S02]  /*9550*/  IMAD.U32 R4, R24, 0x10000, RZ ;  /* 0x0001000018047824 */ /* 0x003fe400078e00ff */
[----:B------:R-:W-:Y:S02]  /*9560*/  IMAD.MOV.U32 R5, RZ, RZ, RZ ;  /* 0x000000ffff057224 */ /* 0x000fe400078e00ff */
[----:B------:R-:W-:-:S03]  /*9570*/  IMAD.MOV.U32 R23, RZ, RZ, R25 ;  /* 0x000000ffff177224 */ /* 0x000fc600078e0019 */
[----:B------:R0:W-:Y:S01]  /*9580*/  STG.E.64 desc[UR36][R8.64], R4 ;  /* 0x0000000408007986 */ /* 0x0001e2000c101b24 */
[----:B------:R-:W-:Y:S05]  /*9590*/  BRA `(.L_x_24165) ;  /* 0x0000000c00187947 */ /* 0x000fea0003800000 */
.L_x_24176:
[----:B------:R-:W-:Y:S02]  /*95a0*/  IMAD.U32 R24, R24, 0x10000, RZ ;  /* 0x0001000018187824 */ /* 0x000fe400078e00ff */
[----:B------:R-:W-:-:S03]  /*95b0*/  IMAD.MOV.U32 R23, RZ, RZ, R25 ;  /* 0x000000ffff177224 */ /* 0x000fc600078e0019 */
[----:B------:R-:W-:-:S04]  /*95c0*/  F2FP.F16.F32.PACK_AB R3, RZ, R24 ;  /* 0x00000018ff03723e */ /* 0x000fc800000000ff */
[----:B------:R-:W-:-:S05]  /*95d0*/  PRMT R3, R3, 0x5410, RZ ;  /* 0x0000541003037816 */ /* 0x000fca00000000ff */
[----:B------:R2:W-:Y:S01]  /*95e0*/  STG.E desc[UR36][R8.64], R3 ;  /* 0x0000000308007986 */ /* 0x0005e2000c101924 */
[----:B------:R-:W-:Y:S05]  /*95f0*/  BRA `(.L_x_24165) ;  /* 0x0000000c00007947 */ /* 0x000fea0003800000 */
.L_x_24175:
[----:B01----:R-:W-:Y:S02]  /*9600*/  IMAD.U32 R4, R24, 0x10000, RZ ;  /* 0x0001000018047824 */ /* 0x003fe400078e00ff */
[----:B------:R-:W-:Y:S02]  /*9610*/  IMAD.MOV.U32 R23, RZ, RZ, R25 ;  /* 0x000000ffff177224 */ /* 0x000fe400078e0019 */
[----:B------:R-:W-:-:S06]  /*9620*/  FMUL.FTZ R4, R4, 1 ;  /* 0x3f80000004047820 */ /* 0x000fcc0000410000 */
[----:B------:R-:W0:Y:S02]  /*9630*/  F2F.F64.F32 R4, R4 ;  /* 0x0000000400047310 */ /* 0x000e240000201800 */
[----:B0-----:R0:W-:Y:S01]  /*9640*/  STG.E.64 desc[UR36][R8.64], R4 ;  /* 0x0000000408007986 */ /* 0x0011e2000c101b24 */
[----:B------:R-:W-:Y:S05]  /*9650*/  BRA `(.L_x_24165) ;  /* 0x0000000800e87947 */ /* 0x000fea0003800000 */
.L_x_24166:
        /* <DEDUP_REMOVED lines=14> */
.L_x_24179:
[----:B------:R-:W-:Y:S01]  /*9740*/  IMAD.U32 R24, R24, 0x10000, RZ ;  /* 0x0001000018187824 */ /* 0x000fe200078e00ff */
[----:B------:R-:W-:Y:S01]  /*9750*/  CS2R R6, SRZ ;  /* 0x0000000000067805 */ /* 0x000fe2000001ff00 */
[----:B------:R-:W-:Y:S02]  /*9760*/  IMAD.MOV.U32 R23, RZ, RZ, R25 ;  /* 0x000000ffff177224 */ /* 0x000fe400078e0019 */
[----:B01----:R-:W-:-:S06]  /*9770*/  FMUL.FTZ R4, R24, 1 ;  /* 0x3f80000018047820 */ /* 0x003fcc0000410000 */
[----:B------:R-:W0:Y:S02]  /*9780*/  F2F.F64.F32 R4, R4 ;  /* 0x0000000400047310 */ /* 0x000e240000201800 */
[----:B0-----:R3:W-:Y:S01]  /*9790*/  STG.E.128 desc[UR36][R8.64], R4 ;  /* 0x0000000408007986 */ /* 0x0017e2000c101d24 */
[----:B------:R-:W-:Y:S05]  /*97a0*/  BRA `(.L_x_24165) ;  /* 0x0000000800947947 */ /* 0x000fea0003800000 */
.L_x_24178:
        /* <DEDUP_REMOVED lines=11> */
[----:B01----:R-:W-:Y:S01]  /*9860*/  SHF.R.U32.HI R5, RZ, 0x18, R0 ;  /* 0x00000018ff057819 */ /* 0x003fe20000011600 */
        /* <DEDUP_REMOVED lines=9> */
.L_x_24183:
[----:B------:R-:W-:Y:S05]  /*9900*/  BSYNC B0 ;  /* 0x0000000000007941 */ /* 0x000fea0003800000 */
.L_x_24182:
[----:B------:R-:W-:Y:S01]  /*9910*/  LOP3.LUT R5, R0, R5, RZ, 0xfc, !PT ;  /* 0x0000000500057212 */ /* 0x000fe200078efcff */
[----:B------:R-:W-:-:S04]  /*9920*/  IMAD.MOV.U32 R23, RZ, RZ, R25 ;  /* 0x000000ffff177224 */ /* 0x000fc800078e0019 */
[----:B------:R0:W-:Y:S01]  /*9930*/  STG.E.U8 desc[UR36][R8.64], R5 ;  /* 0x0000000508007986 */ /* 0x0001e2000c101124 */
[----:B------:R-:W-:Y:S05]  /*9940*/  BRA `(.L_x_24165) ;  /* 0x00000008002c7947 */ /* 0x000fea0003800000 */
.L_x_24181:
[----:B01----:R-:W-:Y:S01]  /*9950*/  IMAD.U32 R5, R24, 0x10000, RZ ;  /* 0x0001000018057824 */ /* 0x003fe200078e00ff */
        /* <DEDUP_REMOVED lines=12> */
.L_x_24185:
[----:B------:R-:W-:Y:S01]  /*9a20*/  IMAD.MOV.U32 R0, RZ, RZ, 0x7f ;  /* 0x0000007fff007424 */ /* 0x000fe200078e00ff */
[----:B------:R-:W-:-:S04]  /*9a30*/  ISETP.GT.U32.AND P0, PT, R3, 0x7f800000, PT ;  /* 0x7f8000000300780c */ /* 0x000fc80003f04070 */
[----:B------:R-:W-:-:S09]  /*9a40*/  SEL R0, R0, 0x7c, P0 ;  /* 0x0000007c00007807 */ /* 0x000fd20000000000 */
.L_x_24186:
[----:B------:R-:W-:Y:S05]  /*9a50*/  BSYNC B0 ;  /* 0x0000000000007941 */ /* 0x000fea0003800000 */
.L_x_24184:
[----:B------:R-:W-:Y:S01]  /*9a60*/  LOP3.LUT R3, R5, 0x80000000, RZ, 0xc0, !PT ;  /* 0x8000000005037812 */ /* 0x000fe200078ec0ff */
[----:B------:R-:W-:-:S03]  /*9a70*/  IMAD.MOV.U32 R23, RZ, RZ, R25 ;  /* 0x000000ffff177224 */ /* 0x000fc600078e0019 */
[----:B------:R-:W-:-:S04]  /*9a80*/  SHF.R.U32.HI R3, RZ, 0x18, R3 ;  /* 0x00000018ff037819 */ /* 0x000fc80000011603 */
[----:B------:R-:W-:-:S05]  /*9a90*/  LOP3.LUT R3, R0, R3, RZ, 0xfc, !PT ;  /* 0x0000000300037212 */ /* 0x000fca00078efcff */
[----:B------:R0:W-:Y:S01]  /*9aa0*/  STG.E.U8 desc[UR36][R8.64], R3 ;  /* 0x0000000308007986 */ /* 0x0001e2000c101124 */
[----:B------:R-:W-:Y:S05]  /*9ab0*/  BRA `(.L_x_24165) ;  /* 0x0000000400d07947 */ /* 0x000fea0003800000 */
.L_x_24180:
[----:B------:R2:W-:Y:S01]  /*9ac0*/  STG.E.U16 desc[UR36][R8.64], R24 ;  /* 0x0000001808007986 */ /* 0x0005e2000c101524 */
[----:B------:R-:W-:Y:S01]  /*9ad0*/  IMAD.MOV.U32 R23, RZ, RZ, R25 ;  /* 0x000000ffff177224 */ /* 0x000fe200078e0019 */
[----:B------:R-:W-:Y:S06]  /*9ae0*/  BRA `(.L_x_24165) ;  /* 0x0000000400c47947 */ /* 0x000fec0003800000 */
.L_x_24177:
        /* <DEDUP_REMOVED lines=10> */
[----:B------:R-:W2:Y:S02]  /*9b90*/  F2I.FTZ.U32.TRUNC.NTZ R3, R3 ;  /* 0x0000000300037305 */ /* 0x000ea4000021f000 */
[----:B--2---:R2:W-:Y:S01]  /*9ba0*/  STG.E.U16 desc[UR36][R8.64], R3 ;  /* 0x0000000308007986 */ /* 0x0045e2000c101524 */
[----:B------:R-:W-:Y:S05]  /*9bb0*/  BRA `(.L_x_24165) ;  /* 0x0000000400907947 */ /* 0x000fea0003800000 */
.L_x_24189:
[----:B01----:R-:W-:Y:S01]  /*9bc0*/  IMAD.U32 R5, R24, 0x10000, RZ ;  /* 0x0001000018057824 */ /* 0x003fe200078e00ff */
        /* <DEDUP_REMOVED lines=16> */
.L_x_24192:
[----:B------:R-:W-:-:S04]  /*9cd0*/  LOP3.LUT R3, R5, 0x80000000, RZ, 0xc0, !PT ;  /* 0x8000000005037812 */ /* 0x000fc800078ec0ff */
[----:B------:R-:W-:-:S04]  /*9ce0*/  SHF.R.U32.HI R3, RZ, 0x18, R3 ;  /* 0x00000018ff037819 */ /* 0x000fc80000011603 */
[----:B------:R-:W-:-:S04]  /*9cf0*/  LOP3.LUT R0, R0, R3, RZ, 0xfc, !PT ;  /* 0x0000000300007212 */ /* 0x000fc800078efcff */
[----:B------:R-:W-:-:S07]  /*9d00*/  PRMT R4, R0, 0x7610, R4 ;  /* 0x0000761000047816 */ /* 0x000fce0000000004 */
.L_x_24191:
[----:B------:R-:W-:Y:S05]  /*9d10*/  BSYNC B0 ;  /* 0x0000000000007941 */ /* 0x000fea0003800000 */
.L_x_24190:
[----:B------:R0:W-:Y:S01]  /*9d20*/  STG.E.U8 desc[UR36][R8.64], R4 ;  /* 0x0000000408007986 */ /* 0x0001e2000c101124 */
[----:B------:R-:W-:Y:S01]  /*9d30*/  IMAD.MOV.U32 R23, RZ, RZ, R25 ;  /* 0x000000ffff177224 */ /* 0x000fe200078e0019 */
[----:B------:R-:W-:Y:S06]  /*9d40*/  BRA `(.L_x_24165) ;  /* 0x00000004002c7947 */ /* 0x000fec0003800000 */
.L_x_24188:
        /* <DEDUP_REMOVED lines=17> */
.L_x_24195:
[----:B------:R-:W-:-:S04]  /*9e60*/  LOP3.LUT R3, R5, 0x80000000, RZ, 0xc0, !PT ;  /* 0x8000000005037812 */ /* 0x000fc800078ec0ff */
[----:B------:R-:W-:-:S04]  /*9e70*/  SHF.R.U32.HI R3, RZ, 0x18, R3 ;  /* 0x00000018ff037819 */ /* 0x000fc80000011603 */
[----:B------:R-:W-:-:S04]  /*9e80*/  LOP3.LUT R0, R0, R3, RZ, 0xfc, !PT ;  /* 0x0000000300007212 */ /* 0x000fc800078efcff */
[----:B------:R-:W-:-:S07]  /*9e90*/  PRMT R4, R0, 0x7610, R4 ;  /* 0x0000761000047816 */ /* 0x000fce0000000004 */
.L_x_24194:
[----:B------:R-:W-:Y:S05]  /*9ea0*/  BSYNC B0 ;  /* 0x0000000000007941 */ /* 0x000fea0003800000 */
.L_x_24193:
[----:B------:R0:W-:Y:S01]  /*9eb0*/  STG.E.U8 desc[UR36][R8.64], R4 ;  /* 0x0000000408007986 */ /* 0x0001e2000c101124 */
[----:B------:R-:W-:Y:S01]  /*9ec0*/  IMAD.MOV.U32 R23, RZ, RZ, R25 ;  /* 0x000000ffff177224 */ /* 0x000fe200078e0019 */
[----:B------:R-:W-:Y:S06]  /*9ed0*/  BRA `(.L_x_24165) ;  /* 0x0000000000c87947 */ /* 0x000fec0003800000 */
.L_x_24187:
        /* <DEDUP_REMOVED lines=8> */
[----:B01----:R-:W-:-:S04]  /*9f60*/  SHF.R.U32.HI R4, RZ, 0x17, R24 ;  /* 0x00000017ff047819 */ /* 0x003fc80000011618 */
        /* <DEDUP_REMOVED lines=14> */
.L_x_24170:
[----:B------:R-:W-:Y:S01]  /*a050*/  MOV R14, 0x0 ;  /* 0x00000000000e7802 */ /* 0x000fe20000000f00 */
[----:B------:R-:W-:Y:S01]  /*a060*/  ULDC.64 UR4, c[0x4][0x188] ;  /* 0x0100620000047ab9 */ /* 0x000fe20000000a00 */
[----:B------:R-:W-:Y:S01]  /*a070*/  ULDC.64 UR6, c[0x4][0x190] ;  /* 0x0100640000067ab9 */ /* 0x000fe20000000a00 */
[----:B01----:R-:W-:Y:S02]  /*a080*/  IMAD.U32 R4, RZ, RZ, UR4 ;  /* 0x00000004ff047e24 */ /* 0x003fe4000f8e00ff */
        /* <DEDUP_REMOVED lines=12> */
.L_x_24198:
[----:B------:R-:W-:Y:S01]  /*a150*/  IMAD.MOV.U32 R23, RZ, RZ, R25 ;  /* 0x000000ffff177224 */ /* 0x000fe200078e0019 */
[----:B------:R-:W-:Y:S06]  /*a160*/  BRA `(.L_x_24165) ;  /* 0x0000000000247947 */ /* 0x000fec0003800000 */
.L_x_24197:
[----:B01----:R-:W-:Y:S02]  /*a170*/  IMAD.U32 R4, R24, 0x10000, RZ ;  /* 0x0001000018047824 */ /* 0x003fe400078e00ff */
[----:B------:R-:W-:-:S04]  /*a180*/  IMAD.MOV.U32 R23, RZ, RZ, R25 ;  /* 0x000000ffff177224 */ /* 0x000fc800078e0019 */
[----:B------:R-:W0:Y:S02]  /*a190*/  F2I.U64.TRUNC R4, R4 ;  /* 0x0000000400047311 */ /* 0x000e24000020d800 */
[----:B0-----:R0:W-:Y:S01]  /*a1a0*/  STG.E.64 desc[UR36][R8.64], R4 ;  /* 0x0000000408007986 */ /* 0x0011e2000c101b24 */
[----:B------:R-:W-:Y:S05]  /*a1b0*/  BRA `(.L_x_24165) ;  /* 0x0000000000107947 */ /* 0x000fea0003800000 */
.L_x_24196:
[----:B------:R-:W-:Y:S02]  /*a1c0*/  IMAD.U32 R24, R24, 0x10000, RZ ;  /* 0x0001000018187824 */ /* 0x000fe400078e00ff */
[----:B------:R-:W-:Y:S02]  /*a1d0*/  IMAD.MOV.U32 R23, RZ, RZ, R25 ;  /* 0x000000ffff177224 */ /* 0x000fe400078e0019 */
[----:B------:R-:W2:Y:S02]  /*a1e0*/  F2I.FTZ.U32.TRUNC.NTZ R3, R24 ;  /* 0x0000001800037305 */ /* 0x000ea4000021f000 */
[----:B--2---:R2:W-:Y:S03]  /*a1f0*/  STG.E desc[UR36][R8.64], R3 ;  /* 0x0000000308007986 */ /* 0x0045e6000c101924 */
.L_x_24165:
[----:B------:R-:W-:Y:S05]  /*a200*/  BSYNC B6 ;  /* 0x0000000000067941 */ /* 0x000fea0003800000 */
.L_x_24164:
        /* <DEDUP_REMOVED lines=25> */
.L_x_24204:
[----:B------:R-:W-:-:S06]  /*a3a0*/  IMAD.U32 R5, R22, 0x10000, RZ ;  /* 0x0001000016057824 */ /* 0x000fcc00078e00ff */
[----:B------:R-:W0:Y:S02]  /*a3b0*/  F2I.S64.TRUNC R4, R5 ;  /* 0x0000000500047311 */ /* 0x000e24000020d900 */
[----:B0-----:R0:W-:Y:S01]  /*a3c0*/  STG.E.U8 desc[UR36][R8.64], R4 ;  /* 0x0000000408007986 */ /* 0x0011e2000c101124 */
[----:B------:R-:W-:Y:S05]  /*a3d0*/  BRA `(.L_x_24206) ;  /* 0x0000000c00847947 */ /* 0x000fea0003800000 */
.L_x_24203:
        /* <DEDUP_REMOVED lines=10> */
.L_x_24208:
[----:B------:R-:W-:-:S04]  /*a480*/  IMAD.U32 R22, R22, 0x10000, RZ ;  /* 0x0001000016167824 */ /* 0x000fc800078e00ff */
[----:B------:R-:W0:Y:S02]  /*a490*/  F2I.FTZ.TRUNC.NTZ R3, R22 ;  /* 0x0000001600037305 */ /* 0x000e24000021f100 */
[----:B0-----:R0:W-:Y:S01]  /*a4a0*/  STG.E desc[UR36][R8.64], R3 ;  /* 0x0000000308007986 */ /* 0x0011e2000c101924 */
[----:B------:R-:W-:Y:S05]  /*a4b0*/  BRA `(.L_x_24206) ;  /* 0x0000000c004c7947 */ /* 0x000fea0003800000 */
.L_x_24207:
[----:B------:R-:W-:-:S04]  /*a4c0*/  IMAD.U32 R22, R22, 0x10000, RZ ;  /* 0x0001000016167824 */ /* 0x000fc800078e00ff */
[----:B------:R-:W0:Y:S02]  /*a4d0*/  F2I.FTZ.TRUNC.NTZ R3, R22 ;  /* 0x0000001600037305 */ /* 0x000e24000021f100 */
[----:B0-----:R0:W-:Y:S01]  /*a4e0*/  STG.E.U16 desc[UR36][R8.64], R3 ;  /* 0x0000000308007986 */ /* 0x0011e2000c101524 */
[----:B------:R-:W-:Y:S05]  /*a4f0*/  BRA `(.L_x_24206) ;  /* 0x0000000c003c7947 */ /* 0x000fea0003800000 */
.L_x_24202:
        /* <DEDUP_REMOVED lines=9> */
.L_x_24210:
[----:B------:R-:W-:-:S05]  /*a590*/  IMAD.U32 R0, R22, 0x10000, RZ ;  /* 0x0001000016007824 */ /* 0x000fca00078e00ff */
[----:B------:R-:W-:-:S05]  /*a5a0*/  F2FP.F16.F32.PACK_AB R0, RZ, R0 ;  /* 0x00000000ff00723e */ /* 0x000fca00000000ff */
[----:B------:R0:W-:Y:S01]  /*a5b0*/  STG.E.U16 desc[UR36][R8.64], R0 ;  /* 0x0000000008007986 */ /* 0x0001e2000c101524 */
[----:B------:R-:W-:Y:S05]  /*a5c0*/  BRA `(.L_x_24206) ;  /* 0x0000000c00087947 */ /* 0x000fea0003800000 */
.L_x_24209:
        /* <DEDUP_REMOVED lines=10> */
.L_x_24212:
[----:B------:R-:W-:-:S05]  /*a670*/  IMAD.U32 R22, R22, 0x10000, RZ ;  /* 0x0001000016167824 */ /* 0x000fca00078e00ff */
[----:B------:R-:W-:-:S04]  /*a680*/  F2FP.F16.F32.PACK_AB R3, RZ, R22 ;  /* 0x00000016ff03723e */ /* 0x000fc800000000ff */
[----:B------:R-:W-:-:S05]  /*a690*/  PRMT R3, R3, 0x5410, RZ ;  /* 0x0000541003037816 */ /* 0x000fca00000000ff */
[----:B------:R0:W-:Y:S01]  /*a6a0*/  STG.E desc[UR36][R8.64], R3 ;  /* 0x0000000308007986 */ /* 0x0001e2000c101924 */
[----:B------:R-:W-:Y:S05]  /*a6b0*/  BRA `(.L_x_24206) ;  /* 0x0000000800cc7947 */ /* 0x000fea0003800000 */
.L_x_24211:
[----:B------:R-:W-:-:S04]  /*a6c0*/  IMAD.U32 R4, R22, 0x10000, RZ ;  /* 0x0001000016047824 */ /* 0x000fc800078e00ff */
[----:B------:R-:W-:-:S06]  /*a6d0*/  FMUL.FTZ R4, R4, 1 ;  /* 0x3f80000004047820 */ /* 0x000fcc0000410000 */
[----:B------:R-:W0:Y:S02]  /*a6e0*/  F2F.F64.F32 R4, R4 ;  /* 0x0000000400047310 */ /* 0x000e240000201800 */
[----:B0-----:R0:W-:Y:S01]  /*a6f0*/  STG.E.64 desc[UR36][R8.64], R4 ;  /* 0x0000000408007986 */ /* 0x0011e2000c101b24 */
[----:B------:R-:W-:Y:S05]  /*a700*/  BRA `(.L_x_24206) ;  /* 0x0000000800b87947 */ /* 0x000fea0003800000 */
.L_x_24201:
        /* <DEDUP_REMOVED lines=13> */
.L_x_24215:
[----:B------:R-:W-:Y:S01]  /*a7e0*/  IMAD.U32 R22, R22, 0x10000, RZ ;  /* 0x0001000016167824 */ /* 0x000fe200078e00ff */
[----:B------:R-:W-:-:S03]  /*a7f0*/  CS2R R6, SRZ ;  /* 0x0000000000067805 */ /* 0x000fc6000001ff00 */
[----:B------:R-:W-:-:S06]  /*a800*/  FMUL.FTZ R4, R22, 1 ;  /* 0x3f80000016047820 */ /* 0x000fcc0000410000 */
[----:B------:R-:W0:Y:S02]  /*a810*/  F2F.F64.F32 R4, R4 ;  /* 0x0000000400047310 */ /* 0x000e240000201800 */
[----:B0-----:R0:W-:Y:S01]  /*a820*/  STG.E.128 desc[UR36][R8.64], R4 ;  /* 0x0000000408007986 */ /* 0x0011e2000c101d24 */
[----:B------:R-:W-:Y:S05]  /*a830*/  BRA `(.L_x_24206) ;  /* 0x00000008006c7947 */ /* 0x000fea0003800000 */
.L_x_24214:
        /* <DEDUP_REMOVED lines=21> */
.L_x_24219:
[----:B------:R-:W-:Y:S05]  /*a990*/  BSYNC B0 ;  /* 0x0000000000007941 */ /* 0x000fea0003800000 */
.L_x_24218:
[----:B------:R-:W-:-:S05]  /*a9a0*/  LOP3.LUT R5, R0, R5, RZ, 0xfc, !PT ;  /* 0x0000000500057212 */ /* 0x000fca00078efcff */
[----:B------:R3:W-:Y:S01]  /*a9b0*/  STG.E.U8 desc[UR36][R8.64], R5 ;  /* 0x0000000508007986 */ /* 0x0007e2000c101124 */
[----:B------:R-:W-:Y:S05]  /*a9c0*/  BRA `(.L_x_24206) ;  /* 0x0000000800087947 */ /* 0x000fea0003800000 */
.L_x_24217:
        /* <DEDUP_REMOVED lines=13> */
.L_x_24221:
[----:B------:R-:W-:Y:S01]  /*aaa0*/  IMAD.MOV.U32 R0, RZ, RZ, 0x7f ;  /* 0x0000007fff007424 */ /* 0x000fe200078e00ff */
[----:B------:R-:W-:-:S04]  /*aab0*/  ISETP.GT.U32.AND P0, PT, R3, 0x7f800000, PT ;  /* 0x7f8000000300780c */ /* 0x000fc80003f04070 */
[----:B------:R-:W-:-:S09]  /*aac0*/  SEL R0, R0, 0x7c, P0 ;  /* 0x0000007c00007807 */ /* 0x000fd20000000000 */
.L_x_24222:
[----:B------:R-:W-:Y:S05]  /*aad0*/  BSYNC B0 ;  /* 0x0000000000007941 */ /* 0x000fea0003800000 */
.L_x_24220:
[----:B------:R-:W-:-:S04]  /*aae0*/  LOP3.LUT R3, R5, 0x80000000, RZ, 0xc0, !PT ;  /* 0x8000000005037812 */ /* 0x000fc800078ec0ff */
[----:B------:R-:W-:-:S04]  /*aaf0*/  SHF.R.U32.HI R3, RZ, 0x18, R3 ;  /* 0x00000018ff037819 */ /* 0x000fc80000011603 */
[----:B------:R-:W-:-:S05]  /*ab00*/  LOP3.LUT R3, R0, R3, RZ, 0xfc, !PT ;  /* 0x0000000300037212 */ /* 0x000fca00078efcff */
[----:B------:R4:W-:Y:S01]  /*ab10*/  STG.E.U8 desc[UR36][R8.64], R3 ;  /* 0x0000000308007986 */ /* 0x0009e2000c101124 */
[----:B------:R-:W-:Y:S05]  /*ab20*/  BRA `(.L_x_24206) ;  /* 0x0000000400b07947 */ /* 0x000fea0003800000 */
.L_x_24216:
[----:B------:R2:W-:Y:S01]  /*ab30*/  STG.E.U16 desc[UR36][R8.64], R22 ;  /* 0x0000001608007986 */ /* 0x0005e2000c101524 */
[----:B------:R-:W-:Y:S05]  /*ab40*/  BRA `(.L_x_24206) ;  /* 0x0000000400a87947 */ /* 0x000fea0003800000 */
.L_x_24213:
        /* <DEDUP_REMOVED lines=12> */
.L_x_24225:
        /* <DEDUP_REMOVED lines=17> */
.L_x_24228:
[----:B------:R-:W-:-:S04]  /*ad20*/  LOP3.LUT R3, R5, 0x80000000, RZ, 0xc0, !PT ;  /* 0x8000000005037812 */ /* 0x000fc800078ec0ff */
[----:B------:R-:W-:-:S04]  /*ad30*/  SHF.R.U32.HI R3, RZ, 0x18, R3 ;  /* 0x00000018ff037819 */ /* 0x000fc80000011603 */
[----:B------:R-:W-:-:S04]  /*ad40*/  LOP3.LUT R0, R0, R3, RZ, 0xfc, !PT ;  /* 0x0000000300007212 */ /* 0x000fc800078efcff */
[----:B------:R-:W-:-:S07]  /*ad50*/  PRMT R4, R0, 0x7610, R4 ;  /* 0x0000761000047816 */ /* 0x000fce0000000004 */
.L_x_24227:
[----:B------:R-:W-:Y:S05]  /*ad60*/  BSYNC B0 ;  /* 0x0000000000007941 */ /* 0x000fea0003800000 */
.L_x_24226:
[----:B------:R0:W-:Y:S01]  /*ad70*/  STG.E.U8 desc[UR36][R8.64], R4 ;  /* 0x0000000408007986 */ /* 0x0001e2000c101124 */
[----:B------:R-:W-:Y:S05]  /*ad80*/  BRA `(.L_x_24206) ;  /* 0x0000000400187947 */ /* 0x000fea0003800000 */
.L_x_24224:
        /* <DEDUP_REMOVED lines=17> */
.L_x_24231:
[----:B------:R-:W-:-:S04]  /*aea0*/  LOP3.LUT R3, R5, 0x80000000, RZ, 0xc0, !PT ;  /* 0x8000000005037812 */ /* 0x000fc800078ec0ff */
[----:B------:R-:W-:-:S04]  /*aeb0*/  SHF.R.U32.HI R3, RZ, 0x18, R3 ;  /* 0x00000018ff037819 */ /* 0x000fc80000011603 */
[----:B------:R-:W-:-:S04]  /*aec0*/  LOP3.LUT R0, R0, R3, RZ, 0xfc, !PT ;  /* 0x0000000300007212 */ /* 0x000fc800078efcff */
[----:B------:R-:W-:-:S07]  /*aed0*/  PRMT R4, R0, 0x7610, R4 ;  /* 0x0000761000047816 */ /* 0x000fce0000000004 */
.L_x_24230:
[----:B------:R-:W-:Y:S05]  /*aee0*/  BSYNC B0 ;  /* 0x0000000000007941 */ /* 0x000fea0003800000 */
.L_x_24229:
[----:B------:R0:W-:Y:S01]  /*aef0*/  STG.E.U8 desc[UR36][R8.64], R4 ;  /* 0x0000000408007986 */ /* 0x0001e2000c101124 */
[----:B------:R-:W-:Y:S05]  /*af00*/  BRA `(.L_x_24206) ;  /* 0x0000000000b87947 */ /* 0x000fea0003800000 */
.L_x_24223:
        /* <DEDUP_REMOVED lines=22> */
.L_x_24205:
        /* <DEDUP_REMOVED lines=16> */
.L_x_24234:
[----:B------:R-:W-:Y:S05]  /*b170*/  BRA `(.L_x_24206) ;  /* 0x00000000001c7947 */ /* 0x000fea0003800000 */
.L_x_24233:
[----:B------:R-:W-:-:S06]  /*b180*/  IMAD.U32 R4, R22, 0x10000, RZ ;  /* 0x0001000016047824 */ /* 0x000fcc00078e00ff */
[----:B------:R-:W0:Y:S02]  /*b190*/  F2I.U64.TRUNC R4, R4 ;  /* 0x0000000400047311 */ /* 0x000e24000020d800 */
[----:B0-----:R0:W-:Y:S01]  /*b1a0*/  STG.E.64 desc[UR36][R8.64], R4 ;  /* 0x0000000408007986 */ /* 0x0011e2000c101b24 */
[----:B------:R-:W-:Y:S05]  /*b1b0*/  BRA `(.L_x_24206) ;  /* 0x00000000000c7947 */ /* 0x000fea0003800000 */
.L_x_24232:
[----:B------:R-:W-:-:S04]  /*b1c0*/  IMAD.U32 R22, R22, 0x10000, RZ ;  /* 0x0001000016167824 */ /* 0x000fc800078e00ff */
[----:B------:R-:W0:Y:S02]  /*b1d0*/  F2I.FTZ.U32.TRUNC.NTZ R3, R22 ;  /* 0x0000001600037305 */ /* 0x000e24000021f000 */
[----:B0-----:R0:W-:Y:S02]  /*b1e0*/  STG.E desc[UR36][R8.64], R3 ;  /* 0x0000000308007986 */ /* 0x0011e4000c101924 */
.L_x_24206:
        /* <DEDUP_REMOVED lines=25> */
.L_x_24238:
[----:B------:R-:W-:-:S06]  /*b380*/  IMAD.U32 R5, R18, 0x10000, RZ ;  /* 0x0001000012057824 */ /* 0x000fcc00078e00ff */
[----:B------:R-:W0:Y:S02]  /*b390*/  F2I.S64.TRUNC R4, R5 ;  /* 0x0000000500047311 */ /* 0x000e24000020d900 */
[----:B0-----:R0:W-:Y:S01]  /*b3a0*/  STG.E.U8 desc[UR36][R8.64], R4 ;  /* 0x0000000408007986 */ /* 0x0011e2000c101124 */
[----:B------:R-:W-:Y:S05]  /*b3b0*/  BRA `(.L_x_24240) ;  /* 0x0000000c00847947 */ /* 0x000fea0003800000 */
.L_x_24237:
        /* <DEDUP_REMOVED lines=10> */
.L_x_24242:
[----:B------:R-:W-:-:S04]  /*b460*/  IMAD.U32 R18, R18, 0x10000, RZ ;  /* 0x0001000012127824 */ /* 0x000fc800078e00ff */
[----:B------:R-:W0:Y:S02]  /*b470*/  F2I.FTZ.TRUNC.NTZ R3, R18 ;  /* 0x0000001200037305 */ /* 0x000e24000021f100 */
[----:B0-----:R0:W-:Y:S01]  /*b480*/  STG.E desc[UR36][R8.64], R3 ;  /* 0x0000000308007986 */ /* 0x0011e2000c101924 */
[----:B------:R-:W-:Y:S05]  /*b490*/  BRA `(.L_x_24240) ;  /* 0x0000000c004c7947 */ /* 0x000fea0003800000 */
.L_x_24241:
[----:B------:R-:W-:-:S04]  /*b4a0*/  IMAD.U32 R18, R18, 0x10000, RZ ;  /* 0x0001000012127824 */ /* 0x000fc800078e00ff */
[----:B------:R-:W0:Y:S02]  /*b4b0*/  F2I.FTZ.TRUNC.NTZ R3, R18 ;  /* 0x0000001200037305 */ /* 0x000e24000021f100 */
[----:B0-----:R0:W-:Y:S01]  /*b4c0*/  STG.E.U16 desc[UR36][R8.64], R3 ;  /* 0x0000000308007986 */ /* 0x0011e2000c101524 */
[----:B------:R-:W-:Y:S05]  /*b4d0*/  BRA `(.L_x_24240) ;  /* 0x0000000c003c7947 */ /* 0x000fea0003800000 */
.L_x_24236:
        /* <DEDUP_REMOVED lines=9> */
.L_x_24244:
[----:B------:R-:W-:-:S05]  /*b570*/  IMAD.U32 R0, R18, 0x10000, RZ ;  /* 0x0001000012007824 */ /* 0x000fca00078e00ff */
[----:B------:R-:W-:-:S05]  /*b580*/  F2FP.F16.F32.PACK_AB R0, RZ, R0 ;  /* 0x00000000ff00723e */ /* 0x000fca00000000ff */
[----:B------:R0:W-:Y:S01]  /*b590*/  STG.E.U16 desc[UR36][R8.64], R0 ;  /* 0x0000000008007986 */ /* 0x0001e2000c101524 */
[----:B------:R-:W-:Y:S05]  /*b5a0*/  BRA `(.L_x_24240) ;  /* 0x0000000c00087947 */ /* 0x000fea0003800000 */
.L_x_24243:
        /* <DEDUP_REMOVED lines=10> */
.L_x_24246:
[----:B------:R-:W-:-:S05]  /*b650*/  IMAD.U32 R18, R18, 0x10000, RZ ;  /* 0x0001000012127824 */ /* 0x000fca00078e00ff */
[----:B------:R-:W-:-:S04]  /*b660*/  F2FP.F16.F32.PACK_AB R3, RZ, R18 ;  /* 0x00000012ff03723e */ /* 0x000fc800000000ff */
[----:B------:R-:W-:-:S05]  /*b670*/  PRMT R3, R3, 0x5410, RZ ;  /* 0x0000541003037816 */ /* 0x000fca00000000ff */
[----:B------:R0:W-:Y:S01]  /*b680*/  STG.E desc[UR36][R8.64], R3 ;  /* 0x0000000308007986 */ /* 0x0001e2000c101924 */
[----:B------:R-:W-:Y:S05]  /*b690*/  BRA `(.L_x_24240) ;  /* 0x0000000800cc7947 */ /* 0x000fea0003800000 */
.L_x_24245:
[----:B------:R-:W-:-:S04]  /*b6a0*/  IMAD.U32 R4, R18, 0x10000, RZ ;  /* 0x0001000012047824 */ /* 0x000fc800078e00ff */
[----:B------:R-:W-:-:S06]  /*b6b0*/  FMUL.FTZ R4, R4, 1 ;  /* 0x3f80000004047820 */ /* 0x000fcc0000410000 */
[----:B------:R-:W0:Y:S02]  /*b6c0*/  F2F.F64.F32 R4, R4 ;  /* 0x0000000400047310 */ /* 0x000e240000201800 */
[----:B0-----:R0:W-:Y:S01]  /*b6d0*/  STG.E.64 desc[UR36][R8.64], R4 ;  /* 0x0000000408007986 */ /* 0x0011e2000c101b24 */
[----:B------:R-:W-:Y:S05]  /*b6e0*/  BRA `(.L_x_24240) ;  /* 0x0000000800b87947 */ /* 0x000fea0003800000 */
.L_x_24235:
        /* <DEDUP_REMOVED lines=13> */
.L_x_24249:
[----:B------:R-:W-:Y:S01]  /*b7c0*/  IMAD.U32 R18, R18, 0x10000, RZ ;  /* 0x0001000012127824 */ /* 0x000fe200078e00ff */
[----:B------:R-:W-:-:S03]  /*b7d0*/  CS2R R6, SRZ ;  /* 0x0000000000067805 */ /* 0x000fc6000001ff00 */
[----:B------:R-:W-:-:S06]  /*b7e0*/  FMUL.FTZ R4, R18, 1 ;  /* 0x3f80000012047820 */ /* 0x000fcc0000410000 */
[----:B------:R-:W0:Y:S02]  /*b7f0*/  F2F.F64.F32 R4, R4 ;  /* 0x0000000400047310 */ /* 0x000e240000201800 */
[----:B0-----:R1:W-:Y:S01]  /*b800*/  STG.E.128 desc[UR36][R8.64], R4 ;  /* 0x0000000408007986 */ /* 0x0013e2000c101d24 */
[----:B------:R-:W-:Y:S05]  /*b810*/  BRA `(.L_x_24240) ;  /* 0x00000008006c7947 */ /* 0x000fea0003800000 */
.L_x_24248:
        /* <DEDUP_REMOVED lines=21> */
.L_x_24253:
[----:B------:R-:W-:Y:S05]  /*b970*/  BSYNC B0 ;  /* 0x0000000000007941 */ /* 0x000fea0003800000 */
.L_x_24252:
[----:B------:R-:W-:-:S05]  /*b980*/  LOP3.LUT R5, R0, R5, RZ, 0xfc, !PT ;  /* 0x0000000500057212 */ /* 0x000fca00078efcff */
[----:B------:R2:W-:Y:S01]  /*b990*/  STG.E.U8 desc[UR36][R8.64], R5 ;  /* 0x0000000508007986 */ /* 0x0005e2000c101124 */
[----:B------:R-:W-:Y:S05]  /*b9a0*/  BRA `(.L_x_24240) ;  /* 0x0000000800087947 */ /* 0x000fea0003800000 */
.L_x_24251:
        /* <DEDUP_REMOVED lines=13> */
.L_x_24255:
[----:B------:R-:W-:Y:S01]  /*ba80*/  IMAD.MOV.U32 R0, RZ, RZ, 0x7f ;  /* 0x0000007fff007424 */ /* 0x000fe200078e00ff */
[----:B------:R-:W-:-:S04]  /*ba90*/  ISETP.GT.U32.AND P0, PT, R3, 0x7f800000, PT ;  /* 0x7f8000000300780c */ /* 0x000fc80003f04070 */
[----:B------:R-:W-:-:S09]  /*baa0*/  SEL R0, R0, 0x7c, P0 ;  /* 0x0000007c00007807 */ /* 0x000fd20000000000 */
.L_x_24256:
[----:B------:R-:W-:Y:S05]  /*bab0*/  BSYNC B0 ;  /* 0x0000000000007941 */ /* 0x000fea0003800000 */
.L_x_24254:
[----:B------:R-:W-:-:S04]  /*bac0*/  LOP3.LUT R3, R5, 0x80000000, RZ, 0xc0, !PT ;  /* 0x8000000005037812 */ /* 0x000fc800078ec0ff */
[----:B------:R-:W-:-:S04]  /*bad0*/  SHF.R.U32.HI R3, RZ, 0x18, R3 ;  /* 0x00000018ff037819 */ /* 0x000fc80000011603 */
[----:B------:R-:W-:-:S05]  /*bae0*/  LOP3.LUT R3, R0, R3, RZ, 0xfc, !PT ;  /* 0x0000000300037212 */ /* 0x000fca00078efcff */
[----:B------:R3:W-:Y:S01]  /*baf0*/  STG.E.U8 desc[UR36][R8.64], R3 ;  /* 0x0000000308007986 */ /* 0x0007e2000c101124 */
[----:B------:R-:W-:Y:S05]  /*bb00*/  BRA `(.L_x_24240) ;  /* 0x0000000400b07947 */ /* 0x000fea0003800000 */
.L_x_24250:
[----:B------:R4:W-:Y:S01]  /*bb10*/  STG.E.U16 desc[UR36][R8.64], R18 ;  /* 0x0000001208007986 */ /* 0x0009e2000c101524 */
[----:B------:R-:W-:Y:S05]  /*bb20*/  BRA `(.L_x_24240) ;  /* 0x0000000400a87947 */ /* 0x000fea0003800000 */
.L_x_24247:
        /* <DEDUP_REMOVED lines=12> */
.L_x_24259:
        /* <DEDUP_REMOVED lines=17> */
.L_x_24262:
[----:B------:R-:W-:-:S04]  /*bd00*/  LOP3.LUT R3, R5, 0x80000000, RZ, 0xc0, !PT ;  /* 0x8000000005037812 */ /* 0x000fc800078ec0ff */
[----:B------:R-:W-:-:S04]  /*bd10*/  SHF.R.U32.HI R3, RZ, 0x18, R3 ;  /* 0x00000018ff037819 */ /* 0x000fc80000011603 */
[----:B------:R-:W-:-:S04]  /*bd20*/  LOP3.LUT R0, R0, R3, RZ, 0xfc, !PT ;  /* 0x0000000300007212 */ /* 0x000fc800078efcff */
[----:B------:R-:W-:-:S07]  /*bd30*/  PRMT R4, R0, 0x7610, R4 ;  /* 0x0000761000047816 */ /* 0x000fce0000000004 */
.L_x_24261:
[----:B------:R-:W-:Y:S05]  /*bd40*/  BSYNC B0 ;  /* 0x0000000000007941 */ /* 0x000fea0003800000 */
.L_x_24260:
[----:B------:R0:W-:Y:S01]  /*bd50*/  STG.E.U8 desc[UR36][R8.64], R4 ;  /* 0x0000000408007986 */ /* 0x0001e2000c101124 */
[----:B------:R-:W-:Y:S05]  /*bd60*/  BRA `(.L_x_24240) ;  /* 0x0000000400187947 */ /* 0x000fea0003800000 */
.L_x_24258:
        /* <DEDUP_REMOVED lines=17> */
.L_x_24265:
[----:B------:R-:W-:-:S04]  /*be80*/  LOP3.LUT R3, R5, 0x80000000, RZ, 0xc0, !PT ;  /* 0x8000000005037812 */ /* 0x000fc800078ec0ff */
[----:B------:R-:W-:-:S04]  /*be90*/  SHF.R.U32.HI R3, RZ, 0x18, R3 ;  /* 0x00000018ff037819 */ /* 0x000fc80000011603 */
[----:B------:R-:W-:-:S04]  /*bea0*/  LOP3.LUT R0, R0, R3, RZ, 0xfc, !PT ;  /* 0x0000000300007212 */ /* 0x000fc800078efcff */
[----:B------:R-:W-:-:S07]  /*beb0*/  PRMT R4, R0, 0x7610, R4 ;  /* 0x0000761000047816 */ /* 0x000fce0000000004 */
.L_x_24264:
[----:B------:R-:W-:Y:S05]  /*bec0*/  BSYNC B0 ;  /* 0x0000000000007941 */ /* 0x000fea0003800000 */
.L_x_24263:
[----:B------:R0:W-:Y:S01]  /*bed0*/  STG.E.U8 desc[UR36][R8.64], R4 ;  /* 0x0000000408007986 */ /* 0x0001e2000c101124 */
[----:B------:R-:W-:Y:S05]  /*bee0*/  BRA `(.L_x_24240) ;  /* 0x0000000000b87947 */ /* 0x000fea0003800000 */
.L_x_24257:
        /* <DEDUP_REMOVED lines=22> */
.L_x_24239:
        /* <DEDUP_REMOVED lines=16> */
.L_x_24268:
[----:B------:R-:W-:Y:S05]  /*c150*/  BRA `(.L_x_24240) ;  /* 0x00000000001c7947 */ /* 0x000fea0003800000 */
.L_x_24267:
[----:B------:R-:W-:-:S06]  /*c160*/  IMAD.U32 R4, R18, 0x10000, RZ ;  /* 0x0001000012047824 */ /* 0x000fcc00078e00ff */
[----:B------:R-:W0:Y:S02]  /*c170*/  F2I.U64.TRUNC R4, R4 ;  /* 0x0000000400047311 */ /* 0x000e24000020d800 */
[----:B0-----:R0:W-:Y:S01]  /*c180*/  STG.E.64 desc[UR36][R8.64], R4 ;  /* 0x0000000408007986 */ /* 0x0011e2000c101b24 */
[----:B------:R-:W-:Y:S05]  /*c190*/  BRA `(.L_x_24240) ;  /* 0x00000000000c7947 */ /* 0x000fea0003800000 */
.L_x_24266:
[----:B------:R-:W-:-:S04]  /*c1a0*/  IMAD.U32 R18, R18, 0x10000, RZ ;  /* 0x0001000012127824 */ /* 0x000fc800078e00ff */
[----:B------:R-:W0:Y:S02]  /*c1b0*/  F2I.FTZ.U32.TRUNC.NTZ R3, R18 ;  /* 0x0000001200037305 */ /* 0x000e24000021f000 */
[----:B0-----:R0:W-:Y:S02]  /*c1c0*/  STG.E desc[UR36][R8.64], R3 ;  /* 0x0000000308007986 */ /* 0x0011e4000c101924 */
.L_x_24240:
[----:B------:R-:W-:-:S07]  /*c1d0*/  VIADD R23, R23, 0x80 ;  /* 0x0000008017177836 */ /* 0x000fce0000000000 */
.L_x_24200:
[----:B------:R-:W-:Y:S05]  /*c1e0*/  BSYNC B6 ;  /* 0x0000000000067941 */ /* 0x000fea0003800000 */
.L_x_24199:
        /* <DEDUP_REMOVED lines=23> */
.L_x_24272:
[----:B------:R-:W-:-:S06]  /*c360*/  IMAD.U32 R5, R17, 0x10000, RZ ;  /* 0x0001000011057824 */ /* 0x000fcc00078e00ff */
[----:B------:R-:W0:Y:S02]  /*c370*/  F2I.S64.TRUNC R4, R5 ;  /* 0x0000000500047311 */ /* 0x000e24000020d900 */
[----:B0-----:R-:W-:Y:S01]  /*c380*/  STG.E.U8 desc[UR36][R2.64], R4 ;  /* 0x0000000402007986 */ /* 0x001fe2000c101124 */
[----:B------:R-:W-:Y:S05]  /*c390*/  EXIT ;  /* 0x000000000000794d */ /* 0x000fea0003800000 */
.L_x_24271:
        /* <DEDUP_REMOVED lines=10> */
.L_x_24275:
[----:B------:R-:W-:-:S06]  /*c440*/  IMAD.U32 R17, R17, 0x10000, RZ ;  /* 0x0001000011117824 */ /* 0x000fcc00078e00ff */
[----:B------:R-:W0:Y:S02]  /*c450*/  F2I.FTZ.TRUNC.NTZ R17, R17 ;  /* 0x0000001100117305 */ /* 0x000e24000021f100 */
[----:B0-----:R-:W-:Y:S01]  /*c460*/  STG.E desc[UR36][R2.64], R17 ;  /* 0x0000001102007986 */ /* 0x001fe2000c101924 */
[----:B------:R-:W-:Y:S05]  /*c470*/  EXIT ;  /* 0x000000000000794d */ /* 0x000fea0003800000 */
.L_x_24274:
[----:B------:R-:W-:-:S06]  /*c480*/  IMAD.U32 R17, R17, 0x10000, RZ ;  /* 0x0001000011117824 */ /* 0x000fcc00078e00ff */
[----:B------:R-:W0:Y:S02]  /*c490*/  F2I.FTZ.TRUNC.NTZ R17, R17 ;  /* 0x0000001100117305 */ /* 0x000e24000021f100 */
[----:B0-----:R-:W-:Y:S01]  /*c4a0*/  STG.E.U16 desc[UR36][R2.64], R17 ;  /* 0x0000001102007986 */ /* 0x001fe2000c101524 */
[----:B------:R-:W-:Y:S05]  /*c4b0*/  EXIT ;  /* 0x000000000000794d */ /* 0x000fea0003800000 */
.L_x_24270:
        /* <DEDUP_REMOVED lines=9> */
.L_x_24277:
[----:B------:R-:W-:-:S05]  /*c550*/  IMAD.U32 R0, R17, 0x10000, RZ ;  /* 0x0001000011007824 */ /* 0x000fca00078e00ff */
[----:B------:R-:W-:-:S05]  /*c560*/  F2FP.F16.F32.PACK_AB R0, RZ, R0 ;  /* 0x00000000ff00723e */ /* 0x000fca00000000ff */
[----:B------:R-:W-:Y:S01]  /*c570*/  STG.E.U16 desc[UR36][R2.64], R0 ;  /* 0x0000000002007986 */ /* 0x000fe2000c101524 */
[----:B------:R-:W-:Y:S05]  /*c580*/  EXIT ;  /* 0x000000000000794d */ /* 0x000fea0003800000 */
.L_x_24276:
        /* <DEDUP_REMOVED lines=10> */
.L_x_24279:
[----:B------:R-:W-:-:S05]  /*c630*/  IMAD.U32 R17, R17, 0x10000, RZ ;  /* 0x0001000011117824 */ /* 0x000fca00078e00ff */
[----:B------:R-:W-:-:S04]  /*c640*/  F2FP.F16.F32.PACK_AB R5, RZ, R17 ;  /* 0x00000011ff05723e */ /* 0x000fc800000000ff */
[----:B------:R-:W-:-:S05]  /*c650*/  PRMT R5, R5, 0x5410, RZ ;  /* 0x0000541005057816 */ /* 0x000fca00000000ff */
[----:B------:R-:W-:Y:S01]  /*c660*/  STG.E desc[UR36][R2.64], R5 ;  /* 0x0000000502007986 */ /* 0x000fe2000c101924 */
[----:B------:R-:W-:Y:S05]  /*c670*/  EXIT ;  /* 0x000000000000794d */ /* 0x000fea0003800000 */
.L_x_24278:
[----:B------:R-:W-:-:S04]  /*c680*/  IMAD.U32 R4, R17, 0x10000, RZ ;  /* 0x0001000011047824 */ /* 0x000fc800078e00ff */
[----:B------:R-:W-:-:S06]  /*c690*/  FMUL.FTZ R4, R4, 1 ;  /* 0x3f80000004047820 */ /* 0x000fcc0000410000 */
[----:B------:R-:W0:Y:S02]  /*c6a0*/  F2F.F64.F32 R4, R4 ;  /* 0x0000000400047310 */ /* 0x000e240000201800 */
[----:B0-----:R-:W-:Y:S01]  /*c6b0*/  STG.E.64 desc[UR36][R2.64], R4 ;  /* 0x0000000402007986 */ /* 0x001fe2000c101b24 */
[----:B------:R-:W-:Y:S05]  /*c6c0*/  EXIT ;  /* 0x000000000000794d */ /* 0x000fea0003800000 */
.L_x_24269:
        /* <DEDUP_REMOVED lines=13> */
.L_x_24282:
[----:B------:R-:W-:Y:S01]  /*c7a0*/  IMAD.U32 R17, R17, 0x10000, RZ ;  /* 0x0001000011117824 */ /* 0x000fe200078e00ff */
[----:B------:R-:W-:-:S03]  /*c7b0*/  CS2R R6, SRZ ;  /* 0x0000000000067805 */ /* 0x000fc6000001ff00 */
[----:B------:R-:W-:-:S06]  /*c7c0*/  FMUL.FTZ R4, R17, 1 ;  /* 0x3f80000011047820 */ /* 0x000fcc0000410000 */
[----:B------:R-:W0:Y:S02]  /*c7d0*/  F2F.F64.F32 R4, R4 ;  /* 0x0000000400047310 */ /* 0x000e240000201800 */
[----:B0-----:R-:W-:Y:S01]  /*c7e0*/  STG.E.128 desc[UR36][R2.64], R4 ;  /* 0x0000000402007986 */ /* 0x001fe2000c101d24 */
[----:B------:R-:W-:Y:S05]  /*c7f0*/  EXIT ;  /* 0x000000000000794d */ /* 0x000fea0003800000 */
.L_x_24281:
        /* <DEDUP_REMOVED lines=21> */
.L_x_24286:
[----:B------:R-:W-:Y:S05]  /*c950*/  BSYNC B0 ;  /* 0x0000000000007941 */ /* 0x000fea0003800000 */
.L_x_24285:
[----:B------:R-:W-:-:S05]  /*c960*/  LOP3.LUT R5, R0, R5, RZ, 0xfc, !PT ;  /* 0x0000000500057212 */ /* 0x000fca00078efcff */
[----:B------:R-:W-:Y:S01]  /*c970*/  STG.E.U8 desc[UR36][R2.64], R5 ;  /* 0x0000000502007986 */ /* 0x000fe2000c101124 */
[----:B------:R-:W-:Y:S05]  /*c980*/  EXIT ;  /* 0x000000000000794d */ /* 0x000fea0003800000 */
.L_x_24284:
        /* <DEDUP_REMOVED lines=13> */
.L_x_24288:
[----:B------:R-:W-:Y:S01]  /*ca60*/  IMAD.MOV.U32 R0, RZ, RZ, 0x7f ;  /* 0x0000007fff007424 */ /* 0x000fe200078e00ff */
[----:B------:R-:W-:-:S04]  /*ca70*/  ISETP.GT.U32.AND P0, PT, R4, 0x7f800000, PT ;  /* 0x7f8000000400780c */ /* 0x000fc80003f04070 */
[----:B------:R-:W-:-:S09]  /*ca80*/  SEL R0, R0, 0x7c, P0 ;  /* 0x0000007c00007807 */ /* 0x000fd20000000000 */
.L_x_24289:
[----:B------:R-:W-:Y:S05]  /*ca90*/  BSYNC B0 ;  /* 0x0000000000007941 */ /* 0x000fea0003800000 */
.L_x_24287:
[----:B------:R-:W-:-:S04]  /*caa0*/  LOP3.LUT R4, R17, 0x80000000, RZ, 0xc0, !PT ;  /* 0x8000000011047812 */ /* 0x000fc800078ec0ff */
[----:B------:R-:W-:-:S04]  /*cab0*/  SHF.R.U32.HI R5, RZ, 0x18, R4 ;  /* 0x00000018ff057819 */ /* 0x000fc80000011604 */
[----:B------:R-:W-:-:S05]  /*cac0*/  LOP3.LUT R5, R0, R5, RZ, 0xfc, !PT ;  /* 0x0000000500057212 */ /* 0x000fca00078efcff */
[----:B------:R-:W-:Y:S01]  /*cad0*/  STG.E.U8 desc[UR36][R2.64], R5 ;  /* 0x0000000502007986 */ /* 0x000fe2000c101124 */
[----:B------:R-:W-:Y:S05]  /*cae0*/  EXIT ;  /* 0x000000000000794d */ /* 0x000fea0003800000 */
.L_x_24283:
[----:B------:R-:W-:Y:S01]  /*caf0*/  STG.E.U16 desc[UR36][R2.64], R17 ;  /* 0x0000001102007986 */ /* 0x000fe2000c101524 */
[----:B------:R-:W-:Y:S05]  /*cb00*/  EXIT ;  /* 0x000000000000794d */ /* 0x000fea0003800000 */
.L_x_24280:
        /* <DEDUP_REMOVED lines=12> */
.L_x_24292:
        /* <DEDUP_REMOVED lines=17> */
.L_x_24295:
[----:B------:R-:W-:-:S04]  /*cce0*/  LOP3.LUT R0, R17, 0x80000000, RZ, 0xc0, !PT ;  /* 0x8000000011007812 */ /* 0x000fc800078ec0ff */
[----:B------:R-:W-:-:S04]  /*ccf0*/  SHF.R.U32.HI R5, RZ, 0x18, R0 ;  /* 0x00000018ff057819 */ /* 0x000fc80000011600 */
[----:B------:R-:W-:-:S04]  /*cd00*/  LOP3.LUT R4, R4, R5, RZ, 0xfc, !PT ;  /* 0x0000000504047212 */ /* 0x000fc800078efcff */
[----:B------:R-:W-:-:S07]  /*cd10*/  PRMT R0, R4, 0x7610, R0 ;  /* 0x0000761004007816 */ /* 0x000fce0000000000 */
.L_x_24294:
[----:B------:R-:W-:Y:S05]  /*cd20*/  BSYNC B0 ;  /* 0x0000000000007941 */ /* 0x000fea0003800000 */
.L_x_24293:
[----:B------:R-:W-:Y:S01]  /*cd30*/  STG.E.U8 desc[UR36][R2.64], R0 ;  /* 0x0000000002007986 */ /* 0x000fe2000c101124 */
[----:B------:R-:W-:Y:S05]  /*cd40*/  EXIT ;  /* 0x000000000000794d */ /* 0x000fea0003800000 */
.L_x_24291:
        /* <DEDUP_REMOVED lines=17> */
.L_x_24298:
[----:B------:R-:W-:-:S04]  /*ce60*/  LOP3.LUT R0, R17, 0x80000000, RZ, 0xc0, !PT ;  /* 0x8000000011007812 */ /* 0x000fc800078ec0ff */
[----:B------:R-:W-:-:S04]  /*ce70*/  SHF.R.U32.HI R5, RZ, 0x18, R0 ;  /* 0x00000018ff057819 */ /* 0x000fc80000011600 */
[----:B------:R-:W-:-:S04]  /*ce80*/  LOP3.LUT R4, R4, R5, RZ, 0xfc, !PT ;  /* 0x0000000504047212 */ /* 0x000fc800078efcff */
[----:B------:R-:W-:-:S07]  /*ce90*/  PRMT R0, R4, 0x7610, R0 ;  /* 0x0000761004007816 */ /* 0x000fce0000000000 */
.L_x_24297:
[----:B------:R-:W-:Y:S05]  /*cea0*/  BSYNC B0 ;  /* 0x0000000000007941 */ /* 0x000fea0003800000 */
.L_x_24296:
[----:B------:R-:W-:Y:S01]  /*ceb0*/  STG.E.U8 desc[UR36][R2.64], R0 ;  /* 0x0000000002007986 */ /* 0x000fe2000c101124 */
[----:B------:R-:W-:Y:S05]  /*cec0*/  EXIT ;  /* 0x000000000000794d */ /* 0x000fea0003800000 */
.L_x_24290:
        /* <DEDUP_REMOVED lines=22> */
.L_x_24273:
        /* <DEDUP_REMOVED lines=16> */
.L_x_24301:
[----:B------:R-:W-:Y:S05]  /*d130*/  EXIT ;  /* 0x000000000000794d */ /* 0x000fea0003800000 */
.L_x_24300:
[----:B------:R-:W-:-:S06]  /*d140*/  IMAD.U32 R4, R17, 0x10000, RZ ;  /* 0x0001000011047824 */ /* 0x000fcc00078e00ff */
[----:B------:R-:W0:Y:S02]  /*d150*/  F2I.U64.TRUNC R4, R4 ;  /* 0x0000000400047311 */ /* 0x000e24000020d800 */
[----:B0-----:R-:W-:Y:S01]  /*d160*/  STG.E.64 desc[UR36][R2.64], R4 ;  /* 0x0000000402007986 */ /* 0x001fe2000c101b24 */
[----:B------:R-:W-:Y:S05]  /*d170*/  EXIT ;  /* 0x000000000000794d */ /* 0x000fea0003800000 */
.L_x_24299:
[----:B------:R-:W-:-:S06]  /*d180*/  IMAD.U32 R17, R17, 0x10000, RZ ;  /* 0x0001000011117824 */ /* 0x000fcc00078e00ff */
[----:B------:R-:W0:Y:S02]  /*d190*/  F2I.FTZ.U32.TRUNC.NTZ R17, R17 ;  /* 0x0000001100117305 */ /* 0x000e24000021f000 */
[----:B0-----:R-:W-:Y:S01]  /*d1a0*/  STG.E desc[UR36][R2.64], R17 ;  /* 0x0000001102007986 */ /* 0x001fe2000c101924 */
[----:B------:R-:W-:Y:S05]  /*d1b0*/  EXIT ;  /* 0x000000000000794d */ /* 0x000fea0003800000 */
.L_x_24302:
        /* <DEDUP_REMOVED lines=12> */
.L_x_32247:


//--------------------- .text._ZN2at6native18elementwise_kernelILi128ELi4EZNS0_22gpu_kernel_impl_nocastINS0_13BinaryFunctorIN3c108BFloat16ES5_S5_ZZZNS0_21nextafter_kernel_cudaERNS_18TensorIteratorBaseEENKUlvE_clEvENKUlvE1_clEvEUlS5_S5_E_EEEEvS7_RKT_EUliE_EEviT1_ --------------------------
	.section	.text._ZN2at6native18elementwise_kernelILi128ELi4EZNS0_22gpu_kernel_impl_nocastINS0_13BinaryFunctorIN3c108BFloat16ES5_S5_ZZZNS0_21nextafter_kernel_cudaERNS_18TensorIteratorBaseEENKUlvE_clEvENKUlvE1_clEvEUlS5_S5_E_EEEEvS7_RKT_EUliE_EEviT1_,"ax",@progbits
	.align	128
        .global         _ZN2at6native18elementwise_kernelILi128ELi4EZNS0_22gpu_kernel_impl_nocastINS0_13BinaryFunctorIN3c108BFloat16ES5_S5_ZZZNS0_21nextafter_kernel_cudaERNS_18TensorIteratorBaseEENKUlvE_clEvENKUlvE1_clEvEUlS5_S5_E_EEEEvS7_RKT_EUliE_EEviT1_
        .type           _ZN2at6native18elementwise_kernelILi128ELi4EZNS0_22gpu_kernel_impl_nocastINS0_13BinaryFunctorIN3c108BFloat16ES5_S5_ZZZNS0_21nextafter_kernel_cudaERNS_18TensorIteratorBaseEENKUlvE_clEvENKUlvE1_clEvEUlS5_S5_E_EEEEvS7_RKT_EUliE_EEviT1_,@function
        .size           _ZN2at6native18elementwise_kernelILi128ELi4EZNS0_22gpu_kernel_impl_nocastINS0_13BinaryFunctorIN3c108BFloat16ES5_S5_ZZZNS0_21nextafter_kernel_cudaERNS_18TensorIteratorBaseEENKUlvE_clEvENKUlvE1_clEvEUlS5_S5_E_EEEEvS7_RKT_EUliE_EEviT1_,(.L_x_32248 - _ZN2at6native18elementwise_kernelILi128ELi4EZNS0_22gpu_kernel_impl_nocastINS0_13BinaryFunctorIN3c108BFloat16ES5_S5_ZZZNS0_21nextafter_kernel_cudaERNS_18TensorIteratorBaseEENKUlvE_clEvENKUlvE1_clEvEUlS5_S5_E_EEEEvS7_RKT_EUliE_EEviT1_)
        .other          _ZN2at6native18elementwise_kernelILi128ELi4EZNS0_22gpu_kernel_impl_nocastINS0_13BinaryFunctorIN3c108BFloat16ES5_S5_ZZZNS0_21nextafter_kernel_cudaERNS_18TensorIteratorBaseEENKUlvE_clEvENKUlvE1_clEvEUlS5_S5_E_EEEEvS7_RKT_EUliE_EEviT1_,@"STO_CUDA_ENTRY STV_DEFAULT"
_ZN2at6native18elementwise_kernelILi128ELi4EZNS0_22gpu_kernel_impl_nocastINS0_13BinaryFunctorIN3c108BFloat16ES5_S5_ZZZNS0_21nextafter_kernel_cudaERNS_18TensorIteratorBaseEENKUlvE_clEvENKUlvE1_clEvEUlS5_S5_E_EEEEvS7_RKT_EUliE_EEviT1_:
.text._ZN2at6native18elementwise_kernelILi128ELi4EZNS0_22gpu_kernel_impl_nocastINS0_13BinaryFunctorIN3c108BFloat16ES5_S5_ZZZNS0_21nextafter_kernel_cudaERNS_18TensorIteratorBaseEENKUlvE_clEvENKUlvE1_clEvEUlS5_S5_E_EEEEvS7_RKT_EUliE_EEviT1_:
        /* <DEDUP_REMOVED lines=363> */
.L_x_24305:
        /* <DEDUP_REMOVED lines=12> */
[----:B--2---:R-:W-:Y:S01]  /*1770*/  IMAD.U32 R0, R7, 0x10000, RZ ;  /* 0x0001000007007824 */ /* 0x004fe200078e00ff */
[----:B---3--:R-:W-:-:S04]  /*1780*/  SHF.L.U32 R2, R8, 0x10, RZ ;  /* 0x0000001008027819 */ /* 0x008fc800000006ff */
        /* <DEDUP_REMOVED lines=19> */
.L_x_24309:
        /* <DEDUP_REMOVED lines=8> */
.L_x_24307:
[----:B------:R-:W-:-:S05]  /*1940*/  SHF.L.U32 R7, R7, 0x10, RZ ;  /* 0x0000001007077819 */ /* 0x000fca00000006ff */
[----:B------:R-:W-:-:S05]  /*1950*/  FADD.FTZ R7, R2, R7 ;  /* 0x0000000702077221 */ /* 0x000fca0000010000 */
[----:B------:R-:W-:-:S07]  /*1960*/  F2FP.BF16.F32.PACK_AB R7, RZ, R7 ;  /* 0x00000007ff07723e */ /* 0x000fce00000010ff */
.L_x_24308:
[----:B------:R-:W-:Y:S05]  /*1970*/  BSYNC B1 ;  /* 0x0000000000017941 */ /* 0x000fea0003800000 */
.L_x_24306:
[----:B------:R0:W-:Y:S01]  /*1980*/  STG.E.U16 desc[UR4][R4.64], R7 ;  /* 0x0000000704007986 */ /* 0x0001e2000c101504 */
[----:B------:R-:W-:-:S07]  /*1990*/  IADD3 R3, R3, 0x80, RZ ;  /* 0x0000008003037810 */ /* 0x000fce0007ffe0ff */
.L_x_24304:
[----:B------:R-:W-:Y:S05]  /*19a0*/  BSYNC B0 ;  /* 0x0000000000007941 */ /* 0x000fea0003800000 */
.L_x_24303:
[----:B------:R-:W-:Y:S01]  /*19b0*/  ISETP.GE.AND P0, PT, R3, UR6, PT ;  /* 0x0000000603007c0c */ /* 0x000fe2000bf06270 */
[----:B------:R-:W-:-:S12]  /*19c0*/  BSSY B0, `(.L_x_24310) ;  /* 0x0000324000007945 */ /* 0x000fd80003800000 */
[----:B------:R-:W-:Y:S05]  /*19d0*/  @P0 BRA `(.L_x_24311) ;  /* 0x0000003000880947 */ /* 0x000fea0003800000 */
[----:B0-----:R-:W0:Y:S01]  /*19e0*/  LDC R4, c[0x0][0x218] ;  /* 0x00008600ff047b82 */ /* 0x001e220000000800 */
        /* <DEDUP_REMOVED lines=352> */
.L_x_24312:
[----:B------:R-:W-:Y:S01]  /*2ff0*/  ULDC.64 UR8, c[0x0][0x480] ;  /* 0x0001200000087ab9 */ /* 0x000fe20000000a00 */
[----:B------:R-:W-:Y:S01]  /*3000*/  ULDC.64 UR10, c[0x0][0x488] ;  /* 0x00012200000a7ab9 */ /* 0x000fe20000000a00 */
[----:B------:R-:W-:Y:S02]  /*3010*/  IADD3 R6, P0, R2, UR8, RZ ;  /* 0x0000000802067c10 */ /* 0x000fe4000ff1e0ff */
[----:B------:R-:W-:-:S03]  /*3020*/  IADD3 R8, P1, R0, UR10, RZ ;  /* 0x0000000a00087c10 */ /* 0x000fc6000ff3e0ff */
[----:B------:R-:W-:Y:S01]  /*3030*/  IMAD.X R7, RZ, RZ, UR9, P0 ;  /* 0x00000009ff077e24 */ /* 0x000fe200080e06ff */
[----:B------:R-:W-:Y:S01]  /*3040*/  IADD3.X R9, RZ, UR11, RZ, P1, !PT ;  /* 0x0000000bff097c10 */ /* 0x000fe20008ffe4ff */
[----:B------:R-:W-:-:S04]  /*3050*/  ULDC.64 UR8, c[0x0][0x478] ;  /* 0x00011e0000087ab9 */ /* 0x000fc80000000a00 */
[----:B------:R-:W2:Y:S04]  /*3060*/  LDG.E.U16 R7, desc[UR4][R6.64] ;  /* 0x0000000406077981 */ /* 0x000ea8000c1e1500 */
[----:B------:R-:W3:Y:S01]  /*3070*/  LDG.E.U16 R8, desc[UR4][R8.64] ;  /* 0x0000000408087981 */ /* 0x000ee2000c1e1500 */
[----:B------:R-:W-:Y:S01]  /*3080*/  IADD3 R4, P2, R5, UR8, RZ ;  /* 0x0000000805047c10 */ /* 0x000fe2000ff5e0ff */
[----:B------:R-:W-:Y:S03]  /*3090*/  BSSY B1, `(.L_x_24313) ;  /* 0x0000022000017945 */ /* 0x000fe60003800000 */
[----:B------:R-:W-:Y:S02]  /*30a0*/  IADD3.X R5, RZ, UR9, RZ, P2, !PT ;  /* 0x00000009ff057c10 */ /* 0x000fe400097fe4ff */
[----:B--2---:R-:W-:-:S02]  /*30b0*/  SHF.L.U32 R0, R7, 0x10, RZ ;  /* 0x0000001007007819 */ /* 0x004fc400000006ff */
[----:B---3--:R-:W-:Y:S02]  /*30c0*/  SHF.L.U32 R2, R8, 0x10, RZ ;  /* 0x0000001008027819 */ /* 0x008fe400000006ff */
        /* <DEDUP_REMOVED lines=19> */
.L_x_24316:
        /* <DEDUP_REMOVED lines=8> */
.L_x_24314:
[----:B------:R-:W-:-:S05]  /*3280*/  SHF.L.U32 R7, R7, 0x10, RZ ;  /* 0x0000001007077819 */ /* 0x000fca00000006ff */
[----:B------:R-:W-:-:S05]  /*3290*/  FADD.FTZ R7, R2, R7 ;  /* 0x0000000702077221 */ /* 0x000fca0000010000 */
[----:B------:R-:W-:-:S07]  /*32a0*/  F2FP.BF16.F32.PACK_AB R7, RZ, R7 ;  /* 0x00000007ff07723e */ /* 0x000fce00000010ff */
.L_x_24315:
[----:B------:R-:W-:Y:S05]  /*32b0*/  BSYNC B1 ;  /* 0x0000000000017941 */ /* 0x000fea0003800000 */
.L_x_24313:
[----:B------:R1:W-:Y:S01]  /*32c0*/  STG.E.U16 desc[UR4][R4.64], R7 ;  /* 0x0000000704007986 */ /* 0x0003e2000c101504 */
[----:B------:R-:W-:-:S04]  /*32d0*/  IADD3 R3, R3, 0x80, RZ ;  /* 0x0000008003037810 */ /* 0x000fc80007ffe0ff */
        /* <DEDUP_REMOVED lines=339> */
[----:B------:R-:W1:Y:S01]  /*4810*/  @P0 LDC R15, c[0x0][0x33c] ;  /* 0x0000cf00ff0f0b82 */ /* 0x000e620000000800 */
[----:B------:R-:W-:-:S04]  /*4820*/  IMAD.MOV R6, RZ, RZ, -R11 ;  /* 0x000000ffff067224 */ /* 0x000fc800078e0a0b */
[----:B------:R-:W-:Y:S01]  /*4830*/  IMAD R7, R6, UR8, R7 ;  /* 0x0000000806077c24 */ /* 0x000fe2000f8e0207 */
[----:B------:R-:W-:Y:S02]  /*4840*/  ULDC.64 UR8, c[0x0][0x460] ;  /* 0x0001180000087ab9 */ /* 0x000fe40000000a00 */
        /* <DEDUP_REMOVED lines=12> */
.L_x_24317:
        /* <DEDUP_REMOVED lines=33> */
.L_x_24321:
        /* <DEDUP_REMOVED lines=8> */
.L_x_24319:
[----:B------:R-:W-:-:S05]  /*4ba0*/  SHF.L.U32 R7, R7, 0x10, RZ ;  /* 0x0000001007077819 */ /* 0x000fca00000006ff */
[----:B------:R-:W-:-:S05]  /*4bb0*/  FADD.FTZ R7, R2, R7 ;  /* 0x0000000702077221 */ /* 0x000fca0000010000 */
[----:B------:R-:W-:-:S07]  /*4bc0*/  F2FP.BF16.F32.PACK_AB R7, RZ, R7 ;  /* 0x00000007ff07723e */ /* 0x000fce00000010ff */
.L_x_24320:
[----:B------:R-:W-:Y:S05]  /*4bd0*/  BSYNC B1 ;  /* 0x0000000000017941 */ /* 0x000fea0003800000 */
.L_x_24318:
[----:B------:R1:W-:Y:S01]  /*4be0*/  STG.E.U16 desc[UR4][R4.64], R7 ;  /* 0x0000000704007986 */ /* 0x0003e2000c101504 */
[----:B------:R-:W-:-:S07]  /*4bf0*/  IADD3 R3, R3, 0x80, RZ ;  /* 0x0000008003037810 */ /* 0x000fce0007ffe0ff */
.L_x_24311:
[----:B------:R-:W-:Y:S05]  /*4c00*/  BSYNC B0 ;  /* 0x0000000000007941 */ /* 0x000fea0003800000 */
.L_x_24310:
[----:B------:R-:W-:-:S13]  /*4c10*/  ISETP.GE.AND P0, PT, R3, UR6, PT ;  /* 0x0000000603007c0c */ /* 0x000fda000bf06270 */
[----:B------:R-:W-:Y:S05]  /*4c20*/  @P0 EXIT ;  /* 0x000000000000094d */ /* 0x000fea0003800000 */
[----:B01----:R-:W0:Y:S01]  /*4c30*/  LDC R4, c[0x0][0x218] ;  /* 0x00008600ff047b82 */ /* 0x003e220000000800 */
[----:B------:R-:W-:Y:S01]  /*4c40*/  HFMA2.MMA R0, -RZ, RZ, 0, 0 ;  /* 0x00000000ff007435 */ /* 0x000fe200000001ff */
[----:B------:R-:W-:Y:S01]  /*4c50*/  IMAD.MOV.U32 R2, RZ, RZ, RZ ;  /* 0x000000ffff027224 */ /* 0x000fe200078e00ff */
        /* <DEDUP_REMOVED lines=331> */
[----:B------:R-:W-:Y:S02]  /*6110*/  ULDC UR6, c[0x0][0x45c] ;  /* 0x0001170000067ab9 */ /* 0x000fe40000000800 */
[----:B------:R-:W0:Y:S01]  /*6120*/  @P0 LDC.64 R12, c[0x0][0x340] ;  /* 0x0000d000ff0c0b82 */ /* 0x000e220000000a00 */
[----:B------:R-:W-:Y:S02]  /*6130*/  @P0 MOV R10, RZ ;  /* 0x000000ff000a0202 */ /* 0x000fe40000000f00 */
        /* <DEDUP_REMOVED lines=16> */
.L_x_24322:
        /* <DEDUP_REMOVED lines=33> */
.L_x_24326:
        /* <DEDUP_REMOVED lines=8> */
.L_x_24324:
[----:B------:R-:W-:-:S05]  /*64d0*/  SHF.L.U32 R7, R7, 0x10, RZ ;  /* 0x0000001007077819 */ /* 0x000fca00000006ff */
[----:B------:R-:W-:-:S05]  /*64e0*/  FADD.FTZ R7, R4, R7 ;  /* 0x0000000704077221 */ /* 0x000fca0000010000 */
[----:B------:R-:W-:-:S07]  /*64f0*/  F2FP.BF16.F32.PACK_AB R7, RZ, R7 ;  /* 0x00000007ff07723e */ /* 0x000fce00000010ff */
.L_x_24325:
[----:B------:R-:W-:Y:S05]  /*6500*/  BSYNC B0 ;  /* 0x0000000000007941 */ /* 0x000fea0003800000 */
.L_x_24323:
[----:B------:R-:W-:Y:S01]  /*6510*/  STG.E.U16 desc[UR4][R2.64], R7 ;  /* 0x0000000702007986 */ /* 0x000fe2000c101504 */
[----:B------:R-:W-:Y:S05]  /*6520*/  EXIT ;  /* 0x000000000000794d */ /* 0x000fea0003800000 */
.L_x_24327:
        /* <DEDUP_REMOVED lines=13> */
.L_x_32248:


//--------------------- .text._ZN2at6native27unrolled_elementwise_kernelINS0_13BinaryFunctorIN3c108BFloat16ES4_S4_ZZZNS0_21nextafter_kernel_cudaERNS_18TensorIteratorBaseEENKUlvE_clEvENKUlvE1_clEvEUlS4_S4_E_EESt5arrayIPcLm3EELi4E23TrivialOffsetCalculatorILi2EjESE_ILi1EjENS0_6memory15LoadWithoutCastENSH_16StoreWithoutCastEEEviT_T0_T2_T3_T4_T5_ --------------------------
	.section	.text._ZN2at6native27unrolled_elementwise_kernelINS0_13BinaryFunctorIN3c108BFloat16ES4_S4_ZZZNS0_21nextafter_kernel_cudaERNS_18TensorIteratorBaseEENKUlvE_clEvENKUlvE1_clEvEUlS4_S4_E_EESt5arrayIPcLm3EELi4E23TrivialOffsetCalculatorILi2EjESE_ILi1EjENS0_6memory15LoadWithoutCastENSH_16StoreWithoutCastEEEviT_T0_T2_T3_T4_T5_,"ax",@progbits
	.align	128
        .global         _ZN2at6native27unrolled_elementwise_kernelINS0_13BinaryFunctorIN3c108BFloat16ES4_S4_ZZZNS0_21nextafter_kernel_cudaERNS_18TensorIteratorBaseEENKUlvE_clEvENKUlvE1_clEvEUlS4_S4_E_EESt5arrayIPcLm3EELi4E23TrivialOffsetCalculatorILi2EjESE_ILi1EjENS0_6memory15LoadWithoutCastENSH_16StoreWithoutCastEEEviT_T0_T2_T3_T4_T5_
        .type           _ZN2at6native27unrolled_elementwise_kernelINS0_13BinaryFunctorIN3c108BFloat16ES4_S4_ZZZNS0_21nextafter_kernel_cudaERNS_18TensorIteratorBaseEENKUlvE_clEvENKUlvE1_clEvEUlS4_S4_E_EESt5arrayIPcLm3EELi4E23TrivialOffsetCalculatorILi2EjESE_ILi1EjENS0_6memory15LoadWithoutCastENSH_16StoreWithoutCastEEEviT_T0_T2_T3_T4_T5_,@function
        .size           _ZN2at6native27unrolled_elementwise_kernelINS0_13BinaryFunctorIN3c108BFloat16ES4_S4_ZZZNS0_21nextafter_kernel_cudaERNS_18TensorIteratorBaseEENKUlvE_clEvENKUlvE1_clEvEUlS4_S4_E_EESt5arrayIPcLm3EELi4E23TrivialOffsetCalculatorILi2EjESE_ILi1EjENS0_6memory15LoadWithoutCastENSH_16StoreWithoutCastEEEviT_T0_T2_T3_T4_T5_,(.L_x_32249 - _ZN2at6native27unrolled_elementwise_kernelINS0_13BinaryFunctorIN3c108BFloat16ES4_S4_ZZZNS0_21nextafter_kernel_cudaERNS_18TensorIteratorBaseEENKUlvE_clEvENKUlvE1_clEvEUlS4_S4_E_EESt5arrayIPcLm3EELi4E23TrivialOffsetCalculatorILi2EjESE_ILi1EjENS0_6memory15LoadWithoutCastENSH_16StoreWithoutCastEEEviT_T0_T2_T3_T4_T5_)
        .other          _ZN2at6native27unrolled_elementwise_kernelINS0_13BinaryFunctorIN3c108BFloat16ES4_S4_ZZZNS0_21nextafter_kernel_cudaERNS_18TensorIteratorBaseEENKUlvE_clEvENKUlvE1_clEvEUlS4_S4_E_EESt5arrayIPcLm3EELi4E23TrivialOffsetCalculatorILi2EjESE_ILi1EjENS0_6memory15LoadWithoutCastENSH_16StoreWithoutCastEEEviT_T0_T2_T3_T4_T5_,@"STO_CUDA_ENTRY STV_DEFAULT"
_ZN2at6native27unrolled_elementwise_kernelINS0_13BinaryFunctorIN3c108BFloat16ES4_S4_ZZZNS0_21nextafter_kernel_cudaERNS_18TensorIteratorBaseEENKUlvE_clEvENKUlvE1_clEvEUlS4_S4_E_EESt5arrayIPcLm3EELi4E23TrivialOffsetCalculatorILi2EjESE_ILi1EjENS0_6memory15LoadWithoutCastENSH_16StoreWithoutCastEEEviT_T0_T2_T3_T4_T5_:
.text._ZN2at6native27unrolled_elementwise_kernelINS0_13BinaryFunctorIN3c108BFloat16ES4_S4_ZZZNS0_21nextafter_kernel_cudaERNS_18TensorIteratorBaseEENKUlvE_clEvENKUlvE1_clEvEUlS4_S4_E_EESt5arrayIPcLm3EELi4E23TrivialOffsetCalculatorILi2EjESE_ILi1EjENS0_6memory15LoadWithoutCastENSH_16StoreWithoutCastEEEviT_T0_T2_T3_T4_T5_:
        /* <DEDUP_REMOVED lines=53> */
[----:B0----5:R-:W-:Y:S02]  /*0350*/  IMAD.U32 R2, R20, 0x10000, RZ ;  /* 0x0001000014027824 */ /* 0x021fe400078e00ff */
        /* <DEDUP_REMOVED lines=20> */
.L_x_24331:
        /* <DEDUP_REMOVED lines=8> */
.L_x_24330:
[----:B------:R-:W-:-:S05]  /*0520*/  FADD.FTZ R2, R2, R3 ;  /* 0x0000000302027221 */ /* 0x000fca0000010000 */
[----:B------:R-:W-:-:S04]  /*0530*/  F2FP.BF16.F32.PACK_AB R2, RZ, R2 ;  /* 0x00000002ff02723e */ /* 0x000fc800000010ff */
[----:B------:R-:W-:-:S07]  /*0540*/  PRMT R20, R2, 0x7610, R20 ;  /* 0x0000761002147816 */ /* 0x000fce0000000014 */
.L_x_24329:
[----:B------:R-:W-:Y:S05]  /*0550*/  BSYNC B0 ;  /* 0x0000000000007941 */ /* 0x000fea0003800000 */
.L_x_24328:
[----:B0-----:R-:W-:Y:S01]  /*0560*/  VIADD R3, R13, 0x80 ;  /* 0x000000800d037836 */ /* 0x001fe20000000000 */
[----:B------:R-:W-:Y:S04]  /*0570*/  BSSY B0, `(.L_x_24332) ;  /* 0x0000023000007945 */ /* 0x000fe80003800000 */
[----:B------:R-:W-:-:S13]  /*0580*/  ISETP.GE.AND P0, PT, R3, R18, PT ;  /* 0x000000120300720c */ /* 0x000fda0003f06270 */
[----:B------:R-:W-:Y:S05]  /*0590*/  @P0 BRA `(.L_x_24333) ;  /* 0x0000000000800947 */ /* 0x000fea0003800000 */
[----:B-----5:R-:W-:Y:S02]  /*05a0*/  IMAD.U32 R2, R22, 0x10000, RZ ;  /* 0x0001000016027824 */ /* 0x020fe400078e00ff */
        /* <DEDUP_REMOVED lines=20> */
.L_x_24335:
        /* <DEDUP_REMOVED lines=8> */
.L_x_24334:
[----:B------:R-:W-:-:S05]  /*0770*/  FADD.FTZ R2, R2, R5 ;  /* 0x0000000502027221 */ /* 0x000fca0000010000 */
[----:B------:R-:W-:-:S04]  /*0780*/  F2FP.BF16.F32.PACK_AB R2, RZ, R2 ;  /* 0x00000002ff02723e */ /* 0x000fc800000010ff */
[----:B------:R-:W-:-:S07]  /*0790*/  PRMT R22, R2, 0x7610, R22 ;  /* 0x0000761002167816 */ /* 0x000fce0000000016 */
.L_x_24333:
[----:B------:R-:W-:Y:S05]  /*07a0*/  BSYNC B0 ;  /* 0x0000000000007941 */ /* 0x000fea0003800000 */
.L_x_24332:
[----:B------:R-:W-:Y:S01]  /*07b0*/  VIADD R5, R13, 0x100 ;  /* 0x000001000d057836 */ /* 0x000fe20000000000 */
        /* <DEDUP_REMOVED lines=24> */
.L_x_24339:
        /* <DEDUP_REMOVED lines=8> */
.L_x_24338:
[----:B------:R-:W-:-:S05]  /*09c0*/  FADD.FTZ R2, R2, R5 ;  /* 0x0000000502027221 */ /* 0x000fca0000010000 */
[----:B------:R-:W-:-:S04]  /*09d0*/  F2FP.BF16.F32.PACK_AB R2, RZ, R2 ;  /* 0x00000002ff02723e */ /* 0x000fc800000010ff */
[----:B------:R-:W-:-:S07]  /*09e0*/  PRMT R23, R2, 0x7610, R23 ;  /* 0x0000761002177816 */ /* 0x000fce0000000017 */
.L_x_24337:
[----:B------:R-:W-:Y:S05]  /*09f0*/  BSYNC B0 ;  /* 0x0000000000007941 */ /* 0x000fea0003800000 */
.L_x_24336:
        /* <DEDUP_REMOVED lines=25> */
.L_x_24343:
        /* <DEDUP_REMOVED lines=8> */
.L_x_24342:
[----:B------:R-:W-:-:S05]  /*0c10*/  FADD.FTZ R2, R2, R5 ;  /* 0x0000000502027221 */ /* 0x000fca0000010000 */
[----:B------:R-:W-:-:S04]  /*0c20*/  F2FP.BF16.F32.PACK_AB R2, RZ, R2 ;  /* 0x00000002ff02723e */ /* 0x000fc800000010ff */
[----:B------:R-:W-:-:S07]  /*0c30*/  PRMT R12, R2, 0x7610, R12 ;  /* 0x00007610020c7816 */ /* 0x000fce000000000c */
.L_x_24341:
[----:B------:R-:W-:Y:S05]  /*0c40*/  BSYNC B0 ;  /* 0x0000000000007941 */ /* 0x000fea0003800000 */
.L_x_24340:
        /* <DEDUP_REMOVED lines=18> */
.L_x_24345:
[----:B------:R-:W-:Y:S05]  /*0d70*/  BSYNC B0 ;  /* 0x0000000000007941 */ /* 0x000fea0003800000 */
.L_x_24344:
[----:B------:R-:W-:-:S13]  /*0d80*/  ISETP.GE.AND P0, PT, R13, R18, PT ;  /* 0x000000120d00720c */ /* 0x000fda0003f06270 */
[----:B------:R-:W-:Y:S05]  /*0d90*/  @P0 EXIT ;  /* 0x000000000000094d */ /* 0x000fea0003800000 */
[----:B01----:R-:W0:Y:S01]  /*0da0*/  LDC.64 R2, c[0x0][0x218] ;  /* 0x00008600ff027b82 */ /* 0x003e220000000a00 */
[----:B------:R-:W-:-:S04]  /*0db0*/  IMAD R13, R0, 0x200, R13 ;  /* 0x00000200000d7824 */ /* 0x000fc800078e020d */
[----:B0-----:R-:W-:-:S05]  /*0dc0*/  IMAD.WIDE.U32 R2, R13, 0x2, R2 ;  /* 0x000000020d027825 */ /* 0x001fca00078e0002 */
[----:B------:R-:W-:Y:S01]  /*0dd0*/  STG.E.U16 desc[UR4][R2.64], R12 ;  /* 0x0000000c02007986 */ /* 0x000fe2000c101504 */
[----:B------:R-:W-:Y:S05]  /*0de0*/  EXIT ;  /* 0x000000000000794d */ /* 0x000fea0003800000 */
.L_x_24346:
        /* <DEDUP_REMOVED lines=9> */
.L_x_32249:


//--------------------- .text._ZN2at6native29vectorized_elementwise_kernelILi2ENS0_13BinaryFunctorIN3c108BFloat16ES4_S4_ZZZNS0_21nextafter_kernel_cudaERNS_18TensorIteratorBaseEENKUlvE_clEvENKUlvE1_clEvEUlS4_S4_E_EESt5arrayIPcLm3EEEEviT0_T1_ --------------------------
	.section	.text._ZN2at6native29vectorized_elementwise_kernelILi2ENS0_13BinaryFunctorIN3c108BFloat16ES4_S4_ZZZNS0_21nextafter_kernel_cudaERNS_18TensorIteratorBaseEENKUlvE_clEvENKUlvE1_clEvEUlS4_S4_E_EESt5arrayIPcLm3EEEEviT0_T1_,"ax",@progbits
	.align	128
        .global         _ZN2at6native29vectorized_elementwise_kernelILi2ENS0_13BinaryFunctorIN3c108BFloat16ES4_S4_ZZZNS0_21nextafter_kernel_cudaERNS_18TensorIteratorBaseEENKUlvE_clEvENKUlvE1_clEvEUlS4_S4_E_EESt5arrayIPcLm3EEEEviT0_T1_
        .type           _ZN2at6native29vectorized_elementwise_kernelILi2ENS0_13BinaryFunctorIN3c108BFloat16ES4_S4_ZZZNS0_21nextafter_kernel_cudaERNS_18TensorIteratorBaseEENKUlvE_clEvENKUlvE1_clEvEUlS4_S4_E_EESt5arrayIPcLm3EEEEviT0_T1_,@function
        .size           _ZN2at6native29vectorized_elementwise_kernelILi2ENS0_13BinaryFunctorIN3c108BFloat16ES4_S4_ZZZNS0_21nextafter_kernel_cudaERNS_18TensorIteratorBaseEENKUlvE_clEvENKUlvE1_clEvEUlS4_S4_E_EESt5arrayIPcLm3EEEEviT0_T1_,(.L_x_32250 - _ZN2at6native29vectorized_elementwise_kernelILi2ENS0_13BinaryFunctorIN3c108BFloat16ES4_S4_ZZZNS0_21nextafter_kernel_cudaERNS_18TensorIteratorBaseEENKUlvE_clEvENKUlvE1_clEvEUlS4_S4_E_EESt5arrayIPcLm3EEEEviT0_T1_)
        .other          _ZN2at6native29vectorized_elementwise_kernelILi2ENS0_13BinaryFunctorIN3c108BFloat16ES4_S4_ZZZNS0_21nextafter_kernel_cudaERNS_18TensorIteratorBaseEENKUlvE_clEvENKUlvE1_clEvEUlS4_S4_E_EESt5arrayIPcLm3EEEEviT0_T1_,@"STO_CUDA_ENTRY STV_DEFAULT"
_ZN2at6native29vectorized_elementwise_kernelILi2ENS0_13BinaryFunctorIN3c108BFloat16ES4_S4_ZZZNS0_21nextafter_kernel_cudaERNS_18TensorIteratorBaseEENKUlvE_clEvENKUlvE1_clEvEUlS4_S4_E_EESt5arrayIPcLm3EEEEviT0_T1_:
.text._ZN2at6native29vectorized_elementwise_kernelILi2ENS0_13BinaryFunctorIN3c108BFloat16ES4_S4_ZZZNS0_21nextafter_kernel_cudaERNS_18TensorIteratorBaseEENKUlvE_clEvENKUlvE1_clEvEUlS4_S4_E_EESt5arrayIPcLm3EEEEviT0_T1_:
        /* <DEDUP_REMOVED lines=24> */
[----:B--2---:R-:W-:-:S05]  /*0180*/  IMAD.U32 R5, R9, 0x10000, RZ ;  /* 0x0001000009057824 */ /* 0x004fca00078e00ff */
[----:B------:R-:W-:Y:S01]  /*0190*/  FSETP.NEU.FTZ.AND P0, PT, R5, R5, PT ;  /* 0x000000050500720b */ /* 0x000fe20003f1d000 */
[----:B---3--:R-:W-:-:S05]  /*01a0*/  IMAD.U32 R14, R15, 0x10000, RZ ;  /* 0x000100000f0e7824 */ /* 0x008fca00078e00ff */
        /* <DEDUP_REMOVED lines=24> */
.L_x_24351:
        /* <DEDUP_REMOVED lines=8> */
.L_x_24349:
[----:B------:R-:W-:-:S04]  /*03b0*/  IMAD.U32 R17, R10, 0x10000, RZ ;  /* 0x000100000a117824 */ /* 0x000fc800078e00ff */
[----:B------:R-:W-:-:S05]  /*03c0*/  FADD.FTZ R17, R14, R17 ;  /* 0x000000110e117221 */ /* 0x000fca0000010000 */
[----:B------:R-:W-:-:S04]  /*03d0*/  F2FP.BF16.F32.PACK_AB R17, RZ, R17 ;  /* 0x00000011ff11723e */ /* 0x000fc800000010ff */
[----:B------:R-:W-:-:S07]  /*03e0*/  PRMT R10, R17, 0x7610, R10 ;  /* 0x00007610110a7816 */ /* 0x000fce000000000a */
.L_x_24350:
[----:B------:R-:W-:Y:S05]  /*03f0*/  BSYNC B0 ;  /* 0x0000000000007941 */ /* 0x000fea0003800000 */
.L_x_24348:
[----:B------:R-:W-:Y:S01]  /*0400*/  PRMT R16, R15, 0x7632, R16 ;  /* 0x000076320f107816 */ /* 0x000fe20000000010 */
[----:B------:R-:W-:Y:S01]  /*0410*/  IMAD.U32 R14, R9, 0x10000, RZ ;  /* 0x00010000090e7824 */ /* 0x000fe200078e00ff */
[----:B------:R-:W-:Y:S03]  /*0420*/  BSSY B0, `(.L_x_24352) ;  /* 0x000001f000007945 */ /* 0x000fe60003800000 */
[----:B------:R-:W-:Y:S01]  /*0430*/  IMAD.U32 R17, R16, 0x10000, RZ ;  /* 0x0001000010117824 */ /* 0x000fe200078e00ff */
[----:B------:R-:W-:-:S04]  /*0440*/  FSETP.NEU.FTZ.AND P0, PT, R14, R14, PT ;  /* 0x0000000e0e00720b */ /* 0x000fc80003f1d000 */
        /* <DEDUP_REMOVED lines=17> */
.L_x_24355:
        /* <DEDUP_REMOVED lines=8> */
.L_x_24353:
[----:B------:R-:W-:-:S05]  /*05e0*/  FADD.FTZ R14, R14, R17 ;  /* 0x000000110e0e7221 */ /* 0x000fca0000010000 */
[----:B------:R-:W-:-:S04]  /*05f0*/  F2FP.BF16.F32.PACK_AB R14, RZ, R14 ;  /* 0x0000000eff0e723e */ /* 0x000fc800000010ff */
[----:B------:R-:W-:-:S07]  /*0600*/  PRMT R9, R14, 0x7610, R9 ;  /* 0x000076100e097816 */ /* 0x000fce0000000009 */
.L_x_24354:
[----:B------:R-:W-:Y:S05]  /*0610*/  BSYNC B0 ;  /* 0x0000000000007941 */ /* 0x000fea0003800000 */
.L_x_24352:
[----:B------:R-:W-:Y:S01]  /*0620*/  IMAD.U32 R14, R8, 0x10000, RZ ;  /* 0x00010000080e7824 */ /* 0x000fe200078e00ff */
[----:B------:R-:W-:Y:S01]  /*0630*/  BSSY B0, `(.L_x_24356) ;  /* 0x000001f000007945 */ /* 0x000fe20003800000 */
[----:B-----5:R-:W-:-:S03]  /*0640*/  IMAD.U32 R15, R13, 0x10000, RZ ;  /* 0x000100000d0f7824 */ /* 0x020fc600078e00ff */
        /* <DEDUP_REMOVED lines=18> */
.L_x_24359:
        /* <DEDUP_REMOVED lines=8> */
.L_x_24357:
[----:B------:R-:W-:-:S05]  /*07f0*/  FADD.FTZ R14, R14, R15 ;  /* 0x0000000f0e0e7221 */ /* 0x000fca0000010000 */
[----:B------:R-:W-:-:S04]  /*0800*/  F2FP.BF16.F32.PACK_AB R14, RZ, R14 ;  /* 0x0000000eff0e723e */ /* 0x000fc800000010ff */
[----:B------:R-:W-:-:S07]  /*0810*/  PRMT R8, R14, 0x7610, R8 ;  /* 0x000076100e087816 */ /* 0x000fce0000000008 */
.L_x_24358:
[----:B------:R-:W-:Y:S05]  /*0820*/  BSYNC B0 ;  /* 0x0000000000007941 */ /* 0x000fea0003800000 */
.L_x_24356:
        /* <DEDUP_REMOVED lines=22> */
.L_x_24363:
        /* <DEDUP_REMOVED lines=8> */
.L_x_24361:
[----:B------:R-:W-:-:S05]  /*0a10*/  FADD.FTZ R14, R14, R15 ;  /* 0x0000000f0e0e7221 */ /* 0x000fca0000010000 */
[----:B------:R-:W-:-:S04]  /*0a20*/  F2FP.BF16.F32.PACK_AB R14, RZ, R14 ;  /* 0x0000000eff0e723e */ /* 0x000fc800000010ff */
[----:B------:R-:W-:-:S07]  /*0a30*/  PRMT R7, R14, 0x7610, R7 ;  /* 0x000076100e077816 */ /* 0x000fce0000000007 */
.L_x_24362:
[----:B------:R-:W-:Y:S05]  /*0a40*/  BSYNC B0 ;  /* 0x0000000000007941 */ /* 0x000fea0003800000 */
.L_x_24360:
[----:B------:R-:W-:Y:S01]  /*0a50*/  IMAD.U32 R13, R6, 0x10000, RZ ;  /* 0x00010000060d7824 */ /* 0x000fe200078e00ff */
        /* <DEDUP_REMOVED lines=20> */
.L_x_24367:
        /* <DEDUP_REMOVED lines=8> */
.L_x_24365:
[----:B------:R-:W-:-:S05]  /*0c20*/  FADD.FTZ R13, R13, R14 ;  /* 0x0000000e0d0d7221 */ /* 0x000fca0000010000 */
[----:B------:R-:W-:-:S04]  /*0c30*/  F2FP.BF16.F32.PACK_AB R13, RZ, R13 ;  /* 0x0000000dff0d723e */ /* 0x000fc800000010ff */
[----:B------:R-:W-:-:S07]  /*0c40*/  PRMT R6, R13, 0x7610, R6 ;  /* 0x000076100d067816 */ /* 0x000fce0000000006 */
.L_x_24366:
[----:B------:R-:W-:Y:S05]  /*0c50*/  BSYNC B0 ;  /* 0x0000000000007941 */ /* 0x000fea0003800000 */
.L_x_24364:
        /* <DEDUP_REMOVED lines=22> */
.L_x_24371:
        /* <DEDUP_REMOVED lines=8> */
.L_x_24369:
[----:B------:R-:W-:-:S05]  /*0e40*/  FADD.FTZ R13, R13, R14 ;  /* 0x0000000e0d0d7221 */ /* 0x000fca0000010000 */
[----:B------:R-:W-:-:S04]  /*0e50*/  F2FP.BF16.F32.PACK_AB R13, RZ, R13 ;  /* 0x0000000dff0d723e */ /* 0x000fc800000010ff */
[----:B------:R-:W-:-:S07]  /*0e60*/  PRMT R5, R13, 0x7610, R5 ;  /* 0x000076100d057816 */ /* 0x000fce0000000005 */
.L_x_24370:
[----:B------:R-:W-:Y:S05]  /*0e70*/  BSYNC B0 ;  /* 0x0000000000007941 */ /* 0x000fea0003800000 */
.L_x_24368:
        /* <DEDUP_REMOVED lines=21> */
.L_x_24375:
        /* <DEDUP_REMOVED lines=8> */
.L_x_24373:
[----:B------:R-:W-:-:S05]  /*1050*/  FADD.FTZ R11, R11, R14 ;  /* 0x0000000e0b0b7221 */ /* 0x000fca0000010000 */
[----:B------:R-:W-:-:S04]  /*1060*/  F2FP.BF16.F32.PACK_AB R11, RZ, R11 ;  /* 0x0000000bff0b723e */ /* 0x000fc800000010ff */
[----:B------:R-:W-:-:S07]  /*1070*/  PRMT R3, R11, 0x7610, R3 ;  /* 0x000076100b037816 */ /* 0x000fce0000000003 */
.L_x_24374:
[----:B------:R-:W-:Y:S05]  /*1080*/  BSYNC B0 ;  /* 0x0000000000007941 */ /* 0x000fea0003800000 */
.L_x_24372:
        /* <DEDUP_REMOVED lines=22> */
.L_x_24379:
        /* <DEDUP_REMOVED lines=8> */
.L_x_24377:
[----:B------:R-:W-:-:S05]  /*1270*/  FADD.FTZ R11, R11, R14 ;  /* 0x0000000e0b0b7221 */ /* 0x000fca0000010000 */
[----:B------:R-:W-:-:S04]  /*1280*/  F2FP.BF16.F32.PACK_AB R11, RZ, R11 ;  /* 0x0000000bff0b723e */ /* 0x000fc800000010ff */
[----:B------:R-:W-:-:S07]  /*1290*/  PRMT R2, R11, 0x7610, R2 ;  /* 0x000076100b027816 */ /* 0x000fce0000000002 */
.L_x_24378:
[----:B------:R-:W-:Y:S05]  /*12a0*/  BSYNC B0 ;  /* 0x0000000000007941 */ /* 0x000fea0003800000 */
.L_x_24376:
        /* <DEDUP_REMOVED lines=12> */
.L_x_24347:
        /* <DEDUP_REMOVED lines=91> */
[----:B----45:R-:W-:Y:S02]  /*1920*/  IMAD.U32 R14, R7, 0x10000, RZ ;  /* 0x00010000070e7824 */ /* 0x030fe400078e00ff */
        /* <DEDUP_REMOVED lines=20> */
.L_x_24383:
        /* <DEDUP_REMOVED lines=8> */
.L_x_24382:
[----:B------:R-:W-:-:S05]  /*1af0*/  FADD.FTZ R14, R14, R15 ;  /* 0x0000000f0e0e7221 */ /* 0x000fca0000010000 */
[----:B------:R-:W-:-:S04]  /*1b00*/  F2FP.BF16.F32.PACK_AB R14, RZ, R14 ;  /* 0x0000000eff0e723e */ /* 0x000fc800000010ff */
[----:B------:R-:W-:-:S07]  /*1b10*/  PRMT R7, R14, 0x7610, R7 ;  /* 0x000076100e077816 */ /* 0x000fce0000000007 */
.L_x_24381:
[----:B------:R-:W-:Y:S05]  /*1b20*/  BSYNC B0 ;  /* 0x0000000000007941 */ /* 0x000fea0003800000 */
.L_x_24380:
[----:B-----5:R-:W-:Y:S01]  /*1b30*/  VIADD R8, R6, 0x80 ;  /* 0x0000008006087836 */ /* 0x020fe20000000000 */
[----:B------:R-:W-:Y:S04]  /*1b40*/  BSSY B0, `(.L_x_24384) ;  /* 0x0000023000007945 */ /* 0x000fe80003800000 */
[----:B------:R-:W-:-:S13]  /*1b50*/  ISETP.GE.AND P0, PT, R8, R5, PT ;  /* 0x000000050800720c */ /* 0x000fda0003f06270 */
[----:B------:R-:W-:Y:S05]  /*1b60*/  @P0 BRA `(.L_x_24385) ;  /* 0x0000000000800947 */ /* 0x000fea0003800000 */
[----:B----4-:R-:W-:Y:S02]  /*1b70*/  IMAD.U32 R14, R9, 0x10000, RZ ;  /* 0x00010000090e7824 */ /* 0x010fe400078e00ff */
        /* <DEDUP_REMOVED lines=20> */
.L_x_24387:
        /* <DEDUP_REMOVED lines=8> */
.L_x_24386:
[----:B------:R-:W-:-:S05]  /*1d40*/  FADD.FTZ R14, R14, R15 ;  /* 0x0000000f0e0e7221 */ /* 0x000fca0000010000 */
[----:B------:R-:W-:-:S04]  /*1d50*/  F2FP.BF16.F32.PACK_AB R14, RZ, R14 ;  /* 0x0000000eff0e723e */ /* 0x000fc800000010ff */
[----:B------:R-:W-:-:S07]  /*1d60*/  PRMT R9, R14, 0x7610, R9 ;  /* 0x000076100e097816 */ /* 0x000fce0000000009 */
.L_x_24385:
[----:B------:R-:W-:Y:S05]  /*1d70*/  BSYNC B0 ;  /* 0x0000000000007941 */ /* 0x000fea0003800000 */
.L_x_24384:
[----:B------:R-:W-:Y:S01]  /*1d80*/  VIADD R10, R6, 0x100 ;  /* 0x00000100060a7836 */ /* 0x000fe20000000000 */
[----:B------:R-:W-:Y:S04]  /*1d90*/  BSSY B0, `(.L_x_24388) ;  /* 0x0000023000007945 */ /* 0x000fe80003800000 */
[----:B------:R-:W-:-:S13]  /*1da0*/  ISETP.GE.AND P0, PT, R10, R5, PT ;  /* 0x000000050a00720c */ /* 0x000fda0003f06270 */
[----:B------:R-:W-:Y:S05]  /*1db0*/  @P0 BRA `(.L_x_24389) ;  /* 0x0000000000800947 */ /* 0x000fea0003800000 */
[----:B------:R-:W-:Y:S02]  /*1dc0*/  IMAD.U32 R10, R11, 0x10000, RZ ;  /* 0x000100000b0a7824 */ /* 0x000fe400078e00ff */
[----:B----4-:R-:W-:-:S03]  /*1dd0*/  IMAD.U32 R15, R20, 0x10000, RZ ;  /* 0x00010000140f7824 */ /* 0x010fc600078e00ff */
        /* <DEDUP_REMOVED lines=19> */
.L_x_24391:
        /* <DEDUP_REMOVED lines=8> */
.L_x_24390:
[----:B------:R-:W-:-:S05]  /*1f90*/  FADD.FTZ R10, R10, R15 ;  /* 0x0000000f0a0a7221 */ /* 0x000fca0000010000 */
[----:B------:R-:W-:-:S04]  /*1fa0*/  F2FP.BF16.F32.PACK_AB R10, RZ, R10 ;  /* 0x0000000aff0a723e */ /* 0x000fc800000010ff */
[----:B------:R-:W-:-:S07]  /*1fb0*/  PRMT R11, R10, 0x7610, R11 ;  /* 0x000076100a0b7816 */ /* 0x000fce000000000b */
.L_x_24389:
[----:B------:R-:W-:Y:S05]  /*1fc0*/  BSYNC B0 ;  /* 0x0000000000007941 */ /* 0x000fea0003800000 */
.L_x_24388:
        /* <DEDUP_REMOVED lines=25> */
.L_x_24395:
        /* <DEDUP_REMOVED lines=8> */
.L_x_24394:
[----:B------:R-:W-:-:S05]  /*21e0*/  FADD.FTZ R10, R10, R15 ;  /* 0x0000000f0a0a7221 */ /* 0x000fca0000010000 */
[----:B------:R-:W-:-:S04]  /*21f0*/  F2FP.BF16.F32.PACK_AB R10, RZ, R10 ;  /* 0x0000000aff0a723e */ /* 0x000fc800000010ff */
[----:B------:R-:W-:-:S07]  /*2200*/  PRMT R21, R10, 0x7610, R21 ;  /* 0x000076100a157816 */ /* 0x000fce0000000015 */
.L_x_24393:
[----:B------:R-:W-:Y:S05]  /*2210*/  BSYNC B0 ;  /* 0x0000000000007941 */ /* 0x000fea0003800000 */
.L_x_24392:
        /* <DEDUP_REMOVED lines=25> */
.L_x_24399:
        /* <DEDUP_REMOVED lines=8> */
.L_x_24398:
[----:B------:R-:W-:-:S05]  /*2430*/  FADD.FTZ R10, R10, R15 ;  /* 0x0000000f0a0a7221 */ /* 0x000fca0000010000 */
[----:B------:R-:W-:-:S04]  /*2440*/  F2FP.BF16.F32.PACK_AB R10, RZ, R10 ;  /* 0x0000000aff0a723e */ /* 0x000fc800000010ff */
[----:B------:R-:W-:-:S07]  /*2450*/  PRMT R25, R10, 0x7610, R25 ;  /* 0x000076100a197816 */ /* 0x000fce0000000019 */
.L_x_24397:
[----:B------:R-:W-:Y:S05]  /*2460*/  BSYNC B0 ;  /* 0x0000000000007941 */ /* 0x000fea0003800000 */
.L_x_24396:
        /* <DEDUP_REMOVED lines=25> */
.L_x_24403:
        /* <DEDUP_REMOVED lines=8> */
.L_x_24402:
[----:B------:R-:W-:-:S05]  /*2680*/  FADD.FTZ R0, R0, R15 ;  /* 0x0000000f00007221 */ /* 0x000fca0000010000 */
[----:B------:R-:W-:-:S04]  /*2690*/  F2FP.BF16.F32.PACK_AB R0, RZ, R0 ;  /* 0x00000000ff00723e */ /* 0x000fc800000010ff */
[----:B------:R-:W-:-:S07]  /*26a0*/  PRMT R3, R0, 0x7610, R3 ;  /* 0x0000761000037816 */ /* 0x000fce0000000003 */
.L_x_24401:
[----:B------:R-:W-:Y:S05]  /*26b0*/  BSYNC B0 ;  /* 0x0000000000007941 */ /* 0x000fea0003800000 */
.L_x_24400:
        /* <DEDUP_REMOVED lines=25> */
.L_x_24407:
        /* <DEDUP_REMOVED lines=8> */
.L_x_24406:
[----:B------:R-:W-:-:S05]  /*28d0*/  FADD.FTZ R0, R0, R15 ;  /* 0x0000000f00007221 */ /* 0x000fca0000010000 */
[----:B------:R-:W-:-:S04]  /*28e0*/  F2FP.BF16.F32.PACK_AB R0, RZ, R0 ;  /* 0x00000000ff00723e */ /* 0x000fc800000010ff */
[----:B------:R-:W-:-:S07]  /*28f0*/  PRMT R26, R0, 0x7610, R26 ;  /* 0x00007610001a7816 */ /* 0x000fce000000001a */
.L_x_24405:
[----:B------:R-:W-:Y:S05]  /*2900*/  BSYNC B0 ;  /* 0x0000000000007941 */ /* 0x000fea0003800000 */
.L_x_24404:
[----:B------:R-:W-:Y:S01]  /*2910*/  VIADD R0, R6, 0x380 ;  /* 0x0000038006007836 */ /* 0x000fe20000000000 */
[----:B------:R-:W-:Y:S04]  /*2920*/  BSSY B0, `(.L_x_24408) ;  /* 0x0000023000007945 */ /* 0x000fe80003800000 */
[----:B------:R-:W-:-:S13]  /*2930*/  ISETP.GE.AND P0, PT, R0, R5, PT ;  /* 0x000000050000720c */ /* 0x000fda0003f06270 */
[----:B------:R-:W-:Y:S05]  /*2940*/  @P0 BRA `(.L_x_24409) ;  /* 0x0000000000800947 */ /* 0x000fea0003800000 */
[----:B------:R-:W-:Y:S02]  /*2950*/  IMAD.U32 R0, R12, 0x10000, RZ ;  /* 0x000100000c007824 */ /* 0x000fe400078e00ff */
        /* <DEDUP_REMOVED lines=20> */
.L_x_24411:
        /* <DEDUP_REMOVED lines=8> */
.L_x_24410:
[----:B------:R-:W-:-:S05]  /*2b20*/  FADD.FTZ R0, R0, R13 ;  /* 0x0000000d00007221 */ /* 0x000fca0000010000 */
[----:B------:R-:W-:-:S04]  /*2b30*/  F2FP.BF16.F32.PACK_AB R0, RZ, R0 ;  /* 0x00000000ff00723e */ /* 0x000fc800000010ff */
[----:B------:R-:W-:-:S07]  /*2b40*/  PRMT R12, R0, 0x7610, R12 ;  /* 0x00007610000c7816 */ /* 0x000fce000000000c */
.L_x_24409:
[----:B------:R-:W-:Y:S05]  /*2b50*/  BSYNC B0 ;  /* 0x0000000000007941 */ /* 0x000fea0003800000 */
.L_x_24408:
        /* <DEDUP_REMOVED lines=21> */
.L_x_24414:
[----:B------:R-:W-:-:S13]  /*2cb0*/  ISETP.GE.AND P0, PT, R6, R5, PT ;  /* 0x000000050600720c */ /* 0x000fda0003f06270 */
[----:B------:R-:W-:Y:S05]  /*2cc0*/  @P0 BRA `(.L_x_24416) ;  /* 0x0000000000300947 */ /* 0x000fea0003800000 */
[----:B-1----:R-:W1:Y:S01]  /*2cd0*/  LDC.64 R8, c[0x0][0x218] ;  /* 0x00008600ff087b82 */ /* 0x002e620000000a00 */
[----:B0-----:R-:W-:Y:S02]  /*2ce0*/  IMAD.IADD R7, R4, 0x1, R6 ;  /* 0x0000000104077824 */ /* 0x001fe400078e0206 */
[----:B------:R-:W-:Y:S02]  /*2cf0*/  VIADD R6, R6, 0x80 ;  /* 0x0000008006067836 */ /* 0x000fe40000000000 */
[----:B-1----:R-:W-:-:S05]  /*2d00*/  IMAD.WIDE.U32 R8, R7, 0x2, R8 ;  /* 0x0000000207087825 */ /* 0x002fca00078e0008 */
[----:B------:R1:W-:Y:S02]  /*2d10*/  STG.E.U16 desc[UR4][R8.64], R21 ;  /* 0x0000001508007986 */ /* 0x0003e4000c101504 */
.L_x_24415:
[----:B------:R-:W-:-:S13]  /*2d20*/  ISETP.GE.AND P0, PT, R6, R5, PT ;  /* 0x000000050600720c */ /* 0x000fda0003f06270 */
[----:B------:R-:W-:Y:S05]  /*2d30*/  @P0 BRA `(.L_x_24417) ;  /* 0x0000000000340947 */ /* 0x000fea0003800000 */
[----:B01----:R-:W0:Y:S01]  /*2d40*/  LDC.64 R8, c[0x0][0x218] ;  /* 0x00008600ff087b82 */ /* 0x003e220000000a00 */
[----:B------:R-:W-:Y:S02]  /*2d50*/  IMAD.IADD R7, R4, 0x1, R6 ;  /* 0x0000000104077824 */ /* 0x000fe400078e0206 */
[----:B------:R-:W-:Y:S02]  /*2d60*/  VIADD R6, R6, 0x80 ;  /* 0x0000008006067836 */ /* 0x000fe40000000000 */
[----:B0-----:R-:W-:-:S05]  /*2d70*/  IMAD.WIDE.U32 R8, R7, 0x2, R8 ;  /* 0x0000000207087825 */ /* 0x001fca00078e0008 */
[----:B------:R2:W-:Y:S02]  /*2d80*/  STG.E.U16 desc[UR4][R8.64], R25 ;  /* 0x0000001908007986 */ /* 0x0005e4000c101504 */
.L_x_24416:
        /* <DEDUP_REMOVED lines=8> */
.L_x_24417:
[----:B------:R-:W-:Y:S05]  /*2e10*/  BSYNC B1 ;  /* 0x0000000000017941 */ /* 0x000fea0003800000 */
.L_x_24413:
[----:B------:R-:W-:-:S13]  /*2e20*/  ISETP.GE.AND P0, PT, R6, R5, PT ;  /* 0x000000050600720c */ /* 0x000fda0003f06270 */
[----:B--2---:R-:W2:Y:S01]  /*2e30*/  @!P0 LDC.64 R2, c[0x0][0x218] ;  /* 0x00008600ff028b82 */ /* 0x004ea20000000a00 */
[----:B------:R-:W-:Y:S02]  /*2e40*/  @!P0 IMAD.IADD R7, R4, 0x1, R6 ;  /* 0x0000000104078824 */ /* 0x000fe400078e0206 */
[----:B------:R-:W-:Y:S02]  /*2e50*/  @!P0 VIADD R6, R6, 0x80 ;  /* 0x0000008006068836 */ /* 0x000fe40000000000 */
[----:B--2---:R-:W-:-:S05]  /*2e60*/  @!P0 IMAD.WIDE.U32 R2, R7, 0x2, R2 ;  /* 0x0000000207028825 */ /* 0x004fca00078e0002 */
[----:B------:R3:W-:Y:S02]  /*2e70*/  @!P0 STG.E.U16 desc[UR4][R2.64], R26 ;  /* 0x0000001a02008986 */ /* 0x0007e4000c101504 */
.L_x_24418:
[----:B------:R-:W-:Y:S05]  /*2e80*/  BSYNC B0 ;  /* 0x0000000000007941 */ /* 0x000fea0003800000 */
.L_x_24412:
        /* <DEDUP_REMOVED lines=8> */
.L_x_24419:
        /* <DEDUP_REMOVED lines=15> */
.L_x_32250:


//--------------------- .text._ZN2at6native29vectorized_elementwise_kernelILi4ENS0_13BinaryFunctorIN3c108BFloat16ES4_S4_ZZZNS0_21nextafter_kernel_cudaERNS_18TensorIteratorBaseEENKUlvE_clEvENKUlvE1_clEvEUlS4_S4_E_EESt5arrayIPcLm3EEEEviT0_T1_ --------------------------
	.section	.text._ZN2at6native29vectorized_elementwise_kernelILi4ENS0_13BinaryFunctorIN3c108BFloat16ES4_S4_ZZZNS0_21nextafter_kernel_cudaERNS_18TensorIteratorBaseEENKUlvE_clEvENKUlvE1_clEvEUlS4_S4_E_EESt5arrayIPcLm3EEEEviT0_T1_,"ax",@progbits
	.align	128
        .global         _ZN2at6native29vectorized_elementwise_kernelILi4ENS0_13BinaryFunctorIN3c108BFloat16ES4_S4_ZZZNS0_21nextafter_kernel_cudaERNS_18TensorIteratorBaseEENKUlvE_clEvENKUlvE1_clEvEUlS4_S4_E_EESt5arrayIPcLm3EEEEviT0_T1_
        .type           _ZN2at6native29vectorized_elementwise_kernelILi4ENS0_13BinaryFunctorIN3c108BFloat16ES4_S4_ZZZNS0_21nextafter_kernel_cudaERNS_18TensorIteratorBaseEENKUlvE_clEvENKUlvE1_clEvEUlS4_S4_E_EESt5arrayIPcLm3EEEEviT0_T1_,@function
        .size           _ZN2at6native29vectorized_elementwise_kernelILi4ENS0_13BinaryFunctorIN3c108BFloat16ES4_S4_ZZZNS0_21nextafter_kernel_cudaERNS_18TensorIteratorBaseEENKUlvE_clEvENKUlvE1_clEvEUlS4_S4_E_EESt5arrayIPcLm3EEEEviT0_T1_,(.L_x_32251 - _ZN2at6native29vectorized_elementwise_kernelILi4ENS0_13BinaryFunctorIN3c108BFloat16ES4_S4_ZZZNS0_21nextafter_kernel_cudaERNS_18TensorIteratorBaseEENKUlvE_clEvENKUlvE1_clEvEUlS4_S4_E_EESt5arrayIPcLm3EEEEviT0_T1_)
        .other          _ZN2at6native29vectorized_elementwise_kernelILi4ENS0_13BinaryFunctorIN3c108BFloat16ES4_S4_ZZZNS0_21nextafter_kernel_cudaERNS_18TensorIteratorBaseEENKUlvE_clEvENKUlvE1_clEvEUlS4_S4_E_EESt5arrayIPcLm3EEEEviT0_T1_,@"STO_CUDA_ENTRY STV_DEFAULT"
_ZN2at6native29vectorized_elementwise_kernelILi4ENS0_13BinaryFunctorIN3c108BFloat16ES4_S4_ZZZNS0_21nextafter_kernel_cudaERNS_18TensorIteratorBaseEENKUlvE_clEvENKUlvE1_clEvEUlS4_S4_E_EESt5arrayIPcLm3EEEEviT0_T1_:
.text._ZN2at6native29vectorized_elementwise_kernelILi4ENS0_13BinaryFunctorIN3c108BFloat16ES4_S4_ZZZNS0_21nextafter_kernel_cudaERNS_18TensorIteratorBaseEENKUlvE_clEvENKUlvE1_clEvEUlS4_S4_E_EESt5arrayIPcLm3EEEEviT0_T1_:
        /* <DEDUP_REMOVED lines=20> */
[----:B--2---:R-:W-:-:S05]  /*0140*/  IMAD.U32 R5, R18, 0x10000, RZ ;  /* 0x0001000012057824 */ /* 0x004fca00078e00ff */
[----:B------:R-:W-:Y:S01]  /*0150*/  FSETP.NEU.FTZ.AND P0, PT, R5, R5, PT ;  /* 0x000000050500720b */ /* 0x000fe20003f1d000 */
[----:B----4-:R-:W-:-:S05]  /*0160*/  IMAD.U32 R15, R2, 0x10000, RZ ;  /* 0x00010000020f7824 */ /* 0x010fca00078e00ff */
        /* <DEDUP_REMOVED lines=24> */
.L_x_24424:
        /* <DEDUP_REMOVED lines=8> */
.L_x_24422:
[----:B------:R-:W-:-:S04]  /*0370*/  IMAD.U32 R14, R14, 0x10000, RZ ;  /* 0x000100000e0e7824 */ /* 0x000fc800078e00ff */
[----:B------:R-:W-:-:S05]  /*0380*/  FADD.FTZ R14, R15, R14 ;  /* 0x0000000e0f0e7221 */ /* 0x000fca0000010000 */
[----:B------:R-:W-:-:S07]  /*0390*/  F2FP.BF16.F32.PACK_AB R14, RZ, R14 ;  /* 0x0000000eff0e723e */ /* 0x000fce00000010ff */
.L_x_24423:
[----:B------:R-:W-:Y:S05]  /*03a0*/  BSYNC B0 ;  /* 0x0000000000007941 */ /* 0x000fea0003800000 */
.L_x_24421:
        /* <DEDUP_REMOVED lines=23> */
.L_x_24428:
        /* <DEDUP_REMOVED lines=8> */
.L_x_24426:
[----:B------:R-:W-:-:S05]  /*05a0*/  FADD.FTZ R15, R15, R16 ;  /* 0x000000100f0f7221 */ /* 0x000fca0000010000 */
[----:B------:R-:W-:-:S04]  /*05b0*/  F2FP.BF16.F32.PACK_AB R15, RZ, R15 ;  /* 0x0000000fff0f723e */ /* 0x000fc800000010ff */
[----:B------:R-:W-:-:S07]  /*05c0*/  PRMT R9, R15, 0x7610, R9 ;  /* 0x000076100f097816 */ /* 0x000fce0000000009 */
.L_x_24427:
[----:B------:R-:W-:Y:S05]  /*05d0*/  BSYNC B0 ;  /* 0x0000000000007941 */ /* 0x000fea0003800000 */
.L_x_24425:
        /* <DEDUP_REMOVED lines=22> */
.L_x_24432:
        /* <DEDUP_REMOVED lines=8> */
.L_x_24430:
[----:B------:R-:W-:-:S05]  /*07c0*/  FADD.FTZ R2, R2, R15 ;  /* 0x0000000f02027221 */ /* 0x000fca0000010000 */
[----:B------:R-:W-:-:S04]  /*07d0*/  F2FP.BF16.F32.PACK_AB R2, RZ, R2 ;  /* 0x00000002ff02723e */ /* 0x000fc800000010ff */
[----:B------:R-:W-:-:S07]  /*07e0*/  PRMT R8, R2, 0x7610, R8 ;  /* 0x0000761002087816 */ /* 0x000fce0000000008 */
.L_x_24431:
[----:B------:R-:W-:Y:S05]  /*07f0*/  BSYNC B0 ;  /* 0x0000000000007941 */ /* 0x000fea0003800000 */
.L_x_24429:
        /* <DEDUP_REMOVED lines=23> */
.L_x_24436:
        /* <DEDUP_REMOVED lines=8> */
.L_x_24434:
[----:B------:R-:W-:-:S05]  /*09f0*/  FADD.FTZ R2, R2, R15 ;  /* 0x0000000f02027221 */ /* 0x000fca0000010000 */
[----:B------:R-:W-:-:S04]  /*0a00*/  F2FP.BF16.F32.PACK_AB R2, RZ, R2 ;  /* 0x00000002ff02723e */ /* 0x000fc800000010ff */
[----:B------:R-:W-:-:S07]  /*0a10*/  PRMT R5, R2, 0x7610, R5 ;  /* 0x0000761002057816 */ /* 0x000fce0000000005 */
.L_x_24435:
[----:B------:R-:W-:Y:S05]  /*0a20*/  BSYNC B0 ;  /* 0x0000000000007941 */ /* 0x000fea0003800000 */
.L_x_24433:
        /* <DEDUP_REMOVED lines=22> */
.L_x_24440:
        /* <DEDUP_REMOVED lines=8> */
.L_x_24438:
[----:B------:R-:W-:-:S05]  /*0c10*/  FADD.FTZ R2, R2, R3 ;  /* 0x0000000302027221 */ /* 0x000fca0000010000 */
[----:B------:R-:W-:-:S04]  /*0c20*/  F2FP.BF16.F32.PACK_AB R2, RZ, R2 ;  /* 0x00000002ff02723e */ /* 0x000fc800000010ff */
[----:B------:R-:W-:-:S07]  /*0c30*/  PRMT R11, R2, 0x7610, R11 ;  /* 0x00007610020b7816 */ /* 0x000fce000000000b */
.L_x_24439:
[----:B------:R-:W-:Y:S05]  /*0c40*/  BSYNC B0 ;  /* 0x0000000000007941 */ /* 0x000fea0003800000 */
.L_x_24437:
        /* <DEDUP_REMOVED lines=23> */
.L_x_24444:
        /* <DEDUP_REMOVED lines=8> */
.L_x_24442:
[----:B------:R-:W-:-:S05]  /*0e40*/  FADD.FTZ R2, R2, R3 ;  /* 0x0000000302027221 */ /* 0x000fca0000010000 */
[----:B------:R-:W-:-:S04]  /*0e50*/  F2FP.BF16.F32.PACK_AB R2, RZ, R2 ;  /* 0x00000002ff02723e */ /* 0x000fc800000010ff */
[----:B------:R-:W-:-:S07]  /*0e60*/  PRMT R10, R2, 0x7610, R10 ;  /* 0x00007610020a7816 */ /* 0x000fce000000000a */
.L_x_24443:
[----:B------:R-:W-:Y:S05]  /*0e70*/  BSYNC B0 ;  /* 0x0000000000007941 */ /* 0x000fea0003800000 */
.L_x_24441:
        /* <DEDUP_REMOVED lines=22> */
.L_x_24448:
        /* <DEDUP_REMOVED lines=8> */
.L_x_24446:
[----:B------:R-:W-:-:S05]  /*1060*/  FADD.FTZ R2, R2, R3 ;  /* 0x0000000302027221 */ /* 0x000fca0000010000 */
[----:B------:R-:W-:-:S04]  /*1070*/  F2FP.BF16.F32.PACK_AB R2, RZ, R2 ;  /* 0x00000002ff02723e */ /* 0x000fc800000010ff */
[----:B------:R-:W-:-:S07]  /*1080*/  PRMT R13, R2, 0x7610, R13 ;  /* 0x00007610020d7816 */ /* 0x000fce000000000d */
.L_x_24447:
[----:B------:R-:W-:Y:S05]  /*1090*/  BSYNC B0 ;  /* 0x0000000000007941 */ /* 0x000fea0003800000 */
.L_x_24445:
        /* <DEDUP_REMOVED lines=23> */
.L_x_24452:
        /* <DEDUP_REMOVED lines=8> */
.L_x_24450:
[----:B------:R-:W-:-:S05]  /*1290*/  FADD.FTZ R2, R2, R3 ;  /* 0x0000000302027221 */ /* 0x000fca0000010000 */
[----:B------:R-:W-:-:S04]  /*12a0*/  F2FP.BF16.F32.PACK_AB R2, RZ, R2 ;  /* 0x00000002ff02723e */ /* 0x000fc800000010ff */
[----:B------:R-:W-:-:S07]  /*12b0*/  PRMT R12, R2, 0x7610, R12 ;  /* 0x00007610020c7816 */ /* 0x000fce000000000c */
.L_x_24451:
[----:B------:R-:W-:Y:S05]  /*12c0*/  BSYNC B0 ;  /* 0x0000000000007941 */ /* 0x000fea0003800000 */
.L_x_24449:
        /* <DEDUP_REMOVED lines=10> */
.L_x_24420:
        /* <DEDUP_REMOVED lines=112> */
.L_x_24456:
        /* <DEDUP_REMOVED lines=8> */
.L_x_24455:
[----:B------:R-:W-:-:S05]  /*1af0*/  FADD.FTZ R14, R14, R15 ;  /* 0x0000000f0e0e7221 */ /* 0x000fca0000010000 */
[----:B------:R-:W-:-:S04]  /*1b00*/  F2FP.BF16.F32.PACK_AB R14, RZ, R14 ;  /* 0x0000000eff0e723e */ /* 0x000fc800000010ff */
[----:B------:R-:W-:-:S07]  /*1b10*/  PRMT R7, R14, 0x7610, R7 ;  /* 0x000076100e077816 */ /* 0x000fce0000000007 */
.L_x_24454:
[----:B------:R-:W-:Y:S05]  /*1b20*/  BSYNC B0 ;  /* 0x0000000000007941 */ /* 0x000fea0003800000 */
.L_x_24453:
        /* <DEDUP_REMOVED lines=25> */
.L_x_24460:
        /* <DEDUP_REMOVED lines=8> */
.L_x_24459:
[----:B------:R-:W-:-:S05]  /*1d40*/  FADD.FTZ R14, R14, R15 ;  /* 0x0000000f0e0e7221 */ /* 0x000fca0000010000 */
[----:B------:R-:W-:-:S04]  /*1d50*/  F2FP.BF16.F32.PACK_AB R14, RZ, R14 ;  /* 0x0000000eff0e723e */ /* 0x000fc800000010ff */
[----:B------:R-:W-:-:S07]  /*1d60*/  PRMT R9, R14, 0x7610, R9 ;  /* 0x000076100e097816 */ /* 0x000fce0000000009 */
.L_x_24458:
[----:B------:R-:W-:Y:S05]  /*1d70*/  BSYNC B0 ;  /* 0x0000000000007941 */ /* 0x000fea0003800000 */
.L_x_24457:
        /* <DEDUP_REMOVED lines=25> */
.L_x_24464:
        /* <DEDUP_REMOVED lines=8> */
.L_x_24463:
[----:B------:R-:W-:-:S05]  /*1f90*/  FADD.FTZ R10, R10, R15 ;  /* 0x0000000f0a0a7221 */ /* 0x000fca0000010000 */
[----:B------:R-:W-:-:S04]  /*1fa0*/  F2FP.BF16.F32.PACK_AB R10, RZ, R10 ;  /* 0x0000000aff0a723e */ /* 0x000fc800000010ff */
[----:B------:R-:W-:-:S07]  /*1fb0*/  PRMT R11, R10, 0x7610, R11 ;  /* 0x000076100a0b7816 */ /* 0x000fce000000000b */
.L_x_24462:
[----:B------:R-:W-:Y:S05]  /*1fc0*/  BSYNC B0 ;  /* 0x0000000000007941 */ /* 0x000fea0003800000 */
.L_x_24461:
        /* <DEDUP_REMOVED lines=25> */
.L_x_24468:
        /* <DEDUP_REMOVED lines=8> */
.L_x_24467:
[----:B------:R-:W-:-:S05]  /*21e0*/  FADD.FTZ R10, R10, R15 ;  /* 0x0000000f0a0a7221 */ /* 0x000fca0000010000 */
[----:B------:R-:W-:-:S04]  /*21f0*/  F2FP.BF16.F32.PACK_AB R10, RZ, R10 ;  /* 0x0000000aff0a723e */ /* 0x000fc800000010ff */
[----:B------:R-:W-:-:S07]  /*2200*/  PRMT R21, R10, 0x7610, R21 ;  /* 0x000076100a157816 */ /* 0x000fce0000000015 */
.L_x_24466:
[----:B------:R-:W-:Y:S05]  /*2210*/  BSYNC B0 ;  /* 0x0000000000007941 */ /* 0x000fea0003800000 */
.L_x_24465:
        /* <DEDUP_REMOVED lines=25> */
.L_x_24472:
        /* <DEDUP_REMOVED lines=8> */
.L_x_24471:
[----:B------:R-:W-:-:S05]  /*2430*/  FADD.FTZ R10, R10, R15 ;  /* 0x0000000f0a0a7221 */ /* 0x000fca0000010000 */
[----:B------:R-:W-:-:S04]  /*2440*/  F2FP.BF16.F32.PACK_AB R10, RZ, R10 ;  /* 0x0000000aff0a723e */ /* 0x000fc800000010ff */
[----:B------:R-:W-:-:S07]  /*2450*/  PRMT R25, R10, 0x7610, R25 ;  /* 0x000076100a197816 */ /* 0x000fce0000000019 */
.L_x_24470:
[----:B------:R-:W-:Y:S05]  /*2460*/  BSYNC B0 ;  /* 0x0000000000007941 */ /* 0x000fea0003800000 */
.L_x_24469:
        /* <DEDUP_REMOVED lines=25> */
.L_x_24476:
        /* <DEDUP_REMOVED lines=8> */
.L_x_24475:
[----:B------:R-:W-:-:S05]  /*2680*/  FADD.FTZ R0, R0, R15 ;  /* 0x0000000f00007221 */ /* 0x000fca0000010000 */
[----:B------:R-:W-:-:S04]  /*2690*/  F2FP.BF16.F32.PACK_AB R0, RZ, R0 ;  /* 0x00000000ff00723e */ /* 0x000fc800000010ff */
[----:B------:R-:W-:-:S07]  /*26a0*/  PRMT R3, R0, 0x7610, R3 ;  /* 0x0000761000037816 */ /* 0x000fce0000000003 */
.L_x_24474:
[----:B------:R-:W-:Y:S05]  /*26b0*/  BSYNC B0 ;  /* 0x0000000000007941 */ /* 0x000fea0003800000 */
.L_x_24473:
        /* <DEDUP_REMOVED lines=25> */
.L_x_24480:
        /* <DEDUP_REMOVED lines=8> */
.L_x_24479:
[----:B------:R-:W-:-:S05]  /*28d0*/  FADD.FTZ R0, R0, R15 ;  /* 0x0000000f00007221 */ /* 0x000fca0000010000 */
[----:B------:R-:W-:-:S04]  /*28e0*/  F2FP.BF16.F32.PACK_AB R0, RZ, R0 ;  /* 0x00000000ff00723e */ /* 0x000fc800000010ff */
[----:B------:R-:W-:-:S07]  /*28f0*/  PRMT R26, R0, 0x7610, R26 ;  /* 0x00007610001a7816 */ /* 0x000fce000000001a */
.L_x_24478:
[----:B------:R-:W-:Y:S05]  /*2900*/  BSYNC B0 ;  /* 0x0000000000007941 */ /* 0x000fea0003800000 */
.L_x_24477:
        /* <DEDUP_REMOVED lines=25> */
.L_x_24484:
        /* <DEDUP_REMOVED lines=8> */
.L_x_24483:
[----:B------:R-:W-:-:S05]  /*2b20*/  FADD.FTZ R0, R0, R13 ;  /* 0x0000000d00007221 */ /* 0x000fca0000010000 */
[----:B------:R-:W-:-:S04]  /*2b30*/  F2FP.BF16.F32.PACK_AB R0, RZ, R0 ;  /* 0x00000000ff00723e */ /* 0x000fc800000010ff */
[----:B------:R-:W-:-:S07]  /*2b40*/  PRMT R12, R0, 0x7610, R12 ;  /* 0x00007610000c7816 */ /* 0x000fce000000000c */
.L_x_24482:
[----:B------:R-:W-:Y:S05]  /*2b50*/  BSYNC B0 ;  /* 0x0000000000007941 */ /* 0x000fea0003800000 */
.L_x_24481:
        /* <DEDUP_REMOVED lines=21> */
.L_x_24487:
[----:B------:R-:W-:-:S13]  /*2cb0*/  ISETP.GE.AND P0, PT, R6, R5, PT ;  /* 0x000000050600720c */ /* 0x000fda0003f06270 */
[----:B------:R-:W-:Y:S05]  /*2cc0*/  @P0 BRA `(.L_x_24489) ;  /* 0x0000000000300947 */ /* 0x000fea0003800000 */
[----:B-1----:R-:W1:Y:S01]  /*2cd0*/  LDC.64 R8, c[0x0][0x218] ;  /* 0x00008600ff087b82 */ /* 0x002e620000000a00 */
[----:B0-----:R-:W-:Y:S02]  /*2ce0*/  IMAD.IADD R7, R4, 0x1, R6 ;  /* 0x0000000104077824 */ /* 0x001fe400078e0206 */
[----:B------:R-:W-:Y:S02]  /*2cf0*/  VIADD R6, R6, 0x80 ;  /* 0x0000008006067836 */ /* 0x000fe40000000000 */
[----:B-1----:R-:W-:-:S05]  /*2d00*/  IMAD.WIDE.U32 R8, R7, 0x2, R8 ;  /* 0x0000000207087825 */ /* 0x002fca00078e0008 */
[----:B------:R1:W-:Y:S02]  /*2d10*/  STG.E.U16 desc[UR4][R8.64], R21 ;  /* 0x0000001508007986 */ /* 0x0003e4000c101504 */
.L_x_24488:
[----:B------:R-:W-:-:S13]  /*2d20*/  ISETP.GE.AND P0, PT, R6, R5, PT ;  /* 0x000000050600720c */ /* 0x000fda0003f06270 */
[----:B------:R-:W-:Y:S05]  /*2d30*/  @P0 BRA `(.L_x_24490) ;  /* 0x0000000000340947 */ /* 0x000fea0003800000 */
[----:B01----:R-:W0:Y:S01]  /*2d40*/  LDC.64 R8, c[0x0][0x218] ;  /* 0x00008600ff087b82 */ /* 0x003e220000000a00 */
[----:B------:R-:W-:Y:S02]  /*2d50*/  IMAD.IADD R7, R4, 0x1, R6 ;  /* 0x0000000104077824 */ /* 0x000fe400078e0206 */
[----:B------:R-:W-:Y:S02]  /*2d60*/  VIADD R6, R6, 0x80 ;  /* 0x0000008006067836 */ /* 0x000fe40000000000 */
[----:B0-----:R-:W-:-:S05]  /*2d70*/  IMAD.WIDE.U32 R8, R7, 0x2, R8 ;  /* 0x0000000207087825 */ /* 0x001fca00078e0008 */
[----:B------:R2:W-:Y:S02]  /*2d80*/  STG.E.U16 desc[UR4][R8.64], R25 ;  /* 0x0000001908007986 */ /* 0x0005e4000c101504 */
.L_x_24489:
        /* <DEDUP_REMOVED lines=8> */
.L_x_24490:
[----:B------:R-:W-:Y:S05]  /*2e10*/  BSYNC B1 ;  /* 0x0000000000017941 */ /* 0x000fea0003800000 */
.L_x_24486:
[----:B------:R-:W-:-:S13]  /*2e20*/  ISETP.GE.AND P0, PT, R6, R5, PT ;  /* 0x000000050600720c */ /* 0x000fda0003f06270 */
[----:B--2---:R-:W2:Y:S01]  /*2e30*/  @!P0 LDC.64 R2, c[0x0][0x218] ;  /* 0x00008600ff028b82 */ /* 0x004ea20000000a00 */
[----:B------:R-:W-:Y:S02]  /*2e40*/  @!P0 IMAD.IADD R7, R4, 0x1, R6 ;  /* 0x0000000104078824 */ /* 0x000fe400078e0206 */
[----:B------:R-:W-:Y:S02]  /*2e50*/  @!P0 VIADD R6, R6, 0x80 ;  /* 0x0000008006068836 */ /* 0x000fe40000000000 */
[----:B--2---:R-:W-:-:S05]  /*2e60*/  @!P0 IMAD.WIDE.U32 R2, R7, 0x2, R2 ;  /* 0x0000000207028825 */ /* 0x004fca00078e0002 */
[----:B------:R3:W-:Y:S02]  /*2e70*/  @!P0 STG.E.U16 desc[UR4][R2.64], R26 ;  /* 0x0000001a02008986 */ /* 0x0007e4000c101504 */
.L_x_24491:
[----:B------:R-:W-:Y:S05]  /*2e80*/  BSYNC B0 ;  /* 0x0000000000007941 */ /* 0x000fea0003800000 */
.L_x_24485:
        /* <DEDUP_REMOVED lines=8> */
.L_x_24492:
        /* <DEDUP_REMOVED lines=15> */
.L_x_32251:


//--------------------- .text._ZN2at6native29vectorized_elementwise_kernelILi8ENS0_13BinaryFunctorIN3c108BFloat16ES4_S4_ZZZNS0_21nextafter_kernel_cudaERNS_18TensorIteratorBaseEENKUlvE_clEvENKUlvE1_clEvEUlS4_S4_E_EESt5arrayIPcLm3EEEEviT0_T1_ --------------------------
	.section	.text._ZN2at6native29vectorized_elementwise_kernelILi8ENS0_13BinaryFunctorIN3c108BFloat16ES4_S4_ZZZNS0_21nextafter_kernel_cudaERNS_18TensorIteratorBaseEENKUlvE_clEvENKUlvE1_clEvEUlS4_S4_E_EESt5arrayIPcLm3EEEEviT0_T1_,"ax",@progbits
	.align	128
        .global         _ZN2at6native29vectorized_elementwise_kernelILi8ENS0_13BinaryFunctorIN3c108BFloat16ES4_S4_ZZZNS0_21nextafter_kernel_cudaERNS_18TensorIteratorBaseEENKUlvE_clEvENKUlvE1_clEvEUlS4_S4_E_EESt5arrayIPcLm3EEEEviT0_T1_
        .type           _ZN2at6native29vectorized_elementwise_kernelILi8ENS0_13BinaryFunctorIN3c108BFloat16ES4_S4_ZZZNS0_21nextafter_kernel_cudaERNS_18TensorIteratorBaseEENKUlvE_clEvENKUlvE1_clEvEUlS4_S4_E_EESt5arrayIPcLm3EEEEviT0_T1_,@function
        .size           _ZN2at6native29vectorized_elementwise_kernelILi8ENS0_13BinaryFunctorIN3c108BFloat16ES4_S4_ZZZNS0_21nextafter_kernel_cudaERNS_18TensorIteratorBaseEENKUlvE_clEvENKUlvE1_clEvEUlS4_S4_E_EESt5arrayIPcLm3EEEEviT0_T1_,(.L_x_32252 - _ZN2at6native29vectorized_elementwise_kernelILi8ENS0_13BinaryFunctorIN3c108BFloat16ES4_S4_ZZZNS0_21nextafter_kernel_cudaERNS_18TensorIteratorBaseEENKUlvE_clEvENKUlvE1_clEvEUlS4_S4_E_EESt5arrayIPcLm3EEEEviT0_T1_)
        .other          _ZN2at6native29vectorized_elementwise_kernelILi8ENS0_13BinaryFunctorIN3c108BFloat16ES4_S4_ZZZNS0_21nextafter_kernel_cudaERNS_18TensorIteratorBaseEENKUlvE_clEvENKUlvE1_clEvEUlS4_S4_E_EESt5arrayIPcLm3EEEEviT0_T1_,@"STO_CUDA_ENTRY STV_DEFAULT"
_ZN2at6native29vectorized_elementwise_kernelILi8ENS0_13BinaryFunctorIN3c108BFloat16ES4_S4_ZZZNS0_21nextafter_kernel_cudaERNS_18TensorIteratorBaseEENKUlvE_clEvENKUlvE1_clEvEUlS4_S4_E_EESt5arrayIPcLm3EEEEviT0_T1_:
.text._ZN2at6native29vectorized_elementwise_kernelILi8ENS0_13BinaryFunctorIN3c108BFloat16ES4_S4_ZZZNS0_21nextafter_kernel_cudaERNS_18TensorIteratorBaseEENKUlvE_clEvENKUlvE1_clEvEUlS4_S4_E_EESt5arrayIPcLm3EEEEviT0_T1_:
        /* <DEDUP_REMOVED lines=18> */
[----:B--2---:R-:W-:Y:S02]  /*0120*/  IMAD.U32 R2, R12, 0x10000, RZ ;  /* 0x000100000c027824 */ /* 0x004fe400078e00ff */
[----:B---3--:R-:W-:-:S03]  /*0130*/  IMAD.U32 R16, R8, 0x10000, RZ ;  /* 0x0001000008107824 */ /* 0x008fc600078e00ff */
        /* <DEDUP_REMOVED lines=26> */
.L_x_24497:
        /* <DEDUP_REMOVED lines=8> */
.L_x_24495:
[----:B------:R-:W-:-:S04]  /*0360*/  IMAD.U32 R3, R3, 0x10000, RZ ;  /* 0x0001000003037824 */ /* 0x000fc800078e00ff */
[----:B------:R-:W-:-:S05]  /*0370*/  FADD.FTZ R3, R16, R3 ;  /* 0x0000000310037221 */ /* 0x000fca0000010000 */
[----:B------:R-:W-:-:S07]  /*0380*/  F2FP.BF16.F32.PACK_AB R3, RZ, R3 ;  /* 0x00000003ff03723e */ /* 0x000fce00000010ff */
.L_x_24496:
[----:B------:R-:W-:Y:S05]  /*0390*/  BSYNC B0 ;  /* 0x0000000000007941 */ /* 0x000fea0003800000 */
.L_x_24494:
        /* <DEDUP_REMOVED lines=23> */
.L_x_24501:
        /* <DEDUP_REMOVED lines=8> */
.L_x_24499:
[----:B------:R-:W-:-:S05]  /*0590*/  FADD.FTZ R15, R15, R16 ;  /* 0x000000100f0f7221 */ /* 0x000fca0000010000 */
[----:B------:R-:W-:-:S04]  /*05a0*/  F2FP.BF16.F32.PACK_AB R15, RZ, R15 ;  /* 0x0000000fff0f723e */ /* 0x000fc800000010ff */
[----:B------:R-:W-:-:S07]  /*05b0*/  PRMT R12, R15, 0x7610, R12 ;  /* 0x000076100f0c7816 */ /* 0x000fce000000000c */
.L_x_24500:
[----:B------:R-:W-:Y:S05]  /*05c0*/  BSYNC B0 ;  /* 0x0000000000007941 */ /* 0x000fea0003800000 */
.L_x_24498:
        /* <DEDUP_REMOVED lines=21> */
.L_x_24505:
        /* <DEDUP_REMOVED lines=8> */
.L_x_24503:
[----:B------:R-:W-:-:S05]  /*07a0*/  FADD.FTZ R8, R8, R15 ;  /* 0x0000000f08087221 */ /* 0x000fca0000010000 */
[----:B------:R-:W-:-:S04]  /*07b0*/  F2FP.BF16.F32.PACK_AB R8, RZ, R8 ;  /* 0x00000008ff08723e */ /* 0x000fc800000010ff */
[----:B------:R-:W-:-:S07]  /*07c0*/  PRMT R2, R8, 0x7610, R2 ;  /* 0x0000761008027816 */ /* 0x000fce0000000002 */
.L_x_24504:
[----:B------:R-:W-:Y:S05]  /*07d0*/  BSYNC B0 ;  /* 0x0000000000007941 */ /* 0x000fea0003800000 */
.L_x_24502:
        /* <DEDUP_REMOVED lines=22> */
.L_x_24509:
        /* <DEDUP_REMOVED lines=8> */
.L_x_24507:
[----:B------:R-:W-:-:S05]  /*09c0*/  FADD.FTZ R8, R8, R15 ;  /* 0x0000000f08087221 */ /* 0x000fca0000010000 */
[----:B------:R-:W-:-:S04]  /*09d0*/  F2FP.BF16.F32.PACK_AB R8, RZ, R8 ;  /* 0x00000008ff08723e */ /* 0x000fc800000010ff */
[----:B------:R-:W-:-:S07]  /*09e0*/  PRMT R5, R8, 0x7610, R5 ;  /* 0x0000761008057816 */ /* 0x000fce0000000005 */
.L_x_24508:
[----:B------:R-:W-:Y:S05]  /*09f0*/  BSYNC B0 ;  /* 0x0000000000007941 */ /* 0x000fea0003800000 */
.L_x_24506:
        /* <DEDUP_REMOVED lines=22> */
.L_x_24513:
        /* <DEDUP_REMOVED lines=8> */
.L_x_24511:
[----:B------:R-:W-:-:S05]  /*0be0*/  FADD.FTZ R8, R8, R9 ;  /* 0x0000000908087221 */ /* 0x000fca0000010000 */
[----:B------:R-:W-:-:S04]  /*0bf0*/  F2FP.BF16.F32.PACK_AB R8, RZ, R8 ;  /* 0x00000008ff08723e */ /* 0x000fc800000010ff */
[----:B------:R-:W-:-:S07]  /*0c00*/  PRMT R13, R8, 0x7610, R13 ;  /* 0x00007610080d7816 */ /* 0x000fce000000000d */
.L_x_24512:
[----:B------:R-:W-:Y:S05]  /*0c10*/  BSYNC B0 ;  /* 0x0000000000007941 */ /* 0x000fea0003800000 */
.L_x_24510:
        /* <DEDUP_REMOVED lines=22> */
.L_x_24517:
        /* <DEDUP_REMOVED lines=8> */
.L_x_24515:
[----:B------:R-:W-:-:S05]  /*0e00*/  FADD.FTZ R8, R8, R9 ;  /* 0x0000000908087221 */ /* 0x000fca0000010000 */
[----:B------:R-:W-:-:S04]  /*0e10*/  F2FP.BF16.F32.PACK_AB R8, RZ, R8 ;  /* 0x00000008ff08723e */ /* 0x000fc800000010ff */
[----:B------:R-:W-:-:S07]  /*0e20*/  PRMT R6, R8, 0x7610, R6 ;  /* 0x0000761008067816 */ /* 0x000fce0000000006 */
.L_x_24516:
[----:B------:R-:W-:Y:S05]  /*0e30*/  BSYNC B0 ;  /* 0x0000000000007941 */ /* 0x000fea0003800000 */
.L_x_24514:
        /* <DEDUP_REMOVED lines=22> */
.L_x_24521:
        /* <DEDUP_REMOVED lines=8> */
.L_x_24519:
[----:B------:R-:W-:-:S05]  /*1020*/  FADD.FTZ R8, R8, R9 ;  /* 0x0000000908087221 */ /* 0x000fca0000010000 */
[----:B------:R-:W-:-:S04]  /*1030*/  F2FP.BF16.F32.PACK_AB R8, RZ, R8 ;  /* 0x00000008ff08723e */ /* 0x000fc800000010ff */
[----:B------:R-:W-:-:S07]  /*1040*/  PRMT R14, R8, 0x7610, R14 ;  /* 0x00007610080e7816 */ /* 0x000fce000000000e */
.L_x_24520:
[----:B------:R-:W-:Y:S05]  /*1050*/  BSYNC B0 ;  /* 0x0000000000007941 */ /* 0x000fea0003800000 */
.L_x_24518:
        /* <DEDUP_REMOVED lines=22> */
.L_x_24525:
        /* <DEDUP_REMOVED lines=8> */
.L_x_24523:
[----:B------:R-:W-:-:S05]  /*1240*/  FADD.FTZ R8, R8, R9 ;  /* 0x0000000908087221 */ /* 0x000fca0000010000 */
[----:B------:R-:W-:-:S04]  /*1250*/  F2FP.BF16.F32.PACK_AB R8, RZ, R8 ;  /* 0x00000008ff08723e */ /* 0x000fc800000010ff */
[----:B------:R-:W-:-:S07]  /*1260*/  PRMT R7, R8, 0x7610, R7 ;  /* 0x0000761008077816 */ /* 0x000fce0000000007 */
.L_x_24524:
[----:B------:R-:W-:Y:S05]  /*1270*/  BSYNC B0 ;  /* 0x0000000000007941 */ /* 0x000fea0003800000 */
.L_x_24522:
        /* <DEDUP_REMOVED lines=9> */
.L_x_24493:
        /* <DEDUP_REMOVED lines=112> */
.L_x_24529:
        /* <DEDUP_REMOVED lines=8> */
.L_x_24528:
[----:B------:R-:W-:-:S05]  /*1a90*/  FADD.FTZ R14, R14, R15 ;  /* 0x0000000f0e0e7221 */ /* 0x000fca0000010000 */
[----:B------:R-:W-:-:S04]  /*1aa0*/  F2FP.BF16.F32.PACK_AB R14, RZ, R14 ;  /* 0x0000000eff0e723e */ /* 0x000fc800000010ff */
[----:B------:R-:W-:-:S07]  /*1ab0*/  PRMT R7, R14, 0x7610, R7 ;  /* 0x000076100e077816 */ /* 0x000fce0000000007 */
.L_x_24527:
[----:B------:R-:W-:Y:S05]  /*1ac0*/  BSYNC B0 ;  /* 0x0000000000007941 */ /* 0x000fea0003800000 */
.L_x_24526:
        /* <DEDUP_REMOVED lines=25> */
.L_x_24533:
        /* <DEDUP_REMOVED lines=8> */
.L_x_24532:
[----:B------:R-:W-:-:S05]  /*1ce0*/  FADD.FTZ R14, R14, R15 ;  /* 0x0000000f0e0e7221 */ /* 0x000fca0000010000 */
[----:B------:R-:W-:-:S04]  /*1cf0*/  F2FP.BF16.F32.PACK_AB R14, RZ, R14 ;  /* 0x0000000eff0e723e */ /* 0x000fc800000010ff */
[----:B------:R-:W-:-:S07]  /*1d00*/  PRMT R9, R14, 0x7610, R9 ;  /* 0x000076100e097816 */ /* 0x000fce0000000009 */
.L_x_24531:
[----:B------:R-:W-:Y:S05]  /*1d10*/  BSYNC B0 ;  /* 0x0000000000007941 */ /* 0x000fea0003800000 */
.L_x_24530:
        /* <DEDUP_REMOVED lines=25> */
.L_x_24537:
        /* <DEDUP_REMOVED lines=8> */
.L_x_24536:
[----:B------:R-:W-:-:S05]  /*1f30*/  FADD.FTZ R10, R10, R15 ;  /* 0x0000000f0a0a7221 */ /* 0x000fca0000010000 */
[----:B------:R-:W-:-:S04]  /*1f40*/  F2FP.BF16.F32.PACK_AB R10, RZ, R10 ;  /* 0x0000000aff0a723e */ /* 0x000fc800000010ff */
[----:B------:R-:W-:-:S07]  /*1f50*/  PRMT R11, R10, 0x7610, R11 ;  /* 0x000076100a0b7816 */ /* 0x000fce000000000b */
.L_x_24535:
[----:B------:R-:W-:Y:S05]  /*1f60*/  BSYNC B0 ;  /* 0x0000000000007941 */ /* 0x000fea0003800000 */
.L_x_24534:
        /* <DEDUP_REMOVED lines=25> */
.L_x_24541:
        /* <DEDUP_REMOVED lines=8> */
.L_x_24540:
[----:B------:R-:W-:-:S05]  /*2180*/  FADD.FTZ R10, R10, R15 ;  /* 0x0000000f0a0a7221 */ /* 0x000fca0000010000 */
[----:B------:R-:W-:-:S04]  /*2190*/  F2FP.BF16.F32.PACK_AB R10, RZ, R10 ;  /* 0x0000000aff0a723e */ /* 0x000fc800000010ff */
[----:B------:R-:W-:-:S07]  /*21a0*/  PRMT R21, R10, 0x7610, R21 ;  /* 0x000076100a157816 */ /* 0x000fce0000000015 */
.L_x_24539:
[----:B------:R-:W-:Y:S05]  /*21b0*/  BSYNC B0 ;  /* 0x0000000000007941 */ /* 0x000fea0003800000 */
.L_x_24538:
        /* <DEDUP_REMOVED lines=25> */
.L_x_24545:
        /* <DEDUP_REMOVED lines=8> */
.L_x_24544:
[----:B------:R-:W-:-:S05]  /*23d0*/  FADD.FTZ R10, R10, R15 ;  /* 0x0000000f0a0a7221 */ /* 0x000fca0000010000 */
[----:B------:R-:W-:-:S04]  /*23e0*/  F2FP.BF16.F32.PACK_AB R10, RZ, R10 ;  /* 0x0000000aff0a723e */ /* 0x000fc800000010ff */
[----:B------:R-:W-:-:S07]  /*23f0*/  PRMT R25, R10, 0x7610, R25 ;  /* 0x000076100a197816 */ /* 0x000fce0000000019 */
.L_x_24543:
[----:B------:R-:W-:Y:S05]  /*2400*/  BSYNC B0 ;  /* 0x0000000000007941 */ /* 0x000fea0003800000 */
.L_x_24542:
        /* <DEDUP_REMOVED lines=25> */
.L_x_24549:
        /* <DEDUP_REMOVED lines=8> */
.L_x_24548:
[----:B------:R-:W-:-:S05]  /*2620*/  FADD.FTZ R0, R0, R15 ;  /* 0x0000000f00007221 */ /* 0x000fca0000010000 */
[----:B------:R-:W-:-:S04]  /*2630*/  F2FP.BF16.F32.PACK_AB R0, RZ, R0 ;  /* 0x00000000ff00723e */ /* 0x000fc800000010ff */
[----:B------:R-:W-:-:S07]  /*2640*/  PRMT R3, R0, 0x7610, R3 ;  /* 0x0000761000037816 */ /* 0x000fce0000000003 */
.L_x_24547:
[----:B------:R-:W-:Y:S05]  /*2650*/  BSYNC B0 ;  /* 0x0000000000007941 */ /* 0x000fea0003800000 */
.L_x_24546:
        /* <DEDUP_REMOVED lines=25> */
.L_x_24553:
        /* <DEDUP_REMOVED lines=8> */
.L_x_24552:
[----:B------:R-:W-:-:S05]  /*2870*/  FADD.FTZ R0, R0, R15 ;  /* 0x0000000f00007221 */ /* 0x000fca0000010000 */
[----:B------:R-:W-:-:S04]  /*2880*/  F2FP.BF16.F32.PACK_AB R0, RZ, R0 ;  /* 0x00000000ff00723e */ /* 0x000fc800000010ff */
[----:B------:R-:W-:-:S07]  /*2890*/  PRMT R26, R0, 0x7610, R26 ;  /* 0x00007610001a7816 */ /* 0x000fce000000001a */
.L_x_24551:
[----:B------:R-:W-:Y:S05]  /*28a0*/  BSYNC B0 ;  /* 0x0000000000007941 */ /* 0x000fea0003800000 */
.L_x_24550:
        /* <DEDUP_REMOVED lines=25> */
.L_x_24557:
        /* <DEDUP_REMOVED lines=8> */
.L_x_24556:
[----:B------:R-:W-:-:S05]  /*2ac0*/  FADD.FTZ R0, R0, R13 ;  /* 0x0000000d00007221 */ /* 0x000fca0000010000 */
[----:B------:R-:W-:-:S04]  /*2ad0*/  F2FP.BF16.F32.PACK_AB R0, RZ, R0 ;  /* 0x00000000ff00723e */ /* 0x000fc800000010ff */
[----:B------:R-:W-:-:S07]  /*2ae0*/  PRMT R12, R0, 0x7610, R12 ;  /* 0x00007610000c7816 */ /* 0x000fce000000000c */
.L_x_24555:
[----:B------:R-:W-:Y:S05]  /*2af0*/  BSYNC B0 ;  /* 0x0000000000007941 */ /* 0x000fea0003800000 */
.L_x_24554:
        /* <DEDUP_REMOVED lines=21> */
.L_x_24560:
[----:B------:R-:W-:-:S13]  /*2c50*/  ISETP.GE.AND P0, PT, R6, R5, PT ;  /* 0x000000050600720c */ /* 0x000fda0003f06270 */
[----:B------:R-:W-:Y:S05]  /*2c60*/  @P0 BRA `(.L_x_24562) ;  /* 0x0000000000300947 */ /* 0x000fea0003800000 */
[----:B-1----:R-:W1:Y:S01]  /*2c70*/  LDC.64 R8, c[0x0][0x218] ;  /* 0x00008600ff087b82 */ /* 0x002e620000000a00 */
[----:B0-----:R-:W-:Y:S02]  /*2c80*/  IMAD.IADD R7, R4, 0x1, R6 ;  /* 0x0000000104077824 */ /* 0x001fe400078e0206 */
[----:B------:R-:W-:Y:S02]  /*2c90*/  VIADD R6, R6, 0x80 ;  /* 0x0000008006067836 */ /* 0x000fe40000000000 */
[----:B-1----:R-:W-:-:S05]  /*2ca0*/  IMAD.WIDE.U32 R8, R7, 0x2, R8 ;  /* 0x0000000207087825 */ /* 0x002fca00078e0008 */
[----:B------:R1:W-:Y:S02]  /*2cb0*/  STG.E.U16 desc[UR4][R8.64], R21 ;  /* 0x0000001508007986 */ /* 0x0003e4000c101504 */
.L_x_24561:
[----:B------:R-:W-:-:S13]  /*2cc0*/  ISETP.GE.AND P0, PT, R6, R5, PT ;  /* 0x000000050600720c */ /* 0x000fda0003f06270 */
[----:B------:R-:W-:Y:S05]  /*2cd0*/  @P0 BRA `(.L_x_24563) ;  /* 0x0000000000340947 */ /* 0x000fea0003800000 */
[----:B01----:R-:W0:Y:S01]  /*2ce0*/  LDC.64 R8, c[0x0][0x218] ;  /* 0x00008600ff087b82 */ /* 0x003e220000000a00 */
[----:B------:R-:W-:Y:S02]  /*2cf0*/  IMAD.IADD R7, R4, 0x1, R6 ;  /* 0x0000000104077824 */ /* 0x000fe400078e0206 */
[----:B------:R-:W-:Y:S02]  /*2d00*/  VIADD R6, R6, 0x80 ;  /* 0x0000008006067836 */ /* 0x000fe40000000000 */
[----:B0-----:R-:W-:-:S05]  /*2d10*/  IMAD.WIDE.U32 R8, R7, 0x2, R8 ;  /* 0x0000000207087825 */ /* 0x001fca00078e0008 */
[----:B------:R2:W-:Y:S02]  /*2d20*/  STG.E.U16 desc[UR4][R8.64], R25 ;  /* 0x0000001908007986 */ /* 0x0005e4000c101504 */
.L_x_24562:
        /* <DEDUP_REMOVED lines=8> */
.L_x_24563:
[----:B------:R-:W-:Y:S05]  /*2db0*/  BSYNC B1 ;  /* 0x0000000000017941 */ /* 0x000fea0003800000 */
.L_x_24559:
[----:B------:R-:W-:-:S13]  /*2dc0*/  ISETP.GE.AND P0, PT, R6, R5, PT ;  /* 0x000000050600720c */ /* 0x000fda0003f06270 */
[----:B--2---:R-:W2:Y:S01]  /*2dd0*/  @!P0 LDC.64 R2, c[0x0][0x218] ;  /* 0x00008600ff028b82 */ /* 0x004ea20000000a00 */
[----:B------:R-:W-:Y:S02]  /*2de0*/  @!P0 IMAD.IADD R7, R4, 0x1, R6 ;  /* 0x0000000104078824 */ /* 0x000fe400078e0206 */
[----:B------:R-:W-:Y:S02]  /*2df0*/  @!P0 VIADD R6, R6, 0x80 ;  /* 0x0000008006068836 */ /* 0x000fe40000000000 */
[----:B--2---:R-:W-:-:S05]  /*2e00*/  @!P0 IMAD.WIDE.U32 R2, R7, 0x2, R2 ;  /* 0x0000000207028825 */ /* 0x004fca00078e0002 */
[----:B------:R3:W-:Y:S02]  /*2e10*/  @!P0 STG.E.U16 desc[UR4][R2.64], R26 ;  /* 0x0000001a02008986 */ /* 0x0007e4000c101504 */
.L_x_24564:
[----:B------:R-:W-:Y:S05]  /*2e20*/  BSYNC B0 ;  /* 0x0000000000007941 */ /* 0x000fea0003800000 */
.L_x_24558:
        /* <DEDUP_REMOVED lines=8> */
.L_x_24565:
        /* <DEDUP_REMOVED lines=13> */
.L_x_32252:


//--------------------- .text._ZN2at6native18elementwise_kernelILi128ELi4EZNS0_15gpu_kernel_implINS0_13BUnaryFunctorIN3c108BFloat16ES5_S5_ZZZNS0_21nextafter_kernel_cudaERNS_18TensorIteratorBaseEENKUlvE_clEvENKUlvE1_clEvEUlS5_S5_E_EEEEvS7_RKT_EUliE_EEviT1_ --------------------------
	.section	.text._ZN2at6native18elementwise_kernelILi128ELi4EZNS0_15gpu_kernel_implINS0_13BUnaryFunctorIN3c108BFloat16ES5_S5_ZZZNS0_21nextafter_kernel_cudaERNS_18TensorIteratorBaseEENKUlvE_clEvENKUlvE1_clEvEUlS5_S5_E_EEEEvS7_RKT_EUliE_EEviT1_,"ax",@progbits
	.align	128
        .global         _ZN2at6native18elementwise_kernelILi128ELi4EZNS0_15gpu_kernel_implINS0_13BUnaryFunctorIN3c108BFloat16ES5_S5_ZZZNS0_21nextafter_kernel_cudaERNS_18TensorIteratorBaseEENKUlvE_clEvENKUlvE1_clEvEUlS5_S5_E_EEEEvS7_RKT_EUliE_EEviT1_
        .type           _ZN2at6native18elementwise_kernelILi128ELi4EZNS0_15gpu_kernel_implINS0_13BUnaryFunctorIN3c108BFloat16ES5_S5_ZZZNS0_21nextafter_kernel_cudaERNS_18TensorIteratorBaseEENKUlvE_clEvENKUlvE1_clEvEUlS5_S5_E_EEEEvS7_RKT_EUliE_EEviT1_,@function
        .size           _ZN2at6native18elementwise_kernelILi128ELi4EZNS0_15gpu_kernel_implINS0_13BUnaryFunctorIN3c108BFloat16ES5_S5_ZZZNS0_21nextafter_kernel_cudaERNS_18TensorIteratorBaseEENKUlvE_clEvENKUlvE1_clEvEUlS5_S5_E_EEEEvS7_RKT_EUliE_EEviT1_,(.L_x_32253 - _ZN2at6native18elementwise_kernelILi128ELi4EZNS0_15gpu_kernel_implINS0_13BUnaryFunctorIN3c108BFloat16ES5_S5_ZZZNS0_21nextafter_kernel_cudaERNS_18TensorIteratorBaseEENKUlvE_clEvENKUlvE1_clEvEUlS5_S5_E_EEEEvS7_RKT_EUliE_EEviT1_)
        .other          _ZN2at6native18elementwise_kernelILi128ELi4EZNS0_15gpu_kernel_implINS0_13BUnaryFunctorIN3c108BFloat16ES5_S5_ZZZNS0_21nextafter_kernel_cudaERNS_18TensorIteratorBaseEENKUlvE_clEvENKUlvE1_clEvEUlS5_S5_E_EEEEvS7_RKT_EUliE_EEviT1_,@"STO_CUDA_ENTRY STV_DEFAULT"
_ZN2at6native18elementwise_kernelILi128ELi4EZNS0_15gpu_kernel_implINS0_13BUnaryFunctorIN3c108BFloat16ES5_S5_ZZZNS0_21nextafter_kernel_cudaERNS_18TensorIteratorBaseEENKUlvE_clEvENKUlvE1_clEvEUlS5_S5_E_EEEEvS7_RKT_EUliE_EEviT1_:
.text._ZN2at6native18elementwise_kernelILi128ELi4EZNS0_15gpu_kernel_implINS0_13BUnaryFunctorIN3c108BFloat16ES5_S5_ZZZNS0_21nextafter_kernel_cudaERNS_18TensorIteratorBaseEENKUlvE_clEvENKUlvE1_clEvEUlS5_S5_E_EEEEvS7_RKT_EUliE_EEviT1_:
        /* <DEDUP_REMOVED lines=313> */
.L_x_24568:
        /* <DEDUP_REMOVED lines=22> */
.L_x_24572:
[----:B------:R-:W2:Y:S02]  /*14f0*/  LDG.E.U8 R2, desc[UR36][R2.64] ;  /* 0x0000002402027981 */ /* 0x000ea4000c1e1100 */
[----:B--2---:R-:W-:-:S04]  /*1500*/  I2FP.F32.U32 R0, R2 ;  /* 0x0000000200007245 */ /* 0x004fc80000201000 */
[----:B------:R-:W-:Y:S01]  /*1510*/  F2FP.BF16.F32.PACK_AB R0, RZ, R0 ;  /* 0x00000000ff00723e */ /* 0x000fe200000010ff */
[----:B------:R-:W-:Y:S06]  /*1520*/  BRA `(.L_x_24574) ;  /* 0x0000000c00907947 */ /* 0x000fec0003800000 */
.L_x_24571:
        /* <DEDUP_REMOVED lines=10> */
.L_x_24576:
[----:B------:R-:W2:Y:S02]  /*15d0*/  LDG.E R2, desc[UR36][R2.64] ;  /* 0x0000002402027981 */ /* 0x000ea4000c1e1900 */
[----:B--2---:R-:W-:-:S04]  /*15e0*/  I2FP.F32.S32 R0, R2 ;  /* 0x0000000200007245 */ /* 0x004fc80000201400 */
[----:B------:R-:W-:Y:S01]  /*15f0*/  F2FP.BF16.F32.PACK_AB R0, RZ, R0 ;  /* 0x00000000ff00723e */ /* 0x000fe200000010ff */
[----:B------:R-:W-:Y:S06]  /*1600*/  BRA `(.L_x_24574) ;  /* 0x0000000c00587947 */ /* 0x000fec0003800000 */
.L_x_24575:
[----:B------:R-:W2:Y:S02]  /*1610*/  LDG.E.U16 R2, desc[UR36][R2.64] ;  /* 0x0000002402027981 */ /* 0x000ea4000c1e1500 */
[----:B--2---:R-:W0:Y:S02]  /*1620*/  I2F.S16 R0, R2 ;  /* 0x0000000200007306 */ /* 0x004e240000101400 */
[----:B0-----:R-:W-:Y:S01]  /*1630*/  F2FP.BF16.F32.PACK_AB R0, RZ, R0 ;  /* 0x00000000ff00723e */ /* 0x001fe200000010ff */
[----:B------:R-:W-:Y:S06]  /*1640*/  BRA `(.L_x_24574) ;  /* 0x0000000c00487947 */ /* 0x000fec0003800000 */
.L_x_24570:
        /* <DEDUP_REMOVED lines=9> */
.L_x_24578:
[----:B------:R-:W2:Y:S02]  /*16e0*/  LDG.E.U16 R0, desc[UR36][R2.64] ;  /* 0x0000002402007981 */ /* 0x000ea4000c1e1500 */
[----:B--2---:R-:W-:-:S05]  /*16f0*/  HADD2.F32 R0, -RZ, R0.H0_H0 ;  /* 0x20000000ff007230 */ /* 0x004fca0000004100 */
[----:B------:R-:W-:Y:S01]  /*1700*/  F2FP.BF16.F32.PACK_AB R0, RZ, R0 ;  /* 0x00000000ff00723e */ /* 0x000fe200000010ff */
[----:B------:R-:W-:Y:S06]  /*1710*/  BRA `(.L_x_24574) ;  /* 0x0000000c00147947 */ /* 0x000fec0003800000 */
.L_x_24577:
        /* <DEDUP_REMOVED lines=9> */
.L_x_24580:
[----:B------:R-:W2:Y:S02]  /*17b0*/  LDG.E.U16 R2, desc[UR36][R2.64] ;  /* 0x0000002402027981 */ /* 0x000ea4000c1e1500 */
[----:B--2---:R-:W-:-:S05]  /*17c0*/  HADD2.F32 R0, -RZ, R2.H0_H0 ;  /* 0x20000002ff007230 */ /* 0x004fca0000004100 */
[----:B------:R-:W-:Y:S01]  /*17d0*/  F2FP.BF16.F32.PACK_AB R0, RZ, R0 ;  /* 0x00000000ff00723e */ /* 0x000fe200000010ff */
[----:B------:R-:W-:Y:S06]  /*17e0*/  BRA `(.L_x_24574) ;  /* 0x0000000800e07947 */ /* 0x000fec0003800000 */
.L_x_24579:
        /* <DEDUP_REMOVED lines=8> */
.L_x_24569:
        /* <DEDUP_REMOVED lines=13> */
.L_x_24583:
        /* <DEDUP_REMOVED lines=8> */
.L_x_24582:
        /* <DEDUP_REMOVED lines=28> */
.L_x_24585:
        /* <DEDUP_REMOVED lines=15> */
.L_x_24584:
[----:B------:R0:W5:Y:S01]  /*1c70*/  LDG.E.U16 R0, desc[UR36][R2.64] ;  /* 0x0000002402007981 */ /* 0x000162000c1e1500 */
[----:B------:R-:W-:Y:S05]  /*1c80*/  BRA `(.L_x_24574) ;  /* 0x0000000400b87947 */ /* 0x000fea0003800000 */
.L_x_24581:
        /* <DEDUP_REMOVED lines=12> */
.L_x_24588:
        /* <DEDUP_REMOVED lines=21> */
.L_x_24592:
[----:B------:R-:W-:Y:S05]  /*1ea0*/  BSYNC B1 ;  /* 0x0000000000017941 */ /* 0x000fea0003800000 */
.L_x_24591:
[----:B------:R-:W-:Y:S01]  /*1eb0*/  LEA R3, R0, 0x3b800000, 0x17 ;  /* 0x3b80000000037811 */ /* 0x000fe200078eb8ff */
[----:B------:R-:W-:-:S05]  /*1ec0*/  IMAD.SHL.U32 R0, R2, 0x100000, RZ ;  /* 0x0010000002007824 */ /* 0x000fca00078e00ff */
[----:B------:R-:W-:-:S07]  /*1ed0*/  LOP3.LUT R0, R3, R0, R4, 0xfe, !PT ;  /* 0x0000000003007212 */ /* 0x000fce00078efe04 */
.L_x_24590:
[----:B------:R-:W-:Y:S05]  /*1ee0*/  BSYNC B0 ;  /* 0x0000000000007941 */ /* 0x000fea0003800000 */
.L_x_24589:
[----:B------:R-:W-:Y:S01]  /*1ef0*/  F2FP.BF16.F32.PACK_AB R0, RZ, R0 ;  /* 0x00000000ff00723e */ /* 0x000fe200000010ff */
[----:B------:R-:W-:Y:S06]  /*1f00*/  BRA `(.L_x_24574) ;  /* 0x0000000400187947 */ /* 0x000fec0003800000 */
.L_x_24587:
        /* <DEDUP_REMOVED lines=21> */
.L_x_24596:
[----:B------:R-:W-:Y:S05]  /*2060*/  BSYNC B1 ;  /* 0x0000000000017941 */ /* 0x000fea0003800000 */
.L_x_24595:
[----:B------:R-:W-:Y:S01]  /*2070*/  LEA R3, R0, 0x37800000, 0x17 ;  /* 0x3780000000037811 */ /* 0x000fe200078eb8ff */
[----:B------:R-:W-:-:S05]  /*2080*/  IMAD.SHL.U32 R0, R2, 0x200000, RZ ;  /* 0x0020000002007824 */ /* 0x000fca00078e00ff */
[----:B------:R-:W-:-:S07]  /*2090*/  LOP3.LUT R0, R3, R0, R4, 0xfe, !PT ;  /* 0x0000000003007212 */ /* 0x000fce00078efe04 */
.L_x_24594:
[----:B------:R-:W-:Y:S05]  /*20a0*/  BSYNC B0 ;  /* 0x0000000000007941 */ /* 0x000fea0003800000 */
.L_x_24593:
[----:B------:R-:W-:Y:S01]  /*20b0*/  F2FP.BF16.F32.PACK_AB R0, RZ, R0 ;  /* 0x00000000ff00723e */ /* 0x000fe200000010ff */
[----:B------:R-:W-:Y:S06]  /*20c0*/  BRA `(.L_x_24574) ;  /* 0x0000000000a87947 */ /* 0x000fec0003800000 */
.L_x_24586:
        /* <DEDUP_REMOVED lines=14> */
.L_x_24600:
[----:B------:R-:W-:Y:S05]  /*21b0*/  BSYNC B0 ;  /* 0x0000000000007941 */ /* 0x000fea0003800000 */
.L_x_24599:
[----:B------:R-:W-:Y:S01]  /*21c0*/  F2FP.BF16.F32.PACK_AB R0, RZ, R0 ;  /* 0x00000000ff00723e */ /* 0x000fe200000010ff */
[----:B------:R-:W-:Y:S06]  /*21d0*/  BRA `(.L_x_24574) ;  /* 0x0000000000647947 */ /* 0x000fec0003800000 */
.L_x_24573:
        /* <DEDUP_REMOVED lines=16> */
.L_x_24601:
[----:B------:R-:W-:Y:S01]  /*22e0*/  PRMT R0, RZ, 0x7610, R0 ;  /* 0x00007610ff007816 */ /* 0x000fe20000000000 */
[----:B------:R-:W-:Y:S06]  /*22f0*/  BRA `(.L_x_24574) ;  /* 0x00000000001c7947 */ /* 0x000fec0003800000 */
.L_x_24598:
[----:B------:R-:W2:Y:S02]  /*2300*/  LDG.E.64 R2, desc[UR36][R2.64] ;  /* 0x0000002402027981 */ /* 0x000ea4000c1e1b00 */
[----:B--2---:R-:W0:Y:S02]  /*2310*/  I2F.U64 R0, R2 ;  /* 0x0000000200007312 */ /* 0x004e240000301000 */
[----:B0-----:R-:W-:Y:S01]  /*2320*/  F2FP.BF16.F32.PACK_AB R0, RZ, R0 ;  /* 0x00000000ff00723e */ /* 0x001fe200000010ff */
[----:B------:R-:W-:Y:S06]  /*2330*/  BRA `(.L_x_24574) ;  /* 0x00000000000c7947 */ /* 0x000fec0003800000 */
.L_x_24597:
[----:B------:R-:W2:Y:S02]  /*2340*/  LDG.E R2, desc[UR36][R2.64] ;  /* 0x0000002402027981 */ /* 0x000ea4000c1e1900 */
[----:B--2---:R-:W-:-:S04]  /*2350*/  I2FP.F32.U32 R0, R2 ;  /* 0x0000000200007245 */ /* 0x004fc80000201000 */
[----:B------:R-:W-:-:S07]  /*2360*/  F2FP.BF16.F32.PACK_AB R0, RZ, R0 ;  /* 0x00000000ff00723e */ /* 0x000fce00000010ff */
.L_x_24574:
[----:B0-----:R-:W0:Y:S01]  /*2370*/  LDC.U16 R3, c[0x0][0x422] ;  /* 0x00010880ff037b82 */ /* 0x001e220000000400 */
[----:B-----5:R-:W-:Y:S01]  /*2380*/  IMAD.U32 R2, R0, 0x10000, RZ ;  /* 0x0001000000027824 */ /* 0x020fe200078e00ff */
[----:B------:R-:W-:Y:S04]  /*2390*/  BSSY B0, `(.L_x_24602) ;  /* 0x000001d000007945 */ /* 0x000fe80003800000 */
[----:B------:R-:W-:Y:S01]  /*23a0*/  FSETP.NEU.FTZ.AND P0, PT, R2, R2, PT ;  /* 0x000000020200720b */ /* 0x000fe20003f1d000 */
[----:B0-----:R-:W-:-:S05]  /*23b0*/  IMAD.U32 R5, R3, 0x10000, RZ ;  /* 0x0001000003057824 */ /* 0x001fca00078e00ff */
        /* <DEDUP_REMOVED lines=16> */
.L_x_24605:
[----:B------:R-:W-:-:S04]  /*24c0*/  LOP3.LUT R3, R0, R3, RZ, 0x3c, !PT ;  /* 0x0000000300037212 */ /* 0x000fc800078e3cff */
[----:B------:R-:W-:Y:S01]  /*24d0*/  PRMT R2, R3, 0x9910, RZ ;  /* 0x0000991003027816 */ /* 0x000fe200000000ff */
[----:B------:R-:W-:-:S03]  /*24e0*/  VIADD R3, R0, 0xffff ;  /* 0x0000ffff00037836 */ /* 0x000fc60000000000 */
[----:B------:R-:W-:-:S04]  /*24f0*/  ISETP.GE.AND P0, PT, R2, RZ, PT ;  /* 0x000000ff0200720c */ /* 0x000fc80003f06270 */
[----:B------:R-:W-:-:S13]  /*2500*/  ISETP.GT.U32.OR P0, PT, R4, R5, !P0 ;  /* 0x000000050400720c */ /* 0x000fda0004704470 */
[----:B------:R-:W-:Y:S01]  /*2510*/  @!P0 VIADD R3, R0, 0x1 ;  /* 0x0000000100038836 */ /* 0x000fe20000000000 */
[----:B------:R-:W-:Y:S06]  /*2520*/  BRA `(.L_x_24604) ;  /* 0x00000000000c7947 */ /* 0x000fec0003800000 */
.L_x_24603:
[----:B------:R-:W-:-:S05]  /*2530*/  FADD.FTZ R2, R2, R5 ;  /* 0x0000000502027221 */ /* 0x000fca0000010000 */
[----:B------:R-:W-:-:S04]  /*2540*/  F2FP.BF16.F32.PACK_AB R2, RZ, R2 ;  /* 0x00000002ff02723e */ /* 0x000fc800000010ff */
[----:B------:R-:W-:-:S07]  /*2550*/  PRMT R3, R2, 0x7610, R3 ;  /* 0x0000761002037816 */ /* 0x000fce0000000003 */
.L_x_24604:
[----:B------:R-:W-:Y:S05]  /*2560*/  BSYNC B0 ;  /* 0x0000000000007941 */ /* 0x000fea0003800000 */
.L_x_24602:
        /* <DEDUP_REMOVED lines=16> */
.L_x_24609:
[----:B------:R-:W-:-:S06]  /*2670*/  IMAD.U32 R3, R3, 0x10000, RZ ;  /* 0x0001000003037824 */ /* 0x000fcc00078e00ff */
[----:B------:R-:W0:Y:S02]  /*2680*/  F2I.S64.TRUNC R2, R3 ;  /* 0x0000000300027311 */ /* 0x000e24000020d900 */
[----:B0-----:R3:W-:Y:S01]  /*2690*/  STG.E.U8 desc[UR36][R16.64], R2 ;  /* 0x0000000210007986 */ /* 0x0017e2000c101124 */
[----:B------:R-:W-:Y:S05]  /*26a0*/  BRA `(.L_x_24611) ;  /* 0x0000000c00847947 */ /* 0x000fea0003800000 */
.L_x_24608:
        /* <DEDUP_REMOVED lines=10> */
.L_x_24613:
[----:B------:R-:W-:-:S06]  /*2750*/  IMAD.U32 R3, R3, 0x10000, RZ ;  /* 0x0001000003037824 */ /* 0x000fcc00078e00ff */
[----:B------:R-:W0:Y:S02]  /*2760*/  F2I.FTZ.TRUNC.NTZ R3, R3 ;  /* 0x0000000300037305 */ /* 0x000e24000021f100 */
[----:B0-----:R1:W-:Y:S01]  /*2770*/  STG.E desc[UR36][R16.64], R3 ;  /* 0x0000000310007986 */ /* 0x0013e2000c101924 */
[----:B------:R-:W-:Y:S05]  /*2780*/  BRA `(.L_x_24611) ;  /* 0x0000000c004c7947 */ /* 0x000fea0003800000 */
.L_x_24612:
[----:B------:R-:W-:-:S06]  /*2790*/  IMAD.U32 R3, R3, 0x10000, RZ ;  /* 0x0001000003037824 */ /* 0x000fcc00078e00ff */
[----:B------:R-:W0:Y:S02]  /*27a0*/  F2I.FTZ.TRUNC.NTZ R3, R3 ;  /* 0x0000000300037305 */ /* 0x000e24000021f100 */
[----:B0-----:R2:W-:Y:S01]  /*27b0*/  STG.E.U16 desc[UR36][R16.64], R3 ;  /* 0x0000000310007986 */ /* 0x0015e2000c101524 */
[----:B------:R-:W-:Y:S05]  /*27c0*/  BRA `(.L_x_24611) ;  /* 0x0000000c003c7947 */ /* 0x000fea0003800000 */
.L_x_24607:
        /* <DEDUP_REMOVED lines=9> */
.L_x_24615:
[----:B------:R-:W-:-:S05]  /*2860*/  IMAD.U32 R0, R3, 0x10000, RZ ;  /* 0x0001000003007824 */ /* 0x000fca00078e00ff */
[----:B------:R-:W-:-:S05]  /*2870*/  F2FP.F16.F32.PACK_AB R0, RZ, R0 ;  /* 0x00000000ff00723e */ /* 0x000fca00000000ff */
[----:B------:R0:W-:Y:S01]  /*2880*/  STG.E.U16 desc[UR36][R16.64], R0 ;  /* 0x0000000010007986 */ /* 0x0001e2000c101524 */
[----:B------:R-:W-:Y:S05]  /*2890*/  BRA `(.L_x_24611) ;  /* 0x0000000c00087947 */ /* 0x000fea0003800000 */
.L_x_24614:
        /* <DEDUP_REMOVED lines=10> */
.L_x_24617:
[----:B------:R-:W-:-:S05]  /*2940*/  IMAD.U32 R3, R3, 0x10000, RZ ;  /* 0x0001000003037824 */ /* 0x000fca00078e00ff */
[----:B------:R-:W-:-:S04]  /*2950*/  F2FP.F16.F32.PACK_AB R3, RZ, R3 ;  /* 0x00000003ff03723e */ /* 0x000fc800000000ff */
[----:B------:R-:W-:-:S05]  /*2960*/  PRMT R3, R3, 0x5410, RZ ;  /* 0x0000541003037816 */ /* 0x000fca00000000ff */
[----:B------:R0:W-:Y:S01]  /*2970*/  STG.E desc[UR36][R16.64], R3 ;  /* 0x0000000310007986 */ /* 0x0001e2000c101924 */
[----:B------:R-:W-:Y:S05]  /*2980*/  BRA `(.L_x_24611) ;  /* 0x0000000800cc7947 */ /* 0x000fea0003800000 */
.L_x_24616:
[----:B------:R-:W-:-:S04]  /*2990*/  IMAD.U32 R2, R3, 0x10000, RZ ;  /* 0x0001000003027824 */ /* 0x000fc800078e00ff */
[----:B------:R-:W-:-:S06]  /*29a0*/  FMUL.FTZ R2, R2, 1 ;  /* 0x3f80000002027820 */ /* 0x000fcc0000410000 */
[----:B------:R-:W0:Y:S02]  /*29b0*/  F2F.F64.F32 R2, R2 ;  /* 0x0000000200027310 */ /* 0x000e240000201800 */
[----:B0-----:R0:W-:Y:S01]  /*29c0*/  STG.E.64 desc[UR36][R16.64], R2 ;  /* 0x0000000210007986 */ /* 0x0011e2000c101b24 */
[----:B------:R-:W-:Y:S05]  /*29d0*/  BRA `(.L_x_24611) ;  /* 0x0000000800b87947 */ /* 0x000fea0003800000 */
.L_x_24606:
        /* <DEDUP_REMOVED lines=13> */
.L_x_24620:
[----:B------:R-:W-:Y:S01]  /*2ab0*/  IMAD.U32 R3, R3, 0x10000, RZ ;  /* 0x0001000003037824 */ /* 0x000fe200078e00ff */
[----:B------:R-:W-:-:S03]  /*2ac0*/  CS2R R6, SRZ ;  /* 0x0000000000067805 */ /* 0x000fc6000001ff00 */
[----:B------:R-:W-:-:S04]  /*2ad0*/  FMUL.FTZ R3, R3, 1 ;  /* 0x3f80000003037820 */ /* 0x000fc80000410000 */
[----:B------:R-:W0:Y:S02]  /*2ae0*/  F2F.F64.F32 R4, R3 ;  /* 0x0000000300047310 */ /* 0x000e240000201800 */
[----:B0-----:R0:W-:Y:S01]  /*2af0*/  STG.E.128 desc[UR36][R16.64], R4 ;  /* 0x0000000410007986 */ /* 0x0011e2000c101d24 */
[----:B------:R-:W-:Y:S05]  /*2b00*/  BRA `(.L_x_24611) ;  /* 0x00000008006c7947 */ /* 0x000fea0003800000 */
.L_x_24619:
        /* <DEDUP_REMOVED lines=21> */
.L_x_24624:
[----:B------:R-:W-:Y:S05]  /*2c60*/  BSYNC B0 ;  /* 0x0000000000007941 */ /* 0x000fea0003800000 */
.L_x_24623:
[----:B------:R-:W-:-:S05]  /*2c70*/  LOP3.LUT R3, R0, R3, RZ, 0xfc, !PT ;  /* 0x0000000300037212 */ /* 0x000fca00078efcff */
[----:B------:R0:W-:Y:S01]  /*2c80*/  STG.E.U8 desc[UR36][R16.64], R3 ;  /* 0x0000000310007986 */ /* 0x0001e2000c101124 */
[----:B------:R-:W-:Y:S05]  /*2c90*/  BRA `(.L_x_24611) ;  /* 0x0000000800087947 */ /* 0x000fea0003800000 */
.L_x_24622:
        /* <DEDUP_REMOVED lines=13> */
.L_x_24626:
[----:B------:R-:W-:Y:S01]  /*2d70*/  IMAD.MOV.U32 R0, RZ, RZ, 0x7f ;  /* 0x0000007fff007424 */ /* 0x000fe200078e00ff */
[----:B------:R-:W-:-:S04]  /*2d80*/  ISETP.GT.U32.AND P0, PT, R2, 0x7f800000, PT ;  /* 0x7f8000000200780c */ /* 0x000fc80003f04070 */
[----:B------:R-:W-:-:S09]  /*2d90*/  SEL R0, R0, 0x7c, P0 ;  /* 0x0000007c00007807 */ /* 0x000fd20000000000 */
.L_x_24627:
[----:B------:R-:W-:Y:S05]  /*2da0*/  BSYNC B0 ;  /* 0x0000000000007941 */ /* 0x000fea0003800000 */
.L_x_24625:
[----:B------:R-:W-:-:S04]  /*2db0*/  LOP3.LUT R2, R3, 0x80000000, RZ, 0xc0, !PT ;  /* 0x8000000003027812 */ /* 0x000fc800078ec0ff */
[----:B------:R-:W-:-:S04]  /*2dc0*/  SHF.R.U32.HI R3, RZ, 0x18, R2 ;  /* 0x00000018ff037819 */ /* 0x000fc80000011602 */
[----:B------:R-:W-:-:S05]  /*2dd0*/  LOP3.LUT R3, R0, R3, RZ, 0xfc, !PT ;  /* 0x0000000300037212 */ /* 0x000fca00078efcff */
[----:B------:R0:W-:Y:S01]  /*2de0*/  STG.E.U8 desc[UR36][R16.64], R3 ;  /* 0x0000000310007986 */ /* 0x0001e2000c101124 */
[----:B------:R-:W-:Y:S05]  /*2df0*/  BRA `(.L_x_24611) ;  /* 0x0000000400b07947 */ /* 0x000fea0003800000 */
.L_x_24621:
[----:B------:R0:W-:Y:S01]  /*2e00*/  STG.E.U16 desc[UR36][R16.64], R3 ;  /* 0x0000000310007986 */ /* 0x0001e2000c101524 */
[----:B------:R-:W-:Y:S05]  /*2e10*/  BRA `(.L_x_24611) ;  /* 0x0000000400a87947 */ /* 0x000fea0003800000 */
.L_x_24618:
        /* <DEDUP_REMOVED lines=12> */
.L_x_24630:
        /* <DEDUP_REMOVED lines=17> */
.L_x_24633:
[----:B------:R-:W-:-:S04]  /*2ff0*/  LOP3.LUT R2, R3, 0x80000000, RZ, 0xc0, !PT ;  /* 0x8000000003027812 */ /* 0x000fc800078ec0ff */
[----:B------:R-:W-:-:S04]  /*3000*/  SHF.R.U32.HI R3, RZ, 0x18, R2 ;  /* 0x00000018ff037819 */ /* 0x000fc80000011602 */
[----:B------:R-:W-:-:S04]  /*3010*/  LOP3.LUT R0, R0, R3, RZ, 0xfc, !PT ;  /* 0x0000000300007212 */ /* 0x000fc800078efcff */
[----:B------:R-:W-:-:S07]  /*3020*/  PRMT R8, R0, 0x7610, R8 ;  /* 0x0000761000087816 */ /* 0x000fce0000000008 */
.L_x_24632:
[----:B------:R-:W-:Y:S05]  /*3030*/  BSYNC B0 ;  /* 0x0000000000007941 */ /* 0x000fea0003800000 */
.L_x_24631:
[----:B------:R0:W-:Y:S01]  /*3040*/  STG.E.U8 desc[UR36][R16.64], R8 ;  /* 0x0000000810007986 */ /* 0x0001e2000c101124 */
[----:B------:R-:W-:Y:S05]  /*3050*/  BRA `(.L_x_24611) ;  /* 0x0000000400187947 */ /* 0x000fea0003800000 */
.L_x_24629:
        /* <DEDUP_REMOVED lines=17> */
.L_x_24636:
[----:B------:R-:W-:-:S04]  /*3170*/  LOP3.LUT R2, R3, 0x80000000, RZ, 0xc0, !PT ;  /* 0x8000000003027812 */ /* 0x000fc800078ec0ff */
[----:B------:R-:W-:-:S04]  /*3180*/  SHF.R.U32.HI R3, RZ, 0x18, R2 ;  /* 0x00000018ff037819 */ /* 0x000fc80000011602 */
[----:B------:R-:W-:-:S04]  /*3190*/  LOP3.LUT R0, R0, R3, RZ, 0xfc, !PT ;  /* 0x0000000300007212 */ /* 0x000fc800078efcff */
[----:B------:R-:W-:-:S07]  /*31a0*/  PRMT R8, R0, 0x7610, R8 ;  /* 0x0000761000087816 */ /* 0x000fce0000000008 */
.L_x_24635:
[----:B------:R-:W-:Y:S05]  /*31b0*/  BSYNC B0 ;  /* 0x0000000000007941 */ /* 0x000fea0003800000 */
.L_x_24634:
[----:B------:R0:W-:Y:S01]  /*31c0*/  STG.E.U8 desc[UR36][R16.64], R8 ;  /* 0x0000000810007986 */ /* 0x0001e2000c101124 */
[----:B------:R-:W-:Y:S05]  /*31d0*/  BRA `(.L_x_24611) ;  /* 0x0000000000b87947 */ /* 0x000fea0003800000 */
.L_x_24628:
        /* <DEDUP_REMOVED lines=22> */
.L_x_24610:
        /* <DEDUP_REMOVED lines=16> */
.L_x_24639:
[----:B------:R-:W-:Y:S05]  /*3440*/  BRA `(.L_x_24611) ;  /* 0x00000000001c7947 */ /* 0x000fea0003800000 */
.L_x_24638:
[----:B------:R-:W-:-:S06]  /*3450*/  IMAD.U32 R3, R3, 0x10000, RZ ;  /* 0x0001000003037824 */ /* 0x000fcc00078e00ff */
[----:B------:R-:W0:Y:S02]  /*3460*/  F2I.U64.TRUNC R2, R3 ;  /* 0x0000000300027311 */ /* 0x000e24000020d800 */
[----:B0-----:R0:W-:Y:S01]  /*3470*/  STG.E.64 desc[UR36][R16.64], R2 ;  /* 0x0000000210007986 */ /* 0x0011e2000c101b24 */
[----:B------:R-:W-:Y:S05]  /*3480*/  BRA `(.L_x_24611) ;  /* 0x00000000000c7947 */ /* 0x000fea0003800000 */
.L_x_24637:
[----:B------:R-:W-:-:S06]  /*3490*/  IMAD.U32 R3, R3, 0x10000, RZ ;  /* 0x0001000003037824 */ /* 0x000fcc00078e00ff */
[----:B------:R-:W0:Y:S02]  /*34a0*/  F2I.FTZ.U32.TRUNC.NTZ R3, R3 ;  /* 0x0000000300037305 */ /* 0x000e24000021f000 */
[----:B0-----:R0:W-:Y:S02]  /*34b0*/  STG.E desc[UR36][R16.64], R3 ;  /* 0x0000000310007986 */ /* 0x0011e4000c101924 */
.L_x_24611:
[----:B------:R-:W-:-:S04]  /*34c0*/  IMAD R18, R23, 0x200, R18 ;  /* 0x0000020017127824 */ /* 0x000fc800078e0212 */
[----:B------:R-:W-:-:S07]  /*34d0*/  VIADD R19, R18, 0x80 ;  /* 0x0000008012137836 */ /* 0x000fce0000000000 */
.L_x_24567:
[----:B------:R-:W-:Y:S05]  /*34e0*/  BSYNC B6 ;  /* 0x0000000000067941 */ /* 0x000fea0003800000 */
.L_x_24566:
        /* <DEDUP_REMOVED lines=307> */
.L_x_24642:
        /* <DEDUP_REMOVED lines=22> */
.L_x_24646:
[----:B------:R-:W2:Y:S02]  /*4980*/  LDG.E.U8 R2, desc[UR36][R2.64] ;  /* 0x0000002402027981 */ /* 0x000ea4000c1e1100 */
[----:B--2---:R-:W-:-:S04]  /*4990*/  I2FP.F32.U32 R0, R2 ;  /* 0x0000000200007245 */ /* 0x004fc80000201000 */
[----:B------:R-:W-:Y:S01]  /*49a0*/  F2FP.BF16.F32.PACK_AB R0, RZ, R0 ;  /* 0x00000000ff00723e */ /* 0x000fe200000010ff */
[----:B------:R-:W-:Y:S06]  /*49b0*/  BRA `(.L_x_24648) ;  /* 0x0000000c00907947 */ /* 0x000fec0003800000 */
.L_x_24645:
        /* <DEDUP_REMOVED lines=10> */
.L_x_24650:
[----:B------:R-:W2:Y:S02]  /*4a60*/  LDG.E R2, desc[UR36][R2.64] ;  /* 0x0000002402027981 */ /* 0x000ea4000c1e1900 */
[----:B--2---:R-:W-:-:S04]  /*4a70*/  I2FP.F32.S32 R0, R2 ;  /* 0x0000000200007245 */ /* 0x004fc80000201400 */
[----:B------:R-:W-:Y:S01]  /*4a80*/  F2FP.BF16.F32.PACK_AB R0, RZ, R0 ;  /* 0x00000000ff00723e */ /* 0x000fe200000010ff */
[----:B------:R-:W-:Y:S06]  /*4a90*/  BRA `(.L_x_24648) ;  /* 0x0000000c00587947 */ /* 0x000fec0003800000 */
.L_x_24649:
[----:B------:R-:W2:Y:S02]  /*4aa0*/  LDG.E.U16 R2, desc[UR36][R2.64] ;  /* 0x0000002402027981 */ /* 0x000ea4000c1e1500 */
[----:B--2---:R-:W0:Y:S02]  /*4ab0*/  I2F.S16 R0, R2 ;  /* 0x0000000200007306 */ /* 0x004e240000101400 */
[----:B0-----:R-:W-:Y:S01]  /*4ac0*/  F2FP.BF16.F32.PACK_AB R0, RZ, R0 ;  /* 0x00000000ff00723e */ /* 0x001fe200000010ff */
[----:B------:R-:W-:Y:S06]  /*4ad0*/  BRA `(.L_x_24648) ;  /* 0x0000000c00487947 */ /* 0x000fec0003800000 */
.L_x_24644:
        /* <DEDUP_REMOVED lines=9> */
.L_x_24652:
[----:B------:R-:W2:Y:S02]  /*4b70*/  LDG.E.U16 R0, desc[UR36][R2.64] ;  /* 0x0000002402007981 */ /* 0x000ea4000c1e1500 */
[----:B--2---:R-:W-:-:S05]  /*4b80*/  HADD2.F32 R0, -RZ, R0.H0_H0 ;  /* 0x20000000ff007230 */ /* 0x004fca0000004100 */
[----:B------:R-:W-:Y:S01]  /*4b90*/  F2FP.BF16.F32.PACK_AB R0, RZ, R0 ;  /* 0x00000000ff00723e */ /* 0x000fe200000010ff */
[----:B------:R-:W-:Y:S06]  /*4ba0*/  BRA `(.L_x_24648) ;  /* 0x0000000c00147947 */ /* 0x000fec0003800000 */
.L_x_24651:
        /* <DEDUP_REMOVED lines=9> */
.L_x_24654:
[----:B------:R-:W2:Y:S02]  /*4c40*/  LDG.E.U16 R2, desc[UR36][R2.64] ;  /* 0x0000002402027981 */ /* 0x000ea4000c1e1500 */
[----:B--2---:R-:W-:-:S05]  /*4c50*/  HADD2.F32 R0, -RZ, R2.H0_H0 ;  /* 0x20000002ff007230 */ /* 0x004fca0000004100 */
[----:B------:R-:W-:Y:S01]  /*4c60*/  F2FP.BF16.F32.PACK_AB R0, RZ, R0 ;  /* 0x00000000ff00723e */ /* 0x000fe200000010ff */
[----:B------:R-:W-:Y:S06]  /*4c70*/  BRA `(.L_x_24648) ;  /* 0x0000000800e07947 */ /* 0x000fec0003800000 */
.L_x_24653:
        /* <DEDUP_REMOVED lines=8> */
.L_x_24643:
        /* <DEDUP_REMOVED lines=13> */
.L_x_24657:
        /* <DEDUP_REMOVED lines=8> */
.L_x_24656:
        /* <DEDUP_REMOVED lines=28> */
.L_x_24659:
        /* <DEDUP_REMOVED lines=15> */
.L_x_24658:
[----:B------:R0:W5:Y:S01]  /*5100*/  LDG.E.U16 R0, desc[UR36][R2.64] ;  /* 0x0000002402007981 */ /* 0x000162000c1e1500 */
[----:B------:R-:W-:Y:S05]  /*5110*/  BRA `(.L_x_24648) ;  /* 0x0000000400b87947 */ /* 0x000fea0003800000 */
.L_x_24655:
        /* <DEDUP_REMOVED lines=12> */
.L_x_24662:
        /* <DEDUP_REMOVED lines=21> */
.L_x_24666:
[----:B------:R-:W-:Y:S05]  /*5330*/  BSYNC B1 ;  /* 0x0000000000017941 */ /* 0x000fea0003800000 */
.L_x_24665:
[----:B------:R-:W-:Y:S01]  /*5340*/  LEA R3, R0, 0x3b800000, 0x17 ;  /* 0x3b80000000037811 */ /* 0x000fe200078eb8ff */
[----:B------:R-:W-:-:S05]  /*5350*/  IMAD.SHL.U32 R0, R2, 0x100000, RZ ;  /* 0x0010000002007824 */ /* 0x000fca00078e00ff */
[----:B------:R-:W-:-:S07]  /*5360*/  LOP3.LUT R0, R3, R0, R4, 0xfe, !PT ;  /* 0x0000000003007212 */ /* 0x000fce00078efe04 */
.L_x_24664:
[----:B------:R-:W-:Y:S05]  /*5370*/  BSYNC B0 ;  /* 0x0000000000007941 */ /* 0x000fea0003800000 */
.L_x_24663:
[----:B------:R-:W-:Y:S01]  /*5380*/  F2FP.BF16.F32.PACK_AB R0, RZ, R0 ;  /* 0x00000000ff00723e */ /* 0x000fe200000010ff */
[----:B------:R-:W-:Y:S06]  /*5390*/  BRA `(.L_x_24648) ;  /* 0x0000000400187947 */ /* 0x000fec0003800000 */
.L_x_24661:
        /* <DEDUP_REMOVED lines=21> */
.L_x_24670:
[----:B------:R-:W-:Y:S05]  /*54f0*/  BSYNC B1 ;  /* 0x0000000000017941 */ /* 0x000fea0003800000 */
.L_x_24669:
[----:B------:R-:W-:Y:S01]  /*5500*/  LEA R3, R0, 0x37800000, 0x17 ;  /* 0x3780000000037811 */ /* 0x000fe200078eb8ff */
[----:B------:R-:W-:-:S05]  /*5510*/  IMAD.SHL.U32 R0, R2, 0x200000, RZ ;  /* 0x0020000002007824 */ /* 0x000fca00078e00ff */
[----:B------:R-:W-:-:S07]  /*5520*/  LOP3.LUT R0, R3, R0, R4, 0xfe, !PT ;  /* 0x0000000003007212 */ /* 0x000fce00078efe04 */
.L_x_24668:
[----:B------:R-:W-:Y:S05]  /*5530*/  BSYNC B0 ;  /* 0x0000000000007941 */ /* 0x000fea0003800000 */
.L_x_24667:
[----:B------:R-:W-:Y:S01]  /*5540*/  F2FP.BF16.F32.PACK_AB R0, RZ, R0 ;  /* 0x00000000ff00723e */ /* 0x000fe200000010ff */
[----:B------:R-:W-:Y:S06]  /*5550*/  BRA `(.L_x_24648) ;  /* 0x0000000000a87947 */ /* 0x000fec0003800000 */
.L_x_24660:
        /* <DEDUP_REMOVED lines=14> */
.L_x_24674:
[----:B------:R-:W-:Y:S05]  /*5640*/  BSYNC B0 ;  /* 0x0000000000007941 */ /* 0x000fea0003800000 */
.L_x_24673:
[----:B------:R-:W-:Y:S01]  /*5650*/  F2FP.BF16.F32.PACK_AB R0, RZ, R0 ;  /* 0x00000000ff00723e */ /* 0x000fe200000010ff */
[----:B------:R-:W-:Y:S06]  /*5660*/  BRA `(.L_x_24648) ;  /* 0x0000000000647947 */ /* 0x000fec0003800000 */
.L_x_24647:
        /* <DEDUP_REMOVED lines=16> */
.L_x_24675:
[----:B------:R-:W-:Y:S01]  /*5770*/  PRMT R0, RZ, 0x7610, R0 ;  /* 0x00007610ff007816 */ /* 0x000fe20000000000 */
[----:B------:R-:W-:Y:S06]  /*5780*/  BRA `(.L_x_24648) ;  /* 0x00000000001c7947 */ /* 0x000fec0003800000 */
.L_x_24672:
[----:B------:R-:W2:Y:S02]  /*5790*/  LDG.E.64 R2, desc[UR36][R2.64] ;  /* 0x0000002402027981 */ /* 0x000ea4000c1e1b00 */
[----:B--2---:R-:W0:Y:S02]  /*57a0*/  I2F.U64 R0, R2 ;  /* 0x0000000200007312 */ /* 0x004e240000301000 */
[----:B0-----:R-:W-:Y:S01]  /*57b0*/  F2FP.BF16.F32.PACK_AB R0, RZ, R0 ;  /* 0x00000000ff00723e */ /* 0x001fe200000010ff */
[----:B------:R-:W-:Y:S06]  /*57c0*/  BRA `(.L_x_24648) ;  /* 0x00000000000c7947 */ /* 0x000fec0003800000 */
.L_x_24671:
[----:B------:R-:W2:Y:S02]  /*57d0*/  LDG.E R2, desc[UR36][R2.64] ;  /* 0x0000002402027981 */ /* 0x000ea4000c1e1900 */
[----:B--2---:R-:W-:-:S04]  /*57e0*/  I2FP.F32.U32 R0, R2 ;  /* 0x0000000200007245 */ /* 0x004fc80000201000 */
[----:B------:R-:W-:-:S07]  /*57f0*/  F2FP.BF16.F32.PACK_AB R0, RZ, R0 ;  /* 0x00000000ff00723e */ /* 0x000fce00000010ff */
.L_x_24648:
        /* <DEDUP_REMOVED lines=21> */
.L_x_24679:
[----:B------:R-:W-:-:S04]  /*5950*/  LOP3.LUT R3, R0, R3, RZ, 0x3c, !PT ;  /* 0x0000000300037212 */ /* 0x000fc800078e3cff */
[----:B------:R-:W-:Y:S01]  /*5960*/  PRMT R2, R3, 0x9910, RZ ;  /* 0x0000991003027816 */ /* 0x000fe200000000ff */
[----:B------:R-:W-:-:S03]  /*5970*/  VIADD R3, R0, 0xffff ;  /* 0x0000ffff00037836 */ /* 0x000fc60000000000 */
[----:B------:R-:W-:-:S04]  /*5980*/  ISETP.GE.AND P0, PT, R2, RZ, PT ;  /* 0x000000ff0200720c */ /* 0x000fc80003f06270 */
[----:B------:R-:W-:-:S13]  /*5990*/  ISETP.GT.U32.OR P0, PT, R4, R5, !P0 ;  /* 0x000000050400720c */ /* 0x000fda0004704470 */
[----:B------:R-:W-:Y:S01]  /*59a0*/  @!P0 VIADD R3, R0, 0x1 ;  /* 0x0000000100038836 */ /* 0x000fe20000000000 */
[----:B------:R-:W-:Y:S06]  /*59b0*/  BRA `(.L_x_24678) ;  /* 0x00000000000c7947 */ /* 0x000fec0003800000 */
.L_x_24677:
[----:B------:R-:W-:-:S05]  /*59c0*/  FADD.FTZ R2, R2, R5 ;  /* 0x0000000502027221 */ /* 0x000fca0000010000 */
[----:B------:R-:W-:-:S04]  /*59d0*/  F2FP.BF16.F32.PACK_AB R2, RZ, R2 ;  /* 0x00000002ff02723e */ /* 0x000fc800000010ff */
[----:B------:R-:W-:-:S07]  /*59e0*/  PRMT R3, R2, 0x7610, R3 ;  /* 0x0000761002037816 */ /* 0x000fce0000000003 */
.L_x_24678:
[----:B------:R-:W-:Y:S05]  /*59f0*/  BSYNC B0 ;  /* 0x0000000000007941 */ /* 0x000fea0003800000 */
.L_x_24676:
        /* <DEDUP_REMOVED lines=16> */
.L_x_24683:
[----:B------:R-:W-:-:S06]  /*5b00*/  IMAD.U32 R3, R3, 0x10000, RZ ;  /* 0x0001000003037824 */ /* 0x000fcc00078e00ff */
[----:B------:R-:W0:Y:S02]  /*5b10*/  F2I.S64.TRUNC R2, R3 ;  /* 0x0000000300027311 */ /* 0x000e24000020d900 */
[----:B0-----:R0:W-:Y:S01]  /*5b20*/  STG.E.U8 desc[UR36][R16.64], R2 ;  /* 0x0000000210007986 */ /* 0x0011e2000c101124 */
[----:B------:R-:W-:Y:S05]  /*5b30*/  BRA `(.L_x_24685) ;  /* 0x0000000c00847947 */ /* 0x000fea0003800000 */
.L_x_24682:
        /* <DEDUP_REMOVED lines=10> */
.L_x_24687:
[----:B------:R-:W-:-:S06]  /*5be0*/  IMAD.U32 R3, R3, 0x10000, RZ ;  /* 0x0001000003037824 */ /* 0x000fcc00078e00ff */
[----:B------:R-:W0:Y:S02]  /*5bf0*/  F2I.FTZ.TRUNC.NTZ R3, R3 ;  /* 0x0000000300037305 */ /* 0x000e24000021f100 */
[----:B0-----:R0:W-:Y:S01]  /*5c00*/  STG.E desc[UR36][R16.64], R3 ;  /* 0x0000000310007986 */ /* 0x0011e2000c101924 */
[----:B------:R-:W-:Y:S05]  /*5c10*/  BRA `(.L_x_24685) ;  /* 0x0000000c004c7947 */ /* 0x000fea0003800000 */
.L_x_24686:
[----:B------:R-:W-:-:S06]  /*5c20*/  IMAD.U32 R3, R3, 0x10000, RZ ;  /* 0x0001000003037824 */ /* 0x000fcc00078e00ff */
[----:B------:R-:W0:Y:S02]  /*5c30*/  F2I.FTZ.TRUNC.NTZ R3, R3 ;  /* 0x0000000300037305 */ /* 0x000e24000021f100 */
[----:B0-----:R0:W-:Y:S01]  /*5c40*/  STG.E.U16 desc[UR36][R16.64], R3 ;  /* 0x0000000310007986 */ /* 0x0011e2000c101524 */
[----:B------:R-:W-:Y:S05]  /*5c50*/  BRA `(.L_x_24685) ;  /* 0x0000000c003c7947 */ /* 0x000fea0003800000 */
.L_x_24681:
        /* <DEDUP_REMOVED lines=9> */
.L_x_24689:
[----:B------:R-:W-:-:S05]  /*5cf0*/  IMAD.U32 R0, R3, 0x10000, RZ ;  /* 0x0001000003007824 */ /* 0x000fca00078e00ff */
[----:B------:R-:W-:-:S05]  /*5d00*/  F2FP.F16.F32.PACK_AB R0, RZ, R0 ;  /* 0x00000000ff00723e */ /* 0x000fca00000000ff */
[----:B------:R0:W-:Y:S01]  /*5d10*/  STG.E.U16 desc[UR36][R16.64], R0 ;  /* 0x0000000010007986 */ /* 0x0001e2000c101524 */
[----:B------:R-:W-:Y:S05]  /*5d20*/  BRA `(.L_x_24685) ;  /* 0x0000000c00087947 */ /* 0x000fea0003800000 */
.L_x_24688:
        /* <DEDUP_REMOVED lines=10> */
.L_x_24691:
[----:B------:R-:W-:-:S05]  /*5dd0*/  IMAD.U32 R3, R3, 0x10000, RZ ;  /* 0x0001000003037824 */ /* 0x000fca00078e00ff */
[----:B------:R-:W-:-:S04]  /*5de0*/  F2FP.F16.F32.PACK_AB R3, RZ, R3 ;  /* 0x00000003ff03723e */ /* 0x000fc800000000ff */
[----:B------:R-:W-:-:S05]  /*5df0*/  PRMT R3, R3, 0x5410, RZ ;  /* 0x0000541003037816 */ /* 0x000fca00000000ff */
[----:B------:R0:W-:Y:S01]  /*5e00*/  STG.E desc[UR36][R16.64], R3 ;  /* 0x0000000310007986 */ /* 0x0001e2000c101924 */
[----:B------:R-:W-:Y:S05]  /*5e10*/  BRA `(.L_x_24685) ;  /* 0x0000000800cc7947 */ /* 0x000fea0003800000 */
.L_x_24690:
[----:B------:R-:W-:-:S04]  /*5e20*/  IMAD.U32 R2, R3, 0x10000, RZ ;  /* 0x0001000003027824 */ /* 0x000fc800078e00ff */
[----:B------:R-:W-:-:S06]  /*5e30*/  FMUL.FTZ R2, R2, 1 ;  /* 0x3f80000002027820 */ /* 0x000fcc0000410000 */
[----:B------:R-:W0:Y:S02]  /*5e40*/  F2F.F64.F32 R2, R2 ;  /* 0x0000000200027310 */ /* 0x000e240000201800 */
[----:B0-----:R0:W-:Y:S01]  /*5e50*/  STG.E.64 desc[UR36][R16.64], R2 ;  /* 0x0000000210007986 */ /* 0x0011e2000c101b24 */
[----:B------:R-:W-:Y:S05]  /*5e60*/  BRA `(.L_x_24685) ;  /* 0x0000000800b87947 */ /* 0x000fea0003800000 */
.L_x_24680:
        /* <DEDUP_REMOVED lines=13> */
.L_x_24694:
[----:B------:R-:W-:Y:S01]  /*5f40*/  IMAD.U32 R3, R3, 0x10000, RZ ;  /* 0x0001000003037824 */ /* 0x000fe200078e00ff */
[----:B------:R-:W-:-:S03]  /*5f50*/  CS2R R6, SRZ ;  /* 0x0000000000067805 */ /* 0x000fc6000001ff00 */
[----:B------:R-:W-:-:S04]  /*5f60*/  FMUL.FTZ R3, R3, 1 ;  /* 0x3f80000003037820 */ /* 0x000fc80000410000 */
[----:B------:R-:W0:Y:S02]  /*5f70*/  F2F.F64.F32 R4, R3 ;  /* 0x0000000300047310 */ /* 0x000e240000201800 */
[----:B0-----:R0:W-:Y:S01]  /*5f80*/  STG.E.128 desc[UR36][R16.64], R4 ;  /* 0x0000000410007986 */ /* 0x0011e2000c101d24 */
[----:B------:R-:W-:Y:S05]  /*5f90*/  BRA `(.L_x_24685) ;  /* 0x00000008006c7947 */ /* 0x000fea0003800000 */
.L_x_24693:
        /* <DEDUP_REMOVED lines=21> */
.L_x_24698:
[----:B------:R-:W-:Y:S05]  /*60f0*/  BSYNC B0 ;  /* 0x0000000000007941 */ /* 0x000fea0003800000 */
.L_x_24697:
[----:B------:R-:W-:-:S05]  /*6100*/  LOP3.LUT R3, R0, R3, RZ, 0xfc, !PT ;  /* 0x0000000300037212 */ /* 0x000fca00078efcff */
[----:B------:R0:W-:Y:S01]  /*6110*/  STG.E.U8 desc[UR36][R16.64], R3 ;  /* 0x0000000310007986 */ /* 0x0001e2000c101124 */
[----:B------:R-:W-:Y:S05]  /*6120*/  BRA `(.L_x_24685) ;  /* 0x0000000800087947 */ /* 0x000fea0003800000 */
.L_x_24696:
        /* <DEDUP_REMOVED lines=13> */
.L_x_24700:
[----:B------:R-:W-:Y:S01]  /*6200*/  IMAD.MOV.U32 R0, RZ, RZ, 0x7f ;  /* 0x0000007fff007424 */ /* 0x000fe200078e00ff */
[----:B------:R-:W-:-:S04]  /*6210*/  ISETP.GT.U32.AND P0, PT, R2, 0x7f800000, PT ;  /* 0x7f8000000200780c */ /* 0x000fc80003f04070 */
[----:B------:R-:W-:-:S09]  /*6220*/  SEL R0, R0, 0x7c, P0 ;  /* 0x0000007c00007807 */ /* 0x000fd20000000000 */
.L_x_24701:
[----:B------:R-:W-:Y:S05]  /*6230*/  BSYNC B0 ;  /* 0x0000000000007941 */ /* 0x000fea0003800000 */
.L_x_24699:
[----:B------:R-:W-:-:S04]  /*6240*/  LOP3.LUT R2, R3, 0x80000000, RZ, 0xc0, !PT ;  /* 0x8000000003027812 */ /* 0x000fc800078ec0ff */
[----:B------:R-:W-:-:S04]  /*6250*/  SHF.R.U32.HI R3, RZ, 0x18, R2 ;  /* 0x00000018ff037819 */ /* 0x000fc80000011602 */
[----:B------:R-:W-:-:S05]  /*6260*/  LOP3.LUT R3, R0, R3, RZ, 0xfc, !PT ;  /* 0x0000000300037212 */ /* 0x000fca00078efcff */
[----:B------:R0:W-:Y:S01]  /*6270*/  STG.E.U8 desc[UR36][R16.64], R3 ;  /* 0x0000000310007986 */ /* 0x0001e2000c101124 */
[----:B------:R-:W-:Y:S05]  /*6280*/  BRA `(.L_x_24685) ;  /* 0x0000000400b07947 */ /* 0x000fea0003800000 */
.L_x_24695:
[----:B------:R0:W-:Y:S01]  /*6290*/  STG.E.U16 desc[UR36][R16.64], R3 ;  /* 0x0000000310007986 */ /* 0x0001e2000c101524 */
[----:B------:R-:W-:Y:S05]  /*62a0*/  BRA `(.L_x_24685) ;  /* 0x0000000400a87947 */ /* 0x000fea0003800000 */
.L_x_24692:
        /* <DEDUP_REMOVED lines=12> */
.L_x_24704:
        /* <DEDUP_REMOVED lines=17> */
.L_x_24707:
[----:B------:R-:W-:-:S04]  /*6480*/  LOP3.LUT R2, R3, 0x80000000, RZ, 0xc0, !PT ;  /* 0x8000000003027812 */ /* 0x000fc800078ec0ff */
[----:B------:R-:W-:-:S04]  /*6490*/  SHF.R.U32.HI R3, RZ, 0x18, R2 ;  /* 0x00000018ff037819 */ /* 0x000fc80000011602 */
[----:B------:R-:W-:-:S04]  /*64a0*/  LOP3.LUT R0, R0, R3, RZ, 0xfc, !PT ;  /* 0x0000000300007212 */ /* 0x000fc800078efcff */
[----:B------:R-:W-:-:S07]  /*64b0*/  PRMT R8, R0, 0x7610, R8 ;  /* 0x0000761000087816 */ /* 0x000fce0000000008 */
.L_x_24706:
[----:B------:R-:W-:Y:S05]  /*64c0*/  BSYNC B0 ;  /* 0x0000000000007941 */ /* 0x000fea0003800000 */
.L_x_24705:
[----:B------:R3:W-:Y:S01]  /*64d0*/  STG.E.U8 desc[UR36][R16.64], R8 ;  /* 0x0000000810007986 */ /* 0x0007e2000c101124 */
[----:B------:R-:W-:Y:S05]  /*64e0*/  BRA `(.L_x_24685) ;  /* 0x0000000400187947 */ /* 0x000fea0003800000 */
.L_x_24703:
        /* <DEDUP_REMOVED lines=17> */
.L_x_24710:
[----:B------:R-:W-:-:S04]  /*6600*/  LOP3.LUT R2, R3, 0x80000000, RZ, 0xc0, !PT ;  /* 0x8000000003027812 */ /* 0x000fc800078ec0ff */
[----:B------:R-:W-:-:S04]  /*6610*/  SHF.R.U32.HI R3, RZ, 0x18, R2 ;  /* 0x00000018ff037819 */ /* 0x000fc80000011602 */
[----:B------:R-:W-:-:S04]  /*6620*/  LOP3.LUT R0, R0, R3, RZ, 0xfc, !PT ;  /* 0x0000000300007212 */ /* 0x000fc800078efcff */
[----:B------:R-:W-:-:S07]  /*6630*/  PRMT R8, R0, 0x7610, R8 ;  /* 0x0000761000087816 */ /* 0x000fce0000000008 */
.L_x_24709:
[----:B------:R-:W-:Y:S05]  /*6640*/  BSYNC B0 ;  /* 0x0000000000007941 */ /* 0x000fea0003800000 */
.L_x_24708:
[----:B------:R0:W-:Y:S01]  /*6650*/  STG.E.U8 desc[UR36][R16.64], R8 ;  /* 0x0000000810007986 */ /* 0x0001e2000c101124 */
[----:B------:R-:W-:Y:S05]  /*6660*/  BRA `(.L_x_24685) ;  /* 0x0000000000b87947 */ /* 0x000fea0003800000 */
.L_x_24702:
        /* <DEDUP_REMOVED lines=22> */
.L_x_24684:
        /* <DEDUP_REMOVED lines=16> */
.L_x_24713:
[----:B------:R-:W-:Y:S05]  /*68d0*/  BRA `(.L_x_24685) ;  /* 0x00000000001c7947 */ /* 0x000fea0003800000 */
.L_x_24712:
[----:B------:R-:W-:-:S06]  /*68e0*/  IMAD.U32 R3, R3, 0x10000, RZ ;  /* 0x0001000003037824 */ /* 0x000fcc00078e00ff */
[----:B------:R-:W0:Y:S02]  /*68f0*/  F2I.U64.TRUNC R2, R3 ;  /* 0x0000000300027311 */ /* 0x000e24000020d800 */
[----:B0-----:R2:W-:Y:S01]  /*6900*/  STG.E.64 desc[UR36][R16.64], R2 ;  /* 0x0000000210007986 */ /* 0x0015e2000c101b24 */
[----:B------:R-:W-:Y:S05]  /*6910*/  BRA `(.L_x_24685) ;  /* 0x00000000000c7947 */ /* 0x000fea0003800000 */
.L_x_24711:
[----:B------:R-:W-:-:S06]  /*6920*/  IMAD.U32 R3, R3, 0x10000, RZ ;  /* 0x0001000003037824 */ /* 0x000fcc00078e00ff */
[----:B------:R-:W0:Y:S02]  /*6930*/  F2I.FTZ.U32.TRUNC.NTZ R3, R3 ;  /* 0x0000000300037305 */ /* 0x000e24000021f000 */
[----:B0-----:R0:W-:Y:S02]  /*6940*/  STG.E desc[UR36][R16.64], R3 ;  /* 0x0000000310007986 */ /* 0x0011e4000c101924 */
.L_x_24685:
[----:B------:R-:W-:-:S07]  /*6950*/  VIADD R19, R19, 0x80 ;  /* 0x0000008013137836 */ /* 0x000fce0000000000 */
.L_x_24641:
[----:B------:R-:W-:Y:S05]  /*6960*/  BSYNC B6 ;  /* 0x0000000000067941 */ /* 0x000fea0003800000 */
.L_x_24640:
        /* <DEDUP_REMOVED lines=307> */
.L_x_24716:
        /* <DEDUP_REMOVED lines=22> */
.L_x_24720:
[----:B------:R-:W2:Y:S02]  /*7e00*/  LDG.E.U8 R2, desc[UR36][R2.64] ;  /* 0x0000002402027981 */ /* 0x000ea4000c1e1100 */
[----:B--2---:R-:W-:-:S04]  /*7e10*/  I2FP.F32.U32 R0, R2 ;  /* 0x0000000200007245 */ /* 0x004fc80000201000 */
[----:B------:R-:W-:Y:S01]  /*7e20*/  F2FP.BF16.F32.PACK_AB R0, RZ, R0 ;  /* 0x00000000ff00723e */ /* 0x000fe200000010ff */
[----:B------:R-:W-:Y:S06]  /*7e30*/  BRA `(.L_x_24722) ;  /* 0x0000000c00907947 */ /* 0x000fec0003800000 */
.L_x_24719:
        /* <DEDUP_REMOVED lines=10> */
.L_x_24724:
[----:B------:R-:W2:Y:S02]  /*7ee0*/  LDG.E R2, desc[UR36][R2.64] ;  /* 0x0000002402027981 */ /* 0x000ea4000c1e1900 */
[----:B--2---:R-:W-:-:S04]  /*7ef0*/  I2FP.F32.S32 R0, R2 ;  /* 0x0000000200007245 */ /* 0x004fc80000201400 */
[----:B------:R-:W-:Y:S01]  /*7f00*/  F2FP.BF16.F32.PACK_AB R0, RZ, R0 ;  /* 0x00000000ff00723e */ /* 0x000fe200000010ff */
[----:B------:R-:W-:Y:S06]  /*7f10*/  BRA `(.L_x_24722) ;  /* 0x0000000c00587947 */ /* 0x000fec0003800000 */
.L_x_24723:
[----:B------:R-:W2:Y:S02]  /*7f20*/  LDG.E.U16 R2, desc[UR36][R2.64] ;  /* 0x0000002402027981 */ /* 0x000ea4000c1e1500 */
[----:B--2---:R-:W0:Y:S02]  /*7f30*/  I2F.S16 R0, R2 ;  /* 0x0000000200007306 */ /* 0x004e240000101400 */
[----:B0-----:R-:W-:Y:S01]  /*7f40*/  F2FP.BF16.F32.PACK_AB R0, RZ, R0 ;  /* 0x00000000ff00723e */ /* 0x001fe200000010ff */
[----:B------:R-:W-:Y:S06]  /*7f50*/  BRA `(.L_x_24722) ;  /* 0x0000000c00487947 */ /* 0x000fec0003800000 */
.L_x_24718:
        /* <DEDUP_REMOVED lines=9> */
.L_x_24726:
[----:B------:R-:W2:Y:S02]  /*7ff0*/  LDG.E.U16 R0, desc[UR36][R2.64] ;  /* 0x0000002402007981 */ /* 0x000ea4000c1e1500 */
[----:B--2---:R-:W-:-:S05]  /*8000*/  HADD2.F32 R0, -RZ, R0.H0_H0 ;  /* 0x20000000ff007230 */ /* 0x004fca0000004100 */
[----:B------:R-:W-:Y:S01]  /*8010*/  F2FP.BF16.F32.PACK_AB R0, RZ, R0 ;  /* 0x00000000ff00723e */ /* 0x000fe200000010ff */
[----:B------:R-:W-:Y:S06]  /*8020*/  BRA `(.L_x_24722) ;  /* 0x0000000c00147947 */ /* 0x000fec0003800000 */
.L_x_24725:
        /* <DEDUP_REMOVED lines=9> */
.L_x_24728:
[----:B------:R-:W2:Y:S02]  /*80c0*/  LDG.E.U16 R2, desc[UR36][R2.64] ;  /* 0x0000002402027981 */ /* 0x000ea4000c1e1500 */
[----:B--2---:R-:W-:-:S05]  /*80d0*/  HADD2.F32 R0, -RZ, R2.H0_H0 ;  /* 0x20000002ff007230 */ /* 0x004fca0000004100 */
[----:B------:R-:W-:Y:S01]  /*80e0*/  F2FP.BF16.F32.PACK_AB R0, RZ, R0 ;  /* 0x00000000ff00723e */ /* 0x000fe200000010ff */
[----:B------:R-:W-:Y:S06]  /*80f0*/  BRA `(.L_x_24722) ;  /* 0x0000000800e07947 */ /* 0x000fec0003800000 */
.L_x_24727:
        /* <DEDUP_REMOVED lines=8> */
.L_x_24717:
        /* <DEDUP_REMOVED lines=13> */
.L_x_24731:
        /* <DEDUP_REMOVED lines=8> */
.L_x_24730:
        /* <DEDUP_REMOVED lines=28> */
.L_x_24733:
        /* <DEDUP_REMOVED lines=15> */
.L_x_24732:
[----:B------:R0:W5:Y:S01]  /*8580*/  LDG.E.U16 R0, desc[UR36][R2.64] ;  /* 0x0000002402007981 */ /* 0x000162000c1e1500 */
[----:B------:R-:W-:Y:S05]  /*8590*/  BRA `(.L_x_24722) ;  /* 0x0000000400b87947 */ /* 0x000fea0003800000 */
.L_x_24729:
        /* <DEDUP_REMOVED lines=12> */
.L_x_24736:
        /* <DEDUP_REMOVED lines=21> */
.L_x_24740:
[----:B------:R-:W-:Y:S05]  /*87b0*/  BSYNC B1 ;  /* 0x0000000000017941 */ /* 0x000fea0003800000 */
.L_x_24739:
[----:B------:R-:W-:Y:S01]  /*87c0*/  LEA R3, R0, 0x3b800000, 0x17 ;  /* 0x3b80000000037811 */ /* 0x000fe200078eb8ff */
[----:B------:R-:W-:-:S05]  /*87d0*/  IMAD.SHL.U32 R0, R2, 0x100000, RZ ;  /* 0x0010000002007824 */ /* 0x000fca00078e00ff */
[----:B------:R-:W-:-:S07]  /*87e0*/  LOP3.LUT R0, R3, R0, R4, 0xfe, !PT ;  /* 0x0000000003007212 */ /* 0x000fce00078efe04 */
.L_x_24738:
[----:B------:R-:W-:Y:S05]  /*87f0*/  BSYNC B0 ;  /* 0x0000000000007941 */ /* 0x000fea0003800000 */
.L_x_24737:
[----:B------:R-:W-:Y:S01]  /*8800*/  F2FP.BF16.F32.PACK_AB R0, RZ, R0 ;  /* 0x00000000ff00723e */ /* 0x000fe200000010ff */
[----:B------:R-:W-:Y:S06]  /*8810*/  BRA `(.L_x_24722) ;  /* 0x0000000400187947 */ /* 0x000fec0003800000 */
.L_x_24735:
        /* <DEDUP_REMOVED lines=21> */
.L_x_24744:
[----:B------:R-:W-:Y:S05]  /*8970*/  BSYNC B1 ;  /* 0x0000000000017941 */ /* 0x000fea0003800000 */
.L_x_24743:
[----:B------:R-:W-:Y:S01]  /*8980*/  LEA R3, R0, 0x37800000, 0x17 ;  /* 0x3780000000037811 */ /* 0x000fe200078eb8ff */
[----:B------:R-:W-:-:S05]  /*8990*/  IMAD.SHL.U32 R0, R2, 0x200000, RZ ;  /* 0x0020000002007824 */ /* 0x000fca00078e00ff */
[----:B------:R-:W-:-:S07]  /*89a0*/  LOP3.LUT R0, R3, R0, R4, 0xfe, !PT ;  /* 0x0000000003007212 */ /* 0x000fce00078efe04 */
.L_x_24742:
[----:B------:R-:W-:Y:S05]  /*89b0*/  BSYNC B0 ;  /* 0x0000000000007941 */ /* 0x000fea0003800000 */
.L_x_24741:
[----:B------:R-:W-:Y:S01]  /*89c0*/  F2FP.BF16.F32.PACK_AB R0, RZ, R0 ;  /* 0x00000000ff00723e */ /* 0x000fe200000010ff */
[----:B------:R-:W-:Y:S06]  /*89d0*/  BRA `(.L_x_24722) ;  /* 0x0000000000a87947 */ /* 0x000fec0003800000 */
.L_x_24734:
        /* <DEDUP_REMOVED lines=14> */
.L_x_24748:
[----:B------:R-:W-:Y:S05]  /*8ac0*/  BSYNC B0 ;  /* 0x0000000000007941 */ /* 0x000fea0003800000 */
.L_x_24747:
[----:B------:R-:W-:Y:S01]  /*8ad0*/  F2FP.BF16.F32.PACK_AB R0, RZ, R0 ;  /* 0x00000000ff00723e */ /* 0x000fe200000010ff */
[----:B------:R-:W-:Y:S06]  /*8ae0*/  BRA `(.L_x_24722) ;  /* 0x0000000000647947 */ /* 0x000fec0003800000 */
.L_x_24721:
        /* <DEDUP_REMOVED lines=16> */
.L_x_24749:
[----:B------:R-:W-:Y:S01]  /*8bf0*/  PRMT R0, RZ, 0x7610, R0 ;  /* 0x00007610ff007816 */ /* 0x000fe20000000000 */
[----:B------:R-:W-:Y:S06]  /*8c00*/  BRA `(.L_x_24722) ;  /* 0x00000000001c7947 */ /* 0x000fec0003800000 */
.L_x_24746:
[----:B------:R-:W2:Y:S02]  /*8c10*/  LDG.E.64 R2, desc[UR36][R2.64] ;  /* 0x0000002402027981 */ /* 0x000ea4000c1e1b00 */
[----:B--2---:R-:W0:Y:S02]  /*8c20*/  I2F.U64 R0, R2 ;  /* 0x0000000200007312 */ /* 0x004e240000301000 */
[----:B0-----:R-:W-:Y:S01]  /*8c30*/  F2FP.BF16.F32.PACK_AB R0, RZ, R0 ;  /* 0x00000000ff00723e */ /* 0x001fe200000010ff */
[----:B------:R-:W-:Y:S06]  /*8c40*/  BRA `(.L_x_24722) ;  /* 0x00000000000c7947 */ /* 0x000fec0003800000 */
.L_x_24745:
[----:B------:R-:W2:Y:S02]  /*8c50*/  LDG.E R2, desc[UR36][R2.64] ;  /* 0x0000002402027981 */ /* 0x000ea4000c1e1900 */
[----:B--2---:R-:W-:-:S04]  /*8c60*/  I2FP.F32.U32 R0, R2 ;  /* 0x0000000200007245 */ /* 0x004fc80000201000 */
[----:B------:R-:W-:-:S07]  /*8c70*/  F2FP.BF16.F32.PACK_AB R0, RZ, R0 ;  /* 0x00000000ff00723e */ /* 0x000fce00000010ff */
.L_x_24722:
        /* <DEDUP_REMOVED lines=21> */
.L_x_24753:
[----:B------:R-:W-:-:S04]  /*8dd0*/  LOP3.LUT R3, R0, R3, RZ, 0x3c, !PT ;  /* 0x0000000300037212 */ /* 0x000fc800078e3cff */
[----:B------:R-:W-:Y:S01]  /*8de0*/  PRMT R2, R3, 0x9910, RZ ;  /* 0x0000991003027816 */ /* 0x000fe200000000ff */
[----:B------:R-:W-:-:S03]  /*8df0*/  VIADD R3, R0, 0xffff ;  /* 0x0000ffff00037836 */ /* 0x000fc60000000000 */
[----:B------:R-:W-:-:S04]  /*8e00*/  ISETP.GE.AND P0, PT, R2, RZ, PT ;  /* 0x000000ff0200720c */ /* 0x000fc80003f06270 */
[----:B------:R-:W-:-:S13]  /*8e10*/  ISETP.GT.U32.OR P0, PT, R4, R5, !P0 ;  /* 0x000000050400720c */ /* 0x000fda0004704470 */
[----:B------:R-:W-:Y:S01]  /*8e20*/  @!P0 VIADD R3, R0, 0x1 ;  /* 0x0000000100038836 */ /* 0x000fe20000000000 */
[----:B------:R-:W-:Y:S06]  /*8e30*/  BRA `(.L_x_24752) ;  /* 0x00000000000c7947 */ /* 0x000fec0003800000 */
.L_x_24751:
[----:B------:R-:W-:-:S05]  /*8e40*/  FADD.FTZ R2, R2, R5 ;  /* 0x0000000502027221 */ /* 0x000fca0000010000 */
[----:B------:R-:W-:-:S04]  /*8e50*/  F2FP.BF16.F32.PACK_AB R2, RZ, R2 ;  /* 0x00000002ff02723e */ /* 0x000fc800000010ff */
[----:B------:R-:W-:-:S07]  /*8e60*/  PRMT R3, R2, 0x7610, R3 ;  /* 0x0000761002037816 */ /* 0x000fce0000000003 */
.L_x_24752:
[----:B------:R-:W-:Y:S05]  /*8e70*/  BSYNC B0 ;  /* 0x0000000000007941 */ /* 0x000fea0003800000 */
.L_x_24750:
        /* <DEDUP_REMOVED lines=16> */
.L_x_24757:
[----:B------:R-:W-:-:S06]  /*8f80*/  IMAD.U32 R3, R3, 0x10000, RZ ;  /* 0x0001000003037824 */ /* 0x000fcc00078e00ff */
[----:B------:R-:W0:Y:S02]  /*8f90*/  F2I.S64.TRUNC R2, R3 ;  /* 0x0000000300027311 */ /* 0x000e24000020d900 */
[----:B0-----:R3:W-:Y:S01]  /*8fa0*/  STG.E.U8 desc[UR36][R16.64], R2 ;  /* 0x0000000210007986 */ /* 0x0017e2000c101124 */
[----:B------:R-:W-:Y:S05]  /*8fb0*/  BRA `(.L_x_24759) ;  /* 0x0000000c00847947 */ /* 0x000fea0003800000 */
.L_x_24756:
        /* <DEDUP_REMOVED lines=10> */
.L_x_24761:
[----:B------:R-:W-:-:S06]  /*9060*/  IMAD.U32 R3, R3, 0x10000, RZ ;  /* 0x0001000003037824 */ /* 0x000fcc00078e00ff */
[----:B------:R-:W0:Y:S02]  /*9070*/  F2I.FTZ.TRUNC.NTZ R3, R3 ;  /* 0x0000000300037305 */ /* 0x000e24000021f100 */
[----:B0-----:R2:W-:Y:S01]  /*9080*/  STG.E desc[UR36][R16.64], R3 ;  /* 0x0000000310007986 */ /* 0x0015e2000c101924 */
[----:B------:R-:W-:Y:S05]  /*9090*/  BRA `(.L_x_24759) ;  /* 0x0000000c004c7947 */ /* 0x000fea0003800000 */
.L_x_24760:
[----:B------:R-:W-:-:S06]  /*90a0*/  IMAD.U32 R3, R3, 0x10000, RZ ;  /* 0x0001000003037824 */ /* 0x000fcc00078e00ff */
[----:B------:R-:W0:Y:S02]  /*90b0*/  F2I.FTZ.TRUNC.NTZ R3, R3 ;  /* 0x0000000300037305 */ /* 0x000e24000021f100 */
[----:B0-----:R0:W-:Y:S01]  /*90c0*/  STG.E.U16 desc[UR36][R16.64], R3 ;  /* 0x0000000310007986 */ /* 0x0011e2000c101524 */
[----:B------:R-:W-:Y:S05]  /*90d0*/  BRA `(.L_x_24759) ;  /* 0x0000000c003c7947 */ /* 0x000fea0003800000 */
.L_x_24755:
        /* <DEDUP_REMOVED lines=9> */
.L_x_24763:
[----:B------:R-:W-:-:S05]  /*9170*/  IMAD.U32 R0, R3, 0x10000, RZ ;  /* 0x0001000003007824 */ /* 0x000fca00078e00ff */
[----:B------:R-:W-:-:S05]  /*9180*/  F2FP.F16.F32.PACK_AB R0, RZ, R0 ;  /* 0x00000000ff00723e */ /* 0x000fca00000000ff */
[----:B------:R0:W-:Y:S01]  /*9190*/  STG.E.U16 desc[UR36][R16.64], R0 ;  /* 0x0000000010007986 */ /* 0x0001e2000c101524 */
[----:B------:R-:W-:Y:S05]  /*91a0*/  BRA `(.L_x_24759) ;  /* 0x0000000c00087947 */ /* 0x000fea0003800000 */
.L_x_24762:
        /* <DEDUP_REMOVED lines=10> */
.L_x_24765:
[----:B------:R-:W-:-:S05]  /*9250*/  IMAD.U32 R3, R3, 0x10000, RZ ;  /* 0x0001000003037824 */ /* 0x000fca00078e00ff */
[----:B------:R-:W-:-:S04]  /*9260*/  F2FP.F16.F32.PACK_AB R3, RZ, R3 ;  /* 0x00000003ff03723e */ /* 0x000fc800000000ff */
[----:B------:R-:W-:-:S05]  /*9270*/  PRMT R3, R3, 0x5410, RZ ;  /* 0x0000541003037816 */ /* 0x000fca00000000ff */
[----:B------:R0:W-:Y:S01]  /*9280*/  STG.E desc[UR36][R16.64], R3 ;  /* 0x0000000310007986 */ /* 0x0001e2000c101924 */
[----:B------:R-:W-:Y:S05]  /*9290*/  BRA `(.L_x_24759) ;  /* 0x0000000800cc7947 */ /* 0x000fea0003800000 */
.L_x_24764:
[----:B------:R-:W-:-:S04]  /*92a0*/  IMAD.U32 R2, R3, 0x10000, RZ ;  /* 0x0001000003027824 */ /* 0x000fc800078e00ff */
[----:B------:R-:W-:-:S06]  /*92b0*/  FMUL.FTZ R2, R2, 1 ;  /* 0x3f80000002027820 */ /* 0x000fcc0000410000 */
[----:B------:R-:W0:Y:S02]  /*92c0*/  F2F.F64.F32 R2, R2 ;  /* 0x0000000200027310 */ /* 0x000e240000201800 */
[----:B0-----:R0:W-:Y:S01]  /*92d0*/  STG.E.64 desc[UR36][R16.64], R2 ;  /* 0x0000000210007986 */ /* 0x0011e2000c101b24 */
[----:B------:R-:W-:Y:S05]  /*92e0*/  BRA `(.L_x_24759) ;  /* 0x0000000800b87947 */ /* 0x000fea0003800000 */
.L_x_24754:
        /* <DEDUP_REMOVED lines=13> */
.L_x_24768:
[----:B------:R-:W-:Y:S01]  /*93c0*/  IMAD.U32 R3, R3, 0x10000, RZ ;  /* 0x0001000003037824 */ /* 0x000fe200078e00ff */
[----:B------:R-:W-:-:S03]  /*93d0*/  CS2R R6, SRZ ;  /* 0x0000000000067805 */ /* 0x000fc6000001ff00 */
[----:B------:R-:W-:-:S04]  /*93e0*/  FMUL.FTZ R3, R3, 1 ;  /* 0x3f80000003037820 */ /* 0x000fc80000410000 */
[----:B------:R-:W0:Y:S02]  /*93f0*/  F2F.F64.F32 R4, R3 ;  /* 0x0000000300047310 */ /* 0x000e240000201800 */
[----:B0-----:R0:W-:Y:S01]  /*9400*/  STG.E.128 desc[UR36][R16.64], R4 ;  /* 0x0000000410007986 */ /* 0x0011e2000c101d24 */
[----:B------:R-:W-:Y:S05]  /*9410*/  BRA `(.L_x_24759) ;  /* 0x00000008006c7947 */ /* 0x000fea0003800000 */
.L_x_24767:
        /* <DEDUP_REMOVED lines=21> */
.L_x_24772:
[----:B------:R-:W-:Y:S05]  /*9570*/  BSYNC B0 ;  /* 0x0000000000007941 */ /* 0x000fea0003800000 */
.L_x_24771:
[----:B------:R-:W-:-:S05]  /*9580*/  LOP3.LUT R3, R0, R3, RZ, 0xfc, !PT ;  /* 0x0000000300037212 */ /* 0x000fca00078efcff */
[----:B------:R0:W-:Y:S01]  /*9590*/  STG.E.U8 desc[UR36][R16.64], R3 ;  /* 0x0000000310007986 */ /* 0x0001e2000c101124 */
[----:B------:R-:W-:Y:S05]  /*95a0*/  BRA `(.L_x_24759) ;  /* 0x0000000800087947 */ /* 0x000fea0003800000 */
.L_x_24770:
        /* <DEDUP_REMOVED lines=13> */
.L_x_24774:
[----:B------:R-:W-:Y:S01]  /*9680*/  IMAD.MOV.U32 R0, RZ, RZ, 0x7f ;  /* 0x0000007fff007424 */ /* 0x000fe200078e00ff */
[----:B------:R-:W-:-:S04]  /*9690*/  ISETP.GT.U32.AND P0, PT, R2, 0x7f800000, PT ;  /* 0x7f8000000200780c */ /* 0x000fc80003f04070 */
[----:B------:R-:W-:-:S09]  /*96a0*/  SEL R0, R0, 0x7c, P0 ;  /* 0x0000007c00007807 */ /* 0x000fd20000000000 */
.L_x_24775:
[----:B------:R-:W-:Y:S05]  /*96b0*/  BSYNC B0 ;  /* 0x0000000000007941 */ /* 0x000fea0003800000 */
.L_x_24773:
[----:B------:R-:W-:-:S04]  /*96c0*/  LOP3.LUT R2, R3, 0x80000000, RZ, 0xc0, !PT ;  /* 0x8000000003027812 */ /* 0x000fc800078ec0ff */
[----:B------:R-:W-:-:S04]  /*96d0*/  SHF.R.U32.HI R3, RZ, 0x18, R2 ;  /* 0x00000018ff037819 */ /* 0x000fc80000011602 */
[----:B------:R-:W-:-:S05]  /*96e0*/  LOP3.LUT R3, R0, R3, RZ, 0xfc, !PT ;  /* 0x0000000300037212 */ /* 0x000fca00078efcff */
[----:B------:R0:W-:Y:S01]  /*96f0*/  STG.E.U8 desc[UR36][R16.64], R3 ;  /* 0x0000000310007986 */ /* 0x0001e2000c101124 */
[----:B------:R-:W-:Y:S05]  /*9700*/  BRA `(.L_x_24759) ;  /* 0x0000000400b07947 */ /* 0x000fea0003800000 */
.L_x_24769:
[----:B------:R0:W-:Y:S01]  /*9710*/  STG.E.U16 desc[UR36][R16.64], R3 ;  /* 0x0000000310007986 */ /* 0x0001e2000c101524 */
[----:B------:R-:W-:Y:S05]  /*9720*/  BRA `(.L_x_24759) ;  /* 0x0000000400a87947 */ /* 0x000fea0003800000 */
.L_x_24766:
        /* <DEDUP_REMOVED lines=12> */
.L_x_24778:
        /* <DEDUP_REMOVED lines=17> */
.L_x_24781:
[----:B------:R-:W-:-:S04]  /*9900*/  LOP3.LUT R2, R3, 0x80000000, RZ, 0xc0, !PT ;  /* 0x8000000003027812 */ /* 0x000fc800078ec0ff */
[----:B------:R-:W-:-:S04]  /*9910*/  SHF.R.U32.HI R3, RZ, 0x18, R2 ;  /* 0x00000018ff037819 */ /* 0x000fc80000011602 */
[----:B------:R-:W-:-:S04]  /*9920*/  LOP3.LUT R0, R0, R3, RZ, 0xfc, !PT ;  /* 0x0000000300007212 */ /* 0x000fc800078efcff */
[----:B------:R-:W-:-:S07]  /*9930*/  PRMT R8, R0, 0x7610, R8 ;  /* 0x0000761000087816 */ /* 0x000fce0000000008 */
.L_x_24780:
[----:B------:R-:W-:Y:S05]  /*9940*/  BSYNC B0 ;  /* 0x0000000000007941 */ /* 0x000fea0003800000 */
.L_x_24779:
[----:B------:R0:W-:Y:S01]  /*9950*/  STG.E.U8 desc[UR36][R16.64], R8 ;  /* 0x0000000810007986 */ /* 0x0001e2000c101124 */
[----:B------:R-:W-:Y:S05]  /*9960*/  BRA `(.L_x_24759) ;  /* 0x0000000400187947 */ /* 0x000fea0003800000 */
.L_x_24777:
        /* <DEDUP_REMOVED lines=17> */
.L_x_24784:
[----:B------:R-:W-:-:S04]  /*9a80*/  LOP3.LUT R2, R3, 0x80000000, RZ, 0xc0, !PT ;  /* 0x8000000003027812 */ /* 0x000fc800078ec0ff */
[----:B------:R-:W-:-:S04]  /*9a90*/  SHF.R.U32.HI R3, RZ, 0x18, R2 ;  /* 0x00000018ff037819 */ /* 0x000fc80000011602 */
[----:B------:R-:W-:-:S04]  /*9aa0*/  LOP3.LUT R0, R0, R3, RZ, 0xfc, !PT ;  /* 0x0000000300007212 */ /* 0x000fc800078efcff */
[----:B------:R-:W-:-:S07]  /*9ab0*/  PRMT R8, R0, 0x7610, R8 ;  /* 0x0000761000087816 */ /* 0x000fce0000000008 */
.L_x_24783:
[----:B------:R-:W-:Y:S05]  /*9ac0*/  BSYNC B0 ;  /* 0x0000000000007941 */ /* 0x000fea0003800000 */
.L_x_24782:
[----:B------:R0:W-:Y:S01]  /*9ad0*/  STG.E.U8 desc[UR36][R16.64], R8 ;  /* 0x0000000810007986 */ /* 0x0001e2000c101124 */
[----:B------:R-:W-:Y:S05]  /*9ae0*/  BRA `(.L_x_24759) ;  /* 0x0000000000b87947 */ /* 0x000fea0003800000 */
.L_x_24776:
        /* <DEDUP_REMOVED lines=22> */
.L_x_24758:
        /* <DEDUP_REMOVED lines=16> */
.L_x_24787:
[----:B------:R-:W-:Y:S05]  /*9d50*/  BRA `(.L_x_24759) ;  /* 0x00000000001c7947 */ /* 0x000fea0003800000 */
.L_x_24786:
[----:B------:R-:W-:-:S06]  /*9d60*/  IMAD.U32 R3, R3, 0x10000, RZ ;  /* 0x0001000003037824 */ /* 0x000fcc00078e00ff */
[----:B------:R-:W0:Y:S02]  /*9d70*/  F2I.U64.TRUNC R2, R3 ;  /* 0x0000000300027311 */ /* 0x000e24000020d800 */
[----:B0-----:R0:W-:Y:S01]  /*9d80*/  STG.E.64 desc[UR36][R16.64], R2 ;  /* 0x0000000210007986 */ /* 0x0011e2000c101b24 */
[----:B------:R-:W-:Y:S05]  /*9d90*/  BRA `(.L_x_24759) ;  /* 0x00000000000c7947 */ /* 0x000fea0003800000 */
.L_x_24785:
[----:B------:R-:W-:-:S06]  /*9da0*/  IMAD.U32 R3, R3, 0x10000, RZ ;  /* 0x0001000003037824 */ /* 0x000fcc00078e00ff */
[----:B------:R-:W0:Y:S02]  /*9db0*/  F2I.FTZ.U32.TRUNC.NTZ R3, R3 ;  /* 0x0000000300037305 */ /* 0x000e24000021f000 */
[----:B0-----:R0:W-:Y:S02]  /*9dc0*/  STG.E desc[UR36][R16.64], R3 ;  /* 0x0000000310007986 */ /* 0x0011e4000c101924 */
.L_x_24759:
[----:B------:R-:W-:-:S07]  /*9dd0*/  VIADD R19, R19, 0x80 ;  /* 0x0000008013137836 */ /* 0x000fce0000000000 */
.L_x_24715:
[----:B------:R-:W-:Y:S05]  /*9de0*/  BSYNC B6 ;  /* 0x0000000000067941 */ /* 0x000fea0003800000 */
.L_x_24714:
        /* <DEDUP_REMOVED lines=306> */
.L_x_24788:
        /* <DEDUP_REMOVED lines=22> */
.L_x_24792:
[----:B------:R-:W2:Y:S02]  /*b270*/  LDG.E.U8 R2, desc[UR36][R2.64] ;  /* 0x0000002402027981 */ /* 0x000ea4000c1e1100 */
[----:B--2---:R-:W-:-:S04]  /*b280*/  I2FP.F32.U32 R0, R2 ;  /* 0x0000000200007245 */ /* 0x004fc80000201000 */
[----:B------:R-:W-:Y:S01]  /*b290*/  F2FP.BF16.F32.PACK_AB R0, RZ, R0 ;  /* 0x00000000ff00723e */ /* 0x000fe200000010ff */
[----:B------:R-:W-:Y:S06]  /*b2a0*/  BRA `(.L_x_24794) ;  /* 0x0000000c00907947 */ /* 0x000fec0003800000 */
.L_x_24791:
        /* <DEDUP_REMOVED lines=10> */
.L_x_24796:
[----:B------:R-:W2:Y:S02]  /*b350*/  LDG.E R2, desc[UR36][R2.64] ;  /* 0x0000002402027981 */ /* 0x000ea4000c1e1900 */
[----:B--2---:R-:W-:-:S04]  /*b360*/  I2FP.F32.S32 R0, R2 ;  /* 0x0000000200007245 */ /* 0x004fc80000201400 */
[----:B------:R-:W-:Y:S01]  /*b370*/  F2FP.BF16.F32.PACK_AB R0, RZ, R0 ;  /* 0x00000000ff00723e */ /* 0x000fe200000010ff */
[----:B------:R-:W-:Y:S06]  /*b380*/  BRA `(.L_x_24794) ;  /* 0x0000000c00587947 */ /* 0x000fec0003800000 */
.L_x_24795:
[----:B------:R-:W2:Y:S02]  /*b390*/  LDG.E.U16 R2, desc[UR36][R2.64] ;  /* 0x0000002402027981 */ /* 0x000ea4000c1e1500 */
[----:B--2---:R-:W0:Y:S02]  /*b3a0*/  I2F.S16 R0, R2 ;  /* 0x0000000200007306 */ /* 0x004e240000101400 */
[----:B0-----:R-:W-:Y:S01]  /*b3b0*/  F2FP.BF16.F32.PACK_AB R0, RZ, R0 ;  /* 0x00000000ff00723e */ /* 0x001fe200000010ff */
[----:B------:R-:W-:Y:S06]  /*b3c0*/  BRA `(.L_x_24794) ;  /* 0x0000000c00487947 */ /* 0x000fec0003800000 */
.L_x_24790:
        /* <DEDUP_REMOVED lines=9> */
.L_x_24798:
[----:B------:R-:W2:Y:S02]  /*b460*/  LDG.E.U16 R0, desc[UR36][R2.64] ;  /* 0x0000002402007981 */ /* 0x000ea4000c1e1500 */
[----:B--2---:R-:W-:-:S05]  /*b470*/  HADD2.F32 R0, -RZ, R0.H0_H0 ;  /* 0x20000000ff007230 */ /* 0x004fca0000004100 */
[----:B------:R-:W-:Y:S01]  /*b480*/  F2FP.BF16.F32.PACK_AB R0, RZ, R0 ;  /* 0x00000000ff00723e */ /* 0x000fe200000010ff */
[----:B------:R-:W-:Y:S06]  /*b490*/  BRA `(.L_x_24794) ;  /* 0x0000000c00147947 */ /* 0x000fec0003800000 */
.L_x_24797:
        /* <DEDUP_REMOVED lines=9> */
.L_x_24800:
[----:B------:R-:W2:Y:S02]  /*b530*/  LDG.E.U16 R2, desc[UR36][R2.64] ;  /* 0x0000002402027981 */ /* 0x000ea4000c1e1500 */
[----:B--2---:R-:W-:-:S05]  /*b540*/  HADD2.F32 R0, -RZ, R2.H0_H0 ;  /* 0x20000002ff007230 */ /* 0x004fca0000004100 */
[----:B------:R-:W-:Y:S01]  /*b550*/  F2FP.BF16.F32.PACK_AB R0, RZ, R0 ;  /* 0x00000000ff00723e */ /* 0x000fe200000010ff */
[----:B------:R-:W-:Y:S06]  /*b560*/  BRA `(.L_x_24794) ;  /* 0x0000000800e07947 */ /* 0x000fec0003800000 */
.L_x_24799:
        /* <DEDUP_REMOVED lines=8> */
.L_x_24789:
        /* <DEDUP_REMOVED lines=13> */
.L_x_24803:
        /* <DEDUP_REMOVED lines=8> */
.L_x_24802:
        /* <DEDUP_REMOVED lines=28> */
.L_x_24805:
        /* <DEDUP_REMOVED lines=15> */
.L_x_24804:
[----:B------:R0:W5:Y:S01]  /*b9f0*/  LDG.E.U16 R0, desc[UR36][R2.64] ;  /* 0x0000002402007981 */ /* 0x000162000c1e1500 */
[----:B------:R-:W-:Y:S05]  /*ba00*/  BRA `(.L_x_24794) ;  /* 0x0000000400b87947 */ /* 0x000fea0003800000 */
.L_x_24801:
        /* <DEDUP_REMOVED lines=12> */
.L_x_24808:
        /* <DEDUP_REMOVED lines=21> */
.L_x_24812:
[----:B------:R-:W-:Y:S05]  /*bc20*/  BSYNC B1 ;  /* 0x0000000000017941 */ /* 0x000fea0003800000 */
.L_x_24811:
[----:B------:R-:W-:Y:S01]  /*bc30*/  LEA R3, R0, 0x3b800000, 0x17 ;  /* 0x3b80000000037811 */ /* 0x000fe200078eb8ff */
[----:B------:R-:W-:-:S05]  /*bc40*/  IMAD.SHL.U32 R0, R2, 0x100000, RZ ;  /* 0x0010000002007824 */ /* 0x000fca00078e00ff */
[----:B------:R-:W-:-:S07]  /*bc50*/  LOP3.LUT R0, R3, R0, R4, 0xfe, !PT ;  /* 0x0000000003007212 */ /* 0x000fce00078efe04 */
.L_x_24810:
[----:B------:R-:W-:Y:S05]  /*bc60*/  BSYNC B0 ;  /* 0x0000000000007941 */ /* 0x000fea0003800000 */
.L_x_24809:
[----:B------:R-:W-:Y:S01]  /*bc70*/  F2FP.BF16.F32.PACK_AB R0, RZ, R0 ;  /* 0x00000000ff00723e */ /* 0x000fe200000010ff */
[----:B------:R-:W-:Y:S06]  /*bc80*/  BRA `(.L_x_24794) ;  /* 0x0000000400187947 */ /* 0x000fec0003800000 */
.L_x_24807:
        /* <DEDUP_REMOVED lines=21> */
.L_x_24816:
[----:B------:R-:W-:Y:S05]  /*bde0*/  BSYNC B1 ;  /* 0x0000000000017941 */ /* 0x000fea0003800000 */
.L_x_24815:
[----:B------:R-:W-:Y:S01]  /*bdf0*/  LEA R3, R0, 0x37800000, 0x17 ;  /* 0x3780000000037811 */ /* 0x000fe200078eb8ff */
[----:B------:R-:W-:-:S05]  /*be00*/  IMAD.SHL.U32 R0, R2, 0x200000, RZ ;  /* 0x0020000002007824 */ /* 0x000fca00078e00ff */
[----:B------:R-:W-:-:S07]  /*be10*/  LOP3.LUT R0, R3, R0, R4, 0xfe, !PT ;  /* 0x0000000003007212 */ /* 0x000fce00078efe04 */
.L_x_24814:
[----:B------:R-:W-:Y:S05]  /*be20*/  BSYNC B0 ;  /* 0x0000000000007941 */ /* 0x000fea0003800000 */
.L_x_24813:
[----:B------:R-:W-:Y:S01]  /*be30*/  F2FP.BF16.F32.PACK_AB R0, RZ, R0 ;  /* 0x00000000ff00723e */ /* 0x000fe200000010ff */
[----:B------:R-:W-:Y:S06]  /*be40*/  BRA `(.L_x_24794) ;  /* 0x0000000000a87947 */ /* 0x000fec0003800000 */
.L_x_24806:
        /* <DEDUP_REMOVED lines=14> */
.L_x_24820:
[----:B------:R-:W-:Y:S05]  /*bf30*/  BSYNC B0 ;  /* 0x0000000000007941 */ /* 0x000fea0003800000 */
.L_x_24819:
[----:B------:R-:W-:Y:S01]  /*bf40*/  F2FP.BF16.F32.PACK_AB R0, RZ, R0 ;  /* 0x00000000ff00723e */ /* 0x000fe200000010ff */
[----:B------:R-:W-:Y:S06]  /*bf50*/  BRA `(.L_x_24794) ;  /* 0x0000000000647947 */ /* 0x000fec0003800000 */
.L_x_24793:
        /* <DEDUP_REMOVED lines=16> */
.L_x_24821:
[----:B------:R-:W-:Y:S01]  /*c060*/  PRMT R0, RZ, 0x7610, R0 ;  /* 0x00007610ff007816 */ /* 0x000fe20000000000 */
[----:B------:R-:W-:Y:S06]  /*c070*/  BRA `(.L_x_24794) ;  /* 0x00000000001c7947 */ /* 0x000fec0003800000 */
.L_x_24818:
[----:B------:R-:W2:Y:S02]  /*c080*/  LDG.E.64 R2, desc[UR36][R2.64] ;  /* 0x0000002402027981 */ /* 0x000ea4000c1e1b00 */
[----:B--2---:R-:W0:Y:S02]  /*c090*/  I2F.U64 R0, R2 ;  /* 0x0000000200007312 */ /* 0x004e240000301000 */
[----:B0-----:R-:W-:Y:S01]  /*c0a0*/  F2FP.BF16.F32.PACK_AB R0, RZ, R0 ;  /* 0x00000000ff00723e */ /* 0x001fe200000010ff */
[----:B------:R-:W-:Y:S06]  /*c0b0*/  BRA `(.L_x_24794) ;  /* 0x00000000000c7947 */ /* 0x000fec0003800000 */
.L_x_24817:
[----:B------:R-:W2:Y:S02]  /*c0c0*/  LDG.E R2, desc[UR36][R2.64] ;  /* 0x0000002402027981 */ /* 0x000ea4000c1e1900 */
[----:B--2---:R-:W-:-:S04]  /*c0d0*/  I2FP.F32.U32 R0, R2 ;  /* 0x0000000200007245 */ /* 0x004fc80000201000 */
[----:B------:R-:W-:-:S07]  /*c0e0*/  F2FP.BF16.F32.PACK_AB R0, RZ, R0 ;  /* 0x00000000ff00723e */ /* 0x000fce00000010ff */
.L_x_24794:
        /* <DEDUP_REMOVED lines=21> */
.L_x_24825:
[----:B------:R-:W-:-:S04]  /*c240*/  LOP3.LUT R3, R0, R3, RZ, 0x3c, !PT ;  /* 0x0000000300037212 */ /* 0x000fc800078e3cff */
[----:B------:R-:W-:Y:S01]  /*c250*/  PRMT R2, R3, 0x9910, RZ ;  /* 0x0000991003027816 */ /* 0x000fe200000000ff */
[----:B------:R-:W-:-:S03]  /*c260*/  VIADD R3, R0, 0xffff ;  /* 0x0000ffff00037836 */ /* 0x000fc60000000000 */
[----:B------:R-:W-:-:S04]  /*c270*/  ISETP.GE.AND P0, PT, R2, RZ, PT ;  /* 0x000000ff0200720c */ /* 0x000fc80003f06270 */
[----:B------:R-:W-:-:S13]  /*c280*/  ISETP.GT.U32.OR P0, PT, R4, R5, !P0 ;  /* 0x000000050400720c */ /* 0x000fda0004704470 */
[----:B------:R-:W-:Y:S01]  /*c290*/  @!P0 VIADD R3, R0, 0x1 ;  /* 0x0000000100038836 */ /* 0x000fe20000000000 */
[----:B------:R-:W-:Y:S06]  /*c2a0*/  BRA `(.L_x_24824) ;  /* 0x00000000000c7947 */ /* 0x000fec0003800000 */
.L_x_24823:
[----:B------:R-:W-:-:S05]  /*c2b0*/  FADD.FTZ R2, R2, R5 ;  /* 0x0000000502027221 */ /* 0x000fca0000010000 */
[----:B------:R-:W-:-:S04]  /*c2c0*/  F2FP.BF16.F32.PACK_AB R2, RZ, R2 ;  /* 0x00000002ff02723e */ /* 0x000fc800000010ff */
[----:B------:R-:W-:-:S07]  /*c2d0*/  PRMT R3, R2, 0x7610, R3 ;  /* 0x0000761002037816 */ /* 0x000fce0000000003 */
.L_x_24824:
[----:B------:R-:W-:Y:S05]  /*c2e0*/  BSYNC B0 ;  /* 0x0000000000007941 */ /* 0x000fea0003800000 */
.L_x_24822:
        /* <DEDUP_REMOVED lines=16> */
.L_x_24829:
[----:B------:R-:W-:-:S06]  /*c3f0*/  IMAD.U32 R3, R3, 0x10000, RZ ;  /* 0x0001000003037824 */ /* 0x000fcc00078e00ff */
[----:B------:R-:W0:Y:S02]  /*c400*/  F2I.S64.TRUNC R2, R3 ;  /* 0x0000000300027311 */ /* 0x000e24000020d900 */
[----:B0-----:R-:W-:Y:S01]  /*c410*/  STG.E.U8 desc[UR36][R16.64], R2 ;  /* 0x0000000210007986 */ /* 0x001fe2000c101124 */
[----:B------:R-:W-:Y:S05]  /*c420*/  EXIT ;  /* 0x000000000000794d */ /* 0x000fea0003800000 */
.L_x_24828:
        /* <DEDUP_REMOVED lines=10> */
.L_x_24832:
[----:B------:R-:W-:-:S06]  /*c4d0*/  IMAD.U32 R3, R3, 0x10000, RZ ;  /* 0x0001000003037824 */ /* 0x000fcc00078e00ff */
[----:B------:R-:W0:Y:S02]  /*c4e0*/  F2I.FTZ.TRUNC.NTZ R3, R3 ;  /* 0x0000000300037305 */ /* 0x000e24000021f100 */
[----:B0-----:R-:W-:Y:S01]  /*c4f0*/  STG.E desc[UR36][R16.64], R3 ;  /* 0x0000000310007986 */ /* 0x001fe2000c101924 */
[----:B------:R-:W-:Y:S05]  /*c500*/  EXIT ;  /* 0x000000000000794d */ /* 0x000fea0003800000 */
.L_x_24831:
[----:B------:R-:W-:-:S06]  /*c510*/  IMAD.U32 R3, R3, 0x10000, RZ ;  /* 0x0001000003037824 */ /* 0x000fcc00078e00ff */
[----:B------:R-:W0:Y:S02]  /*c520*/  F2I.FTZ.TRUNC.NTZ R3, R3 ;  /* 0x0000000300037305 */ /* 0x000e24000021f100 */
[----:B0-----:R-:W-:Y:S01]  /*c530*/  STG.E.U16 desc[UR36][R16.64], R3 ;  /* 0x0000000310007986 */ /* 0x001fe2000c101524 */
[----:B------:R-:W-:Y:S05]  /*c540*/  EXIT ;  /* 0x000000000000794d */ /* 0x000fea0003800000 */
.L_x_24827:
        /* <DEDUP_REMOVED lines=9> */
.L_x_24834:
[----:B------:R-:W-:-:S05]  /*c5e0*/  IMAD.U32 R0, R3, 0x10000, RZ ;  /* 0x0001000003007824 */ /* 0x000fca00078e00ff */
[----:B------:R-:W-:-:S05]  /*c5f0*/  F2FP.F16.F32.PACK_AB R0, RZ, R0 ;  /* 0x00000000ff00723e */ /* 0x000fca00000000ff */
[----:B------:R-:W-:Y:S01]  /*c600*/  STG.E.U16 desc[UR36][R16.64], R0 ;  /* 0x0000000010007986 */ /* 0x000fe2000c101524 */
[----:B------:R-:W-:Y:S05]  /*c610*/  EXIT ;  /* 0x000000000000794d */ /* 0x000fea0003800000 */
.L_x_24833:
        /* <DEDUP_REMOVED lines=10> */
.L_x_24836:
[----:B------:R-:W-:-:S05]  /*c6c0*/  IMAD.U32 R3, R3, 0x10000, RZ ;  /* 0x0001000003037824 */ /* 0x000fca00078e00ff */
[----:B------:R-:W-:-:S04]  /*c6d0*/  F2FP.F16.F32.PACK_AB R3, RZ, R3 ;  /* 0x00000003ff03723e */ /* 0x000fc800000000ff */
[----:B------:R-:W-:-:S05]  /*c6e0*/  PRMT R3, R3, 0x5410, RZ ;  /* 0x0000541003037816 */ /* 0x000fca00000000ff */
[----:B------:R-:W-:Y:S01]  /*c6f0*/  STG.E desc[UR36][R16.64], R3 ;  /* 0x0000000310007986 */ /* 0x000fe2000c101924 */
[----:B------:R-:W-:Y:S05]  /*c700*/  EXIT ;  /* 0x000000000000794d */ /* 0x000fea0003800000 */
.L_x_24835:
[----:B------:R-:W-:-:S04]  /*c710*/  IMAD.U32 R2, R3, 0x10000, RZ ;  /* 0x0001000003027824 */ /* 0x000fc800078e00ff */
[----:B------:R-:W-:-:S06]  /*c720*/  FMUL.FTZ R2, R2, 1 ;  /* 0x3f80000002027820 */ /* 0x000fcc0000410000 */
[----:B------:R-:W0:Y:S02]  /*c730*/  F2F.F64.F32 R2, R2 ;  /* 0x0000000200027310 */ /* 0x000e240000201800 */
[----:B0-----:R-:W-:Y:S01]  /*c740*/  STG.E.64 desc[UR36][R16.64], R2 ;  /* 0x0000000210007986 */ /* 0x001fe2000c101b24 */
[----:B------:R-:W-:Y:S05]  /*c750*/  EXIT ;  /* 0x000000000000794d */ /* 0x000fea0003800000 */
.L_x_24826:
        /* <DEDUP_REMOVED lines=13> */
.L_x_24839:
[----:B------:R-:W-:Y:S01]  /*c830*/  IMAD.U32 R3, R3, 0x10000, RZ ;  /* 0x0001000003037824 */ /* 0x000fe200078e00ff */
[----:B------:R-:W-:-:S03]  /*c840*/  CS2R R6, SRZ ;  /* 0x0000000000067805 */ /* 0x000fc6000001ff00 */
[----:B------:R-:W-:-:S04]  /*c850*/  FMUL.FTZ R3, R3, 1 ;  /* 0x3f80000003037820 */ /* 0x000fc80000410000 */
[----:B------:R-:W0:Y:S02]  /*c860*/  F2F.F64.F32 R4, R3 ;  /* 0x0000000300047310 */ /* 0x000e240000201800 */
[----:B0-----:R-:W-:Y:S01]  /*c870*/  STG.E.128 desc[UR36][R16.64], R4 ;  /* 0x0000000410007986 */ /* 0x001fe2000c101d24 */
[----:B------:R-:W-:Y:S05]  /*c880*/  EXIT ;  /* 0x000000000000794d */ /* 0x000fea0003800000 */
.L_x_24838:
        /* <DEDUP_REMOVED lines=21> */
.L_x_24843:
[----:B------:R-:W-:Y:S05]  /*c9e0*/  BSYNC B0 ;  /* 0x0000000000007941 */ /* 0x000fea0003800000 */
.L_x_24842:
[----:B------:R-:W-:-:S05]  /*c9f0*/  LOP3.LUT R3, R0, R3, RZ, 0xfc, !PT ;  /* 0x0000000300037212 */ /* 0x000fca00078efcff */
[----:B------:R-:W-:Y:S01]  /*ca00*/  STG.E.U8 desc[UR36][R16.64], R3 ;  /* 0x0000000310007986 */ /* 0x000fe2000c101124 */
[----:B------:R-:W-:Y:S05]  /*ca10*/  EXIT ;  /* 0x000000000000794d */ /* 0x000fea0003800000 */
.L_x_24841:
        /* <DEDUP_REMOVED lines=13> */
.L_x_24845:
[----:B------:R-:W-:Y:S01]  /*caf0*/  IMAD.MOV.U32 R0, RZ, RZ, 0x7f ;  /* 0x0000007fff007424 */ /* 0x000fe200078e00ff */
[----:B------:R-:W-:-:S04]  /*cb00*/  ISETP.GT.U32.AND P0, PT, R2, 0x7f800000, PT ;  /* 0x7f8000000200780c */ /* 0x000fc80003f04070 */
[----:B------:R-:W-:-:S09]  /*cb10*/  SEL R0, R0, 0x7c, P0 ;  /* 0x0000007c00007807 */ /* 0x000fd20000000000 */
.L_x_24846:
[----:B------:R-:W-:Y:S05]  /*cb20*/  BSYNC B0 ;  /* 0x0000000000007941 */ /* 0x000fea0003800000 */
.L_x_24844:
[----:B------:R-:W-:-:S04]  /*cb30*/  LOP3.LUT R2, R3, 0x80000000, RZ, 0xc0, !PT ;  /* 0x8000000003027812 */ /* 0x000fc800078ec0ff */
[----:B------:R-:W-:-:S04]  /*cb40*/  SHF.R.U32.HI R3, RZ, 0x18, R2 ;  /* 0x00000018ff037819 */ /* 0x000fc80000011602 */
[----:B------:R-:W-:-:S05]  /*cb50*/  LOP3.LUT R3, R0, R3, RZ, 0xfc, !PT ;  /* 0x0000000300037212 */ /* 0x000fca00078efcff */
[----:B------:R-:W-:Y:S01]  /*cb60*/  STG.E.U8 desc[UR36][R16.64], R3 ;  /* 0x0000000310007986 */ /* 0x000fe2000c101124 */
[----:B------:R-:W-:Y:S05]  /*cb70*/  EXIT ;  /* 0x000000000000794d */ /* 0x000fea0003800000 */
.L_x_24840:
[----:B------:R-:W-:Y:S01]  /*cb80*/  STG.E.U16 desc[UR36][R16.64], R3 ;  /* 0x0000000310007986 */ /* 0x000fe2000c101524 */
[----:B------:R-:W-:Y:S05]  /*cb90*/  EXIT ;  /* 0x000000000000794d */ /* 0x000fea0003800000 */
.L_x_24837:
        /* <DEDUP_REMOVED lines=12> */
.L_x_24849:
        /* <DEDUP_REMOVED lines=17> */
.L_x_24852:
[----:B------:R-:W-:-:S04]  /*cd70*/  LOP3.LUT R2, R3, 0x80000000, RZ, 0xc0, !PT ;  /* 0x8000000003027812 */ /* 0x000fc800078ec0ff */
[----:B------:R-:W-:-:S04]  /*cd80*/  SHF.R.U32.HI R3, RZ, 0x18, R2 ;  /* 0x00000018ff037819 */ /* 0x000fc80000011602 */
[----:B------:R-:W-:-:S04]  /*cd90*/  LOP3.LUT R0, R0, R3, RZ, 0xfc, !PT ;  /* 0x0000000300007212 */ /* 0x000fc800078efcff */
[----:B------:R-:W-:-:S07]  /*cda0*/  PRMT R8, R0, 0x7610, R8 ;  /* 0x0000761000087816 */ /* 0x000fce0000000008 */
.L_x_24851:
[----:B------:R-:W-:Y:S05]  /*cdb0*/  BSYNC B0 ;  /* 0x0000000000007941 */ /* 0x000fea0003800000 */
.L_x_24850:
[----:B------:R-:W-:Y:S01]  /*cdc0*/  STG.E.U8 desc[UR36][R16.64], R8 ;  /* 0x0000000810007986 */ /* 0x000fe2000c101124 */
[----:B------:R-:W-:Y:S05]  /*cdd0*/  EXIT ;  /* 0x000000000000794d */ /* 0x000fea0003800000 */
.L_x_24848:
        /* <DEDUP_REMOVED lines=17> */
.L_x_24855:
[----:B------:R-:W-:-:S04]  /*cef0*/  LOP3.LUT R2, R3, 0x80000000, RZ, 0xc0, !PT ;  /* 0x8000000003027812 */ /* 0x000fc800078ec0ff */
[----:B------:R-:W-:-:S04]  /*cf00*/  SHF.R.U32.HI R3, RZ, 0x18, R2 ;  /* 0x00000018ff037819 */ /* 0x000fc80000011602 */
[----:B------:R-:W-:-:S04]  /*cf10*/  LOP3.LUT R0, R0, R3, RZ, 0xfc, !PT ;  /* 0x0000000300007212 */ /* 0x000fc800078efcff */
[----:B------:R-:W-:-:S07]  /*cf20*/  PRMT R8, R0, 0x7610, R8 ;  /* 0x0000761000087816 */ /* 0x000fce0000000008 */
.L_x_24854:
[----:B------:R-:W-:Y:S05]  /*cf30*/  BSYNC B0 ;  /* 0x0000000000007941 */ /* 0x000fea0003800000 */
.L_x_24853:
[----:B------:R-:W-:Y:S01]  /*cf40*/  STG.E.U8 desc[UR36][R16.64], R8 ;  /* 0x0000000810007986 */ /* 0x000fe2000c101124 */
[----:B------:R-:W-:Y:S05]  /*cf50*/  EXIT ;  /* 0x000000000000794d */ /* 0x000fea0003800000 */
.L_x_24847:
        /* <DEDUP_REMOVED lines=22> */
.L_x_24830:
        /* <DEDUP_REMOVED lines=16> */
.L_x_24858:
[----:B------:R-:W-:Y:S05]  /*d1c0*/  EXIT ;  /* 0x000000000000794d */ /* 0x000fea0003800000 */
.L_x_24857:
[----:B------:R-:W-:-:S06]  /*d1d0*/  IMAD.U32 R3, R3, 0x10000, RZ ;  /* 0x0001000003037824 */ /* 0x000fcc00078e00ff */
[----:B------:R-:W0:Y:S02]  /*d1e0*/  F2I.U64.TRUNC R2, R3 ;  /* 0x0000000300027311 */ /* 0x000e24000020d800 */
[----:B0-----:R-:W-:Y:S01]  /*d1f0*/  STG.E.64 desc[UR36][R16.64], R2 ;  /* 0x0000000210007986 */ /* 0x001fe2000c101b24 */
[----:B------:R-:W-:Y:S05]  /*d200*/  EXIT ;  /* 0x000000000000794d */ /* 0x000fea0003800000 */
.L_x_24856:
[----:B------:R-:W-:-:S06]  /*d210*/  IMAD.U32 R3, R3, 0x10000, RZ ;  /* 0x0001000003037824 */ /* 0x000fcc00078e00ff */
[----:B------:R-:W0:Y:S02]  /*d220*/  F2I.FTZ.U32.TRUNC.NTZ R3, R3 ;  /* 0x0000000300037305 */ /* 0x000e24000021f000 */
[----:B0-----:R-:W-:Y:S01]  /*d230*/  STG.E desc[UR36][R16.64], R3 ;  /* 0x0000000310007986 */ /* 0x001fe2000c101924 */
[----:B------:R-:W-:Y:S05]  /*d240*/  EXIT ;  /* 0x000000000000794d */ /* 0x000fea0003800000 */
.L_x_24859:
        /* <DEDUP_REMOVED lines=11> */
.L_x_32253:


//--------------------- .text._ZN2at6native27unrolled_elementwise_kernelINS0_13BUnaryFunctorIN3c108BFloat16ES4_S4_ZZZNS0_21nextafter_kernel_cudaERNS_18TensorIteratorBaseEENKUlvE_clEvENKUlvE1_clEvEUlS4_S4_E_EESt5arrayIPcLm2EELi4E23TrivialOffsetCalculatorILi1EjESF_NS0_6memory12LoadWithCastILi1EEENSG_13StoreWithCastILi1EEEEEviT_T0_T2_T3_T4_T5_ --------------------------
	.section	.text._ZN2at6native27unrolled_elementwise_kernelINS0_13BUnaryFunctorIN3c108BFloat16ES4_S4_ZZZNS0_21nextafter_kernel_cudaERNS_18TensorIteratorBaseEENKUlvE_clEvENKUlvE1_clEvEUlS4_S4_E_EESt5arrayIPcLm2EELi4E23TrivialOffsetCalculatorILi1EjESF_NS0_6memory12LoadWithCastILi1EEENSG_13StoreWithCastILi1EEEEEviT_T0_T2_T3_T4_T5_,"ax",@progbits
	.align	128
        .global         _ZN2at6native27unrolled_elementwise_kernelINS0_13BUnaryFunctorIN3c108BFloat16ES4_S4_ZZZNS0_21nextafter_kernel_cudaERNS_18TensorIteratorBaseEENKUlvE_clEvENKUlvE1_clEvEUlS4_S4_E_EESt5arrayIPcLm2EELi4E23TrivialOffsetCalculatorILi1EjESF_NS0_6memory12LoadWithCastILi1EEENSG_13StoreWithCastILi1EEEEEviT_T0_T2_T3_T4_T5_
        .type           _ZN2at6native27unrolled_elementwise_kernelINS0_13BUnaryFunctorIN3c108BFloat16ES4_S4_ZZZNS0_21nextafter_kernel_cudaERNS_18TensorIteratorBaseEENKUlvE_clEvENKUlvE1_clEvEUlS4_S4_E_EESt5arrayIPcLm2EELi4E23TrivialOffsetCalculatorILi1EjESF_NS0_6memory12LoadWithCastILi1EEENSG_13StoreWithCastILi1EEEEEviT_T0_T2_T3_T4_T5_,@function
        .size           _ZN2at6native27unrolled_elementwise_kernelINS0_13BUnaryFunctorIN3c108BFloat16ES4_S4_ZZZNS0_21nextafter_kernel_cudaERNS_18TensorIteratorBaseEENKUlvE_clEvENKUlvE1_clEvEUlS4_S4_E_EESt5arrayIPcLm2EELi4E23TrivialOffsetCalculatorILi1EjESF_NS0_6memory12LoadWithCastILi1EEENSG_13StoreWithCastILi1EEEEEviT_T0_T2_T3_T4_T5_,(.L_x_32254 - _ZN2at6native27unrolled_elementwise_kernelINS0_13BUnaryFunctorIN3c108BFloat16ES4_S4_ZZZNS0_21nextafter_kernel_cudaERNS_18TensorIteratorBaseEENKUlvE_clEvENKUlvE1_clEvEUlS4_S4_E_EESt5arrayIPcLm2EELi4E23TrivialOffsetCalculatorILi1EjESF_NS0_6memory12LoadWithCastILi1EEENSG_13StoreWithCastILi1EEEEEviT_T0_T2_T3_T4_T5_)
        .other          _ZN2at6native27unrolled_elementwise_kernelINS0_13BUnaryFunctorIN3c108BFloat16ES4_S4_ZZZNS0_21nextafter_kernel_cudaERNS_18TensorIteratorBaseEENKUlvE_clEvENKUlvE1_clEvEUlS4_S4_E_EESt5arrayIPcLm2EELi4E23TrivialOffsetCalculatorILi1EjESF_NS0_6memory12LoadWithCastILi1EEENSG_13StoreWithCastILi1EEEEEviT_T0_T2_T3_T4_T5_,@"STO_CUDA_ENTRY STV_DEFAULT"
_ZN2at6native27unrolled_elementwise_kernelINS0_13BUnaryFunctorIN3c108BFloat16ES4_S4_ZZZNS0_21nextafter_kernel_cudaERNS_18TensorIteratorBaseEENKUlvE_clEvENKUlvE1_clEvEUlS4_S4_E_EESt5arrayIPcLm2EELi4E23TrivialOffsetCalculatorILi1EjESF_NS0_6memory12LoadWithCastILi1EEENSG_13StoreWithCastILi1EEEEEviT_T0_T2_T3_T4_T5_:
.text._ZN2at6native27unrolled_elementwise_kernelINS0_13BUnaryFunctorIN3c108BFloat16ES4_S4_ZZZNS0_21nextafter_kernel_cudaERNS_18TensorIteratorBaseEENKUlvE_clEvENKUlvE1_clEvEUlS4_S4_E_EESt5arrayIPcLm2EELi4E23TrivialOffsetCalculatorILi1EjESF_NS0_6memory12LoadWithCastILi1EEENSG_13StoreWithCastILi1EEEEEviT_T0_T2_T3_T4_T5_:
        /* <DEDUP_REMOVED lines=34> */
.L_x_24865:
[----:B------:R-:W2:Y:S02]  /*0220*/  LDG.E.U8 R2, desc[UR36][R2.64] ;  /* 0x0000002402027981 */ /* 0x000ea4000c1e1100 */
[----:B--2---:R-:W-:-:S04]  /*0230*/  I2FP.F32.U32 R0, R2 ;  /* 0x0000000200007245 */ /* 0x004fc80000201000 */
[----:B------:R-:W-:-:S04]  /*0240*/  F2FP.BF16.F32.PACK_AB R0, RZ, R0 ;  /* 0x00000000ff00723e */ /* 0x000fc800000010ff */
[----:B------:R-:W-:Y:S01]  /*0250*/  PRMT R18, R0, 0x7610, R18 ;  /* 0x0000761000127816 */ /* 0x000fe20000000012 */
[----:B------:R-:W-:Y:S06]  /*0260*/  BRA `(.L_x_24867) ;  /* 0x0000000c00cc7947 */ /* 0x000fec0003800000 */
.L_x_24864:
        /* <DEDUP_REMOVED lines=11> */
.L_x_24869:
[----:B------:R-:W2:Y:S02]  /*0320*/  LDG.E R2, desc[UR36][R2.64] ;  /* 0x0000002402027981 */ /* 0x000ea4000c1e1900 */
[----:B--2---:R-:W-:-:S04]  /*0330*/  I2FP.F32.S32 R0, R2 ;  /* 0x0000000200007245 */ /* 0x004fc80000201400 */
[----:B------:R-:W-:-:S04]  /*0340*/  F2FP.BF16.F32.PACK_AB R0, RZ, R0 ;  /* 0x00000000ff00723e */ /* 0x000fc800000010ff */
[----:B------:R-:W-:Y:S01]  /*0350*/  PRMT R18, R0, 0x7610, R18 ;  /* 0x0000761000127816 */ /* 0x000fe20000000012 */
[----:B------:R-:W-:Y:S06]  /*0360*/  BRA `(.L_x_24867) ;  /* 0x0000000c008c7947 */ /* 0x000fec0003800000 */
.L_x_24868:
[----:B------:R-:W2:Y:S02]  /*0370*/  LDG.E.U16 R2, desc[UR36][R2.64] ;  /* 0x0000002402027981 */ /* 0x000ea4000c1e1500 */
[----:B--2---:R-:W0:Y:S02]  /*0380*/  I2F.S16 R0, R2 ;  /* 0x0000000200007306 */ /* 0x004e240000101400 */
[----:B0-----:R-:W-:-:S04]  /*0390*/  F2FP.BF16.F32.PACK_AB R0, RZ, R0 ;  /* 0x00000000ff00723e */ /* 0x001fc800000010ff */
[----:B------:R-:W-:Y:S01]  /*03a0*/  PRMT R18, R0, 0x7610, R18 ;  /* 0x0000761000127816 */ /* 0x000fe20000000012 */
[----:B------:R-:W-:Y:S06]  /*03b0*/  BRA `(.L_x_24867) ;  /* 0x0000000c00787947 */ /* 0x000fec0003800000 */
.L_x_24863:
        /* <DEDUP_REMOVED lines=9> */
.L_x_24871:
[----:B------:R-:W2:Y:S02]  /*0450*/  LDG.E.U16 R0, desc[UR36][R2.64] ;  /* 0x0000002402007981 */ /* 0x000ea4000c1e1500 */
[----:B--2---:R-:W-:-:S05]  /*0460*/  HADD2.F32 R0, -RZ, R0.H0_H0 ;  /* 0x20000000ff007230 */ /* 0x004fca0000004100 */
[----:B------:R-:W-:-:S04]  /*0470*/  F2FP.BF16.F32.PACK_AB R0, RZ, R0 ;  /* 0x00000000ff00723e */ /* 0x000fc800000010ff */
[----:B------:R-:W-:Y:S01]  /*0480*/  PRMT R18, R0, 0x7610, R18 ;  /* 0x0000761000127816 */ /* 0x000fe20000000012 */
[----:B------:R-:W-:Y:S06]  /*0490*/  BRA `(.L_x_24867) ;  /* 0x0000000c00407947 */ /* 0x000fec0003800000 */
.L_x_24870:
        /* <DEDUP_REMOVED lines=9> */
.L_x_24873:
[----:B------:R-:W2:Y:S02]  /*0530*/  LDG.E.U16 R2, desc[UR36][R2.64] ;  /* 0x0000002402027981 */ /* 0x000ea4000c1e1500 */
[----:B--2---:R-:W-:-:S05]  /*0540*/  HADD2.F32 R0, -RZ, R2.H0_H0 ;  /* 0x20000002ff007230 */ /* 0x004fca0000004100 */
[----:B------:R-:W-:-:S04]  /*0550*/  F2FP.BF16.F32.PACK_AB R0, RZ, R0 ;  /* 0x00000000ff00723e */ /* 0x000fc800000010ff */
[----:B------:R-:W-:Y:S01]  /*0560*/  PRMT R18, R0, 0x7610, R18 ;  /* 0x0000761000127816 */ /* 0x000fe20000000012 */
[----:B------:R-:W-:Y:S06]  /*0570*/  BRA `(.L_x_24867) ;  /* 0x0000000c00087947 */ /* 0x000fec0003800000 */
.L_x_24872:
        /* <DEDUP_REMOVED lines=9> */
.L_x_24862:
        /* <DEDUP_REMOVED lines=14> */
.L_x_24876:
        /* <DEDUP_REMOVED lines=9> */
.L_x_24875:
        /* <DEDUP_REMOVED lines=28> */
.L_x_24878:
        /* <DEDUP_REMOVED lines=16> */
.L_x_24877:
[----:B------:R0:W5:Y:S01]  /*0a40*/  LDG.E.U16 R18, desc[UR36][R2.64] ;  /* 0x0000002402127981 */ /* 0x000162000c1e1500 */
[----:B------:R-:W-:Y:S05]  /*0a50*/  BRA `(.L_x_24867) ;  /* 0x0000000400d07947 */ /* 0x000fea0003800000 */
.L_x_24874:
        /* <DEDUP_REMOVED lines=13> */
.L_x_24881:
        /* <DEDUP_REMOVED lines=21> */
.L_x_24885:
[----:B------:R-:W-:Y:S05]  /*0c80*/  BSYNC B1 ;  /* 0x0000000000017941 */ /* 0x000fea0003800000 */
.L_x_24884:
[----:B------:R-:W-:Y:S01]  /*0c90*/  LEA R3, R0, 0x3b800000, 0x17 ;  /* 0x3b80000000037811 */ /* 0x000fe200078eb8ff */
[----:B------:R-:W-:-:S05]  /*0ca0*/  IMAD.SHL.U32 R0, R2, 0x100000, RZ ;  /* 0x0010000002007824 */ /* 0x000fca00078e00ff */
[----:B------:R-:W-:-:S07]  /*0cb0*/  LOP3.LUT R0, R3, R0, R4, 0xfe, !PT ;  /* 0x0000000003007212 */ /* 0x000fce00078efe04 */
.L_x_24883:
[----:B------:R-:W-:Y:S05]  /*0cc0*/  BSYNC B0 ;  /* 0x0000000000007941 */ /* 0x000fea0003800000 */
.L_x_24882:
[----:B------:R-:W-:-:S04]  /*0cd0*/  F2FP.BF16.F32.PACK_AB R0, RZ, R0 ;  /* 0x00000000ff00723e */ /* 0x000fc800000010ff */
[----:B------:R-:W-:Y:S01]  /*0ce0*/  PRMT R18, R0, 0x7610, R18 ;  /* 0x0000761000127816 */ /* 0x000fe20000000012 */
[----:B------:R-:W-:Y:S06]  /*0cf0*/  BRA `(.L_x_24867) ;  /* 0x0000000400287947 */ /* 0x000fec0003800000 */
.L_x_24880:
        /* <DEDUP_REMOVED lines=21> */
.L_x_24889:
[----:B------:R-:W-:Y:S05]  /*0e50*/  BSYNC B1 ;  /* 0x0000000000017941 */ /* 0x000fea0003800000 */
.L_x_24888:
[----:B------:R-:W-:Y:S01]  /*0e60*/  LEA R3, R0, 0x37800000, 0x17 ;  /* 0x3780000000037811 */ /* 0x000fe200078eb8ff */
[----:B------:R-:W-:-:S05]  /*0e70*/  IMAD.SHL.U32 R0, R2, 0x200000, RZ ;  /* 0x0020000002007824 */ /* 0x000fca00078e00ff */
[----:B------:R-:W-:-:S07]  /*0e80*/  LOP3.LUT R0, R3, R0, R4, 0xfe, !PT ;  /* 0x0000000003007212 */ /* 0x000fce00078efe04 */
.L_x_24887:
[----:B------:R-:W-:Y:S05]  /*0e90*/  BSYNC B0 ;  /* 0x0000000000007941 */ /* 0x000fea0003800000 */
.L_x_24886:
[----:B------:R-:W-:-:S04]  /*0ea0*/  F2FP.BF16.F32.PACK_AB R0, RZ, R0 ;  /* 0x00000000ff00723e */ /* 0x000fc800000010ff */
[----:B------:R-:W-:Y:S01]  /*0eb0*/  PRMT R18, R0, 0x7610, R18 ;  /* 0x0000761000127816 */ /* 0x000fe20000000012 */
[----:B------:R-:W-:Y:S06]  /*0ec0*/  BRA `(.L_x_24867) ;  /* 0x0000000000b47947 */ /* 0x000fec0003800000 */
.L_x_24879:
        /* <DEDUP_REMOVED lines=14> */
.L_x_24893:
[----:B------:R-:W-:Y:S05]  /*0fb0*/  BSYNC B0 ;  /* 0x0000000000007941 */ /* 0x000fea0003800000 */
.L_x_24892:
[----:B------:R-:W-:-:S04]  /*0fc0*/  F2FP.BF16.F32.PACK_AB R0, RZ, R0 ;  /* 0x00000000ff00723e */ /* 0x000fc800000010ff */
[----:B------:R-:W-:Y:S01]  /*0fd0*/  PRMT R18, R0, 0x7610, R18 ;  /* 0x0000761000127816 */ /* 0x000fe20000000012 */
[----:B------:R-:W-:Y:S06]  /*0fe0*/  BRA `(.L_x_24867) ;  /* 0x00000000006c7947 */ /* 0x000fec0003800000 */
.L_x_24866:
        /* <DEDUP_REMOVED lines=16> */
.L_x_24894:
[----:B------:R-:W-:Y:S01]  /*10f0*/  PRMT R18, RZ, 0x7610, R18 ;  /* 0x00007610ff127816 */ /* 0x000fe20000000012 */
[----:B------:R-:W-:Y:S06]  /*1100*/  BRA `(.L_x_24867) ;  /* 0x0000000000247947 */ /* 0x000fec0003800000 */
.L_x_24891:
[----:B------:R-:W2:Y:S02]  /*1110*/  LDG.E.64 R2, desc[UR36][R2.64] ;  /* 0x0000002402027981 */ /* 0x000ea4000c1e1b00 */
[----:B--2---:R-:W0:Y:S02]  /*1120*/  I2F.U64 R0, R2 ;  /* 0x0000000200007312 */ /* 0x004e240000301000 */
[----:B0-----:R-:W-:-:S04]  /*1130*/  F2FP.BF16.F32.PACK_AB R0, RZ, R0 ;  /* 0x00000000ff00723e */ /* 0x001fc800000010ff */
[----:B------:R-:W-:Y:S01]  /*1140*/  PRMT R18, R0, 0x7610, R18 ;  /* 0x0000761000127816 */ /* 0x000fe20000000012 */
[----:B------:R-:W-:Y:S06]  /*1150*/  BRA `(.L_x_24867) ;  /* 0x0000000000107947 */ /* 0x000fec0003800000 */
.L_x_24890:
[----:B------:R-:W2:Y:S02]  /*1160*/  LDG.E R2, desc[UR36][R2.64] ;  /* 0x0000002402027981 */ /* 0x000ea4000c1e1900 */
[----:B--2---:R-:W-:-:S04]  /*1170*/  I2FP.F32.U32 R0, R2 ;  /* 0x0000000200007245 */ /* 0x004fc80000201000 */
[----:B------:R-:W-:-:S04]  /*1180*/  F2FP.BF16.F32.PACK_AB R0, RZ, R0 ;  /* 0x00000000ff00723e */ /* 0x000fc800000010ff */
[----:B------:R-:W-:-:S07]  /*1190*/  PRMT R18, R0, 0x7610, R18 ;  /* 0x0000761000127816 */ /* 0x000fce0000000012 */
.L_x_24867:
[----:B------:R-:W1:Y:S02]  /*11a0*/  S2R R19, SR_TID.X ;  /* 0x0000000000137919 */ /* 0x000e640000002100 */
[----:B-1----:R-:W-:-:S07]  /*11b0*/  VIADD R19, R19, 0x80 ;  /* 0x0000008013137836 */ /* 0x002fce0000000000 */
.L_x_24861:
[----:B------:R-:W-:Y:S05]  /*11c0*/  BSYNC B6 ;  /* 0x0000000000067941 */ /* 0x000fea0003800000 */
.L_x_24860:
        /* <DEDUP_REMOVED lines=26> */
.L_x_24900:
[----:B------:R-:W2:Y:S02]  /*1370*/  LDG.E.U8 R2, desc[UR36][R2.64] ;  /* 0x0000002402027981 */ /* 0x000ea4000c1e1100 */
[----:B--2---:R-:W-:-:S04]  /*1380*/  I2FP.F32.U32 R0, R2 ;  /* 0x0000000200007245 */ /* 0x004fc80000201000 */
[----:B------:R-:W-:-:S04]  /*1390*/  F2FP.BF16.F32.PACK_AB R0, RZ, R0 ;  /* 0x00000000ff00723e */ /* 0x000fc800000010ff */
[----:B------:R-:W-:Y:S01]  /*13a0*/  PRMT R17, R0, 0x7610, R17 ;  /* 0x0000761000117816 */ /* 0x000fe20000000011 */
[----:B------:R-:W-:Y:S06]  /*13b0*/  BRA `(.L_x_24902) ;  /* 0x0000000c00c87947 */ /* 0x000fec0003800000 */
.L_x_24899:
        /* <DEDUP_REMOVED lines=11> */
.L_x_24904:
[----:B------:R-:W2:Y:S02]  /*1470*/  LDG.E R2, desc[UR36][R2.64] ;  /* 0x0000002402027981 */ /* 0x000ea4000c1e1900 */
[----:B--2---:R-:W-:-:S04]  /*1480*/  I2FP.F32.S32 R0, R2 ;  /* 0x0000000200007245 */ /* 0x004fc80000201400 */
[----:B------:R-:W-:-:S04]  /*1490*/  F2FP.BF16.F32.PACK_AB R0, RZ, R0 ;  /* 0x00000000ff00723e */ /* 0x000fc800000010ff */
[----:B------:R-:W-:Y:S01]  /*14a0*/  PRMT R17, R0, 0x7610, R17 ;  /* 0x0000761000117816 */ /* 0x000fe20000000011 */
[----:B------:R-:W-:Y:S06]  /*14b0*/  BRA `(.L_x_24902) ;  /* 0x0000000c00887947 */ /* 0x000fec0003800000 */
.L_x_24903:
[----:B------:R-:W2:Y:S02]  /*14c0*/  LDG.E.U16 R2, desc[UR36][R2.64] ;  /* 0x0000002402027981 */ /* 0x000ea4000c1e1500 */
[----:B--2---:R-:W0:Y:S02]  /*14d0*/  I2F.S16 R0, R2 ;  /* 0x0000000200007306 */ /* 0x004e240000101400 */
[----:B0-----:R-:W-:-:S04]  /*14e0*/  F2FP.BF16.F32.PACK_AB R0, RZ, R0 ;  /* 0x00000000ff00723e */ /* 0x001fc800000010ff */
[----:B------:R-:W-:Y:S01]  /*14f0*/  PRMT R17, R0, 0x7610, R17 ;  /* 0x0000761000117816 */ /* 0x000fe20000000011 */
[----:B------:R-:W-:Y:S06]  /*1500*/  BRA `(.L_x_24902) ;  /* 0x0000000c00747947 */ /* 0x000fec0003800000 */
.L_x_24898:
        /* <DEDUP_REMOVED lines=9> */
.L_x_24906:
[----:B------:R-:W2:Y:S02]  /*15a0*/  LDG.E.U16 R0, desc[UR36][R2.64] ;  /* 0x0000002402007981 */ /* 0x000ea4000c1e1500 */
[----:B--2---:R-:W-:-:S05]  /*15b0*/  HADD2.F32 R0, -RZ, R0.H0_H0 ;  /* 0x20000000ff007230 */ /* 0x004fca0000004100 */
[----:B------:R-:W-:-:S04]  /*15c0*/  F2FP.BF16.F32.PACK_AB R0, RZ, R0 ;  /* 0x00000000ff00723e */ /* 0x000fc800000010ff */
[----:B------:R-:W-:Y:S01]  /*15d0*/  PRMT R17, R0, 0x7610, R17 ;  /* 0x0000761000117816 */ /* 0x000fe20000000011 */
[----:B------:R-:W-:Y:S06]  /*15e0*/  BRA `(.L_x_24902) ;  /* 0x0000000c003c7947 */ /* 0x000fec0003800000 */
.L_x_24905:
        /* <DEDUP_REMOVED lines=9> */
.L_x_24908:
[----:B------:R-:W2:Y:S02]  /*1680*/  LDG.E.U16 R2, desc[UR36][R2.64] ;  /* 0x0000002402027981 */ /* 0x000ea4000c1e1500 */
[----:B--2---:R-:W-:-:S05]  /*1690*/  HADD2.F32 R0, -RZ, R2.H0_H0 ;  /* 0x20000002ff007230 */ /* 0x004fca0000004100 */
[----:B------:R-:W-:-:S04]  /*16a0*/  F2FP.BF16.F32.PACK_AB R0, RZ, R0 ;  /* 0x00000000ff00723e */ /* 0x000fc800000010ff */
[----:B------:R-:W-:Y:S01]  /*16b0*/  PRMT R17, R0, 0x7610, R17 ;  /* 0x0000761000117816 */ /* 0x000fe20000000011 */
[----:B------:R-:W-:Y:S06]  /*16c0*/  BRA `(.L_x_24902) ;  /* 0x0000000c00047947 */ /* 0x000fec0003800000 */
.L_x_24907:
        /* <DEDUP_REMOVED lines=9> */
.L_x_24897:
        /* <DEDUP_REMOVED lines=14> */
.L_x_24911:
        /* <DEDUP_REMOVED lines=9> */
.L_x_24910:
        /* <DEDUP_REMOVED lines=28> */
.L_x_24913:
        /* <DEDUP_REMOVED lines=15> */
.L_x_24912:
[----:B------:R0:W5:Y:S01]  /*1b80*/  LDG.E.U16 R17, desc[UR36][R2.64] ;  /* 0x0000002402117981 */ /* 0x000162000c1e1500 */
[----:B------:R-:W-:Y:S05]  /*1b90*/  BRA `(.L_x_24902) ;  /* 0x0000000400d07947 */ /* 0x000fea0003800000 */
.L_x_24909:
        /* <DEDUP_REMOVED lines=13> */
.L_x_24916:
        /* <DEDUP_REMOVED lines=21> */
.L_x_24920:
[----:B------:R-:W-:Y:S05]  /*1dc0*/  BSYNC B1 ;  /* 0x0000000000017941 */ /* 0x000fea0003800000 */
.L_x_24919:
[----:B------:R-:W-:Y:S01]  /*1dd0*/  LEA R3, R0, 0x3b800000, 0x17 ;  /* 0x3b80000000037811 */ /* 0x000fe200078eb8ff */
[----:B------:R-:W-:-:S05]  /*1de0*/  IMAD.SHL.U32 R0, R2, 0x100000, RZ ;  /* 0x0010000002007824 */ /* 0x000fca00078e00ff */
[----:B------:R-:W-:-:S07]  /*1df0*/  LOP3.LUT R0, R3, R0, R4, 0xfe, !PT ;  /* 0x0000000003007212 */ /* 0x000fce00078efe04 */
.L_x_24918:
[----:B------:R-:W-:Y:S05]  /*1e00*/  BSYNC B0 ;  /* 0x0000000000007941 */ /* 0x000fea0003800000 */
.L_x_24917:
[----:B------:R-:W-:-:S04]  /*1e10*/  F2FP.BF16.F32.PACK_AB R0, RZ, R0 ;  /* 0x00000000ff00723e */ /* 0x000fc800000010ff */
[----:B------:R-:W-:Y:S01]  /*1e20*/  PRMT R17, R0, 0x7610, R17 ;  /* 0x0000761000117816 */ /* 0x000fe20000000011 */
[----:B------:R-:W-:Y:S06]  /*1e30*/  BRA `(.L_x_24902) ;  /* 0x0000000400287947 */ /* 0x000fec0003800000 */
.L_x_24915:
        /* <DEDUP_REMOVED lines=21> */
.L_x_24924:
[----:B------:R-:W-:Y:S05]  /*1f90*/  BSYNC B1 ;  /* 0x0000000000017941 */ /* 0x000fea0003800000 */
.L_x_24923:
[----:B------:R-:W-:Y:S01]  /*1fa0*/  LEA R3, R0, 0x37800000, 0x17 ;  /* 0x3780000000037811 */ /* 0x000fe200078eb8ff */
[----:B------:R-:W-:-:S05]  /*1fb0*/  IMAD.SHL.U32 R0, R2, 0x200000, RZ ;  /* 0x0020000002007824 */ /* 0x000fca00078e00ff */
[----:B------:R-:W-:-:S07]  /*1fc0*/  LOP3.LUT R0, R3, R0, R4, 0xfe, !PT ;  /* 0x0000000003007212 */ /* 0x000fce00078efe04 */
.L_x_24922:
[----:B------:R-:W-:Y:S05]  /*1fd0*/  BSYNC B0 ;  /* 0x0000000000007941 */ /* 0x000fea0003800000 */
.L_x_24921:
[----:B------:R-:W-:-:S04]  /*1fe0*/  F2FP.BF16.F32.PACK_AB R0, RZ, R0 ;  /* 0x00000000ff00723e */ /* 0x000fc800000010ff */
[----:B------:R-:W-:Y:S01]  /*1ff0*/  PRMT R17, R0, 0x7610, R17 ;  /* 0x0000761000117816 */ /* 0x000fe20000000011 */
[----:B------:R-:W-:Y:S06]  /*2000*/  BRA `(.L_x_24902) ;  /* 0x0000000000b47947 */ /* 0x000fec0003800000 */
.L_x_24914:
        /* <DEDUP_REMOVED lines=14> */
.L_x_24928:
[----:B------:R-:W-:Y:S05]  /*20f0*/  BSYNC B0 ;  /* 0x0000000000007941 */ /* 0x000fea0003800000 */
.L_x_24927:
[----:B------:R-:W-:-:S04]  /*2100*/  F2FP.BF16.F32.PACK_AB R0, RZ, R0 ;  /* 0x00000000ff00723e */ /* 0x000fc800000010ff */
[----:B------:R-:W-:Y:S01]  /*2110*/  PRMT R17, R0, 0x7610, R17 ;  /* 0x0000761000117816 */ /* 0x000fe20000000011 */
[----:B------:R-:W-:Y:S06]  /*2120*/  BRA `(.L_x_24902) ;  /* 0x00000000006c7947 */ /* 0x000fec0003800000 */
.L_x_24901:
        /* <DEDUP_REMOVED lines=16> */
.L_x_24929:
[----:B------:R-:W-:Y:S01]  /*2230*/  PRMT R17, RZ, 0x7610, R17 ;  /* 0x00007610ff117816 */ /* 0x000fe20000000011 */
[----:B------:R-:W-:Y:S06]  /*2240*/  BRA `(.L_x_24902) ;  /* 0x0000000000247947 */ /* 0x000fec0003800000 */
.L_x_24926:
[----:B------:R-:W2:Y:S02]  /*2250*/  LDG.E.64 R2, desc[UR36][R2.64] ;  /* 0x0000002402027981 */ /* 0x000ea4000c1e1b00 */
[----:B--2---:R-:W0:Y:S02]  /*2260*/  I2F.U64 R0, R2 ;  /* 0x0000000200007312 */ /* 0x004e240000301000 */
[----:B0-----:R-:W-:-:S04]  /*2270*/  F2FP.BF16.F32.PACK_AB R0, RZ, R0 ;  /* 0x00000000ff00723e */ /* 0x001fc800000010ff */
[----:B------:R-:W-:Y:S01]  /*2280*/  PRMT R17, R0, 0x7610, R17 ;  /* 0x0000761000117816 */ /* 0x000fe20000000011 */
[----:B------:R-:W-:Y:S06]  /*2290*/  BRA `(.L_x_24902) ;  /* 0x0000000000107947 */ /* 0x000fec0003800000 */
.L_x_24925:
[----:B------:R-:W2:Y:S02]  /*22a0*/  LDG.E R2, desc[UR36][R2.64] ;  /* 0x0000002402027981 */ /* 0x000ea4000c1e1900 */
[----:B--2---:R-:W-:-:S04]  /*22b0*/  I2FP.F32.U32 R0, R2 ;  /* 0x0000000200007245 */ /* 0x004fc80000201000 */
[----:B------:R-:W-:-:S04]  /*22c0*/  F2FP.BF16.F32.PACK_AB R0, RZ, R0 ;  /* 0x00000000ff00723e */ /* 0x000fc800000010ff */
[----:B------:R-:W-:-:S07]  /*22d0*/  PRMT R17, R0, 0x7610, R17 ;  /* 0x0000761000117816 */ /* 0x000fce0000000011 */
.L_x_24902:
[----:B------:R-:W-:-:S07]  /*22e0*/  VIADD R19, R19, 0x80 ;  /* 0x0000008013137836 */ /* 0x000fce0000000000 */
.L_x_24896:
[----:B------:R-:W-:Y:S05]  /*22f0*/  BSYNC B6 ;  /* 0x0000000000067941 */ /* 0x000fea0003800000 */
.L_x_24895:
[----:B------:R-:W-:Y:S01]  /*2300*/  ISETP.GE.AND P0, PT, R19, R22, PT ;  /* 0x000000161300720c */ /* 0x000fe20003f06270 */
[----:B------:R-:W-:Y:S01]  /*2310*/  BSSY B6, `(.L_x_24930) ;  /* 0x0000113000067945 */ /* 0x000fe20003800000 */
[----:B0-----:R-:W-:Y:S02]  /*2320*/  PRMT R2, RZ, 0x7610, R2 ;  /* 0x00007610ff027816 */ /* 0x001fe40000000002 */
        /* <DEDUP_REMOVED lines=25> */
.L_x_24935:
[----:B------:R-:W2:Y:S02]  /*24c0*/  LDG.E.U8 R4, desc[UR36][R4.64] ;  /* 0x0000002404047981 */ /* 0x000ea4000c1e1100 */
[----:B--2---:R-:W-:-:S04]  /*24d0*/  I2FP.F32.U32 R0, R4 ;  /* 0x0000000400007245 */ /* 0x004fc80000201000 */
[----:B------:R-:W-:-:S04]  /*24e0*/  F2FP.BF16.F32.PACK_AB R0, RZ, R0 ;  /* 0x00000000ff00723e */ /* 0x000fc800000010ff */
[----:B------:R-:W-:Y:S01]  /*24f0*/  PRMT R16, R0, 0x7610, R16 ;  /* 0x0000761000107816 */ /* 0x000fe20000000010 */
[----:B------:R-:W-:Y:S06]  /*2500*/  BRA `(.L_x_24937) ;  /* 0x0000000c00c87947 */ /* 0x000fec0003800000 */
.L_x_24934:
        /* <DEDUP_REMOVED lines=11> */
.L_x_24939:
[----:B------:R-:W2:Y:S02]  /*25c0*/  LDG.E R4, desc[UR36][R4.64] ;  /* 0x0000002404047981 */ /* 0x000ea4000c1e1900 */
[----:B--2---:R-:W-:-:S04]  /*25d0*/  I2FP.F32.S32 R0, R4 ;  /* 0x0000000400007245 */ /* 0x004fc80000201400 */
[----:B------:R-:W-:-:S04]  /*25e0*/  F2FP.BF16.F32.PACK_AB R0, RZ, R0 ;  /* 0x00000000ff00723e */ /* 0x000fc800000010ff */
[----:B------:R-:W-:Y:S01]  /*25f0*/  PRMT R16, R0, 0x7610, R16 ;  /* 0x0000761000107816 */ /* 0x000fe20000000010 */
[----:B------:R-:W-:Y:S06]  /*2600*/  BRA `(.L_x_24937) ;  /* 0x0000000c00887947 */ /* 0x000fec0003800000 */
.L_x_24938:
[----:B------:R-:W2:Y:S02]  /*2610*/  LDG.E.U16 R4, desc[UR36][R4.64] ;  /* 0x0000002404047981 */ /* 0x000ea4000c1e1500 */
[----:B--2---:R-:W0:Y:S02]  /*2620*/  I2F.S16 R0, R4 ;  /* 0x0000000400007306 */ /* 0x004e240000101400 */
[----:B0-----:R-:W-:-:S04]  /*2630*/  F2FP.BF16.F32.PACK_AB R0, RZ, R0 ;  /* 0x00000000ff00723e */ /* 0x001fc800000010ff */
[----:B------:R-:W-:Y:S01]  /*2640*/  PRMT R16, R0, 0x7610, R16 ;  /* 0x0000761000107816 */ /* 0x000fe20000000010 */
[----:B------:R-:W-:Y:S06]  /*2650*/  BRA `(.L_x_24937) ;  /* 0x0000000c00747947 */ /* 0x000fec0003800000 */
.L_x_24933:
        /* <DEDUP_REMOVED lines=9> */
.L_x_24941:
[----:B------:R-:W2:Y:S02]  /*26f0*/  LDG.E.U16 R0, desc[UR36][R4.64] ;  /* 0x0000002404007981 */ /* 0x000ea4000c1e1500 */
[----:B--2---:R-:W-:-:S05]  /*2700*/  HADD2.F32 R0, -RZ, R0.H0_H0 ;  /* 0x20000000ff007230 */ /* 0x004fca0000004100 */
[----:B------:R-:W-:-:S04]  /*2710*/  F2FP.BF16.F32.PACK_AB R0, RZ, R0 ;  /* 0x00000000ff00723e */ /* 0x000fc800000010ff */
[----:B------:R-:W-:Y:S01]  /*2720*/  PRMT R16, R0, 0x7610, R16 ;  /* 0x0000761000107816 */ /* 0x000fe20000000010 */
[----:B------:R-:W-:Y:S06]  /*2730*/  BRA `(.L_x_24937) ;  /* 0x0000000c003c7947 */ /* 0x000fec0003800000 */
.L_x_24940:
        /* <DEDUP_REMOVED lines=9> */
.L_x_24943:
[----:B------:R-:W2:Y:S02]  /*27d0*/  LDG.E.U16 R4, desc[UR36][R4.64] ;  /* 0x0000002404047981 */ /* 0x000ea4000c1e1500 */
[----:B--2---:R-:W-:-:S05]  /*27e0*/  HADD2.F32 R0, -RZ, R4.H0_H0 ;  /* 0x20000004ff007230 */ /* 0x004fca0000004100 */
[----:B------:R-:W-:-:S04]  /*27f0*/  F2FP.BF16.F32.PACK_AB R0, RZ, R0 ;  /* 0x00000000ff00723e */ /* 0x000fc800000010ff */
[----:B------:R-:W-:Y:S01]  /*2800*/  PRMT R16, R0, 0x7610, R16 ;  /* 0x0000761000107816 */ /* 0x000fe20000000010 */
[----:B------:R-:W-:Y:S06]  /*2810*/  BRA `(.L_x_24937) ;  /* 0x0000000c00047947 */ /* 0x000fec0003800000 */
.L_x_24942:
        /* <DEDUP_REMOVED lines=9> */
.L_x_24932:
        /* <DEDUP_REMOVED lines=14> */
.L_x_24946:
        /* <DEDUP_REMOVED lines=9> */
.L_x_24945:
        /* <DEDUP_REMOVED lines=28> */
.L_x_24948:
        /* <DEDUP_REMOVED lines=15> */
.L_x_24947:
[----:B------:R0:W5:Y:S01]  /*2cd0*/  LDG.E.U16 R16, desc[UR36][R4.64] ;  /* 0x0000002404107981 */ /* 0x000162000c1e1500 */
[----:B------:R-:W-:Y:S05]  /*2ce0*/  BRA `(.L_x_24937) ;  /* 0x0000000400d07947 */ /* 0x000fea0003800000 */
.L_x_24944:
        /* <DEDUP_REMOVED lines=13> */
.L_x_24951:
        /* <DEDUP_REMOVED lines=21> */
.L_x_24955:
[----:B------:R-:W-:Y:S05]  /*2f10*/  BSYNC B1 ;  /* 0x0000000000017941 */ /* 0x000fea0003800000 */
.L_x_24954:
[----:B------:R-:W-:Y:S01]  /*2f20*/  LEA R5, R0, 0x3b800000, 0x17 ;  /* 0x3b80000000057811 */ /* 0x000fe200078eb8ff */
[----:B------:R-:W-:-:S05]  /*2f30*/  IMAD.SHL.U32 R0, R3, 0x100000, RZ ;  /* 0x0010000003007824 */ /* 0x000fca00078e00ff */
[----:B------:R-:W-:-:S07]  /*2f40*/  LOP3.LUT R0, R5, R0, R6, 0xfe, !PT ;  /* 0x0000000005007212 */ /* 0x000fce00078efe06 */
.L_x_24953:
[----:B------:R-:W-:Y:S05]  /*2f50*/  BSYNC B0 ;  /* 0x0000000000007941 */ /* 0x000fea0003800000 */
.L_x_24952:
[----:B------:R-:W-:-:S04]  /*2f60*/  F2FP.BF16.F32.PACK_AB R0, RZ, R0 ;  /* 0x00000000ff00723e */ /* 0x000fc800000010ff */
[----:B------:R-:W-:Y:S01]  /*2f70*/  PRMT R16, R0, 0x7610, R16 ;  /* 0x0000761000107816 */ /* 0x000fe20000000010 */
[----:B------:R-:W-:Y:S06]  /*2f80*/  BRA `(.L_x_24937) ;  /* 0x0000000400287947 */ /* 0x000fec0003800000 */
.L_x_24950:
        /* <DEDUP_REMOVED lines=21> */
.L_x_24959:
[----:B------:R-:W-:Y:S05]  /*30e0*/  BSYNC B1 ;  /* 0x0000000000017941 */ /* 0x000fea0003800000 */
.L_x_24958:
[----:B------:R-:W-:Y:S01]  /*30f0*/  LEA R5, R0, 0x37800000, 0x17 ;  /* 0x3780000000057811 */ /* 0x000fe200078eb8ff */
[----:B------:R-:W-:-:S05]  /*3100*/  IMAD.SHL.U32 R0, R3, 0x200000, RZ ;  /* 0x0020000003007824 */ /* 0x000fca00078e00ff */
[----:B------:R-:W-:-:S07]  /*3110*/  LOP3.LUT R0, R5, R0, R6, 0xfe, !PT ;  /* 0x0000000005007212 */ /* 0x000fce00078efe06 */
.L_x_24957:
[----:B------:R-:W-:Y:S05]  /*3120*/  BSYNC B0 ;  /* 0x0000000000007941 */ /* 0x000fea0003800000 */
.L_x_24956:
[----:B------:R-:W-:-:S04]  /*3130*/  F2FP.BF16.F32.PACK_AB R0, RZ, R0 ;  /* 0x00000000ff00723e */ /* 0x000fc800000010ff */
[----:B------:R-:W-:Y:S01]  /*3140*/  PRMT R16, R0, 0x7610, R16 ;  /* 0x0000761000107816 */ /* 0x000fe20000000010 */
[----:B------:R-:W-:Y:S06]  /*3150*/  BRA `(.L_x_24937) ;  /* 0x0000000000b47947 */ /* 0x000fec0003800000 */
.L_x_24949:
        /* <DEDUP_REMOVED lines=14> */
.L_x_24963:
[----:B------:R-:W-:Y:S05]  /*3240*/  BSYNC B0 ;  /* 0x0000000000007941 */ /* 0x000fea0003800000 */
.L_x_24962:
[----:B------:R-:W-:-:S04]  /*3250*/  F2FP.BF16.F32.PACK_AB R0, RZ, R0 ;  /* 0x00000000ff00723e */ /* 0x000fc800000010ff */
[----:B------:R-:W-:Y:S01]  /*3260*/  PRMT R16, R0, 0x7610, R16 ;  /* 0x0000761000107816 */ /* 0x000fe20000000010 */
[----:B------:R-:W-:Y:S06]  /*3270*/  BRA `(.L_x_24937) ;  /* 0x00000000006c7947 */ /* 0x000fec0003800000 */
.L_x_24936:
        /* <DEDUP_REMOVED lines=16> */
.L_x_24964:
[----:B------:R-:W-:Y:S01]  /*3380*/  PRMT R16, RZ, 0x7610, R16 ;  /* 0x00007610ff107816 */ /* 0x000fe20000000010 */
[----:B------:R-:W-:Y:S06]  /*3390*/  BRA `(.L_x_24937) ;  /* 0x0000000000247947 */ /* 0x000fec0003800000 */
.L_x_24961:
[----:B------:R-:W2:Y:S02]  /*33a0*/  LDG.E.64 R4, desc[UR36][R4.64] ;  /* 0x0000002404047981 */ /* 0x000ea4000c1e1b00 */
[----:B--2---:R-:W0:Y:S02]  /*33b0*/  I2F.U64 R0, R4 ;  /* 0x0000000400007312 */ /* 0x004e240000301000 */
[----:B0-----:R-:W-:-:S04]  /*33c0*/  F2FP.BF16.F32.PACK_AB R0, RZ, R0 ;  /* 0x00000000ff00723e */ /* 0x001fc800000010ff */
[----:B------:R-:W-:Y:S01]  /*33d0*/  PRMT R16, R0, 0x7610, R16 ;  /* 0x0000761000107816 */ /* 0x000fe20000000010 */
[----:B------:R-:W-:Y:S06]  /*33e0*/  BRA `(.L_x_24937) ;  /* 0x0000000000107947 */ /* 0x000fec0003800000 */
.L_x_24960:
[----:B------:R-:W2:Y:S02]  /*33f0*/  LDG.E R4, desc[UR36][R4.64] ;  /* 0x0000002404047981 */ /* 0x000ea4000c1e1900 */
[----:B--2---:R-:W-:-:S04]  /*3400*/  I2FP.F32.U32 R0, R4 ;  /* 0x0000000400007245 */ /* 0x004fc80000201000 */
[----:B------:R-:W-:-:S04]  /*3410*/  F2FP.BF16.F32.PACK_AB R0, RZ, R0 ;  /* 0x00000000ff00723e */ /* 0x000fc800000010ff */
[----:B------:R-:W-:-:S07]  /*3420*/  PRMT R16, R0, 0x7610, R16 ;  /* 0x0000761000107816 */ /* 0x000fce0000000010 */
.L_x_24937:
[----:B------:R-:W-:-:S07]  /*3430*/  VIADD R19, R19, 0x80 ;  /* 0x0000008013137836 */ /* 0x000fce0000000000 */
.L_x_24931:
[----:B------:R-:W-:Y:S05]  /*3440*/  BSYNC B6 ;  /* 0x0000000000067941 */ /* 0x000fea0003800000 */
.L_x_24930:
[----:B------:R-:W1:Y:S01]  /*3450*/  LDC.U16 R23, c[0x0][0x216] ;  /* 0x00008580ff177b82 */ /* 0x000e620000000400 */
        /* <DEDUP_REMOVED lines=25> */
.L_x_24970:
[----:B------:R-:W2:Y:S02]  /*35f0*/  LDG.E.U8 R4, desc[UR36][R4.64] ;  /* 0x0000002404047981 */ /* 0x000ea4000c1e1100 */
[----:B--2---:R-:W-:-:S04]  /*3600*/  I2FP.F32.U32 R0, R4 ;  /* 0x0000000400007245 */ /* 0x004fc80000201000 */
[----:B------:R-:W-:-:S04]  /*3610*/  F2FP.BF16.F32.PACK_AB R0, RZ, R0 ;  /* 0x00000000ff00723e */ /* 0x000fc800000010ff */
[----:B------:R-:W-:Y:S01]  /*3620*/  PRMT R2, R0, 0x7610, R2 ;  /* 0x0000761000027816 */ /* 0x000fe20000000002 */
[----:B------:R-:W-:Y:S06]  /*3630*/  BRA `(.L_x_24966) ;  /* 0x0000000c00c47947 */ /* 0x000fec0003800000 */
.L_x_24969:
        /* <DEDUP_REMOVED lines=11> */
.L_x_24973:
[----:B------:R-:W2:Y:S02]  /*36f0*/  LDG.E R4, desc[UR36][R4.64] ;  /* 0x0000002404047981 */ /* 0x000ea4000c1e1900 */
[----:B--2---:R-:W-:-:S04]  /*3700*/  I2FP.F32.S32 R0, R4 ;  /* 0x0000000400007245 */ /* 0x004fc80000201400 */
[----:B------:R-:W-:-:S04]  /*3710*/  F2FP.BF16.F32.PACK_AB R0, RZ, R0 ;  /* 0x00000000ff00723e */ /* 0x000fc800000010ff */
[----:B------:R-:W-:Y:S01]  /*3720*/  PRMT R2, R0, 0x7610, R2 ;  /* 0x0000761000027816 */ /* 0x000fe20000000002 */
[----:B------:R-:W-:Y:S06]  /*3730*/  BRA `(.L_x_24966) ;  /* 0x0000000c00847947 */ /* 0x000fec0003800000 */
.L_x_24972:
[----:B------:R-:W2:Y:S02]  /*3740*/  LDG.E.U16 R4, desc[UR36][R4.64] ;  /* 0x0000002404047981 */ /* 0x000ea4000c1e1500 */
[----:B--2---:R-:W0:Y:S02]  /*3750*/  I2F.S16 R0, R4 ;  /* 0x0000000400007306 */ /* 0x004e240000101400 */
[----:B0-----:R-:W-:-:S04]  /*3760*/  F2FP.BF16.F32.PACK_AB R0, RZ, R0 ;  /* 0x00000000ff00723e */ /* 0x001fc800000010ff */
[----:B------:R-:W-:Y:S01]  /*3770*/  PRMT R2, R0, 0x7610, R2 ;  /* 0x0000761000027816 */ /* 0x000fe20000000002 */
[----:B------:R-:W-:Y:S06]  /*3780*/  BRA `(.L_x_24966) ;  /* 0x0000000c00707947 */ /* 0x000fec0003800000 */
.L_x_24968:
        /* <DEDUP_REMOVED lines=9> */
.L_x_24975:
[----:B------:R-:W2:Y:S02]  /*3820*/  LDG.E.U16 R0, desc[UR36][R4.64] ;  /* 0x0000002404007981 */ /* 0x000ea4000c1e1500 */
[----:B--2---:R-:W-:-:S05]  /*3830*/  HADD2.F32 R0, -RZ, R0.H0_H0 ;  /* 0x20000000ff007230 */ /* 0x004fca0000004100 */
[----:B------:R-:W-:-:S04]  /*3840*/  F2FP.BF16.F32.PACK_AB R0, RZ, R0 ;  /* 0x00000000ff00723e */ /* 0x000fc800000010ff */
[----:B------:R-:W-:Y:S01]  /*3850*/  PRMT R2, R0, 0x7610, R2 ;  /* 0x0000761000027816 */ /* 0x000fe20000000002 */
[----:B------:R-:W-:Y:S06]  /*3860*/  BRA `(.L_x_24966) ;  /* 0x0000000c00387947 */ /* 0x000fec0003800000 */
.L_x_24974:
        /* <DEDUP_REMOVED lines=9> */
.L_x_24977:
[----:B------:R-:W2:Y:S02]  /*3900*/  LDG.E.U16 R4, desc[UR36][R4.64] ;  /* 0x0000002404047981 */ /* 0x000ea4000c1e1500 */
[----:B--2---:R-:W-:-:S05]  /*3910*/  HADD2.F32 R0, -RZ, R4.H0_H0 ;  /* 0x20000004ff007230 */ /* 0x004fca0000004100 */
[----:B------:R-:W-:-:S04]  /*3920*/  F2FP.BF16.F32.PACK_AB R0, RZ, R0 ;  /* 0x00000000ff00723e */ /* 0x000fc800000010ff */
[----:B------:R-:W-:Y:S01]  /*3930*/  PRMT R2, R0, 0x7610, R2 ;  /* 0x0000761000027816 */ /* 0x000fe20000000002 */
[----:B------:R-:W-:Y:S06]  /*3940*/  BRA `(.L_x_24966) ;  /* 0x0000000c00007947 */ /* 0x000fec0003800000 */
.L_x_24976:
        /* <DEDUP_REMOVED lines=9> */
.L_x_24967:
        /* <DEDUP_REMOVED lines=14> */
.L_x_24980:
        /* <DEDUP_REMOVED lines=9> */
.L_x_24979:
        /* <DEDUP_REMOVED lines=25> */
[----:B------:R-:W-:-:S04]  /*3ce0*/  F2FP.BF16.F32.PACK_AB R3, RZ, R3 ;  /* 0x00000003ff03723e */ /* 0x000fc800000010ff */
[----:B------:R-:W-:Y:S01]  /*3cf0*/  PRMT R2, R3, 0x7610, R2 ;  /* 0x0000761003027816 */ /* 0x000fe20000000002 */
[----:B------:R-:W-:Y:S06]  /*3d00*/  BRA `(.L_x_24966) ;  /* 0x0000000800107947 */ /* 0x000fec0003800000 */
.L_x_24982:
        /* <DEDUP_REMOVED lines=12> */
[----:B------:R-:W-:Y:S01]  /*3dd0*/  F2FP.BF16.F32.PACK_AB R2, RZ, R2 ;  /* 0x00000002ff02723e */ /* 0x000fe200000010ff */
[----:B------:R-:W-:Y:S06]  /*3de0*/  BRA `(.L_x_24966) ;  /* 0x0000000400d87947 */ /* 0x000fec0003800000 */
.L_x_24981:
[----:B------:R2:W5:Y:S01]  /*3df0*/  LDG.E.U16 R2, desc[UR36][R4.64] ;  /* 0x0000002404027981 */ /* 0x000562000c1e1500 */
[----:B------:R-:W-:Y:S05]  /*3e00*/  BRA `(.L_x_24966) ;  /* 0x0000000400d07947 */ /* 0x000fea0003800000 */
.L_x_24978:
        /* <DEDUP_REMOVED lines=13> */
.L_x_24985:
        /* <DEDUP_REMOVED lines=21> */
.L_x_24989:
[----:B------:R-:W-:Y:S05]  /*4030*/  BSYNC B1 ;  /* 0x0000000000017941 */ /* 0x000fea0003800000 */
.L_x_24988:
[----:B------:R-:W-:Y:S01]  /*4040*/  LEA R3, R0, 0x3b800000, 0x17 ;  /* 0x3b80000000037811 */ /* 0x000fe200078eb8ff */
[----:B------:R-:W-:-:S05]  /*4050*/  IMAD.SHL.U32 R0, R2, 0x100000, RZ ;  /* 0x0010000002007824 */ /* 0x000fca00078e00ff */
[----:B------:R-:W-:-:S07]  /*4060*/  LOP3.LUT R0, R3, R0, R4, 0xfe, !PT ;  /* 0x0000000003007212 */ /* 0x000fce00078efe04 */
.L_x_24987:
[----:B------:R-:W-:Y:S05]  /*4070*/  BSYNC B0 ;  /* 0x0000000000007941 */ /* 0x000fea0003800000 */
.L_x_24986:
[----:B------:R-:W-:-:S04]  /*4080*/  F2FP.BF16.F32.PACK_AB R0, RZ, R0 ;  /* 0x00000000ff00723e */ /* 0x000fc800000010ff */
[----:B------:R-:W-:Y:S01]  /*4090*/  PRMT R2, R0, 0x7610, R2 ;  /* 0x0000761000027816 */ /* 0x000fe20000000002 */
[----:B------:R-:W-:Y:S06]  /*40a0*/  BRA `(.L_x_24966) ;  /* 0x0000000400287947 */ /* 0x000fec0003800000 */
.L_x_24984:
        /* <DEDUP_REMOVED lines=21> */
.L_x_24993:
[----:B------:R-:W-:Y:S05]  /*4200*/  BSYNC B1 ;  /* 0x0000000000017941 */ /* 0x000fea0003800000 */
.L_x_24992:
[----:B------:R-:W-:Y:S01]  /*4210*/  LEA R3, R0, 0x37800000, 0x17 ;  /* 0x3780000000037811 */ /* 0x000fe200078eb8ff */
[----:B------:R-:W-:-:S05]  /*4220*/  IMAD.SHL.U32 R0, R2, 0x200000, RZ ;  /* 0x0020000002007824 */ /* 0x000fca00078e00ff */
[----:B------:R-:W-:-:S07]  /*4230*/  LOP3.LUT R0, R3, R0, R4, 0xfe, !PT ;  /* 0x0000000003007212 */ /* 0x000fce00078efe04 */
.L_x_24991:
[----:B------:R-:W-:Y:S05]  /*4240*/  BSYNC B0 ;  /* 0x0000000000007941 */ /* 0x000fea0003800000 */
.L_x_24990:
[----:B------:R-:W-:-:S04]  /*4250*/  F2FP.BF16.F32.PACK_AB R0, RZ, R0 ;  /* 0x00000000ff00723e */ /* 0x000fc800000010ff */
[----:B------:R-:W-:Y:S01]  /*4260*/  PRMT R2, R0, 0x7610, R2 ;  /* 0x0000761000027816 */ /* 0x000fe20000000002 */
[----:B------:R-:W-:Y:S06]  /*4270*/  BRA `(.L_x_24966) ;  /* 0x0000000000b47947 */ /* 0x000fec0003800000 */
.L_x_24983:
        /* <DEDUP_REMOVED lines=14> */
.L_x_24997:
[----:B------:R-:W-:Y:S05]  /*4360*/  BSYNC B0 ;  /* 0x0000000000007941 */ /* 0x000fea0003800000 */
.L_x_24996:
[----:B------:R-:W-:-:S04]  /*4370*/  F2FP.BF16.F32.PACK_AB R0, RZ, R0 ;  /* 0x00000000ff00723e */ /* 0x000fc800000010ff */
[----:B------:R-:W-:Y:S01]  /*4380*/  PRMT R2, R0, 0x7610, R2 ;  /* 0x0000761000027816 */ /* 0x000fe20000000002 */
[----:B------:R-:W-:Y:S06]  /*4390*/  BRA `(.L_x_24966) ;  /* 0x00000000006c7947 */ /* 0x000fec0003800000 */
.L_x_24971:
        /* <DEDUP_REMOVED lines=16> */
.L_x_24998:
[----:B------:R-:W-:Y:S01]  /*44a0*/  PRMT R2, RZ, 0x7610, R2 ;  /* 0x00007610ff027816 */ /* 0x000fe20000000002 */
[----:B------:R-:W-:Y:S06]  /*44b0*/  BRA `(.L_x_24966) ;  /* 0x0000000000247947 */ /* 0x000fec0003800000 */
.L_x_24995:
[----:B------:R-:W2:Y:S02]  /*44c0*/  LDG.E.64 R4, desc[UR36][R4.64] ;  /* 0x0000002404047981 */ /* 0x000ea4000c1e1b00 */
[----:B--2---:R-:W0:Y:S02]  /*44d0*/  I2F.U64 R0, R4 ;  /* 0x0000000400007312 */ /* 0x004e240000301000 */
[----:B0-----:R-:W-:-:S04]  /*44e0*/  F2FP.BF16.F32.PACK_AB R0, RZ, R0 ;  /* 0x00000000ff00723e */ /* 0x001fc800000010ff */
[----:B------:R-:W-:Y:S01]  /*44f0*/  PRMT R2, R0, 0x7610, R2 ;  /* 0x0000761000027816 */ /* 0x000fe20000000002 */
[----:B------:R-:W-:Y:S06]  /*4500*/  BRA `(.L_x_24966) ;  /* 0x0000000000107947 */ /* 0x000fec0003800000 */
.L_x_24994:
[----:B------:R-:W2:Y:S02]  /*4510*/  LDG.E R4, desc[UR36][R4.64] ;  /* 0x0000002404047981 */ /* 0x000ea4000c1e1900 */
[----:B--2---:R-:W-:-:S04]  /*4520*/  I2FP.F32.U32 R0, R4 ;  /* 0x0000000400007245 */ /* 0x004fc80000201000 */
[----:B------:R-:W-:-:S04]  /*4530*/  F2FP.BF16.F32.PACK_AB R0, RZ, R0 ;  /* 0x00000000ff00723e */ /* 0x000fc800000010ff */
[----:B------:R-:W-:-:S07]  /*4540*/  PRMT R2, R0, 0x7610, R2 ;  /* 0x0000761000027816 */ /* 0x000fce0000000002 */
.L_x_24966:
[----:B------:R-:W-:Y:S05]  /*4550*/  BSYNC B6 ;  /* 0x0000000000067941 */ /* 0x000fea0003800000 */
.L_x_24965:
[----:B-1----:R-:W-:Y:S01]  /*4560*/  LOP3.LUT P0, R0, R23, 0x7fff, RZ, 0xc0, !PT ;  /* 0x00007fff17007812 */ /* 0x002fe2000780c0ff */
[----:B------:R-:W-:-:S12]  /*4570*/  BSSY B0, `(.L_x_24999) ;  /* 0x00000d1000007945 */ /* 0x000fd80003800000 */
[----:B------:R-:W-:Y:S05]  /*4580*/  @!P0 BRA `(.L_x_25000) ;  /* 0x0000000400d48947 */ /* 0x000fea0003800000 */
[----:B------:R-:W1:Y:S01]  /*4590*/  S2R R19, SR_TID.X ;  /* 0x0000000000137919 */ /* 0x000e620000002100 */
[----:B0-2---:R-:W0:Y:S01]  /*45a0*/  LDC.U16 R5, c[0x0][0x216] ;  /* 0x00008580ff057b82 */ /* 0x005e220000000400 */
[----:B------:R-:W-:Y:S01]  /*45b0*/  BSSY B1, `(.L_x_25001) ;  /* 0x000001c000017945 */ /* 0x000fe20003800000 */
[----:B0-----:R-:W-:-:S04]  /*45c0*/  LOP3.LUT R4, R5, 0x8000, RZ, 0xc0, !PT ;  /* 0x0000800005047812 */ /* 0x001fc800078ec0ff */
[----:B------:R-:W-:Y:S02]  /*45d0*/  LOP3.LUT R4, R4, 0x1, RZ, 0xfc, !PT ;  /* 0x0000000104047812 */ /* 0x000fe400078efcff */
[----:B-1----:R-:W-:-:S13]  /*45e0*/  ISETP.GE.AND P2, PT, R19, R22, PT ;  /* 0x000000161300720c */ /* 0x002fda0003f46270 */
        /* <DEDUP_REMOVED lines=22> */
.L_x_25003:
[----:B------:R-:W-:-:S05]  /*4750*/  FADD.FTZ R3, R3, R6 ;  /* 0x0000000603037221 */ /* 0x000fca0000010000 */
[----:B------:R-:W-:-:S07]  /*4760*/  F2FP.BF16.F32.PACK_AB R3, RZ, R3 ;  /* 0x00000003ff03723e */ /* 0x000fce00000010ff */
.L_x_25002:
[----:B------:R-:W-:Y:S05]  /*4770*/  BSYNC B1 ;  /* 0x0000000000017941 */ /* 0x000fea0003800000 */
.L_x_25001:
        /* <DEDUP_REMOVED lines=25> */
.L_x_25006:
[----:B------:R-:W-:-:S05]  /*4910*/  FADD.FTZ R6, R7, R6 ;  /* 0x0000000607067221 */ /* 0x000fca0000010000 */
[----:B------:R-:W-:-:S04]  /*4920*/  F2FP.BF16.F32.PACK_AB R6, RZ, R6 ;  /* 0x00000006ff06723e */ /* 0x000fc800000010ff */
[----:B------:R-:W-:-:S07]  /*4930*/  PRMT R18, R6, 0x7610, R18 ;  /* 0x0000761006127816 */ /* 0x000fce0000000012 */
.L_x_25005:
[----:B------:R-:W-:Y:S05]  /*4940*/  BSYNC B1 ;  /* 0x0000000000017941 */ /* 0x000fea0003800000 */
.L_x_25004:
        /* <DEDUP_REMOVED lines=25> */
.L_x_25009:
[----:B------:R-:W-:-:S05]  /*4ae0*/  FADD.FTZ R6, R7, R6 ;  /* 0x0000000607067221 */ /* 0x000fca0000010000 */
[----:B------:R-:W-:-:S04]  /*4af0*/  F2FP.BF16.F32.PACK_AB R6, RZ, R6 ;  /* 0x00000006ff06723e */ /* 0x000fc800000010ff */
[----:B------:R-:W-:-:S07]  /*4b00*/  PRMT R17, R6, 0x7610, R17 ;  /* 0x0000761006117816 */ /* 0x000fce0000000011 */
.L_x_25008:
[----:B------:R-:W-:Y:S05]  /*4b10*/  BSYNC B1 ;  /* 0x0000000000017941 */ /* 0x000fea0003800000 */
.L_x_25007:
[----:B------:R-:W-:-:S05]  /*4b20*/  VIADD R7, R19, 0x180 ;  /* 0x0000018013077836 */ /* 0x000fca0000000000 */
        /* <DEDUP_REMOVED lines=23> */
.L_x_25011:
[----:B------:R-:W-:-:S05]  /*4ca0*/  FADD.FTZ R6, R7, R6 ;  /* 0x0000000607067221 */ /* 0x000fca0000010000 */
[----:B------:R-:W-:-:S04]  /*4cb0*/  F2FP.BF16.F32.PACK_AB R6, RZ, R6 ;  /* 0x00000006ff06723e */ /* 0x000fc800000010ff */
[----:B------:R-:W-:Y:S01]  /*4cc0*/  PRMT R16, R6, 0x7610, R16 ;  /* 0x0000761006107816 */ /* 0x000fe20000000010 */
[----:B------:R-:W-:Y:S06]  /*4cd0*/  BRA `(.L_x_25010) ;  /* 0x0000000400687947 */ /* 0x000fec0003800000 */
.L_x_25000:
[----:B------:R-:W1:Y:S01]  /*4ce0*/  S2R R19, SR_TID.X ;  /* 0x0000000000137919 */ /* 0x000e620000002100 */
[----:B------:R-:W-:Y:S01]  /*4cf0*/  BSSY B1, `(.L_x_25012) ;  /* 0x0000014000017945 */ /* 0x000fe20003800000 */
        /* <DEDUP_REMOVED lines=16> */
.L_x_25014:
[----:B------:R-:W-:-:S05]  /*4e00*/  FADD.FTZ R0, R0, R3 ;  /* 0x0000000300007221 */ /* 0x000fca0000010000 */
[----:B------:R-:W-:-:S04]  /*4e10*/  F2FP.BF16.F32.PACK_AB R0, RZ, R0 ;  /* 0x00000000ff00723e */ /* 0x000fc800000010ff */
[----:B------:R-:W-:-:S07]  /*4e20*/  PRMT R3, R0, 0x7610, R3 ;  /* 0x0000761000037816 */ /* 0x000fce0000000003 */
.L_x_25013:
[----:B------:R-:W-:Y:S05]  /*4e30*/  BSYNC B1 ;  /* 0x0000000000017941 */ /* 0x000fea0003800000 */
.L_x_25012:
[----:B0-2---:R-:W-:Y:S01]  /*4e40*/  VIADD R5, R19, 0x80 ;  /* 0x0000008013057836 */ /* 0x005fe20000000000 */
        /* <DEDUP_REMOVED lines=18> */
.L_x_25017:
[----:B------:R-:W-:-:S05]  /*4f70*/  FADD.FTZ R0, R5, R0 ;  /* 0x0000000005007221 */ /* 0x000fca0000010000 */
[----:B------:R-:W-:-:S04]  /*4f80*/  F2FP.BF16.F32.PACK_AB R0, RZ, R0 ;  /* 0x00000000ff00723e */ /* 0x000fc800000010ff */
[----:B------:R-:W-:-:S07]  /*4f90*/  PRMT R18, R0, 0x7610, R18 ;  /* 0x0000761000127816 */ /* 0x000fce0000000012 */
.L_x_25016:
[----:B------:R-:W-:Y:S05]  /*4fa0*/  BSYNC B1 ;  /* 0x0000000000017941 */ /* 0x000fea0003800000 */
.L_x_25015:
        /* <DEDUP_REMOVED lines=19> */
.L_x_25020:
[----:B------:R-:W-:-:S05]  /*50e0*/  FADD.FTZ R0, R5, R0 ;  /* 0x0000000005007221 */ /* 0x000fca0000010000 */
[----:B------:R-:W-:-:S04]  /*50f0*/  F2FP.BF16.F32.PACK_AB R0, RZ, R0 ;  /* 0x00000000ff00723e */ /* 0x000fc800000010ff */
[----:B------:R-:W-:-:S07]  /*5100*/  PRMT R17, R0, 0x7610, R17 ;  /* 0x0000761000117816 */ /* 0x000fce0000000011 */
.L_x_25019:
[----:B------:R-:W-:Y:S05]  /*5110*/  BSYNC B1 ;  /* 0x0000000000017941 */ /* 0x000fea0003800000 */
.L_x_25018:
[----:B------:R-:W-:-:S05]  /*5120*/  VIADD R5, R19, 0x180 ;  /* 0x0000018013057836 */ /* 0x000fca0000000000 */
[----:B------:R-:W-:-:S13]  /*5130*/  ISETP.GE.AND P0, PT, R5, R22, PT ;  /* 0x000000160500720c */ /* 0x000fda0003f06270 */
[----:B------:R-:W-:Y:S05]  /*5140*/  @P0 BRA `(.L_x_25010) ;  /* 0x00000000004c0947 */ /* 0x000fea0003800000 */
[----:B------:R-:W-:Y:S02]  /*5150*/  IMAD.U32 R5, R23, 0x10000, RZ ;  /* 0x0001000017057824 */ /* 0x000fe400078e00ff */
[----:B-----5:R-:W-:-:S03]  /*5160*/  IMAD.U32 R0, R2, 0x10000, RZ ;  /* 0x0001000002007824 */ /* 0x020fc600078e00ff */
[----:B------:R-:W-:Y:S02]  /*5170*/  FSETP.NEU.FTZ.AND P1, PT, R5, R5, PT ;  /* 0x000000050500720b */ /* 0x000fe40003f3d000 */
[----:B------:R-:W-:-:S04]  /*5180*/  FSETP.NEU.FTZ.AND P0, PT, R0, R0, PT ;  /* 0x000000000000720b */ /* 0x000fc80003f1d000 */
[----:B------:R-:W-:-:S13]  /*5190*/  PLOP3.LUT P0, PT, P0, P1, PT, 0xa8, 0x0 ;  /* 0x000000000000781c */ /* 0x000fda0000703570 */
[----:B------:R-:W-:Y:S05]  /*51a0*/  @P0 BRA `(.L_x_25021) ;  /* 0x0000000000280947 */ /* 0x000fea0003800000 */
[----:B------:R-:W-:Y:S01]  /*51b0*/  ULDC.U16 UR5, c[0x0][0x216] ;  /* 0x0000858000057ab9 */ /* 0x000fe20000000400 */
[C---:B------:R-:W-:Y:S01]  /*51c0*/  PRMT R0, R2.reuse, 0x9910, RZ ;  /* 0x0000991002007816 */ /* 0x040fe200000000ff */
[----:B------:R-:W-:Y:S01]  /*51d0*/  UPRMT UR4, UR5, 0x9910, URZ ;  /* 0x0000991005047896 */ /* 0x000fe2000800003f */
[----:B------:R-:W-:Y:S01]  /*51e0*/  LOP3.LUT P0, RZ, R2, 0x7fff, RZ, 0xc0, !PT ;  /* 0x00007fff02ff7812 */ /* 0x000fe2000780c0ff */
[----:B------:R-:W-:-:S04]  /*51f0*/  IMAD.U32 R16, RZ, RZ, UR5 ;  /* 0x00000005ff107e24 */ /* 0x000fc8000f8e00ff */
[----:B------:R-:W-:-:S13]  /*5200*/  ISETP.EQ.OR P0, PT, R0, UR4, !P0 ;  /* 0x0000000400007c0c */ /* 0x000fda000c702670 */
[----:B------:R-:W-:Y:S05]  /*5210*/  @P0 BRA `(.L_x_25010) ;  /* 0x0000000000180947 */ /* 0x000fea0003800000 */
[----:B------:R-:W-:-:S05]  /*5220*/  VIADD R2, R2, 0xffffffff ;  /* 0xffffffff02027836 */ /* 0x000fca0000000000 */
[----:B------:R-:W-:Y:S01]  /*5230*/  PRMT R16, R2, 0x7610, R16 ;  /* 0x0000761002107816 */ /* 0x000fe20000000010 */
[----:B------:R-:W-:Y:S06]  /*5240*/  BRA `(.L_x_25010) ;  /* 0x00000000000c7947 */ /* 0x000fec0003800000 */
.L_x_25021:
[----:B------:R-:W-:-:S05]  /*5250*/  FADD.FTZ R0, R5, R0 ;  /* 0x0000000005007221 */ /* 0x000fca0000010000 */
[----:B------:R-:W-:-:S04]  /*5260*/  F2FP.BF16.F32.PACK_AB R0, RZ, R0 ;  /* 0x00000000ff00723e */ /* 0x000fc800000010ff */
[----:B------:R-:W-:-:S07]  /*5270*/  PRMT R16, R0, 0x7610, R16 ;  /* 0x0000761000107816 */ /* 0x000fce0000000010 */
.L_x_25010:
[----:B------:R-:W-:Y:S05]  /*5280*/  BSYNC B0 ;  /* 0x0000000000007941 */ /* 0x000fea0003800000 */
.L_x_24999:
        /* <DEDUP_REMOVED lines=25> */
.L_x_25027:
[----:B------:R-:W-:-:S06]  /*5420*/  IMAD.U32 R5, R3, 0x10000, RZ ;  /* 0x0001000003057824 */ /* 0x000fcc00078e00ff */
[----:B------:R-:W0:Y:S02]  /*5430*/  F2I.S64.TRUNC R4, R5 ;  /* 0x0000000500047311 */ /* 0x000e24000020d900 */
[----:B0-----:R4:W-:Y:S01]  /*5440*/  STG.E.U8 desc[UR36][R8.64], R4 ;  /* 0x0000000408007986 */ /* 0x0019e2000c101124 */
[----:B------:R-:W-:Y:S05]  /*5450*/  BRA `(.L_x_25029) ;  /* 0x0000000c00847947 */ /* 0x000fea0003800000 */
.L_x_25026:
        /* <DEDUP_REMOVED lines=10> */
.L_x_25031:
[----:B------:R-:W-:-:S06]  /*5500*/  IMAD.U32 R3, R3, 0x10000, RZ ;  /* 0x0001000003037824 */ /* 0x000fcc00078e00ff */
[----:B------:R-:W0:Y:S02]  /*5510*/  F2I.FTZ.TRUNC.NTZ R3, R3 ;  /* 0x0000000300037305 */ /* 0x000e24000021f100 */
[----:B0-----:R2:W-:Y:S01]  /*5520*/  STG.E desc[UR36][R8.64], R3 ;  /* 0x0000000308007986 */ /* 0x0015e2000c101924 */
[----:B------:R-:W-:Y:S05]  /*5530*/  BRA `(.L_x_25029) ;  /* 0x0000000c004c7947 */ /* 0x000fea0003800000 */
.L_x_25030:
[----:B------:R-:W-:-:S06]  /*5540*/  IMAD.U32 R3, R3, 0x10000, RZ ;  /* 0x0001000003037824 */ /* 0x000fcc00078e00ff */
[----:B------:R-:W0:Y:S02]  /*5550*/  F2I.FTZ.TRUNC.NTZ R3, R3 ;  /* 0x0000000300037305 */ /* 0x000e24000021f100 */
[----:B0-----:R0:W-:Y:S01]  /*5560*/  STG.E.U16 desc[UR36][R8.64], R3 ;  /* 0x0000000308007986 */ /* 0x0011e2000c101524 */
[----:B------:R-:W-:Y:S05]  /*5570*/  BRA `(.L_x_25029) ;  /* 0x0000000c003c7947 */ /* 0x000fea0003800000 */
.L_x_25025:
        /* <DEDUP_REMOVED lines=9> */
.L_x_25033:
[----:B------:R-:W-:-:S05]  /*5610*/  IMAD.U32 R0, R3, 0x10000, RZ ;  /* 0x0001000003007824 */ /* 0x000fca00078e00ff */
[----:B------:R-:W-:-:S05]  /*5620*/  F2FP.F16.F32.PACK_AB R0, RZ, R0 ;  /* 0x00000000ff00723e */ /* 0x000fca00000000ff */
[----:B------:R0:W-:Y:S01]  /*5630*/  STG.E.U16 desc[UR36][R8.64], R0 ;  /* 0x0000000008007986 */ /* 0x0001e2000c101524 */
[----:B------:R-:W-:Y:S05]  /*5640*/  BRA `(.L_x_25029) ;  /* 0x0000000c00087947 */ /* 0x000fea0003800000 */
.L_x_25032:
        /* <DEDUP_REMOVED lines=10> */
.L_x_25035:
[----:B------:R-:W-:-:S05]  /*56f0*/  IMAD.U32 R3, R3, 0x10000, RZ ;  /* 0x0001000003037824 */ /* 0x000fca00078e00ff */
[----:B------:R-:W-:-:S04]  /*5700*/  F2FP.F16.F32.PACK_AB R3, RZ, R3 ;  /* 0x00000003ff03723e */ /* 0x000fc800000000ff */
[----:B------:R-:W-:-:S05]  /*5710*/  PRMT R3, R3, 0x5410, RZ ;  /* 0x0000541003037816 */ /* 0x000fca00000000ff */
[----:B------:R0:W-:Y:S01]  /*5720*/  STG.E desc[UR36][R8.64], R3 ;  /* 0x0000000308007986 */ /* 0x0001e2000c101924 */
[----:B------:R-:W-:Y:S05]  /*5730*/  BRA `(.L_x_25029) ;  /* 0x0000000800cc7947 */ /* 0x000fea0003800000 */
.L_x_25034:
[----:B------:R-:W-:-:S04]  /*5740*/  IMAD.U32 R4, R3, 0x10000, RZ ;  /* 0x0001000003047824 */ /* 0x000fc800078e00ff */
[----:B------:R-:W-:-:S06]  /*5750*/  FMUL.FTZ R4, R4, 1 ;  /* 0x3f80000004047820 */ /* 0x000fcc0000410000 */
[----:B------:R-:W0:Y:S02]  /*5760*/  F2F.F64.F32 R4, R4 ;  /* 0x0000000400047310 */ /* 0x000e240000201800 */
[----:B0-----:R0:W-:Y:S01]  /*5770*/  STG.E.64 desc[UR36][R8.64], R4 ;  /* 0x0000000408007986 */ /* 0x0011e2000c101b24 */
[----:B------:R-:W-:Y:S05]  /*5780*/  BRA `(.L_x_25029) ;  /* 0x0000000800b87947 */ /* 0x000fea0003800000 */
.L_x_25024:
        /* <DEDUP_REMOVED lines=13> */
.L_x_25038:
[----:B------:R-:W-:Y:S01]  /*5860*/  IMAD.U32 R3, R3, 0x10000, RZ ;  /* 0x0001000003037824 */ /* 0x000fe200078e00ff */
[----:B------:R-:W-:-:S03]  /*5870*/  CS2R R6, SRZ ;  /* 0x0000000000067805 */ /* 0x000fc6000001ff00 */
[----:B------:R-:W-:-:S04]  /*5880*/  FMUL.FTZ R3, R3, 1 ;  /* 0x3f80000003037820 */ /* 0x000fc80000410000 */
[----:B------:R-:W0:Y:S02]  /*5890*/  F2F.F64.F32 R4, R3 ;  /* 0x0000000300047310 */ /* 0x000e240000201800 */
[----:B0-----:R0:W-:Y:S01]  /*58a0*/  STG.E.128 desc[UR36][R8.64], R4 ;  /* 0x0000000408007986 */ /* 0x0011e2000c101d24 */
[----:B------:R-:W-:Y:S05]  /*58b0*/  BRA `(.L_x_25029) ;  /* 0x00000008006c7947 */ /* 0x000fea0003800000 */
.L_x_25037:
        /* <DEDUP_REMOVED lines=21> */
.L_x_25042:
[----:B------:R-:W-:Y:S05]  /*5a10*/  BSYNC B0 ;  /* 0x0000000000007941 */ /* 0x000fea0003800000 */
.L_x_25041:
[----:B------:R-:W-:-:S05]  /*5a20*/  LOP3.LUT R5, R0, R5, RZ, 0xfc, !PT ;  /* 0x0000000500057212 */ /* 0x000fca00078efcff */
[----:B------:R0:W-:Y:S01]  /*5a30*/  STG.E.U8 desc[UR36][R8.64], R5 ;  /* 0x0000000508007986 */ /* 0x0001e2000c101124 */
[----:B------:R-:W-:Y:S05]  /*5a40*/  BRA `(.L_x_25029) ;  /* 0x0000000800087947 */ /* 0x000fea0003800000 */
.L_x_25040:
        /* <DEDUP_REMOVED lines=13> */
.L_x_25044:
[----:B------:R-:W-:Y:S01]  /*5b20*/  IMAD.MOV.U32 R0, RZ, RZ, 0x7f ;  /* 0x0000007fff007424 */ /* 0x000fe200078e00ff */
[----:B------:R-:W-:-:S04]  /*5b30*/  ISETP.GT.U32.AND P0, PT, R3, 0x7f800000, PT ;  /* 0x7f8000000300780c */ /* 0x000fc80003f04070 */
[----:B------:R-:W-:-:S09]  /*5b40*/  SEL R0, R0, 0x7c, P0 ;  /* 0x0000007c00007807 */ /* 0x000fd20000000000 */
.L_x_25045:
[----:B------:R-:W-:Y:S05]  /*5b50*/  BSYNC B0 ;  /* 0x0000000000007941 */ /* 0x000fea0003800000 */
.L_x_25043:
[----:B------:R-:W-:-:S04]  /*5b60*/  LOP3.LUT R3, R5, 0x80000000, RZ, 0xc0, !PT ;  /* 0x8000000005037812 */ /* 0x000fc800078ec0ff */
[----:B------:R-:W-:-:S04]  /*5b70*/  SHF.R.U32.HI R3, RZ, 0x18, R3 ;  /* 0x00000018ff037819 */ /* 0x000fc80000011603 */
[----:B------:R-:W-:-:S05]  /*5b80*/  LOP3.LUT R3, R0, R3, RZ, 0xfc, !PT ;  /* 0x0000000300037212 */ /* 0x000fca00078efcff */
[----:B------:R0:W-:Y:S01]  /*5b90*/  STG.E.U8 desc[UR36][R8.64], R3 ;  /* 0x0000000308007986 */ /* 0x0001e2000c101124 */
[----:B------:R-:W-:Y:S05]  /*5ba0*/  BRA `(.L_x_25029) ;  /* 0x0000000400b07947 */ /* 0x000fea0003800000 */
.L_x_25039:
[----:B------:R0:W-:Y:S01]  /*5bb0*/  STG.E.U16 desc[UR36][R8.64], R3 ;  /* 0x0000000308007986 */ /* 0x0001e2000c101524 */
[----:B------:R-:W-:Y:S05]  /*5bc0*/  BRA `(.L_x_25029) ;  /* 0x0000000400a87947 */ /* 0x000fea0003800000 */
.L_x_25036:
        /* <DEDUP_REMOVED lines=12> */
.L_x_25048:
        /* <DEDUP_REMOVED lines=17> */
.L_x_25051:
[----:B------:R-:W-:-:S04]  /*5da0*/  LOP3.LUT R3, R5, 0x80000000, RZ, 0xc0, !PT ;  /* 0x8000000005037812 */ /* 0x000fc800078ec0ff */
[----:B------:R-:W-:-:S04]  /*5db0*/  SHF.R.U32.HI R3, RZ, 0x18, R3 ;  /* 0x00000018ff037819 */ /* 0x000fc80000011603 */
[----:B------:R-:W-:-:S04]  /*5dc0*/  LOP3.LUT R0, R0, R3, RZ, 0xfc, !PT ;  /* 0x0000000300007212 */ /* 0x000fc800078efcff */
[----:B------:R-:W-:-:S07]  /*5dd0*/  PRMT R4, R0, 0x7610, R4 ;  /* 0x0000761000047816 */ /* 0x000fce0000000004 */
.L_x_25050:
[----:B------:R-:W-:Y:S05]  /*5de0*/  BSYNC B0 ;  /* 0x0000000000007941 */ /* 0x000fea0003800000 */
.L_x_25049:
[----:B------:R0:W-:Y:S01]  /*5df0*/  STG.E.U8 desc[UR36][R8.64], R4 ;  /* 0x0000000408007986 */ /* 0x0001e2000c101124 */
[----:B------:R-:W-:Y:S05]  /*5e00*/  BRA `(.L_x_25029) ;  /* 0x0000000400187947 */ /* 0x000fea0003800000 */
.L_x_25047:
        /* <DEDUP_REMOVED lines=17> */
.L_x_25054:
[----:B------:R-:W-:-:S04]  /*5f20*/  LOP3.LUT R3, R5, 0x80000000, RZ, 0xc0, !PT ;  /* 0x8000000005037812 */ /* 0x000fc800078ec0ff */
[----:B------:R-:W-:-:S04]  /*5f30*/  SHF.R.U32.HI R3, RZ, 0x18, R3 ;  /* 0x00000018ff037819 */ /* 0x000fc80000011603 */
[----:B------:R-:W-:-:S04]  /*5f40*/  LOP3.LUT R0, R0, R3, RZ, 0xfc, !PT ;  /* 0x0000000300007212 */ /* 0x000fc800078efcff */
[----:B------:R-:W-:-:S07]  /*5f50*/  PRMT R4, R0, 0x7610, R4 ;  /* 0x0000761000047816 */ /* 0x000fce0000000004 */
.L_x_25053:
[----:B------:R-:W-:Y:S05]  /*5f60*/  BSYNC B0 ;  /* 0x0000000000007941 */ /* 0x000fea0003800000 */
.L_x_25052:
[----:B------:R0:W-:Y:S01]  /*5f70*/  STG.E.U8 desc[UR36][R8.64], R4 ;  /* 0x0000000408007986 */ /* 0x0001e2000c101124 */
[----:B------:R-:W-:Y:S05]  /*5f80*/  BRA `(.L_x_25029) ;  /* 0x0000000000b87947 */ /* 0x000fea0003800000 */
.L_x_25046:
        /* <DEDUP_REMOVED lines=22> */
.L_x_25028:
        /* <DEDUP_REMOVED lines=16> */
.L_x_25057:
[----:B------:R-:W-:Y:S05]  /*61f0*/  BRA `(.L_x_25029) ;  /* 0x00000000001c7947 */ /* 0x000fea0003800000 */
.L_x_25056:
[----:B------:R-:W-:-:S06]  /*6200*/  IMAD.U32 R4, R3, 0x10000, RZ ;  /* 0x0001000003047824 */ /* 0x000fcc00078e00ff */
[----:B------:R-:W0:Y:S02]  /*6210*/  F2I.U64.TRUNC R4, R4 ;  /* 0x0000000400047311 */ /* 0x000e24000020d800 */
[----:B0-----:R0:W-:Y:S01]  /*6220*/  STG.E.64 desc[UR36][R8.64], R4 ;  /* 0x0000000408007986 */ /* 0x0011e2000c101b24 */
[----:B------:R-:W-:Y:S05]  /*6230*/  BRA `(.L_x_25029) ;  /* 0x00000000000c7947 */ /* 0x000fea0003800000 */
.L_x_25055:
[----:B------:R-:W-:-:S06]  /*6240*/  IMAD.U32 R3, R3, 0x10000, RZ ;  /* 0x0001000003037824 */ /* 0x000fcc00078e00ff */
[----:B------:R-:W0:Y:S02]  /*6250*/  F2I.FTZ.U32.TRUNC.NTZ R3, R3 ;  /* 0x0000000300037305 */ /* 0x000e24000021f000 */
[----:B0-----:R0:W-:Y:S02]  /*6260*/  STG.E desc[UR36][R8.64], R3 ;  /* 0x0000000308007986 */ /* 0x0011e4000c101924 */
.L_x_25029:
[----:B------:R-:W-:-:S07]  /*6270*/  VIADD R19, R19, 0x80 ;  /* 0x0000008013137836 */ /* 0x000fce0000000000 */
.L_x_25023:
[----:B------:R-:W-:Y:S05]  /*6280*/  BSYNC B6 ;  /* 0x0000000000067941 */ /* 0x000fea0003800000 */
.L_x_25022:
        /* <DEDUP_REMOVED lines=25> */
.L_x_25063:
[----:B------:R-:W-:-:S06]  /*6420*/  IMAD.U32 R5, R18, 0x10000, RZ ;  /* 0x0001000012057824 */ /* 0x000fcc00078e00ff */
[----:B------:R-:W0:Y:S02]  /*6430*/  F2I.S64.TRUNC R4, R5 ;  /* 0x0000000500047311 */ /* 0x000e24000020d900 */
[----:B0-----:R0:W-:Y:S01]  /*6440*/  STG.E.U8 desc[UR36][R8.64], R4 ;  /* 0x0000000408007986 */ /* 0x0011e2000c101124 */
[----:B------:R-:W-:Y:S05]  /*6450*/  BRA `(.L_x_25065) ;  /* 0x0000000c00847947 */ /* 0x000fea0003800000 */
.L_x_25062:
        /* <DEDUP_REMOVED lines=10> */
.L_x_25067:
[----:B------:R-:W-:-:S04]  /*6500*/  IMAD.U32 R18, R18, 0x10000, RZ ;  /* 0x0001000012127824 */ /* 0x000fc800078e00ff */
[----:B------:R-:W0:Y:S02]  /*6510*/  F2I.FTZ.TRUNC.NTZ R3, R18 ;  /* 0x0000001200037305 */ /* 0x000e24000021f100 */
[----:B0-----:R0:W-:Y:S01]  /*6520*/  STG.E desc[UR36][R8.64], R3 ;  /* 0x0000000308007986 */ /* 0x0011e2000c101924 */
[----:B------:R-:W-:Y:S05]  /*6530*/  BRA `(.L_x_25065) ;  /* 0x0000000c004c7947 */ /* 0x000fea0003800000 */
.L_x_25066:
[----:B------:R-:W-:-:S04]  /*6540*/  IMAD.U32 R18, R18, 0x10000, RZ ;  /* 0x0001000012127824 */ /* 0x000fc800078e00ff */
[----:B------:R-:W0:Y:S02]  /*6550*/  F2I.FTZ.TRUNC.NTZ R3, R18 ;  /* 0x0000001200037305 */ /* 0x000e24000021f100 */
[----:B0-----:R0:W-:Y:S01]  /*6560*/  STG.E.U16 desc[UR36][R8.64], R3 ;  /* 0x0000000308007986 */ /* 0x0011e2000c101524 */
[----:B------:R-:W-:Y:S05]  /*6570*/  BRA `(.L_x_25065) ;  /* 0x0000000c003c7947 */ /* 0x000fea0003800000 */
.L_x_25061:
        /* <DEDUP_REMOVED lines=9> */
.L_x_25069:
[----:B------:R-:W-:-:S05]  /*6610*/  IMAD.U32 R0, R18, 0x10000, RZ ;  /* 0x0001000012007824 */ /* 0x000fca00078e00ff */
[----:B------:R-:W-:-:S05]  /*6620*/  F2FP.F16.F32.PACK_AB R0, RZ, R0 ;  /* 0x00000000ff00723e */ /* 0x000fca00000000ff */
[----:B------:R0:W-:Y:S01]  /*6630*/  STG.E.U16 desc[UR36][R8.64], R0 ;  /* 0x0000000008007986 */ /* 0x0001e2000c101524 */
[----:B------:R-:W-:Y:S05]  /*6640*/  BRA `(.L_x_25065) ;  /* 0x0000000c00087947 */ /* 0x000fea0003800000 */
.L_x_25068:
        /* <DEDUP_REMOVED lines=10> */
.L_x_25071:
[----:B------:R-:W-:-:S05]  /*66f0*/  IMAD.U32 R18, R18, 0x10000, RZ ;  /* 0x0001000012127824 */ /* 0x000fca00078e00ff */
[----:B------:R-:W-:-:S04]  /*6700*/  F2FP.F16.F32.PACK_AB R3, RZ, R18 ;  /* 0x00000012ff03723e */ /* 0x000fc800000000ff */
[----:B------:R-:W-:-:S05]  /*6710*/  PRMT R3, R3, 0x5410, RZ ;  /* 0x0000541003037816 */ /* 0x000fca00000000ff */
[----:B------:R0:W-:Y:S01]  /*6720*/  STG.E desc[UR36][R8.64], R3 ;  /* 0x0000000308007986 */ /* 0x0001e2000c101924 */
[----:B------:R-:W-:Y:S05]  /*6730*/  BRA `(.L_x_25065) ;  /* 0x0000000800cc7947 */ /* 0x000fea0003800000 */
.L_x_25070:
[----:B------:R-:W-:-:S04]  /*6740*/  IMAD.U32 R4, R18, 0x10000, RZ ;  /* 0x0001000012047824 */ /* 0x000fc800078e00ff */
[----:B------:R-:W-:-:S06]  /*6750*/  FMUL.FTZ R4, R4, 1 ;  /* 0x3f80000004047820 */ /* 0x000fcc0000410000 */
[----:B------:R-:W0:Y:S02]  /*6760*/  F2F.F64.F32 R4, R4 ;  /* 0x0000000400047310 */ /* 0x000e240000201800 */
[----:B0-----:R0:W-:Y:S01]  /*6770*/  STG.E.64 desc[UR36][R8.64], R4 ;  /* 0x0000000408007986 */ /* 0x0011e2000c101b24 */
[----:B------:R-:W-:Y:S05]  /*6780*/  BRA `(.L_x_25065) ;  /* 0x0000000800b87947 */ /* 0x000fea0003800000 */
.L_x_25060:
        /* <DEDUP_REMOVED lines=13> */
.L_x_25074:
[----:B------:R-:W-:Y:S01]  /*6860*/  IMAD.U32 R18, R18, 0x10000, RZ ;  /* 0x0001000012127824 */ /* 0x000fe200078e00ff */
[----:B------:R-:W-:-:S03]  /*6870*/  CS2R R6, SRZ ;  /* 0x0000000000067805 */ /* 0x000fc6000001ff00 */
[----:B------:R-:W-:-:S06]  /*6880*/  FMUL.FTZ R4, R18, 1 ;  /* 0x3f80000012047820 */ /* 0x000fcc0000410000 */
[----:B------:R-:W0:Y:S02]  /*6890*/  F2F.F64.F32 R4, R4 ;  /* 0x0000000400047310 */ /* 0x000e240000201800 */
[----:B0-----:R0:W-:Y:S01]  /*68a0*/  STG.E.128 desc[UR36][R8.64], R4 ;  /* 0x0000000408007986 */ /* 0x0011e2000c101d24 */
[----:B------:R-:W-:Y:S05]  /*68b0*/  BRA `(.L_x_25065) ;  /* 0x00000008006c7947 */ /* 0x000fea0003800000 */
.L_x_25073:
        /* <DEDUP_REMOVED lines=21> */
.L_x_25078:
[----:B------:R-:W-:Y:S05]  /*6a10*/  BSYNC B0 ;  /* 0x0000000000007941 */ /* 0x000fea0003800000 */
.L_x_25077:
[----:B------:R-:W-:-:S05]  /*6a20*/  LOP3.LUT R5, R0, R5, RZ, 0xfc, !PT ;  /* 0x0000000500057212 */ /* 0x000fca00078efcff */
[----:B------:R0:W-:Y:S01]  /*6a30*/  STG.E.U8 desc[UR36][R8.64], R5 ;  /* 0x0000000508007986 */ /* 0x0001e2000c101124 */
[----:B------:R-:W-:Y:S05]  /*6a40*/  BRA `(.L_x_25065) ;  /* 0x0000000800087947 */ /* 0x000fea0003800000 */
.L_x_25076:
        /* <DEDUP_REMOVED lines=13> */
.L_x_25080:
[----:B------:R-:W-:Y:S01]  /*6b20*/  IMAD.MOV.U32 R0, RZ, RZ, 0x7f ;  /* 0x0000007fff007424 */ /* 0x000fe200078e00ff */
[----:B------:R-:W-:-:S04]  /*6b30*/  ISETP.GT.U32.AND P0, PT, R3, 0x7f800000, PT ;  /* 0x7f8000000300780c */ /* 0x000fc80003f04070 */
[----:B------:R-:W-:-:S09]  /*6b40*/  SEL R0, R0, 0x7c, P0 ;  /* 0x0000007c00007807 */ /* 0x000fd20000000000 */
.L_x_25081:
[----:B------:R-:W-:Y:S05]  /*6b50*/  BSYNC B0 ;  /* 0x0000000000007941 */ /* 0x000fea0003800000 */
.L_x_25079:
[----:B------:R-:W-:-:S04]  /*6b60*/  LOP3.LUT R3, R5, 0x80000000, RZ, 0xc0, !PT ;  /* 0x8000000005037812 */ /* 0x000fc800078ec0ff */
[----:B------:R-:W-:-:S04]  /*6b70*/  SHF.R.U32.HI R3, RZ, 0x18, R3 ;  /* 0x00000018ff037819 */ /* 0x000fc80000011603 */
[----:B------:R-:W-:-:S05]  /*6b80*/  LOP3.LUT R3, R0, R3, RZ, 0xfc, !PT ;  /* 0x0000000300037212 */ /* 0x000fca00078efcff */
[----:B------:R0:W-:Y:S01]  /*6b90*/  STG.E.U8 desc[UR36][R8.64], R3 ;  /* 0x0000000308007986 */ /* 0x0001e2000c101124 */
[----:B------:R-:W-:Y:S05]  /*6ba0*/  BRA `(.L_x_25065) ;  /* 0x0000000400b07947 */ /* 0x000fea0003800000 */
.L_x_25075:
[----:B------:R0:W-:Y:S01]  /*6bb0*/  STG.E.U16 desc[UR36][R8.64], R18 ;  /* 0x0000001208007986 */ /* 0x0001e2000c101524 */
[----:B------:R-:W-:Y:S05]  /*6bc0*/  BRA `(.L_x_25065) ;  /* 0x0000000400a87947 */ /* 0x000fea0003800000 */
.L_x_25072:
        /* <DEDUP_REMOVED lines=12> */
.L_x_25084:
        /* <DEDUP_REMOVED lines=17> */
.L_x_25087:
[----:B------:R-:W-:-:S04]  /*6da0*/  LOP3.LUT R3, R5, 0x80000000, RZ, 0xc0, !PT ;  /* 0x8000000005037812 */ /* 0x000fc800078ec0ff */
[----:B------:R-:W-:-:S04]  /*6db0*/  SHF.R.U32.HI R3, RZ, 0x18, R3 ;  /* 0x00000018ff037819 */ /* 0x000fc80000011603 */
[----:B------:R-:W-:-:S04]  /*6dc0*/  LOP3.LUT R0, R0, R3, RZ, 0xfc, !PT ;  /* 0x0000000300007212 */ /* 0x000fc800078efcff */
[----:B------:R-:W-:-:S07]  /*6dd0*/  PRMT R4, R0, 0x7610, R4 ;  /* 0x0000761000047816 */ /* 0x000fce0000000004 */
.L_x_25086:
[----:B------:R-:W-:Y:S05]  /*6de0*/  BSYNC B0 ;  /* 0x0000000000007941 */ /* 0x000fea0003800000 */
.L_x_25085:
[----:B------:R4:W-:Y:S01]  /*6df0*/  STG.E.U8 desc[UR36][R8.64], R4 ;  /* 0x0000000408007986 */ /* 0x0009e2000c101124 */
[----:B------:R-:W-:Y:S05]  /*6e00*/  BRA `(.L_x_25065) ;  /* 0x0000000400187947 */ /* 0x000fea0003800000 */
.L_x_25083:
        /* <DEDUP_REMOVED lines=17> */
.L_x_25090:
[----:B------:R-:W-:-:S04]  /*6f20*/  LOP3.LUT R3, R5, 0x80000000, RZ, 0xc0, !PT ;  /* 0x8000000005037812 */ /* 0x000fc800078ec0ff */
[----:B------:R-:W-:-:S04]  /*6f30*/  SHF.R.U32.HI R3, RZ, 0x18, R3 ;  /* 0x00000018ff037819 */ /* 0x000fc80000011603 */
[----:B------:R-:W-:-:S04]  /*6f40*/  LOP3.LUT R0, R0, R3, RZ, 0xfc, !PT ;  /* 0x0000000300007212 */ /* 0x000fc800078efcff */
[----:B------:R-:W-:-:S07]  /*6f50*/  PRMT R4, R0, 0x7610, R4 ;  /* 0x0000761000047816 */ /* 0x000fce0000000004 */
.L_x_25089:
[----:B------:R-:W-:Y:S05]  /*6f60*/  BSYNC B0 ;  /* 0x0000000000007941 */ /* 0x000fea0003800000 */
.L_x_25088:
[----:B------:R3:W-:Y:S01]  /*6f70*/  STG.E.U8 desc[UR36][R8.64], R4 ;  /* 0x0000000408007986 */ /* 0x0007e2000c101124 */
[----:B------:R-:W-:Y:S05]  /*6f80*/  BRA `(.L_x_25065) ;  /* 0x0000000000b87947 */ /* 0x000fea0003800000 */
.L_x_25082:
        /* <DEDUP_REMOVED lines=22> */
.L_x_25064:
        /* <DEDUP_REMOVED lines=16> */
.L_x_25093:
[----:B------:R-:W-:Y:S05]  /*71f0*/  BRA `(.L_x_25065) ;  /* 0x00000000001c7947 */ /* 0x000fea0003800000 */
.L_x_25092:
[----:B------:R-:W-:-:S06]  /*7200*/  IMAD.U32 R4, R18, 0x10000, RZ ;  /* 0x0001000012047824 */ /* 0x000fcc00078e00ff */
[----:B------:R-:W0:Y:S02]  /*7210*/  F2I.U64.TRUNC R4, R4 ;  /* 0x0000000400047311 */ /* 0x000e24000020d800 */
[----:B0-----:R2:W-:Y:S01]  /*7220*/  STG.E.64 desc[UR36][R8.64], R4 ;  /* 0x0000000408007986 */ /* 0x0015e2000c101b24 */
[----:B------:R-:W-:Y:S05]  /*7230*/  BRA `(.L_x_25065) ;  /* 0x00000000000c7947 */ /* 0x000fea0003800000 */
.L_x_25091:
[----:B------:R-:W-:-:S04]  /*7240*/  IMAD.U32 R18, R18, 0x10000, RZ ;  /* 0x0001000012127824 */ /* 0x000fc800078e00ff */
[----:B------:R-:W0:Y:S02]  /*7250*/  F2I.FTZ.U32.TRUNC.NTZ R3, R18 ;  /* 0x0000001200037305 */ /* 0x000e24000021f000 */
[----:B0-----:R0:W-:Y:S02]  /*7260*/  STG.E desc[UR36][R8.64], R3 ;  /* 0x0000000308007986 */ /* 0x0011e4000c101924 */
.L_x_25065:
        /* <DEDUP_REMOVED lines=25> */
.L_x_25097:
[----:B------:R-:W-:-:S06]  /*7400*/  IMAD.U32 R5, R17, 0x10000, RZ ;  /* 0x0001000011057824 */ /* 0x000fcc00078e00ff */
[----:B------:R-:W0:Y:S02]  /*7410*/  F2I.S64.TRUNC R4, R5 ;  /* 0x0000000500047311 */ /* 0x000e24000020d900 */
[----:B0-----:R0:W-:Y:S01]  /*7420*/  STG.E.U8 desc[UR36][R8.64], R4 ;  /* 0x0000000408007986 */ /* 0x0011e2000c101124 */
[----:B------:R-:W-:Y:S05]  /*7430*/  BRA `(.L_x_25099) ;  /* 0x0000000c00847947 */ /* 0x000fea0003800000 */
.L_x_25096:
        /* <DEDUP_REMOVED lines=10> */
.L_x_25101:
[----:B------:R-:W-:-:S06]  /*74e0*/  IMAD.U32 R17, R17, 0x10000, RZ ;  /* 0x0001000011117824 */ /* 0x000fcc00078e00ff */
[----:B------:R-:W0:Y:S02]  /*74f0*/  F2I.FTZ.TRUNC.NTZ R17, R17 ;  /* 0x0000001100117305 */ /* 0x000e24000021f100 */
[----:B0-----:R0:W-:Y:S01]  /*7500*/  STG.E desc[UR36][R8.64], R17 ;  /* 0x0000001108007986 */ /* 0x0011e2000c101924 */
[----:B------:R-:W-:Y:S05]  /*7510*/  BRA `(.L_x_25099) ;  /* 0x0000000c004c7947 */ /* 0x000fea0003800000 */
.L_x_25100:
[----:B------:R-:W-:-:S06]  /*7520*/  IMAD.U32 R17, R17, 0x10000, RZ ;  /* 0x0001000011117824 */ /* 0x000fcc00078e00ff */
[----:B------:R-:W0:Y:S02]  /*7530*/  F2I.FTZ.TRUNC.NTZ R17, R17 ;  /* 0x0000001100117305 */ /* 0x000e24000021f100 */
[----:B0-----:R0:W-:Y:S01]  /*7540*/  STG.E.U16 desc[UR36][R8.64], R17 ;  /* 0x0000001108007986 */ /* 0x0011e2000c101524 */
[----:B------:R-:W-:Y:S05]  /*7550*/  BRA `(.L_x_25099) ;  /* 0x0000000c003c7947 */ /* 0x000fea0003800000 */
.L_x_25095:
        /* <DEDUP_REMOVED lines=9> */
.L_x_25103:
[----:B------:R-:W-:-:S05]  /*75f0*/  IMAD.U32 R0, R17, 0x10000, RZ ;  /* 0x0001000011007824 */ /* 0x000fca00078e00ff */
[----:B------:R-:W-:-:S05]  /*7600*/  F2FP.F16.F32.PACK_AB R0, RZ, R0 ;  /* 0x00000000ff00723e */ /* 0x000fca00000000ff */
[----:B------:R0:W-:Y:S01]  /*7610*/  STG.E.U16 desc[UR36][R8.64], R0 ;  /* 0x0000000008007986 */ /* 0x0001e2000c101524 */
[----:B------:R-:W-:Y:S05]  /*7620*/  BRA `(.L_x_25099) ;  /* 0x0000000c00087947 */ /* 0x000fea0003800000 */
.L_x_25102:
        /* <DEDUP_REMOVED lines=10> */
.L_x_25105:
[----:B------:R-:W-:-:S05]  /*76d0*/  IMAD.U32 R17, R17, 0x10000, RZ ;  /* 0x0001000011117824 */ /* 0x000fca00078e00ff */
[----:B------:R-:W-:-:S04]  /*76e0*/  F2FP.F16.F32.PACK_AB R3, RZ, R17 ;  /* 0x00000011ff03723e */ /* 0x000fc800000000ff */
[----:B------:R-:W-:-:S05]  /*76f0*/  PRMT R3, R3, 0x5410, RZ ;  /* 0x0000541003037816 */ /* 0x000fca00000000ff */
[----:B------:R0:W-:Y:S01]  /*7700*/  STG.E desc[UR36][R8.64], R3 ;  /* 0x0000000308007986 */ /* 0x0001e2000c101924 */
[----:B------:R-:W-:Y:S05]  /*7710*/  BRA `(.L_x_25099) ;  /* 0x0000000800cc7947 */ /* 0x000fea0003800000 */
.L_x_25104:
[----:B------:R-:W-:-:S04]  /*7720*/  IMAD.U32 R4, R17, 0x10000, RZ ;  /* 0x0001000011047824 */ /* 0x000fc800078e00ff */
[----:B------:R-:W-:-:S06]  /*7730*/  FMUL.FTZ R4, R4, 1 ;  /* 0x3f80000004047820 */ /* 0x000fcc0000410000 */
[----:B------:R-:W0:Y:S02]  /*7740*/  F2F.F64.F32 R4, R4 ;  /* 0x0000000400047310 */ /* 0x000e240000201800 */
[----:B0-----:R0:W-:Y:S01]  /*7750*/  STG.E.64 desc[UR36][R8.64], R4 ;  /* 0x0000000408007986 */ /* 0x0011e2000c101b24 */
[----:B------:R-:W-:Y:S05]  /*7760*/  BRA `(.L_x_25099) ;  /* 0x0000000800b87947 */ /* 0x000fea0003800000 */
.L_x_25094:
        /* <DEDUP_REMOVED lines=13> */
.L_x_25108:
[----:B------:R-:W-:Y:S01]  /*7840*/  IMAD.U32 R17, R17, 0x10000, RZ ;  /* 0x0001000011117824 */ /* 0x000fe200078e00ff */
[----:B------:R-:W-:-:S03]  /*7850*/  CS2R R6, SRZ ;  /* 0x0000000000067805 */ /* 0x000fc6000001ff00 */
[----:B------:R-:W-:-:S06]  /*7860*/  FMUL.FTZ R4, R17, 1 ;  /* 0x3f80000011047820 */ /* 0x000fcc0000410000 */
[----:B------:R-:W0:Y:S02]  /*7870*/  F2F.F64.F32 R4, R4 ;  /* 0x0000000400047310 */ /* 0x000e240000201800 */
[----:B0-----:R0:W-:Y:S01]  /*7880*/  STG.E.128 desc[UR36][R8.64], R4 ;  /* 0x0000000408007986 */ /* 0x0011e2000c101d24 */
[----:B------:R-:W-:Y:S05]  /*7890*/  BRA `(.L_x_25099) ;  /* 0x00000008006c7947 */ /* 0x000fea0003800000 */
.L_x_25107:
        /* <DEDUP_REMOVED lines=21> */
.L_x_25112:
[----:B------:R-:W-:Y:S05]  /*79f0*/  BSYNC B0 ;  /* 0x0000000000007941 */ /* 0x000fea0003800000 */
.L_x_25111:
[----:B------:R-:W-:-:S05]  /*7a00*/  LOP3.LUT R5, R0, R5, RZ, 0xfc, !PT ;  /* 0x0000000500057212 */ /* 0x000fca00078efcff */
[----:B------:R3:W-:Y:S01]  /*7a10*/  STG.E.U8 desc[UR36][R8.64], R5 ;  /* 0x0000000508007986 */ /* 0x0007e2000c101124 */
[----:B------:R-:W-:Y:S05]  /*7a20*/  BRA `(.L_x_25099) ;  /* 0x0000000800087947 */ /* 0x000fea0003800000 */
.L_x_25110:
        /* <DEDUP_REMOVED lines=13> */
.L_x_25114:
[----:B------:R-:W-:Y:S01]  /*7b00*/  IMAD.MOV.U32 R0, RZ, RZ, 0x7f ;  /* 0x0000007fff007424 */ /* 0x000fe200078e00ff */
[----:B------:R-:W-:-:S04]  /*7b10*/  ISETP.GT.U32.AND P0, PT, R3, 0x7f800000, PT ;  /* 0x7f8000000300780c */ /* 0x000fc80003f04070 */
[----:B------:R-:W-:-:S09]  /*7b20*/  SEL R0, R0, 0x7c, P0 ;  /* 0x0000007c00007807 */ /* 0x000fd20000000000 */
.L_x_25115:
[----:B------:R-:W-:Y:S05]  /*7b30*/  BSYNC B0 ;  /* 0x0000000000007941 */ /* 0x000fea0003800000 */
.L_x_25113:
[----:B------:R-:W-:-:S04]  /*7b40*/  LOP3.LUT R3, R17, 0x80000000, RZ, 0xc0, !PT ;  /* 0x8000000011037812 */ /* 0x000fc800078ec0ff */
[----:B------:R-:W-:-:S04]  /*7b50*/  SHF.R.U32.HI R3, RZ, 0x18, R3 ;  /* 0x00000018ff037819 */ /* 0x000fc80000011603 */
[----:B------:R-:W-:-:S05]  /*7b60*/  LOP3.LUT R3, R0, R3, RZ, 0xfc, !PT ;  /* 0x0000000300037212 */ /* 0x000fca00078efcff */
[----:B------:R4:W-:Y:S01]  /*7b70*/  STG.E.U8 desc[UR36][R8.64], R3 ;  /* 0x0000000308007986 */ /* 0x0009e2000c101124 */
[----:B------:R-:W-:Y:S05]  /*7b80*/  BRA `(.L_x_25099) ;  /* 0x0000000400b07947 */ /* 0x000fea0003800000 */
.L_x_25109:
[----:B------:R2:W-:Y:S01]  /*7b90*/  STG.E.U16 desc[UR36][R8.64], R17 ;  /* 0x0000001108007986 */ /* 0x0005e2000c101524 */
[----:B------:R-:W-:Y:S05]  /*7ba0*/  BRA `(.L_x_25099) ;  /* 0x0000000400a87947 */ /* 0x000fea0003800000 */
.L_x_25106:
        /* <DEDUP_REMOVED lines=12> */
.L_x_25118:
        /* <DEDUP_REMOVED lines=17> */
.L_x_25121:
[----:B------:R-:W-:-:S04]  /*7d80*/  LOP3.LUT R3, R17, 0x80000000, RZ, 0xc0, !PT ;  /* 0x8000000011037812 */ /* 0x000fc800078ec0ff */
[----:B------:R-:W-:-:S04]  /*7d90*/  SHF.R.U32.HI R3, RZ, 0x18, R3 ;  /* 0x00000018ff037819 */ /* 0x000fc80000011603 */
[----:B------:R-:W-:-:S04]  /*7da0*/  LOP3.LUT R0, R0, R3, RZ, 0xfc, !PT ;  /* 0x0000000300007212 */ /* 0x000fc800078efcff */
[----:B------:R-:W-:-:S07]  /*7db0*/  PRMT R4, R0, 0x7610, R4 ;  /* 0x0000761000047816 */ /* 0x000fce0000000004 */
.L_x_25120:
[----:B------:R-:W-:Y:S05]  /*7dc0*/  BSYNC B0 ;  /* 0x0000000000007941 */ /* 0x000fea0003800000 */
.L_x_25119:
[----:B------:R0:W-:Y:S01]  /*7dd0*/  STG.E.U8 desc[UR36][R8.64], R4 ;  /* 0x0000000408007986 */ /* 0x0001e2000c101124 */
[----:B------:R-:W-:Y:S05]  /*7de0*/  BRA `(.L_x_25099) ;  /* 0x0000000400187947 */ /* 0x000fea0003800000 */
.L_x_25117:
        /* <DEDUP_REMOVED lines=17> */
.L_x_25124:
[----:B------:R-:W-:-:S04]  /*7f00*/  LOP3.LUT R3, R17, 0x80000000, RZ, 0xc0, !PT ;  /* 0x8000000011037812 */ /* 0x000fc800078ec0ff */
[----:B------:R-:W-:-:S04]  /*7f10*/  SHF.R.U32.HI R3, RZ, 0x18, R3 ;  /* 0x00000018ff037819 */ /* 0x000fc80000011603 */
[----:B------:R-:W-:-:S04]  /*7f20*/  LOP3.LUT R0, R0, R3, RZ, 0xfc, !PT ;  /* 0x0000000300007212 */ /* 0x000fc800078efcff */
[----:B------:R-:W-:-:S07]  /*7f30*/  PRMT R4, R0, 0x7610, R4 ;  /* 0x0000761000047816 */ /* 0x000fce0000000004 */
.L_x_25123:
[----:B------:R-:W-:Y:S05]  /*7f40*/  BSYNC B0 ;  /* 0x0000000000007941 */ /* 0x000fea0003800000 */
.L_x_25122:
[----:B------:R0:W-:Y:S01]  /*7f50*/  STG.E.U8 desc[UR36][R8.64], R4 ;  /* 0x0000000408007986 */ /* 0x0001e2000c101124 */
[----:B------:R-:W-:Y:S05]  /*7f60*/  BRA `(.L_x_25099) ;  /* 0x0000000000b87947 */ /* 0x000fea0003800000 */
.L_x_25116:
        /* <DEDUP_REMOVED lines=22> */
.L_x_25098:
        /* <DEDUP_REMOVED lines=16> */
.L_x_25127:
[----:B------:R-:W-:Y:S05]  /*81d0*/  BRA `(.L_x_25099) ;  /* 0x00000000001c7947 */ /* 0x000fea0003800000 */
.L_x_25126:
[----:B------:R-:W-:-:S06]  /*81e0*/  IMAD.U32 R4, R17, 0x10000, RZ ;  /* 0x0001000011047824 */ /* 0x000fcc00078e00ff */
[----:B------:R-:W0:Y:S02]  /*81f0*/  F2I.U64.TRUNC R4, R4 ;  /* 0x0000000400047311 */ /* 0x000e24000020d800 */
[----:B0-----:R0:W-:Y:S01]  /*8200*/  STG.E.64 desc[UR36][R8.64], R4 ;  /* 0x0000000408007986 */ /* 0x0011e2000c101b24 */
[----:B------:R-:W-:Y:S05]  /*8210*/  BRA `(.L_x_25099) ;  /* 0x00000000000c7947 */ /* 0x000fea0003800000 */
.L_x_25125:
[----:B------:R-:W-:-:S06]  /*8220*/  IMAD.U32 R17, R17, 0x10000, RZ ;  /* 0x0001000011117824 */ /* 0x000fcc00078e00ff */
[----:B------:R-:W0:Y:S02]  /*8230*/  F2I.FTZ.U32.TRUNC.NTZ R17, R17 ;  /* 0x0000001100117305 */ /* 0x000e24000021f000 */
[----:B0-----:R0:W-:Y:S02]  /*8240*/  STG.E desc[UR36][R8.64], R17 ;  /* 0x0000001108007986 */ /* 0x0011e4000c101924 */
.L_x_25099:
[----:B------:R-:W-:-:S07]  /*8250*/  VIADD R19, R19, 0x80 ;  /* 0x0000008013137836 */ /* 0x000fce0000000000 */
.L_x_25059:
[----:B------:R-:W-:Y:S05]  /*8260*/  BSYNC B6 ;  /* 0x0000000000067941 */ /* 0x000fea0003800000 */
.L_x_25058:
        /* <DEDUP_REMOVED lines=23> */
.L_x_25131:
[----:B------:R-:W-:-:S06]  /*83e0*/  IMAD.U32 R3, R16, 0x10000, RZ ;  /* 0x0001000010037824 */ /* 0x000fcc00078e00ff */
[----:B------:R-:W0:Y:S02]  /*83f0*/  F2I.S64.TRUNC R2, R3 ;  /* 0x0000000300027311 */ /* 0x000e24000020d900 */
[----:B0-----:R-:W-:Y:S01]  /*8400*/  STG.E.U8 desc[UR36][R4.64], R2 ;  /* 0x0000000204007986 */ /* 0x001fe2000c101124 */
[----:B------:R-:W-:Y:S05]  /*8410*/  EXIT ;  /* 0x000000000000794d */ /* 0x000fea0003800000 */
.L_x_25130:
        /* <DEDUP_REMOVED lines=10> */
.L_x_25134:
[----:B------:R-:W-:-:S04]  /*84c0*/  IMAD.U32 R16, R16, 0x10000, RZ ;  /* 0x0001000010107824 */ /* 0x000fc800078e00ff */
[----:B------:R-:W0:Y:S02]  /*84d0*/  F2I.FTZ.TRUNC.NTZ R3, R16 ;  /* 0x0000001000037305 */ /* 0x000e24000021f100 */
[----:B0-----:R-:W-:Y:S01]  /*84e0*/  STG.E desc[UR36][R4.64], R3 ;  /* 0x0000000304007986 */ /* 0x001fe2000c101924 */
[----:B------:R-:W-:Y:S05]  /*84f0*/  EXIT ;  /* 0x000000000000794d */ /* 0x000fea0003800000 */
.L_x_25133:
[----:B------:R-:W-:-:S04]  /*8500*/  IMAD.U32 R16, R16, 0x10000, RZ ;  /* 0x0001000010107824 */ /* 0x000fc800078e00ff */
[----:B------:R-:W0:Y:S02]  /*8510*/  F2I.FTZ.TRUNC.NTZ R3, R16 ;  /* 0x0000001000037305 */ /* 0x000e24000021f100 */
[----:B0-----:R-:W-:Y:S01]  /*8520*/  STG.E.U16 desc[UR36][R4.64], R3 ;  /* 0x0000000304007986 */ /* 0x001fe2000c101524 */
[----:B------:R-:W-:Y:S05]  /*8530*/  EXIT ;  /* 0x000000000000794d */ /* 0x000fea0003800000 */
.L_x_25129:
        /* <DEDUP_REMOVED lines=9> */
.L_x_25136:
[----:B------:R-:W-:-:S05]  /*85d0*/  IMAD.U32 R0, R16, 0x10000, RZ ;  /* 0x0001000010007824 */ /* 0x000fca00078e00ff */
[----:B------:R-:W-:-:S05]  /*85e0*/  F2FP.F16.F32.PACK_AB R0, RZ, R0 ;  /* 0x00000000ff00723e */ /* 0x000fca00000000ff */
[----:B------:R-:W-:Y:S01]  /*85f0*/  STG.E.U16 desc[UR36][R4.64], R0 ;  /* 0x0000000004007986 */ /* 0x000fe2000c101524 */
[----:B------:R-:W-:Y:S05]  /*8600*/  EXIT ;  /* 0x000000000000794d */ /* 0x000fea0003800000 */
.L_x_25135:
        /* <DEDUP_REMOVED lines=10> */
.L_x_25138:
[----:B------:R-:W-:-:S05]  /*86b0*/  IMAD.U32 R16, R16, 0x10000, RZ ;  /* 0x0001000010107824 */ /* 0x000fca00078e00ff */
[----:B------:R-:W-:-:S04]  /*86c0*/  F2FP.F16.F32.PACK_AB R3, RZ, R16 ;  /* 0x00000010ff03723e */ /* 0x000fc800000000ff */
[----:B------:R-:W-:-:S05]  /*86d0*/  PRMT R3, R3, 0x5410, RZ ;  /* 0x0000541003037816 */ /* 0x000fca00000000ff */
[----:B------:R-:W-:Y:S01]  /*86e0*/  STG.E desc[UR36][R4.64], R3 ;  /* 0x0000000304007986 */ /* 0x000fe2000c101924 */
[----:B------:R-:W-:Y:S05]  /*86f0*/  EXIT ;  /* 0x000000000000794d */ /* 0x000fea0003800000 */
.L_x_25137:
[----:B------:R-:W-:-:S04]  /*8700*/  IMAD.U32 R2, R16, 0x10000, RZ ;  /* 0x0001000010027824 */ /* 0x000fc800078e00ff */
[----:B------:R-:W-:-:S06]  /*8710*/  FMUL.FTZ R2, R2, 1 ;  /* 0x3f80000002027820 */ /* 0x000fcc0000410000 */
[----:B------:R-:W0:Y:S02]  /*8720*/  F2F.F64.F32 R2, R2 ;  /* 0x0000000200027310 */ /* 0x000e240000201800 */
[----:B0-----:R-:W-:Y:S01]  /*8730*/  STG.E.64 desc[UR36][R4.64], R2 ;  /* 0x0000000204007986 */ /* 0x001fe2000c101b24 */
[----:B------:R-:W-:Y:S05]  /*8740*/  EXIT ;  /* 0x000000000000794d */ /* 0x000fea0003800000 */
.L_x_25128:
        /* <DEDUP_REMOVED lines=13> */
.L_x_25141:
[----:B------:R-:W-:Y:S01]  /*8820*/  IMAD.U32 R16, R16, 0x10000, RZ ;  /* 0x0001000010107824 */ /* 0x000fe200078e00ff */
[----:B------:R-:W-:-:S03]  /*8830*/  CS2R R10, SRZ ;  /* 0x00000000000a7805 */ /* 0x000fc6000001ff00 */
[----:B------:R-:W-:-:S06]  /*8840*/  FMUL.FTZ R8, R16, 1 ;  /* 0x3f80000010087820 */ /* 0x000fcc0000410000 */
[----:B------:R-:W0:Y:S02]  /*8850*/  F2F.F64.F32 R8, R8 ;  /* 0x0000000800087310 */ /* 0x000e240000201800 */
[----:B0-----:R-:W-:Y:S01]  /*8860*/  STG.E.128 desc[UR36][R4.64], R8 ;  /* 0x0000000804007986 */ /* 0x001fe2000c101d24 */
[----:B------:R-:W-:Y:S05]  /*8870*/  EXIT ;  /* 0x000000000000794d */ /* 0x000fea0003800000 */
.L_x_25140:
        /* <DEDUP_REMOVED lines=21> */
.L_x_25145:
[----:B------:R-:W-:Y:S05]  /*89d0*/  BSYNC B0 ;  /* 0x0000000000007941 */ /* 0x000fea0003800000 */
.L_x_25144:
[----:B------:R-:W-:-:S05]  /*89e0*/  LOP3.LUT R3, R0, R3, RZ, 0xfc, !PT ;  /* 0x0000000300037212 */ /* 0x000fca00078efcff */
[----:B------:R-:W-:Y:S01]  /*89f0*/  STG.E.U8 desc[UR36][R4.64], R3 ;  /* 0x0000000304007986 */ /* 0x000fe2000c101124 */
[----:B------:R-:W-:Y:S05]  /*8a00*/  EXIT ;  /* 0x000000000000794d */ /* 0x000fea0003800000 */
.L_x_25143:
        /* <DEDUP_REMOVED lines=13> */
.L_x_25147:
[----:B------:R-:W-:Y:S01]  /*8ae0*/  IMAD.MOV.U32 R0, RZ, RZ, 0x7f ;  /* 0x0000007fff007424 */ /* 0x000fe200078e00ff */
[----:B------:R-:W-:-:S04]  /*8af0*/  ISETP.GT.U32.AND P0, PT, R2, 0x7f800000, PT ;  /* 0x7f8000000200780c */ /* 0x000fc80003f04070 */
[----:B------:R-:W-:-:S09]  /*8b00*/  SEL R0, R0, 0x7c, P0 ;  /* 0x0000007c00007807 */ /* 0x000fd20000000000 */
.L_x_25148:
[----:B------:R-:W-:Y:S05]  /*8b10*/  BSYNC B0 ;  /* 0x0000000000007941 */ /* 0x000fea0003800000 */
.L_x_25146:
[----:B------:R-:W-:-:S04]  /*8b20*/  LOP3.LUT R2, R3, 0x80000000, RZ, 0xc0, !PT ;  /* 0x8000000003027812 */ /* 0x000fc800078ec0ff */
[----:B------:R-:W-:-:S04]  /*8b30*/  SHF.R.U32.HI R3, RZ, 0x18, R2 ;  /* 0x00000018ff037819 */ /* 0x000fc80000011602 */
[----:B------:R-:W-:-:S05]  /*8b40*/  LOP3.LUT R3, R0, R3, RZ, 0xfc, !PT ;  /* 0x0000000300037212 */ /* 0x000fca00078efcff */
[----:B------:R-:W-:Y:S01]  /*8b50*/  STG.E.U8 desc[UR36][R4.64], R3 ;  /* 0x0000000304007986 */ /* 0x000fe2000c101124 */
[----:B------:R-:W-:Y:S05]  /*8b60*/  EXIT ;  /* 0x000000000000794d */ /* 0x000fea0003800000 */
.L_x_25142:
[----:B------:R-:W-:Y:S01]  /*8b70*/  STG.E.U16 desc[UR36][R4.64], R16 ;  /* 0x0000001004007986 */ /* 0x000fe2000c101524 */
[----:B------:R-:W-:Y:S05]  /*8b80*/  EXIT ;  /* 0x000000000000794d */ /* 0x000fea0003800000 */
.L_x_25139:
        /* <DEDUP_REMOVED lines=12> */
.L_x_25151:
        /* <DEDUP_REMOVED lines=17> */
.L_x_25154:
[----:B------:R-:W-:-:S04]  /*8d60*/  LOP3.LUT R2, R7, 0x80000000, RZ, 0xc0, !PT ;  /* 0x8000000007027812 */ /* 0x000fc800078ec0ff */
[----:B------:R-:W-:-:S04]  /*8d70*/  SHF.R.U32.HI R3, RZ, 0x18, R2 ;  /* 0x00000018ff037819 */ /* 0x000fc80000011602 */
[----:B------:R-:W-:-:S04]  /*8d80*/  LOP3.LUT R0, R0, R3, RZ, 0xfc, !PT ;  /* 0x0000000300007212 */ /* 0x000fc800078efcff */
[----:B------:R-:W-:-:S07]  /*8d90*/  PRMT R2, R0, 0x7610, R2 ;  /* 0x0000761000027816 */ /* 0x000fce0000000002 */
.L_x_25153:
[----:B------:R-:W-:Y:S05]  /*8da0*/  BSYNC B0 ;  /* 0x0000000000007941 */ /* 0x000fea0003800000 */
.L_x_25152:
[----:B------:R-:W-:Y:S01]  /*8db0*/  STG.E.U8 desc[UR36][R4.64], R2 ;  /* 0x0000000204007986 */ /* 0x000fe2000c101124 */
[----:B------:R-:W-:Y:S05]  /*8dc0*/  EXIT ;  /* 0x000000000000794d */ /* 0x000fea0003800000 */
.L_x_25150:
        /* <DEDUP_REMOVED lines=17> */
.L_x_25157:
[----:B------:R-:W-:-:S04]  /*8ee0*/  LOP3.LUT R2, R7, 0x80000000, RZ, 0xc0, !PT ;  /* 0x8000000007027812 */ /* 0x000fc800078ec0ff */
[----:B------:R-:W-:-:S04]  /*8ef0*/  SHF.R.U32.HI R3, RZ, 0x18, R2 ;  /* 0x00000018ff037819 */ /* 0x000fc80000011602 */
[----:B------:R-:W-:-:S04]  /*8f00*/  LOP3.LUT R0, R0, R3, RZ, 0xfc, !PT ;  /* 0x0000000300007212 */ /* 0x000fc800078efcff */
[----:B------:R-:W-:-:S07]  /*8f10*/  PRMT R2, R0, 0x7610, R2 ;  /* 0x0000761000027816 */ /* 0x000fce0000000002 */
.L_x_25156:
[----:B------:R-:W-:Y:S05]  /*8f20*/  BSYNC B0 ;  /* 0x0000000000007941 */ /* 0x000fea0003800000 */
.L_x_25155:
[----:B------:R-:W-:Y:S01]  /*8f30*/  STG.E.U8 desc[UR36][R4.64], R2 ;  /* 0x0000000204007986 */ /* 0x000fe2000c101124 */
[----:B------:R-:W-:Y:S05]  /*8f40*/  EXIT ;  /* 0x000000000000794d */ /* 0x000fea0003800000 */
.L_x_25149:
        /* <DEDUP_REMOVED lines=22> */
.L_x_25132:
        /* <DEDUP_REMOVED lines=16> */
.L_x_25160:
[----:B------:R-:W-:Y:S05]  /*91b0*/  EXIT ;  /* 0x000000000000794d */ /* 0x000fea0003800000 */
.L_x_25159:
[----:B------:R-:W-:-:S06]  /*91c0*/  IMAD.U32 R2, R16, 0x10000, RZ ;  /* 0x0001000010027824 */ /* 0x000fcc00078e00ff */
[----:B------:R-:W0:Y:S02]  /*91d0*/  F2I.U64.TRUNC R2, R2 ;  /* 0x0000000200027311 */ /* 0x000e24000020d800 */
[----:B0-----:R-:W-:Y:S01]  /*91e0*/  STG.E.64 desc[UR36][R4.64], R2 ;  /* 0x0000000204007986 */ /* 0x001fe2000c101b24 */
[----:B------:R-:W-:Y:S05]  /*91f0*/  EXIT ;  /* 0x000000000000794d */ /* 0x000fea0003800000 */
.L_x_25158:
[----:B------:R-:W-:-:S04]  /*9200*/  IMAD.U32 R16, R16, 0x10000, RZ ;  /* 0x0001000010107824 */ /* 0x000fc800078e00ff */
[----:B------:R-:W0:Y:S02]  /*9210*/  F2I.FTZ.U32.TRUNC.NTZ R3, R16 ;  /* 0x0000001000037305 */ /* 0x000e24000021f000 */
[----:B0-----:R-:W-:Y:S01]  /*9220*/  STG.E desc[UR36][R4.64], R3 ;  /* 0x0000000304007986 */ /* 0x001fe2000c101924 */
[----:B------:R-:W-:Y:S05]  /*9230*/  EXIT ;  /* 0x000000000000794d */ /* 0x000fea0003800000 */
.L_x_25161:
        /* <DEDUP_REMOVED lines=12> */
.L_x_32254:


//--------------------- .text._ZN2at6native18elementwise_kernelILi128ELi4EZNS0_22gpu_kernel_impl_nocastINS0_13BUnaryFunctorIN3c108BFloat16ES5_S5_ZZZNS0_21nextafter_kernel_cudaERNS_18TensorIteratorBaseEENKUlvE_clEvENKUlvE1_clEvEUlS5_S5_E_EEEEvS7_RKT_EUliE_EEviT1_ --------------------------
	.section	.text._ZN2at6native18elementwise_kernelILi128ELi4EZNS0_22gpu_kernel_impl_nocastINS0_13BUnaryFunctorIN3c108BFloat16ES5_S5_ZZZNS0_21nextafter_kernel_cudaERNS_18TensorIteratorBaseEENKUlvE_clEvENKUlvE1_clEvEUlS5_S5_E_EEEEvS7_RKT_EUliE_EEviT1_,"ax",@progbits
	.align	128
        .global         _ZN2at6native18elementwise_kernelILi128ELi4EZNS0_22gpu_kernel_impl_nocastINS0_13BUnaryFunctorIN3c108BFloat16ES5_S5_ZZZNS0_21nextafter_kernel_cudaERNS_18TensorIteratorBaseEENKUlvE_clEvENKUlvE1_clEvEUlS5_S5_E_EEEEvS7_RKT_EUliE_EEviT1_
        .type           _ZN2at6native18elementwise_kernelILi128ELi4EZNS0_22gpu_kernel_impl_nocastINS0_13BUnaryFunctorIN3c108BFloat16ES5_S5_ZZZNS0_21nextafter_kernel_cudaERNS_18TensorIteratorBaseEENKUlvE_clEvENKUlvE1_clEvEUlS5_S5_E_EEEEvS7_RKT_EUliE_EEviT1_,@function
        .size           _ZN2at6native18elementwise_kernelILi128ELi4EZNS0_22gpu_kernel_impl_nocastINS0_13BUnaryFunctorIN3c108BFloat16ES5_S5_ZZZNS0_21nextafter_kernel_cudaERNS_18TensorIteratorBaseEENKUlvE_clEvENKUlvE1_clEvEUlS5_S5_E_EEEEvS7_RKT_EUliE_EEviT1_,(.L_x_32255 - _ZN2at6native18elementwise_kernelILi128ELi4EZNS0_22gpu_kernel_impl_nocastINS0_13BUnaryFunctorIN3c108BFloat16ES5_S5_ZZZNS0_21nextafter_kernel_cudaERNS_18TensorIteratorBaseEENKUlvE_clEvENKUlvE1_clEvEUlS5_S5_E_EEEEvS7_RKT_EUliE_EEviT1_)
        .other          _ZN2at6native18elementwise_kernelILi128ELi4EZNS0_22gpu_kernel_impl_nocastINS0_13BUnaryFunctorIN3c108BFloat16ES5_S5_ZZZNS0_21nextafter_kernel_cudaERNS_18TensorIteratorBaseEENKUlvE_clEvENKUlvE1_clEvEUlS5_S5_E_EEEEvS7_RKT_EUliE_EEviT1_,@"STO_CUDA_ENTRY STV_DEFAULT"
_ZN2at6native18elementwise_kernelILi128ELi4EZNS0_22gpu_kernel_impl_nocastINS0_13BUnaryFunctorIN3c108BFloat16ES5_S5_ZZZNS0_21nextafter_kernel_cudaERNS_18TensorIteratorBaseEENKUlvE_clEvENKUlvE1_clEvEUlS5_S5_E_EEEEvS7_RKT_EUliE_EEviT1_:
.text._ZN2at6native18elementwise_kernelILi128ELi4EZNS0_22gpu_kernel_impl_nocastINS0_13BUnaryFunctorIN3c108BFloat16ES5_S5_ZZZNS0_21nextafter_kernel_cudaERNS_18TensorIteratorBaseEENKUlvE_clEvENKUlvE1_clEvEUlS5_S5_E_EEEEvS7_RKT_EUliE_EEviT1_:
[----:B------:R-:W-:Y:S01]  /*0000*/  LDC R1, c[0x0][0x28] ;  /* 0x00000a00ff017b82 */ /* 0x000fe20000000800 */
[----:B------:R-:W0:Y:S01]  /*0010*/  S2R R3, SR_CTAID.X ;  /* 0x0000000000037919 */ /* 0x000e220000002500 */
[----:B------:R-:W-:Y:S01]  /*0020*/  ULDC UR9, c[0x0][0x210] ;  /* 0x0000840000097ab9 */ /* 0x000fe20000000800 */
[----:B------:R-:W-:Y:S01]  /*0030*/  ULDC.U16 UR8, c[0x0][0x422] ;  /* 0x0001088000087ab9 */ /* 0x000fe20000000400 */
[----:B------:R-:W-:Y:S01]  /*0040*/  ULDC.64 UR6, c[0x0][0x208] ;  /* 0x0000820000067ab9 */ /* 0x000fe20000000a00 */
[----:B------:R-:W0:Y:S01]  /*0050*/  S2R R0, SR_TID.X ;  /* 0x0000000000007919 */ /* 0x000e220000002100 */
[----:B------:R-:W-:Y:S01]  /*0060*/  ULOP3.LUT UR4, UR8, 0x8000, URZ, 0xc0, !UPT ;  /* 0x0000800008047892 */ /* 0x000fe2000f8ec03f */
[----:B------:R-:W-:Y:S03]  /*0070*/  BSSY B0, `(.L_x_25162) ;  /* 0x000015a000007945 */ /* 0x000fe60003800000 */
[----:B------:R-:W-:Y:S01]  /*0080*/  ULOP3.LUT UR4, UR4, 0x1, URZ, 0xfc, !UPT ;  /* 0x0000000104047892 */ /* 0x000fe2000f8efc3f */
[----:B0-----:R-:W-:-:S02]  /*0090*/  LEA R3, R3, R0, 0x9 ;  /* 0x0000000003037211 */ /* 0x001fc400078e48ff */
[----:B------:R-:W-:Y:S02]  /*00a0*/  MOV R0, UR8 ;  /* 0x0000000800007c02 */ /* 0x000fe40008000f00 */
[----:B------:R-:W-:-:S13]  /*00b0*/  ISETP.GE.AND P0, PT, R3, UR9, PT ;  /* 0x0000000903007c0c */ /* 0x000fda000bf06270 */
[----:B------:R-:W-:Y:S05]  /*00c0*/  @P0 BRA `(.L_x_25163) ;  /* 0x0000001400500947 */ /* 0x000fea0003800000 */
[----:B------:R-:W0:Y:S01]  /*00d0*/  LDC R10, c[0x0][0x218] ;  /* 0x00008600ff0a7b82 */ /* 0x000e220000000800 */
[----:B------:R-:W-:Y:S01]  /*00e0*/  HFMA2.MMA R2, -RZ, RZ, 0, 0 ;  /* 0x00000000ff027435 */ /* 0x000fe200000001ff */
[----:B------:R-:W-:Y:S01]  /*00f0*/  IMAD.MOV.U32 R5, RZ, RZ, RZ ;  /* 0x000000ffff057224 */ /* 0x000fe200078e00ff */
        /* <DEDUP_REMOVED lines=300> */
.L_x_25164:
[----:B------:R-:W-:Y:S02]  /*13c0*/  ULDC.64 UR10, c[0x0][0x418] ;  /* 0x00010600000a7ab9 */ /* 0x000fe40000000a00 */
[----:B------:R-:W-:-:S05]  /*13d0*/  IADD3 R6, P0, R2, UR10, RZ ;  /* 0x0000000a02067c10 */ /* 0x000fca000ff1e0ff */
[----:B------:R-:W-:Y:S01]  /*13e0*/  IMAD.X R7, RZ, RZ, UR11, P0 ;  /* 0x0000000bff077e24 */ /* 0x000fe200080e06ff */
[----:B------:R-:W-:Y:S01]  /*13f0*/  SHF.L.U32 R9, R0, 0x10, RZ ;  /* 0x0000001000097819 */ /* 0x000fe200000006ff */
[----:B------:R-:W-:-:S03]  /*1400*/  ULDC.64 UR10, c[0x0][0x410] ;  /* 0x00010400000a7ab9 */ /* 0x000fc60000000a00 */
[----:B------:R-:W2:Y:S01]  /*1410*/  LDG.E.U16 R11, desc[UR6][R6.64] ;  /* 0x00000006060b7981 */ /* 0x000ea2000c1e1500 */
[----:B------:R-:W-:Y:S01]  /*1420*/  FSETP.NEU.FTZ.AND P1, PT, R9, R9, PT ;  /* 0x000000090900720b */ /* 0x000fe20003f3d000 */
[----:B------:R-:W-:Y:S01]  /*1430*/  BSSY B1, `(.L_x_25165) ;  /* 0x000001b000017945 */ /* 0x000fe20003800000 */
[----:B------:R-:W-:-:S04]  /*1440*/  IADD3 R4, P2, R5, UR10, RZ ;  /* 0x0000000a05047c10 */ /* 0x000fc8000ff5e0ff */
[----:B------:R-:W-:Y:S02]  /*1450*/  IADD3.X R5, RZ, UR11, RZ, P2, !PT ;  /* 0x0000000bff057c10 */ /* 0x000fe400097fe4ff */
[----:B--2---:R-:W-:-:S04]  /*1460*/  SHF.L.U32 R2, R11, 0x10, RZ ;  /* 0x000000100b027819 */ /* 0x004fc800000006ff */
[----:B------:R-:W-:-:S04]  /*1470*/  FSETP.NEU.FTZ.AND P0, PT, R2, R2, PT ;  /* 0x000000020200720b */ /* 0x000fc80003f1d000 */
[----:B------:R-:W-:-:S13]  /*1480*/  PLOP3.LUT P0, PT, P0, P1, PT, 0xa8, 0x0 ;  /* 0x000000000000781c */ /* 0x000fda0000703570 */
[----:B------:R-:W-:Y:S05]  /*1490*/  @P0 BRA `(.L_x_25166) ;  /* 0x0000000000440947 */ /* 0x000fea0003800000 */
[----:B------:R-:W-:Y:S01]  /*14a0*/  UPRMT UR5, UR8, 0x9910, URZ ;  /* 0x0000991008057896 */ /* 0x000fe2000800003f */
[----:B------:R-:W-:Y:S01]  /*14b0*/  PRMT R2, R11, 0x9910, RZ ;  /* 0x000099100b027816 */ /* 0x000fe200000000ff */
[----:B------:R-:W-:-:S04]  /*14c0*/  IMAD.U32 R7, RZ, RZ, UR8 ;  /* 0x00000008ff077e24 */ /* 0x000fc8000f8e00ff */
[----:B------:R-:W-:-:S13]  /*14d0*/  ISETP.NE.AND P0, PT, R2, UR5, PT ;  /* 0x0000000502007c0c */ /* 0x000fda000bf05270 */
[----:B------:R-:W-:Y:S05]  /*14e0*/  @!P0 BRA `(.L_x_25167) ;  /* 0x00000000003c8947 */ /* 0x000fea0003800000 */
[----:B------:R-:W-:-:S13]  /*14f0*/  LOP3.LUT P0, R9, R11, 0x7fff, RZ, 0xc0, !PT ;  /* 0x00007fff0b097812 */ /* 0x000fda000780c0ff */
[----:B------:R-:W-:-:S04]  /*1500*/  @!P0 LOP3.LUT P1, RZ, R0, 0x7fff, RZ, 0xc0, !PT ;  /* 0x00007fff00ff8812 */ /* 0x000fc8000782c0ff */
[----:B------:R-:W-:Y:S01]  /*1510*/  @!P0 SEL R7, R0, UR4, !P1 ;  /* 0x0000000400078c07 */ /* 0x000fe2000c800000 */
[----:B------:R-:W-:Y:S08]  /*1520*/  @!P0 BRA `(.L_x_25167) ;  /* 0x00000000002c8947 */ /* 0x000ff00003800000 */
[----:B------:R-:W-:Y:S02]  /*1530*/  LOP3.LUT R2, R0, R11, RZ, 0x3c, !PT ;  /* 0x0000000b00027212 */ /* 0x000fe400078e3cff */
[----:B------:R-:W-:Y:S02]  /*1540*/  IADD3 R7, R11, 0xffff, RZ ;  /* 0x0000ffff0b077810 */ /* 0x000fe40007ffe0ff */
[----:B------:R-:W-:Y:S02]  /*1550*/  PRMT R6, R2, 0x9910, RZ ;  /* 0x0000991002067816 */ /* 0x000fe400000000ff */
[----:B------:R-:W-:Y:S02]  /*1560*/  LOP3.LUT R2, R0, 0x7fff, RZ, 0xc0, !PT ;  /* 0x00007fff00027812 */ /* 0x000fe400078ec0ff */
[----:B------:R-:W-:-:S04]  /*1570*/  ISETP.GE.AND P0, PT, R6, RZ, PT ;  /* 0x000000ff0600720c */ /* 0x000fc80003f06270 */
[----:B------:R-:W-:-:S13]  /*1580*/  ISETP.GT.U32.OR P0, PT, R9, R2, !P0 ;  /* 0x000000020900720c */ /* 0x000fda0004704470 */
[----:B------:R-:W-:Y:S01]  /*1590*/  @!P0 IADD3 R7, R11, 0x1, RZ ;  /* 0x000000010b078810 */ /* 0x000fe20007ffe0ff */
[----:B------:R-:W-:Y:S06]  /*15a0*/  BRA `(.L_x_25167) ;  /* 0x00000000000c7947 */ /* 0x000fec0003800000 */
.L_x_25166:
[----:B------:R-:W-:-:S05]  /*15b0*/  FADD.FTZ R2, R2, R9 ;  /* 0x0000000902027221 */ /* 0x000fca0000010000 */
[----:B------:R-:W-:-:S04]  /*15c0*/  F2FP.BF16.F32.PACK_AB R2, RZ, R2 ;  /* 0x00000002ff02723e */ /* 0x000fc800000010ff */
[----:B------:R-:W-:-:S07]  /*15d0*/  PRMT R7, R2, 0x7610, R7 ;  /* 0x0000761002077816 */ /* 0x000fce0000000007 */
.L_x_25167:
[----:B------:R-:W-:Y:S05]  /*15e0*/  BSYNC B1 ;  /* 0x0000000000017941 */ /* 0x000fea0003800000 */
.L_x_25165:
[----:B------:R0:W-:Y:S01]  /*15f0*/  STG.E.U16 desc[UR6][R4.64], R7 ;  /* 0x0000000704007986 */ /* 0x0001e2000c101506 */
[----:B------:R-:W-:-:S07]  /*1600*/  IADD3 R3, R3, 0x80, RZ ;  /* 0x0000008003037810 */ /* 0x000fce0007ffe0ff */
.L_x_25163:
[----:B------:R-:W-:Y:S05]  /*1610*/  BSYNC B0 ;  /* 0x0000000000007941 */ /* 0x000fea0003800000 */
.L_x_25162:
        /* <DEDUP_REMOVED lines=305> */
.L_x_25170:
        /* <DEDUP_REMOVED lines=31> */
.L_x_25172:
[----:B------:R-:W-:-:S05]  /*2b20*/  FADD.FTZ R2, R11, R2 ;  /* 0x000000020b027221 */ /* 0x000fca0000010000 */
[----:B------:R-:W-:-:S04]  /*2b30*/  F2FP.BF16.F32.PACK_AB R2, RZ, R2 ;  /* 0x00000002ff02723e */ /* 0x000fc800000010ff */
[----:B------:R-:W-:-:S07]  /*2b40*/  PRMT R7, R2, 0x7610, R7 ;  /* 0x0000761002077816 */ /* 0x000fce0000000007 */
.L_x_25173:
[----:B------:R-:W-:Y:S05]  /*2b50*/  BSYNC B1 ;  /* 0x0000000000017941 */ /* 0x000fea0003800000 */
.L_x_25171:
[----:B------:R1:W-:Y:S01]  /*2b60*/  STG.E.U16 desc[UR6][R4.64], R7 ;  /* 0x0000000704007986 */ /* 0x0003e2000c101506 */
[----:B------:R-:W-:-:S04]  /*2b70*/  IADD3 R3, R3, 0x80, RZ ;  /* 0x0000008003037810 */ /* 0x000fc80007ffe0ff */
[----:B------:R-:W-:-:S13]  /*2b80*/  ISETP.GE.AND P0, PT, R3, UR9, PT ;  /* 0x0000000903007c0c */ /* 0x000fda000bf06270 */
[----:B-1----:R-:W-:Y:S05]  /*2b90*/  @P0 BRA `(.L_x_25169) ;  /* 0x00000014004c0947 */ /* 0x002fea0003800000 */
[----:B------:R-:W0:Y:S01]  /*2ba0*/  LDC R4, c[0x0][0x218] ;  /* 0x00008600ff047b82 */ /* 0x000e220000000800 */
        /* <DEDUP_REMOVED lines=301> */
.L_x_25174:
[----:B------:R-:W-:Y:S02]  /*3e80*/  ULDC.64 UR10, c[0x0][0x418] ;  /* 0x00010600000a7ab9 */ /* 0x000fe40000000a00 */
[----:B------:R-:W-:-:S04]  /*3e90*/  IADD3 R6, P0, R2, UR10, RZ ;  /* 0x0000000a02067c10 */ /* 0x000fc8000ff1e0ff */
[----:B------:R-:W-:Y:S01]  /*3ea0*/  IADD3.X R7, RZ, UR11, RZ, P0, !PT ;  /* 0x0000000bff077c10 */ /* 0x000fe200087fe4ff */
[----:B------:R-:W-:Y:S01]  /*3eb0*/  IMAD.U32 R11, R0, 0x10000, RZ ;  /* 0x00010000000b7824 */ /* 0x000fe200078e00ff */
        /* <DEDUP_REMOVED lines=11> */
[----:B------:R-:W-:Y:S02]  /*3f70*/  PRMT R2, R9, 0x9910, RZ ;  /* 0x0000991009027816 */ /* 0x000fe400000000ff */
[----:B------:R-:W-:-:S03]  /*3f80*/  MOV R7, UR8 ;  /* 0x0000000800077c02 */ /* 0x000fc60008000f00 */
        /* <DEDUP_REMOVED lines=12> */
[----:B------:R-:W-:Y:S01]  /*4050*/  @!P0 VIADD R7, R9, 0x1 ;  /* 0x0000000109078836 */ /* 0x000fe20000000000 */
[----:B------:R-:W-:Y:S06]  /*4060*/  BRA `(.L_x_25177) ;  /* 0x00000000000c7947 */ /* 0x000fec0003800000 */
.L_x_25176:
[----:B------:R-:W-:-:S05]  /*4070*/  FADD.FTZ R2, R11, R2 ;  /* 0x000000020b027221 */ /* 0x000fca0000010000 */
[----:B------:R-:W-:-:S04]  /*4080*/  F2FP.BF16.F32.PACK_AB R2, RZ, R2 ;  /* 0x00000002ff02723e */ /* 0x000fc800000010ff */
[----:B------:R-:W-:-:S07]  /*4090*/  PRMT R7, R2, 0x7610, R7 ;  /* 0x0000761002077816 */ /* 0x000fce0000000007 */
.L_x_25177:
[----:B------:R-:W-:Y:S05]  /*40a0*/  BSYNC B1 ;  /* 0x0000000000017941 */ /* 0x000fea0003800000 */
.L_x_25175:
[----:B------:R1:W-:Y:S01]  /*40b0*/  STG.E.U16 desc[UR6][R4.64], R7 ;  /* 0x0000000704007986 */ /* 0x0003e2000c101506 */
[----:B------:R-:W-:-:S07]  /*40c0*/  IADD3 R3, R3, 0x80, RZ ;  /* 0x0000008003037810 */ /* 0x000fce0007ffe0ff */
.L_x_25169:
[----:B------:R-:W-:Y:S05]  /*40d0*/  BSYNC B0 ;  /* 0x0000000000007941 */ /* 0x000fea0003800000 */
.L_x_25168:
[----:B------:R-:W-:-:S13]  /*40e0*/  ISETP.GE.AND P0, PT, R3, UR9, PT ;  /* 0x0000000903007c0c */ /* 0x000fda000bf06270 */
[----:B------:R-:W-:Y:S05]  /*40f0*/  @P0 EXIT ;  /* 0x000000000000094d */ /* 0x000fea0003800000 */
[----:B01----:R-:W0:Y:S01]  /*4100*/  LDC R4, c[0x0][0x218] ;  /* 0x00008600ff047b82 */ /* 0x003e220000000800 */
        /* <DEDUP_REMOVED lines=301> */
.L_x_25178:
[----:B------:R-:W-:Y:S02]  /*53e0*/  ULDC.64 UR10, c[0x0][0x418] ;  /* 0x00010600000a7ab9 */ /* 0x000fe40000000a00 */
[----:B------:R-:W-:-:S04]  /*53f0*/  IADD3 R6, P0, R2, UR10, RZ ;  /* 0x0000000a02067c10 */ /* 0x000fc8000ff1e0ff */
[----:B------:R-:W-:Y:S01]  /*5400*/  IADD3.X R7, RZ, UR11, RZ, P0, !PT ;  /* 0x0000000bff077c10 */ /* 0x000fe200087fe4ff */
[----:B------:R-:W-:Y:S01]  /*5410*/  IMAD.U32 R9, R0, 0x10000, RZ ;  /* 0x0001000000097824 */ /* 0x000fe200078e00ff */
[----:B------:R-:W-:-:S04]  /*5420*/  ULDC.64 UR10, c[0x0][0x410] ;  /* 0x00010400000a7ab9 */ /* 0x000fc80000000a00 */
        /* <DEDUP_REMOVED lines=10> */
[----:B------:R-:W-:-:S05]  /*54d0*/  PRMT R4, R7, 0x9910, RZ ;  /* 0x0000991007047816 */ /* 0x000fca00000000ff */
[----:B------:R-:W-:-:S13]  /*54e0*/  ISETP.NE.AND P0, PT, R4, UR5, PT ;  /* 0x0000000504007c0c */ /* 0x000fda000bf05270 */
[----:B------:R-:W-:Y:S05]  /*54f0*/  @!P0 BRA `(.L_x_25181) ;  /* 0x0000000000408947 */ /* 0x000fea0003800000 */
[----:B------:R-:W-:-:S13]  /*5500*/  LOP3.LUT P0, R5, R7, 0x7fff, RZ, 0xc0, !PT ;  /* 0x00007fff07057812 */ /* 0x000fda000780c0ff */
[----:B------:R-:W-:-:S04]  /*5510*/  @!P0 LOP3.LUT P1, RZ, R0, 0x7fff, RZ, 0xc0, !PT ;  /* 0x00007fff00ff8812 */ /* 0x000fc8000782c0ff */
[----:B------:R-:W-:-:S04]  /*5520*/  @!P0 SEL R4, R0, UR4, !P1 ;  /* 0x0000000400048c07 */ /* 0x000fc8000c800000 */
        /* <DEDUP_REMOVED lines=10> */
.L_x_25180:
[----:B------:R-:W-:-:S05]  /*55d0*/  FADD.FTZ R4, R9, R4 ;  /* 0x0000000409047221 */ /* 0x000fca0000010000 */
[----:B------:R-:W-:-:S04]  /*55e0*/  F2FP.BF16.F32.PACK_AB R4, RZ, R4 ;  /* 0x00000004ff04723e */ /* 0x000fc800000010ff */
[----:B------:R-:W-:-:S07]  /*55f0*/  PRMT R0, R4, 0x7610, R0 ;  /* 0x0000761004007816 */ /* 0x000fce0000000000 */
.L_x_25181:
[----:B------:R-:W-:Y:S05]  /*5600*/  BSYNC B0 ;  /* 0x0000000000007941 */ /* 0x000fea0003800000 */
.L_x_25179:
[----:B------:R-:W-:Y:S01]  /*5610*/  STG.E.U16 desc[UR6][R2.64], R0 ;  /* 0x0000000002007986 */ /* 0x000fe2000c101506 */
[----:B------:R-:W-:Y:S05]  /*5620*/  EXIT ;  /* 0x000000000000794d */ /* 0x000fea0003800000 */
.L_x_25182:
        /* <DEDUP_REMOVED lines=13> */
.L_x_32255:


//--------------------- .text._ZN2at6native27unrolled_elementwise_kernelINS0_13BUnaryFunctorIN3c108BFloat16ES4_S4_ZZZNS0_21nextafter_kernel_cudaERNS_18TensorIteratorBaseEENKUlvE_clEvENKUlvE1_clEvEUlS4_S4_E_EESt5arrayIPcLm2EELi4E23TrivialOffsetCalculatorILi1EjESF_NS0_6memory15LoadWithoutCastENSG_16StoreWithoutCastEEEviT_T0_T2_T3_T4_T5_ --------------------------
	.section	.text._ZN2at6native27unrolled_elementwise_kernelINS0_13BUnaryFunctorIN3c108BFloat16ES4_S4_ZZZNS0_21nextafter_kernel_cudaERNS_18TensorIteratorBaseEENKUlvE_clEvENKUlvE1_clEvEUlS4_S4_E_EESt5arrayIPcLm2EELi4E23TrivialOffsetCalculatorILi1EjESF_NS0_6memory15LoadWithoutCastENSG_16StoreWithoutCastEEEviT_T0_T2_T3_T4_T5_,"ax",@progbits
	.align	128
        .global         _ZN2at6native27unrolled_elementwise_kernelINS0_13BUnaryFunctorIN3c108BFloat16ES4_S4_ZZZNS0_21nextafter_kernel_cudaERNS_18TensorIteratorBaseEENKUlvE_clEvENKUlvE1_clEvEUlS4_S4_E_EESt5arrayIPcLm2EELi4E23TrivialOffsetCalculatorILi1EjESF_NS0_6memory15LoadWithoutCastENSG_16StoreWithoutCastEEEviT_T0_T2_T3_T4_T5_
        .type           _ZN2at6native27unrolled_elementwise_kernelINS0_13BUnaryFunctorIN3c108BFloat16ES4_S4_ZZZNS0_21nextafter_kernel_cudaERNS_18TensorIteratorBaseEENKUlvE_clEvENKUlvE1_clEvEUlS4_S4_E_EESt5arrayIPcLm2EELi4E23TrivialOffsetCalculatorILi1EjESF_NS0_6memory15LoadWithoutCastENSG_16StoreWithoutCastEEEviT_T0_T2_T3_T4_T5_,@function
        .size           _ZN2at6native27unrolled_elementwise_kernelINS0_13BUnaryFunctorIN3c108BFloat16ES4_S4_ZZZNS0_21nextafter_kernel_cudaERNS_18TensorIteratorBaseEENKUlvE_clEvENKUlvE1_clEvEUlS4_S4_E_EESt5arrayIPcLm2EELi4E23TrivialOffsetCalculatorILi1EjESF_NS0_6memory15LoadWithoutCastENSG_16StoreWithoutCastEEEviT_T0_T2_T3_T4_T5_,(.L_x_32256 - _ZN2at6native27unrolled_elementwise_kernelINS0_13BUnaryFunctorIN3c108BFloat16ES4_S4_ZZZNS0_21nextafter_kernel_cudaERNS_18TensorIteratorBaseEENKUlvE_clEvENKUlvE1_clEvEUlS4_S4_E_EESt5arrayIPcLm2EELi4E23TrivialOffsetCalculatorILi1EjESF_NS0_6memory15LoadWithoutCastENSG_16StoreWithoutCastEEEviT_T0_T2_T3_T4_T5_)
        .other          _ZN2at6native27unrolled_elementwise_kernelINS0_13BUnaryFunctorIN3c108BFloat16ES4_S4_ZZZNS0_21nextafter_kernel_cudaERNS_18TensorIteratorBaseEENKUlvE_clEvENKUlvE1_clEvEUlS4_S4_E_EESt5arrayIPcLm2EELi4E23TrivialOffsetCalculatorILi1EjESF_NS0_6memory15LoadWithoutCastENSG_16StoreWithoutCastEEEviT_T0_T2_T3_T4_T5_,@"STO_CUDA_ENTRY STV_DEFAULT"
_ZN2at6native27unrolled_elementwise_kernelINS0_13BUnaryFunctorIN3c108BFloat16ES4_S4_ZZZNS0_21nextafter_kernel_cudaERNS_18TensorIteratorBaseEENKUlvE_clEvENKUlvE1_clEvEUlS4_S4_E_EESt5arrayIPcLm2EELi4E23TrivialOffsetCalculatorILi1EjESF_NS0_6memory15LoadWithoutCastENSG_16StoreWithoutCastEEEviT_T0_T2_T3_T4_T5_:
.text._ZN2at6native27unrolled_elementwise_kernelINS0_13BUnaryFunctorIN3c108BFloat16ES4_S4_ZZZNS0_21nextafter_kernel_cudaERNS_18TensorIteratorBaseEENKUlvE_clEvENKUlvE1_clEvEUlS4_S4_E_EESt5arrayIPcLm2EELi4E23TrivialOffsetCalculatorILi1EjESF_NS0_6memory15LoadWithoutCastENSG_16StoreWithoutCastEEEviT_T0_T2_T3_T4_T5_:
        /* <DEDUP_REMOVED lines=63> */
.L_x_25187:
[----:B------:R-:W-:-:S05]  /*03f0*/  FADD.FTZ R4, R4, R5 ;  /* 0x0000000504047221 */ /* 0x000fca0000010000 */
[----:B------:R-:W-:-:S04]  /*0400*/  F2FP.BF16.F32.PACK_AB R4, RZ, R4 ;  /* 0x00000004ff04723e */ /* 0x000fc800000010ff */
[----:B------:R-:W-:-:S07]  /*0410*/  PRMT R5, R4, 0x7610, R5 ;  /* 0x0000761004057816 */ /* 0x000fce0000000005 */
.L_x_25186:
[----:B------:R-:W-:Y:S05]  /*0420*/  BSYNC B1 ;  /* 0x0000000000017941 */ /* 0x000fea0003800000 */
.L_x_25185:
        /* <DEDUP_REMOVED lines=25> */
.L_x_25190:
[----:B------:R-:W-:-:S05]  /*05c0*/  FADD.FTZ R4, R15, R4 ;  /* 0x000000040f047221 */ /* 0x000fca0000010000 */
[----:B------:R-:W-:-:S07]  /*05d0*/  F2FP.BF16.F32.PACK_AB R4, RZ, R4 ;  /* 0x00000004ff04723e */ /* 0x000fce00000010ff */
.L_x_25189:
[----:B------:R-:W-:Y:S05]  /*05e0*/  BSYNC B1 ;  /* 0x0000000000017941 */ /* 0x000fea0003800000 */
.L_x_25188:
[----:B-----5:R-:W-:Y:S01]  /*05f0*/  VIADD R13, R3, 0x100 ;  /* 0x00000100030d7836 */ /* 0x020fe20000000000 */
        /* <DEDUP_REMOVED lines=24> */
.L_x_25193:
[----:B------:R-:W-:-:S05]  /*0780*/  FADD.FTZ R12, R13, R12 ;  /* 0x0000000c0d0c7221 */ /* 0x000fca0000010000 */
[----:B------:R-:W-:-:S07]  /*0790*/  F2FP.BF16.F32.PACK_AB R12, RZ, R12 ;  /* 0x0000000cff0c723e */ /* 0x000fce00000010ff */
.L_x_25192:
[----:B------:R-:W-:Y:S05]  /*07a0*/  BSYNC B1 ;  /* 0x0000000000017941 */ /* 0x000fea0003800000 */
.L_x_25191:
[----:B------:R-:W-:-:S05]  /*07b0*/  VIADD R9, R3, 0x180 ;  /* 0x0000018003097836 */ /* 0x000fca0000000000 */
        /* <DEDUP_REMOVED lines=23> */
.L_x_25195:
[----:B------:R-:W-:-:S05]  /*0930*/  FADD.FTZ R9, R14, R9 ;  /* 0x000000090e097221 */ /* 0x000fca0000010000 */
[----:B------:R-:W-:Y:S01]  /*0940*/  F2FP.BF16.F32.PACK_AB R9, RZ, R9 ;  /* 0x00000009ff09723e */ /* 0x000fe200000010ff */
[----:B------:R-:W-:Y:S06]  /*0950*/  BRA `(.L_x_25194) ;  /* 0x0000000400547947 */ /* 0x000fec0003800000 */
.L_x_25184:
[----:B------:R-:W-:Y:S04]  /*0960*/  BSSY B1, `(.L_x_25196) ;  /* 0x0000013000017945 */ /* 0x000fe80003800000 */
        /* <DEDUP_REMOVED lines=15> */
.L_x_25198:
[----:B------:R-:W-:-:S05]  /*0a60*/  FADD.FTZ R4, R4, R5 ;  /* 0x0000000504047221 */ /* 0x000fca0000010000 */
[----:B------:R-:W-:-:S04]  /*0a70*/  F2FP.BF16.F32.PACK_AB R4, RZ, R4 ;  /* 0x00000004ff04723e */ /* 0x000fc800000010ff */
[----:B------:R-:W-:-:S07]  /*0a80*/  PRMT R5, R4, 0x7610, R5 ;  /* 0x0000761004057816 */ /* 0x000fce0000000005 */
.L_x_25197:
[----:B------:R-:W-:Y:S05]  /*0a90*/  BSYNC B1 ;  /* 0x0000000000017941 */ /* 0x000fea0003800000 */
.L_x_25196:
        /* <DEDUP_REMOVED lines=18> */
.L_x_25201:
[----:B------:R-:W-:-:S05]  /*0bc0*/  FADD.FTZ R4, R11, R4 ;  /* 0x000000040b047221 */ /* 0x000fca0000010000 */
[----:B------:R-:W-:-:S07]  /*0bd0*/  F2FP.BF16.F32.PACK_AB R4, RZ, R4 ;  /* 0x00000004ff04723e */ /* 0x000fce00000010ff */
.L_x_25200:
[----:B------:R-:W-:Y:S05]  /*0be0*/  BSYNC B1 ;  /* 0x0000000000017941 */ /* 0x000fea0003800000 */
.L_x_25199:
        /* <DEDUP_REMOVED lines=19> */
.L_x_25204:
[----:B------:R-:W-:-:S05]  /*0d20*/  FADD.FTZ R6, R11, R6 ;  /* 0x000000060b067221 */ /* 0x000fca0000010000 */
[----:B------:R-:W-:-:S04]  /*0d30*/  F2FP.BF16.F32.PACK_AB R6, RZ, R6 ;  /* 0x00000006ff06723e */ /* 0x000fc800000010ff */
[----:B------:R-:W-:-:S07]  /*0d40*/  PRMT R12, R6, 0x7610, R12 ;  /* 0x00007610060c7816 */ /* 0x000fce000000000c */
.L_x_25203:
[----:B------:R-:W-:Y:S05]  /*0d50*/  BSYNC B1 ;  /* 0x0000000000017941 */ /* 0x000fea0003800000 */
.L_x_25202:
[----:B-----5:R-:W-:-:S05]  /*0d60*/  VIADD R9, R3, 0x180 ;  /* 0x0000018003097836 */ /* 0x020fca0000000000 */
        /* <DEDUP_REMOVED lines=17> */
.L_x_25205:
[----:B------:R-:W-:-:S05]  /*0e80*/  FADD.FTZ R6, R9, R6 ;  /* 0x0000000609067221 */ /* 0x000fca0000010000 */
[----:B------:R-:W-:-:S04]  /*0e90*/  F2FP.BF16.F32.PACK_AB R6, RZ, R6 ;  /* 0x00000006ff06723e */ /* 0x000fc800000010ff */
[----:B------:R-:W-:-:S07]  /*0ea0*/  PRMT R9, R6, 0x7610, R9 ;  /* 0x0000761006097816 */ /* 0x000fce0000000009 */
.L_x_25194:
[----:B------:R-:W-:Y:S05]  /*0eb0*/  BSYNC B0 ;  /* 0x0000000000007941 */ /* 0x000fea0003800000 */
.L_x_25183:
        /* <DEDUP_REMOVED lines=19> */
.L_x_25207:
[----:B------:R-:W-:Y:S05]  /*0ff0*/  BSYNC B0 ;  /* 0x0000000000007941 */ /* 0x000fea0003800000 */
.L_x_25206:
[----:B------:R-:W-:-:S13]  /*1000*/  ISETP.GE.AND P0, PT, R13, R2, PT ;  /* 0x000000020d00720c */ /* 0x000fda0003f06270 */
[----:B------:R-:W-:Y:S05]  /*1010*/  @P0 EXIT ;  /* 0x000000000000094d */ /* 0x000fea0003800000 */
[----:B------:R-:W2:Y:S01]  /*1020*/  LDC.64 R2, c[0x0][0x218] ;  /* 0x00008600ff027b82 */ /* 0x000ea20000000a00 */
[----:B------:R-:W-:-:S04]  /*1030*/  IMAD R13, R0, 0x200, R13 ;  /* 0x00000200000d7824 */ /* 0x000fc800078e020d */
[----:B--2---:R-:W-:-:S05]  /*1040*/  IMAD.WIDE.U32 R2, R13, 0x2, R2 ;  /* 0x000000020d027825 */ /* 0x004fca00078e0002 */
[----:B------:R-:W-:Y:S01]  /*1050*/  STG.E.U16 desc[UR4][R2.64], R9 ;  /* 0x0000000902007986 */ /* 0x000fe2000c101504 */
[----:B------:R-:W-:Y:S05]  /*1060*/  EXIT ;  /* 0x000000000000794d */ /* 0x000fea0003800000 */
.L_x_25208:
        /* <DEDUP_REMOVED lines=9> */
.L_x_32256:


//--------------------- .text._ZN2at6native29vectorized_elementwise_kernelILi2ENS0_13BUnaryFunctorIN3c108BFloat16ES4_S4_ZZZNS0_21nextafter_kernel_cudaERNS_18TensorIteratorBaseEENKUlvE_clEvENKUlvE1_clEvEUlS4_S4_E_EESt5arrayIPcLm2EEEEviT0_T1_ --------------------------
	.section	.text._ZN2at6native29vectorized_elementwise_kernelILi2ENS0_13BUnaryFunctorIN3c108BFloat16ES4_S4_ZZZNS0_21nextafter_kernel_cudaERNS_18TensorIteratorBaseEENKUlvE_clEvENKUlvE1_clEvEUlS4_S4_E_EESt5arrayIPcLm2EEEEviT0_T1_,"ax",@progbits
	.align	128
        .global         _ZN2at6native29vectorized_elementwise_kernelILi2ENS0_13BUnaryFunctorIN3c108BFloat16ES4_S4_ZZZNS0_21nextafter_kernel_cudaERNS_18TensorIteratorBaseEENKUlvE_clEvENKUlvE1_clEvEUlS4_S4_E_EESt5arrayIPcLm2EEEEviT0_T1_
        .type           _ZN2at6native29vectorized_elementwise_kernelILi2ENS0_13BUnaryFunctorIN3c108BFloat16ES4_S4_ZZZNS0_21nextafter_kernel_cudaERNS_18TensorIteratorBaseEENKUlvE_clEvENKUlvE1_clEvEUlS4_S4_E_EESt5arrayIPcLm2EEEEviT0_T1_,@function
        .size           _ZN2at6native29vectorized_elementwise_kernelILi2ENS0_13BUnaryFunctorIN3c108BFloat16ES4_S4_ZZZNS0_21nextafter_kernel_cudaERNS_18TensorIteratorBaseEENKUlvE_clEvENKUlvE1_clEvEUlS4_S4_E_EESt5arrayIPcLm2EEEEviT0_T1_,(.L_x_32257 - _ZN2at6native29vectorized_elementwise_kernelILi2ENS0_13BUnaryFunctorIN3c108BFloat16ES4_S4_ZZZNS0_21nextafter_kernel_cudaERNS_18TensorIteratorBaseEENKUlvE_clEvENKUlvE1_clEvEUlS4_S4_E_EESt5arrayIPcLm2EEEEviT0_T1_)
        .other          _ZN2at6native29vectorized_elementwise_kernelILi2ENS0_13BUnaryFunctorIN3c108BFloat16ES4_S4_ZZZNS0_21nextafter_kernel_cudaERNS_18TensorIteratorBaseEENKUlvE_clEvENKUlvE1_clEvEUlS4_S4_E_EESt5arrayIPcLm2EEEEviT0_T1_,@"STO_CUDA_ENTRY STV_DEFAULT"
_ZN2at6native29vectorized_elementwise_kernelILi2ENS0_13BUnaryFunctorIN3c108BFloat16ES4_S4_ZZZNS0_21nextafter_kernel_cudaERNS_18TensorIteratorBaseEENKUlvE_clEvENKUlvE1_clEvEUlS4_S4_E_EESt5arrayIPcLm2EEEEviT0_T1_:
.text._ZN2at6native29vectorized_elementwise_kernelILi2ENS0_13BUnaryFunctorIN3c108BFloat16ES4_S4_ZZZNS0_21nextafter_kernel_cudaERNS_18TensorIteratorBaseEENKUlvE_clEvENKUlvE1_clEvEUlS4_S4_E_EESt5arrayIPcLm2EEEEviT0_T1_:
        /* <DEDUP_REMOVED lines=19> */
[C---:B--2---:R-:W-:Y:S01]  /*0130*/  IMAD.U32 R3, R19.reuse, 0x10000, RZ ;  /* 0x0001000013037824 */ /* 0x044fe200078e00ff */
[----:B------:R-:W-:-:S02]  /*0140*/  PRMT R17, R19, 0x7632, R17 ;  /* 0x0000763213117816 */ /* 0x000fc40000000011 */
[----:B---3--:R-:W-:Y:S02]  /*0150*/  PRMT R15, R13, 0x7632, R15 ;  /* 0x000076320d0f7816 */ /* 0x008fe4000000000f */
[----:B----4-:R-:W-:Y:S02]  /*0160*/  PRMT R11, R5, 0x7632, R11 ;  /* 0x00007632050b7816 */ /* 0x010fe4000000000b */
[----:B-----5:R-:W-:-:S04]  /*0170*/  PRMT R9, R7, 0x7632, R9 ;  /* 0x0000763207097816 */ /* 0x020fc80000000009 */
[----:B------:R-:W-:Y:S05]  /*0180*/  @!P0 BRA `(.L_x_25211) ;  /* 0x0000000800fc8947 */ /* 0x000fea0003800000 */
[C---:B------:R-:W-:Y:S01]  /*0190*/  IMAD.U32 R8, R0.reuse, 0x10000, RZ ;  /* 0x0001000000087824 */ /* 0x040fe200078e00ff */
        /* <DEDUP_REMOVED lines=22> */
.L_x_25213:
[----:B------:R-:W-:-:S05]  /*0300*/  FADD.FTZ R3, R3, R8 ;  /* 0x0000000803037221 */ /* 0x000fca0000010000 */
[----:B------:R-:W-:-:S07]  /*0310*/  F2FP.BF16.F32.PACK_AB R3, RZ, R3 ;  /* 0x00000003ff03723e */ /* 0x000fce00000010ff */
.L_x_25214:
[----:B------:R-:W-:Y:S05]  /*0320*/  BSYNC B1 ;  /* 0x0000000000017941 */ /* 0x000fea0003800000 */
.L_x_25212:
[----:B------:R-:W-:Y:S01]  /*0330*/  IMAD.U32 R21, R17, 0x10000, RZ ;  /* 0x0001000011157824 */ /* 0x000fe200078e00ff */
        /* <DEDUP_REMOVED lines=19> */
.L_x_25216:
[----:B------:R-:W-:-:S05]  /*0470*/  FADD.FTZ R21, R8, R21 ;  /* 0x0000001508157221 */ /* 0x000fca0000010000 */
[----:B------:R-:W-:-:S04]  /*0480*/  F2FP.BF16.F32.PACK_AB R21, RZ, R21 ;  /* 0x00000015ff15723e */ /* 0x000fc800000010ff */
[----:B------:R-:W-:-:S07]  /*0490*/  PRMT R4, R21, 0x7610, R4 ;  /* 0x0000761015047816 */ /* 0x000fce0000000004 */
.L_x_25217:
[----:B------:R-:W-:Y:S05]  /*04a0*/  BSYNC B1 ;  /* 0x0000000000017941 */ /* 0x000fea0003800000 */
.L_x_25215:
        /* <DEDUP_REMOVED lines=20> */
.L_x_25219:
[----:B------:R-:W-:-:S05]  /*05f0*/  FADD.FTZ R17, R8, R17 ;  /* 0x0000001108117221 */ /* 0x000fca0000010000 */
[----:B------:R-:W-:-:S04]  /*0600*/  F2FP.BF16.F32.PACK_AB R17, RZ, R17 ;  /* 0x00000011ff11723e */ /* 0x000fc800000010ff */
[----:B------:R-:W-:-:S07]  /*0610*/  PRMT R12, R17, 0x7610, R12 ;  /* 0x00007610110c7816 */ /* 0x000fce000000000c */
.L_x_25220:
[----:B------:R-:W-:Y:S05]  /*0620*/  BSYNC B1 ;  /* 0x0000000000017941 */ /* 0x000fea0003800000 */
.L_x_25218:
        /* <DEDUP_REMOVED lines=20> */
.L_x_25222:
[----:B------:R-:W-:-:S05]  /*0770*/  FADD.FTZ R17, R8, R17 ;  /* 0x0000001108117221 */ /* 0x000fca0000010000 */
[----:B------:R-:W-:-:S04]  /*0780*/  F2FP.BF16.F32.PACK_AB R17, RZ, R17 ;  /* 0x00000011ff11723e */ /* 0x000fc800000010ff */
[----:B------:R-:W-:-:S07]  /*0790*/  PRMT R13, R17, 0x7610, R13 ;  /* 0x00007610110d7816 */ /* 0x000fce000000000d */
.L_x_25223:
[----:B------:R-:W-:Y:S05]  /*07a0*/  BSYNC B1 ;  /* 0x0000000000017941 */ /* 0x000fea0003800000 */
.L_x_25221:
        /* <DEDUP_REMOVED lines=20> */
.L_x_25225:
[----:B------:R-:W-:-:S05]  /*08f0*/  FADD.FTZ R15, R8, R15 ;  /* 0x0000000f080f7221 */ /* 0x000fca0000010000 */
[----:B------:R-:W-:-:S04]  /*0900*/  F2FP.BF16.F32.PACK_AB R15, RZ, R15 ;  /* 0x0000000fff0f723e */ /* 0x000fc800000010ff */
[----:B------:R-:W-:-:S07]  /*0910*/  PRMT R14, R15, 0x7610, R14 ;  /* 0x000076100f0e7816 */ /* 0x000fce000000000e */
.L_x_25226:
[----:B------:R-:W-:Y:S05]  /*0920*/  BSYNC B1 ;  /* 0x0000000000017941 */ /* 0x000fea0003800000 */
.L_x_25224:
        /* <DEDUP_REMOVED lines=20> */
.L_x_25228:
[----:B------:R-:W-:-:S05]  /*0a70*/  FADD.FTZ R15, R8, R15 ;  /* 0x0000000f080f7221 */ /* 0x000fca0000010000 */
[----:B------:R-:W-:-:S04]  /*0a80*/  F2FP.BF16.F32.PACK_AB R15, RZ, R15 ;  /* 0x0000000fff0f723e */ /* 0x000fc800000010ff */
[----:B------:R-:W-:-:S07]  /*0a90*/  PRMT R5, R15, 0x7610, R5 ;  /* 0x000076100f057816 */ /* 0x000fce0000000005 */
.L_x_25229:
[----:B------:R-:W-:Y:S05]  /*0aa0*/  BSYNC B1 ;  /* 0x0000000000017941 */ /* 0x000fea0003800000 */
.L_x_25227:
        /* <DEDUP_REMOVED lines=20> */
.L_x_25231:
[----:B------:R-:W-:-:S05]  /*0bf0*/  FADD.FTZ R11, R8, R11 ;  /* 0x0000000b080b7221 */ /* 0x000fca0000010000 */
[----:B------:R-:W-:-:S07]  /*0c00*/  F2FP.BF16.F32.PACK_AB R11, RZ, R11 ;  /* 0x0000000bff0b723e */ /* 0x000fce00000010ff */
.L_x_25232:
[----:B------:R-:W-:Y:S05]  /*0c10*/  BSYNC B1 ;  /* 0x0000000000017941 */ /* 0x000fea0003800000 */
.L_x_25230:
[----:B------:R-:W-:-:S05]  /*0c20*/  IMAD.U32 R15, R9, 0x10000, RZ ;  /* 0x00010000090f7824 */ /* 0x000fca00078e00ff */
        /* <DEDUP_REMOVED lines=18> */
.L_x_25233:
[----:B------:R-:W-:-:S05]  /*0d50*/  FADD.FTZ R8, R8, R15 ;  /* 0x0000000f08087221 */ /* 0x000fca0000010000 */
[----:B------:R-:W-:Y:S01]  /*0d60*/  F2FP.BF16.F32.PACK_AB R8, RZ, R8 ;  /* 0x00000008ff08723e */ /* 0x000fe200000010ff */
[----:B------:R-:W-:Y:S06]  /*0d70*/  BRA `(.L_x_25234) ;  /* 0x0000000800147947 */ /* 0x000fec0003800000 */
.L_x_25211:
[----:B------:R-:W-:Y:S01]  /*0d80*/  IMAD.U32 R6, R0, 0x10000, RZ ;  /* 0x0001000000067824 */ /* 0x000fe200078e00ff */
        /* <DEDUP_REMOVED lines=13> */
.L_x_25236:
[----:B------:R-:W-:-:S05]  /*0e60*/  FADD.FTZ R3, R3, R6 ;  /* 0x0000000603037221 */ /* 0x000fca0000010000 */
[----:B------:R-:W-:-:S07]  /*0e70*/  F2FP.BF16.F32.PACK_AB R3, RZ, R3 ;  /* 0x00000003ff03723e */ /* 0x000fce00000010ff */
.L_x_25237:
[----:B------:R-:W-:Y:S05]  /*0e80*/  BSYNC B1 ;  /* 0x0000000000017941 */ /* 0x000fea0003800000 */
.L_x_25235:
[----:B------:R-:W-:Y:S01]  /*0e90*/  IMAD.U32 R21, R17, 0x10000, RZ ;  /* 0x0001000011157824 */ /* 0x000fe200078e00ff */
        /* <DEDUP_REMOVED lines=12> */
.L_x_25239:
[----:B------:R-:W-:-:S05]  /*0f60*/  FADD.FTZ R21, R6, R21 ;  /* 0x0000001506157221 */ /* 0x000fca0000010000 */
[----:B------:R-:W-:-:S04]  /*0f70*/  F2FP.BF16.F32.PACK_AB R21, RZ, R21 ;  /* 0x00000015ff15723e */ /* 0x000fc800000010ff */
[----:B------:R-:W-:-:S07]  /*0f80*/  PRMT R4, R21, 0x7610, R4 ;  /* 0x0000761015047816 */ /* 0x000fce0000000004 */
.L_x_25240:
[----:B------:R-:W-:Y:S05]  /*0f90*/  BSYNC B1 ;  /* 0x0000000000017941 */ /* 0x000fea0003800000 */
.L_x_25238:
[----:B------:R-:W-:Y:S01]  /*0fa0*/  IMAD.U32 R17, R13, 0x10000, RZ ;  /* 0x000100000d117824 */ /* 0x000fe200078e00ff */
        /* <DEDUP_REMOVED lines=12> */
.L_x_25242:
[----:B------:R-:W-:-:S05]  /*1070*/  FADD.FTZ R17, R6, R17 ;  /* 0x0000001106117221 */ /* 0x000fca0000010000 */
[----:B------:R-:W-:-:S04]  /*1080*/  F2FP.BF16.F32.PACK_AB R17, RZ, R17 ;  /* 0x00000011ff11723e */ /* 0x000fc800000010ff */
[----:B------:R-:W-:-:S07]  /*1090*/  PRMT R12, R17, 0x7610, R12 ;  /* 0x00007610110c7816 */ /* 0x000fce000000000c */
.L_x_25243:
[----:B------:R-:W-:Y:S05]  /*10a0*/  BSYNC B1 ;  /* 0x0000000000017941 */ /* 0x000fea0003800000 */
.L_x_25241:
        /* <DEDUP_REMOVED lines=13> */
.L_x_25245:
[----:B------:R-:W-:-:S05]  /*1180*/  FADD.FTZ R17, R6, R17 ;  /* 0x0000001106117221 */ /* 0x000fca0000010000 */
[----:B------:R-:W-:-:S04]  /*1190*/  F2FP.BF16.F32.PACK_AB R17, RZ, R17 ;  /* 0x00000011ff11723e */ /* 0x000fc800000010ff */
[----:B------:R-:W-:-:S07]  /*11a0*/  PRMT R13, R17, 0x7610, R13 ;  /* 0x00007610110d7816 */ /* 0x000fce000000000d */
.L_x_25246:
[----:B------:R-:W-:Y:S05]  /*11b0*/  BSYNC B1 ;  /* 0x0000000000017941 */ /* 0x000fea0003800000 */
.L_x_25244:
        /* <DEDUP_REMOVED lines=13> */
.L_x_25248:
[----:B------:R-:W-:-:S05]  /*1290*/  FADD.FTZ R15, R6, R15 ;  /* 0x0000000f060f7221 */ /* 0x000fca0000010000 */
[----:B------:R-:W-:-:S04]  /*12a0*/  F2FP.BF16.F32.PACK_AB R15, RZ, R15 ;  /* 0x0000000fff0f723e */ /* 0x000fc800000010ff */
[----:B------:R-:W-:-:S07]  /*12b0*/  PRMT R14, R15, 0x7610, R14 ;  /* 0x000076100f0e7816 */ /* 0x000fce000000000e */
.L_x_25249:
[----:B------:R-:W-:Y:S05]  /*12c0*/  BSYNC B1 ;  /* 0x0000000000017941 */ /* 0x000fea0003800000 */
.L_x_25247:
        /* <DEDUP_REMOVED lines=13> */
.L_x_25251:
[----:B------:R-:W-:-:S05]  /*13a0*/  FADD.FTZ R15, R6, R15 ;  /* 0x0000000f060f7221 */ /* 0x000fca0000010000 */
[----:B------:R-:W-:-:S04]  /*13b0*/  F2FP.BF16.F32.PACK_AB R15, RZ, R15 ;  /* 0x0000000fff0f723e */ /* 0x000fc800000010ff */
[----:B------:R-:W-:-:S07]  /*13c0*/  PRMT R5, R15, 0x7610, R5 ;  /* 0x000076100f057816 */ /* 0x000fce0000000005 */
.L_x_25252:
[----:B------:R-:W-:Y:S05]  /*13d0*/  BSYNC B1 ;  /* 0x0000000000017941 */ /* 0x000fea0003800000 */
.L_x_25250:
[----:B------:R-:W-:Y:S01]  /*13e0*/  IMAD.U32 R11, R7, 0x10000, RZ ;  /* 0x00010000070b7824 */ /* 0x000fe200078e00ff */
        /* <DEDUP_REMOVED lines=12> */
.L_x_25254:
[----:B------:R-:W-:-:S05]  /*14b0*/  FADD.FTZ R11, R6, R11 ;  /* 0x0000000b060b7221 */ /* 0x000fca0000010000 */
[----:B------:R-:W-:-:S07]  /*14c0*/  F2FP.BF16.F32.PACK_AB R11, RZ, R11 ;  /* 0x0000000bff0b723e */ /* 0x000fce00000010ff */
.L_x_25255:
[----:B------:R-:W-:Y:S05]  /*14d0*/  BSYNC B1 ;  /* 0x0000000000017941 */ /* 0x000fea0003800000 */
.L_x_25253:
[----:B------:R-:W-:-:S05]  /*14e0*/  IMAD.U32 R15, R9, 0x10000, RZ ;  /* 0x00010000090f7824 */ /* 0x000fca00078e00ff */
        /* <DEDUP_REMOVED lines=11> */
.L_x_25256:
[----:B------:R-:W-:-:S05]  /*15a0*/  FADD.FTZ R6, R6, R15 ;  /* 0x0000000f06067221 */ /* 0x000fca0000010000 */
[----:B------:R-:W-:-:S04]  /*15b0*/  F2FP.BF16.F32.PACK_AB R6, RZ, R6 ;  /* 0x00000006ff06723e */ /* 0x000fc800000010ff */
[----:B------:R-:W-:-:S07]  /*15c0*/  PRMT R8, R6, 0x7610, R8 ;  /* 0x0000761006087816 */ /* 0x000fce0000000008 */
.L_x_25234:
[----:B------:R-:W-:Y:S05]  /*15d0*/  BSYNC B0 ;  /* 0x0000000000007941 */ /* 0x000fea0003800000 */
.L_x_25210:
        /* <DEDUP_REMOVED lines=12> */
.L_x_25209:
        /* <DEDUP_REMOVED lines=85> */
.L_x_25261:
[----:B------:R-:W-:-:S05]  /*1bf0*/  FADD.FTZ R2, R2, R3 ;  /* 0x0000000302027221 */ /* 0x000fca0000010000 */
[----:B------:R-:W-:-:S04]  /*1c00*/  F2FP.BF16.F32.PACK_AB R2, RZ, R2 ;  /* 0x00000002ff02723e */ /* 0x000fc800000010ff */
[----:B------:R-:W-:-:S07]  /*1c10*/  PRMT R9, R2, 0x7610, R9 ;  /* 0x0000761002097816 */ /* 0x000fce0000000009 */
.L_x_25260:
[----:B------:R-:W-:Y:S05]  /*1c20*/  BSYNC B1 ;  /* 0x0000000000017941 */ /* 0x000fea0003800000 */
.L_x_25259:
        /* <DEDUP_REMOVED lines=25> */
.L_x_25264:
[----:B------:R-:W-:-:S05]  /*1dc0*/  FADD.FTZ R2, R2, R3 ;  /* 0x0000000302027221 */ /* 0x000fca0000010000 */
[----:B------:R-:W-:-:S04]  /*1dd0*/  F2FP.BF16.F32.PACK_AB R2, RZ, R2 ;  /* 0x00000002ff02723e */ /* 0x000fc800000010ff */
[----:B------:R-:W-:-:S07]  /*1de0*/  PRMT R3, R2, 0x7610, R3 ;  /* 0x0000761002037816 */ /* 0x000fce0000000003 */
.L_x_25263:
[----:B------:R-:W-:Y:S05]  /*1df0*/  BSYNC B1 ;  /* 0x0000000000017941 */ /* 0x000fea0003800000 */
.L_x_25262:
        /* <DEDUP_REMOVED lines=25> */
.L_x_25267:
[----:B------:R-:W-:-:S05]  /*1f90*/  FADD.FTZ R2, R2, R5 ;  /* 0x0000000502027221 */ /* 0x000fca0000010000 */
[----:B------:R-:W-:-:S07]  /*1fa0*/  F2FP.BF16.F32.PACK_AB R2, RZ, R2 ;  /* 0x00000002ff02723e */ /* 0x000fce00000010ff */
.L_x_25266:
[----:B------:R-:W-:Y:S05]  /*1fb0*/  BSYNC B1 ;  /* 0x0000000000017941 */ /* 0x000fea0003800000 */
.L_x_25265:
        /* <DEDUP_REMOVED lines=25> */
.L_x_25270:
[----:B------:R-:W-:-:S05]  /*2150*/  FADD.FTZ R4, R4, R5 ;  /* 0x0000000504047221 */ /* 0x000fca0000010000 */
[----:B------:R-:W-:-:S07]  /*2160*/  F2FP.BF16.F32.PACK_AB R4, RZ, R4 ;  /* 0x00000004ff04723e */ /* 0x000fce00000010ff */
.L_x_25269:
[----:B------:R-:W-:Y:S05]  /*2170*/  BSYNC B1 ;  /* 0x0000000000017941 */ /* 0x000fea0003800000 */
.L_x_25268:
        /* <DEDUP_REMOVED lines=25> */
.L_x_25273:
[----:B------:R-:W-:-:S05]  /*2310*/  FADD.FTZ R5, R5, R6 ;  /* 0x0000000605057221 */ /* 0x000fca0000010000 */
[----:B------:R-:W-:-:S07]  /*2320*/  F2FP.BF16.F32.PACK_AB R5, RZ, R5 ;  /* 0x00000005ff05723e */ /* 0x000fce00000010ff */
.L_x_25272:
[----:B------:R-:W-:Y:S05]  /*2330*/  BSYNC B1 ;  /* 0x0000000000017941 */ /* 0x000fea0003800000 */
.L_x_25271:
        /* <DEDUP_REMOVED lines=25> */
.L_x_25276:
[----:B------:R-:W-:-:S05]  /*24d0*/  FADD.FTZ R6, R6, R7 ;  /* 0x0000000706067221 */ /* 0x000fca0000010000 */
[----:B------:R-:W-:-:S07]  /*24e0*/  F2FP.BF16.F32.PACK_AB R6, RZ, R6 ;  /* 0x00000006ff06723e */ /* 0x000fce00000010ff */
.L_x_25275:
[----:B------:R-:W-:Y:S05]  /*24f0*/  BSYNC B1 ;  /* 0x0000000000017941 */ /* 0x000fea0003800000 */
.L_x_25274:
        /* <DEDUP_REMOVED lines=25> */
.L_x_25279:
[----:B------:R-:W-:-:S05]  /*2690*/  FADD.FTZ R7, R7, R8 ;  /* 0x0000000807077221 */ /* 0x000fca0000010000 */
[----:B------:R-:W-:-:S07]  /*26a0*/  F2FP.BF16.F32.PACK_AB R7, RZ, R7 ;  /* 0x00000007ff07723e */ /* 0x000fce00000010ff */
.L_x_25278:
[----:B------:R-:W-:Y:S05]  /*26b0*/  BSYNC B1 ;  /* 0x0000000000017941 */ /* 0x000fea0003800000 */
.L_x_25277:
        /* <DEDUP_REMOVED lines=24> */
.L_x_25281:
[----:B------:R-:W-:-:S05]  /*2840*/  FADD.FTZ R8, R8, R15 ;  /* 0x0000000f08087221 */ /* 0x000fca0000010000 */
[----:B------:R-:W-:Y:S01]  /*2850*/  F2FP.BF16.F32.PACK_AB R8, RZ, R8 ;  /* 0x00000008ff08723e */ /* 0x000fe200000010ff */
[----:B------:R-:W-:Y:S06]  /*2860*/  BRA `(.L_x_25280) ;  /* 0x0000000800987947 */ /* 0x000fec0003800000 */
.L_x_25258:
        /* <DEDUP_REMOVED lines=16> */
.L_x_25284:
[----:B------:R-:W-:-:S05]  /*2970*/  FADD.FTZ R2, R2, R3 ;  /* 0x0000000302027221 */ /* 0x000fca0000010000 */
[----:B------:R-:W-:-:S04]  /*2980*/  F2FP.BF16.F32.PACK_AB R2, RZ, R2 ;  /* 0x00000002ff02723e */ /* 0x000fc800000010ff */
[----:B------:R-:W-:-:S07]  /*2990*/  PRMT R9, R2, 0x7610, R9 ;  /* 0x0000761002097816 */ /* 0x000fce0000000009 */
.L_x_25283:
[----:B------:R-:W-:Y:S05]  /*29a0*/  BSYNC B1 ;  /* 0x0000000000017941 */ /* 0x000fea0003800000 */
.L_x_25282:
        /* <DEDUP_REMOVED lines=18> */
.L_x_25287:
[----:B------:R-:W-:-:S05]  /*2ad0*/  FADD.FTZ R2, R2, R3 ;  /* 0x0000000302027221 */ /* 0x000fca0000010000 */
[----:B------:R-:W-:-:S04]  /*2ae0*/  F2FP.BF16.F32.PACK_AB R2, RZ, R2 ;  /* 0x00000002ff02723e */ /* 0x000fc800000010ff */
[----:B------:R-:W-:-:S07]  /*2af0*/  PRMT R3, R2, 0x7610, R3 ;  /* 0x0000761002037816 */ /* 0x000fce0000000003 */
.L_x_25286:
[----:B------:R-:W-:Y:S05]  /*2b00*/  BSYNC B1 ;  /* 0x0000000000017941 */ /* 0x000fea0003800000 */
.L_x_25285:
        /* <DEDUP_REMOVED lines=18> */
.L_x_25290:
[----:B------:R-:W-:-:S05]  /*2c30*/  FADD.FTZ R2, R2, R5 ;  /* 0x0000000502027221 */ /* 0x000fca0000010000 */
[----:B------:R-:W-:-:S07]  /*2c40*/  F2FP.BF16.F32.PACK_AB R2, RZ, R2 ;  /* 0x00000002ff02723e */ /* 0x000fce00000010ff */
.L_x_25289:
[----:B------:R-:W-:Y:S05]  /*2c50*/  BSYNC B1 ;  /* 0x0000000000017941 */ /* 0x000fea0003800000 */
.L_x_25288:
        /* <DEDUP_REMOVED lines=18> */
.L_x_25293:
[----:B------:R-:W-:-:S05]  /*2d80*/  FADD.FTZ R4, R4, R5 ;  /* 0x0000000504047221 */ /* 0x000fca0000010000 */
[----:B------:R-:W-:-:S07]  /*2d90*/  F2FP.BF16.F32.PACK_AB R4, RZ, R4 ;  /* 0x00000004ff04723e */ /* 0x000fce00000010ff */
.L_x_25292:
[----:B------:R-:W-:Y:S05]  /*2da0*/  BSYNC B1 ;  /* 0x0000000000017941 */ /* 0x000fea0003800000 */
.L_x_25291:
        /* <DEDUP_REMOVED lines=18> */
.L_x_25296:
[----:B------:R-:W-:-:S05]  /*2ed0*/  FADD.FTZ R5, R5, R6 ;  /* 0x0000000605057221 */ /* 0x000fca0000010000 */
[----:B------:R-:W-:-:S07]  /*2ee0*/  F2FP.BF16.F32.PACK_AB R5, RZ, R5 ;  /* 0x00000005ff05723e */ /* 0x000fce00000010ff */
.L_x_25295:
[----:B------:R-:W-:Y:S05]  /*2ef0*/  BSYNC B1 ;  /* 0x0000000000017941 */ /* 0x000fea0003800000 */
.L_x_25294:
        /* <DEDUP_REMOVED lines=18> */
.L_x_25299:
[----:B------:R-:W-:-:S05]  /*3020*/  FADD.FTZ R6, R6, R7 ;  /* 0x0000000706067221 */ /* 0x000fca0000010000 */
[----:B------:R-:W-:-:S07]  /*3030*/  F2FP.BF16.F32.PACK_AB R6, RZ, R6 ;  /* 0x00000006ff06723e */ /* 0x000fce00000010ff */
.L_x_25298:
[----:B------:R-:W-:Y:S05]  /*3040*/  BSYNC B1 ;  /* 0x0000000000017941 */ /* 0x000fea0003800000 */
.L_x_25297:
        /* <DEDUP_REMOVED lines=18> */
.L_x_25302:
[----:B------:R-:W-:-:S05]  /*3170*/  FADD.FTZ R7, R7, R8 ;  /* 0x0000000807077221 */ /* 0x000fca0000010000 */
[----:B------:R-:W-:-:S07]  /*3180*/  F2FP.BF16.F32.PACK_AB R7, RZ, R7 ;  /* 0x00000007ff07723e */ /* 0x000fce00000010ff */
.L_x_25301:
[----:B------:R-:W-:Y:S05]  /*3190*/  BSYNC B1 ;  /* 0x0000000000017941 */ /* 0x000fea0003800000 */
.L_x_25300:
        /* <DEDUP_REMOVED lines=17> */
.L_x_25303:
[----:B------:R-:W-:-:S05]  /*32b0*/  FADD.FTZ R8, R8, R11 ;  /* 0x0000000b08087221 */ /* 0x000fca0000010000 */
[----:B------:R-:W-:-:S07]  /*32c0*/  F2FP.BF16.F32.PACK_AB R8, RZ, R8 ;  /* 0x00000008ff08723e */ /* 0x000fce00000010ff */
.L_x_25280:
[----:B------:R-:W-:Y:S05]  /*32d0*/  BSYNC B0 ;  /* 0x0000000000007941 */ /* 0x000fea0003800000 */
.L_x_25257:
        /* <DEDUP_REMOVED lines=21> */
.L_x_25306:
[----:B------:R-:W-:-:S13]  /*3430*/  ISETP.GE.AND P0, PT, R19, R17, PT ;  /* 0x000000111300720c */ /* 0x000fda0003f06270 */
[----:B------:R-:W-:Y:S05]  /*3440*/  @P0 BRA `(.L_x_25308) ;  /* 0x0000000000300947 */ /* 0x000fea0003800000 */
[----:B-1----:R-:W1:Y:S01]  /*3450*/  LDC.64 R2, c[0x0][0x218] ;  /* 0x00008600ff027b82 */ /* 0x002e620000000a00 */
[----:B0-----:R-:W-:Y:S02]  /*3460*/  IMAD.IADD R9, R16, 0x1, R19 ;  /* 0x0000000110097824 */ /* 0x001fe400078e0213 */
[----:B------:R-:W-:Y:S02]  /*3470*/  VIADD R19, R19, 0x80 ;  /* 0x0000008013137836 */ /* 0x000fe40000000000 */
[----:B-1----:R-:W-:-:S05]  /*3480*/  IMAD.WIDE.U32 R2, R9, 0x2, R2 ;  /* 0x0000000209027825 */ /* 0x002fca00078e0002 */
[----:B------:R1:W-:Y:S02]  /*3490*/  STG.E.U16 desc[UR4][R2.64], R4 ;  /* 0x0000000402007986 */ /* 0x0003e4000c101504 */
.L_x_25307:
[----:B------:R-:W-:-:S13]  /*34a0*/  ISETP.GE.AND P0, PT, R19, R17, PT ;  /* 0x000000111300720c */ /* 0x000fda0003f06270 */
[----:B------:R-:W-:Y:S05]  /*34b0*/  @P0 BRA `(.L_x_25309) ;  /* 0x0000000000340947 */ /* 0x000fea0003800000 */
[----:B01----:R-:W0:Y:S01]  /*34c0*/  LDC.64 R2, c[0x0][0x218] ;  /* 0x00008600ff027b82 */ /* 0x003e220000000a00 */
[----:B------:R-:W-:Y:S02]  /*34d0*/  IMAD.IADD R9, R16, 0x1, R19 ;  /* 0x0000000110097824 */ /* 0x000fe400078e0213 */
[----:B------:R-:W-:Y:S02]  /*34e0*/  VIADD R19, R19, 0x80 ;  /* 0x0000008013137836 */ /* 0x000fe40000000000 */
[----:B0-----:R-:W-:-:S05]  /*34f0*/  IMAD.WIDE.U32 R2, R9, 0x2, R2 ;  /* 0x0000000209027825 */ /* 0x001fca00078e0002 */
[----:B------:R2:W-:Y:S02]  /*3500*/  STG.E.U16 desc[UR4][R2.64], R5 ;  /* 0x0000000502007986 */ /* 0x0005e4000c101504 */
.L_x_25308:
        /* <DEDUP_REMOVED lines=8> */
.L_x_25309:
[----:B------:R-:W-:Y:S05]  /*3590*/  BSYNC B1 ;  /* 0x0000000000017941 */ /* 0x000fea0003800000 */
.L_x_25305:
[----:B------:R-:W-:-:S13]  /*35a0*/  ISETP.GE.AND P0, PT, R19, R17, PT ;  /* 0x000000111300720c */ /* 0x000fda0003f06270 */
[----:B012---:R-:W0:Y:S01]  /*35b0*/  @!P0 LDC.64 R2, c[0x0][0x218] ;  /* 0x00008600ff028b82 */ /* 0x007e220000000a00 */
[----:B------:R-:W-:Y:S02]  /*35c0*/  @!P0 IMAD.IADD R5, R16, 0x1, R19 ;  /* 0x0000000110058824 */ /* 0x000fe400078e0213 */
[----:B------:R-:W-:Y:S02]  /*35d0*/  @!P0 VIADD R19, R19, 0x80 ;  /* 0x0000008013138836 */ /* 0x000fe40000000000 */
[----:B0-----:R-:W-:-:S05]  /*35e0*/  @!P0 IMAD.WIDE.U32 R2, R5, 0x2, R2 ;  /* 0x0000000205028825 */ /* 0x001fca00078e0002 */
[----:B------:R3:W-:Y:S02]  /*35f0*/  @!P0 STG.E.U16 desc[UR4][R2.64], R7 ;  /* 0x0000000702008986 */ /* 0x0007e4000c101504 */
.L_x_25310:
[----:B------:R-:W-:Y:S05]  /*3600*/  BSYNC B0 ;  /* 0x0000000000007941 */ /* 0x000fea0003800000 */
.L_x_25304:
        /* <DEDUP_REMOVED lines=8> */
.L_x_25311:
        /* <DEDUP_REMOVED lines=15> */
.L_x_32257:


//--------------------- .text._ZN2at6native29vectorized_elementwise_kernelILi4ENS0_13BUnaryFunctorIN3c108BFloat16ES4_S4_ZZZNS0_21nextafter_kernel_cudaERNS_18TensorIteratorBaseEENKUlvE_clEvENKUlvE1_clEvEUlS4_S4_E_EESt5arrayIPcLm2EEEEviT0_T1_ --------------------------
	.section	.text._ZN2at6native29vectorized_elementwise_kernelILi4ENS0_13BUnaryFunctorIN3c108BFloat16ES4_S4_ZZZNS0_21nextafter_kernel_cudaERNS_18TensorIteratorBaseEENKUlvE_clEvENKUlvE1_clEvEUlS4_S4_E_EESt5arrayIPcLm2EEEEviT0_T1_,"ax",@progbits
	.align	128
        .global         _ZN2at6native29vectorized_elementwise_kernelILi4ENS0_13BUnaryFunctorIN3c108BFloat16ES4_S4_ZZZNS0_21nextafter_kernel_cudaERNS_18TensorIteratorBaseEENKUlvE_clEvENKUlvE1_clEvEUlS4_S4_E_EESt5arrayIPcLm2EEEEviT0_T1_
        .type           _ZN2at6native29vectorized_elementwise_kernelILi4ENS0_13BUnaryFunctorIN3c108BFloat16ES4_S4_ZZZNS0_21nextafter_kernel_cudaERNS_18TensorIteratorBaseEENKUlvE_clEvENKUlvE1_clEvEUlS4_S4_E_EESt5arrayIPcLm2EEEEviT0_T1_,@function
        .size           _ZN2at6native29vectorized_elementwise_kernelILi4ENS0_13BUnaryFunctorIN3c108BFloat16ES4_S4_ZZZNS0_21nextafter_kernel_cudaERNS_18TensorIteratorBaseEENKUlvE_clEvENKUlvE1_clEvEUlS4_S4_E_EESt5arrayIPcLm2EEEEviT0_T1_,(.L_x_32258 - _ZN2at6native29vectorized_elementwise_kernelILi4ENS0_13BUnaryFunctorIN3c108BFloat16ES4_S4_ZZZNS0_21nextafter_kernel_cudaERNS_18TensorIteratorBaseEENKUlvE_clEvENKUlvE1_clEvEUlS4_S4_E_EESt5arrayIPcLm2EEEEviT0_T1_)
        .other          _ZN2at6native29vectorized_elementwise_kernelILi4ENS0_13BUnaryFunctorIN3c108BFloat16ES4_S4_ZZZNS0_21nextafter_kernel_cudaERNS_18TensorIteratorBaseEENKUlvE_clEvENKUlvE1_clEvEUlS4_S4_E_EESt5arrayIPcLm2EEEEviT0_T1_,@"STO_CUDA_ENTRY STV_DEFAULT"
_ZN2at6native29vectorized_elementwise_kernelILi4ENS0_13BUnaryFunctorIN3c108BFloat16ES4_S4_ZZZNS0_21nextafter_kernel_cudaERNS_18TensorIteratorBaseEENKUlvE_clEvENKUlvE1_clEvEUlS4_S4_E_EESt5arrayIPcLm2EEEEviT0_T1_:
.text._ZN2at6native29vectorized_elementwise_kernelILi4ENS0_13BUnaryFunctorIN3c108BFloat16ES4_S4_ZZZNS0_21nextafter_kernel_cudaERNS_18TensorIteratorBaseEENKUlvE_clEvENKUlvE1_clEvEUlS4_S4_E_EESt5arrayIPcLm2EEEEviT0_T1_:
        /* <DEDUP_REMOVED lines=17> */
[C---:B--2---:R-:W-:Y:S01]  /*0110*/  IMAD.U32 R7, R4.reuse, 0x10000, RZ ;  /* 0x0001000004077824 */ /* 0x044fe200078e00ff */
[----:B------:R-:W-:Y:S02]  /*0120*/  PRMT R13, R4, 0x7632, R13 ;  /* 0x00007632040d7816 */ /* 0x000fe4000000000d */
[----:B------:R-:W-:-:S02]  /*0130*/  PRMT R15, R5, 0x7632, R15 ;  /* 0x00007632050f7816 */ /* 0x000fc4000000000f */
[----:B---3--:R-:W-:Y:S02]  /*0140*/  PRMT R11, R2, 0x7632, R11 ;  /* 0x00007632020b7816 */ /* 0x008fe4000000000b */
[----:B------:R-:W-:-:S04]  /*0150*/  PRMT R9, R3, 0x7632, R9 ;  /* 0x0000763203097816 */ /* 0x000fc80000000009 */
        /* <DEDUP_REMOVED lines=24> */
.L_x_25316:
[----:B------:R-:W-:-:S05]  /*02e0*/  FADD.FTZ R7, R7, R10 ;  /* 0x0000000a07077221 */ /* 0x000fca0000010000 */
[----:B------:R-:W-:-:S07]  /*02f0*/  F2FP.BF16.F32.PACK_AB R7, RZ, R7 ;  /* 0x00000007ff07723e */ /* 0x000fce00000010ff */
.L_x_25317:
[----:B------:R-:W-:Y:S05]  /*0300*/  BSYNC B1 ;  /* 0x0000000000017941 */ /* 0x000fea0003800000 */
.L_x_25315:
        /* <DEDUP_REMOVED lines=20> */
.L_x_25319:
[----:B------:R-:W-:-:S05]  /*0450*/  FADD.FTZ R17, R10, R17 ;  /* 0x000000110a117221 */ /* 0x000fca0000010000 */
[----:B------:R-:W-:-:S04]  /*0460*/  F2FP.BF16.F32.PACK_AB R17, RZ, R17 ;  /* 0x00000011ff11723e */ /* 0x000fc800000010ff */
[----:B------:R-:W-:-:S07]  /*0470*/  PRMT R4, R17, 0x7610, R4 ;  /* 0x0000761011047816 */ /* 0x000fce0000000004 */
.L_x_25320:
[----:B------:R-:W-:Y:S05]  /*0480*/  BSYNC B1 ;  /* 0x0000000000017941 */ /* 0x000fea0003800000 */
.L_x_25318:
        /* <DEDUP_REMOVED lines=20> */
.L_x_25322:
[----:B------:R-:W-:-:S05]  /*05d0*/  FADD.FTZ R13, R10, R13 ;  /* 0x0000000d0a0d7221 */ /* 0x000fca0000010000 */
[----:B------:R-:W-:-:S07]  /*05e0*/  F2FP.BF16.F32.PACK_AB R13, RZ, R13 ;  /* 0x0000000dff0d723e */ /* 0x000fce00000010ff */
.L_x_25323:
[----:B------:R-:W-:Y:S05]  /*05f0*/  BSYNC B1 ;  /* 0x0000000000017941 */ /* 0x000fea0003800000 */
.L_x_25321:
        /* <DEDUP_REMOVED lines=20> */
.L_x_25325:
[----:B------:R-:W-:-:S05]  /*0740*/  FADD.FTZ R17, R10, R17 ;  /* 0x000000110a117221 */ /* 0x000fca0000010000 */
[----:B------:R-:W-:-:S04]  /*0750*/  F2FP.BF16.F32.PACK_AB R17, RZ, R17 ;  /* 0x00000011ff11723e */ /* 0x000fc800000010ff */
[----:B------:R-:W-:-:S07]  /*0760*/  PRMT R14, R17, 0x7610, R14 ;  /* 0x00007610110e7816 */ /* 0x000fce000000000e */
.L_x_25326:
[----:B------:R-:W-:Y:S05]  /*0770*/  BSYNC B1 ;  /* 0x0000000000017941 */ /* 0x000fea0003800000 */
.L_x_25324:
        /* <DEDUP_REMOVED lines=20> */
.L_x_25328:
[----:B------:R-:W-:-:S05]  /*08c0*/  FADD.FTZ R5, R10, R5 ;  /* 0x000000050a057221 */ /* 0x000fca0000010000 */
[----:B------:R-:W-:-:S07]  /*08d0*/  F2FP.BF16.F32.PACK_AB R5, RZ, R5 ;  /* 0x00000005ff05723e */ /* 0x000fce00000010ff */
.L_x_25329:
[----:B------:R-:W-:Y:S05]  /*08e0*/  BSYNC B1 ;  /* 0x0000000000017941 */ /* 0x000fea0003800000 */
.L_x_25327:
        /* <DEDUP_REMOVED lines=20> */
.L_x_25331:
[----:B------:R-:W-:-:S05]  /*0a30*/  FADD.FTZ R15, R10, R15 ;  /* 0x0000000f0a0f7221 */ /* 0x000fca0000010000 */
[----:B------:R-:W-:-:S04]  /*0a40*/  F2FP.BF16.F32.PACK_AB R15, RZ, R15 ;  /* 0x0000000fff0f723e */ /* 0x000fc800000010ff */
[----:B------:R-:W-:-:S07]  /*0a50*/  PRMT R2, R15, 0x7610, R2 ;  /* 0x000076100f027816 */ /* 0x000fce0000000002 */
.L_x_25332:
[----:B------:R-:W-:Y:S05]  /*0a60*/  BSYNC B1 ;  /* 0x0000000000017941 */ /* 0x000fea0003800000 */
.L_x_25330:
        /* <DEDUP_REMOVED lines=20> */
.L_x_25334:
[----:B------:R-:W-:-:S05]  /*0bb0*/  FADD.FTZ R11, R10, R11 ;  /* 0x0000000b0a0b7221 */ /* 0x000fca0000010000 */
[----:B------:R-:W-:-:S07]  /*0bc0*/  F2FP.BF16.F32.PACK_AB R11, RZ, R11 ;  /* 0x0000000bff0b723e */ /* 0x000fce00000010ff */
.L_x_25335:
[----:B------:R-:W-:Y:S05]  /*0bd0*/  BSYNC B1 ;  /* 0x0000000000017941 */ /* 0x000fea0003800000 */
.L_x_25333:
        /* <DEDUP_REMOVED lines=19> */
.L_x_25336:
[----:B------:R-:W-:-:S05]  /*0d10*/  FADD.FTZ R10, R10, R15 ;  /* 0x0000000f0a0a7221 */ /* 0x000fca0000010000 */
[----:B------:R-:W-:Y:S01]  /*0d20*/  F2FP.BF16.F32.PACK_AB R10, RZ, R10 ;  /* 0x0000000aff0a723e */ /* 0x000fe200000010ff */
[----:B------:R-:W-:Y:S06]  /*0d30*/  BRA `(.L_x_25337) ;  /* 0x0000000800107947 */ /* 0x000fec0003800000 */
.L_x_25314:
        /* <DEDUP_REMOVED lines=14> */
.L_x_25339:
[----:B------:R-:W-:-:S05]  /*0e20*/  FADD.FTZ R7, R7, R8 ;  /* 0x0000000807077221 */ /* 0x000fca0000010000 */
[----:B------:R-:W-:-:S07]  /*0e30*/  F2FP.BF16.F32.PACK_AB R7, RZ, R7 ;  /* 0x00000007ff07723e */ /* 0x000fce00000010ff */
.L_x_25340:
[----:B------:R-:W-:Y:S05]  /*0e40*/  BSYNC B1 ;  /* 0x0000000000017941 */ /* 0x000fea0003800000 */
.L_x_25338:
        /* <DEDUP_REMOVED lines=13> */
.L_x_25342:
[----:B------:R-:W-:-:S05]  /*0f20*/  FADD.FTZ R17, R8, R17 ;  /* 0x0000001108117221 */ /* 0x000fca0000010000 */
[----:B------:R-:W-:-:S04]  /*0f30*/  F2FP.BF16.F32.PACK_AB R17, RZ, R17 ;  /* 0x00000011ff11723e */ /* 0x000fc800000010ff */
[----:B------:R-:W-:-:S07]  /*0f40*/  PRMT R4, R17, 0x7610, R4 ;  /* 0x0000761011047816 */ /* 0x000fce0000000004 */
.L_x_25343:
[----:B------:R-:W-:Y:S05]  /*0f50*/  BSYNC B1 ;  /* 0x0000000000017941 */ /* 0x000fea0003800000 */
.L_x_25341:
        /* <DEDUP_REMOVED lines=13> */
.L_x_25345:
[----:B------:R-:W-:-:S05]  /*1030*/  FADD.FTZ R13, R8, R13 ;  /* 0x0000000d080d7221 */ /* 0x000fca0000010000 */
[----:B------:R-:W-:-:S07]  /*1040*/  F2FP.BF16.F32.PACK_AB R13, RZ, R13 ;  /* 0x0000000dff0d723e */ /* 0x000fce00000010ff */
.L_x_25346:
[----:B------:R-:W-:Y:S05]  /*1050*/  BSYNC B1 ;  /* 0x0000000000017941 */ /* 0x000fea0003800000 */
.L_x_25344:
[----:B------:R-:W-:Y:S01]  /*1060*/  IMAD.U32 R17, R15, 0x10000, RZ ;  /* 0x000100000f117824 */ /* 0x000fe200078e00ff */
        /* <DEDUP_REMOVED lines=12> */
.L_x_25348:
[----:B------:R-:W-:-:S05]  /*1130*/  FADD.FTZ R17, R8, R17 ;  /* 0x0000001108117221 */ /* 0x000fca0000010000 */
[----:B------:R-:W-:-:S04]  /*1140*/  F2FP.BF16.F32.PACK_AB R17, RZ, R17 ;  /* 0x00000011ff11723e */ /* 0x000fc800000010ff */
[----:B------:R-:W-:-:S07]  /*1150*/  PRMT R14, R17, 0x7610, R14 ;  /* 0x00007610110e7816 */ /* 0x000fce000000000e */
.L_x_25349:
[----:B------:R-:W-:Y:S05]  /*1160*/  BSYNC B1 ;  /* 0x0000000000017941 */ /* 0x000fea0003800000 */
.L_x_25347:
        /* <DEDUP_REMOVED lines=13> */
.L_x_25351:
[----:B------:R-:W-:-:S05]  /*1240*/  FADD.FTZ R5, R8, R5 ;  /* 0x0000000508057221 */ /* 0x000fca0000010000 */
[----:B------:R-:W-:-:S07]  /*1250*/  F2FP.BF16.F32.PACK_AB R5, RZ, R5 ;  /* 0x00000005ff05723e */ /* 0x000fce00000010ff */
.L_x_25352:
[----:B------:R-:W-:Y:S05]  /*1260*/  BSYNC B1 ;  /* 0x0000000000017941 */ /* 0x000fea0003800000 */
.L_x_25350:
        /* <DEDUP_REMOVED lines=13> */
.L_x_25354:
[----:B------:R-:W-:-:S05]  /*1340*/  FADD.FTZ R15, R8, R15 ;  /* 0x0000000f080f7221 */ /* 0x000fca0000010000 */
[----:B------:R-:W-:-:S04]  /*1350*/  F2FP.BF16.F32.PACK_AB R15, RZ, R15 ;  /* 0x0000000fff0f723e */ /* 0x000fc800000010ff */
[----:B------:R-:W-:-:S07]  /*1360*/  PRMT R2, R15, 0x7610, R2 ;  /* 0x000076100f027816 */ /* 0x000fce0000000002 */
.L_x_25355:
[----:B------:R-:W-:Y:S05]  /*1370*/  BSYNC B1 ;  /* 0x0000000000017941 */ /* 0x000fea0003800000 */
.L_x_25353:
        /* <DEDUP_REMOVED lines=13> */
.L_x_25357:
[----:B------:R-:W-:-:S05]  /*1450*/  FADD.FTZ R11, R8, R11 ;  /* 0x0000000b080b7221 */ /* 0x000fca0000010000 */
[----:B------:R-:W-:-:S07]  /*1460*/  F2FP.BF16.F32.PACK_AB R11, RZ, R11 ;  /* 0x0000000bff0b723e */ /* 0x000fce00000010ff */
.L_x_25358:
[----:B------:R-:W-:Y:S05]  /*1470*/  BSYNC B1 ;  /* 0x0000000000017941 */ /* 0x000fea0003800000 */
.L_x_25356:
        /* <DEDUP_REMOVED lines=13> */
.L_x_25359:
[----:B------:R-:W-:-:S05]  /*1550*/  FADD.FTZ R8, R8, R15 ;  /* 0x0000000f08087221 */ /* 0x000fca0000010000 */
[----:B------:R-:W-:-:S04]  /*1560*/  F2FP.BF16.F32.PACK_AB R8, RZ, R8 ;  /* 0x00000008ff08723e */ /* 0x000fc800000010ff */
[----:B------:R-:W-:-:S07]  /*1570*/  PRMT R10, R8, 0x7610, R10 ;  /* 0x00007610080a7816 */ /* 0x000fce000000000a */
.L_x_25337:
[----:B------:R-:W-:Y:S05]  /*1580*/  BSYNC B0 ;  /* 0x0000000000007941 */ /* 0x000fea0003800000 */
.L_x_25313:
        /* <DEDUP_REMOVED lines=10> */
.L_x_25312:
        /* <DEDUP_REMOVED lines=85> */
.L_x_25364:
[----:B------:R-:W-:-:S05]  /*1b80*/  FADD.FTZ R2, R2, R3 ;  /* 0x0000000302027221 */ /* 0x000fca0000010000 */
[----:B------:R-:W-:-:S04]  /*1b90*/  F2FP.BF16.F32.PACK_AB R2, RZ, R2 ;  /* 0x00000002ff02723e */ /* 0x000fc800000010ff */
[----:B------:R-:W-:-:S07]  /*1ba0*/  PRMT R9, R2, 0x7610, R9 ;  /* 0x0000761002097816 */ /* 0x000fce0000000009 */
.L_x_25363:
[----:B------:R-:W-:Y:S05]  /*1bb0*/  BSYNC B1 ;  /* 0x0000000000017941 */ /* 0x000fea0003800000 */
.L_x_25362:
        /* <DEDUP_REMOVED lines=25> */
.L_x_25367:
[----:B------:R-:W-:-:S05]  /*1d50*/  FADD.FTZ R2, R2, R3 ;  /* 0x0000000302027221 */ /* 0x000fca0000010000 */
[----:B------:R-:W-:-:S04]  /*1d60*/  F2FP.BF16.F32.PACK_AB R2, RZ, R2 ;  /* 0x00000002ff02723e */ /* 0x000fc800000010ff */
[----:B------:R-:W-:-:S07]  /*1d70*/  PRMT R3, R2, 0x7610, R3 ;  /* 0x0000761002037816 */ /* 0x000fce0000000003 */
.L_x_25366:
[----:B------:R-:W-:Y:S05]  /*1d80*/  BSYNC B1 ;  /* 0x0000000000017941 */ /* 0x000fea0003800000 */
.L_x_25365:
        /* <DEDUP_REMOVED lines=25> */
.L_x_25370:
[----:B------:R-:W-:-:S05]  /*1f20*/  FADD.FTZ R2, R2, R5 ;  /* 0x0000000502027221 */ /* 0x000fca0000010000 */
[----:B------:R-:W-:-:S07]  /*1f30*/  F2FP.BF16.F32.PACK_AB R2, RZ, R2 ;  /* 0x00000002ff02723e */ /* 0x000fce00000010ff */
.L_x_25369:
[----:B------:R-:W-:Y:S05]  /*1f40*/  BSYNC B1 ;  /* 0x0000000000017941 */ /* 0x000fea0003800000 */
.L_x_25368:
        /* <DEDUP_REMOVED lines=25> */
.L_x_25373:
[----:B------:R-:W-:-:S05]  /*20e0*/  FADD.FTZ R4, R4, R5 ;  /* 0x0000000504047221 */ /* 0x000fca0000010000 */
[----:B------:R-:W-:-:S07]  /*20f0*/  F2FP.BF16.F32.PACK_AB R4, RZ, R4 ;  /* 0x00000004ff04723e */ /* 0x000fce00000010ff */
.L_x_25372:
[----:B------:R-:W-:Y:S05]  /*2100*/  BSYNC B1 ;  /* 0x0000000000017941 */ /* 0x000fea0003800000 */
.L_x_25371:
        /* <DEDUP_REMOVED lines=25> */
.L_x_25376:
[----:B------:R-:W-:-:S05]  /*22a0*/  FADD.FTZ R5, R5, R6 ;  /* 0x0000000605057221 */ /* 0x000fca0000010000 */
[----:B------:R-:W-:-:S07]  /*22b0*/  F2FP.BF16.F32.PACK_AB R5, RZ, R5 ;  /* 0x00000005ff05723e */ /* 0x000fce00000010ff */
.L_x_25375:
[----:B------:R-:W-:Y:S05]  /*22c0*/  BSYNC B1 ;  /* 0x0000000000017941 */ /* 0x000fea0003800000 */
.L_x_25374:
        /* <DEDUP_REMOVED lines=25> */
.L_x_25379:
[----:B------:R-:W-:-:S05]  /*2460*/  FADD.FTZ R6, R6, R7 ;  /* 0x0000000706067221 */ /* 0x000fca0000010000 */
[----:B------:R-:W-:-:S07]  /*2470*/  F2FP.BF16.F32.PACK_AB R6, RZ, R6 ;  /* 0x00000006ff06723e */ /* 0x000fce00000010ff */
.L_x_25378:
[----:B------:R-:W-:Y:S05]  /*2480*/  BSYNC B1 ;  /* 0x0000000000017941 */ /* 0x000fea0003800000 */
.L_x_25377:
        /* <DEDUP_REMOVED lines=25> */
.L_x_25382:
[----:B------:R-:W-:-:S05]  /*2620*/  FADD.FTZ R7, R7, R8 ;  /* 0x0000000807077221 */ /* 0x000fca0000010000 */
[----:B------:R-:W-:-:S07]  /*2630*/  F2FP.BF16.F32.PACK_AB R7, RZ, R7 ;  /* 0x00000007ff07723e */ /* 0x000fce00000010ff */
.L_x_25381:
[----:B------:R-:W-:Y:S05]  /*2640*/  BSYNC B1 ;  /* 0x0000000000017941 */ /* 0x000fea0003800000 */
.L_x_25380:
        /* <DEDUP_REMOVED lines=24> */
.L_x_25384:
[----:B------:R-:W-:-:S05]  /*27d0*/  FADD.FTZ R8, R8, R15 ;  /* 0x0000000f08087221 */ /* 0x000fca0000010000 */
[----:B------:R-:W-:Y:S01]  /*27e0*/  F2FP.BF16.F32.PACK_AB R8, RZ, R8 ;  /* 0x00000008ff08723e */ /* 0x000fe200000010ff */
[----:B------:R-:W-:Y:S06]  /*27f0*/  BRA `(.L_x_25383) ;  /* 0x0000000800987947 */ /* 0x000fec0003800000 */
.L_x_25361:
        /* <DEDUP_REMOVED lines=16> */
.L_x_25387:
[----:B------:R-:W-:-:S05]  /*2900*/  FADD.FTZ R2, R2, R3 ;  /* 0x0000000302027221 */ /* 0x000fca0000010000 */
[----:B------:R-:W-:-:S04]  /*2910*/  F2FP.BF16.F32.PACK_AB R2, RZ, R2 ;  /* 0x00000002ff02723e */ /* 0x000fc800000010ff */
[----:B------:R-:W-:-:S07]  /*2920*/  PRMT R9, R2, 0x7610, R9 ;  /* 0x0000761002097816 */ /* 0x000fce0000000009 */
.L_x_25386:
[----:B------:R-:W-:Y:S05]  /*2930*/  BSYNC B1 ;  /* 0x0000000000017941 */ /* 0x000fea0003800000 */
.L_x_25385:
        /* <DEDUP_REMOVED lines=18> */
.L_x_25390:
[----:B------:R-:W-:-:S05]  /*2a60*/  FADD.FTZ R2, R2, R3 ;  /* 0x0000000302027221 */ /* 0x000fca0000010000 */
[----:B------:R-:W-:-:S04]  /*2a70*/  F2FP.BF16.F32.PACK_AB R2, RZ, R2 ;  /* 0x00000002ff02723e */ /* 0x000fc800000010ff */
[----:B------:R-:W-:-:S07]  /*2a80*/  PRMT R3, R2, 0x7610, R3 ;  /* 0x0000761002037816 */ /* 0x000fce0000000003 */
.L_x_25389:
[----:B------:R-:W-:Y:S05]  /*2a90*/  BSYNC B1 ;  /* 0x0000000000017941 */ /* 0x000fea0003800000 */
.L_x_25388:
        /* <DEDUP_REMOVED lines=18> */
.L_x_25393:
[----:B------:R-:W-:-:S05]  /*2bc0*/  FADD.FTZ R2, R2, R5 ;  /* 0x0000000502027221 */ /* 0x000fca0000010000 */
[----:B------:R-:W-:-:S07]  /*2bd0*/  F2FP.BF16.F32.PACK_AB R2, RZ, R2 ;  /* 0x00000002ff02723e */ /* 0x000fce00000010ff */
.L_x_25392:
[----:B------:R-:W-:Y:S05]  /*2be0*/  BSYNC B1 ;  /* 0x0000000000017941 */ /* 0x000fea0003800000 */
.L_x_25391:
        /* <DEDUP_REMOVED lines=18> */
.L_x_25396:
[----:B------:R-:W-:-:S05]  /*2d10*/  FADD.FTZ R4, R4, R5 ;  /* 0x0000000504047221 */ /* 0x000fca0000010000 */
[----:B------:R-:W-:-:S07]  /*2d20*/  F2FP.BF16.F32.PACK_AB R4, RZ, R4 ;  /* 0x00000004ff04723e */ /* 0x000fce00000010ff */
.L_x_25395:
[----:B------:R-:W-:Y:S05]  /*2d30*/  BSYNC B1 ;  /* 0x0000000000017941 */ /* 0x000fea0003800000 */
.L_x_25394:
        /* <DEDUP_REMOVED lines=18> */
.L_x_25399:
[----:B------:R-:W-:-:S05]  /*2e60*/  FADD.FTZ R5, R5, R6 ;  /* 0x0000000605057221 */ /* 0x000fca0000010000 */
[----:B------:R-:W-:-:S07]  /*2e70*/  F2FP.BF16.F32.PACK_AB R5, RZ, R5 ;  /* 0x00000005ff05723e */ /* 0x000fce00000010ff */
.L_x_25398:
[----:B------:R-:W-:Y:S05]  /*2e80*/  BSYNC B1 ;  /* 0x0000000000017941 */ /* 0x000fea0003800000 */
.L_x_25397:
        /* <DEDUP_REMOVED lines=18> */
.L_x_25402:
[----:B------:R-:W-:-:S05]  /*2fb0*/  FADD.FTZ R6, R6, R7 ;  /* 0x0000000706067221 */ /* 0x000fca0000010000 */
[----:B------:R-:W-:-:S07]  /*2fc0*/  F2FP.BF16.F32.PACK_AB R6, RZ, R6 ;  /* 0x00000006ff06723e */ /* 0x000fce00000010ff */
.L_x_25401:
[----:B------:R-:W-:Y:S05]  /*2fd0*/  BSYNC B1 ;  /* 0x0000000000017941 */ /* 0x000fea0003800000 */
.L_x_25400:
        /* <DEDUP_REMOVED lines=18> */
.L_x_25405:
[----:B------:R-:W-:-:S05]  /*3100*/  FADD.FTZ R7, R7, R8 ;  /* 0x0000000807077221 */ /* 0x000fca0000010000 */
[----:B------:R-:W-:-:S07]  /*3110*/  F2FP.BF16.F32.PACK_AB R7, RZ, R7 ;  /* 0x00000007ff07723e */ /* 0x000fce00000010ff */
.L_x_25404:
[----:B------:R-:W-:Y:S05]  /*3120*/  BSYNC B1 ;  /* 0x0000000000017941 */ /* 0x000fea0003800000 */
.L_x_25403:
        /* <DEDUP_REMOVED lines=17> */
.L_x_25406:
[----:B------:R-:W-:-:S05]  /*3240*/  FADD.FTZ R8, R8, R11 ;  /* 0x0000000b08087221 */ /* 0x000fca0000010000 */
[----:B------:R-:W-:-:S07]  /*3250*/  F2FP.BF16.F32.PACK_AB R8, RZ, R8 ;  /* 0x00000008ff08723e */ /* 0x000fce00000010ff */
.L_x_25383:
[----:B------:R-:W-:Y:S05]  /*3260*/  BSYNC B0 ;  /* 0x0000000000007941 */ /* 0x000fea0003800000 */
.L_x_25360:
        /* <DEDUP_REMOVED lines=21> */
.L_x_25409:
[----:B------:R-:W-:-:S13]  /*33c0*/  ISETP.GE.AND P0, PT, R19, R17, PT ;  /* 0x000000111300720c */ /* 0x000fda0003f06270 */
[----:B------:R-:W-:Y:S05]  /*33d0*/  @P0 BRA `(.L_x_25411) ;  /* 0x0000000000300947 */ /* 0x000fea0003800000 */
[----:B-1----:R-:W1:Y:S01]  /*33e0*/  LDC.64 R2, c[0x0][0x218] ;  /* 0x00008600ff027b82 */ /* 0x002e620000000a00 */
[----:B0-----:R-:W-:Y:S02]  /*33f0*/  IMAD.IADD R9, R16, 0x1, R19 ;  /* 0x0000000110097824 */ /* 0x001fe400078e0213 */
[----:B------:R-:W-:Y:S02]  /*3400*/  VIADD R19, R19, 0x80 ;  /* 0x0000008013137836 */ /* 0x000fe40000000000 */
[----:B-1----:R-:W-:-:S05]  /*3410*/  IMAD.WIDE.U32 R2, R9, 0x2, R2 ;  /* 0x0000000209027825 */ /* 0x002fca00078e0002 */
[----:B------:R1:W-:Y:S02]  /*3420*/  STG.E.U16 desc[UR4][R2.64], R4 ;  /* 0x0000000402007986 */ /* 0x0003e4000c101504 */
.L_x_25410:
[----:B------:R-:W-:-:S13]  /*3430*/  ISETP.GE.AND P0, PT, R19, R17, PT ;  /* 0x000000111300720c */ /* 0x000fda0003f06270 */
[----:B------:R-:W-:Y:S05]  /*3440*/  @P0 BRA `(.L_x_25412) ;  /* 0x0000000000340947 */ /* 0x000fea0003800000 */
[----:B01----:R-:W0:Y:S01]  /*3450*/  LDC.64 R2, c[0x0][0x218] ;  /* 0x00008600ff027b82 */ /* 0x003e220000000a00 */
[----:B------:R-:W-:Y:S02]  /*3460*/  IMAD.IADD R9, R16, 0x1, R19 ;  /* 0x0000000110097824 */ /* 0x000fe400078e0213 */
[----:B------:R-:W-:Y:S02]  /*3470*/  VIADD R19, R19, 0x80 ;  /* 0x0000008013137836 */ /* 0x000fe40000000000 */
[----:B0-----:R-:W-:-:S05]  /*3480*/  IMAD.WIDE.U32 R2, R9, 0x2, R2 ;  /* 0x0000000209027825 */ /* 0x001fca00078e0002 */
[----:B------:R2:W-:Y:S02]  /*3490*/  STG.E.U16 desc[UR4][R2.64], R5 ;  /* 0x0000000502007986 */ /* 0x0005e4000c101504 */
.L_x_25411:
        /* <DEDUP_REMOVED lines=8> */
.L_x_25412:
[----:B------:R-:W-:Y:S05]  /*3520*/  BSYNC B1 ;  /* 0x0000000000017941 */ /* 0x000fea0003800000 */
.L_x_25408:
[----:B------:R-:W-:-:S13]  /*3530*/  ISETP.GE.AND P0, PT, R19, R17, PT ;  /* 0x000000111300720c */ /* 0x000fda0003f06270 */
[----:B012---:R-:W0:Y:S01]  /*3540*/  @!P0 LDC.64 R2, c[0x0][0x218] ;  /* 0x00008600ff028b82 */ /* 0x007e220000000a00 */
[----:B------:R-:W-:Y:S02]  /*3550*/  @!P0 IMAD.IADD R5, R16, 0x1, R19 ;  /* 0x0000000110058824 */ /* 0x000fe400078e0213 */
[----:B------:R-:W-:Y:S02]  /*3560*/  @!P0 VIADD R19, R19, 0x80 ;  /* 0x0000008013138836 */ /* 0x000fe40000000000 */
[----:B0-----:R-:W-:-:S05]  /*3570*/  @!P0 IMAD.WIDE.U32 R2, R5, 0x2, R2 ;  /* 0x0000000205028825 */ /* 0x001fca00078e0002 */
[----:B------:R3:W-:Y:S02]  /*3580*/  @!P0 STG.E.U16 desc[UR4][R2.64], R7 ;  /* 0x0000000702008986 */ /* 0x0007e4000c101504 */
.L_x_25413:
[----:B------:R-:W-:Y:S05]  /*3590*/  BSYNC B0 ;  /* 0x0000000000007941 */ /* 0x000fea0003800000 */
.L_x_25407:
        /* <DEDUP_REMOVED lines=8> */
.L_x_25414:
        /* <DEDUP_REMOVED lines=14> */
.L_x_32258:


//--------------------- .text._ZN2at6native29vectorized_elementwise_kernelILi8ENS0_13BUnaryFunctorIN3c108BFloat16ES4_S4_ZZZNS0_21nextafter_kernel_cudaERNS_18TensorIteratorBaseEENKUlvE_clEvENKUlvE1_clEvEUlS4_S4_E_EESt5arrayIPcLm2EEEEviT0_T1_ --------------------------
	.section	.text._ZN2at6native29vectorized_elementwise_kernelILi8ENS0_13BUnaryFunctorIN3c108BFloat16ES4_S4_ZZZNS0_21nextafter_kernel_cudaERNS_18TensorIteratorBaseEENKUlvE_clEvENKUlvE1_clEvEUlS4_S4_E_EESt5arrayIPcLm2EEEEviT0_T1_,"ax",@progbits
	.align	128
        .global         _ZN2at6native29vectorized_elementwise_kernelILi8ENS0_13BUnaryFunctorIN3c108BFloat16ES4_S4_ZZZNS0_21nextafter_kernel_cudaERNS_18TensorIteratorBaseEENKUlvE_clEvENKUlvE1_clEvEUlS4_S4_E_EESt5arrayIPcLm2EEEEviT0_T1_
        .type           _ZN2at6native29vectorized_elementwise_kernelILi8ENS0_13BUnaryFunctorIN3c108BFloat16ES4_S4_ZZZNS0_21nextafter_kernel_cudaERNS_18TensorIteratorBaseEENKUlvE_clEvENKUlvE1_clEvEUlS4_S4_E_EESt5arrayIPcLm2EEEEviT0_T1_,@function
        .size           _ZN2at6native29vectorized_elementwise_kernelILi8ENS0_13BUnaryFunctorIN3c108BFloat16ES4_S4_ZZZNS0_21nextafter_kernel_cudaERNS_18TensorIteratorBaseEENKUlvE_clEvENKUlvE1_clEvEUlS4_S4_E_EESt5arrayIPcLm2EEEEviT0_T1_,(.L_x_32259 - _ZN2at6native29vectorized_elementwise_kernelILi8ENS0_13BUnaryFunctorIN3c108BFloat16ES4_S4_ZZZNS0_21nextafter_kernel_cudaERNS_18TensorIteratorBaseEENKUlvE_clEvENKUlvE1_clEvEUlS4_S4_E_EESt5arrayIPcLm2EEEEviT0_T1_)
        .other          _ZN2at6native29vectorized_elementwise_kernelILi8ENS0_13BUnaryFunctorIN3c108BFloat16ES4_S4_ZZZNS0_21nextafter_kernel_cudaERNS_18TensorIteratorBaseEENKUlvE_clEvENKUlvE1_clEvEUlS4_S4_E_EESt5arrayIPcLm2EEEEviT0_T1_,@"STO_CUDA_ENTRY STV_DEFAULT"
_ZN2at6native29vectorized_elementwise_kernelILi8ENS0_13BUnaryFunctorIN3c108BFloat16ES4_S4_ZZZNS0_21nextafter_kernel_cudaERNS_18TensorIteratorBaseEENKUlvE_clEvENKUlvE1_clEvEUlS4_S4_E_EESt5arrayIPcLm2EEEEviT0_T1_:
.text._ZN2at6native29vectorized_elementwise_kernelILi8ENS0_13BUnaryFunctorIN3c108BFloat16ES4_S4_ZZZNS0_21nextafter_kernel_cudaERNS_18TensorIteratorBaseEENKUlvE_clEvENKUlvE1_clEvEUlS4_S4_E_EESt5arrayIPcLm2EEEEviT0_T1_:
        /* <DEDUP_REMOVED lines=16> */
[C---:B--2---:R-:W-:Y:S01]  /*0100*/  IMAD.U32 R3, R4.reuse, 0x10000, RZ ;  /* 0x0001000004037824 */ /* 0x044fe200078e00ff */
[----:B------:R-:W-:Y:S02]  /*0110*/  PRMT R17, R4, 0x7632, R17 ;  /* 0x0000763204117816 */ /* 0x000fe40000000011 */
[----:B------:R-:W-:Y:S02]  /*0120*/  PRMT R15, R5, 0x7632, R15 ;  /* 0x00007632050f7816 */ /* 0x000fe4000000000f */
[----:B------:R-:W-:Y:S02]  /*0130*/  PRMT R13, R6, 0x7632, R13 ;  /* 0x00007632060d7816 */ /* 0x000fe4000000000d */
        /* <DEDUP_REMOVED lines=25> */
.L_x_25419:
[----:B------:R-:W-:-:S05]  /*02d0*/  FADD.FTZ R3, R3, R11 ;  /* 0x0000000b03037221 */ /* 0x000fca0000010000 */
[----:B------:R-:W-:-:S07]  /*02e0*/  F2FP.BF16.F32.PACK_AB R3, RZ, R3 ;  /* 0x00000003ff03723e */ /* 0x000fce00000010ff */
.L_x_25420:
[----:B------:R-:W-:Y:S05]  /*02f0*/  BSYNC B1 ;  /* 0x0000000000017941 */ /* 0x000fea0003800000 */
.L_x_25418:
        /* <DEDUP_REMOVED lines=20> */
.L_x_25422:
[----:B------:R-:W-:-:S05]  /*0440*/  FADD.FTZ R8, R11, R8 ;  /* 0x000000080b087221 */ /* 0x000fca0000010000 */
[----:B------:R-:W-:-:S04]  /*0450*/  F2FP.BF16.F32.PACK_AB R8, RZ, R8 ;  /* 0x00000008ff08723e */ /* 0x000fc800000010ff */
[----:B------:R-:W-:-:S07]  /*0460*/  PRMT R4, R8, 0x7610, R4 ;  /* 0x0000761008047816 */ /* 0x000fce0000000004 */
.L_x_25423:
[----:B------:R-:W-:Y:S05]  /*0470*/  BSYNC B1 ;  /* 0x0000000000017941 */ /* 0x000fea0003800000 */
.L_x_25421:
        /* <DEDUP_REMOVED lines=20> */
.L_x_25425:
[----:B------:R-:W-:-:S05]  /*05c0*/  FADD.FTZ R8, R11, R8 ;  /* 0x000000080b087221 */ /* 0x000fca0000010000 */
[----:B------:R-:W-:-:S07]  /*05d0*/  F2FP.BF16.F32.PACK_AB R8, RZ, R8 ;  /* 0x00000008ff08723e */ /* 0x000fce00000010ff */
.L_x_25426:
[----:B------:R-:W-:Y:S05]  /*05e0*/  BSYNC B1 ;  /* 0x0000000000017941 */ /* 0x000fea0003800000 */
.L_x_25424:
        /* <DEDUP_REMOVED lines=20> */
.L_x_25428:
[----:B------:R-:W-:-:S05]  /*0730*/  FADD.FTZ R14, R11, R14 ;  /* 0x0000000e0b0e7221 */ /* 0x000fca0000010000 */
[----:B------:R-:W-:-:S04]  /*0740*/  F2FP.BF16.F32.PACK_AB R14, RZ, R14 ;  /* 0x0000000eff0e723e */ /* 0x000fc800000010ff */
[----:B------:R-:W-:-:S07]  /*0750*/  PRMT R5, R14, 0x7610, R5 ;  /* 0x000076100e057816 */ /* 0x000fce0000000005 */
.L_x_25429:
[----:B------:R-:W-:Y:S05]  /*0760*/  BSYNC B1 ;  /* 0x0000000000017941 */ /* 0x000fea0003800000 */
.L_x_25427:
        /* <DEDUP_REMOVED lines=20> */
.L_x_25431:
[----:B------:R-:W-:-:S05]  /*08b0*/  FADD.FTZ R14, R11, R14 ;  /* 0x0000000e0b0e7221 */ /* 0x000fca0000010000 */
[----:B------:R-:W-:-:S07]  /*08c0*/  F2FP.BF16.F32.PACK_AB R14, RZ, R14 ;  /* 0x0000000eff0e723e */ /* 0x000fce00000010ff */
.L_x_25432:
[----:B------:R-:W-:Y:S05]  /*08d0*/  BSYNC B1 ;  /* 0x0000000000017941 */ /* 0x000fea0003800000 */
.L_x_25430:
        /* <DEDUP_REMOVED lines=20> */
.L_x_25434:
[----:B------:R-:W-:-:S05]  /*0a20*/  FADD.FTZ R18, R11, R18 ;  /* 0x000000120b127221 */ /* 0x000fca0000010000 */
[----:B------:R-:W-:-:S04]  /*0a30*/  F2FP.BF16.F32.PACK_AB R18, RZ, R18 ;  /* 0x00000012ff12723e */ /* 0x000fc800000010ff */
[----:B------:R-:W-:-:S07]  /*0a40*/  PRMT R15, R18, 0x7610, R15 ;  /* 0x00007610120f7816 */ /* 0x000fce000000000f */
.L_x_25435:
[----:B------:R-:W-:Y:S05]  /*0a50*/  BSYNC B1 ;  /* 0x0000000000017941 */ /* 0x000fea0003800000 */
.L_x_25433:
        /* <DEDUP_REMOVED lines=20> */
.L_x_25437:
[----:B------:R-:W-:-:S05]  /*0ba0*/  FADD.FTZ R6, R11, R6 ;  /* 0x000000060b067221 */ /* 0x000fca0000010000 */
[----:B------:R-:W-:-:S07]  /*0bb0*/  F2FP.BF16.F32.PACK_AB R6, RZ, R6 ;  /* 0x00000006ff06723e */ /* 0x000fce00000010ff */
.L_x_25438:
[----:B------:R-:W-:Y:S05]  /*0bc0*/  BSYNC B1 ;  /* 0x0000000000017941 */ /* 0x000fea0003800000 */
.L_x_25436:
        /* <DEDUP_REMOVED lines=19> */
.L_x_25439:
[----:B------:R-:W-:-:S05]  /*0d00*/  FADD.FTZ R11, R11, R18 ;  /* 0x000000120b0b7221 */ /* 0x000fca0000010000 */
[----:B------:R-:W-:-:S04]  /*0d10*/  F2FP.BF16.F32.PACK_AB R11, RZ, R11 ;  /* 0x0000000bff0b723e */ /* 0x000fc800000010ff */
[----:B------:R-:W-:Y:S01]  /*0d20*/  PRMT R7, R11, 0x7610, R7 ;  /* 0x000076100b077816 */ /* 0x000fe20000000007 */
[----:B------:R-:W-:Y:S06]  /*0d30*/  BRA `(.L_x_25440) ;  /* 0x00000008001c7947 */ /* 0x000fec0003800000 */
.L_x_25417:
        /* <DEDUP_REMOVED lines=14> */
.L_x_25442:
[----:B------:R-:W-:-:S05]  /*0e20*/  FADD.FTZ R3, R3, R10 ;  /* 0x0000000a03037221 */ /* 0x000fca0000010000 */
[----:B------:R-:W-:-:S07]  /*0e30*/  F2FP.BF16.F32.PACK_AB R3, RZ, R3 ;  /* 0x00000003ff03723e */ /* 0x000fce00000010ff */
.L_x_25443:
[----:B------:R-:W-:Y:S05]  /*0e40*/  BSYNC B1 ;  /* 0x0000000000017941 */ /* 0x000fea0003800000 */
.L_x_25441:
        /* <DEDUP_REMOVED lines=13> */
.L_x_25445:
[----:B------:R-:W-:-:S05]  /*0f20*/  FADD.FTZ R11, R10, R11 ;  /* 0x0000000b0a0b7221 */ /* 0x000fca0000010000 */
[----:B------:R-:W-:-:S04]  /*0f30*/  F2FP.BF16.F32.PACK_AB R11, RZ, R11 ;  /* 0x0000000bff0b723e */ /* 0x000fc800000010ff */
[----:B------:R-:W-:-:S07]  /*0f40*/  PRMT R4, R11, 0x7610, R4 ;  /* 0x000076100b047816 */ /* 0x000fce0000000004 */
.L_x_25446:
[----:B------:R-:W-:Y:S05]  /*0f50*/  BSYNC B1 ;  /* 0x0000000000017941 */ /* 0x000fea0003800000 */
.L_x_25444:
        /* <DEDUP_REMOVED lines=13> */
.L_x_25448:
[----:B------:R-:W-:-:S05]  /*1030*/  FADD.FTZ R11, R10, R11 ;  /* 0x0000000b0a0b7221 */ /* 0x000fca0000010000 */
[----:B------:R-:W-:-:S04]  /*1040*/  F2FP.BF16.F32.PACK_AB R11, RZ, R11 ;  /* 0x0000000bff0b723e */ /* 0x000fc800000010ff */
[----:B------:R-:W-:-:S07]  /*1050*/  PRMT R8, R11, 0x7610, R8 ;  /* 0x000076100b087816 */ /* 0x000fce0000000008 */
.L_x_25449:
[----:B------:R-:W-:Y:S05]  /*1060*/  BSYNC B1 ;  /* 0x0000000000017941 */ /* 0x000fea0003800000 */
.L_x_25447:
        /* <DEDUP_REMOVED lines=13> */
.L_x_25451:
[----:B------:R-:W-:-:S05]  /*1140*/  FADD.FTZ R11, R10, R11 ;  /* 0x0000000b0a0b7221 */ /* 0x000fca0000010000 */
[----:B------:R-:W-:-:S04]  /*1150*/  F2FP.BF16.F32.PACK_AB R11, RZ, R11 ;  /* 0x0000000bff0b723e */ /* 0x000fc800000010ff */
[----:B------:R-:W-:-:S07]  /*1160*/  PRMT R5, R11, 0x7610, R5 ;  /* 0x000076100b057816 */ /* 0x000fce0000000005 */
.L_x_25452:
[----:B------:R-:W-:Y:S05]  /*1170*/  BSYNC B1 ;  /* 0x0000000000017941 */ /* 0x000fea0003800000 */
.L_x_25450:
        /* <DEDUP_REMOVED lines=13> */
.L_x_25454:
[----:B------:R-:W-:-:S05]  /*1250*/  FADD.FTZ R11, R10, R11 ;  /* 0x0000000b0a0b7221 */ /* 0x000fca0000010000 */
[----:B------:R-:W-:-:S04]  /*1260*/  F2FP.BF16.F32.PACK_AB R11, RZ, R11 ;  /* 0x0000000bff0b723e */ /* 0x000fc800000010ff */
[----:B------:R-:W-:-:S07]  /*1270*/  PRMT R14, R11, 0x7610, R14 ;  /* 0x000076100b0e7816 */ /* 0x000fce000000000e */
.L_x_25455:
[----:B------:R-:W-:Y:S05]  /*1280*/  BSYNC B1 ;  /* 0x0000000000017941 */ /* 0x000fea0003800000 */
.L_x_25453:
        /* <DEDUP_REMOVED lines=14> */
.L_x_25457:
[----:B------:R-:W-:-:S05]  /*1370*/  FADD.FTZ R11, R10, R11 ;  /* 0x0000000b0a0b7221 */ /* 0x000fca0000010000 */
[----:B------:R-:W-:-:S04]  /*1380*/  F2FP.BF16.F32.PACK_AB R11, RZ, R11 ;  /* 0x0000000bff0b723e */ /* 0x000fc800000010ff */
[----:B------:R-:W-:-:S07]  /*1390*/  PRMT R15, R11, 0x7610, R15 ;  /* 0x000076100b0f7816 */ /* 0x000fce000000000f */
.L_x_25458:
[----:B------:R-:W-:Y:S05]  /*13a0*/  BSYNC B1 ;  /* 0x0000000000017941 */ /* 0x000fea0003800000 */
.L_x_25456:
        /* <DEDUP_REMOVED lines=13> */
.L_x_25460:
[----:B------:R-:W-:-:S05]  /*1480*/  FADD.FTZ R11, R10, R11 ;  /* 0x0000000b0a0b7221 */ /* 0x000fca0000010000 */
[----:B------:R-:W-:-:S04]  /*1490*/  F2FP.BF16.F32.PACK_AB R11, RZ, R11 ;  /* 0x0000000bff0b723e */ /* 0x000fc800000010ff */
[----:B------:R-:W-:-:S07]  /*14a0*/  PRMT R6, R11, 0x7610, R6 ;  /* 0x000076100b067816 */ /* 0x000fce0000000006 */
.L_x_25461:
[----:B------:R-:W-:Y:S05]  /*14b0*/  BSYNC B1 ;  /* 0x0000000000017941 */ /* 0x000fea0003800000 */
.L_x_25459:
[----:B------:R-:W-:-:S05]  /*14c0*/  IMAD.U32 R11, R9, 0x10000, RZ ;  /* 0x00010000090b7824 */ /* 0x000fca00078e00ff */
        /* <DEDUP_REMOVED lines=11> */
.L_x_25462:
[----:B------:R-:W-:-:S05]  /*1580*/  FADD.FTZ R10, R10, R11 ;  /* 0x0000000b0a0a7221 */ /* 0x000fca0000010000 */
[----:B------:R-:W-:-:S04]  /*1590*/  F2FP.BF16.F32.PACK_AB R10, RZ, R10 ;  /* 0x0000000aff0a723e */ /* 0x000fc800000010ff */
[----:B------:R-:W-:-:S07]  /*15a0*/  PRMT R7, R10, 0x7610, R7 ;  /* 0x000076100a077816 */ /* 0x000fce0000000007 */
.L_x_25440:
[----:B------:R-:W-:Y:S05]  /*15b0*/  BSYNC B0 ;  /* 0x0000000000007941 */ /* 0x000fea0003800000 */
.L_x_25416:
        /* <DEDUP_REMOVED lines=9> */
.L_x_25415:
        /* <DEDUP_REMOVED lines=85> */
.L_x_25467:
[----:B------:R-:W-:-:S05]  /*1ba0*/  FADD.FTZ R2, R2, R3 ;  /* 0x0000000302027221 */ /* 0x000fca0000010000 */
[----:B------:R-:W-:-:S04]  /*1bb0*/  F2FP.BF16.F32.PACK_AB R2, RZ, R2 ;  /* 0x00000002ff02723e */ /* 0x000fc800000010ff */
[----:B------:R-:W-:-:S07]  /*1bc0*/  PRMT R9, R2, 0x7610, R9 ;  /* 0x0000761002097816 */ /* 0x000fce0000000009 */
.L_x_25466:
[----:B------:R-:W-:Y:S05]  /*1bd0*/  BSYNC B1 ;  /* 0x0000000000017941 */ /* 0x000fea0003800000 */
.L_x_25465:
        /* <DEDUP_REMOVED lines=25> */
.L_x_25470:
[----:B------:R-:W-:-:S05]  /*1d70*/  FADD.FTZ R2, R2, R3 ;  /* 0x0000000302027221 */ /* 0x000fca0000010000 */
[----:B------:R-:W-:-:S04]  /*1d80*/  F2FP.BF16.F32.PACK_AB R2, RZ, R2 ;  /* 0x00000002ff02723e */ /* 0x000fc800000010ff */
[----:B------:R-:W-:-:S07]  /*1d90*/  PRMT R3, R2, 0x7610, R3 ;  /* 0x0000761002037816 */ /* 0x000fce0000000003 */
.L_x_25469:
[----:B------:R-:W-:Y:S05]  /*1da0*/  BSYNC B1 ;  /* 0x0000000000017941 */ /* 0x000fea0003800000 */
.L_x_25468:
        /* <DEDUP_REMOVED lines=25> */
.L_x_25473:
[----:B------:R-:W-:-:S05]  /*1f40*/  FADD.FTZ R2, R2, R5 ;  /* 0x0000000502027221 */ /* 0x000fca0000010000 */
[----:B------:R-:W-:-:S07]  /*1f50*/  F2FP.BF16.F32.PACK_AB R2, RZ, R2 ;  /* 0x00000002ff02723e */ /* 0x000fce00000010ff */
.L_x_25472:
[----:B------:R-:W-:Y:S05]  /*1f60*/  BSYNC B1 ;  /* 0x0000000000017941 */ /* 0x000fea0003800000 */
.L_x_25471:
        /* <DEDUP_REMOVED lines=25> */
.L_x_25476:
[----:B------:R-:W-:-:S05]  /*2100*/  FADD.FTZ R4, R4, R5 ;  /* 0x0000000504047221 */ /* 0x000fca0000010000 */
[----:B------:R-:W-:-:S07]  /*2110*/  F2FP.BF16.F32.PACK_AB R4, RZ, R4 ;  /* 0x00000004ff04723e */ /* 0x000fce00000010ff */
.L_x_25475:
[----:B------:R-:W-:Y:S05]  /*2120*/  BSYNC B1 ;  /* 0x0000000000017941 */ /* 0x000fea0003800000 */
.L_x_25474:
        /* <DEDUP_REMOVED lines=25> */
.L_x_25479:
[----:B------:R-:W-:-:S05]  /*22c0*/  FADD.FTZ R5, R5, R6 ;  /* 0x0000000605057221 */ /* 0x000fca0000010000 */
[----:B------:R-:W-:-:S07]  /*22d0*/  F2FP.BF16.F32.PACK_AB R5, RZ, R5 ;  /* 0x00000005ff05723e */ /* 0x000fce00000010ff */
.L_x_25478:
[----:B------:R-:W-:Y:S05]  /*22e0*/  BSYNC B1 ;  /* 0x0000000000017941 */ /* 0x000fea0003800000 */
.L_x_25477:
        /* <DEDUP_REMOVED lines=25> */
.L_x_25482:
[----:B------:R-:W-:-:S05]  /*2480*/  FADD.FTZ R6, R6, R7 ;  /* 0x0000000706067221 */ /* 0x000fca0000010000 */
[----:B------:R-:W-:-:S07]  /*2490*/  F2FP.BF16.F32.PACK_AB R6, RZ, R6 ;  /* 0x00000006ff06723e */ /* 0x000fce00000010ff */
.L_x_25481:
[----:B------:R-:W-:Y:S05]  /*24a0*/  BSYNC B1 ;  /* 0x0000000000017941 */ /* 0x000fea0003800000 */
.L_x_25480:
        /* <DEDUP_REMOVED lines=25> */
.L_x_25485:
[----:B------:R-:W-:-:S05]  /*2640*/  FADD.FTZ R7, R7, R8 ;  /* 0x0000000807077221 */ /* 0x000fca0000010000 */
[----:B------:R-:W-:-:S07]  /*2650*/  F2FP.BF16.F32.PACK_AB R7, RZ, R7 ;  /* 0x00000007ff07723e */ /* 0x000fce00000010ff */
.L_x_25484:
[----:B------:R-:W-:Y:S05]  /*2660*/  BSYNC B1 ;  /* 0x0000000000017941 */ /* 0x000fea0003800000 */
.L_x_25483:
        /* <DEDUP_REMOVED lines=24> */
.L_x_25487:
[----:B------:R-:W-:-:S05]  /*27f0*/  FADD.FTZ R8, R8, R15 ;  /* 0x0000000f08087221 */ /* 0x000fca0000010000 */
[----:B------:R-:W-:Y:S01]  /*2800*/  F2FP.BF16.F32.PACK_AB R8, RZ, R8 ;  /* 0x00000008ff08723e */ /* 0x000fe200000010ff */
[----:B------:R-:W-:Y:S06]  /*2810*/  BRA `(.L_x_25486) ;  /* 0x0000000800987947 */ /* 0x000fec0003800000 */
.L_x_25464:
        /* <DEDUP_REMOVED lines=16> */
.L_x_25490:
[----:B------:R-:W-:-:S05]  /*2920*/  FADD.FTZ R2, R2, R3 ;  /* 0x0000000302027221 */ /* 0x000fca0000010000 */
[----:B------:R-:W-:-:S04]  /*2930*/  F2FP.BF16.F32.PACK_AB R2, RZ, R2 ;  /* 0x00000002ff02723e */ /* 0x000fc800000010ff */
[----:B------:R-:W-:-:S07]  /*2940*/  PRMT R9, R2, 0x7610, R9 ;  /* 0x0000761002097816 */ /* 0x000fce0000000009 */
.L_x_25489:
[----:B------:R-:W-:Y:S05]  /*2950*/  BSYNC B1 ;  /* 0x0000000000017941 */ /* 0x000fea0003800000 */
.L_x_25488:
        /* <DEDUP_REMOVED lines=18> */
.L_x_25493:
[----:B------:R-:W-:-:S05]  /*2a80*/  FADD.FTZ R2, R2, R3 ;  /* 0x0000000302027221 */ /* 0x000fca0000010000 */
[----:B------:R-:W-:-:S04]  /*2a90*/  F2FP.BF16.F32.PACK_AB R2, RZ, R2 ;  /* 0x00000002ff02723e */ /* 0x000fc800000010ff */
[----:B------:R-:W-:-:S07]  /*2aa0*/  PRMT R3, R2, 0x7610, R3 ;  /* 0x0000761002037816 */ /* 0x000fce0000000003 */
.L_x_25492:
[----:B------:R-:W-:Y:S05]  /*2ab0*/  BSYNC B1 ;  /* 0x0000000000017941 */ /* 0x000fea0003800000 */
.L_x_25491:
        /* <DEDUP_REMOVED lines=18> */
.L_x_25496:
[----:B------:R-:W-:-:S05]  /*2be0*/  FADD.FTZ R2, R2, R5 ;  /* 0x0000000502027221 */ /* 0x000fca0000010000 */
[----:B------:R-:W-:-:S07]  /*2bf0*/  F2FP.BF16.F32.PACK_AB R2, RZ, R2 ;  /* 0x00000002ff02723e */ /* 0x000fce00000010ff */
.L_x_25495:
[----:B------:R-:W-:Y:S05]  /*2c00*/  BSYNC B1 ;  /* 0x0000000000017941 */ /* 0x000fea0003800000 */
.L_x_25494:
        /* <DEDUP_REMOVED lines=18> */
.L_x_25499:
[----:B------:R-:W-:-:S05]  /*2d30*/  FADD.FTZ R4, R4, R5 ;  /* 0x0000000504047221 */ /* 0x000fca0000010000 */
[----:B------:R-:W-:-:S07]  /*2d40*/  F2FP.BF16.F32.PACK_AB R4, RZ, R4 ;  /* 0x00000004ff04723e */ /* 0x000fce00000010ff */
.L_x_25498:
[----:B------:R-:W-:Y:S05]  /*2d50*/  BSYNC B1 ;  /* 0x0000000000017941 */ /* 0x000fea0003800000 */
.L_x_25497:
        /* <DEDUP_REMOVED lines=18> */
.L_x_25502:
[----:B------:R-:W-:-:S05]  /*2e80*/  FADD.FTZ R5, R5, R6 ;  /* 0x0000000605057221 */ /* 0x000fca0000010000 */
[----:B------:R-:W-:-:S07]  /*2e90*/  F2FP.BF16.F32.PACK_AB R5, RZ, R5 ;  /* 0x00000005ff05723e */ /* 0x000fce00000010ff */
.L_x_25501:
[----:B------:R-:W-:Y:S05]  /*2ea0*/  BSYNC B1 ;  /* 0x0000000000017941 */ /* 0x000fea0003800000 */
.L_x_25500:
        /* <DEDUP_REMOVED lines=18> */
.L_x_25505:
[----:B------:R-:W-:-:S05]  /*2fd0*/  FADD.FTZ R6, R6, R7 ;  /* 0x0000000706067221 */ /* 0x000fca0000010000 */
[----:B------:R-:W-:-:S07]  /*2fe0*/  F2FP.BF16.F32.PACK_AB R6, RZ, R6 ;  /* 0x00000006ff06723e */ /* 0x000fce00000010ff */
.L_x_25504:
[----:B------:R-:W-:Y:S05]  /*2ff0*/  BSYNC B1 ;  /* 0x0000000000017941 */ /* 0x000fea0003800000 */
.L_x_25503:
        /* <DEDUP_REMOVED lines=18> */
.L_x_25508:
[----:B------:R-:W-:-:S05]  /*3120*/  FADD.FTZ R7, R7, R8 ;  /* 0x0000000807077221 */ /* 0x000fca0000010000 */
[----:B------:R-:W-:-:S07]  /*3130*/  F2FP.BF16.F32.PACK_AB R7, RZ, R7 ;  /* 0x00000007ff07723e */ /* 0x000fce00000010ff */
.L_x_25507:
[----:B------:R-:W-:Y:S05]  /*3140*/  BSYNC B1 ;  /* 0x0000000000017941 */ /* 0x000fea0003800000 */
.L_x_25506:
        /* <DEDUP_REMOVED lines=17> */
.L_x_25509:
[----:B------:R-:W-:-:S05]  /*3260*/  FADD.FTZ R8, R8, R11 ;  /* 0x0000000b08087221 */ /* 0x000fca0000010000 */
[----:B------:R-:W-:-:S07]  /*3270*/  F2FP.BF16.F32.PACK_AB R8, RZ, R8 ;  /* 0x00000008ff08723e */ /* 0x000fce00000010ff */
.L_x_25486:
[----:B------:R-:W-:Y:S05]  /*3280*/  BSYNC B0 ;  /* 0x0000000000007941 */ /* 0x000fea0003800000 */
.L_x_25463:
        /* <DEDUP_REMOVED lines=21> */
.L_x_25512:
[----:B------:R-:W-:-:S13]  /*33e0*/  ISETP.GE.AND P0, PT, R19, R17, PT ;  /* 0x000000111300720c */ /* 0x000fda0003f06270 */
[----:B------:R-:W-:Y:S05]  /*33f0*/  @P0 BRA `(.L_x_25514) ;  /* 0x0000000000300947 */ /* 0x000fea0003800000 */
[----:B-1----:R-:W1:Y:S01]  /*3400*/  LDC.64 R2, c[0x0][0x218] ;  /* 0x00008600ff027b82 */ /* 0x002e620000000a00 */
[----:B0-----:R-:W-:Y:S02]  /*3410*/  IMAD.IADD R9, R16, 0x1, R19 ;  /* 0x0000000110097824 */ /* 0x001fe400078e0213 */
[----:B------:R-:W-:Y:S02]  /*3420*/  VIADD R19, R19, 0x80 ;  /* 0x0000008013137836 */ /* 0x000fe40000000000 */
[----:B-1----:R-:W-:-:S05]  /*3430*/  IMAD.WIDE.U32 R2, R9, 0x2, R2 ;  /* 0x0000000209027825 */ /* 0x002fca00078e0002 */
[----:B------:R1:W-:Y:S02]  /*3440*/  STG.E.U16 desc[UR4][R2.64], R4 ;  /* 0x0000000402007986 */ /* 0x0003e4000c101504 */
.L_x_25513:
[----:B------:R-:W-:-:S13]  /*3450*/  ISETP.GE.AND P0, PT, R19, R17, PT ;  /* 0x000000111300720c */ /* 0x000fda0003f06270 */
[----:B------:R-:W-:Y:S05]  /*3460*/  @P0 BRA `(.L_x_25515) ;  /* 0x0000000000340947 */ /* 0x000fea0003800000 */
[----:B01----:R-:W0:Y:S01]  /*3470*/  LDC.64 R2, c[0x0][0x218] ;  /* 0x00008600ff027b82 */ /* 0x003e220000000a00 */
[----:B------:R-:W-:Y:S02]  /*3480*/  IMAD.IADD R9, R16, 0x1, R19 ;  /* 0x0000000110097824 */ /* 0x000fe400078e0213 */
[----:B------:R-:W-:Y:S02]  /*3490*/  VIADD R19, R19, 0x80 ;  /* 0x0000008013137836 */ /* 0x000fe40000000000 */
[----:B0-----:R-:W-:-:S05]  /*34a0*/  IMAD.WIDE.U32 R2, R9, 0x2, R2 ;  /* 0x0000000209027825 */ /* 0x001fca00078e0002 */
[----:B------:R2:W-:Y:S02]  /*34b0*/  STG.E.U16 desc[UR4][R2.64], R5 ;  /* 0x0000000502007986 */ /* 0x0005e4000c101504 */
.L_x_25514:
        /* <DEDUP_REMOVED lines=8> */
.L_x_25515:
[----:B------:R-:W-:Y:S05]  /*3540*/  BSYNC B1 ;  /* 0x0000000000017941 */ /* 0x000fea0003800000 */
.L_x_25511:
[----:B------:R-:W-:-:S13]  /*3550*/  ISETP.GE.AND P0, PT, R19, R17, PT ;  /* 0x000000111300720c */ /* 0x000fda0003f06270 */
[----:B012---:R-:W0:Y:S01]  /*3560*/  @!P0 LDC.64 R2, c[0x0][0x218] ;  /* 0x00008600ff028b82 */ /* 0x007e220000000a00 */
[----:B------:R-:W-:Y:S02]  /*3570*/  @!P0 IMAD.IADD R5, R16, 0x1, R19 ;  /* 0x0000000110058824 */ /* 0x000fe400078e0213 */
[----:B------:R-:W-:Y:S02]  /*3580*/  @!P0 VIADD R19, R19, 0x80 ;  /* 0x0000008013138836 */ /* 0x000fe40000000000 */
[----:B0-----:R-:W-:-:S05]  /*3590*/  @!P0 IMAD.WIDE.U32 R2, R5, 0x2, R2 ;  /* 0x0000000205028825 */ /* 0x001fca00078e0002 */
[----:B------:R3:W-:Y:S02]  /*35a0*/  @!P0 STG.E.U16 desc[UR4][R2.64], R7 ;  /* 0x0000000702008986 */ /* 0x0007e4000c101504 */
.L_x_25516:
[----:B------:R-:W-:Y:S05]  /*35b0*/  BSYNC B0 ;  /* 0x0000000000007941 */ /* 0x000fea0003800000 */
.L_x_25510:
        /* <DEDUP_REMOVED lines=8> */
.L_x_25517:
        /* <DEDUP_REMOVED lines=12> */
.L_x_32259:


//--------------------- .text._ZN2at6native18elementwise_kernelILi128ELi4EZNS0_15gpu_kernel_implINS0_13AUnaryFunctorIN3c108BFloat16ES5_S5_ZZZNS0_21nextafter_kernel_cudaERNS_18TensorIteratorBaseEENKUlvE_clEvENKUlvE1_clEvEUlS5_S5_E_EEEEvS7_RKT_EUliE_EEviT1_ --------------------------
	.section	.text._ZN2at6native18elementwise_kernelILi128ELi4EZNS0_15gpu_kernel_implINS0_13AUnaryFunctorIN3c108BFloat16ES5_S5_ZZZNS0_21nextafter_kernel_cudaERNS_18TensorIteratorBaseEENKUlvE_clEvENKUlvE1_clEvEUlS5_S5_E_EEEEvS7_RKT_EUliE_EEviT1_,"ax",@progbits
	.align	128
        .global         _ZN2at6native18elementwise_kernelILi128ELi4EZNS0_15gpu_kernel_implINS0_13AUnaryFunctorIN3c108BFloat16ES5_S5_ZZZNS0_21nextafter_kernel_cudaERNS_18TensorIteratorBaseEENKUlvE_clEvENKUlvE1_clEvEUlS5_S5_E_EEEEvS7_RKT_EUliE_EEviT1_
        .type           _ZN2at6native18elementwise_kernelILi128ELi4EZNS0_15gpu_kernel_implINS0_13AUnaryFunctorIN3c108BFloat16ES5_S5_ZZZNS0_21nextafter_kernel_cudaERNS_18TensorIteratorBaseEENKUlvE_clEvENKUlvE1_clEvEUlS5_S5_E_EEEEvS7_RKT_EUliE_EEviT1_,@function
        .size           _ZN2at6native18elementwise_kernelILi128ELi4EZNS0_15gpu_kernel_implINS0_13AUnaryFunctorIN3c108BFloat16ES5_S5_ZZZNS0_21nextafter_kernel_cudaERNS_18TensorIteratorBaseEENKUlvE_clEvENKUlvE1_clEvEUlS5_S5_E_EEEEvS7_RKT_EUliE_EEviT1_,(.L_x_32260 - _ZN2at6native18elementwise_kernelILi128ELi4EZNS0_15gpu_kernel_implINS0_13AUnaryFunctorIN3c108BFloat16ES5_S5_ZZZNS0_21nextafter_kernel_cudaERNS_18TensorIteratorBaseEENKUlvE_clEvENKUlvE1_clEvEUlS5_S5_E_EEEEvS7_RKT_EUliE_EEviT1_)
        .other          _ZN2at6native18elementwise_kernelILi128ELi4EZNS0_15gpu_kernel_implINS0_13AUnaryFunctorIN3c108BFloat16ES5_S5_ZZZNS0_21nextafter_kernel_cudaERNS_18TensorIteratorBaseEENKUlvE_clEvENKUlvE1_clEvEUlS5_S5_E_EEEEvS7_RKT_EUliE_EEviT1_,@"STO_CUDA_ENTRY STV_DEFAULT"
_ZN2at6native18elementwise_kernelILi128ELi4EZNS0_15gpu_kernel_implINS0_13AUnaryFunctorIN3c108BFloat16ES5_S5_ZZZNS0_21nextafter_kernel_cudaERNS_18TensorIteratorBaseEENKUlvE_clEvENKUlvE1_clEvEUlS5_S5_E_EEEEvS7_RKT_EUliE_EEviT1_:
.text._ZN2at6native18elementwise_kernelILi128ELi4EZNS0_15gpu_kernel_implINS0_13AUnaryFunctorIN3c108BFloat16ES5_S5_ZZZNS0_21nextafter_kernel_cudaERNS_18TensorIteratorBaseEENKUlvE_clEvENKUlvE1_clEvEUlS5_S5_E_EEEEvS7_RKT_EUliE_EEviT1_:
        /* <DEDUP_REMOVED lines=313> */
.L_x_25520:
        /* <DEDUP_REMOVED lines=22> */
.L_x_25524:
[----:B------:R-:W2:Y:S02]  /*14f0*/  LDG.E.U8 R2, desc[UR36][R2.64] ;  /* 0x0000002402027981 */ /* 0x000ea4000c1e1100 */
[----:B--2---:R-:W-:-:S04]  /*1500*/  I2FP.F32.U32 R0, R2 ;  /* 0x0000000200007245 */ /* 0x004fc80000201000 */
[----:B------:R-:W-:Y:S01]  /*1510*/  F2FP.BF16.F32.PACK_AB R0, RZ, R0 ;  /* 0x00000000ff00723e */ /* 0x000fe200000010ff */
[----:B------:R-:W-:Y:S06]  /*1520*/  BRA `(.L_x_25526) ;  /* 0x0000000c00907947 */ /* 0x000fec0003800000 */
.L_x_25523:
        /* <DEDUP_REMOVED lines=10> */
.L_x_25528:
[----:B------:R-:W2:Y:S02]  /*15d0*/  LDG.E R2, desc[UR36][R2.64] ;  /* 0x0000002402027981 */ /* 0x000ea4000c1e1900 */
[----:B--2---:R-:W-:-:S04]  /*15e0*/  I2FP.F32.S32 R0, R2 ;  /* 0x0000000200007245 */ /* 0x004fc80000201400 */
[----:B------:R-:W-:Y:S01]  /*15f0*/  F2FP.BF16.F32.PACK_AB R0, RZ, R0 ;  /* 0x00000000ff00723e */ /* 0x000fe200000010ff */
[----:B------:R-:W-:Y:S06]  /*1600*/  BRA `(.L_x_25526) ;  /* 0x0000000c00587947 */ /* 0x000fec0003800000 */
.L_x_25527:
[----:B------:R-:W2:Y:S02]  /*1610*/  LDG.E.U16 R2, desc[UR36][R2.64] ;  /* 0x0000002402027981 */ /* 0x000ea4000c1e1500 */
[----:B--2---:R-:W0:Y:S02]  /*1620*/  I2F.S16 R0, R2 ;  /* 0x0000000200007306 */ /* 0x004e240000101400 */
[----:B0-----:R-:W-:Y:S01]  /*1630*/  F2FP.BF16.F32.PACK_AB R0, RZ, R0 ;  /* 0x00000000ff00723e */ /* 0x001fe200000010ff */
[----:B------:R-:W-:Y:S06]  /*1640*/  BRA `(.L_x_25526) ;  /* 0x0000000c00487947 */ /* 0x000fec0003800000 */
.L_x_25522:
        /* <DEDUP_REMOVED lines=9> */
.L_x_25530:
[----:B------:R-:W2:Y:S02]  /*16e0*/  LDG.E.U16 R0, desc[UR36][R2.64] ;  /* 0x0000002402007981 */ /* 0x000ea4000c1e1500 */
[----:B--2---:R-:W-:-:S05]  /*16f0*/  HADD2.F32 R0, -RZ, R0.H0_H0 ;  /* 0x20000000ff007230 */ /* 0x004fca0000004100 */
[----:B------:R-:W-:Y:S01]  /*1700*/  F2FP.BF16.F32.PACK_AB R0, RZ, R0 ;  /* 0x00000000ff00723e */ /* 0x000fe200000010ff */
[----:B------:R-:W-:Y:S06]  /*1710*/  BRA `(.L_x_25526) ;  /* 0x0000000c00147947 */ /* 0x000fec0003800000 */
.L_x_25529:
        /* <DEDUP_REMOVED lines=9> */
.L_x_25532:
[----:B------:R-:W2:Y:S02]  /*17b0*/  LDG.E.U16 R2, desc[UR36][R2.64] ;  /* 0x0000002402027981 */ /* 0x000ea4000c1e1500 */
[----:B--2---:R-:W-:-:S05]  /*17c0*/  HADD2.F32 R0, -RZ, R2.H0_H0 ;  /* 0x20000002ff007230 */ /* 0x004fca0000004100 */
[----:B------:R-:W-:Y:S01]  /*17d0*/  F2FP.BF16.F32.PACK_AB R0, RZ, R0 ;  /* 0x00000000ff00723e */ /* 0x000fe200000010ff */
[----:B------:R-:W-:Y:S06]  /*17e0*/  BRA `(.L_x_25526) ;  /* 0x0000000800e07947 */ /* 0x000fec0003800000 */
.L_x_25531:
        /* <DEDUP_REMOVED lines=8> */
.L_x_25521:
        /* <DEDUP_REMOVED lines=13> */
.L_x_25535:
        /* <DEDUP_REMOVED lines=8> */
.L_x_25534:
        /* <DEDUP_REMOVED lines=28> */
.L_x_25537:
        /* <DEDUP_REMOVED lines=15> */
.L_x_25536:
[----:B------:R0:W5:Y:S01]  /*1c70*/  LDG.E.U16 R0, desc[UR36][R2.64] ;  /* 0x0000002402007981 */ /* 0x000162000c1e1500 */
[----:B------:R-:W-:Y:S05]  /*1c80*/  BRA `(.L_x_25526) ;  /* 0x0000000400b87947 */ /* 0x000fea0003800000 */
.L_x_25533:
        /* <DEDUP_REMOVED lines=12> */
.L_x_25540:
        /* <DEDUP_REMOVED lines=21> */
.L_x_25544:
[----:B------:R-:W-:Y:S05]  /*1ea0*/  BSYNC B1 ;  /* 0x0000000000017941 */ /* 0x000fea0003800000 */
.L_x_25543:
[----:B------:R-:W-:Y:S01]  /*1eb0*/  LEA R3, R0, 0x3b800000, 0x17 ;  /* 0x3b80000000037811 */ /* 0x000fe200078eb8ff */
[----:B------:R-:W-:-:S05]  /*1ec0*/  IMAD.SHL.U32 R0, R2, 0x100000, RZ ;  /* 0x0010000002007824 */ /* 0x000fca00078e00ff */
[----:B------:R-:W-:-:S07]  /*1ed0*/  LOP3.LUT R0, R3, R0, R4, 0xfe, !PT ;  /* 0x0000000003007212 */ /* 0x000fce00078efe04 */
.L_x_25542:
[----:B------:R-:W-:Y:S05]  /*1ee0*/  BSYNC B0 ;  /* 0x0000000000007941 */ /* 0x000fea0003800000 */
.L_x_25541:
[----:B------:R-:W-:Y:S01]  /*1ef0*/  F2FP.BF16.F32.PACK_AB R0, RZ, R0 ;  /* 0x00000000ff00723e */ /* 0x000fe200000010ff */
[----:B------:R-:W-:Y:S06]  /*1f00*/  BRA `(.L_x_25526) ;  /* 0x0000000400187947 */ /* 0x000fec0003800000 */
.L_x_25539:
        /* <DEDUP_REMOVED lines=21> */
.L_x_25548:
[----:B------:R-:W-:Y:S05]  /*2060*/  BSYNC B1 ;  /* 0x0000000000017941 */ /* 0x000fea0003800000 */
.L_x_25547:
[----:B------:R-:W-:Y:S01]  /*2070*/  LEA R3, R0, 0x37800000, 0x17 ;  /* 0x3780000000037811 */ /* 0x000fe200078eb8ff */
[----:B------:R-:W-:-:S05]  /*2080*/  IMAD.SHL.U32 R0, R2, 0x200000, RZ ;  /* 0x0020000002007824 */ /* 0x000fca00078e00ff */
[----:B------:R-:W-:-:S07]  /*2090*/  LOP3.LUT R0, R3, R0, R4, 0xfe, !PT ;  /* 0x0000000003007212 */ /* 0x000fce00078efe04 */
.L_x_25546:
[----:B------:R-:W-:Y:S05]  /*20a0*/  BSYNC B0 ;  /* 0x0000000000007941 */ /* 0x000fea0003800000 */
.L_x_25545:
[----:B------:R-:W-:Y:S01]  /*20b0*/  F2FP.BF16.F32.PACK_AB R0, RZ, R0 ;  /* 0x00000000ff00723e */ /* 0x000fe200000010ff */
[----:B------:R-:W-:Y:S06]  /*20c0*/  BRA `(.L_x_25526) ;  /* 0x0000000000a87947 */ /* 0x000fec0003800000 */
.L_x_25538:
        /* <DEDUP_REMOVED lines=14> */
.L_x_25552:
[----:B------:R-:W-:Y:S05]  /*21b0*/  BSYNC B0 ;  /* 0x0000000000007941 */ /* 0x000fea0003800000 */
.L_x_25551:
[----:B------:R-:W-:Y:S01]  /*21c0*/  F2FP.BF16.F32.PACK_AB R0, RZ, R0 ;  /* 0x00000000ff00723e */ /* 0x000fe200000010ff */
[----:B------:R-:W-:Y:S06]  /*21d0*/  BRA `(.L_x_25526) ;  /* 0x0000000000647947 */ /* 0x000fec0003800000 */
.L_x_25525:
        /* <DEDUP_REMOVED lines=16> */
.L_x_25553:
[----:B------:R-:W-:Y:S01]  /*22e0*/  PRMT R0, RZ, 0x7610, R0 ;  /* 0x00007610ff007816 */ /* 0x000fe20000000000 */
[----:B------:R-:W-:Y:S06]  /*22f0*/  BRA `(.L_x_25526) ;  /* 0x00000000001c7947 */ /* 0x000fec0003800000 */
.L_x_25550:
[----:B------:R-:W2:Y:S02]  /*2300*/  LDG.E.64 R2, desc[UR36][R2.64] ;  /* 0x0000002402027981 */ /* 0x000ea4000c1e1b00 */
[----:B--2---:R-:W0:Y:S02]  /*2310*/  I2F.U64 R0, R2 ;  /* 0x0000000200007312 */ /* 0x004e240000301000 */
[----:B0-----:R-:W-:Y:S01]  /*2320*/  F2FP.BF16.F32.PACK_AB R0, RZ, R0 ;  /* 0x00000000ff00723e */ /* 0x001fe200000010ff */
[----:B------:R-:W-:Y:S06]  /*2330*/  BRA `(.L_x_25526) ;  /* 0x00000000000c7947 */ /* 0x000fec0003800000 */
.L_x_25549:
[----:B------:R-:W2:Y:S02]  /*2340*/  LDG.E R2, desc[UR36][R2.64] ;  /* 0x0000002402027981 */ /* 0x000ea4000c1e1900 */
[----:B--2---:R-:W-:-:S04]  /*2350*/  I2FP.F32.U32 R0, R2 ;  /* 0x0000000200007245 */ /* 0x004fc80000201000 */
[----:B------:R-:W-:-:S07]  /*2360*/  F2FP.BF16.F32.PACK_AB R0, RZ, R0 ;  /* 0x00000000ff00723e */ /* 0x000fce00000010ff */
.L_x_25526:
        /* <DEDUP_REMOVED lines=23> */
.L_x_25557:
        /* <DEDUP_REMOVED lines=8> */
.L_x_25555:
[----:B------:R-:W-:-:S04]  /*2560*/  IMAD.U32 R2, R2, 0x10000, RZ ;  /* 0x0001000002027824 */ /* 0x000fc800078e00ff */
[----:B------:R-:W-:-:S05]  /*2570*/  FADD.FTZ R2, R3, R2 ;  /* 0x0000000203027221 */ /* 0x000fca0000010000 */
[----:B------:R-:W-:-:S07]  /*2580*/  F2FP.BF16.F32.PACK_AB R2, RZ, R2 ;  /* 0x00000002ff02723e */ /* 0x000fce00000010ff */
.L_x_25556:
[----:B------:R-:W-:Y:S05]  /*2590*/  BSYNC B0 ;  /* 0x0000000000007941 */ /* 0x000fea0003800000 */
.L_x_25554:
        /* <DEDUP_REMOVED lines=16> */
.L_x_25561:
[----:B------:R-:W-:-:S06]  /*26a0*/  IMAD.U32 R3, R2, 0x10000, RZ ;  /* 0x0001000002037824 */ /* 0x000fcc00078e00ff */
[----:B------:R-:W0:Y:S02]  /*26b0*/  F2I.S64.TRUNC R2, R3 ;  /* 0x0000000300027311 */ /* 0x000e24000020d900 */
[----:B0-----:R3:W-:Y:S01]  /*26c0*/  STG.E.U8 desc[UR36][R16.64], R2 ;  /* 0x0000000210007986 */ /* 0x0017e2000c101124 */
[----:B------:R-:W-:Y:S05]  /*26d0*/  BRA `(.L_x_25563) ;  /* 0x0000000c00847947 */ /* 0x000fea0003800000 */
.L_x_25560:
        /* <DEDUP_REMOVED lines=10> */
.L_x_25565:
[----:B------:R-:W-:-:S04]  /*2780*/  IMAD.U32 R2, R2, 0x10000, RZ ;  /* 0x0001000002027824 */ /* 0x000fc800078e00ff */
[----:B------:R-:W0:Y:S02]  /*2790*/  F2I.FTZ.TRUNC.NTZ R3, R2 ;  /* 0x0000000200037305 */ /* 0x000e24000021f100 */
[----:B0-----:R1:W-:Y:S01]  /*27a0*/  STG.E desc[UR36][R16.64], R3 ;  /* 0x0000000310007986 */ /* 0x0013e2000c101924 */
[----:B------:R-:W-:Y:S05]  /*27b0*/  BRA `(.L_x_25563) ;  /* 0x0000000c004c7947 */ /* 0x000fea0003800000 */
.L_x_25564:
[----:B------:R-:W-:-:S04]  /*27c0*/  IMAD.U32 R2, R2, 0x10000, RZ ;  /* 0x0001000002027824 */ /* 0x000fc800078e00ff */
[----:B------:R-:W0:Y:S02]  /*27d0*/  F2I.FTZ.TRUNC.NTZ R3, R2 ;  /* 0x0000000200037305 */ /* 0x000e24000021f100 */
[----:B0-----:R2:W-:Y:S01]  /*27e0*/  STG.E.U16 desc[UR36][R16.64], R3 ;  /* 0x0000000310007986 */ /* 0x0015e2000c101524 */
[----:B------:R-:W-:Y:S05]  /*27f0*/  BRA `(.L_x_25563) ;  /* 0x0000000c003c7947 */ /* 0x000fea0003800000 */
.L_x_25559:
        /* <DEDUP_REMOVED lines=9> */
.L_x_25567:
[----:B------:R-:W-:-:S05]  /*2890*/  IMAD.U32 R0, R2, 0x10000, RZ ;  /* 0x0001000002007824 */ /* 0x000fca00078e00ff */
[----:B------:R-:W-:-:S05]  /*28a0*/  F2FP.F16.F32.PACK_AB R0, RZ, R0 ;  /* 0x00000000ff00723e */ /* 0x000fca00000000ff */
[----:B------:R0:W-:Y:S01]  /*28b0*/  STG.E.U16 desc[UR36][R16.64], R0 ;  /* 0x0000000010007986 */ /* 0x0001e2000c101524 */
[----:B------:R-:W-:Y:S05]  /*28c0*/  BRA `(.L_x_25563) ;  /* 0x0000000c00087947 */ /* 0x000fea0003800000 */
.L_x_25566:
        /* <DEDUP_REMOVED lines=10> */
.L_x_25569:
[----:B------:R-:W-:-:S05]  /*2970*/  IMAD.U32 R2, R2, 0x10000, RZ ;  /* 0x0001000002027824 */ /* 0x000fca00078e00ff */
[----:B------:R-:W-:-:S04]  /*2980*/  F2FP.F16.F32.PACK_AB R3, RZ, R2 ;  /* 0x00000002ff03723e */ /* 0x000fc800000000ff */
[----:B------:R-:W-:-:S05]  /*2990*/  PRMT R3, R3, 0x5410, RZ ;  /* 0x0000541003037816 */ /* 0x000fca00000000ff */
[----:B------:R0:W-:Y:S01]  /*29a0*/  STG.E desc[UR36][R16.64], R3 ;  /* 0x0000000310007986 */ /* 0x0001e2000c101924 */
[----:B------:R-:W-:Y:S05]  /*29b0*/  BRA `(.L_x_25563) ;  /* 0x0000000800cc7947 */ /* 0x000fea0003800000 */
.L_x_25568:
[----:B------:R-:W-:-:S04]  /*29c0*/  IMAD.U32 R2, R2, 0x10000, RZ ;  /* 0x0001000002027824 */ /* 0x000fc800078e00ff */
[----:B------:R-:W-:-:S06]  /*29d0*/  FMUL.FTZ R2, R2, 1 ;  /* 0x3f80000002027820 */ /* 0x000fcc0000410000 */
[----:B------:R-:W0:Y:S02]  /*29e0*/  F2F.F64.F32 R2, R2 ;  /* 0x0000000200027310 */ /* 0x000e240000201800 */
[----:B0-----:R0:W-:Y:S01]  /*29f0*/  STG.E.64 desc[UR36][R16.64], R2 ;  /* 0x0000000210007986 */ /* 0x0011e2000c101b24 */
[----:B------:R-:W-:Y:S05]  /*2a00*/  BRA `(.L_x_25563) ;  /* 0x0000000800b87947 */ /* 0x000fea0003800000 */
.L_x_25558:
        /* <DEDUP_REMOVED lines=13> */
.L_x_25572:
[----:B------:R-:W-:Y:S01]  /*2ae0*/  IMAD.U32 R2, R2, 0x10000, RZ ;  /* 0x0001000002027824 */ /* 0x000fe200078e00ff */
[----:B------:R-:W-:-:S03]  /*2af0*/  CS2R R6, SRZ ;  /* 0x0000000000067805 */ /* 0x000fc6000001ff00 */
[----:B------:R-:W-:-:S04]  /*2b00*/  FMUL.FTZ R2, R2, 1 ;  /* 0x3f80000002027820 */ /* 0x000fc80000410000 */
[----:B------:R-:W0:Y:S02]  /*2b10*/  F2F.F64.F32 R4, R2 ;  /* 0x0000000200047310 */ /* 0x000e240000201800 */
[----:B0-----:R0:W-:Y:S01]  /*2b20*/  STG.E.128 desc[UR36][R16.64], R4 ;  /* 0x0000000410007986 */ /* 0x0011e2000c101d24 */
[----:B------:R-:W-:Y:S05]  /*2b30*/  BRA `(.L_x_25563) ;  /* 0x00000008006c7947 */ /* 0x000fea0003800000 */
.L_x_25571:
        /* <DEDUP_REMOVED lines=21> */
.L_x_25576:
[----:B------:R-:W-:Y:S05]  /*2c90*/  BSYNC B0 ;  /* 0x0000000000007941 */ /* 0x000fea0003800000 */
.L_x_25575:
[----:B------:R-:W-:-:S05]  /*2ca0*/  LOP3.LUT R3, R0, R3, RZ, 0xfc, !PT ;  /* 0x0000000300037212 */ /* 0x000fca00078efcff */
[----:B------:R0:W-:Y:S01]  /*2cb0*/  STG.E.U8 desc[UR36][R16.64], R3 ;  /* 0x0000000310007986 */ /* 0x0001e2000c101124 */
[----:B------:R-:W-:Y:S05]  /*2cc0*/  BRA `(.L_x_25563) ;  /* 0x0000000800087947 */ /* 0x000fea0003800000 */
.L_x_25574:
        /* <DEDUP_REMOVED lines=13> */
.L_x_25578:
[----:B------:R-:W-:Y:S01]  /*2da0*/  IMAD.MOV.U32 R0, RZ, RZ, 0x7f ;  /* 0x0000007fff007424 */ /* 0x000fe200078e00ff */
[----:B------:R-:W-:-:S04]  /*2db0*/  ISETP.GT.U32.AND P0, PT, R2, 0x7f800000, PT ;  /* 0x7f8000000200780c */ /* 0x000fc80003f04070 */
[----:B------:R-:W-:-:S09]  /*2dc0*/  SEL R0, R0, 0x7c, P0 ;  /* 0x0000007c00007807 */ /* 0x000fd20000000000 */
.L_x_25579:
[----:B------:R-:W-:Y:S05]  /*2dd0*/  BSYNC B0 ;  /* 0x0000000000007941 */ /* 0x000fea0003800000 */
.L_x_25577:
[----:B------:R-:W-:-:S04]  /*2de0*/  LOP3.LUT R2, R3, 0x80000000, RZ, 0xc0, !PT ;  /* 0x8000000003027812 */ /* 0x000fc800078ec0ff */
[----:B------:R-:W-:-:S04]  /*2df0*/  SHF.R.U32.HI R3, RZ, 0x18, R2 ;  /* 0x00000018ff037819 */ /* 0x000fc80000011602 */
[----:B------:R-:W-:-:S05]  /*2e00*/  LOP3.LUT R3, R0, R3, RZ, 0xfc, !PT ;  /* 0x0000000300037212 */ /* 0x000fca00078efcff */
[----:B------:R0:W-:Y:S01]  /*2e10*/  STG.E.U8 desc[UR36][R16.64], R3 ;  /* 0x0000000310007986 */ /* 0x0001e2000c101124 */
[----:B------:R-:W-:Y:S05]  /*2e20*/  BRA `(.L_x_25563) ;  /* 0x0000000400b07947 */ /* 0x000fea0003800000 */
.L_x_25573:
[----:B------:R0:W-:Y:S01]  /*2e30*/  STG.E.U16 desc[UR36][R16.64], R2 ;  /* 0x0000000210007986 */ /* 0x0001e2000c101524 */
[----:B------:R-:W-:Y:S05]  /*2e40*/  BRA `(.L_x_25563) ;  /* 0x0000000400a87947 */ /* 0x000fea0003800000 */
.L_x_25570:
        /* <DEDUP_REMOVED lines=12> */
.L_x_25582:
        /* <DEDUP_REMOVED lines=17> */
.L_x_25585:
[----:B------:R-:W-:-:S04]  /*3020*/  LOP3.LUT R2, R3, 0x80000000, RZ, 0xc0, !PT ;  /* 0x8000000003027812 */ /* 0x000fc800078ec0ff */
[----:B------:R-:W-:-:S04]  /*3030*/  SHF.R.U32.HI R3, RZ, 0x18, R2 ;  /* 0x00000018ff037819 */ /* 0x000fc80000011602 */
[----:B------:R-:W-:-:S04]  /*3040*/  LOP3.LUT R0, R0, R3, RZ, 0xfc, !PT ;  /* 0x0000000300007212 */ /* 0x000fc800078efcff */
[----:B------:R-:W-:-:S07]  /*3050*/  PRMT R8, R0, 0x7610, R8 ;  /* 0x0000761000087816 */ /* 0x000fce0000000008 */
.L_x_25584:
[----:B------:R-:W-:Y:S05]  /*3060*/  BSYNC B0 ;  /* 0x0000000000007941 */ /* 0x000fea0003800000 */
.L_x_25583:
[----:B------:R0:W-:Y:S01]  /*3070*/  STG.E.U8 desc[UR36][R16.64], R8 ;  /* 0x0000000810007986 */ /* 0x0001e2000c101124 */
[----:B------:R-:W-:Y:S05]  /*3080*/  BRA `(.L_x_25563) ;  /* 0x0000000400187947 */ /* 0x000fea0003800000 */
.L_x_25581:
        /* <DEDUP_REMOVED lines=17> */
.L_x_25588:
[----:B------:R-:W-:-:S04]  /*31a0*/  LOP3.LUT R2, R3, 0x80000000, RZ, 0xc0, !PT ;  /* 0x8000000003027812 */ /* 0x000fc800078ec0ff */
[----:B------:R-:W-:-:S04]  /*31b0*/  SHF.R.U32.HI R3, RZ, 0x18, R2 ;  /* 0x00000018ff037819 */ /* 0x000fc80000011602 */
[----:B------:R-:W-:-:S04]  /*31c0*/  LOP3.LUT R0, R0, R3, RZ, 0xfc, !PT ;  /* 0x0000000300007212 */ /* 0x000fc800078efcff */
[----:B------:R-:W-:-:S07]  /*31d0*/  PRMT R8, R0, 0x7610, R8 ;  /* 0x0000761000087816 */ /* 0x000fce0000000008 */
.L_x_25587:
[----:B------:R-:W-:Y:S05]  /*31e0*/  BSYNC B0 ;  /* 0x0000000000007941 */ /* 0x000fea0003800000 */
.L_x_25586:
[----:B------:R0:W-:Y:S01]  /*31f0*/  STG.E.U8 desc[UR36][R16.64], R8 ;  /* 0x0000000810007986 */ /* 0x0001e2000c101124 */
[----:B------:R-:W-:Y:S05]  /*3200*/  BRA `(.L_x_25563) ;  /* 0x0000000000b87947 */ /* 0x000fea0003800000 */
.L_x_25580:
        /* <DEDUP_REMOVED lines=22> */
.L_x_25562:
        /* <DEDUP_REMOVED lines=16> */
.L_x_25591:
[----:B------:R-:W-:Y:S05]  /*3470*/  BRA `(.L_x_25563) ;  /* 0x00000000001c7947 */ /* 0x000fea0003800000 */
.L_x_25590:
[----:B------:R-:W-:-:S06]  /*3480*/  IMAD.U32 R2, R2, 0x10000, RZ ;  /* 0x0001000002027824 */ /* 0x000fcc00078e00ff */
[----:B------:R-:W0:Y:S02]  /*3490*/  F2I.U64.TRUNC R2, R2 ;  /* 0x0000000200027311 */ /* 0x000e24000020d800 */
[----:B0-----:R0:W-:Y:S01]  /*34a0*/  STG.E.64 desc[UR36][R16.64], R2 ;  /* 0x0000000210007986 */ /* 0x0011e2000c101b24 */
[----:B------:R-:W-:Y:S05]  /*34b0*/  BRA `(.L_x_25563) ;  /* 0x00000000000c7947 */ /* 0x000fea0003800000 */
.L_x_25589:
[----:B------:R-:W-:-:S04]  /*34c0*/  IMAD.U32 R2, R2, 0x10000, RZ ;  /* 0x0001000002027824 */ /* 0x000fc800078e00ff */
[----:B------:R-:W0:Y:S02]  /*34d0*/  F2I.FTZ.U32.TRUNC.NTZ R3, R2 ;  /* 0x0000000200037305 */ /* 0x000e24000021f000 */
[----:B0-----:R0:W-:Y:S02]  /*34e0*/  STG.E desc[UR36][R16.64], R3 ;  /* 0x0000000310007986 */ /* 0x0011e4000c101924 */
.L_x_25563:
[----:B------:R-:W-:-:S04]  /*34f0*/  IMAD R18, R23, 0x200, R18 ;  /* 0x0000020017127824 */ /* 0x000fc800078e0212 */
[----:B------:R-:W-:-:S07]  /*3500*/  VIADD R19, R18, 0x80 ;  /* 0x0000008012137836 */ /* 0x000fce0000000000 */
.L_x_25519:
[----:B------:R-:W-:Y:S05]  /*3510*/  BSYNC B6 ;  /* 0x0000000000067941 */ /* 0x000fea0003800000 */
.L_x_25518:
        /* <DEDUP_REMOVED lines=307> */
.L_x_25594:
        /* <DEDUP_REMOVED lines=22> */
.L_x_25598:
[----:B------:R-:W2:Y:S02]  /*49b0*/  LDG.E.U8 R2, desc[UR36][R2.64] ;  /* 0x0000002402027981 */ /* 0x000ea4000c1e1100 */
[----:B--2---:R-:W-:-:S04]  /*49c0*/  I2FP.F32.U32 R0, R2 ;  /* 0x0000000200007245 */ /* 0x004fc80000201000 */
[----:B------:R-:W-:Y:S01]  /*49d0*/  F2FP.BF16.F32.PACK_AB R0, RZ, R0 ;  /* 0x00000000ff00723e */ /* 0x000fe200000010ff */
[----:B------:R-:W-:Y:S06]  /*49e0*/  BRA `(.L_x_25600) ;  /* 0x0000000c00907947 */ /* 0x000fec0003800000 */
.L_x_25597:
        /* <DEDUP_REMOVED lines=10> */
.L_x_25602:
[----:B------:R-:W2:Y:S02]  /*4a90*/  LDG.E R2, desc[UR36][R2.64] ;  /* 0x0000002402027981 */ /* 0x000ea4000c1e1900 */
[----:B--2---:R-:W-:-:S04]  /*4aa0*/  I2FP.F32.S32 R0, R2 ;  /* 0x0000000200007245 */ /* 0x004fc80000201400 */
[----:B------:R-:W-:Y:S01]  /*4ab0*/  F2FP.BF16.F32.PACK_AB R0, RZ, R0 ;  /* 0x00000000ff00723e */ /* 0x000fe200000010ff */
[----:B------:R-:W-:Y:S06]  /*4ac0*/  BRA `(.L_x_25600) ;  /* 0x0000000c00587947 */ /* 0x000fec0003800000 */
.L_x_25601:
[----:B------:R-:W2:Y:S02]  /*4ad0*/  LDG.E.U16 R2, desc[UR36][R2.64] ;  /* 0x0000002402027981 */ /* 0x000ea4000c1e1500 */
[----:B--2---:R-:W0:Y:S02]  /*4ae0*/  I2F.S16 R0, R2 ;  /* 0x0000000200007306 */ /* 0x004e240000101400 */
[----:B0-----:R-:W-:Y:S01]  /*4af0*/  F2FP.BF16.F32.PACK_AB R0, RZ, R0 ;  /* 0x00000000ff00723e */ /* 0x001fe200000010ff */
[----:B------:R-:W-:Y:S06]  /*4b00*/  BRA `(.L_x_25600) ;  /* 0x0000000c00487947 */ /* 0x000fec0003800000 */
.L_x_25596:
        /* <DEDUP_REMOVED lines=9> */
.L_x_25604:
[----:B------:R-:W2:Y:S02]  /*4ba0*/  LDG.E.U16 R0, desc[UR36][R2.64] ;  /* 0x0000002402007981 */ /* 0x000ea4000c1e1500 */
[----:B--2---:R-:W-:-:S05]  /*4bb0*/  HADD2.F32 R0, -RZ, R0.H0_H0 ;  /* 0x20000000ff007230 */ /* 0x004fca0000004100 */
[----:B------:R-:W-:Y:S01]  /*4bc0*/  F2FP.BF16.F32.PACK_AB R0, RZ, R0 ;  /* 0x00000000ff00723e */ /* 0x000fe200000010ff */
[----:B------:R-:W-:Y:S06]  /*4bd0*/  BRA `(.L_x_25600) ;  /* 0x0000000c00147947 */ /* 0x000fec0003800000 */
.L_x_25603:
        /* <DEDUP_REMOVED lines=9> */
.L_x_25606:
[----:B------:R-:W2:Y:S02]  /*4c70*/  LDG.E.U16 R2, desc[UR36][R2.64] ;  /* 0x0000002402027981 */ /* 0x000ea4000c1e1500 */
[----:B--2---:R-:W-:-:S05]  /*4c80*/  HADD2.F32 R0, -RZ, R2.H0_H0 ;  /* 0x20000002ff007230 */ /* 0x004fca0000004100 */
[----:B------:R-:W-:Y:S01]  /*4c90*/  F2FP.BF16.F32.PACK_AB R0, RZ, R0 ;  /* 0x00000000ff00723e */ /* 0x000fe200000010ff */
[----:B------:R-:W-:Y:S06]  /*4ca0*/  BRA `(.L_x_25600) ;  /* 0x0000000800e07947 */ /* 0x000fec0003800000 */
.L_x_25605:
        /* <DEDUP_REMOVED lines=8> */
.L_x_25595:
        /* <DEDUP_REMOVED lines=13> */
.L_x_25609:
        /* <DEDUP_REMOVED lines=8> */
.L_x_25608:
        /* <DEDUP_REMOVED lines=28> */
.L_x_25611:
        /* <DEDUP_REMOVED lines=15> */
.L_x_25610:
[----:B------:R0:W5:Y:S01]  /*5130*/  LDG.E.U16 R0, desc[UR36][R2.64] ;  /* 0x0000002402007981 */ /* 0x000162000c1e1500 */
[----:B------:R-:W-:Y:S05]  /*5140*/  BRA `(.L_x_25600) ;  /* 0x0000000400b87947 */ /* 0x000fea0003800000 */
.L_x_25607:
        /* <DEDUP_REMOVED lines=12> */
.L_x_25614:
        /* <DEDUP_REMOVED lines=21> */
.L_x_25618:
[----:B------:R-:W-:Y:S05]  /*5360*/  BSYNC B1 ;  /* 0x0000000000017941 */ /* 0x000fea0003800000 */
.L_x_25617:
[----:B------:R-:W-:Y:S01]  /*5370*/  LEA R3, R0, 0x3b800000, 0x17 ;  /* 0x3b80000000037811 */ /* 0x000fe200078eb8ff */
[----:B------:R-:W-:-:S05]  /*5380*/  IMAD.SHL.U32 R0, R2, 0x100000, RZ ;  /* 0x0010000002007824 */ /* 0x000fca00078e00ff */
[----:B------:R-:W-:-:S07]  /*5390*/  LOP3.LUT R0, R3, R0, R4, 0xfe, !PT ;  /* 0x0000000003007212 */ /* 0x000fce00078efe04 */
.L_x_25616:
[----:B------:R-:W-:Y:S05]  /*53a0*/  BSYNC B0 ;  /* 0x0000000000007941 */ /* 0x000fea0003800000 */
.L_x_25615:
[----:B------:R-:W-:Y:S01]  /*53b0*/  F2FP.BF16.F32.PACK_AB R0, RZ, R0 ;  /* 0x00000000ff00723e */ /* 0x000fe200000010ff */
[----:B------:R-:W-:Y:S06]  /*53c0*/  BRA `(.L_x_25600) ;  /* 0x0000000400187947 */ /* 0x000fec0003800000 */
.L_x_25613:
        /* <DEDUP_REMOVED lines=21> */
.L_x_25622:
[----:B------:R-:W-:Y:S05]  /*5520*/  BSYNC B1 ;  /* 0x0000000000017941 */ /* 0x000fea0003800000 */
.L_x_25621:
[----:B------:R-:W-:Y:S01]  /*5530*/  LEA R3, R0, 0x37800000, 0x17 ;  /* 0x3780000000037811 */ /* 0x000fe200078eb8ff */
[----:B------:R-:W-:-:S05]  /*5540*/  IMAD.SHL.U32 R0, R2, 0x200000, RZ ;  /* 0x0020000002007824 */ /* 0x000fca00078e00ff */
[----:B------:R-:W-:-:S07]  /*5550*/  LOP3.LUT R0, R3, R0, R4, 0xfe, !PT ;  /* 0x0000000003007212 */ /* 0x000fce00078efe04 */
.L_x_25620:
[----:B------:R-:W-:Y:S05]  /*5560*/  BSYNC B0 ;  /* 0x0000000000007941 */ /* 0x000fea0003800000 */
.L_x_25619:
[----:B------:R-:W-:Y:S01]  /*5570*/  F2FP.BF16.F32.PACK_AB R0, RZ, R0 ;  /* 0x00000000ff00723e */ /* 0x000fe200000010ff */
[----:B------:R-:W-:Y:S06]  /*5580*/  BRA `(.L_x_25600) ;  /* 0x0000000000a87947 */ /* 0x000fec0003800000 */
.L_x_25612:
        /* <DEDUP_REMOVED lines=14> */
.L_x_25626:
[----:B------:R-:W-:Y:S05]  /*5670*/  BSYNC B0 ;  /* 0x0000000000007941 */ /* 0x000fea0003800000 */
.L_x_25625:
[----:B------:R-:W-:Y:S01]  /*5680*/  F2FP.BF16.F32.PACK_AB R0, RZ, R0 ;  /* 0x00000000ff00723e */ /* 0x000fe200000010ff */
[----:B------:R-:W-:Y:S06]  /*5690*/  BRA `(.L_x_25600) ;  /* 0x0000000000647947 */ /* 0x000fec0003800000 */
.L_x_25599:
        /* <DEDUP_REMOVED lines=16> */
.L_x_25627:
[----:B------:R-:W-:Y:S01]  /*57a0*/  PRMT R0, RZ, 0x7610, R0 ;  /* 0x00007610ff007816 */ /* 0x000fe20000000000 */
[----:B------:R-:W-:Y:S06]  /*57b0*/  BRA `(.L_x_25600) ;  /* 0x00000000001c7947 */ /* 0x000fec0003800000 */
.L_x_25624:
[----:B------:R-:W2:Y:S02]  /*57c0*/  LDG.E.64 R2, desc[UR36][R2.64] ;  /* 0x0000002402027981 */ /* 0x000ea4000c1e1b00 */
[----:B--2---:R-:W0:Y:S02]  /*57d0*/  I2F.U64 R0, R2 ;  /* 0x0000000200007312 */ /* 0x004e240000301000 */
[----:B0-----:R-:W-:Y:S01]  /*57e0*/  F2FP.BF16.F32.PACK_AB R0, RZ, R0 ;  /* 0x00000000ff00723e */ /* 0x001fe200000010ff */
[----:B------:R-:W-:Y:S06]  /*57f0*/  BRA `(.L_x_25600) ;  /* 0x00000000000c7947 */ /* 0x000fec0003800000 */
.L_x_25623:
[----:B------:R-:W2:Y:S02]  /*5800*/  LDG.E R2, desc[UR36][R2.64] ;  /* 0x0000002402027981 */ /* 0x000ea4000c1e1900 */
[----:B--2---:R-:W-:-:S04]  /*5810*/  I2FP.F32.U32 R0, R2 ;  /* 0x0000000200007245 */ /* 0x004fc80000201000 */
[----:B------:R-:W-:-:S07]  /*5820*/  F2FP.BF16.F32.PACK_AB R0, RZ, R0 ;  /* 0x00000000ff00723e */ /* 0x000fce00000010ff */
.L_x_25600:
        /* <DEDUP_REMOVED lines=23> */
.L_x_25631:
        /* <DEDUP_REMOVED lines=8> */
.L_x_25629:
[----:B------:R-:W-:-:S04]  /*5a20*/  IMAD.U32 R3, R3, 0x10000, RZ ;  /* 0x0001000003037824 */ /* 0x000fc800078e00ff */
[----:B------:R-:W-:-:S05]  /*5a30*/  FADD.FTZ R3, R2, R3 ;  /* 0x0000000302037221 */ /* 0x000fca0000010000 */
[----:B------:R-:W-:-:S07]  /*5a40*/  F2FP.BF16.F32.PACK_AB R3, RZ, R3 ;  /* 0x00000003ff03723e */ /* 0x000fce00000010ff */
.L_x_25630:
[----:B------:R-:W-:Y:S05]  /*5a50*/  BSYNC B0 ;  /* 0x0000000000007941 */ /* 0x000fea0003800000 */
.L_x_25628:
        /* <DEDUP_REMOVED lines=16> */
.L_x_25635:
[----:B------:R-:W-:-:S06]  /*5b60*/  IMAD.U32 R3, R3, 0x10000, RZ ;  /* 0x0001000003037824 */ /* 0x000fcc00078e00ff */
[----:B------:R-:W0:Y:S02]  /*5b70*/  F2I.S64.TRUNC R2, R3 ;  /* 0x0000000300027311 */ /* 0x000e24000020d900 */
[----:B0-----:R0:W-:Y:S01]  /*5b80*/  STG.E.U8 desc[UR36][R16.64], R2 ;  /* 0x0000000210007986 */ /* 0x0011e2000c101124 */
[----:B------:R-:W-:Y:S05]  /*5b90*/  BRA `(.L_x_25637) ;  /* 0x0000000c00847947 */ /* 0x000fea0003800000 */
.L_x_25634:
        /* <DEDUP_REMOVED lines=10> */
.L_x_25639:
[----:B------:R-:W-:-:S06]  /*5c40*/  IMAD.U32 R3, R3, 0x10000, RZ ;  /* 0x0001000003037824 */ /* 0x000fcc00078e00ff */
[----:B------:R-:W0:Y:S02]  /*5c50*/  F2I.FTZ.TRUNC.NTZ R3, R3 ;  /* 0x0000000300037305 */ /* 0x000e24000021f100 */
[----:B0-----:R0:W-:Y:S01]  /*5c60*/  STG.E desc[UR36][R16.64], R3 ;  /* 0x0000000310007986 */ /* 0x0011e2000c101924 */
[----:B------:R-:W-:Y:S05]  /*5c70*/  BRA `(.L_x_25637) ;  /* 0x0000000c004c7947 */ /* 0x000fea0003800000 */
.L_x_25638:
[----:B------:R-:W-:-:S06]  /*5c80*/  IMAD.U32 R3, R3, 0x10000, RZ ;  /* 0x0001000003037824 */ /* 0x000fcc00078e00ff */
[----:B------:R-:W0:Y:S02]  /*5c90*/  F2I.FTZ.TRUNC.NTZ R3, R3 ;  /* 0x0000000300037305 */ /* 0x000e24000021f100 */
[----:B0-----:R0:W-:Y:S01]  /*5ca0*/  STG.E.U16 desc[UR36][R16.64], R3 ;  /* 0x0000000310007986 */ /* 0x0011e2000c101524 */
[----:B------:R-:W-:Y:S05]  /*5cb0*/  BRA `(.L_x_25637) ;  /* 0x0000000c003c7947 */ /* 0x000fea0003800000 */
.L_x_25633:
        /* <DEDUP_REMOVED lines=9> */
.L_x_25641:
[----:B------:R-:W-:-:S05]  /*5d50*/  IMAD.U32 R0, R3, 0x10000, RZ ;  /* 0x0001000003007824 */ /* 0x000fca00078e00ff */
[----:B------:R-:W-:-:S05]  /*5d60*/  F2FP.F16.F32.PACK_AB R0, RZ, R0 ;  /* 0x00000000ff00723e */ /* 0x000fca00000000ff */
[----:B------:R0:W-:Y:S01]  /*5d70*/  STG.E.U16 desc[UR36][R16.64], R0 ;  /* 0x0000000010007986 */ /* 0x0001e2000c101524 */
[----:B------:R-:W-:Y:S05]  /*5d80*/  BRA `(.L_x_25637) ;  /* 0x0000000c00087947 */ /* 0x000fea0003800000 */
.L_x_25640:
        /* <DEDUP_REMOVED lines=10> */
.L_x_25643:
[----:B------:R-:W-:-:S05]  /*5e30*/  IMAD.U32 R3, R3, 0x10000, RZ ;  /* 0x0001000003037824 */ /* 0x000fca00078e00ff */
[----:B------:R-:W-:-:S04]  /*5e40*/  F2FP.F16.F32.PACK_AB R3, RZ, R3 ;  /* 0x00000003ff03723e */ /* 0x000fc800000000ff */
[----:B------:R-:W-:-:S05]  /*5e50*/  PRMT R3, R3, 0x5410, RZ ;  /* 0x0000541003037816 */ /* 0x000fca00000000ff */
[----:B------:R0:W-:Y:S01]  /*5e60*/  STG.E desc[UR36][R16.64], R3 ;  /* 0x0000000310007986 */ /* 0x0001e2000c101924 */
[----:B------:R-:W-:Y:S05]  /*5e70*/  BRA `(.L_x_25637) ;  /* 0x0000000800cc7947 */ /* 0x000fea0003800000 */
.L_x_25642:
[----:B------:R-:W-:-:S04]  /*5e80*/  IMAD.U32 R2, R3, 0x10000, RZ ;  /* 0x0001000003027824 */ /* 0x000fc800078e00ff */
[----:B------:R-:W-:-:S06]  /*5e90*/  FMUL.FTZ R2, R2, 1 ;  /* 0x3f80000002027820 */ /* 0x000fcc0000410000 */
[----:B------:R-:W0:Y:S02]  /*5ea0*/  F2F.F64.F32 R2, R2 ;  /* 0x0000000200027310 */ /* 0x000e240000201800 */
[----:B0-----:R0:W-:Y:S01]  /*5eb0*/  STG.E.64 desc[UR36][R16.64], R2 ;  /* 0x0000000210007986 */ /* 0x0011e2000c101b24 */
[----:B------:R-:W-:Y:S05]  /*5ec0*/  BRA `(.L_x_25637) ;  /* 0x0000000800b87947 */ /* 0x000fea0003800000 */
.L_x_25632:
        /* <DEDUP_REMOVED lines=13> */
.L_x_25646:
[----:B------:R-:W-:Y:S01]  /*5fa0*/  IMAD.U32 R3, R3, 0x10000, RZ ;  /* 0x0001000003037824 */ /* 0x000fe200078e00ff */
[----:B------:R-:W-:-:S03]  /*5fb0*/  CS2R R6, SRZ ;  /* 0x0000000000067805 */ /* 0x000fc6000001ff00 */
[----:B------:R-:W-:-:S04]  /*5fc0*/  FMUL.FTZ R3, R3, 1 ;  /* 0x3f80000003037820 */ /* 0x000fc80000410000 */
[----:B------:R-:W0:Y:S02]  /*5fd0*/  F2F.F64.F32 R4, R3 ;  /* 0x0000000300047310 */ /* 0x000e240000201800 */
[----:B0-----:R0:W-:Y:S01]  /*5fe0*/  STG.E.128 desc[UR36][R16.64], R4 ;  /* 0x0000000410007986 */ /* 0x0011e2000c101d24 */
[----:B------:R-:W-:Y:S05]  /*5ff0*/  BRA `(.L_x_25637) ;  /* 0x00000008006c7947 */ /* 0x000fea0003800000 */
.L_x_25645:
        /* <DEDUP_REMOVED lines=21> */
.L_x_25650:
[----:B------:R-:W-:Y:S05]  /*6150*/  BSYNC B0 ;  /* 0x0000000000007941 */ /* 0x000fea0003800000 */
.L_x_25649:
[----:B------:R-:W-:-:S05]  /*6160*/  LOP3.LUT R3, R0, R3, RZ, 0xfc, !PT ;  /* 0x0000000300037212 */ /* 0x000fca00078efcff */
[----:B------:R0:W-:Y:S01]  /*6170*/  STG.E.U8 desc[UR36][R16.64], R3 ;  /* 0x0000000310007986 */ /* 0x0001e2000c101124 */
[----:B------:R-:W-:Y:S05]  /*6180*/  BRA `(.L_x_25637) ;  /* 0x0000000800087947 */ /* 0x000fea0003800000 */
.L_x_25648:
        /* <DEDUP_REMOVED lines=13> */
.L_x_25652:
[----:B------:R-:W-:Y:S01]  /*6260*/  IMAD.MOV.U32 R0, RZ, RZ, 0x7f ;  /* 0x0000007fff007424 */ /* 0x000fe200078e00ff */
[----:B------:R-:W-:-:S04]  /*6270*/  ISETP.GT.U32.AND P0, PT, R2, 0x7f800000, PT ;  /* 0x7f8000000200780c */ /* 0x000fc80003f04070 */
[----:B------:R-:W-:-:S09]  /*6280*/  SEL R0, R0, 0x7c, P0 ;  /* 0x0000007c00007807 */ /* 0x000fd20000000000 */
.L_x_25653:
[----:B------:R-:W-:Y:S05]  /*6290*/  BSYNC B0 ;  /* 0x0000000000007941 */ /* 0x000fea0003800000 */
.L_x_25651:
[----:B------:R-:W-:-:S04]  /*62a0*/  LOP3.LUT R2, R3, 0x80000000, RZ, 0xc0, !PT ;  /* 0x8000000003027812 */ /* 0x000fc800078ec0ff */
[----:B------:R-:W-:-:S04]  /*62b0*/  SHF.R.U32.HI R3, RZ, 0x18, R2 ;  /* 0x00000018ff037819 */ /* 0x000fc80000011602 */
[----:B------:R-:W-:-:S05]  /*62c0*/  LOP3.LUT R3, R0, R3, RZ, 0xfc, !PT ;  /* 0x0000000300037212 */ /* 0x000fca00078efcff */
[----:B------:R0:W-:Y:S01]  /*62d0*/  STG.E.U8 desc[UR36][R16.64], R3 ;  /* 0x0000000310007986 */ /* 0x0001e2000c101124 */
[----:B------:R-:W-:Y:S05]  /*62e0*/  BRA `(.L_x_25637) ;  /* 0x0000000400b07947 */ /* 0x000fea0003800000 */
.L_x_25647:
[----:B------:R0:W-:Y:S01]  /*62f0*/  STG.E.U16 desc[UR36][R16.64], R3 ;  /* 0x0000000310007986 */ /* 0x0001e2000c101524 */
[----:B------:R-:W-:Y:S05]  /*6300*/  BRA `(.L_x_25637) ;  /* 0x0000000400a87947 */ /* 0x000fea0003800000 */
.L_x_25644:
        /* <DEDUP_REMOVED lines=12> */
.L_x_25656:
        /* <DEDUP_REMOVED lines=17> */
.L_x_25659:
[----:B------:R-:W-:-:S04]  /*64e0*/  LOP3.LUT R2, R3, 0x80000000, RZ, 0xc0, !PT ;  /* 0x8000000003027812 */ /* 0x000fc800078ec0ff */
[----:B------:R-:W-:-:S04]  /*64f0*/  SHF.R.U32.HI R3, RZ, 0x18, R2 ;  /* 0x00000018ff037819 */ /* 0x000fc80000011602 */
[----:B------:R-:W-:-:S04]  /*6500*/  LOP3.LUT R0, R0, R3, RZ, 0xfc, !PT ;  /* 0x0000000300007212 */ /* 0x000fc800078efcff */
[----:B------:R-:W-:-:S07]  /*6510*/  PRMT R8, R0, 0x7610, R8 ;  /* 0x0000761000087816 */ /* 0x000fce0000000008 */
.L_x_25658:
[----:B------:R-:W-:Y:S05]  /*6520*/  BSYNC B0 ;  /* 0x0000000000007941 */ /* 0x000fea0003800000 */
.L_x_25657:
[----:B------:R3:W-:Y:S01]  /*6530*/  STG.E.U8 desc[UR36][R16.64], R8 ;  /* 0x0000000810007986 */ /* 0x0007e2000c101124 */
[----:B------:R-:W-:Y:S05]  /*6540*/  BRA `(.L_x_25637) ;  /* 0x0000000400187947 */ /* 0x000fea0003800000 */
.L_x_25655:
        /* <DEDUP_REMOVED lines=17> */
.L_x_25662:
[----:B------:R-:W-:-:S04]  /*6660*/  LOP3.LUT R2, R3, 0x80000000, RZ, 0xc0, !PT ;  /* 0x8000000003027812 */ /* 0x000fc800078ec0ff */
[----:B------:R-:W-:-:S04]  /*6670*/  SHF.R.U32.HI R3, RZ, 0x18, R2 ;  /* 0x00000018ff037819 */ /* 0x000fc80000011602 */
[----:B------:R-:W-:-:S04]  /*6680*/  LOP3.LUT R0, R0, R3, RZ, 0xfc, !PT ;  /* 0x0000000300007212 */ /* 0x000fc800078efcff */
[----:B------:R-:W-:-:S07]  /*6690*/  PRMT R8, R0, 0x7610, R8 ;  /* 0x0000761000087816 */ /* 0x000fce0000000008 */
.L_x_25661:
[----:B------:R-:W-:Y:S05]  /*66a0*/  BSYNC B0 ;  /* 0x0000000000007941 */ /* 0x000fea0003800000 */
.L_x_25660:
[----:B------:R0:W-:Y:S01]  /*66b0*/  STG.E.U8 desc[UR36][R16.64], R8 ;  /* 0x0000000810007986 */ /* 0x0001e2000c101124 */
[----:B------:R-:W-:Y:S05]  /*66c0*/  BRA `(.L_x_25637) ;  /* 0x0000000000b87947 */ /* 0x000fea0003800000 */
.L_x_25654:
        /* <DEDUP_REMOVED lines=22> */
.L_x_25636:
        /* <DEDUP_REMOVED lines=16> */
.L_x_25665:
[----:B------:R-:W-:Y:S05]  /*6930*/  BRA `(.L_x_25637) ;  /* 0x00000000001c7947 */ /* 0x000fea0003800000 */
.L_x_25664:
[----:B------:R-:W-:-:S06]  /*6940*/  IMAD.U32 R3, R3, 0x10000, RZ ;  /* 0x0001000003037824 */ /* 0x000fcc00078e00ff */
[----:B------:R-:W0:Y:S02]  /*6950*/  F2I.U64.TRUNC R2, R3 ;  /* 0x0000000300027311 */ /* 0x000e24000020d800 */
[----:B0-----:R2:W-:Y:S01]  /*6960*/  STG.E.64 desc[UR36][R16.64], R2 ;  /* 0x0000000210007986 */ /* 0x0015e2000c101b24 */
[----:B------:R-:W-:Y:S05]  /*6970*/  BRA `(.L_x_25637) ;  /* 0x00000000000c7947 */ /* 0x000fea0003800000 */
.L_x_25663:
[----:B------:R-:W-:-:S06]  /*6980*/  IMAD.U32 R3, R3, 0x10000, RZ ;  /* 0x0001000003037824 */ /* 0x000fcc00078e00ff */
[----:B------:R-:W0:Y:S02]  /*6990*/  F2I.FTZ.U32.TRUNC.NTZ R3, R3 ;  /* 0x0000000300037305 */ /* 0x000e24000021f000 */
[----:B0-----:R0:W-:Y:S02]  /*69a0*/  STG.E desc[UR36][R16.64], R3 ;  /* 0x0000000310007986 */ /* 0x0011e4000c101924 */
.L_x_25637:
[----:B------:R-:W-:-:S07]  /*69b0*/  VIADD R19, R19, 0x80 ;  /* 0x0000008013137836 */ /* 0x000fce0000000000 */
.L_x_25593:
[----:B------:R-:W-:Y:S05]  /*69c0*/  BSYNC B6 ;  /* 0x0000000000067941 */ /* 0x000fea0003800000 */
.L_x_25592:
        /* <DEDUP_REMOVED lines=307> */
.L_x_25668:
        /* <DEDUP_REMOVED lines=22> */
.L_x_25672:
[----:B------:R-:W2:Y:S02]  /*7e60*/  LDG.E.U8 R2, desc[UR36][R2.64] ;  /* 0x0000002402027981 */ /* 0x000ea4000c1e1100 */
[----:B--2---:R-:W-:-:S04]  /*7e70*/  I2FP.F32.U32 R0, R2 ;  /* 0x0000000200007245 */ /* 0x004fc80000201000 */
[----:B------:R-:W-:Y:S01]  /*7e80*/  F2FP.BF16.F32.PACK_AB R0, RZ, R0 ;  /* 0x00000000ff00723e */ /* 0x000fe200000010ff */
[----:B------:R-:W-:Y:S06]  /*7e90*/  BRA `(.L_x_25674) ;  /* 0x0000000c00907947 */ /* 0x000fec0003800000 */
.L_x_25671:
        /* <DEDUP_REMOVED lines=10> */
.L_x_25676:
[----:B------:R-:W2:Y:S02]  /*7f40*/  LDG.E R2, desc[UR36][R2.64] ;  /* 0x0000002402027981 */ /* 0x000ea4000c1e1900 */
[----:B--2---:R-:W-:-:S04]  /*7f50*/  I2FP.F32.S32 R0, R2 ;  /* 0x0000000200007245 */ /* 0x004fc80000201400 */
[----:B------:R-:W-:Y:S01]  /*7f60*/  F2FP.BF16.F32.PACK_AB R0, RZ, R0 ;  /* 0x00000000ff00723e */ /* 0x000fe200000010ff */
[----:B------:R-:W-:Y:S06]  /*7f70*/  BRA `(.L_x_25674) ;  /* 0x0000000c00587947 */ /* 0x000fec0003800000 */
.L_x_25675:
[----:B------:R-:W2:Y:S02]  /*7f80*/  LDG.E.U16 R2, desc[UR36][R2.64] ;  /* 0x0000002402027981 */ /* 0x000ea4000c1e1500 */
[----:B--2---:R-:W0:Y:S02]  /*7f90*/  I2F.S16 R0, R2 ;  /* 0x0000000200007306 */ /* 0x004e240000101400 */
[----:B0-----:R-:W-:Y:S01]  /*7fa0*/  F2FP.BF16.F32.PACK_AB R0, RZ, R0 ;  /* 0x00000000ff00723e */ /* 0x001fe200000010ff */
[----:B------:R-:W-:Y:S06]  /*7fb0*/  BRA `(.L_x_25674) ;  /* 0x0000000c00487947 */ /* 0x000fec0003800000 */
.L_x_25670:
        /* <DEDUP_REMOVED lines=9> */
.L_x_25678:
[----:B------:R-:W2:Y:S02]  /*8050*/  LDG.E.U16 R0, desc[UR36][R2.64] ;  /* 0x0000002402007981 */ /* 0x000ea4000c1e1500 */
[----:B--2---:R-:W-:-:S05]  /*8060*/  HADD2.F32 R0, -RZ, R0.H0_H0 ;  /* 0x20000000ff007230 */ /* 0x004fca0000004100 */
[----:B------:R-:W-:Y:S01]  /*8070*/  F2FP.BF16.F32.PACK_AB R0, RZ, R0 ;  /* 0x00000000ff00723e */ /* 0x000fe200000010ff */
[----:B------:R-:W-:Y:S06]  /*8080*/  BRA `(.L_x_25674) ;  /* 0x0000000c00147947 */ /* 0x000fec0003800000 */
.L_x_25677:
        /* <DEDUP_REMOVED lines=9> */
.L_x_25680:
[----:B------:R-:W2:Y:S02]  /*8120*/  LDG.E.U16 R2, desc[UR36][R2.64] ;  /* 0x0000002402027981 */ /* 0x000ea4000c1e1500 */
[----:B--2---:R-:W-:-:S05]  /*8130*/  HADD2.F32 R0, -RZ, R2.H0_H0 ;  /* 0x20000002ff007230 */ /* 0x004fca0000004100 */
[----:B------:R-:W-:Y:S01]  /*8140*/  F2FP.BF16.F32.PACK_AB R0, RZ, R0 ;  /* 0x00000000ff00723e */ /* 0x000fe200000010ff */
[----:B------:R-:W-:Y:S06]  /*8150*/  BRA `(.L_x_25674) ;  /* 0x0000000800e07947 */ /* 0x000fec0003800000 */
.L_x_25679:
        /* <DEDUP_REMOVED lines=8> */
.L_x_25669:
        /* <DEDUP_REMOVED lines=13> */
.L_x_25683:
        /* <DEDUP_REMOVED lines=8> */
.L_x_25682:
        /* <DEDUP_REMOVED lines=28> */
.L_x_25685:
        /* <DEDUP_REMOVED lines=15> */
.L_x_25684:
[----:B------:R0:W5:Y:S01]  /*85e0*/  LDG.E.U16 R0, desc[UR36][R2.64] ;  /* 0x0000002402007981 */ /* 0x000162000c1e1500 */
[----:B------:R-:W-:Y:S05]  /*85f0*/  BRA `(.L_x_25674) ;  /* 0x0000000400b87947 */ /* 0x000fea0003800000 */
.L_x_25681:
        /* <DEDUP_REMOVED lines=12> */
.L_x_25688:
        /* <DEDUP_REMOVED lines=21> */
.L_x_25692:
[----:B------:R-:W-:Y:S05]  /*8810*/  BSYNC B1 ;  /* 0x0000000000017941 */ /* 0x000fea0003800000 */
.L_x_25691:
[----:B------:R-:W-:Y:S01]  /*8820*/  LEA R3, R0, 0x3b800000, 0x17 ;  /* 0x3b80000000037811 */ /* 0x000fe200078eb8ff */
[----:B------:R-:W-:-:S05]  /*8830*/  IMAD.SHL.U32 R0, R2, 0x100000, RZ ;  /* 0x0010000002007824 */ /* 0x000fca00078e00ff */
[----:B------:R-:W-:-:S07]  /*8840*/  LOP3.LUT R0, R3, R0, R4, 0xfe, !PT ;  /* 0x0000000003007212 */ /* 0x000fce00078efe04 */
.L_x_25690:
[----:B------:R-:W-:Y:S05]  /*8850*/  BSYNC B0 ;  /* 0x0000000000007941 */ /* 0x000fea0003800000 */
.L_x_25689:
[----:B------:R-:W-:Y:S01]  /*8860*/  F2FP.BF16.F32.PACK_AB R0, RZ, R0 ;  /* 0x00000000ff00723e */ /* 0x000fe200000010ff */
[----:B------:R-:W-:Y:S06]  /*8870*/  BRA `(.L_x_25674) ;  /* 0x0000000400187947 */ /* 0x000fec0003800000 */
.L_x_25687:
        /* <DEDUP_REMOVED lines=21> */
.L_x_25696:
[----:B------:R-:W-:Y:S05]  /*89d0*/  BSYNC B1 ;  /* 0x0000000000017941 */ /* 0x000fea0003800000 */
.L_x_25695:
[----:B------:R-:W-:Y:S01]  /*89e0*/  LEA R3, R0, 0x37800000, 0x17 ;  /* 0x3780000000037811 */ /* 0x000fe200078eb8ff */
[----:B------:R-:W-:-:S05]  /*89f0*/  IMAD.SHL.U32 R0, R2, 0x200000, RZ ;  /* 0x0020000002007824 */ /* 0x000fca00078e00ff */
[----:B------:R-:W-:-:S07]  /*8a00*/  LOP3.LUT R0, R3, R0, R4, 0xfe, !PT ;  /* 0x0000000003007212 */ /* 0x000fce00078efe04 */
.L_x_25694:
[----:B------:R-:W-:Y:S05]  /*8a10*/  BSYNC B0 ;  /* 0x0000000000007941 */ /* 0x000fea0003800000 */
.L_x_25693:
[----:B------:R-:W-:Y:S01]  /*8a20*/  F2FP.BF16.F32.PACK_AB R0, RZ, R0 ;  /* 0x00000000ff00723e */ /* 0x000fe200000010ff */
[----:B------:R-:W-:Y:S06]  /*8a30*/  BRA `(.L_x_25674) ;  /* 0x0000000000a87947 */ /* 0x000fec0003800000 */
.L_x_25686:
        /* <DEDUP_REMOVED lines=14> */
.L_x_25700:
[----:B------:R-:W-:Y:S05]  /*8b20*/  BSYNC B0 ;  /* 0x0000000000007941 */ /* 0x000fea0003800000 */
.L_x_25699:
[----:B------:R-:W-:Y:S01]  /*8b30*/  F2FP.BF16.F32.PACK_AB R0, RZ, R0 ;  /* 0x00000000ff00723e */ /* 0x000fe200000010ff */
[----:B------:R-:W-:Y:S06]  /*8b40*/  BRA `(.L_x_25674) ;  /* 0x0000000000647947 */ /* 0x000fec0003800000 */
.L_x_25673:
        /* <DEDUP_REMOVED lines=16> */
.L_x_25701:
[----:B------:R-:W-:Y:S01]  /*8c50*/  PRMT R0, RZ, 0x7610, R0 ;  /* 0x00007610ff007816 */ /* 0x000fe20000000000 */
[----:B------:R-:W-:Y:S06]  /*8c60*/  BRA `(.L_x_25674) ;  /* 0x00000000001c7947 */ /* 0x000fec0003800000 */
.L_x_25698:
[----:B------:R-:W2:Y:S02]  /*8c70*/  LDG.E.64 R2, desc[UR36][R2.64] ;  /* 0x0000002402027981 */ /* 0x000ea4000c1e1b00 */
[----:B--2---:R-:W0:Y:S02]  /*8c80*/  I2F.U64 R0, R2 ;  /* 0x0000000200007312 */ /* 0x004e240000301000 */
[----:B0-----:R-:W-:Y:S01]  /*8c90*/  F2FP.BF16.F32.PACK_AB R0, RZ, R0 ;  /* 0x00000000ff00723e */ /* 0x001fe200000010ff */
[----:B------:R-:W-:Y:S06]  /*8ca0*/  BRA `(.L_x_25674) ;  /* 0x00000000000c7947 */ /* 0x000fec0003800000 */
.L_x_25697:
[----:B------:R-:W2:Y:S02]  /*8cb0*/  LDG.E R2, desc[UR36][R2.64] ;  /* 0x0000002402027981 */ /* 0x000ea4000c1e1900 */
[----:B--2---:R-:W-:-:S04]  /*8cc0*/  I2FP.F32.U32 R0, R2 ;  /* 0x0000000200007245 */ /* 0x004fc80000201000 */
[----:B------:R-:W-:-:S07]  /*8cd0*/  F2FP.BF16.F32.PACK_AB R0, RZ, R0 ;  /* 0x00000000ff00723e */ /* 0x000fce00000010ff */
.L_x_25674:
        /* <DEDUP_REMOVED lines=23> */
.L_x_25705:
        /* <DEDUP_REMOVED lines=8> */
.L_x_25703:
[----:B------:R-:W-:-:S04]  /*8ed0*/  IMAD.U32 R3, R3, 0x10000, RZ ;  /* 0x0001000003037824 */ /* 0x000fc800078e00ff */
[----:B------:R-:W-:-:S05]  /*8ee0*/  FADD.FTZ R3, R2, R3 ;  /* 0x0000000302037221 */ /* 0x000fca0000010000 */
[----:B------:R-:W-:-:S07]  /*8ef0*/  F2FP.BF16.F32.PACK_AB R3, RZ, R3 ;  /* 0x00000003ff03723e */ /* 0x000fce00000010ff */
.L_x_25704:
[----:B------:R-:W-:Y:S05]  /*8f00*/  BSYNC B0 ;  /* 0x0000000000007941 */ /* 0x000fea0003800000 */
.L_x_25702:
        /* <DEDUP_REMOVED lines=16> */
.L_x_25709:
[----:B------:R-:W-:-:S06]  /*9010*/  IMAD.U32 R3, R3, 0x10000, RZ ;  /* 0x0001000003037824 */ /* 0x000fcc00078e00ff */
[----:B------:R-:W0:Y:S02]  /*9020*/  F2I.S64.TRUNC R2, R3 ;  /* 0x0000000300027311 */ /* 0x000e24000020d900 */
[----:B0-----:R3:W-:Y:S01]  /*9030*/  STG.E.U8 desc[UR36][R16.64], R2 ;  /* 0x0000000210007986 */ /* 0x0017e2000c101124 */
[----:B------:R-:W-:Y:S05]  /*9040*/  BRA `(.L_x_25711) ;  /* 0x0000000c00847947 */ /* 0x000fea0003800000 */
.L_x_25708:
        /* <DEDUP_REMOVED lines=10> */
.L_x_25713:
[----:B------:R-:W-:-:S06]  /*90f0*/  IMAD.U32 R3, R3, 0x10000, RZ ;  /* 0x0001000003037824 */ /* 0x000fcc00078e00ff */
[----:B------:R-:W0:Y:S02]  /*9100*/  F2I.FTZ.TRUNC.NTZ R3, R3 ;  /* 0x0000000300037305 */ /* 0x000e24000021f100 */
[----:B0-----:R2:W-:Y:S01]  /*9110*/  STG.E desc[UR36][R16.64], R3 ;  /* 0x0000000310007986 */ /* 0x0015e2000c101924 */
[----:B------:R-:W-:Y:S05]  /*9120*/  BRA `(.L_x_25711) ;  /* 0x0000000c004c7947 */ /* 0x000fea0003800000 */
.L_x_25712:
[----:B------:R-:W-:-:S06]  /*9130*/  IMAD.U32 R3, R3, 0x10000, RZ ;  /* 0x0001000003037824 */ /* 0x000fcc00078e00ff */
[----:B------:R-:W0:Y:S02]  /*9140*/  F2I.FTZ.TRUNC.NTZ R3, R3 ;  /* 0x0000000300037305 */ /* 0x000e24000021f100 */
[----:B0-----:R0:W-:Y:S01]  /*9150*/  STG.E.U16 desc[UR36][R16.64], R3 ;  /* 0x0000000310007986 */ /* 0x0011e2000c101524 */
[----:B------:R-:W-:Y:S05]  /*9160*/  BRA `(.L_x_25711) ;  /* 0x0000000c003c7947 */ /* 0x000fea0003800000 */
.L_x_25707:
        /* <DEDUP_REMOVED lines=9> */
.L_x_25715:
[----:B------:R-:W-:-:S05]  /*9200*/  IMAD.U32 R0, R3, 0x10000, RZ ;  /* 0x0001000003007824 */ /* 0x000fca00078e00ff */
[----:B------:R-:W-:-:S05]  /*9210*/  F2FP.F16.F32.PACK_AB R0, RZ, R0 ;  /* 0x00000000ff00723e */ /* 0x000fca00000000ff */
[----:B------:R0:W-:Y:S01]  /*9220*/  STG.E.U16 desc[UR36][R16.64], R0 ;  /* 0x0000000010007986 */ /* 0x0001e2000c101524 */
[----:B------:R-:W-:Y:S05]  /*9230*/  BRA `(.L_x_25711) ;  /* 0x0000000c00087947 */ /* 0x000fea0003800000 */
.L_x_25714:
        /* <DEDUP_REMOVED lines=10> */
.L_x_25717:
[----:B------:R-:W-:-:S05]  /*92e0*/  IMAD.U32 R3, R3, 0x10000, RZ ;  /* 0x0001000003037824 */ /* 0x000fca00078e00ff */
[----:B------:R-:W-:-:S04]  /*92f0*/  F2FP.F16.F32.PACK_AB R3, RZ, R3 ;  /* 0x00000003ff03723e */ /* 0x000fc800000000ff */
[----:B------:R-:W-:-:S05]  /*9300*/  PRMT R3, R3, 0x5410, RZ ;  /* 0x0000541003037816 */ /* 0x000fca00000000ff */
[----:B------:R0:W-:Y:S01]  /*9310*/  STG.E desc[UR36][R16.64], R3 ;  /* 0x0000000310007986 */ /* 0x0001e2000c101924 */
[----:B------:R-:W-:Y:S05]  /*9320*/  BRA `(.L_x_25711) ;  /* 0x0000000800cc7947 */ /* 0x000fea0003800000 */
.L_x_25716:
[----:B------:R-:W-:-:S04]  /*9330*/  IMAD.U32 R2, R3, 0x10000, RZ ;  /* 0x0001000003027824 */ /* 0x000fc800078e00ff */
[----:B------:R-:W-:-:S06]  /*9340*/  FMUL.FTZ R2, R2, 1 ;  /* 0x3f80000002027820 */ /* 0x000fcc0000410000 */
[----:B------:R-:W0:Y:S02]  /*9350*/  F2F.F64.F32 R2, R2 ;  /* 0x0000000200027310 */ /* 0x000e240000201800 */
[----:B0-----:R0:W-:Y:S01]  /*9360*/  STG.E.64 desc[UR36][R16.64], R2 ;  /* 0x0000000210007986 */ /* 0x0011e2000c101b24 */
[----:B------:R-:W-:Y:S05]  /*9370*/  BRA `(.L_x_25711) ;  /* 0x0000000800b87947 */ /* 0x000fea0003800000 */
.L_x_25706:
        /* <DEDUP_REMOVED lines=13> */
.L_x_25720:
[----:B------:R-:W-:Y:S01]  /*9450*/  IMAD.U32 R3, R3, 0x10000, RZ ;  /* 0x0001000003037824 */ /* 0x000fe200078e00ff */
[----:B------:R-:W-:-:S03]  /*9460*/  CS2R R6, SRZ ;  /* 0x0000000000067805 */ /* 0x000fc6000001ff00 */
[----:B------:R-:W-:-:S04]  /*9470*/  FMUL.FTZ R3, R3, 1 ;  /* 0x3f80000003037820 */ /* 0x000fc80000410000 */
[----:B------:R-:W0:Y:S02]  /*9480*/  F2F.F64.F32 R4, R3 ;  /* 0x0000000300047310 */ /* 0x000e240000201800 */
[----:B0-----:R0:W-:Y:S01]  /*9490*/  STG.E.128 desc[UR36][R16.64], R4 ;  /* 0x0000000410007986 */ /* 0x0011e2000c101d24 */
[----:B------:R-:W-:Y:S05]  /*94a0*/  BRA `(.L_x_25711) ;  /* 0x00000008006c7947 */ /* 0x000fea0003800000 */
.L_x_25719:
        /* <DEDUP_REMOVED lines=21> */
.L_x_25724:
[----:B------:R-:W-:Y:S05]  /*9600*/  BSYNC B0 ;  /* 0x0000000000007941 */ /* 0x000fea0003800000 */
.L_x_25723:
[----:B------:R-:W-:-:S05]  /*9610*/  LOP3.LUT R3, R0, R3, RZ, 0xfc, !PT ;  /* 0x0000000300037212 */ /* 0x000fca00078efcff */
[----:B------:R0:W-:Y:S01]  /*9620*/  STG.E.U8 desc[UR36][R16.64], R3 ;  /* 0x0000000310007986 */ /* 0x0001e2000c101124 */
[----:B------:R-:W-:Y:S05]  /*9630*/  BRA `(.L_x_25711) ;  /* 0x0000000800087947 */ /* 0x000fea0003800000 */
.L_x_25722:
        /* <DEDUP_REMOVED lines=13> */
.L_x_25726:
[----:B------:R-:W-:Y:S01]  /*9710*/  IMAD.MOV.U32 R0, RZ, RZ, 0x7f ;  /* 0x0000007fff007424 */ /* 0x000fe200078e00ff */
[----:B------:R-:W-:-:S04]  /*9720*/  ISETP.GT.U32.AND P0, PT, R2, 0x7f800000, PT ;  /* 0x7f8000000200780c */ /* 0x000fc80003f04070 */
[----:B------:R-:W-:-:S09]  /*9730*/  SEL R0, R0, 0x7c, P0 ;  /* 0x0000007c00007807 */ /* 0x000fd20000000000 */
.L_x_25727:
[----:B------:R-:W-:Y:S05]  /*9740*/  BSYNC B0 ;  /* 0x0000000000007941 */ /* 0x000fea0003800000 */
.L_x_25725:
[----:B------:R-:W-:-:S04]  /*9750*/  LOP3.LUT R2, R3, 0x80000000, RZ, 0xc0, !PT ;  /* 0x8000000003027812 */ /* 0x000fc800078ec0ff */
[----:B------:R-:W-:-:S04]  /*9760*/  SHF.R.U32.HI R3, RZ, 0x18, R2 ;  /* 0x00000018ff037819 */ /* 0x000fc80000011602 */
[----:B------:R-:W-:-:S05]  /*9770*/  LOP3.LUT R3, R0, R3, RZ, 0xfc, !PT ;  /* 0x0000000300037212 */ /* 0x000fca00078efcff */
[----:B------:R0:W-:Y:S01]  /*9780*/  STG.E.U8 desc[UR36][R16.64], R3 ;  /* 0x0000000310007986 */ /* 0x0001e2000c101124 */
[----:B------:R-:W-:Y:S05]  /*9790*/  BRA `(.L_x_25711) ;  /* 0x0000000400b07947 */ /* 0x000fea0003800000 */
.L_x_25721:
[----:B------:R0:W-:Y:S01]  /*97a0*/  STG.E.U16 desc[UR36][R16.64], R3 ;  /* 0x0000000310007986 */ /* 0x0001e2000c101524 */
[----:B------:R-:W-:Y:S05]  /*97b0*/  BRA `(.L_x_25711) ;  /* 0x0000000400a87947 */ /* 0x000fea0003800000 */
.L_x_25718:
        /* <DEDUP_REMOVED lines=12> */
.L_x_25730:
        /* <DEDUP_REMOVED lines=17> */
.L_x_25733:
[----:B------:R-:W-:-:S04]  /*9990*/  LOP3.LUT R2, R3, 0x80000000, RZ, 0xc0, !PT ;  /* 0x8000000003027812 */ /* 0x000fc800078ec0ff */
[----:B------:R-:W-:-:S04]  /*99a0*/  SHF.R.U32.HI R3, RZ, 0x18, R2 ;  /* 0x00000018ff037819 */ /* 0x000fc80000011602 */
[----:B------:R-:W-:-:S04]  /*99b0*/  LOP3.LUT R0, R0, R3, RZ, 0xfc, !PT ;  /* 0x0000000300007212 */ /* 0x000fc800078efcff */
[----:B------:R-:W-:-:S07]  /*99c0*/  PRMT R8, R0, 0x7610, R8 ;  /* 0x0000761000087816 */ /* 0x000fce0000000008 */
.L_x_25732:
[----:B------:R-:W-:Y:S05]  /*99d0*/  BSYNC B0 ;  /* 0x0000000000007941 */ /* 0x000fea0003800000 */
.L_x_25731:
[----:B------:R0:W-:Y:S01]  /*99e0*/  STG.E.U8 desc[UR36][R16.64], R8 ;  /* 0x0000000810007986 */ /* 0x0001e2000c101124 */
[----:B------:R-:W-:Y:S05]  /*99f0*/  BRA `(.L_x_25711) ;  /* 0x0000000400187947 */ /* 0x000fea0003800000 */
.L_x_25729:
        /* <DEDUP_REMOVED lines=17> */
.L_x_25736:
[----:B------:R-:W-:-:S04]  /*9b10*/  LOP3.LUT R2, R3, 0x80000000, RZ, 0xc0, !PT ;  /* 0x8000000003027812 */ /* 0x000fc800078ec0ff */
[----:B------:R-:W-:-:S04]  /*9b20*/  SHF.R.U32.HI R3, RZ, 0x18, R2 ;  /* 0x00000018ff037819 */ /* 0x000fc80000011602 */
[----:B------:R-:W-:-:S04]  /*9b30*/  LOP3.LUT R0, R0, R3, RZ, 0xfc, !PT ;  /* 0x0000000300007212 */ /* 0x000fc800078efcff */
[----:B------:R-:W-:-:S07]  /*9b40*/  PRMT R8, R0, 0x7610, R8 ;  /* 0x0000761000087816 */ /* 0x000fce0000000008 */
.L_x_25735:
[----:B------:R-:W-:Y:S05]  /*9b50*/  BSYNC B0 ;  /* 0x0000000000007941 */ /* 0x000fea0003800000 */
.L_x_25734:
[----:B------:R0:W-:Y:S01]  /*9b60*/  STG.E.U8 desc[UR36][R16.64], R8 ;  /* 0x0000000810007986 */ /* 0x0001e2000c101124 */
[----:B------:R-:W-:Y:S05]  /*9b70*/  BRA `(.L_x_25711) ;  /* 0x0000000000b87947 */ /* 0x000fea0003800000 */
.L_x_25728:
        /* <DEDUP_REMOVED lines=22> */
.L_x_25710:
        /* <DEDUP_REMOVED lines=16> */
.L_x_25739:
[----:B------:R-:W-:Y:S05]  /*9de0*/  BRA `(.L_x_25711) ;  /* 0x00000000001c7947 */ /* 0x000fea0003800000 */
.L_x_25738:
[----:B------:R-:W-:-:S06]  /*9df0*/  IMAD.U32 R3, R3, 0x10000, RZ ;  /* 0x0001000003037824 */ /* 0x000fcc00078e00ff */
[----:B------:R-:W0:Y:S02]  /*9e00*/  F2I.U64.TRUNC R2, R3 ;  /* 0x0000000300027311 */ /* 0x000e24000020d800 */
[----:B0-----:R0:W-:Y:S01]  /*9e10*/  STG.E.64 desc[UR36][R16.64], R2 ;  /* 0x0000000210007986 */ /* 0x0011e2000c101b24 */
[----:B------:R-:W-:Y:S05]  /*9e20*/  BRA `(.L_x_25711) ;  /* 0x00000000000c7947 */ /* 0x000fea0003800000 */
.L_x_25737:
[----:B------:R-:W-:-:S06]  /*9e30*/  IMAD.U32 R3, R3, 0x10000, RZ ;  /* 0x0001000003037824 */ /* 0x000fcc00078e00ff */
[----:B------:R-:W0:Y:S02]  /*9e40*/  F2I.FTZ.U32.TRUNC.NTZ R3, R3 ;  /* 0x0000000300037305 */ /* 0x000e24000021f000 */
[----:B0-----:R0:W-:Y:S02]  /*9e50*/  STG.E desc[UR36][R16.64], R3 ;  /* 0x0000000310007986 */ /* 0x0011e4000c101924 */
.L_x_25711:
[----:B------:R-:W-:-:S07]  /*9e60*/  VIADD R19, R19, 0x80 ;  /* 0x0000008013137836 */ /* 0x000fce0000000000 */
.L_x_25667:
[----:B------:R-:W-:Y:S05]  /*9e70*/  BSYNC B6 ;  /* 0x0000000000067941 */ /* 0x000fea0003800000 */
.L_x_25666:
        /* <DEDUP_REMOVED lines=306> */
.L_x_25740:
        /* <DEDUP_REMOVED lines=22> */
.L_x_25744:
[----:B------:R-:W2:Y:S02]  /*b300*/  LDG.E.U8 R2, desc[UR36][R2.64] ;  /* 0x0000002402027981 */ /* 0x000ea4000c1e1100 */
[----:B--2---:R-:W-:-:S04]  /*b310*/  I2FP.F32.U32 R0, R2 ;  /* 0x0000000200007245 */ /* 0x004fc80000201000 */
[----:B------:R-:W-:Y:S01]  /*b320*/  F2FP.BF16.F32.PACK_AB R0, RZ, R0 ;  /* 0x00000000ff00723e */ /* 0x000fe200000010ff */
[----:B------:R-:W-:Y:S06]  /*b330*/  BRA `(.L_x_25746) ;  /* 0x0000000c00907947 */ /* 0x000fec0003800000 */
.L_x_25743:
        /* <DEDUP_REMOVED lines=10> */
.L_x_25748:
[----:B------:R-:W2:Y:S02]  /*b3e0*/  LDG.E R2, desc[UR36][R2.64] ;  /* 0x0000002402027981 */ /* 0x000ea4000c1e1900 */
[----:B--2---:R-:W-:-:S04]  /*b3f0*/  I2FP.F32.S32 R0, R2 ;  /* 0x0000000200007245 */ /* 0x004fc80000201400 */
[----:B------:R-:W-:Y:S01]  /*b400*/  F2FP.BF16.F32.PACK_AB R0, RZ, R0 ;  /* 0x00000000ff00723e */ /* 0x000fe200000010ff */
[----:B------:R-:W-:Y:S06]  /*b410*/  BRA `(.L_x_25746) ;  /* 0x0000000c00587947 */ /* 0x000fec0003800000 */
.L_x_25747:
[----:B------:R-:W2:Y:S02]  /*b420*/  LDG.E.U16 R2, desc[UR36][R2.64] ;  /* 0x0000002402027981 */ /* 0x000ea4000c1e1500 */
[----:B--2---:R-:W0:Y:S02]  /*b430*/  I2F.S16 R0, R2 ;  /* 0x0000000200007306 */ /* 0x004e240000101400 */
[----:B0-----:R-:W-:Y:S01]  /*b440*/  F2FP.BF16.F32.PACK_AB R0, RZ, R0 ;  /* 0x00000000ff00723e */ /* 0x001fe200000010ff */
[----:B------:R-:W-:Y:S06]  /*b450*/  BRA `(.L_x_25746) ;  /* 0x0000000c00487947 */ /* 0x000fec0003800000 */
.L_x_25742:
        /* <DEDUP_REMOVED lines=9> */
.L_x_25750:
[----:B------:R-:W2:Y:S02]  /*b4f0*/  LDG.E.U16 R0, desc[UR36][R2.64] ;  /* 0x0000002402007981 */ /* 0x000ea4000c1e1500 */
[----:B--2---:R-:W-:-:S05]  /*b500*/  HADD2.F32 R0, -RZ, R0.H0_H0 ;  /* 0x20000000ff007230 */ /* 0x004fca0000004100 */
[----:B------:R-:W-:Y:S01]  /*b510*/  F2FP.BF16.F32.PACK_AB R0, RZ, R0 ;  /* 0x00000000ff00723e */ /* 0x000fe200000010ff */
[----:B------:R-:W-:Y:S06]  /*b520*/  BRA `(.L_x_25746) ;  /* 0x0000000c00147947 */ /* 0x000fec0003800000 */
.L_x_25749:
        /* <DEDUP_REMOVED lines=9> */
.L_x_25752:
[----:B------:R-:W2:Y:S02]  /*b5c0*/  LDG.E.U16 R2, desc[UR36][R2.64] ;  /* 0x0000002402027981 */ /* 0x000ea4000c1e1500 */
[----:B--2---:R-:W-:-:S05]  /*b5d0*/  HADD2.F32 R0, -RZ, R2.H0_H0 ;  /* 0x20000002ff007230 */ /* 0x004fca0000004100 */
[----:B------:R-:W-:Y:S01]  /*b5e0*/  F2FP.BF16.F32.PACK_AB R0, RZ, R0 ;  /* 0x00000000ff00723e */ /* 0x000fe200000010ff */
[----:B------:R-:W-:Y:S06]  /*b5f0*/  BRA `(.L_x_25746) ;  /* 0x0000000800e07947 */ /* 0x000fec0003800000 */
.L_x_25751:
        /* <DEDUP_REMOVED lines=8> */
.L_x_25741:
        /* <DEDUP_REMOVED lines=13> */
.L_x_25755:
        /* <DEDUP_REMOVED lines=8> */
.L_x_25754:
        /* <DEDUP_REMOVED lines=28> */
.L_x_25757:
        /* <DEDUP_REMOVED lines=15> */
.L_x_25756:
[----:B------:R0:W5:Y:S01]  /*ba80*/  LDG.E.U16 R0, desc[UR36][R2.64] ;  /* 0x0000002402007981 */ /* 0x000162000c1e1500 */
[----:B------:R-:W-:Y:S05]  /*ba90*/  BRA `(.L_x_25746) ;  /* 0x0000000400b87947 */ /* 0x000fea0003800000 */
.L_x_25753:
        /* <DEDUP_REMOVED lines=12> */
.L_x_25760:
        /* <DEDUP_REMOVED lines=21> */
.L_x_25764:
[----:B------:R-:W-:Y:S05]  /*bcb0*/  BSYNC B1 ;  /* 0x0000000000017941 */ /* 0x000fea0003800000 */
.L_x_25763:
[----:B------:R-:W-:Y:S01]  /*bcc0*/  LEA R3, R0, 0x3b800000, 0x17 ;  /* 0x3b80000000037811 */ /* 0x000fe200078eb8ff */
[----:B------:R-:W-:-:S05]  /*bcd0*/  IMAD.SHL.U32 R0, R2, 0x100000, RZ ;  /* 0x0010000002007824 */ /* 0x000fca00078e00ff */
[----:B------:R-:W-:-:S07]  /*bce0*/  LOP3.LUT R0, R3, R0, R4, 0xfe, !PT ;  /* 0x0000000003007212 */ /* 0x000fce00078efe04 */
.L_x_25762:
[----:B------:R-:W-:Y:S05]  /*bcf0*/  BSYNC B0 ;  /* 0x0000000000007941 */ /* 0x000fea0003800000 */
.L_x_25761:
[----:B------:R-:W-:Y:S01]  /*bd00*/  F2FP.BF16.F32.PACK_AB R0, RZ, R0 ;  /* 0x00000000ff00723e */ /* 0x000fe200000010ff */
[----:B------:R-:W-:Y:S06]  /*bd10*/  BRA `(.L_x_25746) ;  /* 0x0000000400187947 */ /* 0x000fec0003800000 */
.L_x_25759:
        /* <DEDUP_REMOVED lines=21> */
.L_x_25768:
[----:B------:R-:W-:Y:S05]  /*be70*/  BSYNC B1 ;  /* 0x0000000000017941 */ /* 0x000fea0003800000 */
.L_x_25767:
[----:B------:R-:W-:Y:S01]  /*be80*/  LEA R3, R0, 0x37800000, 0x17 ;  /* 0x3780000000037811 */ /* 0x000fe200078eb8ff */
[----:B------:R-:W-:-:S05]  /*be90*/  IMAD.SHL.U32 R0, R2, 0x200000, RZ ;  /* 0x0020000002007824 */ /* 0x000fca00078e00ff */
[----:B------:R-:W-:-:S07]  /*bea0*/  LOP3.LUT R0, R3, R0, R4, 0xfe, !PT ;  /* 0x0000000003007212 */ /* 0x000fce00078efe04 */
.L_x_25766:
[----:B------:R-:W-:Y:S05]  /*beb0*/  BSYNC B0 ;  /* 0x0000000000007941 */ /* 0x000fea0003800000 */
.L_x_25765:
[----:B------:R-:W-:Y:S01]  /*bec0*/  F2FP.BF16.F32.PACK_AB R0, RZ, R0 ;  /* 0x00000000ff00723e */ /* 0x000fe200000010ff */
[----:B------:R-:W-:Y:S06]  /*bed0*/  BRA `(.L_x_25746) ;  /* 0x0000000000a87947 */ /* 0x000fec0003800000 */
.L_x_25758:
        /* <DEDUP_REMOVED lines=14> */
.L_x_25772:
[----:B------:R-:W-:Y:S05]  /*bfc0*/  BSYNC B0 ;  /* 0x0000000000007941 */ /* 0x000fea0003800000 */
.L_x_25771:
[----:B------:R-:W-:Y:S01]  /*bfd0*/  F2FP.BF16.F32.PACK_AB R0, RZ, R0 ;  /* 0x00000000ff00723e */ /* 0x000fe200000010ff */
[----:B------:R-:W-:Y:S06]  /*bfe0*/  BRA `(.L_x_25746) ;  /* 0x0000000000647947 */ /* 0x000fec0003800000 */
.L_x_25745:
        /* <DEDUP_REMOVED lines=16> */
.L_x_25773:
[----:B------:R-:W-:Y:S01]  /*c0f0*/  PRMT R0, RZ, 0x7610, R0 ;  /* 0x00007610ff007816 */ /* 0x000fe20000000000 */
[----:B------:R-:W-:Y:S06]  /*c100*/  BRA `(.L_x_25746) ;  /* 0x00000000001c7947 */ /* 0x000fec0003800000 */
.L_x_25770:
[----:B------:R-:W2:Y:S02]  /*c110*/  LDG.E.64 R2, desc[UR36][R2.64] ;  /* 0x0000002402027981 */ /* 0x000ea4000c1e1b00 */
[----:B--2---:R-:W0:Y:S02]  /*c120*/  I2F.U64 R0, R2 ;  /* 0x0000000200007312 */ /* 0x004e240000301000 */
[----:B0-----:R-:W-:Y:S01]  /*c130*/  F2FP.BF16.F32.PACK_AB R0, RZ, R0 ;  /* 0x00000000ff00723e */ /* 0x001fe200000010ff */
[----:B------:R-:W-:Y:S06]  /*c140*/  BRA `(.L_x_25746) ;  /* 0x00000000000c7947 */ /* 0x000fec0003800000 */
.L_x_25769:
[----:B------:R-:W2:Y:S02]  /*c150*/  LDG.E R2, desc[UR36][R2.64] ;  /* 0x0000002402027981 */ /* 0x000ea4000c1e1900 */
[----:B--2---:R-:W-:-:S04]  /*c160*/  I2FP.F32.U32 R0, R2 ;  /* 0x0000000200007245 */ /* 0x004fc80000201000 */
[----:B------:R-:W-:-:S07]  /*c170*/  F2FP.BF16.F32.PACK_AB R0, RZ, R0 ;  /* 0x00000000ff00723e */ /* 0x000fce00000010ff */
.L_x_25746:
        /* <DEDUP_REMOVED lines=23> */
.L_x_25777:
        /* <DEDUP_REMOVED lines=8> */
.L_x_25775:
[----:B------:R-:W-:-:S04]  /*c370*/  IMAD.U32 R3, R3, 0x10000, RZ ;  /* 0x0001000003037824 */ /* 0x000fc800078e00ff */
[----:B------:R-:W-:-:S05]  /*c380*/  FADD.FTZ R3, R2, R3 ;  /* 0x0000000302037221 */ /* 0x000fca0000010000 */
[----:B------:R-:W-:-:S07]  /*c390*/  F2FP.BF16.F32.PACK_AB R3, RZ, R3 ;  /* 0x00000003ff03723e */ /* 0x000fce00000010ff */
.L_x_25776:
[----:B------:R-:W-:Y:S05]  /*c3a0*/  BSYNC B0 ;  /* 0x0000000000007941 */ /* 0x000fea0003800000 */
.L_x_25774:
        /* <DEDUP_REMOVED lines=16> */
.L_x_25781:
[----:B------:R-:W-:-:S06]  /*c4b0*/  IMAD.U32 R3, R3, 0x10000, RZ ;  /* 0x0001000003037824 */ /* 0x000fcc00078e00ff */
[----:B------:R-:W0:Y:S02]  /*c4c0*/  F2I.S64.TRUNC R2, R3 ;  /* 0x0000000300027311 */ /* 0x000e24000020d900 */
[----:B0-----:R-:W-:Y:S01]  /*c4d0*/  STG.E.U8 desc[UR36][R16.64], R2 ;  /* 0x0000000210007986 */ /* 0x001fe2000c101124 */
[----:B------:R-:W-:Y:S05]  /*c4e0*/  EXIT ;  /* 0x000000000000794d */ /* 0x000fea0003800000 */
.L_x_25780:
        /* <DEDUP_REMOVED lines=10> */
.L_x_25784:
[----:B------:R-:W-:-:S06]  /*c590*/  IMAD.U32 R3, R3, 0x10000, RZ ;  /* 0x0001000003037824 */ /* 0x000fcc00078e00ff */
[----:B------:R-:W0:Y:S02]  /*c5a0*/  F2I.FTZ.TRUNC.NTZ R3, R3 ;  /* 0x0000000300037305 */ /* 0x000e24000021f100 */
[----:B0-----:R-:W-:Y:S01]  /*c5b0*/  STG.E desc[UR36][R16.64], R3 ;  /* 0x0000000310007986 */ /* 0x001fe2000c101924 */
[----:B------:R-:W-:Y:S05]  /*c5c0*/  EXIT ;  /* 0x000000000000794d */ /* 0x000fea0003800000 */
.L_x_25783:
[----:B------:R-:W-:-:S06]  /*c5d0*/  IMAD.U32 R3, R3, 0x10000, RZ ;  /* 0x0001000003037824 */ /* 0x000fcc00078e00ff */
[----:B------:R-:W0:Y:S02]  /*c5e0*/  F2I.FTZ.TRUNC.NTZ R3, R3 ;  /* 0x0000000300037305 */ /* 0x000e24000021f100 */
[----:B0-----:R-:W-:Y:S01]  /*c5f0*/  STG.E.U16 desc[UR36][R16.64], R3 ;  /* 0x0000000310007986 */ /* 0x001fe2000c101524 */
[----:B------:R-:W-:Y:S05]  /*c600*/  EXIT ;  /* 0x000000000000794d */ /* 0x000fea0003800000 */
.L_x_25779:
        /* <DEDUP_REMOVED lines=9> */
.L_x_25786:
[----:B------:R-:W-:-:S05]  /*c6a0*/  IMAD.U32 R0, R3, 0x10000, RZ ;  /* 0x0001000003007824 */ /* 0x000fca00078e00ff */
[----:B------:R-:W-:-:S05]  /*c6b0*/  F2FP.F16.F32.PACK_AB R0, RZ, R0 ;  /* 0x00000000ff00723e */ /* 0x000fca00000000ff */
[----:B------:R-:W-:Y:S01]  /*c6c0*/  STG.E.U16 desc[UR36][R16.64], R0 ;  /* 0x0000000010007986 */ /* 0x000fe2000c101524 */
[----:B------:R-:W-:Y:S05]  /*c6d0*/  EXIT ;  /* 0x000000000000794d */ /* 0x000fea0003800000 */
.L_x_25785:
        /* <DEDUP_REMOVED lines=10> */
.L_x_25788:
[----:B------:R-:W-:-:S05]  /*c780*/  IMAD.U32 R3, R3, 0x10000, RZ ;  /* 0x0001000003037824 */ /* 0x000fca00078e00ff */
[----:B------:R-:W-:-:S04]  /*c790*/  F2FP.F16.F32.PACK_AB R3, RZ, R3 ;  /* 0x00000003ff03723e */ /* 0x000fc800000000ff */
[----:B------:R-:W-:-:S05]  /*c7a0*/  PRMT R3, R3, 0x5410, RZ ;  /* 0x0000541003037816 */ /* 0x000fca00000000ff */
[----:B------:R-:W-:Y:S01]  /*c7b0*/  STG.E desc[UR36][R16.64], R3 ;  /* 0x0000000310007986 */ /* 0x000fe2000c101924 */
[----:B------:R-:W-:Y:S05]  /*c7c0*/  EXIT ;  /* 0x000000000000794d */ /* 0x000fea0003800000 */
.L_x_25787:
[----:B------:R-:W-:-:S04]  /*c7d0*/  IMAD.U32 R2, R3, 0x10000, RZ ;  /* 0x0001000003027824 */ /* 0x000fc800078e00ff */
[----:B------:R-:W-:-:S06]  /*c7e0*/  FMUL.FTZ R2, R2, 1 ;  /* 0x3f80000002027820 */ /* 0x000fcc0000410000 */
[----:B------:R-:W0:Y:S02]  /*c7f0*/  F2F.F64.F32 R2, R2 ;  /* 0x0000000200027310 */ /* 0x000e240000201800 */
[----:B0-----:R-:W-:Y:S01]  /*c800*/  STG.E.64 desc[UR36][R16.64], R2 ;  /* 0x0000000210007986 */ /* 0x001fe2000c101b24 */
[----:B------:R-:W-:Y:S05]  /*c810*/  EXIT ;  /* 0x000000000000794d */ /* 0x000fea0003800000 */
.L_x_25778:
        /* <DEDUP_REMOVED lines=13> */
.L_x_25791:
[----:B------:R-:W-:Y:S01]  /*c8f0*/  IMAD.U32 R3, R3, 0x10000, RZ ;  /* 0x0001000003037824 */ /* 0x000fe200078e00ff */
[----:B------:R-:W-:-:S03]  /*c900*/  CS2R R6, SRZ ;  /* 0x0000000000067805 */ /* 0x000fc6000001ff00 */
[----:B------:R-:W-:-:S04]  /*c910*/  FMUL.FTZ R3, R3, 1 ;  /* 0x3f80000003037820 */ /* 0x000fc80000410000 */
[----:B------:R-:W0:Y:S02]  /*c920*/  F2F.F64.F32 R4, R3 ;  /* 0x0000000300047310 */ /* 0x000e240000201800 */
[----:B0-----:R-:W-:Y:S01]  /*c930*/  STG.E.128 desc[UR36][R16.64], R4 ;  /* 0x0000000410007986 */ /* 0x001fe2000c101d24 */
[----:B------:R-:W-:Y:S05]  /*c940*/  EXIT ;  /* 0x000000000000794d */ /* 0x000fea0003800000 */
.L_x_25790:
        /* <DEDUP_REMOVED lines=21> */
.L_x_25795:
[----:B------:R-:W-:Y:S05]  /*caa0*/  BSYNC B0 ;  /* 0x0000000000007941 */ /* 0x000fea0003800000 */
.L_x_25794:
[----:B------:R-:W-:-:S05]  /*cab0*/  LOP3.LUT R3, R0, R3, RZ, 0xfc, !PT ;  /* 0x0000000300037212 */ /* 0x000fca00078efcff */
[----:B------:R-:W-:Y:S01]  /*cac0*/  STG.E.U8 desc[UR36][R16.64], R3 ;  /* 0x0000000310007986 */ /* 0x000fe2000c101124 */
[----:B------:R-:W-:Y:S05]  /*cad0*/  EXIT ;  /* 0x000000000000794d */ /* 0x000fea0003800000 */
.L_x_25793:
        /* <DEDUP_REMOVED lines=13> */
.L_x_25797:
[----:B------:R-:W-:Y:S01]  /*cbb0*/  IMAD.MOV.U32 R0, RZ, RZ, 0x7f ;  /* 0x0000007fff007424 */ /* 0x000fe200078e00ff */
[----:B------:R-:W-:-:S04]  /*cbc0*/  ISETP.GT.U32.AND P0, PT, R2, 0x7f800000, PT ;  /* 0x7f8000000200780c */ /* 0x000fc80003f04070 */
[----:B------:R-:W-:-:S09]  /*cbd0*/  SEL R0, R0, 0x7c, P0 ;  /* 0x0000007c00007807 */ /* 0x000fd20000000000 */
.L_x_25798:
[----:B------:R-:W-:Y:S05]  /*cbe0*/  BSYNC B0 ;  /* 0x0000000000007941 */ /* 0x000fea0003800000 */
.L_x_25796:
[----:B------:R-:W-:-:S04]  /*cbf0*/  LOP3.LUT R2, R3, 0x80000000, RZ, 0xc0, !PT ;  /* 0x8000000003027812 */ /* 0x000fc800078ec0ff */
[----:B------:R-:W-:-:S04]  /*cc00*/  SHF.R.U32.HI R3, RZ, 0x18, R2 ;  /* 0x00000018ff037819 */ /* 0x000fc80000011602 */
[----:B------:R-:W-:-:S05]  /*cc10*/  LOP3.LUT R3, R0, R3, RZ, 0xfc, !PT ;  /* 0x0000000300037212 */ /* 0x000fca00078efcff */
[----:B------:R-:W-:Y:S01]  /*cc20*/  STG.E.U8 desc[UR36][R16.64], R3 ;  /* 0x0000000310007986 */ /* 0x000fe2000c101124 */
[----:B------:R-:W-:Y:S05]  /*cc30*/  EXIT ;  /* 0x000000000000794d */ /* 0x000fea0003800000 */
.L_x_25792:
[----:B------:R-:W-:Y:S01]  /*cc40*/  STG.E.U16 desc[UR36][R16.64], R3 ;  /* 0x0000000310007986 */ /* 0x000fe2000c101524 */
[----:B------:R-:W-:Y:S05]  /*cc50*/  EXIT ;  /* 0x000000000000794d */ /* 0x000fea0003800000 */
.L_x_25789:
        /* <DEDUP_REMOVED lines=12> */
.L_x_25801:
        /* <DEDUP_REMOVED lines=17> */
.L_x_25804:
[----:B------:R-:W-:-:S04]  /*ce30*/  LOP3.LUT R2, R3, 0x80000000, RZ, 0xc0, !PT ;  /* 0x8000000003027812 */ /* 0x000fc800078ec0ff */
[----:B------:R-:W-:-:S04]  /*ce40*/  SHF.R.U32.HI R3, RZ, 0x18, R2 ;  /* 0x00000018ff037819 */ /* 0x000fc80000011602 */
[----:B------:R-:W-:-:S04]  /*ce50*/  LOP3.LUT R0, R0, R3, RZ, 0xfc, !PT ;  /* 0x0000000300007212 */ /* 0x000fc800078efcff */
[----:B------:R-:W-:-:S07]  /*ce60*/  PRMT R8, R0, 0x7610, R8 ;  /* 0x0000761000087816 */ /* 0x000fce0000000008 */
.L_x_25803:
[----:B------:R-:W-:Y:S05]  /*ce70*/  BSYNC B0 ;  /* 0x0000000000007941 */ /* 0x000fea0003800000 */
.L_x_25802:
[----:B------:R-:W-:Y:S01]  /*ce80*/  STG.E.U8 desc[UR36][R16.64], R8 ;  /* 0x0000000810007986 */ /* 0x000fe2000c101124 */
[----:B------:R-:W-:Y:S05]  /*ce90*/  EXIT ;  /* 0x000000000000794d */ /* 0x000fea0003800000 */
.L_x_25800:
        /* <DEDUP_REMOVED lines=17> */
.L_x_25807:
[----:B------:R-:W-:-:S04]  /*cfb0*/  LOP3.LUT R2, R3, 0x80000000, RZ, 0xc0, !PT ;  /* 0x8000000003027812 */ /* 0x000fc800078ec0ff */
[----:B------:R-:W-:-:S04]  /*cfc0*/  SHF.R.U32.HI R3, RZ, 0x18, R2 ;  /* 0x00000018ff037819 */ /* 0x000fc80000011602 */
[----:B------:R-:W-:-:S04]  /*cfd0*/  LOP3.LUT R0, R0, R3, RZ, 0xfc, !PT ;  /* 0x0000000300007212 */ /* 0x000fc800078efcff */
[----:B------:R-:W-:-:S07]  /*cfe0*/  PRMT R8, R0, 0x7610, R8 ;  /* 0x0000761000087816 */ /* 0x000fce0000000008 */
.L_x_25806:
[----:B------:R-:W-:Y:S05]  /*cff0*/  BSYNC B0 ;  /* 0x0000000000007941 */ /* 0x000fea0003800000 */
.L_x_25805:
[----:B------:R-:W-:Y:S01]  /*d000*/  STG.E.U8 desc[UR36][R16.64], R8 ;  /* 0x0000000810007986 */ /* 0x000fe2000c101124 */
[----:B------:R-:W-:Y:S05]  /*d010*/  EXIT ;  /* 0x000000000000794d */ /* 0x000fea0003800000 */
.L_x_25799:
        /* <DEDUP_REMOVED lines=22> */
.L_x_25782:
        /* <DEDUP_REMOVED lines=16> */
.L_x_25810:
[----:B------:R-:W-:Y:S05]  /*d280*/  EXIT ;  /* 0x000000000000794d */ /* 0x000fea0003800000 */
.L_x_25809:
[----:B------:R-:W-:-:S06]  /*d290*/  IMAD.U32 R3, R3, 0x10000, RZ ;  /* 0x0001000003037824 */ /* 0x000fcc00078e00ff */
[----:B------:R-:W0:Y:S02]  /*d2a0*/  F2I.U64.TRUNC R2, R3 ;  /* 0x0000000300027311 */ /* 0x000e24000020d800 */
[----:B0-----:R-:W-:Y:S01]  /*d2b0*/  STG.E.64 desc[UR36][R16.64], R2 ;  /* 0x0000000210007986 */ /* 0x001fe2000c101b24 */
[----:B------:R-:W-:Y:S05]  /*d2c0*/  EXIT ;  /* 0x000000000000794d */ /* 0x000fea0003800000 */
.L_x_25808:
[----:B------:R-:W-:-:S06]  /*d2d0*/  IMAD.U32 R3, R3, 0x10000, RZ ;  /* 0x0001000003037824 */ /* 0x000fcc00078e00ff */
[----:B------:R-:W0:Y:S02]  /*d2e0*/  F2I.FTZ.U32.TRUNC.NTZ R3, R3 ;  /* 0x0000000300037305 */ /* 0x000e24000021f000 */
[----:B0-----:R-:W-:Y:S01]  /*d2f0*/  STG.E desc[UR36][R16.64], R3 ;  /* 0x0000000310007986 */ /* 0x001fe2000c101924 */
[----:B------:R-:W-:Y:S05]  /*d300*/  EXIT ;  /* 0x000000000000794d */ /* 0x000fea0003800000 */
.L_x_25811:
        /* <DEDUP_REMOVED lines=15> */
.L_x_32260:


//--------------------- .text._ZN2at6native27unrolled_elementwise_kernelINS0_13AUnaryFunctorIN3c108BFloat16ES4_S4_ZZZNS0_21nextafter_kernel_cudaERNS_18TensorIteratorBaseEENKUlvE_clEvENKUlvE1_clEvEUlS4_S4_E_EESt5arrayIPcLm2EELi4E23TrivialOffsetCalculatorILi1EjESF_NS0_6memory12LoadWithCastILi1EEENSG_13StoreWithCastILi1EEEEEviT_T0_T2_T3_T4_T5_ --------------------------
	.section	.text._ZN2at6native27unrolled_elementwise_kernelINS0_13AUnaryFunctorIN3c108BFloat16ES4_S4_ZZZNS0_21nextafter_kernel_cudaERNS_18TensorIteratorBaseEENKUlvE_clEvENKUlvE1_clEvEUlS4_S4_E_EESt5arrayIPcLm2EELi4E23TrivialOffsetCalculatorILi1EjESF_NS0_6memory12LoadWithCastILi1EEENSG_13StoreWithCastILi1EEEEEviT_T0_T2_T3_T4_T5_,"ax",@progbits
	.align	128
        .global         _ZN2at6native27unrolled_elementwise_kernelINS0_13AUnaryFunctorIN3c108BFloat16ES4_S4_ZZZNS0_21nextafter_kernel_cudaERNS_18TensorIteratorBaseEENKUlvE_clEvENKUlvE1_clEvEUlS4_S4_E_EESt5arrayIPcLm2EELi4E23TrivialOffsetCalculatorILi1EjESF_NS0_6memory12LoadWithCastILi1EEENSG_13StoreWithCastILi1EEEEEviT_T0_T2_T3_T4_T5_
        .type           _ZN2at6native27unrolled_elementwise_kernelINS0_13AUnaryFunctorIN3c108BFloat16ES4_S4_ZZZNS0_21nextafter_kernel_cudaERNS_18TensorIteratorBaseEENKUlvE_clEvENKUlvE1_clEvEUlS4_S4_E_EESt5arrayIPcLm2EELi4E23TrivialOffsetCalculatorILi1EjESF_NS0_6memory12LoadWithCastILi1EEENSG_13StoreWithCastILi1EEEEEviT_T0_T2_T3_T4_T5_,@function
        .size           _ZN2at6native27unrolled_elementwise_kernelINS0_13AUnaryFunctorIN3c108BFloat16ES4_S4_ZZZNS0_21nextafter_kernel_cudaERNS_18TensorIteratorBaseEENKUlvE_clEvENKUlvE1_clEvEUlS4_S4_E_EESt5arrayIPcLm2EELi4E23TrivialOffsetCalculatorILi1EjESF_NS0_6memory12LoadWithCastILi1EEENSG_13StoreWithCastILi1EEEEEviT_T0_T2_T3_T4_T5_,(.L_x_32261 - _ZN2at6native27unrolled_elementwise_kernelINS0_13AUnaryFunctorIN3c108BFloat16ES4_S4_ZZZNS0_21nextafter_kernel_cudaERNS_18TensorIteratorBaseEENKUlvE_clEvENKUlvE1_clEvEUlS4_S4_E_EESt5arrayIPcLm2EELi4E23TrivialOffsetCalculatorILi1EjESF_NS0_6memory12LoadWithCastILi1EEENSG_13StoreWithCastILi1EEEEEviT_T0_T2_T3_T4_T5_)
        .other          _ZN2at6native27unrolled_elementwise_kernelINS0_13AUnaryFunctorIN3c108BFloat16ES4_S4_ZZZNS0_21nextafter_kernel_cudaERNS_18TensorIteratorBaseEENKUlvE_clEvENKUlvE1_clEvEUlS4_S4_E_EESt5arrayIPcLm2EELi4E23TrivialOffsetCalculatorILi1EjESF_NS0_6memory12LoadWithCastILi1EEENSG_13StoreWithCastILi1EEEEEviT_T0_T2_T3_T4_T5_,@"STO_CUDA_ENTRY STV_DEFAULT"
_ZN2at6native27unrolled_elementwise_kernelINS0_13AUnaryFunctorIN3c108BFloat16ES4_S4_ZZZNS0_21nextafter_kernel_cudaERNS_18TensorIteratorBaseEENKUlvE_clEvENKUlvE1_clEvEUlS4_S4_E_EESt5arrayIPcLm2EELi4E23TrivialOffsetCalculatorILi1EjESF_NS0_6memory12LoadWithCastILi1EEENSG_13StoreWithCastILi1EEEEEviT_T0_T2_T3_T4_T5_:
.text._ZN2at6native27unrolled_elementwise_kernelINS0_13AUnaryFunctorIN3c108BFloat16ES4_S4_ZZZNS0_21nextafter_kernel_cudaERNS_18TensorIteratorBaseEENKUlvE_clEvENKUlvE1_clEvEUlS4_S4_E_EESt5arrayIPcLm2EELi4E23TrivialOffsetCalculatorILi1EjESF_NS0_6memory12LoadWithCastILi1EEENSG_13StoreWithCastILi1EEEEEviT_T0_T2_T3_T4_T5_:
        /* <DEDUP_REMOVED lines=36> */
.L_x_25817:
[----:B------:R-:W2:Y:S02]  /*0240*/  LDG.E.U8 R2, desc[UR36][R2.64] ;  /* 0x0000002402027981 */ /* 0x000ea4000c1e1100 */
[----:B--2---:R-:W-:-:S04]  /*0250*/  I2FP.F32.U32 R0, R2 ;  /* 0x0000000200007245 */ /* 0x004fc80000201000 */
[----:B------:R-:W-:-:S04]  /*0260*/  F2FP.BF16.F32.PACK_AB R0, RZ, R0 ;  /* 0x00000000ff00723e */ /* 0x000fc800000010ff */
[----:B------:R-:W-:Y:S01]  /*0270*/  PRMT R24, R0, 0x7610, R24 ;  /* 0x0000761000187816 */ /* 0x000fe20000000018 */
[----:B------:R-:W-:Y:S06]  /*0280*/  BRA `(.L_x_25819) ;  /* 0x0000000c00cc7947 */ /* 0x000fec0003800000 */
.L_x_25816:
        /* <DEDUP_REMOVED lines=11> */
.L_x_25821:
[----:B------:R-:W2:Y:S02]  /*0340*/  LDG.E R2, desc[UR36][R2.64] ;  /* 0x0000002402027981 */ /* 0x000ea4000c1e1900 */
[----:B--2---:R-:W-:-:S04]  /*0350*/  I2FP.F32.S32 R0, R2 ;  /* 0x0000000200007245 */ /* 0x004fc80000201400 */
[----:B------:R-:W-:-:S04]  /*0360*/  F2FP.BF16.F32.PACK_AB R0, RZ, R0 ;  /* 0x00000000ff00723e */ /* 0x000fc800000010ff */
[----:B------:R-:W-:Y:S01]  /*0370*/  PRMT R24, R0, 0x7610, R24 ;  /* 0x0000761000187816 */ /* 0x000fe20000000018 */
[----:B------:R-:W-:Y:S06]  /*0380*/  BRA `(.L_x_25819) ;  /* 0x0000000c008c7947 */ /* 0x000fec0003800000 */
.L_x_25820:
[----:B------:R-:W2:Y:S02]  /*0390*/  LDG.E.U16 R2, desc[UR36][R2.64] ;  /* 0x0000002402027981 */ /* 0x000ea4000c1e1500 */
[----:B--2---:R-:W0:Y:S02]  /*03a0*/  I2F.S16 R0, R2 ;  /* 0x0000000200007306 */ /* 0x004e240000101400 */
[----:B0-----:R-:W-:-:S04]  /*03b0*/  F2FP.BF16.F32.PACK_AB R0, RZ, R0 ;  /* 0x00000000ff00723e */ /* 0x001fc800000010ff */
[----:B------:R-:W-:Y:S01]  /*03c0*/  PRMT R24, R0, 0x7610, R24 ;  /* 0x0000761000187816 */ /* 0x000fe20000000018 */
[----:B------:R-:W-:Y:S06]  /*03d0*/  BRA `(.L_x_25819) ;  /* 0x0000000c00787947 */ /* 0x000fec0003800000 */
.L_x_25815:
        /* <DEDUP_REMOVED lines=9> */
.L_x_25823:
[----:B------:R-:W2:Y:S02]  /*0470*/  LDG.E.U16 R0, desc[UR36][R2.64] ;  /* 0x0000002402007981 */ /* 0x000ea4000c1e1500 */
[----:B--2---:R-:W-:-:S05]  /*0480*/  HADD2.F32 R0, -RZ, R0.H0_H0 ;  /* 0x20000000ff007230 */ /* 0x004fca0000004100 */
[----:B------:R-:W-:-:S04]  /*0490*/  F2FP.BF16.F32.PACK_AB R0, RZ, R0 ;  /* 0x00000000ff00723e */ /* 0x000fc800000010ff */
[----:B------:R-:W-:Y:S01]  /*04a0*/  PRMT R24, R0, 0x7610, R24 ;  /* 0x0000761000187816 */ /* 0x000fe20000000018 */
[----:B------:R-:W-:Y:S06]  /*04b0*/  BRA `(.L_x_25819) ;  /* 0x0000000c00407947 */ /* 0x000fec0003800000 */
.L_x_25822:
        /* <DEDUP_REMOVED lines=9> */
.L_x_25825:
[----:B------:R-:W2:Y:S02]  /*0550*/  LDG.E.U16 R2, desc[UR36][R2.64] ;  /* 0x0000002402027981 */ /* 0x000ea4000c1e1500 */
[----:B--2---:R-:W-:-:S05]  /*0560*/  HADD2.F32 R0, -RZ, R2.H0_H0 ;  /* 0x20000002ff007230 */ /* 0x004fca0000004100 */
[----:B------:R-:W-:-:S04]  /*0570*/  F2FP.BF16.F32.PACK_AB R0, RZ, R0 ;  /* 0x00000000ff00723e */ /* 0x000fc800000010ff */
[----:B------:R-:W-:Y:S01]  /*0580*/  PRMT R24, R0, 0x7610, R24 ;  /* 0x0000761000187816 */ /* 0x000fe20000000018 */
[----:B------:R-:W-:Y:S06]  /*0590*/  BRA `(.L_x_25819) ;  /* 0x0000000c00087947 */ /* 0x000fec0003800000 */
.L_x_25824:
        /* <DEDUP_REMOVED lines=9> */
.L_x_25814:
        /* <DEDUP_REMOVED lines=14> */
.L_x_25828:
        /* <DEDUP_REMOVED lines=9> */
.L_x_25827:
        /* <DEDUP_REMOVED lines=28> */
.L_x_25830:
        /* <DEDUP_REMOVED lines=16> */
.L_x_25829:
[----:B------:R0:W5:Y:S01]  /*0a60*/  LDG.E.U16 R24, desc[UR36][R2.64] ;  /* 0x0000002402187981 */ /* 0x000162000c1e1500 */
[----:B------:R-:W-:Y:S05]  /*0a70*/  BRA `(.L_x_25819) ;  /* 0x0000000400d07947 */ /* 0x000fea0003800000 */
.L_x_25826:
        /* <DEDUP_REMOVED lines=13> */
.L_x_25833:
        /* <DEDUP_REMOVED lines=21> */
.L_x_25837:
[----:B------:R-:W-:Y:S05]  /*0ca0*/  BSYNC B1 ;  /* 0x0000000000017941 */ /* 0x000fea0003800000 */
.L_x_25836:
[----:B------:R-:W-:Y:S01]  /*0cb0*/  LEA R3, R0, 0x3b800000, 0x17 ;  /* 0x3b80000000037811 */ /* 0x000fe200078eb8ff */
[----:B------:R-:W-:-:S05]  /*0cc0*/  IMAD.SHL.U32 R0, R2, 0x100000, RZ ;  /* 0x0010000002007824 */ /* 0x000fca00078e00ff */
[----:B------:R-:W-:-:S07]  /*0cd0*/  LOP3.LUT R0, R3, R0, R4, 0xfe, !PT ;  /* 0x0000000003007212 */ /* 0x000fce00078efe04 */
.L_x_25835:
[----:B------:R-:W-:Y:S05]  /*0ce0*/  BSYNC B0 ;  /* 0x0000000000007941 */ /* 0x000fea0003800000 */
.L_x_25834:
[----:B------:R-:W-:-:S04]  /*0cf0*/  F2FP.BF16.F32.PACK_AB R0, RZ, R0 ;  /* 0x00000000ff00723e */ /* 0x000fc800000010ff */
[----:B------:R-:W-:Y:S01]  /*0d00*/  PRMT R24, R0, 0x7610, R24 ;  /* 0x0000761000187816 */ /* 0x000fe20000000018 */
[----:B------:R-:W-:Y:S06]  /*0d10*/  BRA `(.L_x_25819) ;  /* 0x0000000400287947 */ /* 0x000fec0003800000 */
.L_x_25832:
        /* <DEDUP_REMOVED lines=21> */
.L_x_25841:
[----:B------:R-:W-:Y:S05]  /*0e70*/  BSYNC B1 ;  /* 0x0000000000017941 */ /* 0x000fea0003800000 */
.L_x_25840:
[----:B------:R-:W-:Y:S01]  /*0e80*/  LEA R3, R0, 0x37800000, 0x17 ;  /* 0x3780000000037811 */ /* 0x000fe200078eb8ff */
[----:B------:R-:W-:-:S05]  /*0e90*/  IMAD.SHL.U32 R0, R2, 0x200000, RZ ;  /* 0x0020000002007824 */ /* 0x000fca00078e00ff */
[----:B------:R-:W-:-:S07]  /*0ea0*/  LOP3.LUT R0, R3, R0, R4, 0xfe, !PT ;  /* 0x0000000003007212 */ /* 0x000fce00078efe04 */
.L_x_25839:
[----:B------:R-:W-:Y:S05]  /*0eb0*/  BSYNC B0 ;  /* 0x0000000000007941 */ /* 0x000fea0003800000 */
.L_x_25838:
[----:B------:R-:W-:-:S04]  /*0ec0*/  F2FP.BF16.F32.PACK_AB R0, RZ, R0 ;  /* 0x00000000ff00723e */ /* 0x000fc800000010ff */
[----:B------:R-:W-:Y:S01]  /*0ed0*/  PRMT R24, R0, 0x7610, R24 ;  /* 0x0000761000187816 */ /* 0x000fe20000000018 */
[----:B------:R-:W-:Y:S06]  /*0ee0*/  BRA `(.L_x_25819) ;  /* 0x0000000000b47947 */ /* 0x000fec0003800000 */
.L_x_25831:
        /* <DEDUP_REMOVED lines=14> */
.L_x_25845:
[----:B------:R-:W-:Y:S05]  /*0fd0*/  BSYNC B0 ;  /* 0x0000000000007941 */ /* 0x000fea0003800000 */
.L_x_25844:
[----:B------:R-:W-:-:S04]  /*0fe0*/  F2FP.BF16.F32.PACK_AB R0, RZ, R0 ;  /* 0x00000000ff00723e */ /* 0x000fc800000010ff */
[----:B------:R-:W-:Y:S01]  /*0ff0*/  PRMT R24, R0, 0x7610, R24 ;  /* 0x0000761000187816 */ /* 0x000fe20000000018 */
[----:B------:R-:W-:Y:S06]  /*1000*/  BRA `(.L_x_25819) ;  /* 0x00000000006c7947 */ /* 0x000fec0003800000 */
.L_x_25818:
        /* <DEDUP_REMOVED lines=16> */
.L_x_25846:
[----:B------:R-:W-:Y:S01]  /*1110*/  PRMT R24, RZ, 0x7610, R24 ;  /* 0x00007610ff187816 */ /* 0x000fe20000000018 */
[----:B------:R-:W-:Y:S06]  /*1120*/  BRA `(.L_x_25819) ;  /* 0x0000000000247947 */ /* 0x000fec0003800000 */
.L_x_25843:
[----:B------:R-:W2:Y:S02]  /*1130*/  LDG.E.64 R2, desc[UR36][R2.64] ;  /* 0x0000002402027981 */ /* 0x000ea4000c1e1b00 */
[----:B--2---:R-:W0:Y:S02]  /*1140*/  I2F.U64 R0, R2 ;  /* 0x0000000200007312 */ /* 0x004e240000301000 */
[----:B0-----:R-:W-:-:S04]  /*1150*/  F2FP.BF16.F32.PACK_AB R0, RZ, R0 ;  /* 0x00000000ff00723e */ /* 0x001fc800000010ff */
[----:B------:R-:W-:Y:S01]  /*1160*/  PRMT R24, R0, 0x7610, R24 ;  /* 0x0000761000187816 */ /* 0x000fe20000000018 */
[----:B------:R-:W-:Y:S06]  /*1170*/  BRA `(.L_x_25819) ;  /* 0x0000000000107947 */ /* 0x000fec0003800000 */
.L_x_25842:
[----:B------:R-:W2:Y:S02]  /*1180*/  LDG.E R2, desc[UR36][R2.64] ;  /* 0x0000002402027981 */ /* 0x000ea4000c1e1900 */
[----:B--2---:R-:W-:-:S04]  /*1190*/  I2FP.F32.U32 R0, R2 ;  /* 0x0000000200007245 */ /* 0x004fc80000201000 */
[----:B------:R-:W-:-:S04]  /*11a0*/  F2FP.BF16.F32.PACK_AB R0, RZ, R0 ;  /* 0x00000000ff00723e */ /* 0x000fc800000010ff */
[----:B------:R-:W-:-:S07]  /*11b0*/  PRMT R24, R0, 0x7610, R24 ;  /* 0x0000761000187816 */ /* 0x000fce0000000018 */
.L_x_25819:
[----:B------:R-:W1:Y:S02]  /*11c0*/  S2R R18, SR_TID.X ;  /* 0x0000000000127919 */ /* 0x000e640000002100 */
[----:B-1----:R-:W-:-:S07]  /*11d0*/  VIADD R18, R18, 0x80 ;  /* 0x0000008012127836 */ /* 0x002fce0000000000 */
.L_x_25813:
[----:B------:R-:W-:Y:S05]  /*11e0*/  BSYNC B6 ;  /* 0x0000000000067941 */ /* 0x000fea0003800000 */
.L_x_25812:
        /* <DEDUP_REMOVED lines=26> */
.L_x_25852:
[----:B------:R-:W2:Y:S02]  /*1390*/  LDG.E.U8 R2, desc[UR36][R2.64] ;  /* 0x0000002402027981 */ /* 0x000ea4000c1e1100 */
[----:B--2---:R-:W-:-:S04]  /*13a0*/  I2FP.F32.U32 R0, R2 ;  /* 0x0000000200007245 */ /* 0x004fc80000201000 */
[----:B------:R-:W-:-:S04]  /*13b0*/  F2FP.BF16.F32.PACK_AB R0, RZ, R0 ;  /* 0x00000000ff00723e */ /* 0x000fc800000010ff */
[----:B------:R-:W-:Y:S01]  /*13c0*/  PRMT R16, R0, 0x7610, R16 ;  /* 0x0000761000107816 */ /* 0x000fe20000000010 */
[----:B------:R-:W-:Y:S06]  /*13d0*/  BRA `(.L_x_25854) ;  /* 0x0000000c00c87947 */ /* 0x000fec0003800000 */
.L_x_25851:
        /* <DEDUP_REMOVED lines=11> */
.L_x_25856:
[----:B------:R-:W2:Y:S02]  /*1490*/  LDG.E R2, desc[UR36][R2.64] ;  /* 0x0000002402027981 */ /* 0x000ea4000c1e1900 */
[----:B--2---:R-:W-:-:S04]  /*14a0*/  I2FP.F32.S32 R0, R2 ;  /* 0x0000000200007245 */ /* 0x004fc80000201400 */
[----:B------:R-:W-:-:S04]  /*14b0*/  F2FP.BF16.F32.PACK_AB R0, RZ, R0 ;  /* 0x00000000ff00723e */ /* 0x000fc800000010ff */
[----:B------:R-:W-:Y:S01]  /*14c0*/  PRMT R16, R0, 0x7610, R16 ;  /* 0x0000761000107816 */ /* 0x000fe20000000010 */
[----:B------:R-:W-:Y:S06]  /*14d0*/  BRA `(.L_x_25854) ;  /* 0x0000000c00887947 */ /* 0x000fec0003800000 */
.L_x_25855:
[----:B------:R-:W2:Y:S02]  /*14e0*/  LDG.E.U16 R2, desc[UR36][R2.64] ;  /* 0x0000002402027981 */ /* 0x000ea4000c1e1500 */
[----:B--2---:R-:W0:Y:S02]  /*14f0*/  I2F.S16 R0, R2 ;  /* 0x0000000200007306 */ /* 0x004e240000101400 */
[----:B0-----:R-:W-:-:S04]  /*1500*/  F2FP.BF16.F32.PACK_AB R0, RZ, R0 ;  /* 0x00000000ff00723e */ /* 0x001fc800000010ff */
[----:B------:R-:W-:Y:S01]  /*1510*/  PRMT R16, R0, 0x7610, R16 ;  /* 0x0000761000107816 */ /* 0x000fe20000000010 */
[----:B------:R-:W-:Y:S06]  /*1520*/  BRA `(.L_x_25854) ;  /* 0x0000000c00747947 */ /* 0x000fec0003800000 */
.L_x_25850:
        /* <DEDUP_REMOVED lines=9> */
.L_x_25858:
[----:B------:R-:W2:Y:S02]  /*15c0*/  LDG.E.U16 R0, desc[UR36][R2.64] ;  /* 0x0000002402007981 */ /* 0x000ea4000c1e1500 */
[----:B--2---:R-:W-:-:S05]  /*15d0*/  HADD2.F32 R0, -RZ, R0.H0_H0 ;  /* 0x20000000ff007230 */ /* 0x004fca0000004100 */
[----:B------:R-:W-:-:S04]  /*15e0*/  F2FP.BF16.F32.PACK_AB R0, RZ, R0 ;  /* 0x00000000ff00723e */ /* 0x000fc800000010ff */
[----:B------:R-:W-:Y:S01]  /*15f0*/  PRMT R16, R0, 0x7610, R16 ;  /* 0x0000761000107816 */ /* 0x000fe20000000010 */
[----:B------:R-:W-:Y:S06]  /*1600*/  BRA `(.L_x_25854) ;  /* 0x0000000c003c7947 */ /* 0x000fec0003800000 */
.L_x_25857:
        /* <DEDUP_REMOVED lines=9> */
.L_x_25860:
[----:B------:R-:W2:Y:S02]  /*16a0*/  LDG.E.U16 R2, desc[UR36][R2.64] ;  /* 0x0000002402027981 */ /* 0x000ea4000c1e1500 */
[----:B--2---:R-:W-:-:S05]  /*16b0*/  HADD2.F32 R0, -RZ, R2.H0_H0 ;  /* 0x20000002ff007230 */ /* 0x004fca0000004100 */
[----:B------:R-:W-:-:S04]  /*16c0*/  F2FP.BF16.F32.PACK_AB R0, RZ, R0 ;  /* 0x00000000ff00723e */ /* 0x000fc800000010ff */
[----:B------:R-:W-:Y:S01]  /*16d0*/  PRMT R16, R0, 0x7610, R16 ;  /* 0x0000761000107816 */ /* 0x000fe20000000010 */
[----:B------:R-:W-:Y:S06]  /*16e0*/  BRA `(.L_x_25854) ;  /* 0x0000000c00047947 */ /* 0x000fec0003800000 */
.L_x_25859:
        /* <DEDUP_REMOVED lines=9> */
.L_x_25849:
        /* <DEDUP_REMOVED lines=14> */
.L_x_25863:
        /* <DEDUP_REMOVED lines=9> */
.L_x_25862:
        /* <DEDUP_REMOVED lines=28> */
.L_x_25865:
        /* <DEDUP_REMOVED lines=15> */
.L_x_25864:
[----:B------:R0:W5:Y:S01]  /*1ba0*/  LDG.E.U16 R16, desc[UR36][R2.64] ;  /* 0x0000002402107981 */ /* 0x000162000c1e1500 */
[----:B------:R-:W-:Y:S05]  /*1bb0*/  BRA `(.L_x_25854) ;  /* 0x0000000400d07947 */ /* 0x000fea0003800000 */
.L_x_25861:
        /* <DEDUP_REMOVED lines=13> */
.L_x_25868:
        /* <DEDUP_REMOVED lines=21> */
.L_x_25872:
[----:B------:R-:W-:Y:S05]  /*1de0*/  BSYNC B1 ;  /* 0x0000000000017941 */ /* 0x000fea0003800000 */
.L_x_25871:
[----:B------:R-:W-:Y:S01]  /*1df0*/  LEA R3, R0, 0x3b800000, 0x17 ;  /* 0x3b80000000037811 */ /* 0x000fe200078eb8ff */
[----:B------:R-:W-:-:S05]  /*1e00*/  IMAD.SHL.U32 R0, R2, 0x100000, RZ ;  /* 0x0010000002007824 */ /* 0x000fca00078e00ff */
[----:B------:R-:W-:-:S07]  /*1e10*/  LOP3.LUT R0, R3, R0, R4, 0xfe, !PT ;  /* 0x0000000003007212 */ /* 0x000fce00078efe04 */
.L_x_25870:
[----:B------:R-:W-:Y:S05]  /*1e20*/  BSYNC B0 ;  /* 0x0000000000007941 */ /* 0x000fea0003800000 */
.L_x_25869:
[----:B------:R-:W-:-:S04]  /*1e30*/  F2FP.BF16.F32.PACK_AB R0, RZ, R0 ;  /* 0x00000000ff00723e */ /* 0x000fc800000010ff */
[----:B------:R-:W-:Y:S01]  /*1e40*/  PRMT R16, R0, 0x7610, R16 ;  /* 0x0000761000107816 */ /* 0x000fe20000000010 */
[----:B------:R-:W-:Y:S06]  /*1e50*/  BRA `(.L_x_25854) ;  /* 0x0000000400287947 */ /* 0x000fec0003800000 */
.L_x_25867:
        /* <DEDUP_REMOVED lines=21> */
.L_x_25876:
[----:B------:R-:W-:Y:S05]  /*1fb0*/  BSYNC B1 ;  /* 0x0000000000017941 */ /* 0x000fea0003800000 */
.L_x_25875:
[----:B------:R-:W-:Y:S01]  /*1fc0*/  LEA R3, R0, 0x37800000, 0x17 ;  /* 0x3780000000037811 */ /* 0x000fe200078eb8ff */
[----:B------:R-:W-:-:S05]  /*1fd0*/  IMAD.SHL.U32 R0, R2, 0x200000, RZ ;  /* 0x0020000002007824 */ /* 0x000fca00078e00ff */
[----:B------:R-:W-:-:S07]  /*1fe0*/  LOP3.LUT R0, R3, R0, R4, 0xfe, !PT ;  /* 0x0000000003007212 */ /* 0x000fce00078efe04 */
.L_x_25874:
[----:B------:R-:W-:Y:S05]  /*1ff0*/  BSYNC B0 ;  /* 0x0000000000007941 */ /* 0x000fea0003800000 */
.L_x_25873:
[----:B------:R-:W-:-:S04]  /*2000*/  F2FP.BF16.F32.PACK_AB R0, RZ, R0 ;  /* 0x00000000ff00723e */ /* 0x000fc800000010ff */
[----:B------:R-:W-:Y:S01]  /*2010*/  PRMT R16, R0, 0x7610, R16 ;  /* 0x0000761000107816 */ /* 0x000fe20000000010 */
[----:B------:R-:W-:Y:S06]  /*2020*/  BRA `(.L_x_25854) ;  /* 0x0000000000b47947 */ /* 0x000fec0003800000 */
.L_x_25866:
        /* <DEDUP_REMOVED lines=14> */
.L_x_25880:
[----:B------:R-:W-:Y:S05]  /*2110*/  BSYNC B0 ;  /* 0x0000000000007941 */ /* 0x000fea0003800000 */
.L_x_25879:
[----:B------:R-:W-:-:S04]  /*2120*/  F2FP.BF16.F32.PACK_AB R0, RZ, R0 ;  /* 0x00000000ff00723e */ /* 0x000fc800000010ff */
[----:B------:R-:W-:Y:S01]  /*2130*/  PRMT R16, R0, 0x7610, R16 ;  /* 0x0000761000107816 */ /* 0x000fe20000000010 */
[----:B------:R-:W-:Y:S06]  /*2140*/  BRA `(.L_x_25854) ;  /* 0x00000000006c7947 */ /* 0x000fec0003800000 */
.L_x_25853:
        /* <DEDUP_REMOVED lines=16> */
.L_x_25881:
[----:B------:R-:W-:Y:S01]  /*2250*/  PRMT R16, RZ, 0x7610, R16 ;  /* 0x00007610ff107816 */ /* 0x000fe20000000010 */
[----:B------:R-:W-:Y:S06]  /*2260*/  BRA `(.L_x_25854) ;  /* 0x0000000000247947 */ /* 0x000fec0003800000 */
.L_x_25878:
[----:B------:R-:W2:Y:S02]  /*2270*/  LDG.E.64 R2, desc[UR36][R2.64] ;  /* 0x0000002402027981 */ /* 0x000ea4000c1e1b00 */
[----:B--2---:R-:W0:Y:S02]  /*2280*/  I2F.U64 R0, R2 ;  /* 0x0000000200007312 */ /* 0x004e240000301000 */
[----:B0-----:R-:W-:-:S04]  /*2290*/  F2FP.BF16.F32.PACK_AB R0, RZ, R0 ;  /* 0x00000000ff00723e */ /* 0x001fc800000010ff */
[----:B------:R-:W-:Y:S01]  /*22a0*/  PRMT R16, R0, 0x7610, R16 ;  /* 0x0000761000107816 */ /* 0x000fe20000000010 */
[----:B------:R-:W-:Y:S06]  /*22b0*/  BRA `(.L_x_25854) ;  /* 0x0000000000107947 */ /* 0x000fec0003800000 */
.L_x_25877:
[----:B------:R-:W2:Y:S02]  /*22c0*/  LDG.E R2, desc[UR36][R2.64] ;  /* 0x0000002402027981 */ /* 0x000ea4000c1e1900 */
[----:B--2---:R-:W-:-:S04]  /*22d0*/  I2FP.F32.U32 R0, R2 ;  /* 0x0000000200007245 */ /* 0x004fc80000201000 */
[----:B------:R-:W-:-:S04]  /*22e0*/  F2FP.BF16.F32.PACK_AB R0, RZ, R0 ;  /* 0x00000000ff00723e */ /* 0x000fc800000010ff */
[----:B------:R-:W-:-:S07]  /*22f0*/  PRMT R16, R0, 0x7610, R16 ;  /* 0x0000761000107816 */ /* 0x000fce0000000010 */
.L_x_25854:
[----:B------:R-:W-:-:S07]  /*2300*/  VIADD R18, R18, 0x80 ;  /* 0x0000008012127836 */ /* 0x000fce0000000000 */
.L_x_25848:
[----:B------:R-:W-:Y:S05]  /*2310*/  BSYNC B6 ;  /* 0x0000000000067941 */ /* 0x000fea0003800000 */
.L_x_25847:
[----:B------:R-:W-:Y:S01]  /*2320*/  ISETP.GE.AND P0, PT, R18, R23, PT ;  /* 0x000000171200720c */ /* 0x000fe20003f06270 */
[----:B------:R-:W-:Y:S01]  /*2330*/  BSSY B6, `(.L_x_25882) ;  /* 0x0000112000067945 */ /* 0x000fe20003800000 */
[----:B------:R-:W-:Y:S02]  /*2340*/  PRMT R22, RZ, 0x7610, R22 ;  /* 0x00007610ff167816 */ /* 0x000fe40000000016 */
[----:B0-----:R-:W-:-:S09]  /*2350*/  PRMT R2, RZ, 0x7610, R2 ;  /* 0x00007610ff027816 */ /* 0x001fd20000000002 */
        /* <DEDUP_REMOVED lines=24> */
.L_x_25887:
[----:B------:R-:W2:Y:S02]  /*24e0*/  LDG.E.U8 R4, desc[UR36][R4.64] ;  /* 0x0000002404047981 */ /* 0x000ea4000c1e1100 */
[----:B--2---:R-:W-:-:S04]  /*24f0*/  I2FP.F32.U32 R0, R4 ;  /* 0x0000000400007245 */ /* 0x004fc80000201000 */
[----:B------:R-:W-:-:S04]  /*2500*/  F2FP.BF16.F32.PACK_AB R0, RZ, R0 ;  /* 0x00000000ff00723e */ /* 0x000fc800000010ff */
[----:B------:R-:W-:Y:S01]  /*2510*/  PRMT R2, R0, 0x7610, R2 ;  /* 0x0000761000027816 */ /* 0x000fe20000000002 */
[----:B------:R-:W-:Y:S06]  /*2520*/  BRA `(.L_x_25889) ;  /* 0x0000000c00c47947 */ /* 0x000fec0003800000 */
.L_x_25886:
        /* <DEDUP_REMOVED lines=11> */
.L_x_25891:
[----:B------:R-:W2:Y:S02]  /*25e0*/  LDG.E R4, desc[UR36][R4.64] ;  /* 0x0000002404047981 */ /* 0x000ea4000c1e1900 */
[----:B--2---:R-:W-:-:S04]  /*25f0*/  I2FP.F32.S32 R0, R4 ;  /* 0x0000000400007245 */ /* 0x004fc80000201400 */
[----:B------:R-:W-:-:S04]  /*2600*/  F2FP.BF16.F32.PACK_AB R0, RZ, R0 ;  /* 0x00000000ff00723e */ /* 0x000fc800000010ff */
[----:B------:R-:W-:Y:S01]  /*2610*/  PRMT R2, R0, 0x7610, R2 ;  /* 0x0000761000027816 */ /* 0x000fe20000000002 */
[----:B------:R-:W-:Y:S06]  /*2620*/  BRA `(.L_x_25889) ;  /* 0x0000000c00847947 */ /* 0x000fec0003800000 */
.L_x_25890:
[----:B------:R-:W2:Y:S02]  /*2630*/  LDG.E.U16 R4, desc[UR36][R4.64] ;  /* 0x0000002404047981 */ /* 0x000ea4000c1e1500 */
[----:B--2---:R-:W0:Y:S02]  /*2640*/  I2F.S16 R0, R4 ;  /* 0x0000000400007306 */ /* 0x004e240000101400 */
[----:B0-----:R-:W-:-:S04]  /*2650*/  F2FP.BF16.F32.PACK_AB R0, RZ, R0 ;  /* 0x00000000ff00723e */ /* 0x001fc800000010ff */
[----:B------:R-:W-:Y:S01]  /*2660*/  PRMT R2, R0, 0x7610, R2 ;  /* 0x0000761000027816 */ /* 0x000fe20000000002 */
[----:B------:R-:W-:Y:S06]  /*2670*/  BRA `(.L_x_25889) ;  /* 0x0000000c00707947 */ /* 0x000fec0003800000 */
.L_x_25885:
        /* <DEDUP_REMOVED lines=9> */
.L_x_25893:
[----:B------:R-:W2:Y:S02]  /*2710*/  LDG.E.U16 R0, desc[UR36][R4.64] ;  /* 0x0000002404007981 */ /* 0x000ea4000c1e1500 */
[----:B--2---:R-:W-:-:S05]  /*2720*/  HADD2.F32 R0, -RZ, R0.H0_H0 ;  /* 0x20000000ff007230 */ /* 0x004fca0000004100 */
[----:B------:R-:W-:-:S04]  /*2730*/  F2FP.BF16.F32.PACK_AB R0, RZ, R0 ;  /* 0x00000000ff00723e */ /* 0x000fc800000010ff */
[----:B------:R-:W-:Y:S01]  /*2740*/  PRMT R2, R0, 0x7610, R2 ;  /* 0x0000761000027816 */ /* 0x000fe20000000002 */
[----:B------:R-:W-:Y:S06]  /*2750*/  BRA `(.L_x_25889) ;  /* 0x0000000c00387947 */ /* 0x000fec0003800000 */
.L_x_25892:
        /* <DEDUP_REMOVED lines=9> */
.L_x_25895:
[----:B------:R-:W2:Y:S02]  /*27f0*/  LDG.E.U16 R4, desc[UR36][R4.64] ;  /* 0x0000002404047981 */ /* 0x000ea4000c1e1500 */
[----:B--2---:R-:W-:-:S05]  /*2800*/  HADD2.F32 R0, -RZ, R4.H0_H0 ;  /* 0x20000004ff007230 */ /* 0x004fca0000004100 */
[----:B------:R-:W-:-:S04]  /*2810*/  F2FP.BF16.F32.PACK_AB R0, RZ, R0 ;  /* 0x00000000ff00723e */ /* 0x000fc800000010ff */
[----:B------:R-:W-:Y:S01]  /*2820*/  PRMT R2, R0, 0x7610, R2 ;  /* 0x0000761000027816 */ /* 0x000fe20000000002 */
[----:B------:R-:W-:Y:S06]  /*2830*/  BRA `(.L_x_25889) ;  /* 0x0000000c00007947 */ /* 0x000fec0003800000 */
.L_x_25894:
        /* <DEDUP_REMOVED lines=9> */
.L_x_25884:
        /* <DEDUP_REMOVED lines=14> */
.L_x_25898:
        /* <DEDUP_REMOVED lines=9> */
.L_x_25897:
        /* <DEDUP_REMOVED lines=28> */
.L_x_25900:
        /* <DEDUP_REMOVED lines=14> */
.L_x_25899:
[----:B------:R0:W5:Y:S01]  /*2ce0*/  LDG.E.U16 R2, desc[UR36][R4.64] ;  /* 0x0000002404027981 */ /* 0x000162000c1e1500 */
[----:B------:R-:W-:Y:S05]  /*2cf0*/  BRA `(.L_x_25889) ;  /* 0x0000000400d07947 */ /* 0x000fea0003800000 */
.L_x_25896:
        /* <DEDUP_REMOVED lines=13> */
.L_x_25903:
        /* <DEDUP_REMOVED lines=21> */
.L_x_25907:
[----:B------:R-:W-:Y:S05]  /*2f20*/  BSYNC B1 ;  /* 0x0000000000017941 */ /* 0x000fea0003800000 */
.L_x_25906:
[----:B------:R-:W-:Y:S01]  /*2f30*/  LEA R3, R0, 0x3b800000, 0x17 ;  /* 0x3b80000000037811 */ /* 0x000fe200078eb8ff */
[----:B------:R-:W-:-:S05]  /*2f40*/  IMAD.SHL.U32 R0, R2, 0x100000, RZ ;  /* 0x0010000002007824 */ /* 0x000fca00078e00ff */
[----:B------:R-:W-:-:S07]  /*2f50*/  LOP3.LUT R0, R3, R0, R4, 0xfe, !PT ;  /* 0x0000000003007212 */ /* 0x000fce00078efe04 */
.L_x_25905:
[----:B------:R-:W-:Y:S05]  /*2f60*/  BSYNC B0 ;  /* 0x0000000000007941 */ /* 0x000fea0003800000 */
.L_x_25904:
[----:B------:R-:W-:-:S04]  /*2f70*/  F2FP.BF16.F32.PACK_AB R0, RZ, R0 ;  /* 0x00000000ff00723e */ /* 0x000fc800000010ff */
[----:B------:R-:W-:Y:S01]  /*2f80*/  PRMT R2, R0, 0x7610, R2 ;  /* 0x0000761000027816 */ /* 0x000fe20000000002 */
[----:B------:R-:W-:Y:S06]  /*2f90*/  BRA `(.L_x_25889) ;  /* 0x0000000400287947 */ /* 0x000fec0003800000 */
.L_x_25902:
        /* <DEDUP_REMOVED lines=21> */
.L_x_25911:
[----:B------:R-:W-:Y:S05]  /*30f0*/  BSYNC B1 ;  /* 0x0000000000017941 */ /* 0x000fea0003800000 */
.L_x_25910:
[----:B------:R-:W-:Y:S01]  /*3100*/  LEA R3, R0, 0x37800000, 0x17 ;  /* 0x3780000000037811 */ /* 0x000fe200078eb8ff */
[----:B------:R-:W-:-:S05]  /*3110*/  IMAD.SHL.U32 R0, R2, 0x200000, RZ ;  /* 0x0020000002007824 */ /* 0x000fca00078e00ff */
[----:B------:R-:W-:-:S07]  /*3120*/  LOP3.LUT R0, R3, R0, R4, 0xfe, !PT ;  /* 0x0000000003007212 */ /* 0x000fce00078efe04 */
.L_x_25909:
[----:B------:R-:W-:Y:S05]  /*3130*/  BSYNC B0 ;  /* 0x0000000000007941 */ /* 0x000fea0003800000 */
.L_x_25908:
[----:B------:R-:W-:-:S04]  /*3140*/  F2FP.BF16.F32.PACK_AB R0, RZ, R0 ;  /* 0x00000000ff00723e */ /* 0x000fc800000010ff */
[----:B------:R-:W-:Y:S01]  /*3150*/  PRMT R2, R0, 0x7610, R2 ;  /* 0x0000761000027816 */ /* 0x000fe20000000002 */
[----:B------:R-:W-:Y:S06]  /*3160*/  BRA `(.L_x_25889) ;  /* 0x0000000000b47947 */ /* 0x000fec0003800000 */
.L_x_25901:
        /* <DEDUP_REMOVED lines=14> */
.L_x_25915:
[----:B------:R-:W-:Y:S05]  /*3250*/  BSYNC B0 ;  /* 0x0000000000007941 */ /* 0x000fea0003800000 */
.L_x_25914:
[----:B------:R-:W-:-:S04]  /*3260*/  F2FP.BF16.F32.PACK_AB R0, RZ, R0 ;  /* 0x00000000ff00723e */ /* 0x000fc800000010ff */
[----:B------:R-:W-:Y:S01]  /*3270*/  PRMT R2, R0, 0x7610, R2 ;  /* 0x0000761000027816 */ /* 0x000fe20000000002 */
[----:B------:R-:W-:Y:S06]  /*3280*/  BRA `(.L_x_25889) ;  /* 0x00000000006c7947 */ /* 0x000fec0003800000 */
.L_x_25888:
        /* <DEDUP_REMOVED lines=16> */
.L_x_25916:
[----:B------:R-:W-:Y:S01]  /*3390*/  PRMT R2, RZ, 0x7610, R2 ;  /* 0x00007610ff027816 */ /* 0x000fe20000000002 */
[----:B------:R-:W-:Y:S06]  /*33a0*/  BRA `(.L_x_25889) ;  /* 0x0000000000247947 */ /* 0x000fec0003800000 */
.L_x_25913:
[----:B------:R-:W2:Y:S02]  /*33b0*/  LDG.E.64 R4, desc[UR36][R4.64] ;  /* 0x0000002404047981 */ /* 0x000ea4000c1e1b00 */
[----:B--2---:R-:W0:Y:S02]  /*33c0*/  I2F.U64 R0, R4 ;  /* 0x0000000400007312 */ /* 0x004e240000301000 */
[----:B0-----:R-:W-:-:S04]  /*33d0*/  F2FP.BF16.F32.PACK_AB R0, RZ, R0 ;  /* 0x00000000ff00723e */ /* 0x001fc800000010ff */
[----:B------:R-:W-:Y:S01]  /*33e0*/  PRMT R2, R0, 0x7610, R2 ;  /* 0x0000761000027816 */ /* 0x000fe20000000002 */
[----:B------:R-:W-:Y:S06]  /*33f0*/  BRA `(.L_x_25889) ;  /* 0x0000000000107947 */ /* 0x000fec0003800000 */
.L_x_25912:
[----:B------:R-:W2:Y:S02]  /*3400*/  LDG.E R4, desc[UR36][R4.64] ;  /* 0x0000002404047981 */ /* 0x000ea4000c1e1900 */
[----:B--2---:R-:W-:-:S04]  /*3410*/  I2FP.F32.U32 R0, R4 ;  /* 0x0000000400007245 */ /* 0x004fc80000201000 */
[----:B------:R-:W-:-:S04]  /*3420*/  F2FP.BF16.F32.PACK_AB R0, RZ, R0 ;  /* 0x00000000ff00723e */ /* 0x000fc800000010ff */
[----:B------:R-:W-:-:S07]  /*3430*/  PRMT R2, R0, 0x7610, R2 ;  /* 0x0000761000027816 */ /* 0x000fce0000000002 */
.L_x_25889:
[----:B------:R-:W-:-:S07]  /*3440*/  VIADD R18, R18, 0x80 ;  /* 0x0000008012127836 */ /* 0x000fce0000000000 */
.L_x_25883:
[----:B------:R-:W-:Y:S05]  /*3450*/  BSYNC B6 ;  /* 0x0000000000067941 */ /* 0x000fea0003800000 */
.L_x_25882:
        /* <DEDUP_REMOVED lines=25> */
.L_x_25922:
[----:B------:R-:W2:Y:S02]  /*35f0*/  LDG.E.U8 R4, desc[UR36][R4.64] ;  /* 0x0000002404047981 */ /* 0x000ea4000c1e1100 */
[----:B--2---:R-:W-:-:S04]  /*3600*/  I2FP.F32.U32 R0, R4 ;  /* 0x0000000400007245 */ /* 0x004fc80000201000 */
[----:B------:R-:W-:-:S04]  /*3610*/  F2FP.BF16.F32.PACK_AB R0, RZ, R0 ;  /* 0x00000000ff00723e */ /* 0x000fc800000010ff */
[----:B------:R-:W-:Y:S01]  /*3620*/  PRMT R22, R0, 0x7610, R22 ;  /* 0x0000761000167816 */ /* 0x000fe20000000016 */
[----:B------:R-:W-:Y:S06]  /*3630*/  BRA `(.L_x_25918) ;  /* 0x0000000c00c87947 */ /* 0x000fec0003800000 */
.L_x_25921:
        /* <DEDUP_REMOVED lines=11> */
.L_x_25925:
[----:B------:R-:W2:Y:S02]  /*36f0*/  LDG.E R4, desc[UR36][R4.64] ;  /* 0x0000002404047981 */ /* 0x000ea4000c1e1900 */
[----:B--2---:R-:W-:-:S04]  /*3700*/  I2FP.F32.S32 R0, R4 ;  /* 0x0000000400007245 */ /* 0x004fc80000201400 */
[----:B------:R-:W-:-:S04]  /*3710*/  F2FP.BF16.F32.PACK_AB R0, RZ, R0 ;  /* 0x00000000ff00723e */ /* 0x000fc800000010ff */
[----:B------:R-:W-:Y:S01]  /*3720*/  PRMT R22, R0, 0x7610, R22 ;  /* 0x0000761000167816 */ /* 0x000fe20000000016 */
[----:B------:R-:W-:Y:S06]  /*3730*/  BRA `(.L_x_25918) ;  /* 0x0000000c00887947 */ /* 0x000fec0003800000 */
.L_x_25924:
[----:B------:R-:W2:Y:S02]  /*3740*/  LDG.E.U16 R4, desc[UR36][R4.64] ;  /* 0x0000002404047981 */ /* 0x000ea4000c1e1500 */
[----:B--2---:R-:W0:Y:S02]  /*3750*/  I2F.S16 R0, R4 ;  /* 0x0000000400007306 */ /* 0x004e240000101400 */
[----:B0-----:R-:W-:-:S04]  /*3760*/  F2FP.BF16.F32.PACK_AB R0, RZ, R0 ;  /* 0x00000000ff00723e */ /* 0x001fc800000010ff */
[----:B------:R-:W-:Y:S01]  /*3770*/  PRMT R22, R0, 0x7610, R22 ;  /* 0x0000761000167816 */ /* 0x000fe20000000016 */
[----:B------:R-:W-:Y:S06]  /*3780*/  BRA `(.L_x_25918) ;  /* 0x0000000c00747947 */ /* 0x000fec0003800000 */
.L_x_25920:
        /* <DEDUP_REMOVED lines=9> */
.L_x_25927:
[----:B------:R-:W2:Y:S02]  /*3820*/  LDG.E.U16 R0, desc[UR36][R4.64] ;  /* 0x0000002404007981 */ /* 0x000ea4000c1e1500 */
[----:B--2---:R-:W-:-:S05]  /*3830*/  HADD2.F32 R0, -RZ, R0.H0_H0 ;  /* 0x20000000ff007230 */ /* 0x004fca0000004100 */
[----:B------:R-:W-:-:S04]  /*3840*/  F2FP.BF16.F32.PACK_AB R0, RZ, R0 ;  /* 0x00000000ff00723e */ /* 0x000fc800000010ff */
[----:B------:R-:W-:Y:S01]  /*3850*/  PRMT R22, R0, 0x7610, R22 ;  /* 0x0000761000167816 */ /* 0x000fe20000000016 */
[----:B------:R-:W-:Y:S06]  /*3860*/  BRA `(.L_x_25918) ;  /* 0x0000000c003c7947 */ /* 0x000fec0003800000 */
.L_x_25926:
        /* <DEDUP_REMOVED lines=9> */
.L_x_25929:
[----:B------:R-:W2:Y:S02]  /*3900*/  LDG.E.U16 R4, desc[UR36][R4.64] ;  /* 0x0000002404047981 */ /* 0x000ea4000c1e1500 */
[----:B--2---:R-:W-:-:S05]  /*3910*/  HADD2.F32 R0, -RZ, R4.H0_H0 ;  /* 0x20000004ff007230 */ /* 0x004fca0000004100 */
[----:B------:R-:W-:-:S04]  /*3920*/  F2FP.BF16.F32.PACK_AB R0, RZ, R0 ;  /* 0x00000000ff00723e */ /* 0x000fc800000010ff */
[----:B------:R-:W-:Y:S01]  /*3930*/  PRMT R22, R0, 0x7610, R22 ;  /* 0x0000761000167816 */ /* 0x000fe20000000016 */
[----:B------:R-:W-:Y:S06]  /*3940*/  BRA `(.L_x_25918) ;  /* 0x0000000c00047947 */ /* 0x000fec0003800000 */
.L_x_25928:
        /* <DEDUP_REMOVED lines=9> */
.L_x_25919:
        /* <DEDUP_REMOVED lines=14> */
.L_x_25932:
        /* <DEDUP_REMOVED lines=9> */
.L_x_25931:
        /* <DEDUP_REMOVED lines=28> */
.L_x_25934:
        /* <DEDUP_REMOVED lines=15> */
.L_x_25933:
[----:B------:R1:W5:Y:S01]  /*3e00*/  LDG.E.U16 R22, desc[UR36][R4.64] ;  /* 0x0000002404167981 */ /* 0x000362000c1e1500 */
[----:B------:R-:W-:Y:S05]  /*3e10*/  BRA `(.L_x_25918) ;  /* 0x0000000400d07947 */ /* 0x000fea0003800000 */
.L_x_25930:
        /* <DEDUP_REMOVED lines=13> */
.L_x_25937:
        /* <DEDUP_REMOVED lines=21> */
.L_x_25941:
[----:B------:R-:W-:Y:S05]  /*4040*/  BSYNC B1 ;  /* 0x0000000000017941 */ /* 0x000fea0003800000 */
.L_x_25940:
[----:B------:R-:W-:Y:S01]  /*4050*/  LEA R5, R0, 0x3b800000, 0x17 ;  /* 0x3b80000000057811 */ /* 0x000fe200078eb8ff */
[----:B------:R-:W-:-:S05]  /*4060*/  IMAD.SHL.U32 R0, R3, 0x100000, RZ ;  /* 0x0010000003007824 */ /* 0x000fca00078e00ff */
[----:B------:R-:W-:-:S07]  /*4070*/  LOP3.LUT R0, R5, R0, R6, 0xfe, !PT ;  /* 0x0000000005007212 */ /* 0x000fce00078efe06 */
.L_x_25939:
[----:B------:R-:W-:Y:S05]  /*4080*/  BSYNC B0 ;  /* 0x0000000000007941 */ /* 0x000fea0003800000 */
.L_x_25938:
[----:B------:R-:W-:-:S04]  /*4090*/  F2FP.BF16.F32.PACK_AB R0, RZ, R0 ;  /* 0x00000000ff00723e */ /* 0x000fc800000010ff */
[----:B------:R-:W-:Y:S01]  /*40a0*/  PRMT R22, R0, 0x7610, R22 ;  /* 0x0000761000167816 */ /* 0x000fe20000000016 */
[----:B------:R-:W-:Y:S06]  /*40b0*/  BRA `(.L_x_25918) ;  /* 0x0000000400287947 */ /* 0x000fec0003800000 */
.L_x_25936:
        /* <DEDUP_REMOVED lines=21> */
.L_x_25945:
[----:B------:R-:W-:Y:S05]  /*4210*/  BSYNC B1 ;  /* 0x0000000000017941 */ /* 0x000fea0003800000 */
.L_x_25944:
[----:B------:R-:W-:Y:S01]  /*4220*/  LEA R5, R0, 0x37800000, 0x17 ;  /* 0x3780000000057811 */ /* 0x000fe200078eb8ff */
[----:B------:R-:W-:-:S05]  /*4230*/  IMAD.SHL.U32 R0, R3, 0x200000, RZ ;  /* 0x0020000003007824 */ /* 0x000fca00078e00ff */
[----:B------:R-:W-:-:S07]  /*4240*/  LOP3.LUT R0, R5, R0, R6, 0xfe, !PT ;  /* 0x0000000005007212 */ /* 0x000fce00078efe06 */
.L_x_25943:
[----:B------:R-:W-:Y:S05]  /*4250*/  BSYNC B0 ;  /* 0x0000000000007941 */ /* 0x000fea0003800000 */
.L_x_25942:
[----:B------:R-:W-:-:S04]  /*4260*/  F2FP.BF16.F32.PACK_AB R0, RZ, R0 ;  /* 0x00000000ff00723e */ /* 0x000fc800000010ff */
[----:B------:R-:W-:Y:S01]  /*4270*/  PRMT R22, R0, 0x7610, R22 ;  /* 0x0000761000167816 */ /* 0x000fe20000000016 */
[----:B------:R-:W-:Y:S06]  /*4280*/  BRA `(.L_x_25918) ;  /* 0x0000000000b47947 */ /* 0x000fec0003800000 */
.L_x_25935:
        /* <DEDUP_REMOVED lines=14> */
.L_x_25949:
[----:B------:R-:W-:Y:S05]  /*4370*/  BSYNC B0 ;  /* 0x0000000000007941 */ /* 0x000fea0003800000 */
.L_x_25948:
[----:B------:R-:W-:-:S04]  /*4380*/  F2FP.BF16.F32.PACK_AB R0, RZ, R0 ;  /* 0x00000000ff00723e */ /* 0x000fc800000010ff */
[----:B------:R-:W-:Y:S01]  /*4390*/  PRMT R22, R0, 0x7610, R22 ;  /* 0x0000761000167816 */ /* 0x000fe20000000016 */
[----:B------:R-:W-:Y:S06]  /*43a0*/  BRA `(.L_x_25918) ;  /* 0x00000000006c7947 */ /* 0x000fec0003800000 */
.L_x_25923:
        /* <DEDUP_REMOVED lines=16> */
.L_x_25950:
[----:B------:R-:W-:Y:S01]  /*44b0*/  PRMT R22, RZ, 0x7610, R22 ;  /* 0x00007610ff167816 */ /* 0x000fe20000000016 */
[----:B------:R-:W-:Y:S06]  /*44c0*/  BRA `(.L_x_25918) ;  /* 0x0000000000247947 */ /* 0x000fec0003800000 */
.L_x_25947:
[----:B------:R-:W2:Y:S02]  /*44d0*/  LDG.E.64 R4, desc[UR36][R4.64] ;  /* 0x0000002404047981 */ /* 0x000ea4000c1e1b00 */
[----:B--2---:R-:W0:Y:S02]  /*44e0*/  I2F.U64 R0, R4 ;  /* 0x0000000400007312 */ /* 0x004e240000301000 */
[----:B0-----:R-:W-:-:S04]  /*44f0*/  F2FP.BF16.F32.PACK_AB R0, RZ, R0 ;  /* 0x00000000ff00723e */ /* 0x001fc800000010ff */
[----:B------:R-:W-:Y:S01]  /*4500*/  PRMT R22, R0, 0x7610, R22 ;  /* 0x0000761000167816 */ /* 0x000fe20000000016 */
[----:B------:R-:W-:Y:S06]  /*4510*/  BRA `(.L_x_25918) ;  /* 0x0000000000107947 */ /* 0x000fec0003800000 */
.L_x_25946:
[----:B------:R-:W2:Y:S02]  /*4520*/  LDG.E R4, desc[UR36][R4.64] ;  /* 0x0000002404047981 */ /* 0x000ea4000c1e1900 */
[----:B--2---:R-:W-:-:S04]  /*4530*/  I2FP.F32.U32 R0, R4 ;  /* 0x0000000400007245 */ /* 0x004fc80000201000 */
[----:B------:R-:W-:-:S04]  /*4540*/  F2FP.BF16.F32.PACK_AB R0, RZ, R0 ;  /* 0x00000000ff00723e */ /* 0x000fc800000010ff */
[----:B------:R-:W-:-:S07]  /*4550*/  PRMT R22, R0, 0x7610, R22 ;  /* 0x0000761000167816 */ /* 0x000fce0000000016 */
.L_x_25918:
[----:B------:R-:W-:Y:S05]  /*4560*/  BSYNC B6 ;  /* 0x0000000000067941 */ /* 0x000fea0003800000 */
.L_x_25917:
[----:B------:R-:W-:Y:S01]  /*4570*/  LOP3.LUT P0, R0, R19, 0x7fff, RZ, 0xc0, !PT ;  /* 0x00007fff13007812 */ /* 0x000fe2000780c0ff */
[----:B------:R-:W-:-:S12]  /*4580*/  BSSY B0, `(.L_x_25951) ;  /* 0x00000d9000007945 */ /* 0x000fd80003800000 */
[----:B------:R-:W-:Y:S05]  /*4590*/  @!P0 BRA `(.L_x_25952) ;  /* 0x0000000400b88947 */ /* 0x000fea0003800000 */
[----:B------:R-:W2:Y:S01]  /*45a0*/  S2R R18, SR_TID.X ;  /* 0x0000000000127919 */ /* 0x000ea20000002100 */
[----:B------:R-:W-:Y:S01]  /*45b0*/  BSSY B1, `(.L_x_25953) ;  /* 0x0000019000017945 */ /* 0x000fe20003800000 */
[----:B--2---:R-:W-:-:S13]  /*45c0*/  ISETP.GE.AND P2, PT, R18, R23, PT ;  /* 0x000000171200720c */ /* 0x004fda0003f46270 */
[----:B------:R-:W-:Y:S05]  /*45d0*/  @P2 BRA `(.L_x_25954) ;  /* 0x0000000000582947 */ /* 0x000fea0003800000 */
[----:B------:R-:W-:Y:S02]  /*45e0*/  IMAD.U32 R3, R19, 0x10000, RZ ;  /* 0x0001000013037824 */ /* 0x000fe400078e00ff */
[----:B01---5:R-:W-:-:S03]  /*45f0*/  IMAD.U32 R4, R24, 0x10000, RZ ;  /* 0x0001000018047824 */ /* 0x023fc600078e00ff */
[----:B------:R-:W-:Y:S02]  /*4600*/  FSETP.NEU.FTZ.AND P0, PT, R3, R3, PT ;  /* 0x000000030300720b */ /* 0x000fe40003f1d000 */
[----:B------:R-:W-:-:S04]  /*4610*/  FSETP.NEU.FTZ.AND P1, PT, R4, R4, PT ;  /* 0x000000040400720b */ /* 0x000fc80003f3d000 */
[----:B------:R-:W-:-:S13]  /*4620*/  PLOP3.LUT P0, PT, P0, P1, PT, 0xa8, 0x0 ;  /* 0x000000000000781c */ /* 0x000fda0000703570 */
[----:B------:R-:W-:Y:S05]  /*4630*/  @P0 BRA `(.L_x_25955) ;  /* 0x0000000000380947 */ /* 0x000fea0003800000 */
[----:B------:R-:W-:Y:S01]  /*4640*/  ULDC.U16 UR5, c[0x0][0x216] ;  /* 0x0000858000057ab9 */ /* 0x000fe20000000400 */
[----:B------:R-:W-:Y:S01]  /*4650*/  PRMT R3, R24, 0x9910, RZ ;  /* 0x0000991018037816 */ /* 0x000fe200000000ff */
[----:B------:R-:W-:-:S06]  /*4660*/  UPRMT UR4, UR5, 0x9910, URZ ;  /* 0x0000991005047896 */ /* 0x000fcc000800003f */
[----:B------:R-:W-:Y:S01]  /*4670*/  ISETP.NE.AND P0, PT, R3, UR4, PT ;  /* 0x0000000403007c0c */ /* 0x000fe2000bf05270 */
[----:B------:R-:W-:-:S12]  /*4680*/  IMAD.U32 R3, RZ, RZ, UR5 ;  /* 0x00000005ff037e24 */ /* 0x000fd8000f8e00ff */
        /* <DEDUP_REMOVED lines=9> */
.L_x_25955:
[----:B------:R-:W-:-:S05]  /*4720*/  FADD.FTZ R3, R3, R4 ;  /* 0x0000000403037221 */ /* 0x000fca0000010000 */
[----:B------:R-:W-:-:S07]  /*4730*/  F2FP.BF16.F32.PACK_AB R3, RZ, R3 ;  /* 0x00000003ff03723e */ /* 0x000fce00000010ff */
.L_x_25954:
[----:B------:R-:W-:Y:S05]  /*4740*/  BSYNC B1 ;  /* 0x0000000000017941 */ /* 0x000fea0003800000 */
.L_x_25953:
[----:B01----:R-:W-:Y:S01]  /*4750*/  VIADD R4, R18, 0x80 ;  /* 0x0000008012047836 */ /* 0x003fe20000000000 */
[----:B------:R-:W-:Y:S04]  /*4760*/  BSSY B1, `(.L_x_25956) ;  /* 0x000001a000017945 */ /* 0x000fe80003800000 */
        /* <DEDUP_REMOVED lines=9> */
[----:B------:R-:W-:Y:S01]  /*4800*/  PRMT R4, R16, 0x9910, RZ ;  /* 0x0000991010047816 */ /* 0x000fe200000000ff */
[----:B------:R-:W-:Y:S02]  /*4810*/  UPRMT UR4, UR5, 0x9910, URZ ;  /* 0x0000991005047896 */ /* 0x000fe4000800003f */
[----:B------:R-:W-:-:S04]  /*4820*/  IMAD.U32 R17, RZ, RZ, UR5 ;  /* 0x00000005ff117e24 */ /* 0x000fc8000f8e00ff */
[----:B------:R-:W-:-:S13]  /*4830*/  ISETP.NE.AND P0, PT, R4, UR4, PT ;  /* 0x0000000404007c0c */ /* 0x000fda000bf05270 */
        /* <DEDUP_REMOVED lines=9> */
.L_x_25958:
[----:B------:R-:W-:-:S05]  /*48d0*/  FADD.FTZ R4, R5, R4 ;  /* 0x0000000405047221 */ /* 0x000fca0000010000 */
[----:B------:R-:W-:-:S04]  /*48e0*/  F2FP.BF16.F32.PACK_AB R4, RZ, R4 ;  /* 0x00000004ff04723e */ /* 0x000fc800000010ff */
[----:B------:R-:W-:-:S07]  /*48f0*/  PRMT R17, R4, 0x7610, R17 ;  /* 0x0000761004117816 */ /* 0x000fce0000000011 */
.L_x_25957:
[----:B------:R-:W-:Y:S05]  /*4900*/  BSYNC B1 ;  /* 0x0000000000017941 */ /* 0x000fea0003800000 */
.L_x_25956:
[----:B------:R-:W-:Y:S01]  /*4910*/  VIADD R4, R18, 0x100 ;  /* 0x0000010012047836 */ /* 0x000fe20000000000 */
        /* <DEDUP_REMOVED lines=23> */
.L_x_25961:
[----:B------:R-:W-:-:S05]  /*4a90*/  FADD.FTZ R4, R5, R4 ;  /* 0x0000000405047221 */ /* 0x000fca0000010000 */
[----:B------:R-:W-:-:S04]  /*4aa0*/  F2FP.BF16.F32.PACK_AB R4, RZ, R4 ;  /* 0x00000004ff04723e */ /* 0x000fc800000010ff */
[----:B------:R-:W-:-:S07]  /*4ab0*/  PRMT R16, R4, 0x7610, R16 ;  /* 0x0000761004107816 */ /* 0x000fce0000000010 */
.L_x_25960:
[----:B------:R-:W-:Y:S05]  /*4ac0*/  BSYNC B1 ;  /* 0x0000000000017941 */ /* 0x000fea0003800000 */
.L_x_25959:
        /* <DEDUP_REMOVED lines=9> */
[----:B------:R-:W-:Y:S01]  /*4b60*/  ULDC.U16 UR4, c[0x0][0x216] ;  /* 0x0000858000047ab9 */ /* 0x000fe20000000400 */
[----:B------:R-:W-:Y:S01]  /*4b70*/  PRMT R2, R22, 0x9910, RZ ;  /* 0x0000991016027816 */ /* 0x000fe200000000ff */
[----:B------:R-:W-:-:S06]  /*4b80*/  UPRMT UR4, UR4, 0x9910, URZ ;  /* 0x0000991004047896 */ /* 0x000fcc000800003f */
[----:B------:R-:W-:-:S13]  /*4b90*/  ISETP.NE.AND P0, PT, R2, UR4, PT ;  /* 0x0000000402007c0c */ /* 0x000fda000bf05270 */
        /* <DEDUP_REMOVED lines=10> */
.L_x_25963:
[----:B------:R-:W-:-:S05]  /*4c40*/  FADD.FTZ R2, R5, R2 ;  /* 0x0000000205027221 */ /* 0x000fca0000010000 */
[----:B------:R-:W-:-:S04]  /*4c50*/  F2FP.BF16.F32.PACK_AB R2, RZ, R2 ;  /* 0x00000002ff02723e */ /* 0x000fc800000010ff */
[----:B------:R-:W-:Y:S01]  /*4c60*/  PRMT R19, R2, 0x7610, R19 ;  /* 0x0000761002137816 */ /* 0x000fe20000000013 */
[----:B------:R-:W-:Y:S06]  /*4c70*/  BRA `(.L_x_25962) ;  /* 0x0000000400a47947 */ /* 0x000fec0003800000 */
.L_x_25952:
[----:B------:R-:W2:Y:S01]  /*4c80*/  S2R R18, SR_TID.X ;  /* 0x0000000000127919 */ /* 0x000ea20000002100 */
[----:B------:R-:W-:Y:S01]  /*4c90*/  BSSY B1, `(.L_x_25964) ;  /* 0x0000019000017945 */ /* 0x000fe20003800000 */
[----:B--2---:R-:W-:-:S13]  /*4ca0*/  ISETP.GE.AND P2, PT, R18, R23, PT ;  /* 0x000000171200720c */ /* 0x004fda0003f46270 */
        /* <DEDUP_REMOVED lines=20> */
.L_x_25966:
[----:B------:R-:W-:-:S05]  /*4df0*/  FADD.FTZ R0, R0, R3 ;  /* 0x0000000300007221 */ /* 0x000fca0000010000 */
[----:B------:R-:W-:-:S04]  /*4e00*/  F2FP.BF16.F32.PACK_AB R0, RZ, R0 ;  /* 0x00000000ff00723e */ /* 0x000fc800000010ff */
[----:B------:R-:W-:-:S07]  /*4e10*/  PRMT R3, R0, 0x7610, R3 ;  /* 0x0000761000037816 */ /* 0x000fce0000000003 */
.L_x_25965:
[----:B------:R-:W-:Y:S05]  /*4e20*/  BSYNC B1 ;  /* 0x0000000000017941 */ /* 0x000fea0003800000 */
.L_x_25964:
[----:B------:R-:W-:Y:S01]  /*4e30*/  VIADD R0, R18, 0x80 ;  /* 0x0000008012007836 */ /* 0x000fe20000000000 */
[----:B------:R-:W-:Y:S04]  /*4e40*/  BSSY B1, `(.L_x_25967) ;  /* 0x0000019000017945 */ /* 0x000fe80003800000 */
[----:B------:R-:W-:-:S13]  /*4e50*/  ISETP.GE.AND P0, PT, R0, R23, PT ;  /* 0x000000170000720c */ /* 0x000fda0003f06270 */
        /* <DEDUP_REMOVED lines=20> */
.L_x_25969:
[----:B------:R-:W-:-:S05]  /*4fa0*/  FADD.FTZ R0, R0, R5 ;  /* 0x0000000500007221 */ /* 0x000fca0000010000 */
[----:B------:R-:W-:-:S04]  /*4fb0*/  F2FP.BF16.F32.PACK_AB R0, RZ, R0 ;  /* 0x00000000ff00723e */ /* 0x000fc800000010ff */
[----:B------:R-:W-:-:S07]  /*4fc0*/  PRMT R17, R0, 0x7610, R17 ;  /* 0x0000761000117816 */ /* 0x000fce0000000011 */
.L_x_25968:
[----:B------:R-:W-:Y:S05]  /*4fd0*/  BSYNC B1 ;  /* 0x0000000000017941 */ /* 0x000fea0003800000 */
.L_x_25967:
        /* <DEDUP_REMOVED lines=23> */
.L_x_25972:
[----:B------:R-:W-:-:S05]  /*5150*/  FADD.FTZ R0, R0, R5 ;  /* 0x0000000500007221 */ /* 0x000fca0000010000 */
[----:B------:R-:W-:-:S04]  /*5160*/  F2FP.BF16.F32.PACK_AB R0, RZ, R0 ;  /* 0x00000000ff00723e */ /* 0x000fc800000010ff */
[----:B------:R-:W-:-:S07]  /*5170*/  PRMT R16, R0, 0x7610, R16 ;  /* 0x0000761000107816 */ /* 0x000fce0000000010 */
.L_x_25971:
[----:B------:R-:W-:Y:S05]  /*5180*/  BSYNC B1 ;  /* 0x0000000000017941 */ /* 0x000fea0003800000 */
.L_x_25970:
[----:B------:R-:W-:-:S05]  /*5190*/  VIADD R0, R18, 0x180 ;  /* 0x0000018012007836 */ /* 0x000fca0000000000 */
        /* <DEDUP_REMOVED lines=20> */
.L_x_25973:
[----:B------:R-:W-:-:S05]  /*52e0*/  FADD.FTZ R0, R0, R5 ;  /* 0x0000000500007221 */ /* 0x000fca0000010000 */
[----:B------:R-:W-:-:S04]  /*52f0*/  F2FP.BF16.F32.PACK_AB R0, RZ, R0 ;  /* 0x00000000ff00723e */ /* 0x000fc800000010ff */
[----:B------:R-:W-:-:S07]  /*5300*/  PRMT R19, R0, 0x7610, R19 ;  /* 0x0000761000137816 */ /* 0x000fce0000000013 */
.L_x_25962:
[----:B------:R-:W-:Y:S05]  /*5310*/  BSYNC B0 ;  /* 0x0000000000007941 */ /* 0x000fea0003800000 */
.L_x_25951:
[----:B-----5:R-:W2:Y:S01]  /*5320*/  LDC.U8 R2, c[0x0][0x234] ;  /* 0x00008d00ff027b82 */ /* 0x020ea20000000000 */
[----:B------:R-:W-:Y:S04]  /*5330*/  BSSY B6, `(.L_x_25974) ;  /* 0x00000fe000067945 */ /* 0x000fe80003800000 */
[----:B------:R-:W-:Y:S05]  /*5340*/  @P2 BRA `(.L_x_25975) ;  /* 0x0000000c00f02947 */ /* 0x000fea0003800000 */
[----:B------:R-:W3:Y:S01]  /*5350*/  LDC.64 R8, c[0x0][0x218] ;  /* 0x00008600ff087b82 */ /* 0x000ee20000000a00 */
[----:B------:R-:W-:Y:S01]  /*5360*/  IMAD R0, R25, 0x200, R18 ;  /* 0x0000020019007824 */ /* 0x000fe200078e0212 */
[----:B012---:R-:W-:Y:S01]  /*5370*/  PRMT R4, R2, 0x9910, RZ ;  /* 0x0000991002047816 */ /* 0x007fe200000000ff */
[----:B------:R-:W-:Y:S02]  /*5380*/  ULDC UR4, c[0x0][0x238] ;  /* 0x00008e0000047ab9 */ /* 0x000fe40000000800 */
[----:B------:R-:W-:Y:S02]  /*5390*/  IMAD R5, R0, UR4, RZ ;  /* 0x0000000400057c24 */ /* 0x000fe4000f8e02ff */
[----:B------:R-:W-:-:S05]  /*53a0*/  IMAD.MOV.U32 R0, RZ, RZ, R4 ;  /* 0x000000ffff007224 */ /* 0x000fca00078e0004 */
[----:B------:R-:W-:Y:S02]  /*53b0*/  ISETP.GT.AND P0, PT, R0, 0x9, PT ;  /* 0x000000090000780c */ /* 0x000fe40003f04270 */
[----:B---3--:R-:W-:-:S05]  /*53c0*/  IADD3 R8, P1, R5, R8, RZ ;  /* 0x0000000805087210 */ /* 0x008fca0007f3e0ff */
        /* <DEDUP_REMOVED lines=14> */
.L_x_25979:
[----:B------:R-:W-:-:S06]  /*54b0*/  IMAD.U32 R5, R3, 0x10000, RZ ;  /* 0x0001000003057824 */ /* 0x000fcc00078e00ff */
[----:B------:R-:W0:Y:S02]  /*54c0*/  F2I.S64.TRUNC R4, R5 ;  /* 0x0000000500047311 */ /* 0x000e24000020d900 */
[----:B0-----:R4:W-:Y:S01]  /*54d0*/  STG.E.U8 desc[UR36][R8.64], R4 ;  /* 0x0000000408007986 */ /* 0x0019e2000c101124 */
[----:B------:R-:W-:Y:S05]  /*54e0*/  BRA `(.L_x_25981) ;  /* 0x0000000c00847947 */ /* 0x000fea0003800000 */
.L_x_25978:
        /* <DEDUP_REMOVED lines=10> */
.L_x_25983:
[----:B------:R-:W-:-:S06]  /*5590*/  IMAD.U32 R3, R3, 0x10000, RZ ;  /* 0x0001000003037824 */ /* 0x000fcc00078e00ff */
[----:B------:R-:W0:Y:S02]  /*55a0*/  F2I.FTZ.TRUNC.NTZ R3, R3 ;  /* 0x0000000300037305 */ /* 0x000e24000021f100 */
[----:B0-----:R2:W-:Y:S01]  /*55b0*/  STG.E desc[UR36][R8.64], R3 ;  /* 0x0000000308007986 */ /* 0x0015e2000c101924 */
[----:B------:R-:W-:Y:S05]  /*55c0*/  BRA `(.L_x_25981) ;  /* 0x0000000c004c7947 */ /* 0x000fea0003800000 */
.L_x_25982:
[----:B------:R-:W-:-:S06]  /*55d0*/  IMAD.U32 R3, R3, 0x10000, RZ ;  /* 0x0001000003037824 */ /* 0x000fcc00078e00ff */
[----:B------:R-:W0:Y:S02]  /*55e0*/  F2I.FTZ.TRUNC.NTZ R3, R3 ;  /* 0x0000000300037305 */ /* 0x000e24000021f100 */
[----:B0-----:R0:W-:Y:S01]  /*55f0*/  STG.E.U16 desc[UR36][R8.64], R3 ;  /* 0x0000000308007986 */ /* 0x0011e2000c101524 */
[----:B------:R-:W-:Y:S05]  /*5600*/  BRA `(.L_x_25981) ;  /* 0x0000000c003c7947 */ /* 0x000fea0003800000 */
.L_x_25977:
        /* <DEDUP_REMOVED lines=9> */
.L_x_25985:
[----:B------:R-:W-:-:S05]  /*56a0*/  IMAD.U32 R0, R3, 0x10000, RZ ;  /* 0x0001000003007824 */ /* 0x000fca00078e00ff */
[----:B------:R-:W-:-:S05]  /*56b0*/  F2FP.F16.F32.PACK_AB R0, RZ, R0 ;  /* 0x00000000ff00723e */ /* 0x000fca00000000ff */
[----:B------:R0:W-:Y:S01]  /*56c0*/  STG.E.U16 desc[UR36][R8.64], R0 ;  /* 0x0000000008007986 */ /* 0x0001e2000c101524 */
[----:B------:R-:W-:Y:S05]  /*56d0*/  BRA `(.L_x_25981) ;  /* 0x0000000c00087947 */ /* 0x000fea0003800000 */
.L_x_25984:
        /* <DEDUP_REMOVED lines=10> */
.L_x_25987:
[----:B------:R-:W-:-:S05]  /*5780*/  IMAD.U32 R3, R3, 0x10000, RZ ;  /* 0x0001000003037824 */ /* 0x000fca00078e00ff */
[----:B------:R-:W-:-:S04]  /*5790*/  F2FP.F16.F32.PACK_AB R3, RZ, R3 ;  /* 0x00000003ff03723e */ /* 0x000fc800000000ff */
[----:B------:R-:W-:-:S05]  /*57a0*/  PRMT R3, R3, 0x5410, RZ ;  /* 0x0000541003037816 */ /* 0x000fca00000000ff */
[----:B------:R0:W-:Y:S01]  /*57b0*/  STG.E desc[UR36][R8.64], R3 ;  /* 0x0000000308007986 */ /* 0x0001e2000c101924 */
[----:B------:R-:W-:Y:S05]  /*57c0*/  BRA `(.L_x_25981) ;  /* 0x0000000800cc7947 */ /* 0x000fea0003800000 */
.L_x_25986:
[----:B------:R-:W-:-:S04]  /*57d0*/  IMAD.U32 R4, R3, 0x10000, RZ ;  /* 0x0001000003047824 */ /* 0x000fc800078e00ff */
[----:B------:R-:W-:-:S06]  /*57e0*/  FMUL.FTZ R4, R4, 1 ;  /* 0x3f80000004047820 */ /* 0x000fcc0000410000 */
[----:B------:R-:W0:Y:S02]  /*57f0*/  F2F.F64.F32 R4, R4 ;  /* 0x0000000400047310 */ /* 0x000e240000201800 */
[----:B0-----:R0:W-:Y:S01]  /*5800*/  STG.E.64 desc[UR36][R8.64], R4 ;  /* 0x0000000408007986 */ /* 0x0011e2000c101b24 */
[----:B------:R-:W-:Y:S05]  /*5810*/  BRA `(.L_x_25981) ;  /* 0x0000000800b87947 */ /* 0x000fea0003800000 */
.L_x_25976:
        /* <DEDUP_REMOVED lines=13> */
.L_x_25990:
[----:B------:R-:W-:Y:S01]  /*58f0*/  IMAD.U32 R3, R3, 0x10000, RZ ;  /* 0x0001000003037824 */ /* 0x000fe200078e00ff */
[----:B------:R-:W-:-:S03]  /*5900*/  CS2R R6, SRZ ;  /* 0x0000000000067805 */ /* 0x000fc6000001ff00 */
[----:B------:R-:W-:-:S04]  /*5910*/  FMUL.FTZ R3, R3, 1 ;  /* 0x3f80000003037820 */ /* 0x000fc80000410000 */
[----:B------:R-:W0:Y:S02]  /*5920*/  F2F.F64.F32 R4, R3 ;  /* 0x0000000300047310 */ /* 0x000e240000201800 */
[----:B0-----:R0:W-:Y:S01]  /*5930*/  STG.E.128 desc[UR36][R8.64], R4 ;  /* 0x0000000408007986 */ /* 0x0011e2000c101d24 */
[----:B------:R-:W-:Y:S05]  /*5940*/  BRA `(.L_x_25981) ;  /* 0x00000008006c7947 */ /* 0x000fea0003800000 */
.L_x_25989:
        /* <DEDUP_REMOVED lines=21> */
.L_x_25994:
[----:B------:R-:W-:Y:S05]  /*5aa0*/  BSYNC B0 ;  /* 0x0000000000007941 */ /* 0x000fea0003800000 */
.L_x_25993:
[----:B------:R-:W-:-:S05]  /*5ab0*/  LOP3.LUT R5, R0, R5, RZ, 0xfc, !PT ;  /* 0x0000000500057212 */ /* 0x000fca00078efcff */
[----:B------:R0:W-:Y:S01]  /*5ac0*/  STG.E.U8 desc[UR36][R8.64], R5 ;  /* 0x0000000508007986 */ /* 0x0001e2000c101124 */
[----:B------:R-:W-:Y:S05]  /*5ad0*/  BRA `(.L_x_25981) ;  /* 0x0000000800087947 */ /* 0x000fea0003800000 */
.L_x_25992:
        /* <DEDUP_REMOVED lines=13> */
.L_x_25996:
[----:B------:R-:W-:Y:S01]  /*5bb0*/  IMAD.MOV.U32 R0, RZ, RZ, 0x7f ;  /* 0x0000007fff007424 */ /* 0x000fe200078e00ff */
[----:B------:R-:W-:-:S04]  /*5bc0*/  ISETP.GT.U32.AND P0, PT, R3, 0x7f800000, PT ;  /* 0x7f8000000300780c */ /* 0x000fc80003f04070 */
[----:B------:R-:W-:-:S09]  /*5bd0*/  SEL R0, R0, 0x7c, P0 ;  /* 0x0000007c00007807 */ /* 0x000fd20000000000 */
.L_x_25997:
[----:B------:R-:W-:Y:S05]  /*5be0*/  BSYNC B0 ;  /* 0x0000000000007941 */ /* 0x000fea0003800000 */
.L_x_25995:
[----:B------:R-:W-:-:S04]  /*5bf0*/  LOP3.LUT R3, R5, 0x80000000, RZ, 0xc0, !PT ;  /* 0x8000000005037812 */ /* 0x000fc800078ec0ff */
[----:B------:R-:W-:-:S04]  /*5c00*/  SHF.R.U32.HI R3, RZ, 0x18, R3 ;  /* 0x00000018ff037819 */ /* 0x000fc80000011603 */
[----:B------:R-:W-:-:S05]  /*5c10*/  LOP3.LUT R3, R0, R3, RZ, 0xfc, !PT ;  /* 0x0000000300037212 */ /* 0x000fca00078efcff */
[----:B------:R0:W-:Y:S01]  /*5c20*/  STG.E.U8 desc[UR36][R8.64], R3 ;  /* 0x0000000308007986 */ /* 0x0001e2000c101124 */
[----:B------:R-:W-:Y:S05]  /*5c30*/  BRA `(.L_x_25981) ;  /* 0x0000000400b07947 */ /* 0x000fea0003800000 */
.L_x_25991:
[----:B------:R0:W-:Y:S01]  /*5c40*/  STG.E.U16 desc[UR36][R8.64], R3 ;  /* 0x0000000308007986 */ /* 0x0001e2000c101524 */
[----:B------:R-:W-:Y:S05]  /*5c50*/  BRA `(.L_x_25981) ;  /* 0x0000000400a87947 */ /* 0x000fea0003800000 */
.L_x_25988:
        /* <DEDUP_REMOVED lines=12> */
.L_x_26000:
        /* <DEDUP_REMOVED lines=17> */
.L_x_26003:
[----:B------:R-:W-:-:S04]  /*5e30*/  LOP3.LUT R3, R5, 0x80000000, RZ, 0xc0, !PT ;  /* 0x8000000005037812 */ /* 0x000fc800078ec0ff */
[----:B------:R-:W-:-:S04]  /*5e40*/  SHF.R.U32.HI R3, RZ, 0x18, R3 ;  /* 0x00000018ff037819 */ /* 0x000fc80000011603 */
[----:B------:R-:W-:-:S04]  /*5e50*/  LOP3.LUT R0, R0, R3, RZ, 0xfc, !PT ;  /* 0x0000000300007212 */ /* 0x000fc800078efcff */
[----:B------:R-:W-:-:S07]  /*5e60*/  PRMT R4, R0, 0x7610, R4 ;  /* 0x0000761000047816 */ /* 0x000fce0000000004 */
.L_x_26002:
[----:B------:R-:W-:Y:S05]  /*5e70*/  BSYNC B0 ;  /* 0x0000000000007941 */ /* 0x000fea0003800000 */
.L_x_26001:
[----:B------:R0:W-:Y:S01]  /*5e80*/  STG.E.U8 desc[UR36][R8.64], R4 ;  /* 0x0000000408007986 */ /* 0x0001e2000c101124 */
[----:B------:R-:W-:Y:S05]  /*5e90*/  BRA `(.L_x_25981) ;  /* 0x0000000400187947 */ /* 0x000fea0003800000 */
.L_x_25999:
        /* <DEDUP_REMOVED lines=17> */
.L_x_26006:
[----:B------:R-:W-:-:S04]  /*5fb0*/  LOP3.LUT R3, R5, 0x80000000, RZ, 0xc0, !PT ;  /* 0x8000000005037812 */ /* 0x000fc800078ec0ff */
[----:B------:R-:W-:-:S04]  /*5fc0*/  SHF.R.U32.HI R3, RZ, 0x18, R3 ;  /* 0x00000018ff037819 */ /* 0x000fc80000011603 */
[----:B------:R-:W-:-:S04]  /*5fd0*/  LOP3.LUT R0, R0, R3, RZ, 0xfc, !PT ;  /* 0x0000000300007212 */ /* 0x000fc800078efcff */
[----:B------:R-:W-:-:S07]  /*5fe0*/  PRMT R4, R0, 0x7610, R4 ;  /* 0x0000761000047816 */ /* 0x000fce0000000004 */
.L_x_26005:
[----:B------:R-:W-:Y:S05]  /*5ff0*/  BSYNC B0 ;  /* 0x0000000000007941 */ /* 0x000fea0003800000 */
.L_x_26004:
[----:B------:R0:W-:Y:S01]  /*6000*/  STG.E.U8 desc[UR36][R8.64], R4 ;  /* 0x0000000408007986 */ /* 0x0001e2000c101124 */
[----:B------:R-:W-:Y:S05]  /*6010*/  BRA `(.L_x_25981) ;  /* 0x0000000000b87947 */ /* 0x000fea0003800000 */
.L_x_25998:
        /* <DEDUP_REMOVED lines=22> */
.L_x_25980:
        /* <DEDUP_REMOVED lines=16> */
.L_x_26009:
[----:B------:R-:W-:Y:S05]  /*6280*/  BRA `(.L_x_25981) ;  /* 0x00000000001c7947 */ /* 0x000fea0003800000 */
.L_x_26008:
[----:B------:R-:W-:-:S06]  /*6290*/  IMAD.U32 R4, R3, 0x10000, RZ ;  /* 0x0001000003047824 */ /* 0x000fcc00078e00ff */
[----:B------:R-:W0:Y:S02]  /*62a0*/  F2I.U64.TRUNC R4, R4 ;  /* 0x0000000400047311 */ /* 0x000e24000020d800 */
[----:B0-----:R0:W-:Y:S01]  /*62b0*/  STG.E.64 desc[UR36][R8.64], R4 ;  /* 0x0000000408007986 */ /* 0x0011e2000c101b24 */
[----:B------:R-:W-:Y:S05]  /*62c0*/  BRA `(.L_x_25981) ;  /* 0x00000000000c7947 */ /* 0x000fea0003800000 */
.L_x_26007:
[----:B------:R-:W-:-:S06]  /*62d0*/  IMAD.U32 R3, R3, 0x10000, RZ ;  /* 0x0001000003037824 */ /* 0x000fcc00078e00ff */
[----:B------:R-:W0:Y:S02]  /*62e0*/  F2I.FTZ.U32.TRUNC.NTZ R3, R3 ;  /* 0x0000000300037305 */ /* 0x000e24000021f000 */
[----:B0-----:R0:W-:Y:S02]  /*62f0*/  STG.E desc[UR36][R8.64], R3 ;  /* 0x0000000308007986 */ /* 0x0011e4000c101924 */
.L_x_25981:
[----:B------:R-:W-:-:S07]  /*6300*/  VIADD R18, R18, 0x80 ;  /* 0x0000008012127836 */ /* 0x000fce0000000000 */
.L_x_25975:
[----:B------:R-:W-:Y:S05]  /*6310*/  BSYNC B6 ;  /* 0x0000000000067941 */ /* 0x000fea0003800000 */
.L_x_25974:
        /* <DEDUP_REMOVED lines=25> */
.L_x_26015:
[----:B------:R-:W-:-:S06]  /*64b0*/  IMAD.U32 R5, R17, 0x10000, RZ ;  /* 0x0001000011057824 */ /* 0x000fcc00078e00ff */
[----:B------:R-:W0:Y:S02]  /*64c0*/  F2I.S64.TRUNC R4, R5 ;  /* 0x0000000500047311 */ /* 0x000e24000020d900 */
[----:B0-----:R0:W-:Y:S01]  /*64d0*/  STG.E.U8 desc[UR36][R8.64], R4 ;  /* 0x0000000408007986 */ /* 0x0011e2000c101124 */
[----:B------:R-:W-:Y:S05]  /*64e0*/  BRA `(.L_x_26017) ;  /* 0x0000000c00847947 */ /* 0x000fea0003800000 */
.L_x_26014:
        /* <DEDUP_REMOVED lines=10> */
.L_x_26019:
[----:B------:R-:W-:-:S06]  /*6590*/  IMAD.U32 R17, R17, 0x10000, RZ ;  /* 0x0001000011117824 */ /* 0x000fcc00078e00ff */
[----:B------:R-:W0:Y:S02]  /*65a0*/  F2I.FTZ.TRUNC.NTZ R17, R17 ;  /* 0x0000001100117305 */ /* 0x000e24000021f100 */
[----:B0-----:R0:W-:Y:S01]  /*65b0*/  STG.E desc[UR36][R8.64], R17 ;  /* 0x0000001108007986 */ /* 0x0011e2000c101924 */
[----:B------:R-:W-:Y:S05]  /*65c0*/  BRA `(.L_x_26017) ;  /* 0x0000000c004c7947 */ /* 0x000fea0003800000 */
.L_x_26018:
[----:B------:R-:W-:-:S06]  /*65d0*/  IMAD.U32 R17, R17, 0x10000, RZ ;  /* 0x0001000011117824 */ /* 0x000fcc00078e00ff */
[----:B------:R-:W0:Y:S02]  /*65e0*/  F2I.FTZ.TRUNC.NTZ R17, R17 ;  /* 0x0000001100117305 */ /* 0x000e24000021f100 */
[----:B0-----:R0:W-:Y:S01]  /*65f0*/  STG.E.U16 desc[UR36][R8.64], R17 ;  /* 0x0000001108007986 */ /* 0x0011e2000c101524 */
[----:B------:R-:W-:Y:S05]  /*6600*/  BRA `(.L_x_26017) ;  /* 0x0000000c003c7947 */ /* 0x000fea0003800000 */
.L_x_26013:
        /* <DEDUP_REMOVED lines=9> */
.L_x_26021:
[----:B------:R-:W-:-:S05]  /*66a0*/  IMAD.U32 R0, R17, 0x10000, RZ ;  /* 0x0001000011007824 */ /* 0x000fca00078e00ff */
[----:B------:R-:W-:-:S05]  /*66b0*/  F2FP.F16.F32.PACK_AB R0, RZ, R0 ;  /* 0x00000000ff00723e */ /* 0x000fca00000000ff */
[----:B------:R0:W-:Y:S01]  /*66c0*/  STG.E.U16 desc[UR36][R8.64], R0 ;  /* 0x0000000008007986 */ /* 0x0001e2000c101524 */
[----:B------:R-:W-:Y:S05]  /*66d0*/  BRA `(.L_x_26017) ;  /* 0x0000000c00087947 */ /* 0x000fea0003800000 */
.L_x_26020:
        /* <DEDUP_REMOVED lines=10> */
.L_x_26023:
[----:B------:R-:W-:-:S05]  /*6780*/  IMAD.U32 R17, R17, 0x10000, RZ ;  /* 0x0001000011117824 */ /* 0x000fca00078e00ff */
[----:B------:R-:W-:-:S04]  /*6790*/  F2FP.F16.F32.PACK_AB R3, RZ, R17 ;  /* 0x00000011ff03723e */ /* 0x000fc800000000ff */
[----:B------:R-:W-:-:S05]  /*67a0*/  PRMT R3, R3, 0x5410, RZ ;  /* 0x0000541003037816 */ /* 0x000fca00000000ff */
[----:B------:R0:W-:Y:S01]  /*67b0*/  STG.E desc[UR36][R8.64], R3 ;  /* 0x0000000308007986 */ /* 0x0001e2000c101924 */
[----:B------:R-:W-:Y:S05]  /*67c0*/  BRA `(.L_x_26017) ;  /* 0x0000000800cc7947 */ /* 0x000fea0003800000 */
.L_x_26022:
[----:B------:R-:W-:-:S04]  /*67d0*/  IMAD.U32 R4, R17, 0x10000, RZ ;  /* 0x0001000011047824 */ /* 0x000fc800078e00ff */
[----:B------:R-:W-:-:S06]  /*67e0*/  FMUL.FTZ R4, R4, 1 ;  /* 0x3f80000004047820 */ /* 0x000fcc0000410000 */
[----:B------:R-:W0:Y:S02]  /*67f0*/  F2F.F64.F32 R4, R4 ;  /* 0x0000000400047310 */ /* 0x000e240000201800 */
[----:B0-----:R0:W-:Y:S01]  /*6800*/  STG.E.64 desc[UR36][R8.64], R4 ;  /* 0x0000000408007986 */ /* 0x0011e2000c101b24 */
[----:B------:R-:W-:Y:S05]  /*6810*/  BRA `(.L_x_26017) ;  /* 0x0000000800b87947 */ /* 0x000fea0003800000 */
.L_x_26012:
        /* <DEDUP_REMOVED lines=13> */
.L_x_26026:
[----:B------:R-:W-:Y:S01]  /*68f0*/  IMAD.U32 R17, R17, 0x10000, RZ ;  /* 0x0001000011117824 */ /* 0x000fe200078e00ff */
[----:B------:R-:W-:-:S03]  /*6900*/  CS2R R6, SRZ ;  /* 0x0000000000067805 */ /* 0x000fc6000001ff00 */
[----:B------:R-:W-:-:S06]  /*6910*/  FMUL.FTZ R4, R17, 1 ;  /* 0x3f80000011047820 */ /* 0x000fcc0000410000 */
[----:B------:R-:W0:Y:S02]  /*6920*/  F2F.F64.F32 R4, R4 ;  /* 0x0000000400047310 */ /* 0x000e240000201800 */
[----:B0-----:R0:W-:Y:S01]  /*6930*/  STG.E.128 desc[UR36][R8.64], R4 ;  /* 0x0000000408007986 */ /* 0x0011e2000c101d24 */
[----:B------:R-:W-:Y:S05]  /*6940*/  BRA `(.L_x_26017) ;  /* 0x00000008006c7947 */ /* 0x000fea0003800000 */
.L_x_26025:
        /* <DEDUP_REMOVED lines=21> */
.L_x_26030:
[----:B------:R-:W-:Y:S05]  /*6aa0*/  BSYNC B0 ;  /* 0x0000000000007941 */ /* 0x000fea0003800000 */
.L_x_26029:
[----:B------:R-:W-:-:S05]  /*6ab0*/  LOP3.LUT R5, R0, R5, RZ, 0xfc, !PT ;  /* 0x0000000500057212 */ /* 0x000fca00078efcff */
[----:B------:R0:W-:Y:S01]  /*6ac0*/  STG.E.U8 desc[UR36][R8.64], R5 ;  /* 0x0000000508007986 */ /* 0x0001e2000c101124 */
[----:B------:R-:W-:Y:S05]  /*6ad0*/  BRA `(.L_x_26017) ;  /* 0x0000000800087947 */ /* 0x000fea0003800000 */
.L_x_26028:
        /* <DEDUP_REMOVED lines=13> */
.L_x_26032:
[----:B------:R-:W-:Y:S01]  /*6bb0*/  IMAD.MOV.U32 R0, RZ, RZ, 0x7f ;  /* 0x0000007fff007424 */ /* 0x000fe200078e00ff */
[----:B------:R-:W-:-:S04]  /*6bc0*/  ISETP.GT.U32.AND P0, PT, R3, 0x7f800000, PT ;  /* 0x7f8000000300780c */ /* 0x000fc80003f04070 */
[----:B------:R-:W-:-:S09]  /*6bd0*/  SEL R0, R0, 0x7c, P0 ;  /* 0x0000007c00007807 */ /* 0x000fd20000000000 */
.L_x_26033:
[----:B------:R-:W-:Y:S05]  /*6be0*/  BSYNC B0 ;  /* 0x0000000000007941 */ /* 0x000fea0003800000 */
.L_x_26031:
[----:B------:R-:W-:-:S04]  /*6bf0*/  LOP3.LUT R3, R17, 0x80000000, RZ, 0xc0, !PT ;  /* 0x8000000011037812 */ /* 0x000fc800078ec0ff */
[----:B------:R-:W-:-:S04]  /*6c00*/  SHF.R.U32.HI R3, RZ, 0x18, R3 ;  /* 0x00000018ff037819 */ /* 0x000fc80000011603 */
[----:B------:R-:W-:-:S05]  /*6c10*/  LOP3.LUT R3, R0, R3, RZ, 0xfc, !PT ;  /* 0x0000000300037212 */ /* 0x000fca00078efcff */
[----:B------:R0:W-:Y:S01]  /*6c20*/  STG.E.U8 desc[UR36][R8.64], R3 ;  /* 0x0000000308007986 */ /* 0x0001e2000c101124 */
[----:B------:R-:W-:Y:S05]  /*6c30*/  BRA `(.L_x_26017) ;  /* 0x0000000400b07947 */ /* 0x000fea0003800000 */
.L_x_26027:
[----:B------:R0:W-:Y:S01]  /*6c40*/  STG.E.U16 desc[UR36][R8.64], R17 ;  /* 0x0000001108007986 */ /* 0x0001e2000c101524 */
[----:B------:R-:W-:Y:S05]  /*6c50*/  BRA `(.L_x_26017) ;  /* 0x0000000400a87947 */ /* 0x000fea0003800000 */
.L_x_26024:
        /* <DEDUP_REMOVED lines=12> */
.L_x_26036:
        /* <DEDUP_REMOVED lines=17> */
.L_x_26039:
[----:B------:R-:W-:-:S04]  /*6e30*/  LOP3.LUT R3, R17, 0x80000000, RZ, 0xc0, !PT ;  /* 0x8000000011037812 */ /* 0x000fc800078ec0ff */
[----:B------:R-:W-:-:S04]  /*6e40*/  SHF.R.U32.HI R3, RZ, 0x18, R3 ;  /* 0x00000018ff037819 */ /* 0x000fc80000011603 */
[----:B------:R-:W-:-:S04]  /*6e50*/  LOP3.LUT R0, R0, R3, RZ, 0xfc, !PT ;  /* 0x0000000300007212 */ /* 0x000fc800078efcff */
[----:B------:R-:W-:-:S07]  /*6e60*/  PRMT R4, R0, 0x7610, R4 ;  /* 0x0000761000047816 */ /* 0x000fce0000000004 */
.L_x_26038:
[----:B------:R-:W-:Y:S05]  /*6e70*/  BSYNC B0 ;  /* 0x0000000000007941 */ /* 0x000fea0003800000 */
.L_x_26037:
[----:B------:R4:W-:Y:S01]  /*6e80*/  STG.E.U8 desc[UR36][R8.64], R4 ;  /* 0x0000000408007986 */ /* 0x0009e2000c101124 */
[----:B------:R-:W-:Y:S05]  /*6e90*/  BRA `(.L_x_26017) ;  /* 0x0000000400187947 */ /* 0x000fea0003800000 */
.L_x_26035:
        /* <DEDUP_REMOVED lines=17> */
.L_x_26042:
[----:B------:R-:W-:-:S04]  /*6fb0*/  LOP3.LUT R3, R17, 0x80000000, RZ, 0xc0, !PT ;  /* 0x8000000011037812 */ /* 0x000fc800078ec0ff */
[----:B------:R-:W-:-:S04]  /*6fc0*/  SHF.R.U32.HI R3, RZ, 0x18, R3 ;  /* 0x00000018ff037819 */ /* 0x000fc80000011603 */
[----:B------:R-:W-:-:S04]  /*6fd0*/  LOP3.LUT R0, R0, R3, RZ, 0xfc, !PT ;  /* 0x0000000300007212 */ /* 0x000fc800078efcff */
[----:B------:R-:W-:-:S07]  /*6fe0*/  PRMT R4, R0, 0x7610, R4 ;  /* 0x0000761000047816 */ /* 0x000fce0000000004 */
.L_x_26041:
[----:B------:R-:W-:Y:S05]  /*6ff0*/  BSYNC B0 ;  /* 0x0000000000007941 */ /* 0x000fea0003800000 */
.L_x_26040:
[----:B------:R3:W-:Y:S01]  /*7000*/  STG.E.U8 desc[UR36][R8.64], R4 ;  /* 0x0000000408007986 */ /* 0x0007e2000c101124 */
[----:B------:R-:W-:Y:S05]  /*7010*/  BRA `(.L_x_26017) ;  /* 0x0000000000b87947 */ /* 0x000fea0003800000 */
.L_x_26034:
        /* <DEDUP_REMOVED lines=22> */
.L_x_26016:
        /* <DEDUP_REMOVED lines=16> */
.L_x_26045:
[----:B------:R-:W-:Y:S05]  /*7280*/  BRA `(.L_x_26017) ;  /* 0x00000000001c7947 */ /* 0x000fea0003800000 */
.L_x_26044:
[----:B------:R-:W-:-:S06]  /*7290*/  IMAD.U32 R4, R17, 0x10000, RZ ;  /* 0x0001000011047824 */ /* 0x000fcc00078e00ff */
[----:B------:R-:W0:Y:S02]  /*72a0*/  F2I.U64.TRUNC R4, R4 ;  /* 0x0000000400047311 */ /* 0x000e24000020d800 */
[----:B0-----:R2:W-:Y:S01]  /*72b0*/  STG.E.64 desc[UR36][R8.64], R4 ;  /* 0x0000000408007986 */ /* 0x0015e2000c101b24 */
[----:B------:R-:W-:Y:S05]  /*72c0*/  BRA `(.L_x_26017) ;  /* 0x00000000000c7947 */ /* 0x000fea0003800000 */
.L_x_26043:
[----:B------:R-:W-:-:S06]  /*72d0*/  IMAD.U32 R17, R17, 0x10000, RZ ;  /* 0x0001000011117824 */ /* 0x000fcc00078e00ff */
[----:B------:R-:W0:Y:S02]  /*72e0*/  F2I.FTZ.U32.TRUNC.NTZ R17, R17 ;  /* 0x0000001100117305 */ /* 0x000e24000021f000 */
[----:B0-----:R0:W-:Y:S02]  /*72f0*/  STG.E desc[UR36][R8.64], R17 ;  /* 0x0000001108007986 */ /* 0x0011e4000c101924 */
.L_x_26017:
        /* <DEDUP_REMOVED lines=25> */
.L_x_26049:
[----:B------:R-:W-:-:S06]  /*7490*/  IMAD.U32 R5, R16, 0x10000, RZ ;  /* 0x0001000010057824 */ /* 0x000fcc00078e00ff */
[----:B------:R-:W0:Y:S02]  /*74a0*/  F2I.S64.TRUNC R4, R5 ;  /* 0x0000000500047311 */ /* 0x000e24000020d900 */
[----:B0-----:R0:W-:Y:S01]  /*74b0*/  STG.E.U8 desc[UR36][R8.64], R4 ;  /* 0x0000000408007986 */ /* 0x0011e2000c101124 */
[----:B------:R-:W-:Y:S05]  /*74c0*/  BRA `(.L_x_26051) ;  /* 0x0000000c00847947 */ /* 0x000fea0003800000 */
.L_x_26048:
        /* <DEDUP_REMOVED lines=10> */
.L_x_26053:
[----:B------:R-:W-:-:S04]  /*7570*/  IMAD.U32 R16, R16, 0x10000, RZ ;  /* 0x0001000010107824 */ /* 0x000fc800078e00ff */
[----:B------:R-:W0:Y:S02]  /*7580*/  F2I.FTZ.TRUNC.NTZ R3, R16 ;  /* 0x0000001000037305 */ /* 0x000e24000021f100 */
[----:B0-----:R0:W-:Y:S01]  /*7590*/  STG.E desc[UR36][R8.64], R3 ;  /* 0x0000000308007986 */ /* 0x0011e2000c101924 */
[----:B------:R-:W-:Y:S05]  /*75a0*/  BRA `(.L_x_26051) ;  /* 0x0000000c004c7947 */ /* 0x000fea0003800000 */
.L_x_26052:
[----:B------:R-:W-:-:S04]  /*75b0*/  IMAD.U32 R16, R16, 0x10000, RZ ;  /* 0x0001000010107824 */ /* 0x000fc800078e00ff */
[----:B------:R-:W0:Y:S02]  /*75c0*/  F2I.FTZ.TRUNC.NTZ R3, R16 ;  /* 0x0000001000037305 */ /* 0x000e24000021f100 */
[----:B0-----:R0:W-:Y:S01]  /*75d0*/  STG.E.U16 desc[UR36][R8.64], R3 ;  /* 0x0000000308007986 */ /* 0x0011e2000c101524 */
[----:B------:R-:W-:Y:S05]  /*75e0*/  BRA `(.L_x_26051) ;  /* 0x0000000c003c7947 */ /* 0x000fea0003800000 */
.L_x_26047:
        /* <DEDUP_REMOVED lines=9> */
.L_x_26055:
[----:B------:R-:W-:-:S05]  /*7680*/  IMAD.U32 R0, R16, 0x10000, RZ ;  /* 0x0001000010007824 */ /* 0x000fca00078e00ff */
[----:B------:R-:W-:-:S05]  /*7690*/  F2FP.F16.F32.PACK_AB R0, RZ, R0 ;  /* 0x00000000ff00723e */ /* 0x000fca00000000ff */
[----:B------:R0:W-:Y:S01]  /*76a0*/  STG.E.U16 desc[UR36][R8.64], R0 ;  /* 0x0000000008007986 */ /* 0x0001e2000c101524 */
[----:B------:R-:W-:Y:S05]  /*76b0*/  BRA `(.L_x_26051) ;  /* 0x0000000c00087947 */ /* 0x000fea0003800000 */
.L_x_26054:
        /* <DEDUP_REMOVED lines=10> */
.L_x_26057:
[----:B------:R-:W-:-:S05]  /*7760*/  IMAD.U32 R16, R16, 0x10000, RZ ;  /* 0x0001000010107824 */ /* 0x000fca00078e00ff */
[----:B------:R-:W-:-:S04]  /*7770*/  F2FP.F16.F32.PACK_AB R3, RZ, R16 ;  /* 0x00000010ff03723e */ /* 0x000fc800000000ff */
[----:B------:R-:W-:-:S05]  /*7780*/  PRMT R3, R3, 0x5410, RZ ;  /* 0x0000541003037816 */ /* 0x000fca00000000ff */
[----:B------:R0:W-:Y:S01]  /*7790*/  STG.E desc[UR36][R8.64], R3 ;  /* 0x0000000308007986 */ /* 0x0001e2000c101924 */
[----:B------:R-:W-:Y:S05]  /*77a0*/  BRA `(.L_x_26051) ;  /* 0x0000000800cc7947 */ /* 0x000fea0003800000 */
.L_x_26056:
[----:B------:R-:W-:-:S04]  /*77b0*/  IMAD.U32 R4, R16, 0x10000, RZ ;  /* 0x0001000010047824 */ /* 0x000fc800078e00ff */
[----:B------:R-:W-:-:S06]  /*77c0*/  FMUL.FTZ R4, R4, 1 ;  /* 0x3f80000004047820 */ /* 0x000fcc0000410000 */
[----:B------:R-:W0:Y:S02]  /*77d0*/  F2F.F64.F32 R4, R4 ;  /* 0x0000000400047310 */ /* 0x000e240000201800 */
[----:B0-----:R0:W-:Y:S01]  /*77e0*/  STG.E.64 desc[UR36][R8.64], R4 ;  /* 0x0000000408007986 */ /* 0x0011e2000c101b24 */
[----:B------:R-:W-:Y:S05]  /*77f0*/  BRA `(.L_x_26051) ;  /* 0x0000000800b87947 */ /* 0x000fea0003800000 */
.L_x_26046:
        /* <DEDUP_REMOVED lines=13> */
.L_x_26060:
[----:B------:R-:W-:Y:S01]  /*78d0*/  IMAD.U32 R16, R16, 0x10000, RZ ;  /* 0x0001000010107824 */ /* 0x000fe200078e00ff */
[----:B------:R-:W-:-:S03]  /*78e0*/  CS2R R6, SRZ ;  /* 0x0000000000067805 */ /* 0x000fc6000001ff00 */
[----:B------:R-:W-:-:S06]  /*78f0*/  FMUL.FTZ R4, R16, 1 ;  /* 0x3f80000010047820 */ /* 0x000fcc0000410000 */
[----:B------:R-:W0:Y:S02]  /*7900*/  F2F.F64.F32 R4, R4 ;  /* 0x0000000400047310 */ /* 0x000e240000201800 */
[----:B0-----:R0:W-:Y:S01]  /*7910*/  STG.E.128 desc[UR36][R8.64], R4 ;  /* 0x0000000408007986 */ /* 0x0011e2000c101d24 */
[----:B------:R-:W-:Y:S05]  /*7920*/  BRA `(.L_x_26051) ;  /* 0x00000008006c7947 */ /* 0x000fea0003800000 */
.L_x_26059:
        /* <DEDUP_REMOVED lines=21> */
.L_x_26064:
[----:B------:R-:W-:Y:S05]  /*7a80*/  BSYNC B0 ;  /* 0x0000000000007941 */ /* 0x000fea0003800000 */
.L_x_26063:
[----:B------:R-:W-:-:S05]  /*7a90*/  LOP3.LUT R5, R0, R5, RZ, 0xfc, !PT ;  /* 0x0000000500057212 */ /* 0x000fca00078efcff */
[----:B------:R3:W-:Y:S01]  /*7aa0*/  STG.E.U8 desc[UR36][R8.64], R5 ;  /* 0x0000000508007986 */ /* 0x0007e2000c101124 */
[----:B------:R-:W-:Y:S05]  /*7ab0*/  BRA `(.L_x_26051) ;  /* 0x0000000800087947 */ /* 0x000fea0003800000 */
.L_x_26062:
        /* <DEDUP_REMOVED lines=13> */
.L_x_26066:
[----:B------:R-:W-:Y:S01]  /*7b90*/  IMAD.MOV.U32 R0, RZ, RZ, 0x7f ;  /* 0x0000007fff007424 */ /* 0x000fe200078e00ff */
[----:B------:R-:W-:-:S04]  /*7ba0*/  ISETP.GT.U32.AND P0, PT, R3, 0x7f800000, PT ;  /* 0x7f8000000300780c */ /* 0x000fc80003f04070 */
[----:B------:R-:W-:-:S09]  /*7bb0*/  SEL R0, R0, 0x7c, P0 ;  /* 0x0000007c00007807 */ /* 0x000fd20000000000 */
.L_x_26067:
[----:B------:R-:W-:Y:S05]  /*7bc0*/  BSYNC B0 ;  /* 0x0000000000007941 */ /* 0x000fea0003800000 */
.L_x_26065:
[----:B------:R-:W-:-:S04]  /*7bd0*/  LOP3.LUT R3, R5, 0x80000000, RZ, 0xc0, !PT ;  /* 0x8000000005037812 */ /* 0x000fc800078ec0ff */
[----:B------:R-:W-:-:S04]  /*7be0*/  SHF.R.U32.HI R3, RZ, 0x18, R3 ;  /* 0x00000018ff037819 */ /* 0x000fc80000011603 */
[----:B------:R-:W-:-:S05]  /*7bf0*/  LOP3.LUT R3, R0, R3, RZ, 0xfc, !PT ;  /* 0x0000000300037212 */ /* 0x000fca00078efcff */
[----:B------:R4:W-:Y:S01]  /*7c00*/  STG.E.U8 desc[UR36][R8.64], R3 ;  /* 0x0000000308007986 */ /* 0x0009e2000c101124 */
[----:B------:R-:W-:Y:S05]  /*7c10*/  BRA `(.L_x_26051) ;  /* 0x0000000400b07947 */ /* 0x000fea0003800000 */
.L_x_26061:
[----:B------:R2:W-:Y:S01]  /*7c20*/  STG.E.U16 desc[UR36][R8.64], R16 ;  /* 0x0000001008007986 */ /* 0x0005e2000c101524 */
[----:B------:R-:W-:Y:S05]  /*7c30*/  BRA `(.L_x_26051) ;  /* 0x0000000400a87947 */ /* 0x000fea0003800000 */
.L_x_26058:
        /* <DEDUP_REMOVED lines=12> */
.L_x_26070:
        /* <DEDUP_REMOVED lines=17> */
.L_x_26073:
[----:B------:R-:W-:-:S04]  /*7e10*/  LOP3.LUT R3, R5, 0x80000000, RZ, 0xc0, !PT ;  /* 0x8000000005037812 */ /* 0x000fc800078ec0ff */
[----:B------:R-:W-:-:S04]  /*7e20*/  SHF.R.U32.HI R3, RZ, 0x18, R3 ;  /* 0x00000018ff037819 */ /* 0x000fc80000011603 */
[----:B------:R-:W-:-:S04]  /*7e30*/  LOP3.LUT R0, R0, R3, RZ, 0xfc, !PT ;  /* 0x0000000300007212 */ /* 0x000fc800078efcff */
[----:B------:R-:W-:-:S07]  /*7e40*/  PRMT R4, R0, 0x7610, R4 ;  /* 0x0000761000047816 */ /* 0x000fce0000000004 */
.L_x_26072:
[----:B------:R-:W-:Y:S05]  /*7e50*/  BSYNC B0 ;  /* 0x0000000000007941 */ /* 0x000fea0003800000 */
.L_x_26071:
[----:B------:R0:W-:Y:S01]  /*7e60*/  STG.E.U8 desc[UR36][R8.64], R4 ;  /* 0x0000000408007986 */ /* 0x0001e2000c101124 */
[----:B------:R-:W-:Y:S05]  /*7e70*/  BRA `(.L_x_26051) ;  /* 0x0000000400187947 */ /* 0x000fea0003800000 */
.L_x_26069:
        /* <DEDUP_REMOVED lines=17> */
.L_x_26076:
[----:B------:R-:W-:-:S04]  /*7f90*/  LOP3.LUT R3, R5, 0x80000000, RZ, 0xc0, !PT ;  /* 0x8000000005037812 */ /* 0x000fc800078ec0ff */
[----:B------:R-:W-:-:S04]  /*7fa0*/  SHF.R.U32.HI R3, RZ, 0x18, R3 ;  /* 0x00000018ff037819 */ /* 0x000fc80000011603 */
[----:B------:R-:W-:-:S04]  /*7fb0*/  LOP3.LUT R0, R0, R3, RZ, 0xfc, !PT ;  /* 0x0000000300007212 */ /* 0x000fc800078efcff */
[----:B------:R-:W-:-:S07]  /*7fc0*/  PRMT R4, R0, 0x7610, R4 ;  /* 0x0000761000047816 */ /* 0x000fce0000000004 */
.L_x_26075:
[----:B------:R-:W-:Y:S05]  /*7fd0*/  BSYNC B0 ;  /* 0x0000000000007941 */ /* 0x000fea0003800000 */
.L_x_26074:
[----:B------:R0:W-:Y:S01]  /*7fe0*/  STG.E.U8 desc[UR36][R8.64], R4 ;  /* 0x0000000408007986 */ /* 0x0001e2000c101124 */
[----:B------:R-:W-:Y:S05]  /*7ff0*/  BRA `(.L_x_26051) ;  /* 0x0000000000b87947 */ /* 0x000fea0003800000 */
.L_x_26068:
        /* <DEDUP_REMOVED lines=22> */
.L_x_26050:
        /* <DEDUP_REMOVED lines=16> */
.L_x_26079:
[----:B------:R-:W-:Y:S05]  /*8260*/  BRA `(.L_x_26051) ;  /* 0x00000000001c7947 */ /* 0x000fea0003800000 */
.L_x_26078:
[----:B------:R-:W-:-:S06]  /*8270*/  IMAD.U32 R4, R16, 0x10000, RZ ;  /* 0x0001000010047824 */ /* 0x000fcc00078e00ff */
[----:B------:R-:W0:Y:S02]  /*8280*/  F2I.U64.TRUNC R4, R4 ;  /* 0x0000000400047311 */ /* 0x000e24000020d800 */
[----:B0-----:R0:W-:Y:S01]  /*8290*/  STG.E.64 desc[UR36][R8.64], R4 ;  /* 0x0000000408007986 */ /* 0x0011e2000c101b24 */
[----:B------:R-:W-:Y:S05]  /*82a0*/  BRA `(.L_x_26051) ;  /* 0x00000000000c7947 */ /* 0x000fea0003800000 */
.L_x_26077:
[----:B------:R-:W-:-:S04]  /*82b0*/  IMAD.U32 R16, R16, 0x10000, RZ ;  /* 0x0001000010107824 */ /* 0x000fc800078e00ff */
[----:B------:R-:W0:Y:S02]  /*82c0*/  F2I.FTZ.U32.TRUNC.NTZ R3, R16 ;  /* 0x0000001000037305 */ /* 0x000e24000021f000 */
[----:B0-----:R0:W-:Y:S02]  /*82d0*/  STG.E desc[UR36][R8.64], R3 ;  /* 0x0000000308007986 */ /* 0x0011e4000c101924 */
.L_x_26051:
[----:B------:R-:W-:-:S07]  /*82e0*/  VIADD R18, R18, 0x80 ;  /* 0x0000008012127836 */ /* 0x000fce0000000000 */
.L_x_26011:
[----:B------:R-:W-:Y:S05]  /*82f0*/  BSYNC B6 ;  /* 0x0000000000067941 */ /* 0x000fea0003800000 */
.L_x_26010:
        /* <DEDUP_REMOVED lines=23> */
.L_x_26083:
[----:B------:R-:W-:-:S06]  /*8470*/  IMAD.U32 R3, R19, 0x10000, RZ ;  /* 0x0001000013037824 */ /* 0x000fcc00078e00ff */
[----:B------:R-:W0:Y:S02]  /*8480*/  F2I.S64.TRUNC R2, R3 ;  /* 0x0000000300027311 */ /* 0x000e24000020d900 */
[----:B0-----:R-:W-:Y:S01]  /*8490*/  STG.E.U8 desc[UR36][R4.64], R2 ;  /* 0x0000000204007986 */ /* 0x001fe2000c101124 */
[----:B------:R-:W-:Y:S05]  /*84a0*/  EXIT ;  /* 0x000000000000794d */ /* 0x000fea0003800000 */
.L_x_26082:
        /* <DEDUP_REMOVED lines=10> */
.L_x_26086:
[----:B------:R-:W-:-:S06]  /*8550*/  IMAD.U32 R19, R19, 0x10000, RZ ;  /* 0x0001000013137824 */ /* 0x000fcc00078e00ff */
[----:B------:R-:W0:Y:S02]  /*8560*/  F2I.FTZ.TRUNC.NTZ R19, R19 ;  /* 0x0000001300137305 */ /* 0x000e24000021f100 */
[----:B0-----:R-:W-:Y:S01]  /*8570*/  STG.E desc[UR36][R4.64], R19 ;  /* 0x0000001304007986 */ /* 0x001fe2000c101924 */
[----:B------:R-:W-:Y:S05]  /*8580*/  EXIT ;  /* 0x000000000000794d */ /* 0x000fea0003800000 */
.L_x_26085:
[----:B------:R-:W-:-:S06]  /*8590*/  IMAD.U32 R19, R19, 0x10000, RZ ;  /* 0x0001000013137824 */ /* 0x000fcc00078e00ff */
[----:B------:R-:W0:Y:S02]  /*85a0*/  F2I.FTZ.TRUNC.NTZ R19, R19 ;  /* 0x0000001300137305 */ /* 0x000e24000021f100 */
[----:B0-----:R-:W-:Y:S01]  /*85b0*/  STG.E.U16 desc[UR36][R4.64], R19 ;  /* 0x0000001304007986 */ /* 0x001fe2000c101524 */
[----:B------:R-:W-:Y:S05]  /*85c0*/  EXIT ;  /* 0x000000000000794d */ /* 0x000fea0003800000 */
.L_x_26081:
        /* <DEDUP_REMOVED lines=9> */
.L_x_26088:
[----:B------:R-:W-:-:S05]  /*8660*/  IMAD.U32 R0, R19, 0x10000, RZ ;  /* 0x0001000013007824 */ /* 0x000fca00078e00ff */
[----:B------:R-:W-:-:S05]  /*8670*/  F2FP.F16.F32.PACK_AB R0, RZ, R0 ;  /* 0x00000000ff00723e */ /* 0x000fca00000000ff */
[----:B------:R-:W-:Y:S01]  /*8680*/  STG.E.U16 desc[UR36][R4.64], R0 ;  /* 0x0000000004007986 */ /* 0x000fe2000c101524 */
[----:B------:R-:W-:Y:S05]  /*8690*/  EXIT ;  /* 0x000000000000794d */ /* 0x000fea0003800000 */
.L_x_26087:
        /* <DEDUP_REMOVED lines=10> */
.L_x_26090:
[----:B------:R-:W-:-:S05]  /*8740*/  IMAD.U32 R19, R19, 0x10000, RZ ;  /* 0x0001000013137824 */ /* 0x000fca00078e00ff */
[----:B------:R-:W-:-:S04]  /*8750*/  F2FP.F16.F32.PACK_AB R3, RZ, R19 ;  /* 0x00000013ff03723e */ /* 0x000fc800000000ff */
[----:B------:R-:W-:-:S05]  /*8760*/  PRMT R3, R3, 0x5410, RZ ;  /* 0x0000541003037816 */ /* 0x000fca00000000ff */
[----:B------:R-:W-:Y:S01]  /*8770*/  STG.E desc[UR36][R4.64], R3 ;  /* 0x0000000304007986 */ /* 0x000fe2000c101924 */
[----:B------:R-:W-:Y:S05]  /*8780*/  EXIT ;  /* 0x000000000000794d */ /* 0x000fea0003800000 */
.L_x_26089:
[----:B------:R-:W-:-:S04]  /*8790*/  IMAD.U32 R2, R19, 0x10000, RZ ;  /* 0x0001000013027824 */ /* 0x000fc800078e00ff */
[----:B------:R-:W-:-:S06]  /*87a0*/  FMUL.FTZ R2, R2, 1 ;  /* 0x3f80000002027820 */ /* 0x000fcc0000410000 */
[----:B------:R-:W0:Y:S02]  /*87b0*/  F2F.F64.F32 R2, R2 ;  /* 0x0000000200027310 */ /* 0x000e240000201800 */
[----:B0-----:R-:W-:Y:S01]  /*87c0*/  STG.E.64 desc[UR36][R4.64], R2 ;  /* 0x0000000204007986 */ /* 0x001fe2000c101b24 */
[----:B------:R-:W-:Y:S05]  /*87d0*/  EXIT ;  /* 0x000000000000794d */ /* 0x000fea0003800000 */
.L_x_26080:
        /* <DEDUP_REMOVED lines=13> */
.L_x_26093:
[----:B------:R-:W-:Y:S01]  /*88b0*/  IMAD.U32 R19, R19, 0x10000, RZ ;  /* 0x0001000013137824 */ /* 0x000fe200078e00ff */
[----:B------:R-:W-:-:S03]  /*88c0*/  CS2R R10, SRZ ;  /* 0x00000000000a7805 */ /* 0x000fc6000001ff00 */
[----:B------:R-:W-:-:S06]  /*88d0*/  FMUL.FTZ R8, R19, 1 ;  /* 0x3f80000013087820 */ /* 0x000fcc0000410000 */
[----:B------:R-:W0:Y:S02]  /*88e0*/  F2F.F64.F32 R8, R8 ;  /* 0x0000000800087310 */ /* 0x000e240000201800 */
[----:B0-----:R-:W-:Y:S01]  /*88f0*/  STG.E.128 desc[UR36][R4.64], R8 ;  /* 0x0000000804007986 */ /* 0x001fe2000c101d24 */
[----:B------:R-:W-:Y:S05]  /*8900*/  EXIT ;  /* 0x000000000000794d */ /* 0x000fea0003800000 */
.L_x_26092:
        /* <DEDUP_REMOVED lines=21> */
.L_x_26097:
[----:B------:R-:W-:Y:S05]  /*8a60*/  BSYNC B0 ;  /* 0x0000000000007941 */ /* 0x000fea0003800000 */
.L_x_26096:
[----:B------:R-:W-:-:S05]  /*8a70*/  LOP3.LUT R3, R0, R3, RZ, 0xfc, !PT ;  /* 0x0000000300037212 */ /* 0x000fca00078efcff */
[----:B------:R-:W-:Y:S01]  /*8a80*/  STG.E.U8 desc[UR36][R4.64], R3 ;  /* 0x0000000304007986 */ /* 0x000fe2000c101124 */
[----:B------:R-:W-:Y:S05]  /*8a90*/  EXIT ;  /* 0x000000000000794d */ /* 0x000fea0003800000 */
.L_x_26095:
        /* <DEDUP_REMOVED lines=13> */
.L_x_26099:
[----:B------:R-:W-:Y:S01]  /*8b70*/  IMAD.MOV.U32 R0, RZ, RZ, 0x7f ;  /* 0x0000007fff007424 */ /* 0x000fe200078e00ff */
[----:B------:R-:W-:-:S04]  /*8b80*/  ISETP.GT.U32.AND P0, PT, R2, 0x7f800000, PT ;  /* 0x7f8000000200780c */ /* 0x000fc80003f04070 */
[----:B------:R-:W-:-:S09]  /*8b90*/  SEL R0, R0, 0x7c, P0 ;  /* 0x0000007c00007807 */ /* 0x000fd20000000000 */
.L_x_26100:
[----:B------:R-:W-:Y:S05]  /*8ba0*/  BSYNC B0 ;  /* 0x0000000000007941 */ /* 0x000fea0003800000 */
.L_x_26098:
[----:B------:R-:W-:-:S04]  /*8bb0*/  LOP3.LUT R2, R19, 0x80000000, RZ, 0xc0, !PT ;  /* 0x8000000013027812 */ /* 0x000fc800078ec0ff */
[----:B------:R-:W-:-:S04]  /*8bc0*/  SHF.R.U32.HI R3, RZ, 0x18, R2 ;  /* 0x00000018ff037819 */ /* 0x000fc80000011602 */
[----:B------:R-:W-:-:S05]  /*8bd0*/  LOP3.LUT R3, R0, R3, RZ, 0xfc, !PT ;  /* 0x0000000300037212 */ /* 0x000fca00078efcff */
[----:B------:R-:W-:Y:S01]  /*8be0*/  STG.E.U8 desc[UR36][R4.64], R3 ;  /* 0x0000000304007986 */ /* 0x000fe2000c101124 */
[----:B------:R-:W-:Y:S05]  /*8bf0*/  EXIT ;  /* 0x000000000000794d */ /* 0x000fea0003800000 */
.L_x_26094:
[----:B------:R-:W-:Y:S01]  /*8c00*/  STG.E.U16 desc[UR36][R4.64], R19 ;  /* 0x0000001304007986 */ /* 0x000fe2000c101524 */
[----:B------:R-:W-:Y:S05]  /*8c10*/  EXIT ;  /* 0x000000000000794d */ /* 0x000fea0003800000 */
.L_x_26091:
        /* <DEDUP_REMOVED lines=12> */
.L_x_26103:
        /* <DEDUP_REMOVED lines=17> */
.L_x_26106:
[----:B------:R-:W-:-:S04]  /*8df0*/  LOP3.LUT R2, R19, 0x80000000, RZ, 0xc0, !PT ;  /* 0x8000000013027812 */ /* 0x000fc800078ec0ff */
[----:B------:R-:W-:-:S04]  /*8e00*/  SHF.R.U32.HI R3, RZ, 0x18, R2 ;  /* 0x00000018ff037819 */ /* 0x000fc80000011602 */
[----:B------:R-:W-:-:S04]  /*8e10*/  LOP3.LUT R0, R0, R3, RZ, 0xfc, !PT ;  /* 0x0000000300007212 */ /* 0x000fc800078efcff */
[----:B------:R-:W-:-:S07]  /*8e20*/  PRMT R2, R0, 0x7610, R2 ;  /* 0x0000761000027816 */ /* 0x000fce0000000002 */
.L_x_26105:
[----:B------:R-:W-:Y:S05]  /*8e30*/  BSYNC B0 ;  /* 0x0000000000007941 */ /* 0x000fea0003800000 */
.L_x_26104:
[----:B------:R-:W-:Y:S01]  /*8e40*/  STG.E.U8 desc[UR36][R4.64], R2 ;  /* 0x0000000204007986 */ /* 0x000fe2000c101124 */
[----:B------:R-:W-:Y:S05]  /*8e50*/  EXIT ;  /* 0x000000000000794d */ /* 0x000fea0003800000 */
.L_x_26102:
        /* <DEDUP_REMOVED lines=17> */
.L_x_26109:
[----:B------:R-:W-:-:S04]  /*8f70*/  LOP3.LUT R2, R19, 0x80000000, RZ, 0xc0, !PT ;  /* 0x8000000013027812 */ /* 0x000fc800078ec0ff */
[----:B------:R-:W-:-:S04]  /*8f80*/  SHF.R.U32.HI R3, RZ, 0x18, R2 ;  /* 0x00000018ff037819 */ /* 0x000fc80000011602 */
[----:B------:R-:W-:-:S04]  /*8f90*/  LOP3.LUT R0, R0, R3, RZ, 0xfc, !PT ;  /* 0x0000000300007212 */ /* 0x000fc800078efcff */
[----:B------:R-:W-:-:S07]  /*8fa0*/  PRMT R2, R0, 0x7610, R2 ;  /* 0x0000761000027816 */ /* 0x000fce0000000002 */
.L_x_26108:
[----:B------:R-:W-:Y:S05]  /*8fb0*/  BSYNC B0 ;  /* 0x0000000000007941 */ /* 0x000fea0003800000 */
.L_x_26107:
[----:B------:R-:W-:Y:S01]  /*8fc0*/  STG.E.U8 desc[UR36][R4.64], R2 ;  /* 0x0000000204007986 */ /* 0x000fe2000c101124 */
[----:B------:R-:W-:Y:S05]  /*8fd0*/  EXIT ;  /* 0x000000000000794d */ /* 0x000fea0003800000 */
.L_x_26101:
        /* <DEDUP_REMOVED lines=22> */
.L_x_26084:
        /* <DEDUP_REMOVED lines=16> */
.L_x_26112:
[----:B------:R-:W-:Y:S05]  /*9240*/  EXIT ;  /* 0x000000000000794d */ /* 0x000fea0003800000 */
.L_x_26111:
[----:B------:R-:W-:-:S06]  /*9250*/  IMAD.U32 R2, R19, 0x10000, RZ ;  /* 0x0001000013027824 */ /* 0x000fcc00078e00ff */
[----:B------:R-:W0:Y:S02]  /*9260*/  F2I.U64.TRUNC R2, R2 ;  /* 0x0000000200027311 */ /* 0x000e24000020d800 */
[----:B0-----:R-:W-:Y:S01]  /*9270*/  STG.E.64 desc[UR36][R4.64], R2 ;  /* 0x0000000204007986 */ /* 0x001fe2000c101b24 */
[----:B------:R-:W-:Y:S05]  /*9280*/  EXIT ;  /* 0x000000000000794d */ /* 0x000fea0003800000 */
.L_x_26110:
[----:B------:R-:W-:-:S06]  /*9290*/  IMAD.U32 R19, R19, 0x10000, RZ ;  /* 0x0001000013137824 */ /* 0x000fcc00078e00ff */
[----:B------:R-:W0:Y:S02]  /*92a0*/  F2I.FTZ.U32.TRUNC.NTZ R19, R19 ;  /* 0x0000001300137305 */ /* 0x000e24000021f000 */
[----:B0-----:R-:W-:Y:S01]  /*92b0*/  STG.E desc[UR36][R4.64], R19 ;  /* 0x0000001304007986 */ /* 0x001fe2000c101924 */
[----:B------:R-:W-:Y:S05]  /*92c0*/  EXIT ;  /* 0x000000000000794d */ /* 0x000fea0003800000 */
.L_x_26113:
        /* <DEDUP_REMOVED lines=11> */
.L_x_32261:


//--------------------- .text._ZN2at6native18elementwise_kernelILi128ELi4EZNS0_22gpu_kernel_impl_nocastINS0_13AUnaryFunctorIN3c108BFloat16ES5_S5_ZZZNS0_21nextafter_kernel_cudaERNS_18TensorIteratorBaseEENKUlvE_clEvENKUlvE1_clEvEUlS5_S5_E_EEEEvS7_RKT_EUliE_EEviT1_ --------------------------
	.section	.text._ZN2at6native18elementwise_kernelILi128ELi4EZNS0_22gpu_kernel_impl_nocastINS0_13AUnaryFunctorIN3c108BFloat16ES5_S5_ZZZNS0_21nextafter_kernel_cudaERNS_18TensorIteratorBaseEENKUlvE_clEvENKUlvE1_clEvEUlS5_S5_E_EEEEvS7_RKT_EUliE_EEviT1_,"ax",@progbits
	.align	128
        .global         _ZN2at6native18elementwise_kernelILi128ELi4EZNS0_22gpu_kernel_impl_nocastINS0_13AUnaryFunctorIN3c108BFloat16ES5_S5_ZZZNS0_21nextafter_kernel_cudaERNS_18TensorIteratorBaseEENKUlvE_clEvENKUlvE1_clEvEUlS5_S5_E_EEEEvS7_RKT_EUliE_EEviT1_
        .type           _ZN2at6native18elementwise_kernelILi128ELi4EZNS0_22gpu_kernel_impl_nocastINS0_13AUnaryFunctorIN3c108BFloat16ES5_S5_ZZZNS0_21nextafter_kernel_cudaERNS_18TensorIteratorBaseEENKUlvE_clEvENKUlvE1_clEvEUlS5_S5_E_EEEEvS7_RKT_EUliE_EEviT1_,@function
        .size           _ZN2at6native18elementwise_kernelILi128ELi4EZNS0_22gpu_kernel_impl_nocastINS0_13AUnaryFunctorIN3c108BFloat16ES5_S5_ZZZNS0_21nextafter_kernel_cudaERNS_18TensorIteratorBaseEENKUlvE_clEvENKUlvE1_clEvEUlS5_S5_E_EEEEvS7_RKT_EUliE_EEviT1_,(.L_x_32262 - _ZN2at6native18elementwise_kernelILi128ELi4EZNS0_22gpu_kernel_impl_nocastINS0_13AUnaryFunctorIN3c108BFloat16ES5_S5_ZZZNS0_21nextafter_kernel_cudaERNS_18TensorIteratorBaseEENKUlvE_clEvENKUlvE1_clEvEUlS5_S5_E_EEEEvS7_RKT_EUliE_EEviT1_)
        .other          _ZN2at6native18elementwise_kernelILi128ELi4EZNS0_22gpu_kernel_impl_nocastINS0_13AUnaryFunctorIN3c108BFloat16ES5_S5_ZZZNS0_21nextafter_kernel_cudaERNS_18TensorIteratorBaseEENKUlvE_clEvENKUlvE1_clEvEUlS5_S5_E_EEEEvS7_RKT_EUliE_EEviT1_,@"STO_CUDA_ENTRY STV_DEFAULT"
_ZN2at6native18elementwise_kernelILi128ELi4EZNS0_22gpu_kernel_impl_nocastINS0_13AUnaryFunctorIN3c108BFloat16ES5_S5_ZZZNS0_21nextafter_kernel_cudaERNS_18TensorIteratorBaseEENKUlvE_clEvENKUlvE1_clEvEUlS5_S5_E_EEEEvS7_RKT_EUliE_EEviT1_:
.text._ZN2at6native18elementwise_kernelILi128ELi4EZNS0_22gpu_kernel_impl_nocastINS0_13AUnaryFunctorIN3c108BFloat16ES5_S5_ZZZNS0_21nextafter_kernel_cudaERNS_18TensorIteratorBaseEENKUlvE_clEvENKUlvE1_clEvEUlS5_S5_E_EEEEvS7_RKT_EUliE_EEviT1_:
[----:B------:R-:W-:Y:S01]  /*0000*/  LDC R1, c[0x0][0x28] ;  /* 0x00000a00ff017b82 */ /* 0x000fe20000000800 */
[----:B------:R-:W0:Y:S01]  /*0010*/  S2R R3, SR_CTAID.X ;  /* 0x0000000000037919 */ /* 0x000e220000002500 */
[----:B------:R-:W-:Y:S01]  /*0020*/  ULDC UR9, c[0x0][0x210] ;  /* 0x0000840000097ab9 */ /* 0x000fe20000000800 */
[----:B------:R-:W-:Y:S01]  /*0030*/  ULDC.U16 UR5, c[0x0][0x422] ;  /* 0x0001088000057ab9 */ /* 0x000fe20000000400 */
[----:B------:R-:W-:Y:S01]  /*0040*/  ULDC.64 UR6, c[0x0][0x208] ;  /* 0x0000820000067ab9 */ /* 0x000fe20000000a00 */
[----:B------:R-:W0:Y:S01]  /*0050*/  S2R R0, SR_TID.X ;  /* 0x0000000000007919 */ /* 0x000e220000002100 */
[----:B------:R-:W-:Y:S01]  /*0060*/  ULOP3.LUT UR8, UR5, 0x7fff, URZ, 0xc0, !UPT ;  /* 0x00007fff05087892 */ /* 0x000fe2000f8ec03f */
[----:B------:R-:W-:Y:S01]  /*0070*/  BSSY B0, `(.L_x_26114) ;  /* 0x000015e000007945 */ /* 0x000fe20003800000 */
[----:B0-----:R-:W-:Y:S02]  /*0080*/  LEA R3, R3, R0, 0x9 ;  /* 0x0000000003037211 */ /* 0x001fe400078e48ff */
[----:B------:R-:W-:-:S02]  /*0090*/  MOV R0, UR5 ;  /* 0x0000000500007c02 */ /* 0x000fc40008000f00 */
        /* <DEDUP_REMOVED lines=291> */
[----:B------:R-:W-:-:S03]  /*12d0*/  @P0 MOV R10, RZ ;  /* 0x000000ff000a0202 */ /* 0x000fc60000000f00 */
[----:B------:R-:W1:Y:S01]  /*12e0*/  @P0 LDC R15, c[0x0][0x33c] ;  /* 0x0000cf00ff0f0b82 */ /* 0x000e620000000800 */
[----:B------:R-:W-:-:S04]  /*12f0*/  IMAD.MOV R6, RZ, RZ, -R11 ;  /* 0x000000ffff067224 */ /* 0x000fc800078e0a0b */
[----:B------:R-:W-:Y:S01]  /*1300*/  IMAD R6, R6, UR10, R7 ;  /* 0x0000000a06067c24 */ /* 0x000fe2000f8e0207 */
[----:B------:R-:W-:Y:S02]  /*1310*/  ULDC.64 UR10, c[0x0][0x400] ;  /* 0x00010000000a7ab9 */ /* 0x000fe40000000a00 */
        /* <DEDUP_REMOVED lines=9> */
.L_x_26116:
[----:B------:R-:W-:Y:S02]  /*13b0*/  ULDC.64 UR10, c[0x0][0x418] ;  /* 0x00010600000a7ab9 */ /* 0x000fe40000000a00 */
[----:B------:R-:W-:-:S04]  /*13c0*/  IADD3 R6, P0, R2, UR10, RZ ;  /* 0x0000000a02067c10 */ /* 0x000fc8000ff1e0ff */
[----:B------:R-:W-:Y:S01]  /*13d0*/  IADD3.X R7, RZ, UR11, RZ, P0, !PT ;  /* 0x0000000bff077c10 */ /* 0x000fe200087fe4ff */
[----:B------:R-:W-:-:S04]  /*13e0*/  ULDC.64 UR10, c[0x0][0x410] ;  /* 0x00010400000a7ab9 */ /* 0x000fc80000000a00 */
[----:B------:R-:W2:Y:S01]  /*13f0*/  LDG.E.U16 R11, desc[UR6][R6.64] ;  /* 0x00000006060b7981 */ /* 0x000ea2000c1e1500 */
[----:B------:R-:W-:Y:S01]  /*1400*/  SHF.L.U32 R2, R0, 0x10, RZ ;  /* 0x0000001000027819 */ /* 0x000fe200000006ff */
[----:B------:R-:W-:Y:S01]  /*1410*/  BSSY B1, `(.L_x_26117) ;  /* 0x0000021000017945 */ /* 0x000fe20003800000 */
[----:B------:R-:W-:Y:S02]  /*1420*/  IADD3 R4, P2, R5, UR10, RZ ;  /* 0x0000000a05047c10 */ /* 0x000fe4000ff5e0ff */
[----:B------:R-:W-:Y:S02]  /*1430*/  FSETP.NEU.FTZ.AND P0, PT, R2, R2, PT ;  /* 0x000000020200720b */ /* 0x000fe40003f1d000 */
[----:B------:R-:W-:Y:S01]  /*1440*/  IADD3.X R5, RZ, UR11, RZ, P2, !PT ;  /* 0x0000000bff057c10 */ /* 0x000fe200097fe4ff */
[----:B--2---:R-:W-:-:S05]  /*1450*/  IMAD.U32 R9, R11, 0x10000, RZ ;  /* 0x000100000b097824 */ /* 0x004fca00078e00ff */
        /* <DEDUP_REMOVED lines=8> */
[----:B------:R-:W-:Y:S02]  /*14e0*/  ISETP.NE.AND P0, PT, RZ, UR8, PT ;  /* 0x00000008ff007c0c */ /* 0x000fe4000bf05270 */
        /* <DEDUP_REMOVED lines=9> */
.L_x_26120:
[C---:B------:R-:W-:Y:S02]  /*1580*/  LOP3.LUT R2, R0.reuse, R11, RZ, 0x3c, !PT ;  /* 0x0000000b00027212 */ /* 0x040fe400078e3cff */
[----:B------:R-:W-:Y:S02]  /*1590*/  IADD3 R7, R0, 0xffff, RZ ;  /* 0x0000ffff00077810 */ /* 0x000fe40007ffe0ff */
[----:B------:R-:W-:-:S04]  /*15a0*/  PRMT R2, R2, 0x9910, RZ ;  /* 0x0000991002027816 */ /* 0x000fc800000000ff */
[----:B------:R-:W-:-:S04]  /*15b0*/  ISETP.GE.AND P0, PT, R2, RZ, PT ;  /* 0x000000ff0200720c */ /* 0x000fc80003f06270 */
[----:B------:R-:W-:-:S13]  /*15c0*/  ISETP.LT.U32.OR P0, PT, R6, UR8, !P0 ;  /* 0x0000000806007c0c */ /* 0x000fda000c701470 */
[----:B------:R-:W-:Y:S01]  /*15d0*/  @!P0 VIADD R7, R0, 0x1 ;  /* 0x0000000100078836 */ /* 0x000fe20000000000 */
[----:B------:R-:W-:Y:S06]  /*15e0*/  BRA `(.L_x_26119) ;  /* 0x00000000000c7947 */ /* 0x000fec0003800000 */
.L_x_26118:
[----:B------:R-:W-:-:S05]  /*15f0*/  FADD.FTZ R2, R2, R9 ;  /* 0x0000000902027221 */ /* 0x000fca0000010000 */
[----:B------:R-:W-:-:S04]  /*1600*/  F2FP.BF16.F32.PACK_AB R2, RZ, R2 ;  /* 0x00000002ff02723e */ /* 0x000fc800000010ff */
[----:B------:R-:W-:-:S07]  /*1610*/  PRMT R7, R2, 0x7610, R7 ;  /* 0x0000761002077816 */ /* 0x000fce0000000007 */
.L_x_26119:
[----:B------:R-:W-:Y:S05]  /*1620*/  BSYNC B1 ;  /* 0x0000000000017941 */ /* 0x000fea0003800000 */
.L_x_26117:
[----:B------:R0:W-:Y:S01]  /*1630*/  STG.E.U16 desc[UR6][R4.64], R7 ;  /* 0x0000000704007986 */ /* 0x0001e2000c101506 */
[----:B------:R-:W-:-:S07]  /*1640*/  IADD3 R3, R3, 0x80, RZ ;  /* 0x0000008003037810 */ /* 0x000fce0007ffe0ff */
.L_x_26115:
[----:B------:R-:W-:Y:S05]  /*1650*/  BSYNC B0 ;  /* 0x0000000000007941 */ /* 0x000fea0003800000 */
.L_x_26114:
        /* <DEDUP_REMOVED lines=305> */
.L_x_26123:
        /* <DEDUP_REMOVED lines=29> */
.L_x_26127:
[C---:B------:R-:W-:Y:S02]  /*2b40*/  LOP3.LUT R2, R0.reuse, R9, RZ, 0x3c, !PT ;  /* 0x0000000900027212 */ /* 0x040fe400078e3cff */
[----:B------:R-:W-:Y:S02]  /*2b50*/  IADD3 R7, R0, 0xffff, RZ ;  /* 0x0000ffff00077810 */ /* 0x000fe40007ffe0ff */
[----:B------:R-:W-:-:S04]  /*2b60*/  PRMT R2, R2, 0x9910, RZ ;  /* 0x0000991002027816 */ /* 0x000fc800000000ff */
[----:B------:R-:W-:-:S04]  /*2b70*/  ISETP.GE.AND P0, PT, R2, RZ, PT ;  /* 0x000000ff0200720c */ /* 0x000fc80003f06270 */
[----:B------:R-:W-:-:S13]  /*2b80*/  ISETP.LT.U32.OR P0, PT, R6, UR8, !P0 ;  /* 0x0000000806007c0c */ /* 0x000fda000c701470 */
[----:B------:R-:W-:Y:S01]  /*2b90*/  @!P0 VIADD R7, R0, 0x1 ;  /* 0x0000000100078836 */ /* 0x000fe20000000000 */
[----:B------:R-:W-:Y:S06]  /*2ba0*/  BRA `(.L_x_26126) ;  /* 0x00000000000c7947 */ /* 0x000fec0003800000 */
.L_x_26125:
[----:B------:R-:W-:-:S05]  /*2bb0*/  FADD.FTZ R2, R11, R2 ;  /* 0x000000020b027221 */ /* 0x000fca0000010000 */
[----:B------:R-:W-:-:S04]  /*2bc0*/  F2FP.BF16.F32.PACK_AB R2, RZ, R2 ;  /* 0x00000002ff02723e */ /* 0x000fc800000010ff */
[----:B------:R-:W-:-:S07]  /*2bd0*/  PRMT R7, R2, 0x7610, R7 ;  /* 0x0000761002077816 */ /* 0x000fce0000000007 */
.L_x_26126:
[----:B------:R-:W-:Y:S05]  /*2be0*/  BSYNC B1 ;  /* 0x0000000000017941 */ /* 0x000fea0003800000 */
.L_x_26124:
[----:B------:R1:W-:Y:S01]  /*2bf0*/  STG.E.U16 desc[UR6][R4.64], R7 ;  /* 0x0000000704007986 */ /* 0x0003e2000c101506 */
[----:B------:R-:W-:-:S04]  /*2c00*/  IADD3 R3, R3, 0x80, RZ ;  /* 0x0000008003037810 */ /* 0x000fc80007ffe0ff */
[----:B------:R-:W-:-:S13]  /*2c10*/  ISETP.GE.AND P0, PT, R3, UR9, PT ;  /* 0x0000000903007c0c */ /* 0x000fda000bf06270 */
[----:B-1----:R-:W-:Y:S05]  /*2c20*/  @P0 BRA `(.L_x_26122) ;  /* 0x0000001400600947 */ /* 0x002fea0003800000 */
[----:B------:R-:W0:Y:S01]  /*2c30*/  LDC R4, c[0x0][0x218] ;  /* 0x00008600ff047b82 */ /* 0x000e220000000800 */
        /* <DEDUP_REMOVED lines=301> */
.L_x_26128:
        /* <DEDUP_REMOVED lines=29> */
.L_x_26132:
[C---:B------:R-:W-:Y:S02]  /*40e0*/  LOP3.LUT R2, R0.reuse, R9, RZ, 0x3c, !PT ;  /* 0x0000000900027212 */ /* 0x040fe400078e3cff */
[----:B------:R-:W-:Y:S02]  /*40f0*/  IADD3 R7, R0, 0xffff, RZ ;  /* 0x0000ffff00077810 */ /* 0x000fe40007ffe0ff */
[----:B------:R-:W-:-:S04]  /*4100*/  PRMT R2, R2, 0x9910, RZ ;  /* 0x0000991002027816 */ /* 0x000fc800000000ff */
[----:B------:R-:W-:-:S04]  /*4110*/  ISETP.GE.AND P0, PT, R2, RZ, PT ;  /* 0x000000ff0200720c */ /* 0x000fc80003f06270 */
[----:B------:R-:W-:-:S13]  /*4120*/  ISETP.LT.U32.OR P0, PT, R6, UR8, !P0 ;  /* 0x0000000806007c0c */ /* 0x000fda000c701470 */
[----:B------:R-:W-:Y:S01]  /*4130*/  @!P0 VIADD R7, R0, 0x1 ;  /* 0x0000000100078836 */ /* 0x000fe20000000000 */
[----:B------:R-:W-:Y:S06]  /*4140*/  BRA `(.L_x_26131) ;  /* 0x00000000000c7947 */ /* 0x000fec0003800000 */
.L_x_26130:
[----:B------:R-:W-:-:S05]  /*4150*/  FADD.FTZ R2, R11, R2 ;  /* 0x000000020b027221 */ /* 0x000fca0000010000 */
[----:B------:R-:W-:-:S04]  /*4160*/  F2FP.BF16.F32.PACK_AB R2, RZ, R2 ;  /* 0x00000002ff02723e */ /* 0x000fc800000010ff */
[----:B------:R-:W-:-:S07]  /*4170*/  PRMT R7, R2, 0x7610, R7 ;  /* 0x0000761002077816 */ /* 0x000fce0000000007 */
.L_x_26131:
[----:B------:R-:W-:Y:S05]  /*4180*/  BSYNC B1 ;  /* 0x0000000000017941 */ /* 0x000fea0003800000 */
.L_x_26129:
[----:B------:R1:W-:Y:S01]  /*4190*/  STG.E.U16 desc[UR6][R4.64], R7 ;  /* 0x0000000704007986 */ /* 0x0003e2000c101506 */
[----:B------:R-:W-:-:S07]  /*41a0*/  IADD3 R3, R3, 0x80, RZ ;  /* 0x0000008003037810 */ /* 0x000fce0007ffe0ff */
.L_x_26122:
[----:B------:R-:W-:Y:S05]  /*41b0*/  BSYNC B0 ;  /* 0x0000000000007941 */ /* 0x000fea0003800000 */
.L_x_26121:
[----:B------:R-:W-:-:S13]  /*41c0*/  ISETP.GE.AND P0, PT, R3, UR9, PT ;  /* 0x0000000903007c0c */ /* 0x000fda000bf06270 */
[----:B------:R-:W-:Y:S05]  /*41d0*/  @P0 EXIT ;  /* 0x000000000000094d */ /* 0x000fea0003800000 */
[----:B01----:R-:W0:Y:S01]  /*41e0*/  LDC R4, c[0x0][0x218] ;  /* 0x00008600ff047b82 */ /* 0x003e220000000800 */
        /* <DEDUP_REMOVED lines=301> */
.L_x_26133:
[----:B------:R-:W-:Y:S02]  /*54c0*/  ULDC.64 UR10, c[0x0][0x418] ;  /* 0x00010600000a7ab9 */ /* 0x000fe40000000a00 */
[----:B------:R-:W-:-:S04]  /*54d0*/  IADD3 R6, P0, R2, UR10, RZ ;  /* 0x0000000a02067c10 */ /* 0x000fc8000ff1e0ff */
[----:B------:R-:W-:Y:S01]  /*54e0*/  IADD3.X R7, RZ, UR11, RZ, P0, !PT ;  /* 0x0000000bff077c10 */ /* 0x000fe200087fe4ff */
[----:B------:R-:W-:-:S05]  /*54f0*/  ULDC.64 UR10, c[0x0][0x410] ;  /* 0x00010400000a7ab9 */ /* 0x000fca0000000a00 */
        /* <DEDUP_REMOVED lines=11> */
[----:B------:R-:W-:-:S05]  /*55b0*/  PRMT R4, R7, 0x9910, RZ ;  /* 0x0000991007047816 */ /* 0x000fca00000000ff */
        /* <DEDUP_REMOVED lines=11> */
.L_x_26137:
[----:B------:R-:W-:-:S04]  /*5670*/  LOP3.LUT R4, R0, R7, RZ, 0x3c, !PT ;  /* 0x0000000700047212 */ /* 0x000fc800078e3cff */
[----:B------:R-:W-:-:S04]  /*5680*/  PRMT R4, R4, 0x9910, RZ ;  /* 0x0000991004047816 */ /* 0x000fc800000000ff */
[----:B------:R-:W-:Y:S02]  /*5690*/  ISETP.GE.AND P0, PT, R4, RZ, PT ;  /* 0x000000ff0400720c */ /* 0x000fe40003f06270 */
[----:B------:R-:W-:Y:S02]  /*56a0*/  IADD3 R4, R0, 0xffff, RZ ;  /* 0x0000ffff00047810 */ /* 0x000fe40007ffe0ff */
[----:B------:R-:W-:-:S13]  /*56b0*/  ISETP.LT.U32.OR P0, PT, R5, UR8, !P0 ;  /* 0x0000000805007c0c */ /* 0x000fda000c701470 */
[----:B------:R-:W-:-:S04]  /*56c0*/  @!P0 IADD3 R4, R0, 0x1, RZ ;  /* 0x0000000100048810 */ /* 0x000fc80007ffe0ff */
[----:B------:R-:W-:Y:S01]  /*56d0*/  PRMT R0, R4, 0x7610, R0 ;  /* 0x0000761004007816 */ /* 0x000fe20000000000 */
[----:B------:R-:W-:Y:S06]  /*56e0*/  BRA `(.L_x_26136) ;  /* 0x00000000000c7947 */ /* 0x000fec0003800000 */
.L_x_26135:
[----:B------:R-:W-:-:S05]  /*56f0*/  FADD.FTZ R4, R9, R4 ;  /* 0x0000000409047221 */ /* 0x000fca0000010000 */
[----:B------:R-:W-:-:S04]  /*5700*/  F2FP.BF16.F32.PACK_AB R4, RZ, R4 ;  /* 0x00000004ff04723e */ /* 0x000fc800000010ff */
[----:B------:R-:W-:-:S07]  /*5710*/  PRMT R0, R4, 0x7610, R0 ;  /* 0x0000761004007816 */ /* 0x000fce0000000000 */
.L_x_26136:
[----:B------:R-:W-:Y:S05]  /*5720*/  BSYNC B0 ;  /* 0x0000000000007941 */ /* 0x000fea0003800000 */
.L_x_26134:
[----:B------:R-:W-:Y:S01]  /*5730*/  STG.E.U16 desc[UR6][R2.64], R0 ;  /* 0x0000000002007986 */ /* 0x000fe2000c101506 */
[----:B------:R-:W-:Y:S05]  /*5740*/  EXIT ;  /* 0x000000000000794d */ /* 0x000fea0003800000 */
.L_x_26138:
        /* <DEDUP_REMOVED lines=11> */
.L_x_32262:


//--------------------- .text._ZN2at6native27unrolled_elementwise_kernelINS0_13AUnaryFunctorIN3c108BFloat16ES4_S4_ZZZNS0_21nextafter_kernel_cudaERNS_18TensorIteratorBaseEENKUlvE_clEvENKUlvE1_clEvEUlS4_S4_E_EESt5arrayIPcLm2EELi4E23TrivialOffsetCalculatorILi1EjESF_NS0_6memory15LoadWithoutCastENSG_16StoreWithoutCastEEEviT_T0_T2_T3_T4_T5_ --------------------------
	.section	.text._ZN2at6native27unrolled_elementwise_kernelINS0_13AUnaryFunctorIN3c108BFloat16ES4_S4_ZZZNS0_21nextafter_kernel_cudaERNS_18TensorIteratorBaseEENKUlvE_clEvENKUlvE1_clEvEUlS4_S4_E_EESt5arrayIPcLm2EELi4E23TrivialOffsetCalculatorILi1EjESF_NS0_6memory15LoadWithoutCastENSG_16StoreWithoutCastEEEviT_T0_T2_T3_T4_T5_,"ax",@progbits
	.align	128
        .global         _ZN2at6native27unrolled_elementwise_kernelINS0_13AUnaryFunctorIN3c108BFloat16ES4_S4_ZZZNS0_21nextafter_kernel_cudaERNS_18TensorIteratorBaseEENKUlvE_clEvENKUlvE1_clEvEUlS4_S4_E_EESt5arrayIPcLm2EELi4E23TrivialOffsetCalculatorILi1EjESF_NS0_6memory15LoadWithoutCastENSG_16StoreWithoutCastEEEviT_T0_T2_T3_T4_T5_
        .type           _ZN2at6native27unrolled_elementwise_kernelINS0_13AUnaryFunctorIN3c108BFloat16ES4_S4_ZZZNS0_21nextafter_kernel_cudaERNS_18TensorIteratorBaseEENKUlvE_clEvENKUlvE1_clEvEUlS4_S4_E_EESt5arrayIPcLm2EELi4E23TrivialOffsetCalculatorILi1EjESF_NS0_6memory15LoadWithoutCastENSG_16StoreWithoutCastEEEviT_T0_T2_T3_T4_T5_,@function
        .size           _ZN2at6native27unrolled_elementwise_kernelINS0_13AUnaryFunctorIN3c108BFloat16ES4_S4_ZZZNS0_21nextafter_kernel_cudaERNS_18TensorIteratorBaseEENKUlvE_clEvENKUlvE1_clEvEUlS4_S4_E_EESt5arrayIPcLm2EELi4E23TrivialOffsetCalculatorILi1EjESF_NS0_6memory15LoadWithoutCastENSG_16StoreWithoutCastEEEviT_T0_T2_T3_T4_T5_,(.L_x_32263 - _ZN2at6native27unrolled_elementwise_kernelINS0_13AUnaryFunctorIN3c108BFloat16ES4_S4_ZZZNS0_21nextafter_kernel_cudaERNS_18TensorIteratorBaseEENKUlvE_clEvENKUlvE1_clEvEUlS4_S4_E_EESt5arrayIPcLm2EELi4E23TrivialOffsetCalculatorILi1EjESF_NS0_6memory15LoadWithoutCastENSG_16StoreWithoutCastEEEviT_T0_T2_T3_T4_T5_)
        .other          _ZN2at6native27unrolled_elementwise_kernelINS0_13AUnaryFunctorIN3c108BFloat16ES4_S4_ZZZNS0_21nextafter_kernel_cudaERNS_18TensorIteratorBaseEENKUlvE_clEvENKUlvE1_clEvEUlS4_S4_E_EESt5arrayIPcLm2EELi4E23TrivialOffsetCalculatorILi1EjESF_NS0_6memory15LoadWithoutCastENSG_16StoreWithoutCastEEEviT_T0_T2_T3_T4_T5_,@"STO_CUDA_ENTRY STV_DEFAULT"
_ZN2at6native27unrolled_elementwise_kernelINS0_13AUnaryFunctorIN3c108BFloat16ES4_S4_ZZZNS0_21nextafter_kernel_cudaERNS_18TensorIteratorBaseEENKUlvE_clEvENKUlvE1_clEvEUlS4_S4_E_EESt5arrayIPcLm2EELi4E23TrivialOffsetCalculatorILi1EjESF_NS0_6memory15LoadWithoutCastENSG_16StoreWithoutCastEEEviT_T0_T2_T3_T4_T5_:
.text._ZN2at6native27unrolled_elementwise_kernelINS0_13AUnaryFunctorIN3c108BFloat16ES4_S4_ZZZNS0_21nextafter_kernel_cudaERNS_18TensorIteratorBaseEENKUlvE_clEvENKUlvE1_clEvEUlS4_S4_E_EESt5arrayIPcLm2EELi4E23TrivialOffsetCalculatorILi1EjESF_NS0_6memory15LoadWithoutCastENSG_16StoreWithoutCastEEEviT_T0_T2_T3_T4_T5_:
        /* <DEDUP_REMOVED lines=18> */
[----:B------:R-:W-:Y:S01]  /*0120*/  @!P3 IMAD R19, R0, 0x200, R11 ;  /* 0x000002000013b824 */ /* 0x000fe200078e020b */
[----:B------:R-:W0:Y:S01]  /*0130*/  @!P3 LDC.64 R6, c[0x0][0x220] ;  /* 0x00008800ff06bb82 */ /* 0x000e220000000a00 */
[----:B------:R-:W-:Y:S01]  /*0140*/  @!P3 VIADD R11, R11, 0x80 ;  /* 0x000000800b0bb836 */ /* 0x000fe20000000000 */
[----:B------:R-:W-:Y:S01]  /*0150*/  ULDC.U16 UR5, c[0x0][0x216] ;  /* 0x0000858000057ab9 */ /* 0x000fe20000000400 */
[----:B-1----:R-:W-:Y:S01]  /*0160*/  @!P0 IMAD.WIDE.U32 R4, R13, 0x2, R4 ;  /* 0x000000020d048825 */ /* 0x002fe200078e0004 */
[----:B------:R-:W-:Y:S02]  /*0170*/  PRMT R13, RZ, 0x7610, R13 ;  /* 0x00007610ff0d7816 */ /* 0x000fe4000000000d */
[----:B------:R-:W-:Y:S01]  /*0180*/  ISETP.GE.AND P1, PT, R11, R2, PT ;  /* 0x000000020b00720c */ /* 0x000fe20003f26270 */
[----:B0-----:R-:W-:-:S12]  /*0190*/  @!P3 IMAD.WIDE.U32 R6, R19, 0x2, R6 ;  /* 0x000000021306b825 */ /* 0x001fd800078e0006 */
[----:B------:R-:W0:Y:S01]  /*01a0*/  @!P1 LDC.64 R16, c[0x0][0x220] ;  /* 0x00008800ff109b82 */ /* 0x000e220000000a00 */
[----:B------:R-:W-:Y:S01]  /*01b0*/  PRMT R19, RZ, 0x7610, R19 ;  /* 0x00007610ff137816 */ /* 0x000fe20000000013 */
[----:B------:R1:W5:Y:S01]  /*01c0*/  @!P0 LDG.E.U16 R13, desc[UR6][R4.64] ;  /* 0x00000006040d8981 */ /* 0x000362000c1e1500 */
[----:B------:R-:W-:-:S04]  /*01d0*/  @!P1 IMAD R11, R0, 0x200, R11 ;  /* 0x00000200000b9824 */ /* 0x000fc800078e020b */
[----:B------:R1:W5:Y:S01]  /*01e0*/  @!P2 LDG.E.U16 R19, desc[UR6][R14.64] ;  /* 0x000000060e13a981 */ /* 0x000362000c1e1500 */
[----:B0-----:R-:W-:Y:S01]  /*01f0*/  @!P1 IMAD.WIDE.U32 R16, R11, 0x2, R16 ;  /* 0x000000020b109825 */ /* 0x001fe200078e0010 */
[----:B------:R-:W-:-:S04]  /*0200*/  PRMT R11, RZ, 0x7610, R11 ;  /* 0x00007610ff0b7816 */ /* 0x000fc8000000000b */
[----:B------:R1:W5:Y:S04]  /*0210*/  @!P1 LDG.E.U16 R9, desc[UR6][R16.64] ;  /* 0x0000000610099981 */ /* 0x000368000c1e1500 */
[----:B------:R1:W5:Y:S01]  /*0220*/  @!P3 LDG.E.U16 R11, desc[UR6][R6.64] ;  /* 0x00000006060bb981 */ /* 0x000362000c1e1500 */
[----:B------:R-:W-:-:S05]  /*0230*/  IMAD.U32 R8, RZ, RZ, UR5 ;  /* 0x00000005ff087e24 */ /* 0x000fca000f8e00ff */
[----:B------:R-:W-:Y:S01]  /*0240*/  LOP3.LUT P0, R10, R8, 0x7fff, RZ, 0xc0, !PT ;  /* 0x00007fff080a7812 */ /* 0x000fe2000780c0ff */
[----:B------:R-:W-:-:S12]  /*0250*/  BSSY B0, `(.L_x_26139) ;  /* 0x00000c8000007945 */ /* 0x000fd80003800000 */
[----:B-1----:R-:W-:Y:S05]  /*0260*/  @!P0 BRA `(.L_x_26140) ;  /* 0x0000000400988947 */ /* 0x002fea0003800000 */
[----:B------:R-:W-:Y:S04]  /*0270*/  BSSY B1, `(.L_x_26141) ;  /* 0x0000017000017945 */ /* 0x000fe80003800000 */
[----:B------:R-:W-:Y:S05]  /*0280*/  @P2 BRA `(.L_x_26142) ;  /* 0x0000000000542947 */ /* 0x000fea0003800000 */
[----:B------:R-:W-:Y:S02]  /*0290*/  IMAD.U32 R4, R8, 0x10000, RZ ;  /* 0x0001000008047824 */ /* 0x000fe400078e00ff */
[----:B-----5:R-:W-:-:S03]  /*02a0*/  IMAD.U32 R5, R19, 0x10000, RZ ;  /* 0x0001000013057824 */ /* 0x020fc600078e00ff */
[----:B------:R-:W-:Y:S02]  /*02b0*/  FSETP.NEU.FTZ.AND P0, PT, R4, R4, PT ;  /* 0x000000040400720b */ /* 0x000fe40003f1d000 */
[----:B------:R-:W-:-:S04]  /*02c0*/  FSETP.NEU.FTZ.AND P1, PT, R5, R5, PT ;  /* 0x000000050500720b */ /* 0x000fc80003f3d000 */
[----:B------:R-:W-:-:S13]  /*02d0*/  PLOP3.LUT P0, PT, P0, P1, PT, 0xa8, 0x0 ;  /* 0x000000000000781c */ /* 0x000fda0000703570 */
[----:B------:R-:W-:Y:S05]  /*02e0*/  @P0 BRA `(.L_x_26143) ;  /* 0x0000000000340947 */ /* 0x000fea0003800000 */
[----:B------:R-:W-:Y:S01]  /*02f0*/  UPRMT UR4, UR5, 0x9910, URZ ;  /* 0x0000991005047896 */ /* 0x000fe2000800003f */
[----:B------:R-:W-:-:S05]  /*0300*/  PRMT R4, R19, 0x9910, RZ ;  /* 0x0000991013047816 */ /* 0x000fca00000000ff */
[----:B------:R-:W-:Y:S01]  /*0310*/  ISETP.NE.AND P0, PT, R4, UR4, PT ;  /* 0x0000000404007c0c */ /* 0x000fe2000bf05270 */
[----:B------:R-:W-:-:S12]  /*0320*/  IMAD.U32 R4, RZ, RZ, UR5 ;  /* 0x00000005ff047e24 */ /* 0x000fd8000f8e00ff */
        /* <DEDUP_REMOVED lines=9> */
.L_x_26143:
[----:B------:R-:W-:-:S05]  /*03c0*/  FADD.FTZ R4, R4, R5 ;  /* 0x0000000504047221 */ /* 0x000fca0000010000 */
[----:B------:R-:W-:-:S07]  /*03d0*/  F2FP.BF16.F32.PACK_AB R4, RZ, R4 ;  /* 0x00000004ff04723e */ /* 0x000fce00000010ff */
.L_x_26142:
[----:B------:R-:W-:Y:S05]  /*03e0*/  BSYNC B1 ;  /* 0x0000000000017941 */ /* 0x000fea0003800000 */
.L_x_26141:
        /* <DEDUP_REMOVED lines=23> */
.L_x_26146:
[----:B------:R-:W-:-:S05]  /*0560*/  FADD.FTZ R5, R6, R5 ;  /* 0x0000000506057221 */ /* 0x000fca0000010000 */
[----:B------:R-:W-:-:S07]  /*0570*/  F2FP.BF16.F32.PACK_AB R5, RZ, R5 ;  /* 0x00000005ff05723e */ /* 0x000fce00000010ff */
.L_x_26145:
[----:B------:R-:W-:Y:S05]  /*0580*/  BSYNC B1 ;  /* 0x0000000000017941 */ /* 0x000fea0003800000 */
.L_x_26144:
        /* <DEDUP_REMOVED lines=23> */
.L_x_26149:
[----:B------:R-:W-:-:S05]  /*0700*/  FADD.FTZ R6, R13, R6 ;  /* 0x000000060d067221 */ /* 0x000fca0000010000 */
[----:B------:R-:W-:-:S07]  /*0710*/  F2FP.BF16.F32.PACK_AB R6, RZ, R6 ;  /* 0x00000006ff06723e */ /* 0x000fce00000010ff */
.L_x_26148:
[----:B------:R-:W-:Y:S05]  /*0720*/  BSYNC B1 ;  /* 0x0000000000017941 */ /* 0x000fea0003800000 */
.L_x_26147:
        /* <DEDUP_REMOVED lines=22> */
.L_x_26151:
[----:B------:R-:W-:-:S05]  /*0890*/  FADD.FTZ R11, R12, R11 ;  /* 0x0000000b0c0b7221 */ /* 0x000fca0000010000 */
[----:B------:R-:W-:-:S04]  /*08a0*/  F2FP.BF16.F32.PACK_AB R11, RZ, R11 ;  /* 0x0000000bff0b723e */ /* 0x000fc800000010ff */
[----:B------:R-:W-:Y:S01]  /*08b0*/  PRMT R8, R11, 0x7610, R8 ;  /* 0x000076100b087816 */ /* 0x000fe20000000008 */
[----:B------:R-:W-:Y:S06]  /*08c0*/  BRA `(.L_x_26150) ;  /* 0x0000000400807947 */ /* 0x000fec0003800000 */
.L_x_26140:
        /* <DEDUP_REMOVED lines=20> */
.L_x_26154:
[----:B------:R-:W-:-:S05]  /*0a10*/  FADD.FTZ R4, R4, R5 ;  /* 0x0000000504047221 */ /* 0x000fca0000010000 */
[----:B------:R-:W-:-:S07]  /*0a20*/  F2FP.BF16.F32.PACK_AB R4, RZ, R4 ;  /* 0x00000004ff04723e */ /* 0x000fce00000010ff */
.L_x_26153:
[----:B------:R-:W-:Y:S05]  /*0a30*/  BSYNC B1 ;  /* 0x0000000000017941 */ /* 0x000fea0003800000 */
.L_x_26152:
        /* <DEDUP_REMOVED lines=22> */
.L_x_26157:
[----:B------:R-:W-:-:S05]  /*0ba0*/  FADD.FTZ R5, R5, R6 ;  /* 0x0000000605057221 */ /* 0x000fca0000010000 */
[----:B------:R-:W-:-:S07]  /*0bb0*/  F2FP.BF16.F32.PACK_AB R5, RZ, R5 ;  /* 0x00000005ff05723e */ /* 0x000fce00000010ff */
.L_x_26156:
[----:B------:R-:W-:Y:S05]  /*0bc0*/  BSYNC B1 ;  /* 0x0000000000017941 */ /* 0x000fea0003800000 */
.L_x_26155:
        /* <DEDUP_REMOVED lines=22> */
.L_x_26160:
[----:B------:R-:W-:-:S05]  /*0d30*/  FADD.FTZ R6, R6, R13 ;  /* 0x0000000d06067221 */ /* 0x000fca0000010000 */
[----:B------:R-:W-:-:S07]  /*0d40*/  F2FP.BF16.F32.PACK_AB R6, RZ, R6 ;  /* 0x00000006ff06723e */ /* 0x000fce00000010ff */
.L_x_26159:
[----:B------:R-:W-:Y:S05]  /*0d50*/  BSYNC B1 ;  /* 0x0000000000017941 */ /* 0x000fea0003800000 */
.L_x_26158:
        /* <DEDUP_REMOVED lines=20> */
.L_x_26161:
[----:B------:R-:W-:-:S05]  /*0ea0*/  FADD.FTZ R10, R10, R11 ;  /* 0x0000000b0a0a7221 */ /* 0x000fca0000010000 */
[----:B------:R-:W-:-:S04]  /*0eb0*/  F2FP.BF16.F32.PACK_AB R10, RZ, R10 ;  /* 0x0000000aff0a723e */ /* 0x000fc800000010ff */
[----:B------:R-:W-:-:S07]  /*0ec0*/  PRMT R8, R10, 0x7610, R8 ;  /* 0x000076100a087816 */ /* 0x000fce0000000008 */
.L_x_26150:
[----:B------:R-:W-:Y:S05]  /*0ed0*/  BSYNC B0 ;  /* 0x0000000000007941 */ /* 0x000fea0003800000 */
.L_x_26139:
        /* <DEDUP_REMOVED lines=18> */
.L_x_26163:
[----:B------:R-:W-:Y:S05]  /*1000*/  BSYNC B0 ;  /* 0x0000000000007941 */ /* 0x000fea0003800000 */
.L_x_26162:
[----:B------:R-:W-:-:S13]  /*1010*/  ISETP.GE.AND P0, PT, R3, R2, PT ;  /* 0x000000020300720c */ /* 0x000fda0003f06270 */
[----:B------:R-:W-:Y:S05]  /*1020*/  @P0 EXIT ;  /* 0x000000000000094d */ /* 0x000fea0003800000 */
[----:B01----:R-:W0:Y:S01]  /*1030*/  LDC.64 R4, c[0x0][0x218] ;  /* 0x00008600ff047b82 */ /* 0x003e220000000a00 */
[----:B------:R-:W-:-:S04]  /*1040*/  IMAD R3, R0, 0x200, R3 ;  /* 0x0000020000037824 */ /* 0x000fc800078e0203 */
[----:B0-----:R-:W-:-:S05]  /*1050*/  IMAD.WIDE.U32 R2, R3, 0x2, R4 ;  /* 0x0000000203027825 */ /* 0x001fca00078e0004 */
[----:B------:R-:W-:Y:S01]  /*1060*/  STG.E.U16 desc[UR6][R2.64], R8 ;  /* 0x0000000802007986 */ /* 0x000fe2000c101506 */
[----:B------:R-:W-:Y:S05]  /*1070*/  EXIT ;  /* 0x000000000000794d */ /* 0x000fea0003800000 */
.L_x_26164:
        /* <DEDUP_REMOVED lines=16> */
.L_x_32263:


//--------------------- .text._ZN2at6native29vectorized_elementwise_kernelILi2ENS0_13AUnaryFunctorIN3c108BFloat16ES4_S4_ZZZNS0_21nextafter_kernel_cudaERNS_18TensorIteratorBaseEENKUlvE_clEvENKUlvE1_clEvEUlS4_S4_E_EESt5arrayIPcLm2EEEEviT0_T1_ --------------------------
	.section	.text._ZN2at6native29vectorized_elementwise_kernelILi2ENS0_13AUnaryFunctorIN3c108BFloat16ES4_S4_ZZZNS0_21nextafter_kernel_cudaERNS_18TensorIteratorBaseEENKUlvE_clEvENKUlvE1_clEvEUlS4_S4_E_EESt5arrayIPcLm2EEEEviT0_T1_,"ax",@progbits
	.align	128
        .global         _ZN2at6native29vectorized_elementwise_kernelILi2ENS0_13AUnaryFunctorIN3c108BFloat16ES4_S4_ZZZNS0_21nextafter_kernel_cudaERNS_18TensorIteratorBaseEENKUlvE_clEvENKUlvE1_clEvEUlS4_S4_E_EESt5arrayIPcLm2EEEEviT0_T1_
        .type           _ZN2at6native29vectorized_elementwise_kernelILi2ENS0_13AUnaryFunctorIN3c108BFloat16ES4_S4_ZZZNS0_21nextafter_kernel_cudaERNS_18TensorIteratorBaseEENKUlvE_clEvENKUlvE1_clEvEUlS4_S4_E_EESt5arrayIPcLm2EEEEviT0_T1_,@function
        .size           _ZN2at6native29vectorized_elementwise_kernelILi2ENS0_13AUnaryFunctorIN3c108BFloat16ES4_S4_ZZZNS0_21nextafter_kernel_cudaERNS_18TensorIteratorBaseEENKUlvE_clEvENKUlvE1_clEvEUlS4_S4_E_EESt5arrayIPcLm2EEEEviT0_T1_,(.L_x_32264 - _ZN2at6native29vectorized_elementwise_kernelILi2ENS0_13AUnaryFunctorIN3c108BFloat16ES4_S4_ZZZNS0_21nextafter_kernel_cudaERNS_18TensorIteratorBaseEENKUlvE_clEvENKUlvE1_clEvEUlS4_S4_E_EESt5arrayIPcLm2EEEEviT0_T1_)
        .other          _ZN2at6native29vectorized_elementwise_kernelILi2ENS0_13AUnaryFunctorIN3c108BFloat16ES4_S4_ZZZNS0_21nextafter_kernel_cudaERNS_18TensorIteratorBaseEENKUlvE_clEvENKUlvE1_clEvEUlS4_S4_E_EESt5arrayIPcLm2EEEEviT0_T1_,@"STO_CUDA_ENTRY STV_DEFAULT"
_ZN2at6native29vectorized_elementwise_kernelILi2ENS0_13AUnaryFunctorIN3c108BFloat16ES4_S4_ZZZNS0_21nextafter_kernel_cudaERNS_18TensorIteratorBaseEENKUlvE_clEvENKUlvE1_clEvEUlS4_S4_E_EESt5arrayIPcLm2EEEEviT0_T1_:
.text._ZN2at6native29vectorized_elementwise_kernelILi2ENS0_13AUnaryFunctorIN3c108BFloat16ES4_S4_ZZZNS0_21nextafter_kernel_cudaERNS_18TensorIteratorBaseEENKUlvE_clEvENKUlvE1_clEvEUlS4_S4_E_EESt5arrayIPcLm2EEEEviT0_T1_:
[----:B------:R-:W-:Y:S01]  /*0000*/  LDC R1, c[0x0][0x28] ;  /* 0x00000a00ff017b82 */ /* 0x000fe20000000800 */
[----:B------:R-:W0:Y:S01]  /*0010*/  S2R R0, SR_CTAID.X ;  /* 0x0000000000007919 */ /* 0x000e220000002500 */
[----:B------:R-:W-:Y:S01]  /*0020*/  ULDC UR4, c[0x0][0x210] ;  /* 0x0000840000047ab9 */ /* 0x000fe20000000800 */
[----:B------:R-:W-:Y:S01]  /*0030*/  ULDC.U16 UR5, c[0x0][0x216] ;  /* 0x0000858000057ab9 */ /* 0x000fe20000000400 */
[----:B------:R-:W-:Y:S01]  /*0040*/  ULDC.64 UR6, c[0x0][0x208] ;  /* 0x0000820000067ab9 */ /* 0x000fe20000000a00 */
[----:B------:R-:W-:Y:S02]  /*0050*/  IMAD.U32 R17, RZ, RZ, UR5 ;  /* 0x00000005ff117e24 */ /* 0x000fe4000f8e00ff */
[----:B0-----:R-:W-:-:S05]  /*0060*/  IMAD.SHL.U32 R0, R0, 0x400, RZ ;  /* 0x0000040000007824 */ /* 0x001fca00078e00ff */
[----:B------:R-:W-:-:S04]  /*0070*/  IADD3 R16, -R0, UR4, RZ ;  /* 0x0000000400107c10 */ /* 0x000fc8000fffe1ff */
        /* <DEDUP_REMOVED lines=10> */
[C---:B------:R-:W-:Y:S01]  /*0120*/  LOP3.LUT P0, R5, R17.reuse, 0x7fff, RZ, 0xc0, !PT ;  /* 0x00007fff11057812 */ /* 0x040fe2000780c0ff */
[----:B------:R-:W-:Y:S01]  /*0130*/  BSSY B0, `(.L_x_26166) ;  /* 0x0000156000007945 */ /* 0x000fe20003800000 */
[----:B------:R-:W-:Y:S01]  /*0140*/  IMAD.U32 R7, R17, 0x10000, RZ ;  /* 0x0001000011077824 */ /* 0x000fe200078e00ff */
[----:B--2---:R-:W-:-:S02]  /*0150*/  PRMT R14, R20, 0x7632, R14 ;  /* 0x00007632140e7816 */ /* 0x004fc4000000000e */
[----:B---3--:R-:W-:Y:S02]  /*0160*/  PRMT R18, R16, 0x7632, R18 ;  /* 0x0000763210127816 */ /* 0x008fe40000000012 */
[----:B----4-:R-:W-:Y:S02]  /*0170*/  PRMT R12, R6, 0x7632, R12 ;  /* 0x00007632060c7816 */ /* 0x010fe4000000000c */
[----:B-----5:R-:W-:-:S04]  /*0180*/  PRMT R10, R8, 0x7632, R10 ;  /* 0x00007632080a7816 */ /* 0x020fc8000000000a */
[----:B------:R-:W-:Y:S05]  /*0190*/  @!P0 BRA `(.L_x_26167) ;  /* 0x0000000800b48947 */ /* 0x000fea0003800000 */
[----:B------:R-:W-:Y:S01]  /*01a0*/  IMAD.U32 R4, R20, 0x10000, RZ ;  /* 0x0001000014047824 */ /* 0x000fe200078e00ff */
[----:B------:R-:W-:Y:S01]  /*01b0*/  FSETP.NEU.FTZ.AND P0, PT, R7, R7, PT ;  /* 0x000000070700720b */ /* 0x000fe20003f1d000 */
[----:B------:R-:W-:Y:S03]  /*01c0*/  BSSY B1, `(.L_x_26168) ;  /* 0x0000014000017945 */ /* 0x000fe60003800000 */
        /* <DEDUP_REMOVED lines=16> */
.L_x_26169:
[----:B------:R-:W-:-:S05]  /*02d0*/  FADD.FTZ R4, R4, R7 ;  /* 0x0000000704047221 */ /* 0x000fca0000010000 */
[----:B------:R-:W-:-:S04]  /*02e0*/  F2FP.BF16.F32.PACK_AB R4, RZ, R4 ;  /* 0x00000004ff04723e */ /* 0x000fc800000010ff */
[----:B------:R-:W-:-:S07]  /*02f0*/  PRMT R3, R4, 0x7610, R3 ;  /* 0x0000761004037816 */ /* 0x000fce0000000003 */
.L_x_26170:
[----:B------:R-:W-:Y:S05]  /*0300*/  BSYNC B1 ;  /* 0x0000000000017941 */ /* 0x000fea0003800000 */
.L_x_26168:
        /* <DEDUP_REMOVED lines=19> */
.L_x_26172:
[----:B------:R-:W-:-:S05]  /*0440*/  FADD.FTZ R4, R4, R7 ;  /* 0x0000000704047221 */ /* 0x000fca0000010000 */
[----:B------:R-:W-:-:S07]  /*0450*/  F2FP.BF16.F32.PACK_AB R4, RZ, R4 ;  /* 0x00000004ff04723e */ /* 0x000fce00000010ff */
.L_x_26173:
[----:B------:R-:W-:Y:S05]  /*0460*/  BSYNC B1 ;  /* 0x0000000000017941 */ /* 0x000fea0003800000 */
.L_x_26171:
[----:B------:R-:W-:Y:S01]  /*0470*/  IMAD.U32 R14, R16, 0x10000, RZ ;  /* 0x00010000100e7824 */ /* 0x000fe200078e00ff */
[----:B------:R-:W-:Y:S04]  /*0480*/  BSSY B1, `(.L_x_26174) ;  /* 0x0000014000017945 */ /* 0x000fe80003800000 */
        /* <DEDUP_REMOVED lines=16> */
.L_x_26175:
[----:B------:R-:W-:-:S05]  /*0590*/  FADD.FTZ R14, R14, R7 ;  /* 0x000000070e0e7221 */ /* 0x000fca0000010000 */
[----:B------:R-:W-:-:S04]  /*05a0*/  F2FP.BF16.F32.PACK_AB R14, RZ, R14 ;  /* 0x0000000eff0e723e */ /* 0x000fc800000010ff */
[----:B------:R-:W-:-:S07]  /*05b0*/  PRMT R9, R14, 0x7610, R9 ;  /* 0x000076100e097816 */ /* 0x000fce0000000009 */
.L_x_26176:
[----:B------:R-:W-:Y:S05]  /*05c0*/  BSYNC B1 ;  /* 0x0000000000017941 */ /* 0x000fea0003800000 */
.L_x_26174:
[----:B------:R-:W-:Y:S01]  /*05d0*/  IMAD.U32 R14, R18, 0x10000, RZ ;  /* 0x00010000120e7824 */ /* 0x000fe200078e00ff */
[----:B------:R-:W-:Y:S04]  /*05e0*/  BSSY B1, `(.L_x_26177) ;  /* 0x0000013000017945 */ /* 0x000fe80003800000 */
        /* <DEDUP_REMOVED lines=16> */
.L_x_26178:
[----:B------:R-:W-:-:S05]  /*06f0*/  FADD.FTZ R14, R14, R7 ;  /* 0x000000070e0e7221 */ /* 0x000fca0000010000 */
[----:B------:R-:W-:-:S07]  /*0700*/  F2FP.BF16.F32.PACK_AB R14, RZ, R14 ;  /* 0x0000000eff0e723e */ /* 0x000fce00000010ff */
.L_x_26179:
[----:B------:R-:W-:Y:S05]  /*0710*/  BSYNC B1 ;  /* 0x0000000000017941 */ /* 0x000fea0003800000 */
.L_x_26177:
        /* <DEDUP_REMOVED lines=18> */
.L_x_26181:
[----:B------:R-:W-:-:S05]  /*0840*/  FADD.FTZ R16, R16, R7 ;  /* 0x0000000710107221 */ /* 0x000fca0000010000 */
[----:B------:R-:W-:-:S04]  /*0850*/  F2FP.BF16.F32.PACK_AB R16, RZ, R16 ;  /* 0x00000010ff10723e */ /* 0x000fc800000010ff */
[----:B------:R-:W-:-:S07]  /*0860*/  PRMT R11, R16, 0x7610, R11 ;  /* 0x00007610100b7816 */ /* 0x000fce000000000b */
.L_x_26182:
[----:B------:R-:W-:Y:S05]  /*0870*/  BSYNC B1 ;  /* 0x0000000000017941 */ /* 0x000fea0003800000 */
.L_x_26180:
        /* <DEDUP_REMOVED lines=18> */
.L_x_26184:
[----:B------:R-:W-:-:S05]  /*09a0*/  FADD.FTZ R16, R16, R7 ;  /* 0x0000000710107221 */ /* 0x000fca0000010000 */
[----:B------:R-:W-:-:S07]  /*09b0*/  F2FP.BF16.F32.PACK_AB R16, RZ, R16 ;  /* 0x00000010ff10723e */ /* 0x000fce00000010ff */
.L_x_26185:
[----:B------:R-:W-:Y:S05]  /*09c0*/  BSYNC B1 ;  /* 0x0000000000017941 */ /* 0x000fea0003800000 */
.L_x_26183:
        /* <DEDUP_REMOVED lines=18> */
.L_x_26187:
[----:B------:R-:W-:-:S05]  /*0af0*/  FADD.FTZ R6, R6, R7 ;  /* 0x0000000706067221 */ /* 0x000fca0000010000 */
[----:B------:R-:W-:-:S07]  /*0b00*/  F2FP.BF16.F32.PACK_AB R6, RZ, R6 ;  /* 0x00000006ff06723e */ /* 0x000fce00000010ff */
.L_x_26188:
[----:B------:R-:W-:Y:S05]  /*0b10*/  BSYNC B1 ;  /* 0x0000000000017941 */ /* 0x000fea0003800000 */
.L_x_26186:
[----:B------:R-:W-:-:S05]  /*0b20*/  IMAD.U32 R12, R10, 0x10000, RZ ;  /* 0x000100000a0c7824 */ /* 0x000fca00078e00ff */
        /* <DEDUP_REMOVED lines=16> */
.L_x_26189:
[----:B------:R-:W-:-:S05]  /*0c30*/  FADD.FTZ R7, R12, R7 ;  /* 0x000000070c077221 */ /* 0x000fca0000010000 */
[----:B------:R-:W-:-:S04]  /*0c40*/  F2FP.BF16.F32.PACK_AB R7, RZ, R7 ;  /* 0x00000007ff07723e */ /* 0x000fc800000010ff */
[----:B------:R-:W-:Y:S01]  /*0c50*/  PRMT R17, R7, 0x7610, R17 ;  /* 0x0000761007117816 */ /* 0x000fe20000000011 */
[----:B------:R-:W-:Y:S06]  /*0c60*/  BRA `(.L_x_26190) ;  /* 0x0000000800887947 */ /* 0x000fec0003800000 */
.L_x_26167:
        /* <DEDUP_REMOVED lines=15> */
[----:B------:R-:W-:Y:S01]  /*0d60*/  LOP3.LUT R3, R3, 0x1, RZ, 0xfc, !PT ;  /* 0x0000000103037812 */ /* 0x000fe200078efcff */
[----:B------:R-:W-:Y:S06]  /*0d70*/  BRA `(.L_x_26193) ;  /* 0x00000000000c7947 */ /* 0x000fec0003800000 */
.L_x_26192:
[----:B------:R-:W-:-:S05]  /*0d80*/  FADD.FTZ R4, R4, R7 ;  /* 0x0000000704047221 */ /* 0x000fca0000010000 */
[----:B------:R-:W-:-:S04]  /*0d90*/  F2FP.BF16.F32.PACK_AB R4, RZ, R4 ;  /* 0x00000004ff04723e */ /* 0x000fc800000010ff */
[----:B------:R-:W-:-:S07]  /*0da0*/  PRMT R3, R4, 0x7610, R3 ;  /* 0x0000761004037816 */ /* 0x000fce0000000003 */
.L_x_26193:
[----:B------:R-:W-:Y:S05]  /*0db0*/  BSYNC B1 ;  /* 0x0000000000017941 */ /* 0x000fea0003800000 */
.L_x_26191:
        /* <DEDUP_REMOVED lines=18> */
.L_x_26195:
[----:B------:R-:W-:-:S05]  /*0ee0*/  FADD.FTZ R4, R4, R7 ;  /* 0x0000000704047221 */ /* 0x000fca0000010000 */
[----:B------:R-:W-:-:S07]  /*0ef0*/  F2FP.BF16.F32.PACK_AB R4, RZ, R4 ;  /* 0x00000004ff04723e */ /* 0x000fce00000010ff */
.L_x_26196:
[----:B------:R-:W-:Y:S05]  /*0f00*/  BSYNC B1 ;  /* 0x0000000000017941 */ /* 0x000fea0003800000 */
.L_x_26194:
        /* <DEDUP_REMOVED lines=17> */
.L_x_26198:
[----:B------:R-:W-:-:S05]  /*1020*/  FADD.FTZ R14, R14, R7 ;  /* 0x000000070e0e7221 */ /* 0x000fca0000010000 */
[----:B------:R-:W-:-:S04]  /*1030*/  F2FP.BF16.F32.PACK_AB R14, RZ, R14 ;  /* 0x0000000eff0e723e */ /* 0x000fc800000010ff */
[----:B------:R-:W-:-:S07]  /*1040*/  PRMT R9, R14, 0x7610, R9 ;  /* 0x000076100e097816 */ /* 0x000fce0000000009 */
.L_x_26199:
[----:B------:R-:W-:Y:S05]  /*1050*/  BSYNC B1 ;  /* 0x0000000000017941 */ /* 0x000fea0003800000 */
.L_x_26197:
        /* <DEDUP_REMOVED lines=17> */
.L_x_26201:
[----:B------:R-:W-:-:S05]  /*1170*/  FADD.FTZ R14, R14, R7 ;  /* 0x000000070e0e7221 */ /* 0x000fca0000010000 */
[----:B------:R-:W-:-:S07]  /*1180*/  F2FP.BF16.F32.PACK_AB R14, RZ, R14 ;  /* 0x0000000eff0e723e */ /* 0x000fce00000010ff */
.L_x_26202:
[----:B------:R-:W-:Y:S05]  /*1190*/  BSYNC B1 ;  /* 0x0000000000017941 */ /* 0x000fea0003800000 */
.L_x_26200:
        /* <DEDUP_REMOVED lines=17> */
.L_x_26204:
[----:B------:R-:W-:-:S05]  /*12b0*/  FADD.FTZ R16, R16, R7 ;  /* 0x0000000710107221 */ /* 0x000fca0000010000 */
[----:B------:R-:W-:-:S04]  /*12c0*/  F2FP.BF16.F32.PACK_AB R16, RZ, R16 ;  /* 0x00000010ff10723e */ /* 0x000fc800000010ff */
[----:B------:R-:W-:-:S07]  /*12d0*/  PRMT R11, R16, 0x7610, R11 ;  /* 0x00007610100b7816 */ /* 0x000fce000000000b */
.L_x_26205:
[----:B------:R-:W-:Y:S05]  /*12e0*/  BSYNC B1 ;  /* 0x0000000000017941 */ /* 0x000fea0003800000 */
.L_x_26203:
        /* <DEDUP_REMOVED lines=17> */
.L_x_26207:
[----:B------:R-:W-:-:S05]  /*1400*/  FADD.FTZ R16, R16, R7 ;  /* 0x0000000710107221 */ /* 0x000fca0000010000 */
[----:B------:R-:W-:-:S07]  /*1410*/  F2FP.BF16.F32.PACK_AB R16, RZ, R16 ;  /* 0x00000010ff10723e */ /* 0x000fce00000010ff */
.L_x_26208:
[----:B------:R-:W-:Y:S05]  /*1420*/  BSYNC B1 ;  /* 0x0000000000017941 */ /* 0x000fea0003800000 */
.L_x_26206:
        /* <DEDUP_REMOVED lines=17> */
.L_x_26210:
[----:B------:R-:W-:-:S05]  /*1540*/  FADD.FTZ R6, R6, R7 ;  /* 0x0000000706067221 */ /* 0x000fca0000010000 */
[----:B------:R-:W-:-:S07]  /*1550*/  F2FP.BF16.F32.PACK_AB R6, RZ, R6 ;  /* 0x00000006ff06723e */ /* 0x000fce00000010ff */
.L_x_26211:
[----:B------:R-:W-:Y:S05]  /*1560*/  BSYNC B1 ;  /* 0x0000000000017941 */ /* 0x000fea0003800000 */
.L_x_26209:
        /* <DEDUP_REMOVED lines=15> */
.L_x_26212:
[----:B------:R-:W-:-:S05]  /*1660*/  FADD.FTZ R7, R12, R7 ;  /* 0x000000070c077221 */ /* 0x000fca0000010000 */
[----:B------:R-:W-:-:S04]  /*1670*/  F2FP.BF16.F32.PACK_AB R7, RZ, R7 ;  /* 0x00000007ff07723e */ /* 0x000fc800000010ff */
[----:B------:R-:W-:-:S07]  /*1680*/  PRMT R17, R7, 0x7610, R17 ;  /* 0x0000761007117816 */ /* 0x000fce0000000011 */
.L_x_26190:
[----:B------:R-:W-:Y:S05]  /*1690*/  BSYNC B0 ;  /* 0x0000000000007941 */ /* 0x000fea0003800000 */
.L_x_26166:
        /* <DEDUP_REMOVED lines=12> */
.L_x_26165:
        /* <DEDUP_REMOVED lines=17> */
[----:B------:R1:W5:Y:S11]  /*1870*/  @!P6 LDG.E.U16 R18, desc[UR6][R2.64] ;  /* 0x000000060212e981 */ /* 0x000376000c1e1500 */
[----:B------:R-:W-:Y:S01]  /*1880*/  @!P4 IMAD.IADD R29, R0, 0x1, R27 ;  /* 0x00000001001dc824 */ /* 0x000fe200078e021b */
[----:B-1----:R-:W1:Y:S01]  /*1890*/  @!P4 LDC.64 R2, c[0x0][0x220] ;  /* 0x00008800ff02cb82 */ /* 0x002e620000000a00 */
[----:B------:R-:W-:-:S05]  /*18a0*/  @!P4 VIADD R27, R27, 0x80 ;  /* 0x000000801b1bc836 */ /* 0x000fca0000000000 */
[----:B------:R-:W-:-:S13]  /*18b0*/  ISETP.GE.AND P3, PT, R27, R16, PT ;  /* 0x000000101b00720c */ /* 0x000fda0003f66270 */
[----:B------:R-:W-:Y:S01]  /*18c0*/  @!P3 IMAD.IADD R25, R0, 0x1, R27 ;  /* 0x000000010019b824 */ /* 0x000fe200078e021b */
[----:B------:R-:W3:Y:S01]  /*18d0*/  @!P3 LDC.64 R4, c[0x0][0x220] ;  /* 0x00008800ff04bb82 */ /* 0x000ee20000000a00 */
[----:B------:R-:W-:-:S05]  /*18e0*/  @!P3 VIADD R27, R27, 0x80 ;  /* 0x000000801b1bb836 */ /* 0x000fca0000000000 */
[----:B------:R-:W-:-:S13]  /*18f0*/  ISETP.GE.AND P2, PT, R27, R16, PT ;  /* 0x000000101b00720c */ /* 0x000fda0003f46270 */
[----:B------:R-:W-:Y:S01]  /*1900*/  @!P2 IMAD.IADD R23, R0, 0x1, R27 ;  /* 0x000000010017a824 */ /* 0x000fe200078e021b */
[----:B------:R-:W4:Y:S01]  /*1910*/  @!P2 LDC.64 R6, c[0x0][0x220] ;  /* 0x00008800ff06ab82 */ /* 0x000f220000000a00 */
[----:B------:R-:W-:-:S05]  /*1920*/  @!P2 VIADD R27, R27, 0x80 ;  /* 0x000000801b1ba836 */ /* 0x000fca0000000000 */
[----:B------:R-:W-:-:S13]  /*1930*/  ISETP.GE.AND P0, PT, R27, R16, PT ;  /* 0x000000101b00720c */ /* 0x000fda0003f06270 */
[----:B------:R-:W-:Y:S01]  /*1940*/  @!P0 IMAD.IADD R21, R0, 0x1, R27 ;  /* 0x0000000100158824 */ /* 0x000fe200078e021b */
[----:B------:R-:W-:Y:S01]  /*1950*/  PRMT R28, RZ, 0x7610, R28 ;  /* 0x00007610ff1c7816 */ /* 0x000fe2000000001c */
[----:B------:R-:W-:Y:S01]  /*1960*/  @!P0 VIADD R27, R27, 0x80 ;  /* 0x000000801b1b8836 */ /* 0x000fe20000000000 */
[----:B------:R-:W-:Y:S01]  /*1970*/  PRMT R26, RZ, 0x7610, R26 ;  /* 0x00007610ff1a7816 */ /* 0x000fe2000000001a */
[----:B0-----:R-:W-:Y:S01]  /*1980*/  @!P1 IMAD.WIDE.U32 R14, R22, 0x2, R14 ;  /* 0x00000002160e9825 */ /* 0x001fe200078e000e */
[----:B------:R-:W-:Y:S01]  /*1990*/  PRMT R24, RZ, 0x7610, R24 ;  /* 0x00007610ff187816 */ /* 0x000fe20000000018 */
[----:B------:R-:W0:Y:S01]  /*19a0*/  @!P0 LDC.64 R8, c[0x0][0x220] ;  /* 0x00008800ff088b82 */ /* 0x000e220000000a00 */
[----:B------:R-:W-:-:S13]  /*19b0*/  ISETP.GE.AND P6, PT, R27, R16, PT ;  /* 0x000000101b00720c */ /* 0x000fda0003fc6270 */
[----:B------:R-:W0:Y:S01]  /*19c0*/  @!P6 LDC.64 R10, c[0x0][0x220] ;  /* 0x00008800ff0aeb82 */ /* 0x000e220000000a00 */
[----:B------:R-:W-:Y:S01]  /*19d0*/  PRMT R22, RZ, 0x7610, R22 ;  /* 0x00007610ff167816 */ /* 0x000fe20000000016 */
[----:B--2---:R-:W-:-:S04]  /*19e0*/  @!P5 IMAD.WIDE.U32 R12, R20, 0x2, R12 ;  /* 0x00000002140cd825 */ /* 0x004fc800078e000c */
[----:B------:R-:W-:Y:S01]  /*19f0*/  @!P6 IMAD.IADD R27, R0, 0x1, R27 ;  /* 0x00000001001be824 */ /* 0x000fe200078e021b */
[----:B------:R2:W5:Y:S01]  /*1a00*/  @!P5 LDG.E.U16 R22, desc[UR6][R12.64] ;  /* 0x000000060c16d981 */ /* 0x000562000c1e1500 */
[----:B-1----:R-:W-:-:S04]  /*1a10*/  @!P4 IMAD.WIDE.U32 R2, R29, 0x2, R2 ;  /* 0x000000021d02c825 */ /* 0x002fc800078e0002 */
[----:B---3--:R-:W-:Y:S01]  /*1a20*/  @!P3 IMAD.WIDE.U32 R4, R25, 0x2, R4 ;  /* 0x000000021904b825 */ /* 0x008fe200078e0004 */
[----:B------:R-:W5:Y:S03]  /*1a30*/  @!P4 LDG.E.U16 R28, desc[UR6][R2.64] ;  /* 0x00000006021cc981 */ /* 0x000f66000c1e1500 */
[----:B----4-:R-:W-:Y:S01]  /*1a40*/  @!P2 IMAD.WIDE.U32 R6, R23, 0x2, R6 ;  /* 0x000000021706a825 */ /* 0x010fe200078e0006 */
[----:B--2---:R-:W-:Y:S01]  /*1a50*/  PRMT R12, RZ, 0x7610, R12 ;  /* 0x00007610ff0c7816 */ /* 0x004fe2000000000c */
[----:B------:R-:W5:Y:S04]  /*1a60*/  @!P3 LDG.E.U16 R26, desc[UR6][R4.64] ;  /* 0x00000006041ab981 */ /* 0x000f68000c1e1500 */
[----:B------:R-:W5:Y:S01]  /*1a70*/  @!P2 LDG.E.U16 R24, desc[UR6][R6.64] ;  /* 0x000000060618a981 */ /* 0x000f62000c1e1500 */
[----:B0-----:R-:W-:-:S05]  /*1a80*/  @!P6 IMAD.WIDE.U32 R10, R27, 0x2, R10 ;  /* 0x000000021b0ae825 */ /* 0x001fca00078e000a */
[----:B------:R-:W5:Y:S01]  /*1a90*/  @!P6 LDG.E.U16 R12, desc[UR6][R10.64] ;  /* 0x000000060a0ce981 */ /* 0x000f62000c1e1500 */
[----:B------:R-:W-:Y:S01]  /*1aa0*/  PRMT R20, RZ, 0x7610, R20 ;  /* 0x00007610ff147816 */ /* 0x000fe20000000014 */
[----:B------:R-:W-:-:S05]  /*1ab0*/  @!P0 IMAD.WIDE.U32 R8, R21, 0x2, R8 ;  /* 0x0000000215088825 */ /* 0x000fca00078e0008 */
[----:B------:R0:W5:Y:S02]  /*1ac0*/  @!P1 LDG.E.U16 R20, desc[UR6][R14.64] ;  /* 0x000000060e149981 */ /* 0x000164000c1e1500 */
[----:B0-----:R-:W-:-:S06]  /*1ad0*/  PRMT R14, RZ, 0x7610, R14 ;  /* 0x00007610ff0e7816 */ /* 0x001fcc000000000e */
[----:B------:R0:W5:Y:S01]  /*1ae0*/  @!P0 LDG.E.U16 R14, desc[UR6][R8.64] ;  /* 0x00000006080e8981 */ /* 0x000162000c1e1500 */
[----:B------:R-:W-:Y:S01]  /*1af0*/  LOP3.LUT P0, R13, R17, 0x7fff, RZ, 0xc0, !PT ;  /* 0x00007fff110d7812 */ /* 0x000fe2000780c0ff */
[----:B------:R-:W-:-:S12]  /*1b00*/  BSSY B0, `(.L_x_26213) ;  /* 0x0000198000007945 */ /* 0x000fd80003800000 */
[----:B0-----:R-:W-:Y:S05]  /*1b10*/  @!P0 BRA `(.L_x_26214) ;  /* 0x0000000c00408947 */ /* 0x001fea0003800000 */
        /* <DEDUP_REMOVED lines=21> */
.L_x_26217:
[----:B------:R-:W-:-:S05]  /*1c70*/  FADD.FTZ R2, R2, R3 ;  /* 0x0000000302027221 */ /* 0x000fca0000010000 */
[----:B------:R-:W-:-:S04]  /*1c80*/  F2FP.BF16.F32.PACK_AB R2, RZ, R2 ;  /* 0x00000002ff02723e */ /* 0x000fc800000010ff */
[----:B------:R-:W-:-:S07]  /*1c90*/  PRMT R8, R2, 0x7610, R8 ;  /* 0x0000761002087816 */ /* 0x000fce0000000008 */
.L_x_26216:
[----:B------:R-:W-:Y:S05]  /*1ca0*/  BSYNC B1 ;  /* 0x0000000000017941 */ /* 0x000fea0003800000 */
.L_x_26215:
        /* <DEDUP_REMOVED lines=23> */
.L_x_26220:
[----:B------:R-:W-:-:S05]  /*1e20*/  FADD.FTZ R2, R2, R3 ;  /* 0x0000000302027221 */ /* 0x000fca0000010000 */
[----:B------:R-:W-:-:S04]  /*1e30*/  F2FP.BF16.F32.PACK_AB R2, RZ, R2 ;  /* 0x00000002ff02723e */ /* 0x000fc800000010ff */
[----:B------:R-:W-:-:S07]  /*1e40*/  PRMT R7, R2, 0x7610, R7 ;  /* 0x0000761002077816 */ /* 0x000fce0000000007 */
.L_x_26219:
[----:B------:R-:W-:Y:S05]  /*1e50*/  BSYNC B1 ;  /* 0x0000000000017941 */ /* 0x000fea0003800000 */
.L_x_26218:
        /* <DEDUP_REMOVED lines=23> */
.L_x_26223:
[----:B------:R-:W-:-:S05]  /*1fd0*/  FADD.FTZ R2, R2, R3 ;  /* 0x0000000302027221 */ /* 0x000fca0000010000 */
[----:B------:R-:W-:-:S07]  /*1fe0*/  F2FP.BF16.F32.PACK_AB R2, RZ, R2 ;  /* 0x00000002ff02723e */ /* 0x000fce00000010ff */
.L_x_26222:
[----:B------:R-:W-:Y:S05]  /*1ff0*/  BSYNC B1 ;  /* 0x0000000000017941 */ /* 0x000fea0003800000 */
.L_x_26221:
        /* <DEDUP_REMOVED lines=23> */
.L_x_26226:
[----:B------:R-:W-:-:S05]  /*2170*/  FADD.FTZ R3, R3, R4 ;  /* 0x0000000403037221 */ /* 0x000fca0000010000 */
[----:B------:R-:W-:-:S07]  /*2180*/  F2FP.BF16.F32.PACK_AB R3, RZ, R3 ;  /* 0x00000003ff03723e */ /* 0x000fce00000010ff */
.L_x_26225:
[----:B------:R-:W-:Y:S05]  /*2190*/  BSYNC B1 ;  /* 0x0000000000017941 */ /* 0x000fea0003800000 */
.L_x_26224:
        /* <DEDUP_REMOVED lines=23> */
.L_x_26229:
[----:B------:R-:W-:-:S05]  /*2310*/  FADD.FTZ R4, R4, R5 ;  /* 0x0000000504047221 */ /* 0x000fca0000010000 */
[----:B------:R-:W-:-:S07]  /*2320*/  F2FP.BF16.F32.PACK_AB R4, RZ, R4 ;  /* 0x00000004ff04723e */ /* 0x000fce00000010ff */
.L_x_26228:
[----:B------:R-:W-:Y:S05]  /*2330*/  BSYNC B1 ;  /* 0x0000000000017941 */ /* 0x000fea0003800000 */
.L_x_26227:
        /* <DEDUP_REMOVED lines=23> */
.L_x_26232:
[----:B------:R-:W-:-:S05]  /*24b0*/  FADD.FTZ R5, R5, R6 ;  /* 0x0000000605057221 */ /* 0x000fca0000010000 */
[----:B------:R-:W-:-:S07]  /*24c0*/  F2FP.BF16.F32.PACK_AB R5, RZ, R5 ;  /* 0x00000005ff05723e */ /* 0x000fce00000010ff */
.L_x_26231:
[----:B------:R-:W-:Y:S05]  /*24d0*/  BSYNC B1 ;  /* 0x0000000000017941 */ /* 0x000fea0003800000 */
.L_x_26230:
        /* <DEDUP_REMOVED lines=23> */
.L_x_26235:
[----:B------:R-:W-:-:S05]  /*2650*/  FADD.FTZ R6, R6, R11 ;  /* 0x0000000b06067221 */ /* 0x000fca0000010000 */
[----:B------:R-:W-:-:S07]  /*2660*/  F2FP.BF16.F32.PACK_AB R6, RZ, R6 ;  /* 0x00000006ff06723e */ /* 0x000fce00000010ff */
.L_x_26234:
[----:B------:R-:W-:Y:S05]  /*2670*/  BSYNC B1 ;  /* 0x0000000000017941 */ /* 0x000fea0003800000 */
.L_x_26233:
        /* <DEDUP_REMOVED lines=22> */
.L_x_26237:
[----:B------:R-:W-:-:S05]  /*27e0*/  FADD.FTZ R10, R10, R11 ;  /* 0x0000000b0a0a7221 */ /* 0x000fca0000010000 */
[----:B------:R-:W-:-:S04]  /*27f0*/  F2FP.BF16.F32.PACK_AB R10, RZ, R10 ;  /* 0x0000000aff0a723e */ /* 0x000fc800000010ff */
[----:B------:R-:W-:Y:S01]  /*2800*/  PRMT R17, R10, 0x7610, R17 ;  /* 0x000076100a117816 */ /* 0x000fe20000000011 */
[----:B------:R-:W-:Y:S06]  /*2810*/  BRA `(.L_x_26236) ;  /* 0x0000000c00187947 */ /* 0x000fec0003800000 */
.L_x_26214:
        /* <DEDUP_REMOVED lines=20> */
.L_x_26240:
[----:B------:R-:W-:-:S05]  /*2960*/  FADD.FTZ R2, R3, R2 ;  /* 0x0000000203027221 */ /* 0x000fca0000010000 */
[----:B------:R-:W-:-:S04]  /*2970*/  F2FP.BF16.F32.PACK_AB R2, RZ, R2 ;  /* 0x00000002ff02723e */ /* 0x000fc800000010ff */
[----:B------:R-:W-:-:S07]  /*2980*/  PRMT R8, R2, 0x7610, R8 ;  /* 0x0000761002087816 */ /* 0x000fce0000000008 */
.L_x_26239:
[----:B------:R-:W-:Y:S05]  /*2990*/  BSYNC B1 ;  /* 0x0000000000017941 */ /* 0x000fea0003800000 */
.L_x_26238:
        /* <DEDUP_REMOVED lines=22> */
.L_x_26243:
[----:B------:R-:W-:-:S05]  /*2b00*/  FADD.FTZ R2, R3, R2 ;  /* 0x0000000203027221 */ /* 0x000fca0000010000 */
[----:B------:R-:W-:-:S04]  /*2b10*/  F2FP.BF16.F32.PACK_AB R2, RZ, R2 ;  /* 0x00000002ff02723e */ /* 0x000fc800000010ff */
[----:B------:R-:W-:-:S07]  /*2b20*/  PRMT R7, R2, 0x7610, R7 ;  /* 0x0000761002077816 */ /* 0x000fce0000000007 */
.L_x_26242:
[----:B------:R-:W-:Y:S05]  /*2b30*/  BSYNC B1 ;  /* 0x0000000000017941 */ /* 0x000fea0003800000 */
.L_x_26241:
        /* <DEDUP_REMOVED lines=22> */
.L_x_26246:
[----:B------:R-:W-:-:S05]  /*2ca0*/  FADD.FTZ R2, R3, R2 ;  /* 0x0000000203027221 */ /* 0x000fca0000010000 */
[----:B------:R-:W-:-:S07]  /*2cb0*/  F2FP.BF16.F32.PACK_AB R2, RZ, R2 ;  /* 0x00000002ff02723e */ /* 0x000fce00000010ff */
.L_x_26245:
[----:B------:R-:W-:Y:S05]  /*2cc0*/  BSYNC B1 ;  /* 0x0000000000017941 */ /* 0x000fea0003800000 */
.L_x_26244:
        /* <DEDUP_REMOVED lines=22> */
.L_x_26249:
[----:B------:R-:W-:-:S05]  /*2e30*/  FADD.FTZ R3, R4, R3 ;  /* 0x0000000304037221 */ /* 0x000fca0000010000 */
[----:B------:R-:W-:-:S07]  /*2e40*/  F2FP.BF16.F32.PACK_AB R3, RZ, R3 ;  /* 0x00000003ff03723e */ /* 0x000fce00000010ff */
.L_x_26248:
[----:B------:R-:W-:Y:S05]  /*2e50*/  BSYNC B1 ;  /* 0x0000000000017941 */ /* 0x000fea0003800000 */
.L_x_26247:
        /* <DEDUP_REMOVED lines=22> */
.L_x_26252:
[----:B------:R-:W-:-:S05]  /*2fc0*/  FADD.FTZ R4, R5, R4 ;  /* 0x0000000405047221 */ /* 0x000fca0000010000 */
[----:B------:R-:W-:-:S07]  /*2fd0*/  F2FP.BF16.F32.PACK_AB R4, RZ, R4 ;  /* 0x00000004ff04723e */ /* 0x000fce00000010ff */
.L_x_26251:
[----:B------:R-:W-:Y:S05]  /*2fe0*/  BSYNC B1 ;  /* 0x0000000000017941 */ /* 0x000fea0003800000 */
.L_x_26250:
        /* <DEDUP_REMOVED lines=22> */
.L_x_26255:
[----:B------:R-:W-:-:S05]  /*3150*/  FADD.FTZ R5, R6, R5 ;  /* 0x0000000506057221 */ /* 0x000fca0000010000 */
[----:B------:R-:W-:-:S07]  /*3160*/  F2FP.BF16.F32.PACK_AB R5, RZ, R5 ;  /* 0x00000005ff05723e */ /* 0x000fce00000010ff */
.L_x_26254:
[----:B------:R-:W-:Y:S05]  /*3170*/  BSYNC B1 ;  /* 0x0000000000017941 */ /* 0x000fea0003800000 */
.L_x_26253:
        /* <DEDUP_REMOVED lines=22> */
.L_x_26258:
[----:B------:R-:W-:-:S05]  /*32e0*/  FADD.FTZ R6, R11, R6 ;  /* 0x000000060b067221 */ /* 0x000fca0000010000 */
[----:B------:R-:W-:-:S07]  /*32f0*/  F2FP.BF16.F32.PACK_AB R6, RZ, R6 ;  /* 0x00000006ff06723e */ /* 0x000fce00000010ff */
.L_x_26257:
[----:B------:R-:W-:Y:S05]  /*3300*/  BSYNC B1 ;  /* 0x0000000000017941 */ /* 0x000fea0003800000 */
.L_x_26256:
        /* <DEDUP_REMOVED lines=20> */
.L_x_26259:
[----:B------:R-:W-:-:S05]  /*3450*/  FADD.FTZ R10, R11, R10 ;  /* 0x0000000a0b0a7221 */ /* 0x000fca0000010000 */
[----:B------:R-:W-:-:S04]  /*3460*/  F2FP.BF16.F32.PACK_AB R10, RZ, R10 ;  /* 0x0000000aff0a723e */ /* 0x000fc800000010ff */
[----:B------:R-:W-:-:S07]  /*3470*/  PRMT R17, R10, 0x7610, R17 ;  /* 0x000076100a117816 */ /* 0x000fce0000000011 */
.L_x_26236:
[----:B------:R-:W-:Y:S05]  /*3480*/  BSYNC B0 ;  /* 0x0000000000007941 */ /* 0x000fea0003800000 */
.L_x_26213:
        /* <DEDUP_REMOVED lines=21> */
.L_x_26262:
[----:B------:R-:W-:-:S13]  /*35e0*/  ISETP.GE.AND P0, PT, R19, R16, PT ;  /* 0x000000101300720c */ /* 0x000fda0003f06270 */
[----:B------:R-:W-:Y:S05]  /*35f0*/  @P0 BRA `(.L_x_26264) ;  /* 0x0000000000300947 */ /* 0x000fea0003800000 */
[----:B01----:R-:W0:Y:S01]  /*3600*/  LDC.64 R8, c[0x0][0x218] ;  /* 0x00008600ff087b82 */ /* 0x003e220000000a00 */
[----:B------:R-:W-:Y:S02]  /*3610*/  IMAD.IADD R7, R0, 0x1, R19 ;  /* 0x0000000100077824 */ /* 0x000fe400078e0213 */
[----:B------:R-:W-:Y:S02]  /*3620*/  VIADD R19, R19, 0x80 ;  /* 0x0000008013137836 */ /* 0x000fe40000000000 */
[----:B0-----:R-:W-:-:S05]  /*3630*/  IMAD.WIDE.U32 R8, R7, 0x2, R8 ;  /* 0x0000000207087825 */ /* 0x001fca00078e0008 */
[----:B------:R1:W-:Y:S02]  /*3640*/  STG.E.U16 desc[UR6][R8.64], R3 ;  /* 0x0000000308007986 */ /* 0x0003e4000c101506 */
.L_x_26263:
[----:B------:R-:W-:-:S13]  /*3650*/  ISETP.GE.AND P0, PT, R19, R16, PT ;  /* 0x000000101300720c */ /* 0x000fda0003f06270 */
[----:B------:R-:W-:Y:S05]  /*3660*/  @P0 BRA `(.L_x_26265) ;  /* 0x0000000000340947 */ /* 0x000fea0003800000 */
[----:B-1----:R-:W1:Y:S01]  /*3670*/  LDC.64 R2, c[0x0][0x218] ;  /* 0x00008600ff027b82 */ /* 0x002e620000000a00 */
[----:B0-----:R-:W-:Y:S02]  /*3680*/  IMAD.IADD R7, R0, 0x1, R19 ;  /* 0x0000000100077824 */ /* 0x001fe400078e0213 */
[----:B------:R-:W-:Y:S02]  /*3690*/  VIADD R19, R19, 0x80 ;  /* 0x0000008013137836 */ /* 0x000fe40000000000 */
[----:B-1----:R-:W-:-:S05]  /*36a0*/  IMAD.WIDE.U32 R2, R7, 0x2, R2 ;  /* 0x0000000207027825 */ /* 0x002fca00078e0002 */
[----:B------:R2:W-:Y:S02]  /*36b0*/  STG.E.U16 desc[UR6][R2.64], R4 ;  /* 0x0000000402007986 */ /* 0x0005e4000c101506 */
.L_x_26264:
        /* <DEDUP_REMOVED lines=8> */
.L_x_26265:
[----:B------:R-:W-:Y:S05]  /*3740*/  BSYNC B1 ;  /* 0x0000000000017941 */ /* 0x000fea0003800000 */
.L_x_26261:
[----:B------:R-:W-:-:S13]  /*3750*/  ISETP.GE.AND P0, PT, R19, R16, PT ;  /* 0x000000101300720c */ /* 0x000fda0003f06270 */
[----:B-12---:R-:W1:Y:S01]  /*3760*/  @!P0 LDC.64 R2, c[0x0][0x218] ;  /* 0x00008600ff028b82 */ /* 0x006e620000000a00 */
[----:B------:R-:W-:Y:S02]  /*3770*/  @!P0 IMAD.IADD R5, R0, 0x1, R19 ;  /* 0x0000000100058824 */ /* 0x000fe400078e0213 */
[----:B------:R-:W-:Y:S02]  /*3780*/  @!P0 VIADD R19, R19, 0x80 ;  /* 0x0000008013138836 */ /* 0x000fe40000000000 */
[----:B-1----:R-:W-:-:S05]  /*3790*/  @!P0 IMAD.WIDE.U32 R2, R5, 0x2, R2 ;  /* 0x0000000205028825 */ /* 0x002fca00078e0002 */
[----:B------:R3:W-:Y:S02]  /*37a0*/  @!P0 STG.E.U16 desc[UR6][R2.64], R6 ;  /* 0x0000000602008986 */ /* 0x0007e4000c101506 */
.L_x_26266:
[----:B------:R-:W-:Y:S05]  /*37b0*/  BSYNC B0 ;  /* 0x0000000000007941 */ /* 0x000fea0003800000 */
.L_x_26260:
        /* <DEDUP_REMOVED lines=8> */
.L_x_26267:
        /* <DEDUP_REMOVED lines=12> */
.L_x_32264:


//--------------------- .text._ZN2at6native29vectorized_elementwise_kernelILi4ENS0_13AUnaryFunctorIN3c108BFloat16ES4_S4_ZZZNS0_21nextafter_kernel_cudaERNS_18TensorIteratorBaseEENKUlvE_clEvENKUlvE1_clEvEUlS4_S4_E_EESt5arrayIPcLm2EEEEviT0_T1_ --------------------------
	.section	.text._ZN2at6native29vectorized_elementwise_kernelILi4ENS0_13AUnaryFunctorIN3c108BFloat16ES4_S4_ZZZNS0_21nextafter_kernel_cudaERNS_18TensorIteratorBaseEENKUlvE_clEvENKUlvE1_clEvEUlS4_S4_E_EESt5arrayIPcLm2EEEEviT0_T1_,"ax",@progbits
	.align	128
        .global         _ZN2at6native29vectorized_elementwise_kernelILi4ENS0_13AUnaryFunctorIN3c108BFloat16ES4_S4_ZZZNS0_21nextafter_kernel_cudaERNS_18TensorIteratorBaseEENKUlvE_clEvENKUlvE1_clEvEUlS4_S4_E_EESt5arrayIPcLm2EEEEviT0_T1_
        .type           _ZN2at6native29vectorized_elementwise_kernelILi4ENS0_13AUnaryFunctorIN3c108BFloat16ES4_S4_ZZZNS0_21nextafter_kernel_cudaERNS_18TensorIteratorBaseEENKUlvE_clEvENKUlvE1_clEvEUlS4_S4_E_EESt5arrayIPcLm2EEEEviT0_T1_,@function
        .size           _ZN2at6native29vectorized_elementwise_kernelILi4ENS0_13AUnaryFunctorIN3c108BFloat16ES4_S4_ZZZNS0_21nextafter_kernel_cudaERNS_18TensorIteratorBaseEENKUlvE_clEvENKUlvE1_clEvEUlS4_S4_E_EESt5arrayIPcLm2EEEEviT0_T1_,(.L_x_32265 - _ZN2at6native29vectorized_elementwise_kernelILi4ENS0_13AUnaryFunctorIN3c108BFloat16ES4_S4_ZZZNS0_21nextafter_kernel_cudaERNS_18TensorIteratorBaseEENKUlvE_clEvENKUlvE1_clEvEUlS4_S4_E_EESt5arrayIPcLm2EEEEviT0_T1_)
        .other          _ZN2at6native29vectorized_elementwise_kernelILi4ENS0_13AUnaryFunctorIN3c108BFloat16ES4_S4_ZZZNS0_21nextafter_kernel_cudaERNS_18TensorIteratorBaseEENKUlvE_clEvENKUlvE1_clEvEUlS4_S4_E_EESt5arrayIPcLm2EEEEviT0_T1_,@"STO_CUDA_ENTRY STV_DEFAULT"
_ZN2at6native29vectorized_elementwise_kernelILi4ENS0_13AUnaryFunctorIN3c108BFloat16ES4_S4_ZZZNS0_21nextafter_kernel_cudaERNS_18TensorIteratorBaseEENKUlvE_clEvENKUlvE1_clEvEUlS4_S4_E_EESt5arrayIPcLm2EEEEviT0_T1_:
.text._ZN2at6native29vectorized_elementwise_kernelILi4ENS0_13AUnaryFunctorIN3c108BFloat16ES4_S4_ZZZNS0_21nextafter_kernel_cudaERNS_18TensorIteratorBaseEENKUlvE_clEvENKUlvE1_clEvEUlS4_S4_E_EESt5arrayIPcLm2EEEEviT0_T1_:
        /* <DEDUP_REMOVED lines=16> */
[C---:B------:R-:W-:Y:S01]  /*0100*/  LOP3.LUT P0, R9, R17.reuse, 0x7fff, RZ, 0xc0, !PT ;  /* 0x00007fff11097812 */ /* 0x040fe2000780c0ff */
[----:B------:R-:W-:Y:S01]  /*0110*/  BSSY B0, `(.L_x_26269) ;  /* 0x0000156000007945 */ /* 0x000fe20003800000 */
[----:B------:R-:W-:Y:S01]  /*0120*/  IMAD.U32 R10, R17, 0x10000, RZ ;  /* 0x00010000110a7824 */ /* 0x000fe200078e00ff */
[----:B--2---:R-:W-:Y:S02]  /*0130*/  PRMT R18, R4, 0x7632, R18 ;  /* 0x0000763204127816 */ /* 0x004fe40000000012 */
[----:B------:R-:W-:-:S02]  /*0140*/  PRMT R16, R5, 0x7632, R16 ;  /* 0x0000763205107816 */ /* 0x000fc40000000010 */
[----:B---3--:R-:W-:Y:S02]  /*0150*/  PRMT R14, R2, 0x7632, R14 ;  /* 0x00007632020e7816 */ /* 0x008fe4000000000e */
[----:B------:R-:W-:-:S04]  /*0160*/  PRMT R12, R3, 0x7632, R12 ;  /* 0x00007632030c7816 */ /* 0x000fc8000000000c */
        /* <DEDUP_REMOVED lines=20> */
.L_x_26272:
[----:B------:R-:W-:-:S05]  /*02b0*/  FADD.FTZ R7, R7, R10 ;  /* 0x0000000a07077221 */ /* 0x000fca0000010000 */
[----:B------:R-:W-:-:S07]  /*02c0*/  F2FP.BF16.F32.PACK_AB R7, RZ, R7 ;  /* 0x00000007ff07723e */ /* 0x000fce00000010ff */
.L_x_26273:
[----:B------:R-:W-:Y:S05]  /*02d0*/  BSYNC B1 ;  /* 0x0000000000017941 */ /* 0x000fea0003800000 */
.L_x_26271:
[----:B------:R-:W-:Y:S01]  /*02e0*/  IMAD.U32 R11, R18, 0x10000, RZ ;  /* 0x00010000120b7824 */ /* 0x000fe200078e00ff */
[----:B------:R-:W-:Y:S01]  /*02f0*/  FSETP.NEU.FTZ.AND P0, PT, R10, R10, PT ;  /* 0x0000000a0a00720b */ /* 0x000fe20003f1d000 */
[----:B------:R-:W-:Y:S03]  /*0300*/  BSSY B1, `(.L_x_26274) ;  /* 0x0000014000017945 */ /* 0x000fe60003800000 */
        /* <DEDUP_REMOVED lines=16> */
.L_x_26275:
[----:B------:R-:W-:-:S05]  /*0410*/  FADD.FTZ R11, R11, R10 ;  /* 0x0000000a0b0b7221 */ /* 0x000fca0000010000 */
[----:B------:R-:W-:-:S04]  /*0420*/  F2FP.BF16.F32.PACK_AB R11, RZ, R11 ;  /* 0x0000000bff0b723e */ /* 0x000fc800000010ff */
[----:B------:R-:W-:-:S07]  /*0430*/  PRMT R8, R11, 0x7610, R8 ;  /* 0x000076100b087816 */ /* 0x000fce0000000008 */
.L_x_26276:
[----:B------:R-:W-:Y:S05]  /*0440*/  BSYNC B1 ;  /* 0x0000000000017941 */ /* 0x000fea0003800000 */
.L_x_26274:
        /* <DEDUP_REMOVED lines=18> */
.L_x_26278:
[----:B------:R-:W-:-:S05]  /*0570*/  FADD.FTZ R11, R11, R10 ;  /* 0x0000000a0b0b7221 */ /* 0x000fca0000010000 */
[----:B------:R-:W-:-:S04]  /*0580*/  F2FP.BF16.F32.PACK_AB R11, RZ, R11 ;  /* 0x0000000bff0b723e */ /* 0x000fc800000010ff */
[----:B------:R-:W-:-:S07]  /*0590*/  PRMT R4, R11, 0x7610, R4 ;  /* 0x000076100b047816 */ /* 0x000fce0000000004 */
.L_x_26279:
[----:B------:R-:W-:Y:S05]  /*05a0*/  BSYNC B1 ;  /* 0x0000000000017941 */ /* 0x000fea0003800000 */
.L_x_26277:
        /* <DEDUP_REMOVED lines=18> */
.L_x_26281:
[----:B------:R-:W-:-:S05]  /*06d0*/  FADD.FTZ R11, R11, R10 ;  /* 0x0000000a0b0b7221 */ /* 0x000fca0000010000 */
[----:B------:R-:W-:-:S07]  /*06e0*/  F2FP.BF16.F32.PACK_AB R11, RZ, R11 ;  /* 0x0000000bff0b723e */ /* 0x000fce00000010ff */
.L_x_26282:
[----:B------:R-:W-:Y:S05]  /*06f0*/  BSYNC B1 ;  /* 0x0000000000017941 */ /* 0x000fea0003800000 */
.L_x_26280:
        /* <DEDUP_REMOVED lines=18> */
.L_x_26284:
[----:B------:R-:W-:-:S05]  /*0820*/  FADD.FTZ R5, R5, R10 ;  /* 0x0000000a05057221 */ /* 0x000fca0000010000 */
[----:B------:R-:W-:-:S07]  /*0830*/  F2FP.BF16.F32.PACK_AB R5, RZ, R5 ;  /* 0x00000005ff05723e */ /* 0x000fce00000010ff */
.L_x_26285:
[----:B------:R-:W-:Y:S05]  /*0840*/  BSYNC B1 ;  /* 0x0000000000017941 */ /* 0x000fea0003800000 */
.L_x_26283:
        /* <DEDUP_REMOVED lines=18> */
.L_x_26287:
[----:B------:R-:W-:-:S05]  /*0970*/  FADD.FTZ R13, R13, R10 ;  /* 0x0000000a0d0d7221 */ /* 0x000fca0000010000 */
[----:B------:R-:W-:-:S04]  /*0980*/  F2FP.BF16.F32.PACK_AB R13, RZ, R13 ;  /* 0x0000000dff0d723e */ /* 0x000fc800000010ff */
[----:B------:R-:W-:-:S07]  /*0990*/  PRMT R16, R13, 0x7610, R16 ;  /* 0x000076100d107816 */ /* 0x000fce0000000010 */
.L_x_26288:
[----:B------:R-:W-:Y:S05]  /*09a0*/  BSYNC B1 ;  /* 0x0000000000017941 */ /* 0x000fea0003800000 */
.L_x_26286:
        /* <DEDUP_REMOVED lines=18> */
.L_x_26290:
[----:B------:R-:W-:-:S05]  /*0ad0*/  FADD.FTZ R13, R13, R10 ;  /* 0x0000000a0d0d7221 */ /* 0x000fca0000010000 */
[----:B------:R-:W-:-:S04]  /*0ae0*/  F2FP.BF16.F32.PACK_AB R13, RZ, R13 ;  /* 0x0000000dff0d723e */ /* 0x000fc800000010ff */
[----:B------:R-:W-:-:S07]  /*0af0*/  PRMT R2, R13, 0x7610, R2 ;  /* 0x000076100d027816 */ /* 0x000fce0000000002 */
.L_x_26291:
[----:B------:R-:W-:Y:S05]  /*0b00*/  BSYNC B1 ;  /* 0x0000000000017941 */ /* 0x000fea0003800000 */
.L_x_26289:
        /* <DEDUP_REMOVED lines=17> */
.L_x_26292:
[----:B------:R-:W-:-:S05]  /*0c20*/  FADD.FTZ R10, R13, R10 ;  /* 0x0000000a0d0a7221 */ /* 0x000fca0000010000 */
[----:B------:R-:W-:-:S04]  /*0c30*/  F2FP.BF16.F32.PACK_AB R10, RZ, R10 ;  /* 0x0000000aff0a723e */ /* 0x000fc800000010ff */
[----:B------:R-:W-:Y:S01]  /*0c40*/  PRMT R17, R10, 0x7610, R17 ;  /* 0x000076100a117816 */ /* 0x000fe20000000011 */
[----:B------:R-:W-:Y:S06]  /*0c50*/  BRA `(.L_x_26293) ;  /* 0x0000000800847947 */ /* 0x000fec0003800000 */
.L_x_26270:
        /* <DEDUP_REMOVED lines=17> */
.L_x_26295:
[----:B------:R-:W-:-:S05]  /*0d70*/  FADD.FTZ R7, R7, R10 ;  /* 0x0000000a07077221 */ /* 0x000fca0000010000 */
[----:B------:R-:W-:-:S07]  /*0d80*/  F2FP.BF16.F32.PACK_AB R7, RZ, R7 ;  /* 0x00000007ff07723e */ /* 0x000fce00000010ff */
.L_x_26296:
[----:B------:R-:W-:Y:S05]  /*0d90*/  BSYNC B1 ;  /* 0x0000000000017941 */ /* 0x000fea0003800000 */
.L_x_26294:
        /* <DEDUP_REMOVED lines=18> */
.L_x_26298:
[----:B------:R-:W-:-:S05]  /*0ec0*/  FADD.FTZ R9, R9, R10 ;  /* 0x0000000a09097221 */ /* 0x000fca0000010000 */
[----:B------:R-:W-:-:S04]  /*0ed0*/  F2FP.BF16.F32.PACK_AB R9, RZ, R9 ;  /* 0x00000009ff09723e */ /* 0x000fc800000010ff */
[----:B------:R-:W-:-:S07]  /*0ee0*/  PRMT R8, R9, 0x7610, R8 ;  /* 0x0000761009087816 */ /* 0x000fce0000000008 */
.L_x_26299:
[----:B------:R-:W-:Y:S05]  /*0ef0*/  BSYNC B1 ;  /* 0x0000000000017941 */ /* 0x000fea0003800000 */
.L_x_26297:
        /* <DEDUP_REMOVED lines=16> */
.L_x_26301:
[----:B------:R-:W-:-:S05]  /*1000*/  FADD.FTZ R9, R9, R10 ;  /* 0x0000000a09097221 */ /* 0x000fca0000010000 */
[----:B------:R-:W-:-:S04]  /*1010*/  F2FP.BF16.F32.PACK_AB R9, RZ, R9 ;  /* 0x00000009ff09723e */ /* 0x000fc800000010ff */
[----:B------:R-:W-:-:S07]  /*1020*/  PRMT R4, R9, 0x7610, R4 ;  /* 0x0000761009047816 */ /* 0x000fce0000000004 */
.L_x_26302:
[----:B------:R-:W-:Y:S05]  /*1030*/  BSYNC B1 ;  /* 0x0000000000017941 */ /* 0x000fea0003800000 */
.L_x_26300:
        /* <DEDUP_REMOVED lines=17> */
.L_x_26304:
[----:B------:R-:W-:-:S05]  /*1150*/  FADD.FTZ R9, R9, R10 ;  /* 0x0000000a09097221 */ /* 0x000fca0000010000 */
[----:B------:R-:W-:-:S04]  /*1160*/  F2FP.BF16.F32.PACK_AB R9, RZ, R9 ;  /* 0x00000009ff09723e */ /* 0x000fc800000010ff */
[----:B------:R-:W-:-:S07]  /*1170*/  PRMT R11, R9, 0x7610, R11 ;  /* 0x00007610090b7816 */ /* 0x000fce000000000b */
.L_x_26305:
[----:B------:R-:W-:Y:S05]  /*1180*/  BSYNC B1 ;  /* 0x0000000000017941 */ /* 0x000fea0003800000 */
.L_x_26303:
        /* <DEDUP_REMOVED lines=16> */
.L_x_26307:
[----:B------:R-:W-:-:S05]  /*1290*/  FADD.FTZ R5, R5, R10 ;  /* 0x0000000a05057221 */ /* 0x000fca0000010000 */
[----:B------:R-:W-:-:S07]  /*12a0*/  F2FP.BF16.F32.PACK_AB R5, RZ, R5 ;  /* 0x00000005ff05723e */ /* 0x000fce00000010ff */
.L_x_26308:
[----:B------:R-:W-:Y:S05]  /*12b0*/  BSYNC B1 ;  /* 0x0000000000017941 */ /* 0x000fea0003800000 */
.L_x_26306:
        /* <DEDUP_REMOVED lines=17> */
.L_x_26310:
[----:B------:R-:W-:-:S05]  /*13d0*/  FADD.FTZ R9, R9, R10 ;  /* 0x0000000a09097221 */ /* 0x000fca0000010000 */
[----:B------:R-:W-:-:S04]  /*13e0*/  F2FP.BF16.F32.PACK_AB R9, RZ, R9 ;  /* 0x00000009ff09723e */ /* 0x000fc800000010ff */
[----:B------:R-:W-:-:S07]  /*13f0*/  PRMT R16, R9, 0x7610, R16 ;  /* 0x0000761009107816 */ /* 0x000fce0000000010 */
.L_x_26311:
[----:B------:R-:W-:Y:S05]  /*1400*/  BSYNC B1 ;  /* 0x0000000000017941 */ /* 0x000fea0003800000 */
.L_x_26309:
        /* <DEDUP_REMOVED lines=16> */
.L_x_26313:
[----:B------:R-:W-:-:S05]  /*1510*/  FADD.FTZ R9, R9, R10 ;  /* 0x0000000a09097221 */ /* 0x000fca0000010000 */
[----:B------:R-:W-:-:S04]  /*1520*/  F2FP.BF16.F32.PACK_AB R9, RZ, R9 ;  /* 0x00000009ff09723e */ /* 0x000fc800000010ff */
[----:B------:R-:W-:-:S07]  /*1530*/  PRMT R2, R9, 0x7610, R2 ;  /* 0x0000761009027816 */ /* 0x000fce0000000002 */
.L_x_26314:
[----:B------:R-:W-:Y:S05]  /*1540*/  BSYNC B1 ;  /* 0x0000000000017941 */ /* 0x000fea0003800000 */
.L_x_26312:
        /* <DEDUP_REMOVED lines=15> */
.L_x_26315:
[----:B------:R-:W-:-:S05]  /*1640*/  FADD.FTZ R9, R9, R10 ;  /* 0x0000000a09097221 */ /* 0x000fca0000010000 */
[----:B------:R-:W-:-:S04]  /*1650*/  F2FP.BF16.F32.PACK_AB R9, RZ, R9 ;  /* 0x00000009ff09723e */ /* 0x000fc800000010ff */
[----:B------:R-:W-:-:S07]  /*1660*/  PRMT R17, R9, 0x7610, R17 ;  /* 0x0000761009117816 */ /* 0x000fce0000000011 */
.L_x_26293:
[----:B------:R-:W-:Y:S05]  /*1670*/  BSYNC B0 ;  /* 0x0000000000007941 */ /* 0x000fea0003800000 */
.L_x_26269:
        /* <DEDUP_REMOVED lines=10> */
.L_x_26268:
        /* <DEDUP_REMOVED lines=81> */
.L_x_26320:
[----:B------:R-:W-:-:S05]  /*1c30*/  FADD.FTZ R2, R2, R3 ;  /* 0x0000000302027221 */ /* 0x000fca0000010000 */
[----:B------:R-:W-:-:S04]  /*1c40*/  F2FP.BF16.F32.PACK_AB R2, RZ, R2 ;  /* 0x00000002ff02723e */ /* 0x000fc800000010ff */
[----:B------:R-:W-:-:S07]  /*1c50*/  PRMT R8, R2, 0x7610, R8 ;  /* 0x0000761002087816 */ /* 0x000fce0000000008 */
.L_x_26319:
[----:B------:R-:W-:Y:S05]  /*1c60*/  BSYNC B1 ;  /* 0x0000000000017941 */ /* 0x000fea0003800000 */
.L_x_26318:
        /* <DEDUP_REMOVED lines=23> */
.L_x_26323:
[----:B------:R-:W-:-:S05]  /*1de0*/  FADD.FTZ R2, R2, R3 ;  /* 0x0000000302027221 */ /* 0x000fca0000010000 */
[----:B------:R-:W-:-:S04]  /*1df0*/  F2FP.BF16.F32.PACK_AB R2, RZ, R2 ;  /* 0x00000002ff02723e */ /* 0x000fc800000010ff */
[----:B------:R-:W-:-:S07]  /*1e00*/  PRMT R7, R2, 0x7610, R7 ;  /* 0x0000761002077816 */ /* 0x000fce0000000007 */
.L_x_26322:
[----:B------:R-:W-:Y:S05]  /*1e10*/  BSYNC B1 ;  /* 0x0000000000017941 */ /* 0x000fea0003800000 */
.L_x_26321:
        /* <DEDUP_REMOVED lines=23> */
.L_x_26326:
[----:B------:R-:W-:-:S05]  /*1f90*/  FADD.FTZ R2, R2, R3 ;  /* 0x0000000302027221 */ /* 0x000fca0000010000 */
[----:B------:R-:W-:-:S07]  /*1fa0*/  F2FP.BF16.F32.PACK_AB R2, RZ, R2 ;  /* 0x00000002ff02723e */ /* 0x000fce00000010ff */
.L_x_26325:
[----:B------:R-:W-:Y:S05]  /*1fb0*/  BSYNC B1 ;  /* 0x0000000000017941 */ /* 0x000fea0003800000 */
.L_x_26324:
        /* <DEDUP_REMOVED lines=23> */
.L_x_26329:
[----:B------:R-:W-:-:S05]  /*2130*/  FADD.FTZ R3, R3, R4 ;  /* 0x0000000403037221 */ /* 0x000fca0000010000 */
[----:B------:R-:W-:-:S07]  /*2140*/  F2FP.BF16.F32.PACK_AB R3, RZ, R3 ;  /* 0x00000003ff03723e */ /* 0x000fce00000010ff */
.L_x_26328:
[----:B------:R-:W-:Y:S05]  /*2150*/  BSYNC B1 ;  /* 0x0000000000017941 */ /* 0x000fea0003800000 */
.L_x_26327:
        /* <DEDUP_REMOVED lines=23> */
.L_x_26332:
[----:B------:R-:W-:-:S05]  /*22d0*/  FADD.FTZ R4, R4, R5 ;  /* 0x0000000504047221 */ /* 0x000fca0000010000 */
[----:B------:R-:W-:-:S07]  /*22e0*/  F2FP.BF16.F32.PACK_AB R4, RZ, R4 ;  /* 0x00000004ff04723e */ /* 0x000fce00000010ff */
.L_x_26331:
[----:B------:R-:W-:Y:S05]  /*22f0*/  BSYNC B1 ;  /* 0x0000000000017941 */ /* 0x000fea0003800000 */
.L_x_26330:
        /* <DEDUP_REMOVED lines=23> */
.L_x_26335:
[----:B------:R-:W-:-:S05]  /*2470*/  FADD.FTZ R5, R5, R6 ;  /* 0x0000000605057221 */ /* 0x000fca0000010000 */
[----:B------:R-:W-:-:S07]  /*2480*/  F2FP.BF16.F32.PACK_AB R5, RZ, R5 ;  /* 0x00000005ff05723e */ /* 0x000fce00000010ff */
.L_x_26334:
[----:B------:R-:W-:Y:S05]  /*2490*/  BSYNC B1 ;  /* 0x0000000000017941 */ /* 0x000fea0003800000 */
.L_x_26333:
        /* <DEDUP_REMOVED lines=23> */
.L_x_26338:
[----:B------:R-:W-:-:S05]  /*2610*/  FADD.FTZ R6, R6, R11 ;  /* 0x0000000b06067221 */ /* 0x000fca0000010000 */
[----:B------:R-:W-:-:S07]  /*2620*/  F2FP.BF16.F32.PACK_AB R6, RZ, R6 ;  /* 0x00000006ff06723e */ /* 0x000fce00000010ff */
.L_x_26337:
[----:B------:R-:W-:Y:S05]  /*2630*/  BSYNC B1 ;  /* 0x0000000000017941 */ /* 0x000fea0003800000 */
.L_x_26336:
        /* <DEDUP_REMOVED lines=22> */
.L_x_26340:
[----:B------:R-:W-:-:S05]  /*27a0*/  FADD.FTZ R10, R10, R11 ;  /* 0x0000000b0a0a7221 */ /* 0x000fca0000010000 */
[----:B------:R-:W-:-:S04]  /*27b0*/  F2FP.BF16.F32.PACK_AB R10, RZ, R10 ;  /* 0x0000000aff0a723e */ /* 0x000fc800000010ff */
[----:B------:R-:W-:Y:S01]  /*27c0*/  PRMT R17, R10, 0x7610, R17 ;  /* 0x000076100a117816 */ /* 0x000fe20000000011 */
[----:B------:R-:W-:Y:S06]  /*27d0*/  BRA `(.L_x_26339) ;  /* 0x0000000c00187947 */ /* 0x000fec0003800000 */
.L_x_26317:
        /* <DEDUP_REMOVED lines=20> */
.L_x_26343:
[----:B------:R-:W-:-:S05]  /*2920*/  FADD.FTZ R2, R3, R2 ;  /* 0x0000000203027221 */ /* 0x000fca0000010000 */
[----:B------:R-:W-:-:S04]  /*2930*/  F2FP.BF16.F32.PACK_AB R2, RZ, R2 ;  /* 0x00000002ff02723e */ /* 0x000fc800000010ff */
[----:B------:R-:W-:-:S07]  /*2940*/  PRMT R8, R2, 0x7610, R8 ;  /* 0x0000761002087816 */ /* 0x000fce0000000008 */
.L_x_26342:
[----:B------:R-:W-:Y:S05]  /*2950*/  BSYNC B1 ;  /* 0x0000000000017941 */ /* 0x000fea0003800000 */
.L_x_26341:
        /* <DEDUP_REMOVED lines=22> */
.L_x_26346:
[----:B------:R-:W-:-:S05]  /*2ac0*/  FADD.FTZ R2, R3, R2 ;  /* 0x0000000203027221 */ /* 0x000fca0000010000 */
[----:B------:R-:W-:-:S04]  /*2ad0*/  F2FP.BF16.F32.PACK_AB R2, RZ, R2 ;  /* 0x00000002ff02723e */ /* 0x000fc800000010ff */
[----:B------:R-:W-:-:S07]  /*2ae0*/  PRMT R7, R2, 0x7610, R7 ;  /* 0x0000761002077816 */ /* 0x000fce0000000007 */
.L_x_26345:
[----:B------:R-:W-:Y:S05]  /*2af0*/  BSYNC B1 ;  /* 0x0000000000017941 */ /* 0x000fea0003800000 */
.L_x_26344:
        /* <DEDUP_REMOVED lines=22> */
.L_x_26349:
[----:B------:R-:W-:-:S05]  /*2c60*/  FADD.FTZ R2, R3, R2 ;  /* 0x0000000203027221 */ /* 0x000fca0000010000 */
[----:B------:R-:W-:-:S07]  /*2c70*/  F2FP.BF16.F32.PACK_AB R2, RZ, R2 ;  /* 0x00000002ff02723e */ /* 0x000fce00000010ff */
.L_x_26348:
[----:B------:R-:W-:Y:S05]  /*2c80*/  BSYNC B1 ;  /* 0x0000000000017941 */ /* 0x000fea0003800000 */
.L_x_26347:
        /* <DEDUP_REMOVED lines=22> */
.L_x_26352:
[----:B------:R-:W-:-:S05]  /*2df0*/  FADD.FTZ R3, R4, R3 ;  /* 0x0000000304037221 */ /* 0x000fca0000010000 */
[----:B------:R-:W-:-:S07]  /*2e00*/  F2FP.BF16.F32.PACK_AB R3, RZ, R3 ;  /* 0x00000003ff03723e */ /* 0x000fce00000010ff */
.L_x_26351:
[----:B------:R-:W-:Y:S05]  /*2e10*/  BSYNC B1 ;  /* 0x0000000000017941 */ /* 0x000fea0003800000 */
.L_x_26350:
        /* <DEDUP_REMOVED lines=22> */
.L_x_26355:
[----:B------:R-:W-:-:S05]  /*2f80*/  FADD.FTZ R4, R5, R4 ;  /* 0x0000000405047221 */ /* 0x000fca0000010000 */
[----:B------:R-:W-:-:S07]  /*2f90*/  F2FP.BF16.F32.PACK_AB R4, RZ, R4 ;  /* 0x00000004ff04723e */ /* 0x000fce00000010ff */
.L_x_26354:
[----:B------:R-:W-:Y:S05]  /*2fa0*/  BSYNC B1 ;  /* 0x0000000000017941 */ /* 0x000fea0003800000 */
.L_x_26353:
        /* <DEDUP_REMOVED lines=22> */
.L_x_26358:
[----:B------:R-:W-:-:S05]  /*3110*/  FADD.FTZ R5, R6, R5 ;  /* 0x0000000506057221 */ /* 0x000fca0000010000 */
[----:B------:R-:W-:-:S07]  /*3120*/  F2FP.BF16.F32.PACK_AB R5, RZ, R5 ;  /* 0x00000005ff05723e */ /* 0x000fce00000010ff */
.L_x_26357:
[----:B------:R-:W-:Y:S05]  /*3130*/  BSYNC B1 ;  /* 0x0000000000017941 */ /* 0x000fea0003800000 */
.L_x_26356:
        /* <DEDUP_REMOVED lines=22> */
.L_x_26361:
[----:B------:R-:W-:-:S05]  /*32a0*/  FADD.FTZ R6, R11, R6 ;  /* 0x000000060b067221 */ /* 0x000fca0000010000 */
[----:B------:R-:W-:-:S07]  /*32b0*/  F2FP.BF16.F32.PACK_AB R6, RZ, R6 ;  /* 0x00000006ff06723e */ /* 0x000fce00000010ff */
.L_x_26360:
[----:B------:R-:W-:Y:S05]  /*32c0*/  BSYNC B1 ;  /* 0x0000000000017941 */ /* 0x000fea0003800000 */
.L_x_26359:
        /* <DEDUP_REMOVED lines=20> */
.L_x_26362:
[----:B------:R-:W-:-:S05]  /*3410*/  FADD.FTZ R10, R11, R10 ;  /* 0x0000000a0b0a7221 */ /* 0x000fca0000010000 */
[----:B------:R-:W-:-:S04]  /*3420*/  F2FP.BF16.F32.PACK_AB R10, RZ, R10 ;  /* 0x0000000aff0a723e */ /* 0x000fc800000010ff */
[----:B------:R-:W-:-:S07]  /*3430*/  PRMT R17, R10, 0x7610, R17 ;  /* 0x000076100a117816 */ /* 0x000fce0000000011 */
.L_x_26339:
[----:B------:R-:W-:Y:S05]  /*3440*/  BSYNC B0 ;  /* 0x0000000000007941 */ /* 0x000fea0003800000 */
.L_x_26316:
        /* <DEDUP_REMOVED lines=21> */
.L_x_26365:
[----:B------:R-:W-:-:S13]  /*35a0*/  ISETP.GE.AND P0, PT, R19, R16, PT ;  /* 0x000000101300720c */ /* 0x000fda0003f06270 */
[----:B------:R-:W-:Y:S05]  /*35b0*/  @P0 BRA `(.L_x_26367) ;  /* 0x0000000000300947 */ /* 0x000fea0003800000 */
[----:B01----:R-:W0:Y:S01]  /*35c0*/  LDC.64 R8, c[0x0][0x218] ;  /* 0x00008600ff087b82 */ /* 0x003e220000000a00 */
[----:B------:R-:W-:Y:S02]  /*35d0*/  IMAD.IADD R7, R0, 0x1, R19 ;  /* 0x0000000100077824 */ /* 0x000fe400078e0213 */
[----:B------:R-:W-:Y:S02]  /*35e0*/  VIADD R19, R19, 0x80 ;  /* 0x0000008013137836 */ /* 0x000fe40000000000 */
[----:B0-----:R-:W-:-:S05]  /*35f0*/  IMAD.WIDE.U32 R8, R7, 0x2, R8 ;  /* 0x0000000207087825 */ /* 0x001fca00078e0008 */
[----:B------:R1:W-:Y:S02]  /*3600*/  STG.E.U16 desc[UR6][R8.64], R3 ;  /* 0x0000000308007986 */ /* 0x0003e4000c101506 */
.L_x_26366:
[----:B------:R-:W-:-:S13]  /*3610*/  ISETP.GE.AND P0, PT, R19, R16, PT ;  /* 0x000000101300720c */ /* 0x000fda0003f06270 */
[----:B------:R-:W-:Y:S05]  /*3620*/  @P0 BRA `(.L_x_26368) ;  /* 0x0000000000340947 */ /* 0x000fea0003800000 */
[----:B-1----:R-:W1:Y:S01]  /*3630*/  LDC.64 R2, c[0x0][0x218] ;  /* 0x00008600ff027b82 */ /* 0x002e620000000a00 */
[----:B0-----:R-:W-:Y:S02]  /*3640*/  IMAD.IADD R7, R0, 0x1, R19 ;  /* 0x0000000100077824 */ /* 0x001fe400078e0213 */
[----:B------:R-:W-:Y:S02]  /*3650*/  VIADD R19, R19, 0x80 ;  /* 0x0000008013137836 */ /* 0x000fe40000000000 */
[----:B-1----:R-:W-:-:S05]  /*3660*/  IMAD.WIDE.U32 R2, R7, 0x2, R2 ;  /* 0x0000000207027825 */ /* 0x002fca00078e0002 */
[----:B------:R2:W-:Y:S02]  /*3670*/  STG.E.U16 desc[UR6][R2.64], R4 ;  /* 0x0000000402007986 */ /* 0x0005e4000c101506 */
.L_x_26367:
        /* <DEDUP_REMOVED lines=8> */
.L_x_26368:
[----:B------:R-:W-:Y:S05]  /*3700*/  BSYNC B1 ;  /* 0x0000000000017941 */ /* 0x000fea0003800000 */
.L_x_26364:
[----:B------:R-:W-:-:S13]  /*3710*/  ISETP.GE.AND P0, PT, R19, R16, PT ;  /* 0x000000101300720c */ /* 0x000fda0003f06270 */
[----:B-12---:R-:W1:Y:S01]  /*3720*/  @!P0 LDC.64 R2, c[0x0][0x218] ;  /* 0x00008600ff028b82 */ /* 0x006e620000000a00 */
[----:B------:R-:W-:Y:S02]  /*3730*/  @!P0 IMAD.IADD R5, R0, 0x1, R19 ;  /* 0x0000000100058824 */ /* 0x000fe400078e0213 */
[----:B------:R-:W-:Y:S02]  /*3740*/  @!P0 VIADD R19, R19, 0x80 ;  /* 0x0000008013138836 */ /* 0x000fe40000000000 */
[----:B-1----:R-:W-:-:S05]  /*3750*/  @!P0 IMAD.WIDE.U32 R2, R5, 0x2, R2 ;  /* 0x0000000205028825 */ /* 0x002fca00078e0002 */
[----:B------:R3:W-:Y:S02]  /*3760*/  @!P0 STG.E.U16 desc[UR6][R2.64], R6 ;  /* 0x0000000602008986 */ /* 0x0007e4000c101506 */
.L_x_26369:
[----:B------:R-:W-:Y:S05]  /*3770*/  BSYNC B0 ;  /* 0x0000000000007941 */ /* 0x000fea0003800000 */
.L_x_26363:
        /* <DEDUP_REMOVED lines=8> */
.L_x_26370:
        /* <DEDUP_REMOVED lines=16> */
.L_x_32265:


//--------------------- .text._ZN2at6native29vectorized_elementwise_kernelILi8ENS0_13AUnaryFunctorIN3c108BFloat16ES4_S4_ZZZNS0_21nextafter_kernel_cudaERNS_18TensorIteratorBaseEENKUlvE_clEvENKUlvE1_clEvEUlS4_S4_E_EESt5arrayIPcLm2EEEEviT0_T1_ --------------------------
	.section	.text._ZN2at6native29vectorized_elementwise_kernelILi8ENS0_13AUnaryFunctorIN3c108BFloat16ES4_S4_ZZZNS0_21nextafter_kernel_cudaERNS_18TensorIteratorBaseEENKUlvE_clEvENKUlvE1_clEvEUlS4_S4_E_EESt5arrayIPcLm2EEEEviT0_T1_,"ax",@progbits
	.align	128
        .global         _ZN2at6native29vectorized_elementwise_kernelILi8ENS0_13AUnaryFunctorIN3c108BFloat16ES4_S4_ZZZNS0_21nextafter_kernel_cudaERNS_18TensorIteratorBaseEENKUlvE_clEvENKUlvE1_clEvEUlS4_S4_E_EESt5arrayIPcLm2EEEEviT0_T1_
        .type           _ZN2at6native29vectorized_elementwise_kernelILi8ENS0_13AUnaryFunctorIN3c108BFloat16ES4_S4_ZZZNS0_21nextafter_kernel_cudaERNS_18TensorIteratorBaseEENKUlvE_clEvENKUlvE1_clEvEUlS4_S4_E_EESt5arrayIPcLm2EEEEviT0_T1_,@function
        .size           _ZN2at6native29vectorized_elementwise_kernelILi8ENS0_13AUnaryFunctorIN3c108BFloat16ES4_S4_ZZZNS0_21nextafter_kernel_cudaERNS_18TensorIteratorBaseEENKUlvE_clEvENKUlvE1_clEvEUlS4_S4_E_EESt5arrayIPcLm2EEEEviT0_T1_,(.L_x_32266 - _ZN2at6native29vectorized_elementwise_kernelILi8ENS0_13AUnaryFunctorIN3c108BFloat16ES4_S4_ZZZNS0_21nextafter_kernel_cudaERNS_18TensorIteratorBaseEENKUlvE_clEvENKUlvE1_clEvEUlS4_S4_E_EESt5arrayIPcLm2EEEEviT0_T1_)
        .other          _ZN2at6native29vectorized_elementwise_kernelILi8ENS0_13AUnaryFunctorIN3c108BFloat16ES4_S4_ZZZNS0_21nextafter_kernel_cudaERNS_18TensorIteratorBaseEENKUlvE_clEvENKUlvE1_clEvEUlS4_S4_E_EESt5arrayIPcLm2EEEEviT0_T1_,@"STO_CUDA_ENTRY STV_DEFAULT"
_ZN2at6native29vectorized_elementwise_kernelILi8ENS0_13AUnaryFunctorIN3c108BFloat16ES4_S4_ZZZNS0_21nextafter_kernel_cudaERNS_18TensorIteratorBaseEENKUlvE_clEvENKUlvE1_clEvEUlS4_S4_E_EESt5arrayIPcLm2EEEEviT0_T1_:
.text._ZN2at6native29vectorized_elementwise_kernelILi8ENS0_13AUnaryFunctorIN3c108BFloat16ES4_S4_ZZZNS0_21nextafter_kernel_cudaERNS_18TensorIteratorBaseEENKUlvE_clEvENKUlvE1_clEvEUlS4_S4_E_EESt5arrayIPcLm2EEEEviT0_T1_:
        /* <DEDUP_REMOVED lines=13> */
[----:B0-----:R-:W-:-:S06]  /*00d0*/  IMAD.WIDE.U32 R4, R2, 0x10, R4 ;  /* 0x0000001002047825 */ /* 0x001fcc00078e0004 */
[----:B------:R-:W2:Y:S01]  /*00e0*/  LDG.E.128 R4, desc[UR6][R4.64] ;  /* 0x0000000604047981 */ /* 0x000ea2000c1e1d00 */
[C---:B------:R-:W-:Y:S01]  /*00f0*/  LOP3.LUT P0, R9, R17.reuse, 0x7fff, RZ, 0xc0, !PT ;  /* 0x00007fff11097812 */ /* 0x040fe2000780c0ff */
[----:B------:R-:W-:Y:S01]  /*0100*/  BSSY B0, `(.L_x_26372) ;  /* 0x0000156000007945 */ /* 0x000fe20003800000 */
[----:B------:R-:W-:Y:S01]  /*0110*/  IMAD.U32 R10, R17, 0x10000, RZ ;  /* 0x00010000110a7824 */ /* 0x000fe200078e00ff */
[----:B--2---:R-:W-:Y:S02]  /*0120*/  PRMT R18, R4, 0x7632, R18 ;  /* 0x0000763204127816 */ /* 0x004fe40000000012 */
[----:B------:R-:W-:Y:S02]  /*0130*/  PRMT R16, R5, 0x7632, R16 ;  /* 0x0000763205107816 */ /* 0x000fe40000000010 */
[----:B------:R-:W-:Y:S02]  /*0140*/  PRMT R14, R6, 0x7632, R14 ;  /* 0x00007632060e7816 */ /* 0x000fe4000000000e */
        /* <DEDUP_REMOVED lines=21> */
.L_x_26375:
[----:B------:R-:W-:-:S05]  /*02a0*/  FADD.FTZ R3, R3, R10 ;  /* 0x0000000a03037221 */ /* 0x000fca0000010000 */
[----:B------:R-:W-:-:S07]  /*02b0*/  F2FP.BF16.F32.PACK_AB R3, RZ, R3 ;  /* 0x00000003ff03723e */ /* 0x000fce00000010ff */
.L_x_26376:
[----:B------:R-:W-:Y:S05]  /*02c0*/  BSYNC B1 ;  /* 0x0000000000017941 */ /* 0x000fea0003800000 */
.L_x_26374:
        /* <DEDUP_REMOVED lines=19> */
.L_x_26378:
[----:B------:R-:W-:-:S05]  /*0400*/  FADD.FTZ R11, R11, R10 ;  /* 0x0000000a0b0b7221 */ /* 0x000fca0000010000 */
[----:B------:R-:W-:-:S04]  /*0410*/  F2FP.BF16.F32.PACK_AB R11, RZ, R11 ;  /* 0x0000000bff0b723e */ /* 0x000fc800000010ff */
[----:B------:R-:W-:-:S07]  /*0420*/  PRMT R8, R11, 0x7610, R8 ;  /* 0x000076100b087816 */ /* 0x000fce0000000008 */
.L_x_26379:
[----:B------:R-:W-:Y:S05]  /*0430*/  BSYNC B1 ;  /* 0x0000000000017941 */ /* 0x000fea0003800000 */
.L_x_26377:
        /* <DEDUP_REMOVED lines=18> */
.L_x_26381:
[----:B------:R-:W-:-:S05]  /*0560*/  FADD.FTZ R11, R11, R10 ;  /* 0x0000000a0b0b7221 */ /* 0x000fca0000010000 */
[----:B------:R-:W-:-:S04]  /*0570*/  F2FP.BF16.F32.PACK_AB R11, RZ, R11 ;  /* 0x0000000bff0b723e */ /* 0x000fc800000010ff */
[----:B------:R-:W-:-:S07]  /*0580*/  PRMT R4, R11, 0x7610, R4 ;  /* 0x000076100b047816 */ /* 0x000fce0000000004 */
.L_x_26382:
[----:B------:R-:W-:Y:S05]  /*0590*/  BSYNC B1 ;  /* 0x0000000000017941 */ /* 0x000fea0003800000 */
.L_x_26380:
        /* <DEDUP_REMOVED lines=18> */
.L_x_26384:
[----:B------:R-:W-:-:S05]  /*06c0*/  FADD.FTZ R11, R11, R10 ;  /* 0x0000000a0b0b7221 */ /* 0x000fca0000010000 */
[----:B------:R-:W-:-:S07]  /*06d0*/  F2FP.BF16.F32.PACK_AB R11, RZ, R11 ;  /* 0x0000000bff0b723e */ /* 0x000fce00000010ff */
.L_x_26385:
[----:B------:R-:W-:Y:S05]  /*06e0*/  BSYNC B1 ;  /* 0x0000000000017941 */ /* 0x000fea0003800000 */
.L_x_26383:
        /* <DEDUP_REMOVED lines=18> */
.L_x_26387:
[----:B------:R-:W-:-:S05]  /*0810*/  FADD.FTZ R5, R5, R10 ;  /* 0x0000000a05057221 */ /* 0x000fca0000010000 */
[----:B------:R-:W-:-:S07]  /*0820*/  F2FP.BF16.F32.PACK_AB R5, RZ, R5 ;  /* 0x00000005ff05723e */ /* 0x000fce00000010ff */
.L_x_26388:
[----:B------:R-:W-:Y:S05]  /*0830*/  BSYNC B1 ;  /* 0x0000000000017941 */ /* 0x000fea0003800000 */
.L_x_26386:
        /* <DEDUP_REMOVED lines=18> */
.L_x_26390:
[----:B------:R-:W-:-:S05]  /*0960*/  FADD.FTZ R13, R13, R10 ;  /* 0x0000000a0d0d7221 */ /* 0x000fca0000010000 */
[----:B------:R-:W-:-:S04]  /*0970*/  F2FP.BF16.F32.PACK_AB R13, RZ, R13 ;  /* 0x0000000dff0d723e */ /* 0x000fc800000010ff */
[----:B------:R-:W-:-:S07]  /*0980*/  PRMT R16, R13, 0x7610, R16 ;  /* 0x000076100d107816 */ /* 0x000fce0000000010 */
.L_x_26391:
[----:B------:R-:W-:Y:S05]  /*0990*/  BSYNC B1 ;  /* 0x0000000000017941 */ /* 0x000fea0003800000 */
.L_x_26389:
        /* <DEDUP_REMOVED lines=18> */
.L_x_26393:
[----:B------:R-:W-:-:S05]  /*0ac0*/  FADD.FTZ R13, R13, R10 ;  /* 0x0000000a0d0d7221 */ /* 0x000fca0000010000 */
[----:B------:R-:W-:-:S04]  /*0ad0*/  F2FP.BF16.F32.PACK_AB R13, RZ, R13 ;  /* 0x0000000dff0d723e */ /* 0x000fc800000010ff */
[----:B------:R-:W-:-:S07]  /*0ae0*/  PRMT R6, R13, 0x7610, R6 ;  /* 0x000076100d067816 */ /* 0x000fce0000000006 */
.L_x_26394:
[----:B------:R-:W-:Y:S05]  /*0af0*/  BSYNC B1 ;  /* 0x0000000000017941 */ /* 0x000fea0003800000 */
.L_x_26392:
        /* <DEDUP_REMOVED lines=17> */
.L_x_26395:
[----:B------:R-:W-:-:S05]  /*0c10*/  FADD.FTZ R10, R13, R10 ;  /* 0x0000000a0d0a7221 */ /* 0x000fca0000010000 */
[----:B------:R-:W-:-:S04]  /*0c20*/  F2FP.BF16.F32.PACK_AB R10, RZ, R10 ;  /* 0x0000000aff0a723e */ /* 0x000fc800000010ff */
[----:B------:R-:W-:Y:S01]  /*0c30*/  PRMT R17, R10, 0x7610, R17 ;  /* 0x000076100a117816 */ /* 0x000fe20000000011 */
[----:B------:R-:W-:Y:S06]  /*0c40*/  BRA `(.L_x_26396) ;  /* 0x0000000800847947 */ /* 0x000fec0003800000 */
.L_x_26373:
        /* <DEDUP_REMOVED lines=17> */
.L_x_26398:
[----:B------:R-:W-:-:S05]  /*0d60*/  FADD.FTZ R3, R3, R10 ;  /* 0x0000000a03037221 */ /* 0x000fca0000010000 */
[----:B------:R-:W-:-:S07]  /*0d70*/  F2FP.BF16.F32.PACK_AB R3, RZ, R3 ;  /* 0x00000003ff03723e */ /* 0x000fce00000010ff */
.L_x_26399:
[----:B------:R-:W-:Y:S05]  /*0d80*/  BSYNC B1 ;  /* 0x0000000000017941 */ /* 0x000fea0003800000 */
.L_x_26397:
        /* <DEDUP_REMOVED lines=18> */
.L_x_26401:
[----:B------:R-:W-:-:S05]  /*0eb0*/  FADD.FTZ R9, R9, R10 ;  /* 0x0000000a09097221 */ /* 0x000fca0000010000 */
[----:B------:R-:W-:-:S04]  /*0ec0*/  F2FP.BF16.F32.PACK_AB R9, RZ, R9 ;  /* 0x00000009ff09723e */ /* 0x000fc800000010ff */
[----:B------:R-:W-:-:S07]  /*0ed0*/  PRMT R8, R9, 0x7610, R8 ;  /* 0x0000761009087816 */ /* 0x000fce0000000008 */
.L_x_26402:
[----:B------:R-:W-:Y:S05]  /*0ee0*/  BSYNC B1 ;  /* 0x0000000000017941 */ /* 0x000fea0003800000 */
.L_x_26400:
        /* <DEDUP_REMOVED lines=16> */
.L_x_26404:
[----:B------:R-:W-:-:S05]  /*0ff0*/  FADD.FTZ R9, R9, R10 ;  /* 0x0000000a09097221 */ /* 0x000fca0000010000 */
[----:B------:R-:W-:-:S04]  /*1000*/  F2FP.BF16.F32.PACK_AB R9, RZ, R9 ;  /* 0x00000009ff09723e */ /* 0x000fc800000010ff */
[----:B------:R-:W-:-:S07]  /*1010*/  PRMT R4, R9, 0x7610, R4 ;  /* 0x0000761009047816 */ /* 0x000fce0000000004 */
.L_x_26405:
[----:B------:R-:W-:Y:S05]  /*1020*/  BSYNC B1 ;  /* 0x0000000000017941 */ /* 0x000fea0003800000 */
.L_x_26403:
        /* <DEDUP_REMOVED lines=17> */
.L_x_26407:
[----:B------:R-:W-:-:S05]  /*1140*/  FADD.FTZ R9, R9, R10 ;  /* 0x0000000a09097221 */ /* 0x000fca0000010000 */
[----:B------:R-:W-:-:S04]  /*1150*/  F2FP.BF16.F32.PACK_AB R9, RZ, R9 ;  /* 0x00000009ff09723e */ /* 0x000fc800000010ff */
[----:B------:R-:W-:-:S07]  /*1160*/  PRMT R11, R9, 0x7610, R11 ;  /* 0x00007610090b7816 */ /* 0x000fce000000000b */
.L_x_26408:
[----:B------:R-:W-:Y:S05]  /*1170*/  BSYNC B1 ;  /* 0x0000000000017941 */ /* 0x000fea0003800000 */
.L_x_26406:
        /* <DEDUP_REMOVED lines=16> */
.L_x_26410:
[----:B------:R-:W-:-:S05]  /*1280*/  FADD.FTZ R5, R5, R10 ;  /* 0x0000000a05057221 */ /* 0x000fca0000010000 */
[----:B------:R-:W-:-:S07]  /*1290*/  F2FP.BF16.F32.PACK_AB R5, RZ, R5 ;  /* 0x00000005ff05723e */ /* 0x000fce00000010ff */
.L_x_26411:
[----:B------:R-:W-:Y:S05]  /*12a0*/  BSYNC B1 ;  /* 0x0000000000017941 */ /* 0x000fea0003800000 */
.L_x_26409:
        /* <DEDUP_REMOVED lines=17> */
.L_x_26413:
[----:B------:R-:W-:-:S05]  /*13c0*/  FADD.FTZ R9, R9, R10 ;  /* 0x0000000a09097221 */ /* 0x000fca0000010000 */
[----:B------:R-:W-:-:S04]  /*13d0*/  F2FP.BF16.F32.PACK_AB R9, RZ, R9 ;  /* 0x00000009ff09723e */ /* 0x000fc800000010ff */
[----:B------:R-:W-:-:S07]  /*13e0*/  PRMT R16, R9, 0x7610, R16 ;  /* 0x0000761009107816 */ /* 0x000fce0000000010 */
.L_x_26414:
[----:B------:R-:W-:Y:S05]  /*13f0*/  BSYNC B1 ;  /* 0x0000000000017941 */ /* 0x000fea0003800000 */
.L_x_26412:
        /* <DEDUP_REMOVED lines=16> */
.L_x_26416:
[----:B------:R-:W-:-:S05]  /*1500*/  FADD.FTZ R9, R9, R10 ;  /* 0x0000000a09097221 */ /* 0x000fca0000010000 */
[----:B------:R-:W-:-:S04]  /*1510*/  F2FP.BF16.F32.PACK_AB R9, RZ, R9 ;  /* 0x00000009ff09723e */ /* 0x000fc800000010ff */
[----:B------:R-:W-:-:S07]  /*1520*/  PRMT R6, R9, 0x7610, R6 ;  /* 0x0000761009067816 */ /* 0x000fce0000000006 */
.L_x_26417:
[----:B------:R-:W-:Y:S05]  /*1530*/  BSYNC B1 ;  /* 0x0000000000017941 */ /* 0x000fea0003800000 */
.L_x_26415:
        /* <DEDUP_REMOVED lines=15> */
.L_x_26418:
[----:B------:R-:W-:-:S05]  /*1630*/  FADD.FTZ R9, R9, R10 ;  /* 0x0000000a09097221 */ /* 0x000fca0000010000 */
[----:B------:R-:W-:-:S04]  /*1640*/  F2FP.BF16.F32.PACK_AB R9, RZ, R9 ;  /* 0x00000009ff09723e */ /* 0x000fc800000010ff */
[----:B------:R-:W-:-:S07]  /*1650*/  PRMT R17, R9, 0x7610, R17 ;  /* 0x0000761009117816 */ /* 0x000fce0000000011 */
.L_x_26396:
[----:B------:R-:W-:Y:S05]  /*1660*/  BSYNC B0 ;  /* 0x0000000000007941 */ /* 0x000fea0003800000 */
.L_x_26372:
        /* <DEDUP_REMOVED lines=9> */
.L_x_26371:
        /* <DEDUP_REMOVED lines=81> */
.L_x_26423:
[----:B------:R-:W-:-:S05]  /*1c10*/  FADD.FTZ R2, R2, R3 ;  /* 0x0000000302027221 */ /* 0x000fca0000010000 */
[----:B------:R-:W-:-:S04]  /*1c20*/  F2FP.BF16.F32.PACK_AB R2, RZ, R2 ;  /* 0x00000002ff02723e */ /* 0x000fc800000010ff */
[----:B------:R-:W-:-:S07]  /*1c30*/  PRMT R8, R2, 0x7610, R8 ;  /* 0x0000761002087816 */ /* 0x000fce0000000008 */
.L_x_26422:
[----:B------:R-:W-:Y:S05]  /*1c40*/  BSYNC B1 ;  /* 0x0000000000017941 */ /* 0x000fea0003800000 */
.L_x_26421:
        /* <DEDUP_REMOVED lines=23> */
.L_x_26426:
[----:B------:R-:W-:-:S05]  /*1dc0*/  FADD.FTZ R2, R2, R3 ;  /* 0x0000000302027221 */ /* 0x000fca0000010000 */
[----:B------:R-:W-:-:S04]  /*1dd0*/  F2FP.BF16.F32.PACK_AB R2, RZ, R2 ;  /* 0x00000002ff02723e */ /* 0x000fc800000010ff */
[----:B------:R-:W-:-:S07]  /*1de0*/  PRMT R7, R2, 0x7610, R7 ;  /* 0x0000761002077816 */ /* 0x000fce0000000007 */
.L_x_26425:
[----:B------:R-:W-:Y:S05]  /*1df0*/  BSYNC B1 ;  /* 0x0000000000017941 */ /* 0x000fea0003800000 */
.L_x_26424:
        /* <DEDUP_REMOVED lines=23> */
.L_x_26429:
[----:B------:R-:W-:-:S05]  /*1f70*/  FADD.FTZ R2, R2, R3 ;  /* 0x0000000302027221 */ /* 0x000fca0000010000 */
[----:B------:R-:W-:-:S07]  /*1f80*/  F2FP.BF16.F32.PACK_AB R2, RZ, R2 ;  /* 0x00000002ff02723e */ /* 0x000fce00000010ff */
.L_x_26428:
[----:B------:R-:W-:Y:S05]  /*1f90*/  BSYNC B1 ;  /* 0x0000000000017941 */ /* 0x000fea0003800000 */
.L_x_26427:
        /* <DEDUP_REMOVED lines=23> */
.L_x_26432:
[----:B------:R-:W-:-:S05]  /*2110*/  FADD.FTZ R3, R3, R4 ;  /* 0x0000000403037221 */ /* 0x000fca0000010000 */
[----:B------:R-:W-:-:S07]  /*2120*/  F2FP.BF16.F32.PACK_AB R3, RZ, R3 ;  /* 0x00000003ff03723e */ /* 0x000fce00000010ff */
.L_x_26431:
[----:B------:R-:W-:Y:S05]  /*2130*/  BSYNC B1 ;  /* 0x0000000000017941 */ /* 0x000fea0003800000 */
.L_x_26430:
        /* <DEDUP_REMOVED lines=23> */
.L_x_26435:
[----:B------:R-:W-:-:S05]  /*22b0*/  FADD.FTZ R4, R4, R5 ;  /* 0x0000000504047221 */ /* 0x000fca0000010000 */
[----:B------:R-:W-:-:S07]  /*22c0*/  F2FP.BF16.F32.PACK_AB R4, RZ, R4 ;  /* 0x00000004ff04723e */ /* 0x000fce00000010ff */
.L_x_26434:
[----:B------:R-:W-:Y:S05]  /*22d0*/  BSYNC B1 ;  /* 0x0000000000017941 */ /* 0x000fea0003800000 */
.L_x_26433:
        /* <DEDUP_REMOVED lines=23> */
.L_x_26438:
[----:B------:R-:W-:-:S05]  /*2450*/  FADD.FTZ R5, R5, R6 ;  /* 0x0000000605057221 */ /* 0x000fca0000010000 */
[----:B------:R-:W-:-:S07]  /*2460*/  F2FP.BF16.F32.PACK_AB R5, RZ, R5 ;  /* 0x00000005ff05723e */ /* 0x000fce00000010ff */
.L_x_26437:
[----:B------:R-:W-:Y:S05]  /*2470*/  BSYNC B1 ;  /* 0x0000000000017941 */ /* 0x000fea0003800000 */
.L_x_26436:
        /* <DEDUP_REMOVED lines=23> */
.L_x_26441:
[----:B------:R-:W-:-:S05]  /*25f0*/  FADD.FTZ R6, R6, R11 ;  /* 0x0000000b06067221 */ /* 0x000fca0000010000 */
[----:B------:R-:W-:-:S07]  /*2600*/  F2FP.BF16.F32.PACK_AB R6, RZ, R6 ;  /* 0x00000006ff06723e */ /* 0x000fce00000010ff */
.L_x_26440:
[----:B------:R-:W-:Y:S05]  /*2610*/  BSYNC B1 ;  /* 0x0000000000017941 */ /* 0x000fea0003800000 */
.L_x_26439:
        /* <DEDUP_REMOVED lines=22> */
.L_x_26443:
[----:B------:R-:W-:-:S05]  /*2780*/  FADD.FTZ R10, R10, R11 ;  /* 0x0000000b0a0a7221 */ /* 0x000fca0000010000 */
[----:B------:R-:W-:-:S04]  /*2790*/  F2FP.BF16.F32.PACK_AB R10, RZ, R10 ;  /* 0x0000000aff0a723e */ /* 0x000fc800000010ff */
[----:B------:R-:W-:Y:S01]  /*27a0*/  PRMT R17, R10, 0x7610, R17 ;  /* 0x000076100a117816 */ /* 0x000fe20000000011 */
[----:B------:R-:W-:Y:S06]  /*27b0*/  BRA `(.L_x_26442) ;  /* 0x0000000c00187947 */ /* 0x000fec0003800000 */
.L_x_26420:
        /* <DEDUP_REMOVED lines=20> */
.L_x_26446:
[----:B------:R-:W-:-:S05]  /*2900*/  FADD.FTZ R2, R3, R2 ;  /* 0x0000000203027221 */ /* 0x000fca0000010000 */
[----:B------:R-:W-:-:S04]  /*2910*/  F2FP.BF16.F32.PACK_AB R2, RZ, R2 ;  /* 0x00000002ff02723e */ /* 0x000fc800000010ff */
[----:B------:R-:W-:-:S07]  /*2920*/  PRMT R8, R2, 0x7610, R8 ;  /* 0x0000761002087816 */ /* 0x000fce0000000008 */
.L_x_26445:
[----:B------:R-:W-:Y:S05]  /*2930*/  BSYNC B1 ;  /* 0x0000000000017941 */ /* 0x000fea0003800000 */
.L_x_26444:
        /* <DEDUP_REMOVED lines=22> */
.L_x_26449:
[----:B------:R-:W-:-:S05]  /*2aa0*/  FADD.FTZ R2, R3, R2 ;  /* 0x0000000203027221 */ /* 0x000fca0000010000 */
[----:B------:R-:W-:-:S04]  /*2ab0*/  F2FP.BF16.F32.PACK_AB R2, RZ, R2 ;  /* 0x00000002ff02723e */ /* 0x000fc800000010ff */
[----:B------:R-:W-:-:S07]  /*2ac0*/  PRMT R7, R2, 0x7610, R7 ;  /* 0x0000761002077816 */ /* 0x000fce0000000007 */
.L_x_26448:
[----:B------:R-:W-:Y:S05]  /*2ad0*/  BSYNC B1 ;  /* 0x0000000000017941 */ /* 0x000fea0003800000 */
.L_x_26447:
        /* <DEDUP_REMOVED lines=22> */
.L_x_26452:
[----:B------:R-:W-:-:S05]  /*2c40*/  FADD.FTZ R2, R3, R2 ;  /* 0x0000000203027221 */ /* 0x000fca0000010000 */
[----:B------:R-:W-:-:S07]  /*2c50*/  F2FP.BF16.F32.PACK_AB R2, RZ, R2 ;  /* 0x00000002ff02723e */ /* 0x000fce00000010ff */
.L_x_26451:
[----:B------:R-:W-:Y:S05]  /*2c60*/  BSYNC B1 ;  /* 0x0000000000017941 */ /* 0x000fea0003800000 */
.L_x_26450:
        /* <DEDUP_REMOVED lines=22> */
.L_x_26455:
[----:B------:R-:W-:-:S05]  /*2dd0*/  FADD.FTZ R3, R4, R3 ;  /* 0x0000000304037221 */ /* 0x000fca0000010000 */
[----:B------:R-:W-:-:S07]  /*2de0*/  F2FP.BF16.F32.PACK_AB R3, RZ, R3 ;  /* 0x00000003ff03723e */ /* 0x000fce00000010ff */
.L_x_26454:
[----:B------:R-:W-:Y:S05]  /*2df0*/  BSYNC B1 ;  /* 0x0000000000017941 */ /* 0x000fea0003800000 */
.L_x_26453:
        /* <DEDUP_REMOVED lines=22> */
.L_x_26458:
[----:B------:R-:W-:-:S05]  /*2f60*/  FADD.FTZ R4, R5, R4 ;  /* 0x0000000405047221 */ /* 0x000fca0000010000 */
[----:B------:R-:W-:-:S07]  /*2f70*/  F2FP.BF16.F32.PACK_AB R4, RZ, R4 ;  /* 0x00000004ff04723e */ /* 0x000fce00000010ff */
.L_x_26457:
[----:B------:R-:W-:Y:S05]  /*2f80*/  BSYNC B1 ;  /* 0x0000000000017941 */ /* 0x000fea0003800000 */
.L_x_26456:
        /* <DEDUP_REMOVED lines=22> */
.L_x_26461:
[----:B------:R-:W-:-:S05]  /*30f0*/  FADD.FTZ R5, R6, R5 ;  /* 0x0000000506057221 */ /* 0x000fca0000010000 */
[----:B------:R-:W-:-:S07]  /*3100*/  F2FP.BF16.F32.PACK_AB R5, RZ, R5 ;  /* 0x00000005ff05723e */ /* 0x000fce00000010ff */
.L_x_26460:
[----:B------:R-:W-:Y:S05]  /*3110*/  BSYNC B1 ;  /* 0x0000000000017941 */ /* 0x000fea0003800000 */
.L_x_26459:
        /* <DEDUP_REMOVED lines=22> */
.L_x_26464:
[----:B------:R-:W-:-:S05]  /*3280*/  FADD.FTZ R6, R11, R6 ;  /* 0x000000060b067221 */ /* 0x000fca0000010000 */
[----:B------:R-:W-:-:S07]  /*3290*/  F2FP.BF16.F32.PACK_AB R6, RZ, R6 ;  /* 0x00000006ff06723e */ /* 0x000fce00000010ff */
.L_x_26463:
[----:B------:R-:W-:Y:S05]  /*32a0*/  BSYNC B1 ;  /* 0x0000000000017941 */ /* 0x000fea0003800000 */
.L_x_26462:
        /* <DEDUP_REMOVED lines=20> */
.L_x_26465:
[----:B------:R-:W-:-:S05]  /*33f0*/  FADD.FTZ R10, R11, R10 ;  /* 0x0000000a0b0a7221 */ /* 0x000fca0000010000 */
[----:B------:R-:W-:-:S04]  /*3400*/  F2FP.BF16.F32.PACK_AB R10, RZ, R10 ;  /* 0x0000000aff0a723e */ /* 0x000fc800000010ff */
[----:B------:R-:W-:-:S07]  /*3410*/  PRMT R17, R10, 0x7610, R17 ;  /* 0x000076100a117816 */ /* 0x000fce0000000011 */
.L_x_26442:
[----:B------:R-:W-:Y:S05]  /*3420*/  BSYNC B0 ;  /* 0x0000000000007941 */ /* 0x000fea0003800000 */
.L_x_26419:
        /* <DEDUP_REMOVED lines=21> */
.L_x_26468:
[----:B------:R-:W-:-:S13]  /*3580*/  ISETP.GE.AND P0, PT, R19, R16, PT ;  /* 0x000000101300720c */ /* 0x000fda0003f06270 */
[----:B------:R-:W-:Y:S05]  /*3590*/  @P0 BRA `(.L_x_26470) ;  /* 0x0000000000300947 */ /* 0x000fea0003800000 */
[----:B01----:R-:W0:Y:S01]  /*35a0*/  LDC.64 R8, c[0x0][0x218] ;  /* 0x00008600ff087b82 */ /* 0x003e220000000a00 */
[----:B------:R-:W-:Y:S02]  /*35b0*/  IMAD.IADD R7, R0, 0x1, R19 ;  /* 0x0000000100077824 */ /* 0x000fe400078e0213 */
[----:B------:R-:W-:Y:S02]  /*35c0*/  VIADD R19, R19, 0x80 ;  /* 0x0000008013137836 */ /* 0x000fe40000000000 */
[----:B0-----:R-:W-:-:S05]  /*35d0*/  IMAD.WIDE.U32 R8, R7, 0x2, R8 ;  /* 0x0000000207087825 */ /* 0x001fca00078e0008 */
[----:B------:R1:W-:Y:S02]  /*35e0*/  STG.E.U16 desc[UR6][R8.64], R3 ;  /* 0x0000000308007986 */ /* 0x0003e4000c101506 */
.L_x_26469:
[----:B------:R-:W-:-:S13]  /*35f0*/  ISETP.GE.AND P0, PT, R19, R16, PT ;  /* 0x000000101300720c */ /* 0x000fda0003f06270 */
[----:B------:R-:W-:Y:S05]  /*3600*/  @P0 BRA `(.L_x_26471) ;  /* 0x0000000000340947 */ /* 0x000fea0003800000 */
[----:B-1----:R-:W1:Y:S01]  /*3610*/  LDC.64 R2, c[0x0][0x218] ;  /* 0x00008600ff027b82 */ /* 0x002e620000000a00 */
[----:B0-----:R-:W-:Y:S02]  /*3620*/  IMAD.IADD R7, R0, 0x1, R19 ;  /* 0x0000000100077824 */ /* 0x001fe400078e0213 */
[----:B------:R-:W-:Y:S02]  /*3630*/  VIADD R19, R19, 0x80 ;  /* 0x0000008013137836 */ /* 0x000fe40000000000 */
[----:B-1----:R-:W-:-:S05]  /*3640*/  IMAD.WIDE.U32 R2, R7, 0x2, R2 ;  /* 0x0000000207027825 */ /* 0x002fca00078e0002 */
[----:B------:R2:W-:Y:S02]  /*3650*/  STG.E.U16 desc[UR6][R2.64], R4 ;  /* 0x0000000402007986 */ /* 0x0005e4000c101506 */
.L_x_26470:
        /* <DEDUP_REMOVED lines=8> */
.L_x_26471:
[----:B------:R-:W-:Y:S05]  /*36e0*/  BSYNC B1 ;  /* 0x0000000000017941 */ /* 0x000fea0003800000 */
.L_x_26467:
[----:B------:R-:W-:-:S13]  /*36f0*/  ISETP.GE.AND P0, PT, R19, R16, PT ;  /* 0x000000101300720c */ /* 0x000fda0003f06270 */
[----:B-12---:R-:W1:Y:S01]  /*3700*/  @!P0 LDC.64 R2, c[0x0][0x218] ;  /* 0x00008600ff028b82 */ /* 0x006e620000000a00 */
[----:B------:R-:W-:Y:S02]  /*3710*/  @!P0 IMAD.IADD R5, R0, 0x1, R19 ;  /* 0x0000000100058824 */ /* 0x000fe400078e0213 */
[----:B------:R-:W-:Y:S02]  /*3720*/  @!P0 VIADD R19, R19, 0x80 ;  /* 0x0000008013138836 */ /* 0x000fe40000000000 */
[----:B-1----:R-:W-:-:S05]  /*3730*/  @!P0 IMAD.WIDE.U32 R2, R5, 0x2, R2 ;  /* 0x0000000205028825 */ /* 0x002fca00078e0002 */
[----:B------:R3:W-:Y:S02]  /*3740*/  @!P0 STG.E.U16 desc[UR6][R2.64], R6 ;  /* 0x0000000602008986 */ /* 0x0007e4000c101506 */
.L_x_26472:
[----:B------:R-:W-:Y:S05]  /*3750*/  BSYNC B0 ;  /* 0x0000000000007941 */ /* 0x000fea0003800000 */
.L_x_26466:
        /* <DEDUP_REMOVED lines=8> */
.L_x_26473:
        /* <DEDUP_REMOVED lines=10> */
.L_x_32266:


//--------------------- .text._ZN2at6native18elementwise_kernelILi128ELi4EZNS0_15gpu_kernel_implINS0_13BinaryFunctorIfffZZZNS0_21nextafter_kernel_cudaERNS_18TensorIteratorBaseEENKUlvE_clEvENKUlvE0_clEvEUlffE_EEEEvS5_RKT_EUliE_EEviT1_ --------------------------
	.section	.text._ZN2at6native18elementwise_kernelILi128ELi4EZNS0_15gpu_kernel_implINS0_13BinaryFunctorIfffZZZNS0_21nextafter_kernel_cudaERNS_18TensorIteratorBaseEENKUlvE_clEvENKUlvE0_clEvEUlffE_EEEEvS5_RKT_EUliE_EEviT1_,"ax",@progbits
	.align	128
        .global         _ZN2at6native18elementwise_kernelILi128ELi4EZNS0_15gpu_kernel_implINS0_13BinaryFunctorIfffZZZNS0_21nextafter_kernel_cudaERNS_18TensorIteratorBaseEENKUlvE_clEvENKUlvE0_clEvEUlffE_EEEEvS5_RKT_EUliE_EEviT1_
        .type           _ZN2at6native18elementwise_kernelILi128ELi4EZNS0_15gpu_kernel_implINS0_13BinaryFunctorIfffZZZNS0_21nextafter_kernel_cudaERNS_18TensorIteratorBaseEENKUlvE_clEvENKUlvE0_clEvEUlffE_EEEEvS5_RKT_EUliE_EEviT1_,@function
        .size           _ZN2at6native18elementwise_kernelILi128ELi4EZNS0_15gpu_kernel_implINS0_13BinaryFunctorIfffZZZNS0_21nextafter_kernel_cudaERNS_18TensorIteratorBaseEENKUlvE_clEvENKUlvE0_clEvEUlffE_EEEEvS5_RKT_EUliE_EEviT1_,(.L_x_32267 - _ZN2at6native18elementwise_kernelILi128ELi4EZNS0_15gpu_kernel_implINS0_13BinaryFunctorIfffZZZNS0_21nextafter_kernel_cudaERNS_18TensorIteratorBaseEENKUlvE_clEvENKUlvE0_clEvEUlffE_EEEEvS5_RKT_EUliE_EEviT1_)
        .other          _ZN2at6native18elementwise_kernelILi128ELi4EZNS0_15gpu_kernel_implINS0_13BinaryFunctorIfffZZZNS0_21nextafter_kernel_cudaERNS_18TensorIteratorBaseEENKUlvE_clEvENKUlvE0_clEvEUlffE_EEEEvS5_RKT_EUliE_EEviT1_,@"STO_CUDA_ENTRY STV_DEFAULT"
_ZN2at6native18elementwise_kernelILi128ELi4EZNS0_15gpu_kernel_implINS0_13BinaryFunctorIfffZZZNS0_21nextafter_kernel_cudaERNS_18TensorIteratorBaseEENKUlvE_clEvENKUlvE0_clEvEUlffE_EEEEvS5_RKT_EUliE_EEviT1_:
.text._ZN2at6native18elementwise_kernelILi128ELi4EZNS0_15gpu_kernel_implINS0_13BinaryFunctorIfffZZZNS0_21nextafter_kernel_cudaERNS_18TensorIteratorBaseEENKUlvE_clEvENKUlvE0_clEvEUlffE_EEEEvS5_RKT_EUliE_EEviT1_:
        /* <DEDUP_REMOVED lines=365> */
.L_x_26476:
        /* <DEDUP_REMOVED lines=22> */
.L_x_26481:
[----:B------:R-:W2:Y:S02]  /*1830*/  LDG.E.U8 R2, desc[UR36][R2.64] ;  /* 0x0000002402027981 */ /* 0x000ea4000c1e1100 */
[----:B--2---:R-:W-:Y:S01]  /*1840*/  I2FP.F32.U32 R19, R2 ;  /* 0x0000000200137245 */ /* 0x004fe20000201000 */
[----:B------:R-:W-:Y:S06]  /*1850*/  BRA `(.L_x_26483) ;  /* 0x0000000c002c7947 */ /* 0x000fec0003800000 */
.L_x_26480:
        /* <DEDUP_REMOVED lines=9> */
.L_x_26485:
[----:B------:R-:W2:Y:S02]  /*18f0*/  LDG.E R2, desc[UR36][R2.64] ;  /* 0x0000002402027981 */ /* 0x000ea4000c1e1900 */
[----:B--2---:R-:W-:Y:S01]  /*1900*/  I2FP.F32.S32 R19, R2 ;  /* 0x0000000200137245 */ /* 0x004fe20000201400 */
[----:B------:R-:W-:Y:S06]  /*1910*/  BRA `(.L_x_26483) ;  /* 0x0000000800fc7947 */ /* 0x000fec0003800000 */
.L_x_26484:
[----:B------:R-:W2:Y:S02]  /*1920*/  LDG.E.U16 R2, desc[UR36][R2.64] ;  /* 0x0000002402027981 */ /* 0x000ea4000c1e1500 */
[----:B--2---:R0:W1:Y:S01]  /*1930*/  I2F.S16 R19, R2 ;  /* 0x0000000200137306 */ /* 0x0040620000101400 */
[----:B------:R-:W-:Y:S05]  /*1940*/  BRA `(.L_x_26483) ;  /* 0x0000000800f07947 */ /* 0x000fea0003800000 */
.L_x_26479:
        /* <DEDUP_REMOVED lines=8> */
.L_x_26487:
[----:B------:R-:W2:Y:S02]  /*19d0*/  LDG.E.U16 R2, desc[UR36][R2.64] ;  /* 0x0000002402027981 */ /* 0x000ea4000c1e1500 */
[----:B--2---:R-:W-:Y:S01]  /*19e0*/  HADD2.F32 R19, -RZ, R2.H0_H0 ;  /* 0x20000002ff137230 */ /* 0x004fe20000004100 */
[----:B------:R-:W-:Y:S06]  /*19f0*/  BRA `(.L_x_26483) ;  /* 0x0000000800c47947 */ /* 0x000fec0003800000 */
.L_x_26486:
        /* <DEDUP_REMOVED lines=8> */
.L_x_26489:
[----:B------:R-:W2:Y:S02]  /*1a80*/  LDG.E.U16 R2, desc[UR36][R2.64] ;  /* 0x0000002402027981 */ /* 0x000ea4000c1e1500 */
[----:B--2---:R-:W-:Y:S01]  /*1a90*/  HADD2.F32 R19, -RZ, R2.H0_H0 ;  /* 0x20000002ff137230 */ /* 0x004fe20000004100 */
[----:B------:R-:W-:Y:S06]  /*1aa0*/  BRA `(.L_x_26483) ;  /* 0x0000000800987947 */ /* 0x000fec0003800000 */
.L_x_26488:
[----:B------:R-:W2:Y:S01]  /*1ab0*/  LDG.E.64 R2, desc[UR36][R2.64] ;  /* 0x0000002402027981 */ /* 0x000ea2000c1e1b00 */
[----:B------:R-:W-:Y:S01]  /*1ac0*/  UMOV UR4, 0xf0000000 ;  /* 0xf000000000047882 */ /* 0x000fe20000000000 */
[----:B------:R-:W-:Y:S01]  /*1ad0*/  UMOV UR5, 0x380fffff ;  /* 0x380fffff00057882 */ /* 0x000fe20000000000 */
[----:B--2---:R-:W0:Y:S01]  /*1ae0*/  F2F.F32.F64 R19, R2 ;  /* 0x0000000200137310 */ /* 0x004e220000301000 */
[----:B------:R-:W-:-:S14]  /*1af0*/  DSETP.GEU.AND P0, PT, |R2|, UR4, PT ;  /* 0x0000000402007e2a */ /* 0x000fdc000bf0e200 */
[----:B0-----:R-:W-:Y:S01]  /*1b00*/  @!P0 FMUL R19, R19, 1.175494350822287508e-38 ;  /* 0x0080000013138820 */ /* 0x001fe20000400000 */
[----:B------:R-:W-:Y:S06]  /*1b10*/  BRA `(.L_x_26483) ;  /* 0x00000008007c7947 */ /* 0x000fec0003800000 */
.L_x_26478:
        /* <DEDUP_REMOVED lines=12> */
.L_x_26492:
[----:B------:R-:W2:Y:S01]  /*1be0*/  LDG.E.64 R2, desc[UR36][R2.64] ;  /* 0x0000002402027981 */ /* 0x000ea2000c1e1b00 */
[----:B------:R-:W-:Y:S01]  /*1bf0*/  UMOV UR4, 0xf0000000 ;  /* 0xf000000000047882 */ /* 0x000fe20000000000 */
[----:B------:R-:W-:Y:S01]  /*1c00*/  UMOV UR5, 0x380fffff ;  /* 0x380fffff00057882 */ /* 0x000fe20000000000 */
[----:B--2---:R-:W0:Y:S01]  /*1c10*/  F2F.F32.F64 R19, R2 ;  /* 0x0000000200137310 */ /* 0x004e220000301000 */
[----:B------:R-:W-:-:S14]  /*1c20*/  DSETP.GEU.AND P0, PT, |R2|, UR4, PT ;  /* 0x0000000402007e2a */ /* 0x000fdc000bf0e200 */
[----:B0-----:R-:W-:Y:S01]  /*1c30*/  @!P0 FMUL R19, R19, 1.175494350822287508e-38 ;  /* 0x0080000013138820 */ /* 0x001fe20000400000 */
[----:B------:R-:W-:Y:S06]  /*1c40*/  BRA `(.L_x_26483) ;  /* 0x0000000800307947 */ /* 0x000fec0003800000 */
.L_x_26491:
        /* <DEDUP_REMOVED lines=26> */
.L_x_26494:
        /* <DEDUP_REMOVED lines=13> */
.L_x_26493:
[----:B------:R-:W2:Y:S02]  /*1ec0*/  LDG.E.U16 R2, desc[UR36][R2.64] ;  /* 0x0000002402027981 */ /* 0x000ea4000c1e1500 */
[----:B--2---:R-:W-:Y:S01]  /*1ed0*/  IMAD.U32 R19, R2, 0x10000, RZ ;  /* 0x0001000002137824 */ /* 0x004fe200078e00ff */
[----:B------:R-:W-:Y:S06]  /*1ee0*/  BRA `(.L_x_26483) ;  /* 0x0000000400887947 */ /* 0x000fec0003800000 */
.L_x_26490:
        /* <DEDUP_REMOVED lines=11> */
.L_x_26497:
        /* <DEDUP_REMOVED lines=20> */
.L_x_26499:
[----:B------:R-:W-:Y:S05]  /*20e0*/  BSYNC B0 ;  /* 0x0000000000007941 */ /* 0x000fea0003800000 */
.L_x_26498:
[----:B------:R-:W-:Y:S01]  /*20f0*/  IMAD.SHL.U32 R2, R2, 0x100000, RZ ;  /* 0x0010000002027824 */ /* 0x000fe200078e00ff */
[----:B------:R-:W-:-:S04]  /*2100*/  LEA R0, R0, 0x3b800000, 0x17 ;  /* 0x3b80000000007811 */ /* 0x000fc800078eb8ff */
[----:B------:R-:W-:Y:S01]  /*2110*/  LOP3.LUT R19, R0, R2, R19, 0xfe, !PT ;  /* 0x0000000200137212 */ /* 0x000fe200078efe13 */
[----:B------:R-:W-:Y:S06]  /*2120*/  BRA `(.L_x_26483) ;  /* 0x0000000000f87947 */ /* 0x000fec0003800000 */
.L_x_26496:
        /* <DEDUP_REMOVED lines=20> */
.L_x_26501:
[----:B------:R-:W-:Y:S05]  /*2270*/  BSYNC B0 ;  /* 0x0000000000007941 */ /* 0x000fea0003800000 */
.L_x_26500:
[----:B------:R-:W-:Y:S01]  /*2280*/  IMAD.SHL.U32 R2, R2, 0x200000, RZ ;  /* 0x0020000002027824 */ /* 0x000fe200078e00ff */
[----:B------:R-:W-:-:S04]  /*2290*/  LEA R0, R0, 0x37800000, 0x17 ;  /* 0x3780000000007811 */ /* 0x000fc800078eb8ff */
[----:B------:R-:W-:Y:S01]  /*22a0*/  LOP3.LUT R19, R0, R2, R19, 0xfe, !PT ;  /* 0x0000000200137212 */ /* 0x000fe200078efe13 */
[----:B------:R-:W-:Y:S06]  /*22b0*/  BRA `(.L_x_26483) ;  /* 0x0000000000947947 */ /* 0x000fec0003800000 */
.L_x_26495:
        /* <DEDUP_REMOVED lines=14> */
.L_x_26482:
        /* <DEDUP_REMOVED lines=16> */
.L_x_26504:
[----:B------:R-:W-:Y:S01]  /*24a0*/  IMAD.MOV.U32 R19, RZ, RZ, RZ ;  /* 0x000000ffff137224 */ /* 0x000fe200078e00ff */
[----:B------:R-:W-:Y:S06]  /*24b0*/  BRA `(.L_x_26483) ;  /* 0x0000000000147947 */ /* 0x000fec0003800000 */
.L_x_26503:
[----:B------:R-:W2:Y:S02]  /*24c0*/  LDG.E.64 R2, desc[UR36][R2.64] ;  /* 0x0000002402027981 */ /* 0x000ea4000c1e1b00 */
[----:B--2---:R0:W1:Y:S01]  /*24d0*/  I2F.U64 R19, R2 ;  /* 0x0000000200137312 */ /* 0x0040620000301000 */
[----:B------:R-:W-:Y:S05]  /*24e0*/  BRA `(.L_x_26483) ;  /* 0x0000000000087947 */ /* 0x000fea0003800000 */
.L_x_26502:
[----:B------:R-:W2:Y:S02]  /*24f0*/  LDG.E R2, desc[UR36][R2.64] ;  /* 0x0000002402027981 */ /* 0x000ea4000c1e1900 */
[----:B--2---:R-:W-:-:S07]  /*2500*/  I2FP.F32.U32 R19, R2 ;  /* 0x0000000200137245 */ /* 0x004fce0000201000 */
.L_x_26483:
[----:B------:R-:W-:Y:S05]  /*2510*/  BSYNC B6 ;  /* 0x0000000000067941 */ /* 0x000fea0003800000 */
.L_x_26477:
        /* <DEDUP_REMOVED lines=19> */
.L_x_26509:
[----:B------:R-:W2:Y:S02]  /*2650*/  LDG.E.U8 R0, desc[UR36][R2.64] ;  /* 0x0000002402007981 */ /* 0x000ea4000c1e1100 */
[----:B--2---:R-:W-:Y:S01]  /*2660*/  I2FP.F32.U32 R0, R0 ;  /* 0x0000000000007245 */ /* 0x004fe20000201000 */
[----:B------:R-:W-:Y:S06]  /*2670*/  BRA `(.L_x_26511) ;  /* 0x0000000c002c7947 */ /* 0x000fec0003800000 */
.L_x_26508:
        /* <DEDUP_REMOVED lines=9> */
.L_x_26513:
[----:B------:R-:W2:Y:S02]  /*2710*/  LDG.E R0, desc[UR36][R2.64] ;  /* 0x0000002402007981 */ /* 0x000ea4000c1e1900 */
[----:B--2---:R-:W-:Y:S01]  /*2720*/  I2FP.F32.S32 R0, R0 ;  /* 0x0000000000007245 */ /* 0x004fe20000201400 */
[----:B------:R-:W-:Y:S06]  /*2730*/  BRA `(.L_x_26511) ;  /* 0x0000000800fc7947 */ /* 0x000fec0003800000 */
.L_x_26512:
[----:B------:R-:W2:Y:S02]  /*2740*/  LDG.E.U16 R0, desc[UR36][R2.64] ;  /* 0x0000002402007981 */ /* 0x000ea4000c1e1500 */
[----:B--2---:R-:W4:Y:S01]  /*2750*/  I2F.S16 R0, R0 ;  /* 0x0000000000007306 */ /* 0x004f220000101400 */
[----:B------:R-:W-:Y:S05]  /*2760*/  BRA `(.L_x_26511) ;  /* 0x0000000800f07947 */ /* 0x000fea0003800000 */
.L_x_26507:
        /* <DEDUP_REMOVED lines=8> */
.L_x_26515:
[----:B------:R-:W2:Y:S02]  /*27f0*/  LDG.E.U16 R0, desc[UR36][R2.64] ;  /* 0x0000002402007981 */ /* 0x000ea4000c1e1500 */
[----:B--2---:R-:W-:Y:S01]  /*2800*/  HADD2.F32 R0, -RZ, R0.H0_H0 ;  /* 0x20000000ff007230 */ /* 0x004fe20000004100 */
[----:B------:R-:W-:Y:S06]  /*2810*/  BRA `(.L_x_26511) ;  /* 0x0000000800c47947 */ /* 0x000fec0003800000 */
.L_x_26514:
        /* <DEDUP_REMOVED lines=8> */
.L_x_26517:
[----:B------:R-:W2:Y:S02]  /*28a0*/  LDG.E.U16 R0, desc[UR36][R2.64] ;  /* 0x0000002402007981 */ /* 0x000ea4000c1e1500 */
[----:B--2---:R-:W-:Y:S01]  /*28b0*/  HADD2.F32 R0, -RZ, R0.H0_H0 ;  /* 0x20000000ff007230 */ /* 0x004fe20000004100 */
[----:B------:R-:W-:Y:S06]  /*28c0*/  BRA `(.L_x_26511) ;  /* 0x0000000800987947 */ /* 0x000fec0003800000 */
.L_x_26516:
[----:B------:R-:W2:Y:S01]  /*28d0*/  LDG.E.64 R2, desc[UR36][R2.64] ;  /* 0x0000002402027981 */ /* 0x000ea2000c1e1b00 */
[----:B------:R-:W-:Y:S01]  /*28e0*/  UMOV UR4, 0xf0000000 ;  /* 0xf000000000047882 */ /* 0x000fe20000000000 */
[----:B------:R-:W-:Y:S01]  /*28f0*/  UMOV UR5, 0x380fffff ;  /* 0x380fffff00057882 */ /* 0x000fe20000000000 */
[----:B--2---:R-:W0:Y:S01]  /*2900*/  F2F.F32.F64 R0, R2 ;  /* 0x0000000200007310 */ /* 0x004e220000301000 */
[----:B------:R-:W-:-:S14]  /*2910*/  DSETP.GEU.AND P0, PT, |R2|, UR4, PT ;  /* 0x0000000402007e2a */ /* 0x000fdc000bf0e200 */
[----:B0-----:R-:W-:Y:S01]  /*2920*/  @!P0 FMUL R0, R0, 1.175494350822287508e-38 ;  /* 0x0080000000008820 */ /* 0x001fe20000400000 */
[----:B------:R-:W-:Y:S06]  /*2930*/  BRA `(.L_x_26511) ;  /* 0x00000008007c7947 */ /* 0x000fec0003800000 */
.L_x_26506:
        /* <DEDUP_REMOVED lines=12> */
.L_x_26520:
[----:B------:R-:W2:Y:S01]  /*2a00*/  LDG.E.64 R2, desc[UR36][R2.64] ;  /* 0x0000002402027981 */ /* 0x000ea2000c1e1b00 */
[----:B------:R-:W-:Y:S01]  /*2a10*/  UMOV UR4, 0xf0000000 ;  /* 0xf000000000047882 */ /* 0x000fe20000000000 */
[----:B------:R-:W-:Y:S01]  /*2a20*/  UMOV UR5, 0x380fffff ;  /* 0x380fffff00057882 */ /* 0x000fe20000000000 */
[----:B--2---:R-:W0:Y:S01]  /*2a30*/  F2F.F32.F64 R0, R2 ;  /* 0x0000000200007310 */ /* 0x004e220000301000 */
[----:B------:R-:W-:-:S14]  /*2a40*/  DSETP.GEU.AND P0, PT, |R2|, UR4, PT ;  /* 0x0000000402007e2a */ /* 0x000fdc000bf0e200 */
[----:B0-----:R-:W-:Y:S01]  /*2a50*/  @!P0 FMUL R0, R0, 1.175494350822287508e-38 ;  /* 0x0080000000008820 */ /* 0x001fe20000400000 */
[----:B------:R-:W-:Y:S06]  /*2a60*/  BRA `(.L_x_26511) ;  /* 0x0000000800307947 */ /* 0x000fec0003800000 */
.L_x_26519:
        /* <DEDUP_REMOVED lines=26> */
.L_x_26522:
        /* <DEDUP_REMOVED lines=13> */
.L_x_26521:
[----:B------:R-:W2:Y:S02]  /*2ce0*/  LDG.E.U16 R0, desc[UR36][R2.64] ;  /* 0x0000002402007981 */ /* 0x000ea4000c1e1500 */
[----:B--2---:R-:W-:Y:S01]  /*2cf0*/  IMAD.U32 R0, R0, 0x10000, RZ ;  /* 0x0001000000007824 */ /* 0x004fe200078e00ff */
[----:B------:R-:W-:Y:S06]  /*2d00*/  BRA `(.L_x_26511) ;  /* 0x0000000400887947 */ /* 0x000fec0003800000 */
.L_x_26518:
        /* <DEDUP_REMOVED lines=11> */
.L_x_26525:
        /* <DEDUP_REMOVED lines=20> */
.L_x_26527:
[----:B------:R-:W-:Y:S05]  /*2f00*/  BSYNC B0 ;  /* 0x0000000000007941 */ /* 0x000fea0003800000 */
.L_x_26526:
[----:B------:R-:W-:Y:S01]  /*2f10*/  LEA R3, R0, 0x3b800000, 0x17 ;  /* 0x3b80000000037811 */ /* 0x000fe200078eb8ff */
[----:B------:R-:W-:-:S05]  /*2f20*/  IMAD.SHL.U32 R0, R2, 0x100000, RZ ;  /* 0x0010000002007824 */ /* 0x000fca00078e00ff */
[----:B------:R-:W-:Y:S01]  /*2f30*/  LOP3.LUT R0, R3, R0, R4, 0xfe, !PT ;  /* 0x0000000003007212 */ /* 0x000fe200078efe04 */
[----:B------:R-:W-:Y:S06]  /*2f40*/  BRA `(.L_x_26511) ;  /* 0x0000000000f87947 */ /* 0x000fec0003800000 */
.L_x_26524:
        /* <DEDUP_REMOVED lines=20> */
.L_x_26529:
[----:B------:R-:W-:Y:S05]  /*3090*/  BSYNC B0 ;  /* 0x0000000000007941 */ /* 0x000fea0003800000 */
.L_x_26528:
[----:B------:R-:W-:Y:S01]  /*30a0*/  LEA R3, R0, 0x37800000, 0x17 ;  /* 0x3780000000037811 */ /* 0x000fe200078eb8ff */
[----:B------:R-:W-:-:S05]  /*30b0*/  IMAD.SHL.U32 R0, R2, 0x200000, RZ ;  /* 0x0020000002007824 */ /* 0x000fca00078e00ff */
[----:B------:R-:W-:Y:S01]  /*30c0*/  LOP3.LUT R0, R3, R0, R4, 0xfe, !PT ;  /* 0x0000000003007212 */ /* 0x000fe200078efe04 */
[----:B------:R-:W-:Y:S06]  /*30d0*/  BRA `(.L_x_26511) ;  /* 0x0000000000947947 */ /* 0x000fec0003800000 */
.L_x_26523:
        /* <DEDUP_REMOVED lines=14> */
.L_x_26510:
        /* <DEDUP_REMOVED lines=16> */
.L_x_26532:
[----:B------:R-:W-:Y:S01]  /*32c0*/  IMAD.MOV.U32 R0, RZ, RZ, RZ ;  /* 0x000000ffff007224 */ /* 0x000fe200078e00ff */
[----:B------:R-:W-:Y:S06]  /*32d0*/  BRA `(.L_x_26511) ;  /* 0x0000000000147947 */ /* 0x000fec0003800000 */
.L_x_26531:
[----:B------:R-:W2:Y:S02]  /*32e0*/  LDG.E.64 R2, desc[UR36][R2.64] ;  /* 0x0000002402027981 */ /* 0x000ea4000c1e1b00 */
[----:B--2---:R0:W1:Y:S01]  /*32f0*/  I2F.U64 R0, R2 ;  /* 0x0000000200007312 */ /* 0x0040620000301000 */
[----:B------:R-:W-:Y:S05]  /*3300*/  BRA `(.L_x_26511) ;  /* 0x0000000000087947 */ /* 0x000fea0003800000 */
.L_x_26530:
[----:B------:R-:W2:Y:S02]  /*3310*/  LDG.E R0, desc[UR36][R2.64] ;  /* 0x0000002402007981 */ /* 0x000ea4000c1e1900 */
[----:B--2---:R-:W-:-:S07]  /*3320*/  I2FP.F32.U32 R0, R0 ;  /* 0x0000000000007245 */ /* 0x004fce0000201000 */
.L_x_26511:
[----:B------:R-:W-:Y:S05]  /*3330*/  BSYNC B6 ;  /* 0x0000000000067941 */ /* 0x000fea0003800000 */
.L_x_26505:
[C---:B-----5:R-:W-:Y:S01]  /*3340*/  FSETP.GTU.FTZ.AND P0, PT, |R19|.reuse, +INF , PT ;  /* 0x7f8000001300780b */ /* 0x060fe20003f1c200 */
[----:B0-23--:R-:W-:Y:S01]  /*3350*/  IMAD.SHL.U32 R2, R19, 0x2, RZ ;  /* 0x0000000213027824 */ /* 0x00dfe200078e00ff */
[C---:B-1--4-:R-:W-:Y:S01]  /*3360*/  FSETP.GTU.FTZ.AND P1, PT, |R0|.reuse, +INF , PT ;  /* 0x7f8000000000780b */ /* 0x052fe20003f3c200 */
[----:B------:R-:W-:Y:S01]  /*3370*/  IMAD.SHL.U32 R3, R0, 0x2, RZ ;  /* 0x0000000200037824 */ /* 0x000fe200078e00ff */
[----:B------:R-:W-:Y:S02]  /*3380*/  BSSY B0, `(.L_x_26533) ;  /* 0x0000024000007945 */ /* 0x000fe40003800000 */
[----:B------:R-:W-:Y:S02]  /*3390*/  PLOP3.LUT P0, PT, P0, P1, PT, 0xa8, 0x0 ;  /* 0x000000000000781c */ /* 0x000fe40000703570 */
[----:B------:R-:W-:Y:S02]  /*33a0*/  ISETP.GE.U32.AND P2, PT, R2, 0x1000000, PT ;  /* 0x010000000200780c */ /* 0x000fe40003f46070 */
[----:B------:R-:W-:-:S02]  /*33b0*/  ISETP.GE.U32.AND P3, PT, R3, 0x1000000, PT ;  /* 0x010000000300780c */ /* 0x000fc40003f66070 */
[----:B------:R-:W-:Y:S02]  /*33c0*/  LOP3.LUT R2, R19, 0x80000000, RZ, 0xc0, !PT ;  /* 0x8000000013027812 */ /* 0x000fe400078ec0ff */
[----:B------:R-:W-:Y:S02]  /*33d0*/  LOP3.LUT R3, R0, 0x80000000, RZ, 0xc0, !PT ;  /* 0x8000000000037812 */ /* 0x000fe400078ec0ff */
[----:B------:R-:W-:Y:S02]  /*33e0*/  SEL R4, R2, R19, !P2 ;  /* 0x0000001302047207 */ /* 0x000fe40005000000 */
[----:B------:R-:W-:Y:S01]  /*33f0*/  SEL R2, R3, R0, !P3 ;  /* 0x0000000003027207 */ /* 0x000fe20005800000 */
[----:B------:R-:W-:Y:S06]  /*3400*/  @P0 BRA `(.L_x_26534) ;  /* 0x0000000000680947 */ /* 0x000fec0003800000 */
[----:B------:R-:W-:-:S04]  /*3410*/  LOP3.LUT R3, R2, R4, RZ, 0xfc, !PT ;  /* 0x0000000402037212 */ /* 0x000fc800078efcff */
[----:B------:R-:W-:-:S13]  /*3420*/  FSETP.NEU.FTZ.AND P0, PT, R3, RZ, PT ;  /* 0x000000ff0300720b */ /* 0x000fda0003f1d000 */
[----:B------:R-:W-:Y:S05]  /*3430*/  @!P0 BRA `(.L_x_26535) ;  /* 0x0000000000608947 */ /* 0x000fea0003800000 */
[----:B------:R-:W-:-:S13]  /*3440*/  FSETP.NEU.FTZ.AND P0, PT, R4, RZ, PT ;  /* 0x000000ff0400720b */ /* 0x000fda0003f1d000 */
[----:B------:R-:W-:-:S05]  /*3450*/  @!P0 IMAD.MOV.U32 R3, RZ, RZ, 0x800000 ;  /* 0x00800000ff038424 */ /* 0x000fca00078e00ff */
[----:B------:R-:W-:Y:S01]  /*3460*/  @!P0 LOP3.LUT R2, R3, 0x80000000, R0, 0xb8, !PT ;  /* 0x8000000003028812 */ /* 0x000fe200078eb800 */
[----:B------:R-:W-:Y:S06]  /*3470*/  @!P0 BRA `(.L_x_26535) ;  /* 0x0000000000508947 */ /* 0x000fec0003800000 */
[CC--:B------:R-:W-:Y:S01]  /*3480*/  FSETP.GEU.FTZ.AND P1, PT, R19.reuse, R0.reuse, PT ;  /* 0x000000001300720b */ /* 0x0c0fe20003f3e000 */
[----:B------:R-:W-:Y:S01]  /*3490*/  VIADD R2, R4, 0xffffffff ;  /* 0xffffffff04027836 */ /* 0x000fe20000000000 */
[C---:B------:R-:W-:Y:S02]  /*34a0*/  FSETP.GEU.FTZ.AND P3, PT, R19.reuse, RZ, PT ;  /* 0x000000ff1300720b */ /* 0x040fe40003f7e000 */
[C---:B------:R-:W-:Y:S02]  /*34b0*/  FSETP.GT.FTZ.AND P0, PT, R19.reuse, RZ, PT ;  /* 0x000000ff1300720b */ /* 0x040fe40003f14000 */
[----:B------:R-:W-:Y:S02]  /*34c0*/  PLOP3.LUT P4, PT, P3, P1, PT, 0x2, 0x0 ;  /* 0x000000000000781c */ /* 0x000fe40001f82072 */
[----:B------:R-:W-:Y:S02]  /*34d0*/  PLOP3.LUT P1, PT, P0, P1, PT, 0x20, 0x0 ;  /* 0x000000000000781c */ /* 0x000fe40000722470 */
[----:B------:R-:W-:-:S04]  /*34e0*/  FSETP.GT.FTZ.AND P2, PT, R19, R0, PT ;  /* 0x000000001300720b */ /* 0x000fc80003f54000 */
[----:B------:R-:W-:Y:S02]  /*34f0*/  PLOP3.LUT P3, PT, P3, P2, PT, 0x8, 0x0 ;  /* 0x000000000000781c */ /* 0x000fe40001f64170 */
[----:B------:R-:W-:-:S03]  /*3500*/  PLOP3.LUT P0, PT, P0, P2, PT, 0x80, 0x0 ;  /* 0x000000000000781c */ /* 0x000fc60000705070 */
[----:B------:R-:W-:-:S04]  /*3510*/  @!P4 IMAD.MOV R2, RZ, RZ, R4 ;  /* 0x000000ffff02c224 */ /* 0x000fc800078e0204 */
[----:B------:R-:W-:Y:S02]  /*3520*/  VIADD R0, R2, 0x1 ;  /* 0x0000000102007836 */ /* 0x000fe40000000000 */
[----:B------:R-:W-:-:S04]  /*3530*/  @!P1 IMAD.MOV R0, RZ, RZ, R2 ;  /* 0x000000ffff009224 */ /* 0x000fc800078e0202 */
[----:B------:R-:W-:Y:S02]  /*3540*/  VIADD R3, R0, 0x1 ;  /* 0x0000000100037836 */ /* 0x000fe40000000000 */
[----:B------:R-:W-:-:S04]  /*3550*/  @!P3 IMAD.MOV R3, RZ, RZ, R0 ;  /* 0x000000ffff03b224 */ /* 0x000fc800078e0200 */
[----:B------:R-:W-:Y:S02]  /*3560*/  VIADD R2, R3, 0xffffffff ;  /* 0xffffffff03027836 */ /* 0x000fe40000000000 */
[----:B------:R-:W-:-:S05]  /*3570*/  @!P0 IMAD.MOV R2, RZ, RZ, R3 ;  /* 0x000000ffff028224 */ /* 0x000fca00078e0203 */
[----:B------:R-:W-:-:S13]  /*3580*/  FSETP.NEU.FTZ.AND P0, PT, R2, RZ, PT ;  /* 0x000000ff0200720b */ /* 0x000fda0003f1d000 */
[----:B------:R-:W-:Y:S01]  /*3590*/  @!P0 LOP3.LUT R2, R2, 0x80000000, RZ, 0xc0, !PT ;  /* 0x8000000002028812 */ /* 0x000fe200078ec0ff */
[----:B------:R-:W-:Y:S06]  /*35a0*/  BRA `(.L_x_26535) ;  /* 0x0000000000047947 */ /* 0x000fec0003800000 */
.L_x_26534:
[----:B------:R-:W-:-:S07]  /*35b0*/  FADD.FTZ R2, R0, R19 ;  /* 0x0000001300027221 */ /* 0x000fce0000010000 */
.L_x_26535:
[----:B------:R-:W-:Y:S05]  /*35c0*/  BSYNC B0 ;  /* 0x0000000000007941 */ /* 0x000fea0003800000 */
.L_x_26533:
        /* <DEDUP_REMOVED lines=15> */
.L_x_26539:
[----:B------:R-:W0:Y:S02]  /*36c0*/  F2I.S64.TRUNC R2, R2 ;  /* 0x0000000200027311 */ /* 0x000e24000020d900 */
[----:B0-----:R-:W-:-:S05]  /*36d0*/  IMAD.MOV.U32 R5, RZ, RZ, R2 ;  /* 0x000000ffff057224 */ /* 0x001fca00078e0002 */
[----:B------:R0:W-:Y:S01]  /*36e0*/  STG.E.U8 desc[UR36][R16.64], R5 ;  /* 0x0000000510007986 */ /* 0x0001e2000c101124 */
[----:B------:R-:W-:Y:S05]  /*36f0*/  BRA `(.L_x_26541) ;  /* 0x0000000c00407947 */ /* 0x000fea0003800000 */
.L_x_26538:
        /* <DEDUP_REMOVED lines=9> */
.L_x_26543:
[----:B------:R-:W0:Y:S02]  /*3790*/  F2I.FTZ.TRUNC.NTZ R3, R2 ;  /* 0x0000000200037305 */ /* 0x000e24000021f100 */
[----:B0-----:R0:W-:Y:S01]  /*37a0*/  STG.E desc[UR36][R16.64], R3 ;  /* 0x0000000310007986 */ /* 0x0011e2000c101924 */
[----:B------:R-:W-:Y:S05]  /*37b0*/  BRA `(.L_x_26541) ;  /* 0x0000000c00107947 */ /* 0x000fea0003800000 */
.L_x_26542:
[----:B------:R-:W0:Y:S02]  /*37c0*/  F2I.FTZ.TRUNC.NTZ R3, R2 ;  /* 0x0000000200037305 */ /* 0x000e24000021f100 */
[----:B0-----:R0:W-:Y:S01]  /*37d0*/  STG.E.U16 desc[UR36][R16.64], R3 ;  /* 0x0000000310007986 */ /* 0x0011e2000c101524 */
[----:B------:R-:W-:Y:S05]  /*37e0*/  BRA `(.L_x_26541) ;  /* 0x0000000c00047947 */ /* 0x000fea0003800000 */
.L_x_26537:
        /* <DEDUP_REMOVED lines=8> */
.L_x_26545:
[----:B------:R-:W-:-:S05]  /*3870*/  F2FP.F16.F32.PACK_AB R2, RZ, R2 ;  /* 0x00000002ff02723e */ /* 0x000fca00000000ff */
[----:B------:R0:W-:Y:S01]  /*3880*/  STG.E.U16 desc[UR36][R16.64], R2 ;  /* 0x0000000210007986 */ /* 0x0001e2000c101524 */
[----:B------:R-:W-:Y:S05]  /*3890*/  BRA `(.L_x_26541) ;  /* 0x0000000800d87947 */ /* 0x000fea0003800000 */
.L_x_26544:
        /* <DEDUP_REMOVED lines=9> */
.L_x_26547:
[----:B------:R-:W-:-:S04]  /*3930*/  F2FP.F16.F32.PACK_AB R3, RZ, R2 ;  /* 0x00000002ff03723e */ /* 0x000fc800000000ff */
[----:B------:R-:W-:-:S05]  /*3940*/  PRMT R3, R3, 0x5410, RZ ;  /* 0x0000541003037816 */ /* 0x000fca00000000ff */
[----:B------:R0:W-:Y:S01]  /*3950*/  STG.E desc[UR36][R16.64], R3 ;  /* 0x0000000310007986 */ /* 0x0001e2000c101924 */
[----:B------:R-:W-:Y:S05]  /*3960*/  BRA `(.L_x_26541) ;  /* 0x0000000800a47947 */ /* 0x000fea0003800000 */
.L_x_26546:
[----:B------:R-:W-:-:S06]  /*3970*/  FMUL.FTZ R2, R2, 1 ;  /* 0x3f80000002027820 */ /* 0x000fcc0000410000 */
[----:B------:R-:W0:Y:S02]  /*3980*/  F2F.F64.F32 R2, R2 ;  /* 0x0000000200027310 */ /* 0x000e240000201800 */
[----:B0-----:R0:W-:Y:S01]  /*3990*/  STG.E.64 desc[UR36][R16.64], R2 ;  /* 0x0000000210007986 */ /* 0x0011e2000c101b24 */
[----:B------:R-:W-:Y:S05]  /*39a0*/  BRA `(.L_x_26541) ;  /* 0x0000000800947947 */ /* 0x000fea0003800000 */
.L_x_26536:
        /* <DEDUP_REMOVED lines=12> */
.L_x_26550:
[----:B------:R-:W-:Y:S01]  /*3a70*/  FMUL.FTZ R4, R2, 1 ;  /* 0x3f80000002047820 */ /* 0x000fe20000410000 */
[----:B------:R-:W-:-:S05]  /*3a80*/  CS2R R6, SRZ ;  /* 0x0000000000067805 */ /* 0x000fca000001ff00 */
[----:B------:R-:W0:Y:S02]  /*3a90*/  F2F.F64.F32 R4, R4 ;  /* 0x0000000400047310 */ /* 0x000e240000201800 */
[----:B0-----:R0:W-:Y:S01]  /*3aa0*/  STG.E.128 desc[UR36][R16.64], R4 ;  /* 0x0000000410007986 */ /* 0x0011e2000c101d24 */
[----:B------:R-:W-:Y:S05]  /*3ab0*/  BRA `(.L_x_26541) ;  /* 0x0000000800507947 */ /* 0x000fea0003800000 */
.L_x_26549:
        /* <DEDUP_REMOVED lines=20> */
.L_x_26554:
[----:B------:R-:W-:Y:S05]  /*3c00*/  BSYNC B0 ;  /* 0x0000000000007941 */ /* 0x000fea0003800000 */
.L_x_26553:
[----:B------:R-:W-:-:S05]  /*3c10*/  LOP3.LUT R5, R0, R5, RZ, 0xfc, !PT ;  /* 0x0000000500057212 */ /* 0x000fca00078efcff */
[----:B------:R0:W-:Y:S01]  /*3c20*/  STG.E.U8 desc[UR36][R16.64], R5 ;  /* 0x0000000510007986 */ /* 0x0001e2000c101124 */
[----:B------:R-:W-:Y:S05]  /*3c30*/  BRA `(.L_x_26541) ;  /* 0x0000000400f07947 */ /* 0x000fea0003800000 */
.L_x_26552:
        /* <DEDUP_REMOVED lines=12> */
.L_x_26556:
[----:B------:R-:W-:Y:S01]  /*3d00*/  IMAD.MOV.U32 R0, RZ, RZ, 0x7f ;  /* 0x0000007fff007424 */ /* 0x000fe200078e00ff */
[----:B------:R-:W-:-:S04]  /*3d10*/  ISETP.GT.U32.AND P0, PT, R4, 0x7f800000, PT ;  /* 0x7f8000000400780c */ /* 0x000fc80003f04070 */
[----:B------:R-:W-:-:S09]  /*3d20*/  SEL R0, R0, 0x7c, P0 ;  /* 0x0000007c00007807 */ /* 0x000fd20000000000 */
.L_x_26557:
[----:B------:R-:W-:Y:S05]  /*3d30*/  BSYNC B0 ;  /* 0x0000000000007941 */ /* 0x000fea0003800000 */
.L_x_26555:
[----:B------:R-:W-:-:S04]  /*3d40*/  LOP3.LUT R2, R2, 0x80000000, RZ, 0xc0, !PT ;  /* 0x8000000002027812 */ /* 0x000fc800078ec0ff */
[----:B------:R-:W-:-:S04]  /*3d50*/  SHF.R.U32.HI R3, RZ, 0x18, R2 ;  /* 0x00000018ff037819 */ /* 0x000fc80000011602 */
[----:B------:R-:W-:-:S05]  /*3d60*/  LOP3.LUT R3, R0, R3, RZ, 0xfc, !PT ;  /* 0x0000000300037212 */ /* 0x000fca00078efcff */
[----:B------:R0:W-:Y:S01]  /*3d70*/  STG.E.U8 desc[UR36][R16.64], R3 ;  /* 0x0000000310007986 */ /* 0x0001e2000c101124 */
[----:B------:R-:W-:Y:S05]  /*3d80*/  BRA `(.L_x_26541) ;  /* 0x00000004009c7947 */ /* 0x000fea0003800000 */
.L_x_26551:
[----:B------:R-:W-:-:S05]  /*3d90*/  F2FP.BF16.F32.PACK_AB R2, RZ, R2 ;  /* 0x00000002ff02723e */ /* 0x000fca00000010ff */
[----:B------:R0:W-:Y:S01]  /*3da0*/  STG.E.U16 desc[UR36][R16.64], R2 ;  /* 0x0000000210007986 */ /* 0x0001e2000c101524 */
[----:B------:R-:W-:Y:S05]  /*3db0*/  BRA `(.L_x_26541) ;  /* 0x0000000400907947 */ /* 0x000fea0003800000 */
.L_x_26548:
        /* <DEDUP_REMOVED lines=11> */
.L_x_26560:
        /* <DEDUP_REMOVED lines=16> */
.L_x_26563:
[----:B------:R-:W-:-:S04]  /*3f70*/  LOP3.LUT R2, R2, 0x80000000, RZ, 0xc0, !PT ;  /* 0x8000000002027812 */ /* 0x000fc800078ec0ff */
[----:B------:R-:W-:-:S04]  /*3f80*/  SHF.R.U32.HI R3, RZ, 0x18, R2 ;  /* 0x00000018ff037819 */ /* 0x000fc80000011602 */
[----:B------:R-:W-:-:S04]  /*3f90*/  LOP3.LUT R0, R0, R3, RZ, 0xfc, !PT ;  /* 0x0000000300007212 */ /* 0x000fc800078efcff */
[----:B------:R-:W-:-:S07]  /*3fa0*/  PRMT R8, R0, 0x7610, R8 ;  /* 0x0000761000087816 */ /* 0x000fce0000000008 */
.L_x_26562:
[----:B------:R-:W-:Y:S05]  /*3fb0*/  BSYNC B0 ;  /* 0x0000000000007941 */ /* 0x000fea0003800000 */
.L_x_26561:
[----:B------:R3:W-:Y:S01]  /*3fc0*/  STG.E.U8 desc[UR36][R16.64], R8 ;  /* 0x0000000810007986 */ /* 0x0007e2000c101124 */
[----:B------:R-:W-:Y:S05]  /*3fd0*/  BRA `(.L_x_26541) ;  /* 0x0000000400087947 */ /* 0x000fea0003800000 */
.L_x_26559:
        /* <DEDUP_REMOVED lines=16> */
.L_x_26566:
[----:B------:R-:W-:-:S04]  /*40e0*/  LOP3.LUT R2, R2, 0x80000000, RZ, 0xc0, !PT ;  /* 0x8000000002027812 */ /* 0x000fc800078ec0ff */
[----:B------:R-:W-:-:S04]  /*40f0*/  SHF.R.U32.HI R3, RZ, 0x18, R2 ;  /* 0x00000018ff037819 */ /* 0x000fc80000011602 */
[----:B------:R-:W-:-:S04]  /*4100*/  LOP3.LUT R0, R0, R3, RZ, 0xfc, !PT ;  /* 0x0000000300007212 */ /* 0x000fc800078efcff */
[----:B------:R-:W-:-:S07]  /*4110*/  PRMT R8, R0, 0x7610, R8 ;  /* 0x0000761000087816 */ /* 0x000fce0000000008 */
.L_x_26565:
[----:B------:R-:W-:Y:S05]  /*4120*/  BSYNC B0 ;  /* 0x0000000000007941 */ /* 0x000fea0003800000 */
.L_x_26564:
[----:B------:R0:W-:Y:S01]  /*4130*/  STG.E.U8 desc[UR36][R16.64], R8 ;  /* 0x0000000810007986 */ /* 0x0001e2000c101124 */
[----:B------:R-:W-:Y:S05]  /*4140*/  BRA `(.L_x_26541) ;  /* 0x0000000000ac7947 */ /* 0x000fea0003800000 */
.L_x_26558:
        /* <DEDUP_REMOVED lines=21> */
.L_x_26540:
        /* <DEDUP_REMOVED lines=16> */
.L_x_26569:
[----:B------:R-:W-:Y:S05]  /*43a0*/  BRA `(.L_x_26541) ;  /* 0x0000000000147947 */ /* 0x000fea0003800000 */
.L_x_26568:
[----:B------:R-:W0:Y:S02]  /*43b0*/  F2I.U64.TRUNC R2, R2 ;  /* 0x0000000200027311 */ /* 0x000e24000020d800 */
[----:B0-----:R2:W-:Y:S01]  /*43c0*/  STG.E.64 desc[UR36][R16.64], R2 ;  /* 0x0000000210007986 */ /* 0x0015e2000c101b24 */
[----:B------:R-:W-:Y:S05]  /*43d0*/  BRA `(.L_x_26541) ;  /* 0x0000000000087947 */ /* 0x000fea0003800000 */
.L_x_26567:
[----:B------:R-:W0:Y:S02]  /*43e0*/  F2I.FTZ.U32.TRUNC.NTZ R3, R2 ;  /* 0x0000000200037305 */ /* 0x000e24000021f000 */
[----:B0-----:R0:W-:Y:S02]  /*43f0*/  STG.E desc[UR36][R16.64], R3 ;  /* 0x0000000310007986 */ /* 0x0011e4000c101924 */
.L_x_26541:
[----:B------:R-:W-:-:S04]  /*4400*/  IMAD R18, R18, 0x200, R23 ;  /* 0x0000020012127824 */ /* 0x000fc800078e0217 */
[----:B------:R-:W-:-:S07]  /*4410*/  VIADD R19, R18, 0x80 ;  /* 0x0000008012137836 */ /* 0x000fce0000000000 */
.L_x_26475:
[----:B------:R-:W-:Y:S05]  /*4420*/  BSYNC B7 ;  /* 0x0000000000077941 */ /* 0x000fea0003800000 */
.L_x_26474:
        /* <DEDUP_REMOVED lines=358> */
.L_x_26572:
        /* <DEDUP_REMOVED lines=22> */
.L_x_26577:
[----:B------:R-:W2:Y:S02]  /*5bf0*/  LDG.E.U8 R2, desc[UR36][R2.64] ;  /* 0x0000002402027981 */ /* 0x000ea4000c1e1100 */
[----:B--2---:R-:W-:Y:S01]  /*5c00*/  I2FP.F32.U32 R22, R2 ;  /* 0x0000000200167245 */ /* 0x004fe20000201000 */
[----:B------:R-:W-:Y:S06]  /*5c10*/  BRA `(.L_x_26579) ;  /* 0x0000000c002c7947 */ /* 0x000fec0003800000 */
.L_x_26576:
        /* <DEDUP_REMOVED lines=9> */
.L_x_26581:
[----:B------:R-:W2:Y:S02]  /*5cb0*/  LDG.E R2, desc[UR36][R2.64] ;  /* 0x0000002402027981 */ /* 0x000ea4000c1e1900 */
[----:B--2---:R-:W-:Y:S01]  /*5cc0*/  I2FP.F32.S32 R22, R2 ;  /* 0x0000000200167245 */ /* 0x004fe20000201400 */
[----:B------:R-:W-:Y:S06]  /*5cd0*/  BRA `(.L_x_26579) ;  /* 0x0000000800fc7947 */ /* 0x000fec0003800000 */
.L_x_26580:
[----:B------:R-:W2:Y:S02]  /*5ce0*/  LDG.E.U16 R2, desc[UR36][R2.64] ;  /* 0x0000002402027981 */ /* 0x000ea4000c1e1500 */
[----:B--2---:R2:W3:Y:S01]  /*5cf0*/  I2F.S16 R22, R2 ;  /* 0x0000000200167306 */ /* 0x0044e20000101400 */
[----:B------:R-:W-:Y:S05]  /*5d00*/  BRA `(.L_x_26579) ;  /* 0x0000000800f07947 */ /* 0x000fea0003800000 */
.L_x_26575:
        /* <DEDUP_REMOVED lines=8> */
.L_x_26583:
[----:B------:R-:W2:Y:S02]  /*5d90*/  LDG.E.U16 R2, desc[UR36][R2.64] ;  /* 0x0000002402027981 */ /* 0x000ea4000c1e1500 */
[----:B--2---:R-:W-:Y:S01]  /*5da0*/  HADD2.F32 R22, -RZ, R2.H0_H0 ;  /* 0x20000002ff167230 */ /* 0x004fe20000004100 */
[----:B------:R-:W-:Y:S06]  /*5db0*/  BRA `(.L_x_26579) ;  /* 0x0000000800c47947 */ /* 0x000fec0003800000 */
.L_x_26582:
        /* <DEDUP_REMOVED lines=8> */
.L_x_26585:
[----:B------:R-:W2:Y:S02]  /*5e40*/  LDG.E.U16 R2, desc[UR36][R2.64] ;  /* 0x0000002402027981 */ /* 0x000ea4000c1e1500 */
[----:B--2---:R-:W-:Y:S01]  /*5e50*/  HADD2.F32 R22, -RZ, R2.H0_H0 ;  /* 0x20000002ff167230 */ /* 0x004fe20000004100 */
[----:B------:R-:W-:Y:S06]  /*5e60*/  BRA `(.L_x_26579) ;  /* 0x0000000800987947 */ /* 0x000fec0003800000 */
.L_x_26584:
[----:B------:R-:W2:Y:S01]  /*5e70*/  LDG.E.64 R2, desc[UR36][R2.64] ;  /* 0x0000002402027981 */ /* 0x000ea2000c1e1b00 */
[----:B------:R-:W-:Y:S01]  /*5e80*/  UMOV UR4, 0xf0000000 ;  /* 0xf000000000047882 */ /* 0x000fe20000000000 */
[----:B------:R-:W-:Y:S01]  /*5e90*/  UMOV UR5, 0x380fffff ;  /* 0x380fffff00057882 */ /* 0x000fe20000000000 */
[----:B--2---:R-:W0:Y:S01]  /*5ea0*/  F2F.F32.F64 R22, R2 ;  /* 0x0000000200167310 */ /* 0x004e220000301000 */
[----:B------:R-:W-:-:S14]  /*5eb0*/  DSETP.GEU.AND P0, PT, |R2|, UR4, PT ;  /* 0x0000000402007e2a */ /* 0x000fdc000bf0e200 */
[----:B0-----:R-:W-:Y:S01]  /*5ec0*/  @!P0 FMUL R22, R22, 1.175494350822287508e-38 ;  /* 0x0080000016168820 */ /* 0x001fe20000400000 */
[----:B------:R-:W-:Y:S06]  /*5ed0*/  BRA `(.L_x_26579) ;  /* 0x00000008007c7947 */ /* 0x000fec0003800000 */
.L_x_26574:
        /* <DEDUP_REMOVED lines=12> */
.L_x_26588:
[----:B------:R-:W2:Y:S01]  /*5fa0*/  LDG.E.64 R2, desc[UR36][R2.64] ;  /* 0x0000002402027981 */ /* 0x000ea2000c1e1b00 */
[----:B------:R-:W-:Y:S01]  /*5fb0*/  UMOV UR4, 0xf0000000 ;  /* 0xf000000000047882 */ /* 0x000fe20000000000 */
[----:B------:R-:W-:Y:S01]  /*5fc0*/  UMOV UR5, 0x380fffff ;  /* 0x380fffff00057882 */ /* 0x000fe20000000000 */
[----:B--2---:R-:W0:Y:S01]  /*5fd0*/  F2F.F32.F64 R22, R2 ;  /* 0x0000000200167310 */ /* 0x004e220000301000 */
[----:B------:R-:W-:-:S14]  /*5fe0*/  DSETP.GEU.AND P0, PT, |R2|, UR4, PT ;  /* 0x0000000402007e2a */ /* 0x000fdc000bf0e200 */
[----:B0-----:R-:W-:Y:S01]  /*5ff0*/  @!P0 FMUL R22, R22, 1.175494350822287508e-38 ;  /* 0x0080000016168820 */ /* 0x001fe20000400000 */
[----:B------:R-:W-:Y:S06]  /*6000*/  BRA `(.L_x_26579) ;  /* 0x0000000800307947 */ /* 0x000fec0003800000 */
.L_x_26587:
        /* <DEDUP_REMOVED lines=26> */
.L_x_26590:
        /* <DEDUP_REMOVED lines=13> */
.L_x_26589:
[----:B------:R-:W2:Y:S02]  /*6280*/  LDG.E.U16 R2, desc[UR36][R2.64] ;  /* 0x0000002402027981 */ /* 0x000ea4000c1e1500 */
[----:B--2---:R-:W-:Y:S01]  /*6290*/  IMAD.U32 R22, R2, 0x10000, RZ ;  /* 0x0001000002167824 */ /* 0x004fe200078e00ff */
[----:B------:R-:W-:Y:S06]  /*62a0*/  BRA `(.L_x_26579) ;  /* 0x0000000400887947 */ /* 0x000fec0003800000 */
.L_x_26586:
        /* <DEDUP_REMOVED lines=11> */
.L_x_26593:
        /* <DEDUP_REMOVED lines=20> */
.L_x_26595:
[----:B------:R-:W-:Y:S05]  /*64a0*/  BSYNC B0 ;  /* 0x0000000000007941 */ /* 0x000fea0003800000 */
.L_x_26594:
[----:B------:R-:W-:Y:S01]  /*64b0*/  IMAD.SHL.U32 R2, R2, 0x100000, RZ ;  /* 0x0010000002027824 */ /* 0x000fe200078e00ff */
[----:B------:R-:W-:-:S04]  /*64c0*/  LEA R3, R0, 0x3b800000, 0x17 ;  /* 0x3b80000000037811 */ /* 0x000fc800078eb8ff */
[----:B------:R-:W-:Y:S01]  /*64d0*/  LOP3.LUT R22, R3, R2, R22, 0xfe, !PT ;  /* 0x0000000203167212 */ /* 0x000fe200078efe16 */
[----:B------:R-:W-:Y:S06]  /*64e0*/  BRA `(.L_x_26579) ;  /* 0x0000000000f87947 */ /* 0x000fec0003800000 */
.L_x_26592:
        /* <DEDUP_REMOVED lines=20> */
.L_x_26597:
[----:B------:R-:W-:Y:S05]  /*6630*/  BSYNC B0 ;  /* 0x0000000000007941 */ /* 0x000fea0003800000 */
.L_x_26596:
[----:B------:R-:W-:Y:S01]  /*6640*/  IMAD.SHL.U32 R2, R2, 0x200000, RZ ;  /* 0x0020000002027824 */ /* 0x000fe200078e00ff */
[----:B------:R-:W-:-:S04]  /*6650*/  LEA R3, R0, 0x37800000, 0x17 ;  /* 0x3780000000037811 */ /* 0x000fc800078eb8ff */
[----:B------:R-:W-:Y:S01]  /*6660*/  LOP3.LUT R22, R3, R2, R22, 0xfe, !PT ;  /* 0x0000000203167212 */ /* 0x000fe200078efe16 */
[----:B------:R-:W-:Y:S06]  /*6670*/  BRA `(.L_x_26579) ;  /* 0x0000000000947947 */ /* 0x000fec0003800000 */
.L_x_26591:
        /* <DEDUP_REMOVED lines=14> */
.L_x_26578:
        /* <DEDUP_REMOVED lines=16> */
.L_x_26600:
[----:B------:R-:W-:Y:S01]  /*6860*/  IMAD.MOV.U32 R22, RZ, RZ, RZ ;  /* 0x000000ffff167224 */ /* 0x000fe200078e00ff */
[----:B------:R-:W-:Y:S06]  /*6870*/  BRA `(.L_x_26579) ;  /* 0x0000000000147947 */ /* 0x000fec0003800000 */
.L_x_26599:
[----:B------:R-:W2:Y:S02]  /*6880*/  LDG.E.64 R22, desc[UR36][R2.64] ;  /* 0x0000002402167981 */ /* 0x000ea4000c1e1b00 */
[----:B--2---:R0:W1:Y:S01]  /*6890*/  I2F.U64 R22, R22 ;  /* 0x0000001600167312 */ /* 0x0040620000301000 */
[----:B------:R-:W-:Y:S05]  /*68a0*/  BRA `(.L_x_26579) ;  /* 0x0000000000087947 */ /* 0x000fea0003800000 */
.L_x_26598:
[----:B------:R-:W2:Y:S02]  /*68b0*/  LDG.E R2, desc[UR36][R2.64] ;  /* 0x0000002402027981 */ /* 0x000ea4000c1e1900 */
[----:B--2---:R-:W-:-:S07]  /*68c0*/  I2FP.F32.U32 R22, R2 ;  /* 0x0000000200167245 */ /* 0x004fce0000201000 */
.L_x_26579:
[----:B------:R-:W-:Y:S05]  /*68d0*/  BSYNC B6 ;  /* 0x0000000000067941 */ /* 0x000fea0003800000 */
.L_x_26573:
        /* <DEDUP_REMOVED lines=19> */
.L_x_26605:
[----:B------:R-:W2:Y:S02]  /*6a10*/  LDG.E.U8 R2, desc[UR36][R2.64] ;  /* 0x0000002402027981 */ /* 0x000ea4000c1e1100 */
[----:B--2---:R-:W-:Y:S01]  /*6a20*/  I2FP.F32.U32 R5, R2 ;  /* 0x0000000200057245 */ /* 0x004fe20000201000 */
[----:B------:R-:W-:Y:S06]  /*6a30*/  BRA `(.L_x_26607) ;  /* 0x0000000c002c7947 */ /* 0x000fec0003800000 */
.L_x_26604:
        /* <DEDUP_REMOVED lines=9> */
.L_x_26609:
[----:B------:R-:W2:Y:S02]  /*6ad0*/  LDG.E R2, desc[UR36][R2.64] ;  /* 0x0000002402027981 */ /* 0x000ea4000c1e1900 */
[----:B--2---:R-:W-:Y:S01]  /*6ae0*/  I2FP.F32.S32 R5, R2 ;  /* 0x0000000200057245 */ /* 0x004fe20000201400 */
[----:B------:R-:W-:Y:S06]  /*6af0*/  BRA `(.L_x_26607) ;  /* 0x0000000800fc7947 */ /* 0x000fec0003800000 */
.L_x_26608:
[----:B------:R-:W2:Y:S02]  /*6b00*/  LDG.E.U16 R2, desc[UR36][R2.64] ;  /* 0x0000002402027981 */ /* 0x000ea4000c1e1500 */
[----:B--2---:R0:W2:Y:S01]  /*6b10*/  I2F.S16 R5, R2 ;  /* 0x0000000200057306 */ /* 0x0040a20000101400 */
[----:B------:R-:W-:Y:S05]  /*6b20*/  BRA `(.L_x_26607) ;  /* 0x0000000800f07947 */ /* 0x000fea0003800000 */
.L_x_26603:
        /* <DEDUP_REMOVED lines=8> */
.L_x_26611:
[----:B------:R-:W2:Y:S02]  /*6bb0*/  LDG.E.U16 R2, desc[UR36][R2.64] ;  /* 0x0000002402027981 */ /* 0x000ea4000c1e1500 */
[----:B--2---:R-:W-:Y:S01]  /*6bc0*/  HADD2.F32 R5, -RZ, R2.H0_H0 ;  /* 0x20000002ff057230 */ /* 0x004fe20000004100 */
[----:B------:R-:W-:Y:S06]  /*6bd0*/  BRA `(.L_x_26607) ;  /* 0x0000000800c47947 */ /* 0x000fec0003800000 */
.L_x_26610:
        /* <DEDUP_REMOVED lines=8> */
.L_x_26613:
[----:B------:R-:W2:Y:S02]  /*6c60*/  LDG.E.U16 R2, desc[UR36][R2.64] ;  /* 0x0000002402027981 */ /* 0x000ea4000c1e1500 */
[----:B--2---:R-:W-:Y:S01]  /*6c70*/  HADD2.F32 R5, -RZ, R2.H0_H0 ;  /* 0x20000002ff057230 */ /* 0x004fe20000004100 */
[----:B------:R-:W-:Y:S06]  /*6c80*/  BRA `(.L_x_26607) ;  /* 0x0000000800987947 */ /* 0x000fec0003800000 */
.L_x_26612:
[----:B------:R-:W2:Y:S01]  /*6c90*/  LDG.E.64 R2, desc[UR36][R2.64] ;  /* 0x0000002402027981 */ /* 0x000ea2000c1e1b00 */
[----:B------:R-:W-:Y:S01]  /*6ca0*/  UMOV UR4, 0xf0000000 ;  /* 0xf000000000047882 */ /* 0x000fe20000000000 */
[----:B------:R-:W-:Y:S01]  /*6cb0*/  UMOV UR5, 0x380fffff ;  /* 0x380fffff00057882 */ /* 0x000fe20000000000 */
[----:B--2---:R-:W0:Y:S01]  /*6cc0*/  F2F.F32.F64 R5, R2 ;  /* 0x0000000200057310 */ /* 0x004e220000301000 */
[----:B------:R-:W-:-:S14]  /*6cd0*/  DSETP.GEU.AND P0, PT, |R2|, UR4, PT ;  /* 0x0000000402007e2a */ /* 0x000fdc000bf0e200 */
[----:B0-----:R-:W-:Y:S01]  /*6ce0*/  @!P0 FMUL R5, R5, 1.175494350822287508e-38 ;  /* 0x0080000005058820 */ /* 0x001fe20000400000 */
[----:B------:R-:W-:Y:S06]  /*6cf0*/  BRA `(.L_x_26607) ;  /* 0x00000008007c7947 */ /* 0x000fec0003800000 */
.L_x_26602:
        /* <DEDUP_REMOVED lines=12> */
.L_x_26616:
[----:B------:R-:W2:Y:S01]  /*6dc0*/  LDG.E.64 R2, desc[UR36][R2.64] ;  /* 0x0000002402027981 */ /* 0x000ea2000c1e1b00 */
[----:B------:R-:W-:Y:S01]  /*6dd0*/  UMOV UR4, 0xf0000000 ;  /* 0xf000000000047882 */ /* 0x000fe20000000000 */
[----:B------:R-:W-:Y:S01]  /*6de0*/  UMOV UR5, 0x380fffff ;  /* 0x380fffff00057882 */ /* 0x000fe20000000000 */
[----:B--2---:R-:W0:Y:S01]  /*6df0*/  F2F.F32.F64 R5, R2 ;  /* 0x0000000200057310 */ /* 0x004e220000301000 */
[----:B------:R-:W-:-:S14]  /*6e00*/  DSETP.GEU.AND P0, PT, |R2|, UR4, PT ;  /* 0x0000000402007e2a */ /* 0x000fdc000bf0e200 */
[----:B0-----:R-:W-:Y:S01]  /*6e10*/  @!P0 FMUL R5, R5, 1.175494350822287508e-38 ;  /* 0x0080000005058820 */ /* 0x001fe20000400000 */
[----:B------:R-:W-:Y:S06]  /*6e20*/  BRA `(.L_x_26607) ;  /* 0x0000000800307947 */ /* 0x000fec0003800000 */
.L_x_26615:
        /* <DEDUP_REMOVED lines=26> */
.L_x_26618:
        /* <DEDUP_REMOVED lines=13> */
.L_x_26617:
[----:B------:R-:W2:Y:S02]  /*70a0*/  LDG.E.U16 R2, desc[UR36][R2.64] ;  /* 0x0000002402027981 */ /* 0x000ea4000c1e1500 */
[----:B--2---:R-:W-:Y:S01]  /*70b0*/  IMAD.U32 R5, R2, 0x10000, RZ ;  /* 0x0001000002057824 */ /* 0x004fe200078e00ff */
[----:B------:R-:W-:Y:S06]  /*70c0*/  BRA `(.L_x_26607) ;  /* 0x0000000400887947 */ /* 0x000fec0003800000 */
.L_x_26614:
        /* <DEDUP_REMOVED lines=11> */
.L_x_26621:
        /* <DEDUP_REMOVED lines=20> */
.L_x_26623:
[----:B------:R-:W-:Y:S05]  /*72c0*/  BSYNC B0 ;  /* 0x0000000000007941 */ /* 0x000fea0003800000 */
.L_x_26622:
[----:B------:R-:W-:Y:S01]  /*72d0*/  IMAD.SHL.U32 R2, R2, 0x100000, RZ ;  /* 0x0010000002027824 */ /* 0x000fe200078e00ff */
[----:B------:R-:W-:-:S04]  /*72e0*/  LEA R5, R0, 0x3b800000, 0x17 ;  /* 0x3b80000000057811 */ /* 0x000fc800078eb8ff */
[----:B------:R-:W-:Y:S01]  /*72f0*/  LOP3.LUT R5, R5, R2, R4, 0xfe, !PT ;  /* 0x0000000205057212 */ /* 0x000fe200078efe04 */
[----:B------:R-:W-:Y:S06]  /*7300*/  BRA `(.L_x_26607) ;  /* 0x0000000000f87947 */ /* 0x000fec0003800000 */
.L_x_26620:
        /* <DEDUP_REMOVED lines=20> */
.L_x_26625:
[----:B------:R-:W-:Y:S05]  /*7450*/  BSYNC B0 ;  /* 0x0000000000007941 */ /* 0x000fea0003800000 */
.L_x_26624:
[----:B------:R-:W-:Y:S01]  /*7460*/  IMAD.SHL.U32 R2, R2, 0x200000, RZ ;  /* 0x0020000002027824 */ /* 0x000fe200078e00ff */
[----:B------:R-:W-:-:S04]  /*7470*/  LEA R5, R0, 0x37800000, 0x17 ;  /* 0x3780000000057811 */ /* 0x000fc800078eb8ff */
[----:B------:R-:W-:Y:S01]  /*7480*/  LOP3.LUT R5, R5, R2, R4, 0xfe, !PT ;  /* 0x0000000205057212 */ /* 0x000fe200078efe04 */
[----:B------:R-:W-:Y:S06]  /*7490*/  BRA `(.L_x_26607) ;  /* 0x0000000000947947 */ /* 0x000fec0003800000 */
.L_x_26619:
        /* <DEDUP_REMOVED lines=14> */
.L_x_26606:
        /* <DEDUP_REMOVED lines=16> */
.L_x_26628:
[----:B------:R-:W-:Y:S01]  /*7680*/  IMAD.MOV.U32 R5, RZ, RZ, RZ ;  /* 0x000000ffff057224 */ /* 0x000fe200078e00ff */
[----:B------:R-:W-:Y:S06]  /*7690*/  BRA `(.L_x_26607) ;  /* 0x0000000000147947 */ /* 0x000fec0003800000 */
.L_x_26627:
[----:B------:R-:W2:Y:S02]  /*76a0*/  LDG.E.64 R2, desc[UR36][R2.64] ;  /* 0x0000002402027981 */ /* 0x000ea4000c1e1b00 */
[----:B--2---:R0:W2:Y:S01]  /*76b0*/  I2F.U64 R5, R2 ;  /* 0x0000000200057312 */ /* 0x0040a20000301000 */
[----:B------:R-:W-:Y:S05]  /*76c0*/  BRA `(.L_x_26607) ;  /* 0x0000000000087947 */ /* 0x000fea0003800000 */
.L_x_26626:
[----:B------:R-:W2:Y:S02]  /*76d0*/  LDG.E R2, desc[UR36][R2.64] ;  /* 0x0000002402027981 */ /* 0x000ea4000c1e1900 */
[----:B--2---:R-:W-:-:S07]  /*76e0*/  I2FP.F32.U32 R5, R2 ;  /* 0x0000000200057245 */ /* 0x004fce0000201000 */
.L_x_26607:
[----:B------:R-:W-:Y:S05]  /*76f0*/  BSYNC B6 ;  /* 0x0000000000067941 */ /* 0x000fea0003800000 */
.L_x_26601:
[C---:B-1-3-5:R-:W-:Y:S01]  /*7700*/  FSETP.GTU.FTZ.AND P0, PT, |R22|.reuse, +INF , PT ;  /* 0x7f8000001600780b */ /* 0x06afe20003f1c200 */
[C---:B------:R-:W-:Y:S01]  /*7710*/  IMAD.SHL.U32 R0, R22.reuse, 0x2, RZ ;  /* 0x0000000216007824 */ /* 0x040fe200078e00ff */
[C---:B0-2---:R-:W-:Y:S01]  /*7720*/  FSETP.GTU.FTZ.AND P1, PT, |R5|.reuse, +INF , PT ;  /* 0x7f8000000500780b */ /* 0x045fe20003f3c200 */
[----:B----4-:R-:W-:Y:S01]  /*7730*/  IMAD.SHL.U32 R2, R5, 0x2, RZ ;  /* 0x0000000205027824 */ /* 0x010fe200078e00ff */
[----:B------:R-:W-:Y:S01]  /*7740*/  LOP3.LUT R3, R22, 0x80000000, RZ, 0xc0, !PT ;  /* 0x8000000016037812 */ /* 0x000fe200078ec0ff */
[----:B------:R-:W-:Y:S01]  /*7750*/  BSSY B0, `(.L_x_26629) ;  /* 0x0000023000007945 */ /* 0x000fe20003800000 */
[----:B------:R-:W-:Y:S02]  /*7760*/  PLOP3.LUT P0, PT, P0, P1, PT, 0xa8, 0x0 ;  /* 0x000000000000781c */ /* 0x000fe40000703570 */
[----:B------:R-:W-:Y:S02]  /*7770*/  ISETP.GE.U32.AND P2, PT, R0, 0x1000000, PT ;  /* 0x010000000000780c */ /* 0x000fe40003f46070 */
[----:B------:R-:W-:-:S02]  /*7780*/  ISETP.GE.U32.AND P3, PT, R2, 0x1000000, PT ;  /* 0x010000000200780c */ /* 0x000fc40003f66070 */
[----:B------:R-:W-:Y:S02]  /*7790*/  LOP3.LUT R0, R5, 0x80000000, RZ, 0xc0, !PT ;  /* 0x8000000005007812 */ /* 0x000fe400078ec0ff */
[----:B------:R-:W-:Y:S02]  /*77a0*/  SEL R3, R3, R22, !P2 ;  /* 0x0000001603037207 */ /* 0x000fe40005000000 */
[----:B------:R-:W-:-:S03]  /*77b0*/  SEL R2, R0, R5, !P3 ;  /* 0x0000000500027207 */ /* 0x000fc60005800000 */
[----:B------:R-:W-:Y:S05]  /*77c0*/  @P0 BRA `(.L_x_26630) ;  /* 0x0000000000680947 */ /* 0x000fea0003800000 */
        /* <DEDUP_REMOVED lines=26> */
.L_x_26630:
[----:B------:R-:W-:-:S07]  /*7970*/  FADD.FTZ R2, R5, R22 ;  /* 0x0000001605027221 */ /* 0x000fce0000010000 */
.L_x_26631:
[----:B------:R-:W-:Y:S05]  /*7980*/  BSYNC B0 ;  /* 0x0000000000007941 */ /* 0x000fea0003800000 */
.L_x_26629:
        /* <DEDUP_REMOVED lines=15> */
.L_x_26635:
[----:B------:R-:W0:Y:S02]  /*7a80*/  F2I.S64.TRUNC R2, R2 ;  /* 0x0000000200027311 */ /* 0x000e24000020d900 */
[----:B0-----:R-:W-:-:S05]  /*7a90*/  IMAD.MOV.U32 R5, RZ, RZ, R2 ;  /* 0x000000ffff057224 */ /* 0x001fca00078e0002 */
[----:B------:R0:W-:Y:S01]  /*7aa0*/  STG.E.U8 desc[UR36][R16.64], R5 ;  /* 0x0000000510007986 */ /* 0x0001e2000c101124 */
[----:B------:R-:W-:Y:S05]  /*7ab0*/  BRA `(.L_x_26637) ;  /* 0x0000000c00407947 */ /* 0x000fea0003800000 */
.L_x_26634:
        /* <DEDUP_REMOVED lines=9> */
.L_x_26639:
[----:B------:R-:W0:Y:S02]  /*7b50*/  F2I.FTZ.TRUNC.NTZ R3, R2 ;  /* 0x0000000200037305 */ /* 0x000e24000021f100 */
[----:B0-----:R3:W-:Y:S01]  /*7b60*/  STG.E desc[UR36][R16.64], R3 ;  /* 0x0000000310007986 */ /* 0x0017e2000c101924 */
[----:B------:R-:W-:Y:S05]  /*7b70*/  BRA `(.L_x_26637) ;  /* 0x0000000c00107947 */ /* 0x000fea0003800000 */
.L_x_26638:
[----:B------:R-:W0:Y:S02]  /*7b80*/  F2I.FTZ.TRUNC.NTZ R3, R2 ;  /* 0x0000000200037305 */ /* 0x000e24000021f100 */
[----:B0-----:R2:W-:Y:S01]  /*7b90*/  STG.E.U16 desc[UR36][R16.64], R3 ;  /* 0x0000000310007986 */ /* 0x0015e2000c101524 */
[----:B------:R-:W-:Y:S05]  /*7ba0*/  BRA `(.L_x_26637) ;  /* 0x0000000c00047947 */ /* 0x000fea0003800000 */
.L_x_26633:
        /* <DEDUP_REMOVED lines=8> */
.L_x_26641:
[----:B------:R-:W-:-:S05]  /*7c30*/  F2FP.F16.F32.PACK_AB R2, RZ, R2 ;  /* 0x00000002ff02723e */ /* 0x000fca00000000ff */
[----:B------:R0:W-:Y:S01]  /*7c40*/  STG.E.U16 desc[UR36][R16.64], R2 ;  /* 0x0000000210007986 */ /* 0x0001e2000c101524 */
[----:B------:R-:W-:Y:S05]  /*7c50*/  BRA `(.L_x_26637) ;  /* 0x0000000800d87947 */ /* 0x000fea0003800000 */
.L_x_26640:
        /* <DEDUP_REMOVED lines=9> */
.L_x_26643:
[----:B------:R-:W-:-:S04]  /*7cf0*/  F2FP.F16.F32.PACK_AB R3, RZ, R2 ;  /* 0x00000002ff03723e */ /* 0x000fc800000000ff */
[----:B------:R-:W-:-:S05]  /*7d00*/  PRMT R3, R3, 0x5410, RZ ;  /* 0x0000541003037816 */ /* 0x000fca00000000ff */
[----:B------:R0:W-:Y:S01]  /*7d10*/  STG.E desc[UR36][R16.64], R3 ;  /* 0x0000000310007986 */ /* 0x0001e2000c101924 */
[----:B------:R-:W-:Y:S05]  /*7d20*/  BRA `(.L_x_26637) ;  /* 0x0000000800a47947 */ /* 0x000fea0003800000 */
.L_x_26642:
[----:B------:R-:W-:-:S06]  /*7d30*/  FMUL.FTZ R2, R2, 1 ;  /* 0x3f80000002027820 */ /* 0x000fcc0000410000 */
[----:B------:R-:W0:Y:S02]  /*7d40*/  F2F.F64.F32 R2, R2 ;  /* 0x0000000200027310 */ /* 0x000e240000201800 */
[----:B0-----:R0:W-:Y:S01]  /*7d50*/  STG.E.64 desc[UR36][R16.64], R2 ;  /* 0x0000000210007986 */ /* 0x0011e2000c101b24 */
[----:B------:R-:W-:Y:S05]  /*7d60*/  BRA `(.L_x_26637) ;  /* 0x0000000800947947 */ /* 0x000fea0003800000 */
.L_x_26632:
        /* <DEDUP_REMOVED lines=12> */
.L_x_26646:
[----:B------:R-:W-:Y:S01]  /*7e30*/  FMUL.FTZ R4, R2, 1 ;  /* 0x3f80000002047820 */ /* 0x000fe20000410000 */
[----:B------:R-:W-:-:S05]  /*7e40*/  CS2R R6, SRZ ;  /* 0x0000000000067805 */ /* 0x000fca000001ff00 */
[----:B------:R-:W0:Y:S02]  /*7e50*/  F2F.F64.F32 R4, R4 ;  /* 0x0000000400047310 */ /* 0x000e240000201800 */
[----:B0-----:R0:W-:Y:S01]  /*7e60*/  STG.E.128 desc[UR36][R16.64], R4 ;  /* 0x0000000410007986 */ /* 0x0011e2000c101d24 */
[----:B------:R-:W-:Y:S05]  /*7e70*/  BRA `(.L_x_26637) ;  /* 0x0000000800507947 */ /* 0x000fea0003800000 */
.L_x_26645:
        /* <DEDUP_REMOVED lines=20> */
.L_x_26650:
[----:B------:R-:W-:Y:S05]  /*7fc0*/  BSYNC B0 ;  /* 0x0000000000007941 */ /* 0x000fea0003800000 */
.L_x_26649:
[----:B------:R-:W-:-:S05]  /*7fd0*/  LOP3.LUT R5, R0, R5, RZ, 0xfc, !PT ;  /* 0x0000000500057212 */ /* 0x000fca00078efcff */
[----:B------:R0:W-:Y:S01]  /*7fe0*/  STG.E.U8 desc[UR36][R16.64], R5 ;  /* 0x0000000510007986 */ /* 0x0001e2000c101124 */
[----:B------:R-:W-:Y:S05]  /*7ff0*/  BRA `(.L_x_26637) ;  /* 0x0000000400f07947 */ /* 0x000fea0003800000 */
.L_x_26648:
        /* <DEDUP_REMOVED lines=12> */
.L_x_26652:
[----:B------:R-:W-:Y:S01]  /*80c0*/  IMAD.MOV.U32 R0, RZ, RZ, 0x7f ;  /* 0x0000007fff007424 */ /* 0x000fe200078e00ff */
[----:B------:R-:W-:-:S04]  /*80d0*/  ISETP.GT.U32.AND P0, PT, R4, 0x7f800000, PT ;  /* 0x7f8000000400780c */ /* 0x000fc80003f04070 */
[----:B------:R-:W-:-:S09]  /*80e0*/  SEL R0, R0, 0x7c, P0 ;  /* 0x0000007c00007807 */ /* 0x000fd20000000000 */
.L_x_26653:
[----:B------:R-:W-:Y:S05]  /*80f0*/  BSYNC B0 ;  /* 0x0000000000007941 */ /* 0x000fea0003800000 */
.L_x_26651:
[----:B------:R-:W-:-:S04]  /*8100*/  LOP3.LUT R2, R2, 0x80000000, RZ, 0xc0, !PT ;  /* 0x8000000002027812 */ /* 0x000fc800078ec0ff */
[----:B------:R-:W-:-:S04]  /*8110*/  SHF.R.U32.HI R3, RZ, 0x18, R2 ;  /* 0x00000018ff037819 */ /* 0x000fc80000011602 */
[----:B------:R-:W-:-:S05]  /*8120*/  LOP3.LUT R3, R0, R3, RZ, 0xfc, !PT ;  /* 0x0000000300037212 */ /* 0x000fca00078efcff */
[----:B------:R0:W-:Y:S01]  /*8130*/  STG.E.U8 desc[UR36][R16.64], R3 ;  /* 0x0000000310007986 */ /* 0x0001e2000c101124 */
[----:B------:R-:W-:Y:S05]  /*8140*/  BRA `(.L_x_26637) ;  /* 0x00000004009c7947 */ /* 0x000fea0003800000 */
.L_x_26647:
[----:B------:R-:W-:-:S05]  /*8150*/  F2FP.BF16.F32.PACK_AB R2, RZ, R2 ;  /* 0x00000002ff02723e */ /* 0x000fca00000010ff */
[----:B------:R0:W-:Y:S01]  /*8160*/  STG.E.U16 desc[UR36][R16.64], R2 ;  /* 0x0000000210007986 */ /* 0x0001e2000c101524 */
[----:B------:R-:W-:Y:S05]  /*8170*/  BRA `(.L_x_26637) ;  /* 0x0000000400907947 */ /* 0x000fea0003800000 */
.L_x_26644:
        /* <DEDUP_REMOVED lines=11> */
.L_x_26656:
        /* <DEDUP_REMOVED lines=16> */
.L_x_26659:
[----:B------:R-:W-:-:S04]  /*8330*/  LOP3.LUT R2, R2, 0x80000000, RZ, 0xc0, !PT ;  /* 0x8000000002027812 */ /* 0x000fc800078ec0ff */
[----:B------:R-:W-:-:S04]  /*8340*/  SHF.R.U32.HI R3, RZ, 0x18, R2 ;  /* 0x00000018ff037819 */ /* 0x000fc80000011602 */
[----:B------:R-:W-:-:S04]  /*8350*/  LOP3.LUT R0, R0, R3, RZ, 0xfc, !PT ;  /* 0x0000000300007212 */ /* 0x000fc800078efcff */
[----:B------:R-:W-:-:S07]  /*8360*/  PRMT R8, R0, 0x7610, R8 ;  /* 0x0000761000087816 */ /* 0x000fce0000000008 */
.L_x_26658:
[----:B------:R-:W-:Y:S05]  /*8370*/  BSYNC B0 ;  /* 0x0000000000007941 */ /* 0x000fea0003800000 */
.L_x_26657:
[----:B------:R0:W-:Y:S01]  /*8380*/  STG.E.U8 desc[UR36][R16.64], R8 ;  /* 0x0000000810007986 */ /* 0x0001e2000c101124 */
[----:B------:R-:W-:Y:S05]  /*8390*/  BRA `(.L_x_26637) ;  /* 0x0000000400087947 */ /* 0x000fea0003800000 */
.L_x_26655:
        /* <DEDUP_REMOVED lines=16> */
.L_x_26662:
[----:B------:R-:W-:-:S04]  /*84a0*/  LOP3.LUT R2, R2, 0x80000000, RZ, 0xc0, !PT ;  /* 0x8000000002027812 */ /* 0x000fc800078ec0ff */
[----:B------:R-:W-:-:S04]  /*84b0*/  SHF.R.U32.HI R3, RZ, 0x18, R2 ;  /* 0x00000018ff037819 */ /* 0x000fc80000011602 */
[----:B------:R-:W-:-:S04]  /*84c0*/  LOP3.LUT R0, R0, R3, RZ, 0xfc, !PT ;  /* 0x0000000300007212 */ /* 0x000fc800078efcff */
[----:B------:R-:W-:-:S07]  /*84d0*/  PRMT R8, R0, 0x7610, R8 ;  /* 0x0000761000087816 */ /* 0x000fce0000000008 */
.L_x_26661:
[----:B------:R-:W-:Y:S05]  /*84e0*/  BSYNC B0 ;  /* 0x0000000000007941 */ /* 0x000fea0003800000 */
.L_x_26660:
[----:B------:R0:W-:Y:S01]  /*84f0*/  STG.E.U8 desc[UR36][R16.64], R8 ;  /* 0x0000000810007986 */ /* 0x0001e2000c101124 */
[----:B------:R-:W-:Y:S05]  /*8500*/  BRA `(.L_x_26637) ;  /* 0x0000000000ac7947 */ /* 0x000fea0003800000 */
.L_x_26654:
        /* <DEDUP_REMOVED lines=21> */
.L_x_26636:
        /* <DEDUP_REMOVED lines=16> */
.L_x_26665:
[----:B------:R-:W-:Y:S05]  /*8760*/  BRA `(.L_x_26637) ;  /* 0x0000000000147947 */ /* 0x000fea0003800000 */
.L_x_26664:
[----:B------:R-:W0:Y:S02]  /*8770*/  F2I.U64.TRUNC R2, R2 ;  /* 0x0000000200027311 */ /* 0x000e24000020d800 */
[----:B0-----:R0:W-:Y:S01]  /*8780*/  STG.E.64 desc[UR36][R16.64], R2 ;  /* 0x0000000210007986 */ /* 0x0011e2000c101b24 */
[----:B------:R-:W-:Y:S05]  /*8790*/  BRA `(.L_x_26637) ;  /* 0x0000000000087947 */ /* 0x000fea0003800000 */
.L_x_26663:
[----:B------:R-:W0:Y:S02]  /*87a0*/  F2I.FTZ.U32.TRUNC.NTZ R3, R2 ;  /* 0x0000000200037305 */ /* 0x000e24000021f000 */
[----:B0-----:R0:W-:Y:S02]  /*87b0*/  STG.E desc[UR36][R16.64], R3 ;  /* 0x0000000310007986 */ /* 0x0011e4000c101924 */
.L_x_26637:
[----:B------:R-:W-:-:S07]  /*87c0*/  VIADD R19, R19, 0x80 ;  /* 0x0000008013137836 */ /* 0x000fce0000000000 */
.L_x_26571:
[----:B------:R-:W-:Y:S05]  /*87d0*/  BSYNC B7 ;  /* 0x0000000000077941 */ /* 0x000fea0003800000 */
.L_x_26570:
        /* <DEDUP_REMOVED lines=358> */
.L_x_26668:
        /* <DEDUP_REMOVED lines=22> */
.L_x_26673:
[----:B------:R-:W2:Y:S02]  /*9fa0*/  LDG.E.U8 R2, desc[UR36][R2.64] ;  /* 0x0000002402027981 */ /* 0x000ea4000c1e1100 */
[----:B--2---:R-:W-:Y:S01]  /*9fb0*/  I2FP.F32.U32 R22, R2 ;  /* 0x0000000200167245 */ /* 0x004fe20000201000 */
[----:B------:R-:W-:Y:S06]  /*9fc0*/  BRA `(.L_x_26675) ;  /* 0x0000000c002c7947 */ /* 0x000fec0003800000 */
.L_x_26672:
        /* <DEDUP_REMOVED lines=9> */
.L_x_26677:
[----:B------:R-:W2:Y:S02]  /*a060*/  LDG.E R2, desc[UR36][R2.64] ;  /* 0x0000002402027981 */ /* 0x000ea4000c1e1900 */
[----:B--2---:R-:W-:Y:S01]  /*a070*/  I2FP.F32.S32 R22, R2 ;  /* 0x0000000200167245 */ /* 0x004fe20000201400 */
[----:B------:R-:W-:Y:S06]  /*a080*/  BRA `(.L_x_26675) ;  /* 0x0000000800fc7947 */ /* 0x000fec0003800000 */
.L_x_26676:
[----:B------:R-:W2:Y:S02]  /*a090*/  LDG.E.U16 R2, desc[UR36][R2.64] ;  /* 0x0000002402027981 */ /* 0x000ea4000c1e1500 */
[----:B--2---:R4:W0:Y:S01]  /*a0a0*/  I2F.S16 R22, R2 ;  /* 0x0000000200167306 */ /* 0x0048220000101400 */
[----:B------:R-:W-:Y:S05]  /*a0b0*/  BRA `(.L_x_26675) ;  /* 0x0000000800f07947 */ /* 0x000fea0003800000 */
.L_x_26671:
        /* <DEDUP_REMOVED lines=8> */
.L_x_26679:
[----:B------:R-:W2:Y:S02]  /*a140*/  LDG.E.U16 R2, desc[UR36][R2.64] ;  /* 0x0000002402027981 */ /* 0x000ea4000c1e1500 */
[----:B--2---:R-:W-:Y:S01]  /*a150*/  HADD2.F32 R22, -RZ, R2.H0_H0 ;  /* 0x20000002ff167230 */ /* 0x004fe20000004100 */
[----:B------:R-:W-:Y:S06]  /*a160*/  BRA `(.L_x_26675) ;  /* 0x0000000800c47947 */ /* 0x000fec0003800000 */
.L_x_26678:
        /* <DEDUP_REMOVED lines=8> */
.L_x_26681:
[----:B------:R-:W2:Y:S02]  /*a1f0*/  LDG.E.U16 R2, desc[UR36][R2.64] ;  /* 0x0000002402027981 */ /* 0x000ea4000c1e1500 */
[----:B--2---:R-:W-:Y:S01]  /*a200*/  HADD2.F32 R22, -RZ, R2.H0_H0 ;  /* 0x20000002ff167230 */ /* 0x004fe20000004100 */
[----:B------:R-:W-:Y:S06]  /*a210*/  BRA `(.L_x_26675) ;  /* 0x0000000800987947 */ /* 0x000fec0003800000 */
.L_x_26680:
[----:B------:R-:W2:Y:S01]  /*a220*/  LDG.E.64 R2, desc[UR36][R2.64] ;  /* 0x0000002402027981 */ /* 0x000ea2000c1e1b00 */
[----:B------:R-:W-:Y:S01]  /*a230*/  UMOV UR4, 0xf0000000 ;  /* 0xf000000000047882 */ /* 0x000fe20000000000 */
[----:B------:R-:W-:Y:S01]  /*a240*/  UMOV UR5, 0x380fffff ;  /* 0x380fffff00057882 */ /* 0x000fe20000000000 */
[----:B--2---:R-:W0:Y:S01]  /*a250*/  F2F.F32.F64 R22, R2 ;  /* 0x0000000200167310 */ /* 0x004e220000301000 */
[----:B------:R-:W-:-:S14]  /*a260*/  DSETP.GEU.AND P0, PT, |R2|, UR4, PT ;  /* 0x0000000402007e2a */ /* 0x000fdc000bf0e200 */
[----:B0-----:R-:W-:Y:S01]  /*a270*/  @!P0 FMUL R22, R22, 1.175494350822287508e-38 ;  /* 0x0080000016168820 */ /* 0x001fe20000400000 */
[----:B------:R-:W-:Y:S06]  /*a280*/  BRA `(.L_x_26675) ;  /* 0x00000008007c7947 */ /* 0x000fec0003800000 */
.L_x_26670:
        /* <DEDUP_REMOVED lines=12> */
.L_x_26684:
[----:B------:R-:W2:Y:S01]  /*a350*/  LDG.E.64 R2, desc[UR36][R2.64] ;  /* 0x0000002402027981 */ /* 0x000ea2000c1e1b00 */
[----:B------:R-:W-:Y:S01]  /*a360*/  UMOV UR4, 0xf0000000 ;  /* 0xf000000000047882 */ /* 0x000fe20000000000 */
[----:B------:R-:W-:Y:S01]  /*a370*/  UMOV UR5, 0x380fffff ;  /* 0x380fffff00057882 */ /* 0x000fe20000000000 */
[----:B--2---:R-:W0:Y:S01]  /*a380*/  F2F.F32.F64 R22, R2 ;  /* 0x0000000200167310 */ /* 0x004e220000301000 */
[----:B------:R-:W-:-:S14]  /*a390*/  DSETP.GEU.AND P0, PT, |R2|, UR4, PT ;  /* 0x0000000402007e2a */ /* 0x000fdc000bf0e200 */
[----:B0-----:R-:W-:Y:S01]  /*a3a0*/  @!P0 FMUL R22, R22, 1.175494350822287508e-38 ;  /* 0x0080000016168820 */ /* 0x001fe20000400000 */
[----:B------:R-:W-:Y:S06]  /*a3b0*/  BRA `(.L_x_26675) ;  /* 0x0000000800307947 */ /* 0x000fec0003800000 */
.L_x_26683:
        /* <DEDUP_REMOVED lines=26> */
.L_x_26686:
        /* <DEDUP_REMOVED lines=13> */
.L_x_26685:
[----:B------:R-:W2:Y:S02]  /*a630*/  LDG.E.U16 R2, desc[UR36][R2.64] ;  /* 0x0000002402027981 */ /* 0x000ea4000c1e1500 */
[----:B--2---:R-:W-:Y:S01]  /*a640*/  IMAD.U32 R22, R2, 0x10000, RZ ;  /* 0x0001000002167824 */ /* 0x004fe200078e00ff */
[----:B------:R-:W-:Y:S06]  /*a650*/  BRA `(.L_x_26675) ;  /* 0x0000000400887947 */ /* 0x000fec0003800000 */
.L_x_26682:
        /* <DEDUP_REMOVED lines=11> */
.L_x_26689:
        /* <DEDUP_REMOVED lines=20> */
.L_x_26691:
[----:B------:R-:W-:Y:S05]  /*a850*/  BSYNC B0 ;  /* 0x0000000000007941 */ /* 0x000fea0003800000 */
.L_x_26690:
[----:B------:R-:W-:Y:S01]  /*a860*/  IMAD.SHL.U32 R2, R2, 0x100000, RZ ;  /* 0x0010000002027824 */ /* 0x000fe200078e00ff */
[----:B------:R-:W-:-:S04]  /*a870*/  LEA R3, R0, 0x3b800000, 0x17 ;  /* 0x3b80000000037811 */ /* 0x000fc800078eb8ff */
[----:B------:R-:W-:Y:S01]  /*a880*/  LOP3.LUT R22, R3, R2, R22, 0xfe, !PT ;  /* 0x0000000203167212 */ /* 0x000fe200078efe16 */
[----:B------:R-:W-:Y:S06]  /*a890*/  BRA `(.L_x_26675) ;  /* 0x0000000000f87947 */ /* 0x000fec0003800000 */
.L_x_26688:
        /* <DEDUP_REMOVED lines=20> */
.L_x_26693:
[----:B------:R-:W-:Y:S05]  /*a9e0*/  BSYNC B0 ;  /* 0x0000000000007941 */ /* 0x000fea0003800000 */
.L_x_26692:
[----:B------:R-:W-:Y:S01]  /*a9f0*/  IMAD.SHL.U32 R2, R2, 0x200000, RZ ;  /* 0x0020000002027824 */ /* 0x000fe200078e00ff */
[----:B------:R-:W-:-:S04]  /*aa00*/  LEA R3, R0, 0x37800000, 0x17 ;  /* 0x3780000000037811 */ /* 0x000fc800078eb8ff */
[----:B------:R-:W-:Y:S01]  /*aa10*/  LOP3.LUT R22, R3, R2, R22, 0xfe, !PT ;  /* 0x0000000203167212 */ /* 0x000fe200078efe16 */
[----:B------:R-:W-:Y:S06]  /*aa20*/  BRA `(.L_x_26675) ;  /* 0x0000000000947947 */ /* 0x000fec0003800000 */
.L_x_26687:
        /* <DEDUP_REMOVED lines=14> */
.L_x_26674:
        /* <DEDUP_REMOVED lines=16> */
.L_x_26696:
[----:B------:R-:W-:Y:S01]  /*ac10*/  IMAD.MOV.U32 R22, RZ, RZ, RZ ;  /* 0x000000ffff167224 */ /* 0x000fe200078e00ff */
[----:B------:R-:W-:Y:S06]  /*ac20*/  BRA `(.L_x_26675) ;  /* 0x0000000000147947 */ /* 0x000fec0003800000 */
.L_x_26695:
[----:B------:R-:W2:Y:S02]  /*ac30*/  LDG.E.64 R22, desc[UR36][R2.64] ;  /* 0x0000002402167981 */ /* 0x000ea4000c1e1b00 */
[----:B--2---:R0:W1:Y:S01]  /*ac40*/  I2F.U64 R22, R22 ;  /* 0x0000001600167312 */ /* 0x0040620000301000 */
[----:B------:R-:W-:Y:S05]  /*ac50*/  BRA `(.L_x_26675) ;  /* 0x0000000000087947 */ /* 0x000fea0003800000 */
.L_x_26694:
[----:B------:R-:W2:Y:S02]  /*ac60*/  LDG.E R2, desc[UR36][R2.64] ;  /* 0x0000002402027981 */ /* 0x000ea4000c1e1900 */
[----:B--2---:R-:W-:-:S07]  /*ac70*/  I2FP.F32.U32 R22, R2 ;  /* 0x0000000200167245 */ /* 0x004fce0000201000 */
.L_x_26675:
[----:B------:R-:W-:Y:S05]  /*ac80*/  BSYNC B6 ;  /* 0x0000000000067941 */ /* 0x000fea0003800000 */
.L_x_26669:
        /* <DEDUP_REMOVED lines=19> */
.L_x_26701:
[----:B------:R-:W2:Y:S02]  /*adc0*/  LDG.E.U8 R2, desc[UR36][R2.64] ;  /* 0x0000002402027981 */ /* 0x000ea4000c1e1100 */
[----:B--2---:R-:W-:Y:S01]  /*add0*/  I2FP.F32.U32 R5, R2 ;  /* 0x0000000200057245 */ /* 0x004fe20000201000 */
[----:B------:R-:W-:Y:S06]  /*ade0*/  BRA `(.L_x_26703) ;  /* 0x0000000c002c7947 */ /* 0x000fec0003800000 */
.L_x_26700:
        /* <DEDUP_REMOVED lines=9> */
.L_x_26705:
[----:B------:R-:W2:Y:S02]  /*ae80*/  LDG.E R2, desc[UR36][R2.64] ;  /* 0x0000002402027981 */ /* 0x000ea4000c1e1900 */
[----:B--2---:R-:W-:Y:S01]  /*ae90*/  I2FP.F32.S32 R5, R2 ;  /* 0x0000000200057245 */ /* 0x004fe20000201400 */
[----:B------:R-:W-:Y:S06]  /*aea0*/  BRA `(.L_x_26703) ;  /* 0x0000000800fc7947 */ /* 0x000fec0003800000 */
.L_x_26704:
[----:B------:R-:W2:Y:S02]  /*aeb0*/  LDG.E.U16 R2, desc[UR36][R2.64] ;  /* 0x0000002402027981 */ /* 0x000ea4000c1e1500 */
[----:B--2---:R0:W2:Y:S01]  /*aec0*/  I2F.S16 R5, R2 ;  /* 0x0000000200057306 */ /* 0x0040a20000101400 */
[----:B------:R-:W-:Y:S05]  /*aed0*/  BRA `(.L_x_26703) ;  /* 0x0000000800f07947 */ /* 0x000fea0003800000 */
.L_x_26699:
        /* <DEDUP_REMOVED lines=8> */
.L_x_26707:
[----:B------:R-:W2:Y:S02]  /*af60*/  LDG.E.U16 R2, desc[UR36][R2.64] ;  /* 0x0000002402027981 */ /* 0x000ea4000c1e1500 */
[----:B--2---:R-:W-:Y:S01]  /*af70*/  HADD2.F32 R5, -RZ, R2.H0_H0 ;  /* 0x20000002ff057230 */ /* 0x004fe20000004100 */
[----:B------:R-:W-:Y:S06]  /*af80*/  BRA `(.L_x_26703) ;  /* 0x0000000800c47947 */ /* 0x000fec0003800000 */
.L_x_26706:
        /* <DEDUP_REMOVED lines=8> */
.L_x_26709:
[----:B------:R-:W2:Y:S02]  /*b010*/  LDG.E.U16 R2, desc[UR36][R2.64] ;  /* 0x0000002402027981 */ /* 0x000ea4000c1e1500 */
[----:B--2---:R-:W-:Y:S01]  /*b020*/  HADD2.F32 R5, -RZ, R2.H0_H0 ;  /* 0x20000002ff057230 */ /* 0x004fe20000004100 */
[----:B------:R-:W-:Y:S06]  /*b030*/  BRA `(.L_x_26703) ;  /* 0x0000000800987947 */ /* 0x000fec0003800000 */
.L_x_26708:
[----:B------:R-:W2:Y:S01]  /*b040*/  LDG.E.64 R2, desc[UR36][R2.64] ;  /* 0x0000002402027981 */ /* 0x000ea2000c1e1b00 */
[----:B------:R-:W-:Y:S01]  /*b050*/  UMOV UR4, 0xf0000000 ;  /* 0xf000000000047882 */ /* 0x000fe20000000000 */
[----:B------:R-:W-:Y:S01]  /*b060*/  UMOV UR5, 0x380fffff ;  /* 0x380fffff00057882 */ /* 0x000fe20000000000 */
[----:B--2---:R-:W0:Y:S01]  /*b070*/  F2F.F32.F64 R5, R2 ;  /* 0x0000000200057310 */ /* 0x004e220000301000 */
[----:B------:R-:W-:-:S14]  /*b080*/  DSETP.GEU.AND P0, PT, |R2|, UR4, PT ;  /* 0x0000000402007e2a */ /* 0x000fdc000bf0e200 */
[----:B0-----:R-:W-:Y:S01]  /*b090*/  @!P0 FMUL R5, R5, 1.175494350822287508e-38 ;  /* 0x0080000005058820 */ /* 0x001fe20000400000 */
[----:B------:R-:W-:Y:S06]  /*b0a0*/  BRA `(.L_x_26703) ;  /* 0x00000008007c7947 */ /* 0x000fec0003800000 */
.L_x_26698:
        /* <DEDUP_REMOVED lines=12> */
.L_x_26712:
[----:B------:R-:W2:Y:S01]  /*b170*/  LDG.E.64 R2, desc[UR36][R2.64] ;  /* 0x0000002402027981 */ /* 0x000ea2000c1e1b00 */
[----:B------:R-:W-:Y:S01]  /*b180*/  UMOV UR4, 0xf0000000 ;  /* 0xf000000000047882 */ /* 0x000fe20000000000 */
[----:B------:R-:W-:Y:S01]  /*b190*/  UMOV UR5, 0x380fffff ;  /* 0x380fffff00057882 */ /* 0x000fe20000000000 */
[----:B--2---:R-:W0:Y:S01]  /*b1a0*/  F2F.F32.F64 R5, R2 ;  /* 0x0000000200057310 */ /* 0x004e220000301000 */
[----:B------:R-:W-:-:S14]  /*b1b0*/  DSETP.GEU.AND P0, PT, |R2|, UR4, PT ;  /* 0x0000000402007e2a */ /* 0x000fdc000bf0e200 */
[----:B0-----:R-:W-:Y:S01]  /*b1c0*/  @!P0 FMUL R5, R5, 1.175494350822287508e-38 ;  /* 0x0080000005058820 */ /* 0x001fe20000400000 */
[----:B------:R-:W-:Y:S06]  /*b1d0*/  BRA `(.L_x_26703) ;  /* 0x0000000800307947 */ /* 0x000fec0003800000 */
.L_x_26711:
        /* <DEDUP_REMOVED lines=26> */
.L_x_26714:
        /* <DEDUP_REMOVED lines=13> */
.L_x_26713:
[----:B------:R-:W2:Y:S02]  /*b450*/  LDG.E.U16 R2, desc[UR36][R2.64] ;  /* 0x0000002402027981 */ /* 0x000ea4000c1e1500 */
[----:B--2---:R-:W-:Y:S01]  /*b460*/  IMAD.U32 R5, R2, 0x10000, RZ ;  /* 0x0001000002057824 */ /* 0x004fe200078e00ff */
[----:B------:R-:W-:Y:S06]  /*b470*/  BRA `(.L_x_26703) ;  /* 0x0000000400887947 */ /* 0x000fec0003800000 */
.L_x_26710:
        /* <DEDUP_REMOVED lines=11> */
.L_x_26717:
        /* <DEDUP_REMOVED lines=20> */
.L_x_26719:
[----:B------:R-:W-:Y:S05]  /*b670*/  BSYNC B0 ;  /* 0x0000000000007941 */ /* 0x000fea0003800000 */
.L_x_26718:
[----:B------:R-:W-:Y:S01]  /*b680*/  IMAD.SHL.U32 R2, R2, 0x100000, RZ ;  /* 0x0010000002027824 */ /* 0x000fe200078e00ff */
[----:B------:R-:W-:-:S04]  /*b690*/  LEA R5, R0, 0x3b800000, 0x17 ;  /* 0x3b80000000057811 */ /* 0x000fc800078eb8ff */
[----:B------:R-:W-:Y:S01]  /*b6a0*/  LOP3.LUT R5, R5, R2, R4, 0xfe, !PT ;  /* 0x0000000205057212 */ /* 0x000fe200078efe04 */
[----:B------:R-:W-:Y:S06]  /*b6b0*/  BRA `(.L_x_26703) ;  /* 0x0000000000f87947 */ /* 0x000fec0003800000 */
.L_x_26716:
        /* <DEDUP_REMOVED lines=20> */
.L_x_26721:
[----:B------:R-:W-:Y:S05]  /*b800*/  BSYNC B0 ;  /* 0x0000000000007941 */ /* 0x000fea0003800000 */
.L_x_26720:
[----:B------:R-:W-:Y:S01]  /*b810*/  IMAD.SHL.U32 R2, R2, 0x200000, RZ ;  /* 0x0020000002027824 */ /* 0x000fe200078e00ff */
[----:B------:R-:W-:-:S04]  /*b820*/  LEA R5, R0, 0x37800000, 0x17 ;  /* 0x3780000000057811 */ /* 0x000fc800078eb8ff */
[----:B------:R-:W-:Y:S01]  /*b830*/  LOP3.LUT R5, R5, R2, R4, 0xfe, !PT ;  /* 0x0000000205057212 */ /* 0x000fe200078efe04 */
[----:B------:R-:W-:Y:S06]  /*b840*/  BRA `(.L_x_26703) ;  /* 0x0000000000947947 */ /* 0x000fec0003800000 */
.L_x_26715:
        /* <DEDUP_REMOVED lines=14> */
.L_x_26702:
        /* <DEDUP_REMOVED lines=16> */
.L_x_26724:
[----:B------:R-:W-:Y:S01]  /*ba30*/  IMAD.MOV.U32 R5, RZ, RZ, RZ ;  /* 0x000000ffff057224 */ /* 0x000fe200078e00ff */
[----:B------:R-:W-:Y:S06]  /*ba40*/  BRA `(.L_x_26703) ;  /* 0x0000000000147947 */ /* 0x000fec0003800000 */
.L_x_26723:
[----:B------:R-:W2:Y:S02]  /*ba50*/  LDG.E.64 R2, desc[UR36][R2.64] ;  /* 0x0000002402027981 */ /* 0x000ea4000c1e1b00 */
[----:B--2---:R0:W2:Y:S01]  /*ba60*/  I2F.U64 R5, R2 ;  /* 0x0000000200057312 */ /* 0x0040a20000301000 */
[----:B------:R-:W-:Y:S05]  /*ba70*/  BRA `(.L_x_26703) ;  /* 0x0000000000087947 */ /* 0x000fea0003800000 */
.L_x_26722:
[----:B------:R-:W2:Y:S02]  /*ba80*/  LDG.E R2, desc[UR36][R2.64] ;  /* 0x0000002402027981 */ /* 0x000ea4000c1e1900 */
[----:B--2---:R-:W-:-:S07]  /*ba90*/  I2FP.F32.U32 R5, R2 ;  /* 0x0000000200057245 */ /* 0x004fce0000201000 */
.L_x_26703:
[----:B------:R-:W-:Y:S05]  /*baa0*/  BSYNC B6 ;  /* 0x0000000000067941 */ /* 0x000fea0003800000 */
.L_x_26697:
[C---:B-1-3-5:R-:W-:Y:S01]  /*bab0*/  FSETP.GTU.FTZ.AND P0, PT, |R22|.reuse, +INF , PT ;  /* 0x7f8000001600780b */ /* 0x06afe20003f1c200 */
[C---:B------:R-:W-:Y:S01]  /*bac0*/  IMAD.SHL.U32 R0, R22.reuse, 0x2, RZ ;  /* 0x0000000216007824 */ /* 0x040fe200078e00ff */
[C---:B--2---:R-:W-:Y:S01]  /*bad0*/  FSETP.GTU.FTZ.AND P1, PT, |R5|.reuse, +INF , PT ;  /* 0x7f8000000500780b */ /* 0x044fe20003f3c200 */
[----:B0---4-:R-:W-:Y:S01]  /*bae0*/  IMAD.SHL.U32 R2, R5, 0x2, RZ ;  /* 0x0000000205027824 */ /* 0x011fe200078e00ff */
        /* <DEDUP_REMOVED lines=35> */
.L_x_26726:
[----:B------:R-:W-:-:S07]  /*bd20*/  FADD.FTZ R2, R5, R22 ;  /* 0x0000001605027221 */ /* 0x000fce0000010000 */
.L_x_26727:
[----:B------:R-:W-:Y:S05]  /*bd30*/  BSYNC B0 ;  /* 0x0000000000007941 */ /* 0x000fea0003800000 */
.L_x_26725:
        /* <DEDUP_REMOVED lines=15> */
.L_x_26731:
[----:B------:R-:W0:Y:S02]  /*be30*/  F2I.S64.TRUNC R2, R2 ;  /* 0x0000000200027311 */ /* 0x000e24000020d900 */
[----:B0-----:R-:W-:-:S05]  /*be40*/  IMAD.MOV.U32 R5, RZ, RZ, R2 ;  /* 0x000000ffff057224 */ /* 0x001fca00078e0002 */
[----:B------:R0:W-:Y:S01]  /*be50*/  STG.E.U8 desc[UR36][R16.64], R5 ;  /* 0x0000000510007986 */ /* 0x0001e2000c101124 */
[----:B------:R-:W-:Y:S05]  /*be60*/  BRA `(.L_x_26733) ;  /* 0x0000000c00407947 */ /* 0x000fea0003800000 */
.L_x_26730:
        /* <DEDUP_REMOVED lines=9> */
.L_x_26735:
[----:B------:R-:W0:Y:S02]  /*bf00*/  F2I.FTZ.TRUNC.NTZ R3, R2 ;  /* 0x0000000200037305 */ /* 0x000e24000021f100 */
[----:B0-----:R0:W-:Y:S01]  /*bf10*/  STG.E desc[UR36][R16.64], R3 ;  /* 0x0000000310007986 */ /* 0x0011e2000c101924 */
[----:B------:R-:W-:Y:S05]  /*bf20*/  BRA `(.L_x_26733) ;  /* 0x0000000c00107947 */ /* 0x000fea0003800000 */
.L_x_26734:
[----:B------:R-:W0:Y:S02]  /*bf30*/  F2I.FTZ.TRUNC.NTZ R3, R2 ;  /* 0x0000000200037305 */ /* 0x000e24000021f100 */
[----:B0-----:R0:W-:Y:S01]  /*bf40*/  STG.E.U16 desc[UR36][R16.64], R3 ;  /* 0x0000000310007986 */ /* 0x0011e2000c101524 */
[----:B------:R-:W-:Y:S05]  /*bf50*/  BRA `(.L_x_26733) ;  /* 0x0000000c00047947 */ /* 0x000fea0003800000 */
.L_x_26729:
        /* <DEDUP_REMOVED lines=8> */
.L_x_26737:
[----:B------:R-:W-:-:S05]  /*bfe0*/  F2FP.F16.F32.PACK_AB R2, RZ, R2 ;  /* 0x00000002ff02723e */ /* 0x000fca00000000ff */
[----:B------:R1:W-:Y:S01]  /*bff0*/  STG.E.U16 desc[UR36][R16.64], R2 ;  /* 0x0000000210007986 */ /* 0x0003e2000c101524 */
[----:B------:R-:W-:Y:S05]  /*c000*/  BRA `(.L_x_26733) ;  /* 0x0000000800d87947 */ /* 0x000fea0003800000 */
.L_x_26736:
        /* <DEDUP_REMOVED lines=9> */
.L_x_26739:
[----:B------:R-:W-:-:S04]  /*c0a0*/  F2FP.F16.F32.PACK_AB R3, RZ, R2 ;  /* 0x00000002ff03723e */ /* 0x000fc800000000ff */
[----:B------:R-:W-:-:S05]  /*c0b0*/  PRMT R3, R3, 0x5410, RZ ;  /* 0x0000541003037816 */ /* 0x000fca00000000ff */
[----:B------:R4:W-:Y:S01]  /*c0c0*/  STG.E desc[UR36][R16.64], R3 ;  /* 0x0000000310007986 */ /* 0x0009e2000c101924 */
[----:B------:R-:W-:Y:S05]  /*c0d0*/  BRA `(.L_x_26733) ;  /* 0x0000000800a47947 */ /* 0x000fea0003800000 */
.L_x_26738:
[----:B------:R-:W-:-:S06]  /*c0e0*/  FMUL.FTZ R2, R2, 1 ;  /* 0x3f80000002027820 */ /* 0x000fcc0000410000 */
[----:B------:R-:W0:Y:S02]  /*c0f0*/  F2F.F64.F32 R2, R2 ;  /* 0x0000000200027310 */ /* 0x000e240000201800 */
[----:B0-----:R2:W-:Y:S01]  /*c100*/  STG.E.64 desc[UR36][R16.64], R2 ;  /* 0x0000000210007986 */ /* 0x0015e2000c101b24 */
[----:B------:R-:W-:Y:S05]  /*c110*/  BRA `(.L_x_26733) ;  /* 0x0000000800947947 */ /* 0x000fea0003800000 */
.L_x_26728:
        /* <DEDUP_REMOVED lines=12> */
.L_x_26742:
[----:B------:R-:W-:Y:S01]  /*c1e0*/  FMUL.FTZ R4, R2, 1 ;  /* 0x3f80000002047820 */ /* 0x000fe20000410000 */
[----:B------:R-:W-:-:S05]  /*c1f0*/  CS2R R6, SRZ ;  /* 0x0000000000067805 */ /* 0x000fca000001ff00 */
[----:B------:R-:W0:Y:S02]  /*c200*/  F2F.F64.F32 R4, R4 ;  /* 0x0000000400047310 */ /* 0x000e240000201800 */
[----:B0-----:R0:W-:Y:S01]  /*c210*/  STG.E.128 desc[UR36][R16.64], R4 ;  /* 0x0000000410007986 */ /* 0x0011e2000c101d24 */
[----:B------:R-:W-:Y:S05]  /*c220*/  BRA `(.L_x_26733) ;  /* 0x0000000800507947 */ /* 0x000fea0003800000 */
.L_x_26741:
        /* <DEDUP_REMOVED lines=20> */
.L_x_26746:
[----:B------:R-:W-:Y:S05]  /*c370*/  BSYNC B0 ;  /* 0x0000000000007941 */ /* 0x000fea0003800000 */
.L_x_26745:
[----:B------:R-:W-:-:S05]  /*c380*/  LOP3.LUT R5, R0, R5, RZ, 0xfc, !PT ;  /* 0x0000000500057212 */ /* 0x000fca00078efcff */
[----:B------:R0:W-:Y:S01]  /*c390*/  STG.E.U8 desc[UR36][R16.64], R5 ;  /* 0x0000000510007986 */ /* 0x0001e2000c101124 */
[----:B------:R-:W-:Y:S05]  /*c3a0*/  BRA `(.L_x_26733) ;  /* 0x0000000400f07947 */ /* 0x000fea0003800000 */
.L_x_26744:
        /* <DEDUP_REMOVED lines=12> */
.L_x_26748:
[----:B------:R-:W-:Y:S01]  /*c470*/  IMAD.MOV.U32 R0, RZ, RZ, 0x7f ;  /* 0x0000007fff007424 */ /* 0x000fe200078e00ff */
[----:B------:R-:W-:-:S04]  /*c480*/  ISETP.GT.U32.AND P0, PT, R4, 0x7f800000, PT ;  /* 0x7f8000000400780c */ /* 0x000fc80003f04070 */
[----:B------:R-:W-:-:S09]  /*c490*/  SEL R0, R0, 0x7c, P0 ;  /* 0x0000007c00007807 */ /* 0x000fd20000000000 */
.L_x_26749:
[----:B------:R-:W-:Y:S05]  /*c4a0*/  BSYNC B0 ;  /* 0x0000000000007941 */ /* 0x000fea0003800000 */
.L_x_26747:
[----:B------:R-:W-:-:S04]  /*c4b0*/  LOP3.LUT R2, R2, 0x80000000, RZ, 0xc0, !PT ;  /* 0x8000000002027812 */ /* 0x000fc800078ec0ff */
[----:B------:R-:W-:-:S04]  /*c4c0*/  SHF.R.U32.HI R3, RZ, 0x18, R2 ;  /* 0x00000018ff037819 */ /* 0x000fc80000011602 */
[----:B------:R-:W-:-:S05]  /*c4d0*/  LOP3.LUT R3, R0, R3, RZ, 0xfc, !PT ;  /* 0x0000000300037212 */ /* 0x000fca00078efcff */
[----:B------:R0:W-:Y:S01]  /*c4e0*/  STG.E.U8 desc[UR36][R16.64], R3 ;  /* 0x0000000310007986 */ /* 0x0001e2000c101124 */
[----:B------:R-:W-:Y:S05]  /*c4f0*/  BRA `(.L_x_26733) ;  /* 0x00000004009c7947 */ /* 0x000fea0003800000 */
.L_x_26743:
[----:B------:R-:W-:-:S05]  /*c500*/  F2FP.BF16.F32.PACK_AB R2, RZ, R2 ;  /* 0x00000002ff02723e */ /* 0x000fca00000010ff */
[----:B------:R0:W-:Y:S01]  /*c510*/  STG.E.U16 desc[UR36][R16.64], R2 ;  /* 0x0000000210007986 */ /* 0x0001e2000c101524 */
[----:B------:R-:W-:Y:S05]  /*c520*/  BRA `(.L_x_26733) ;  /* 0x0000000400907947 */ /* 0x000fea0003800000 */
.L_x_26740:
        /* <DEDUP_REMOVED lines=11> */
.L_x_26752:
        /* <DEDUP_REMOVED lines=16> */
.L_x_26755:
[----:B------:R-:W-:-:S04]  /*c6e0*/  LOP3.LUT R2, R2, 0x80000000, RZ, 0xc0, !PT ;  /* 0x8000000002027812 */ /* 0x000fc800078ec0ff */
[----:B------:R-:W-:-:S04]  /*c6f0*/  SHF.R.U32.HI R3, RZ, 0x18, R2 ;  /* 0x00000018ff037819 */ /* 0x000fc80000011602 */
[----:B------:R-:W-:-:S04]  /*c700*/  LOP3.LUT R0, R0, R3, RZ, 0xfc, !PT ;  /* 0x0000000300007212 */ /* 0x000fc800078efcff */
[----:B------:R-:W-:-:S07]  /*c710*/  PRMT R8, R0, 0x7610, R8 ;  /* 0x0000761000087816 */ /* 0x000fce0000000008 */
.L_x_26754:
[----:B------:R-:W-:Y:S05]  /*c720*/  BSYNC B0 ;  /* 0x0000000000007941 */ /* 0x000fea0003800000 */
.L_x_26753:
[----:B------:R0:W-:Y:S01]  /*c730*/  STG.E.U8 desc[UR36][R16.64], R8 ;  /* 0x0000000810007986 */ /* 0x0001e2000c101124 */
[----:B------:R-:W-:Y:S05]  /*c740*/  BRA `(.L_x_26733) ;  /* 0x0000000400087947 */ /* 0x000fea0003800000 */
.L_x_26751:
        /* <DEDUP_REMOVED lines=16> */
.L_x_26758:
[----:B------:R-:W-:-:S04]  /*c850*/  LOP3.LUT R2, R2, 0x80000000, RZ, 0xc0, !PT ;  /* 0x8000000002027812 */ /* 0x000fc800078ec0ff */
[----:B------:R-:W-:-:S04]  /*c860*/  SHF.R.U32.HI R3, RZ, 0x18, R2 ;  /* 0x00000018ff037819 */ /* 0x000fc80000011602 */
[----:B------:R-:W-:-:S04]  /*c870*/  LOP3.LUT R0, R0, R3, RZ, 0xfc, !PT ;  /* 0x0000000300007212 */ /* 0x000fc800078efcff */
[----:B------:R-:W-:-:S07]  /*c880*/  PRMT R8, R0, 0x7610, R8 ;  /* 0x0000761000087816 */ /* 0x000fce0000000008 */
.L_x_26757:
[----:B------:R-:W-:Y:S05]  /*c890*/  BSYNC B0 ;  /* 0x0000000000007941 */ /* 0x000fea0003800000 */
.L_x_26756:
[----:B------:R0:W-:Y:S01]  /*c8a0*/  STG.E.U8 desc[UR36][R16.64], R8 ;  /* 0x0000000810007986 */ /* 0x0001e2000c101124 */
[----:B------:R-:W-:Y:S05]  /*c8b0*/  BRA `(.L_x_26733) ;  /* 0x0000000000ac7947 */ /* 0x000fea0003800000 */
.L_x_26750:
        /* <DEDUP_REMOVED lines=21> */
.L_x_26732:
        /* <DEDUP_REMOVED lines=16> */
.L_x_26761:
[----:B------:R-:W-:Y:S05]  /*cb10*/  BRA `(.L_x_26733) ;  /* 0x0000000000147947 */ /* 0x000fea0003800000 */
.L_x_26760:
[----:B------:R-:W0:Y:S02]  /*cb20*/  F2I.U64.TRUNC R2, R2 ;  /* 0x0000000200027311 */ /* 0x000e24000020d800 */
[----:B0-----:R0:W-:Y:S01]  /*cb30*/  STG.E.64 desc[UR36][R16.64], R2 ;  /* 0x0000000210007986 */ /* 0x0011e2000c101b24 */
[----:B------:R-:W-:Y:S05]  /*cb40*/  BRA `(.L_x_26733) ;  /* 0x0000000000087947 */ /* 0x000fea0003800000 */
.L_x_26759:
[----:B------:R-:W0:Y:S02]  /*cb50*/  F2I.FTZ.U32.TRUNC.NTZ R3, R2 ;  /* 0x0000000200037305 */ /* 0x000e24000021f000 */
[----:B0-----:R0:W-:Y:S02]  /*cb60*/  STG.E desc[UR36][R16.64], R3 ;  /* 0x0000000310007986 */ /* 0x0011e4000c101924 */
.L_x_26733:
[----:B------:R-:W-:-:S07]  /*cb70*/  VIADD R19, R19, 0x80 ;  /* 0x0000008013137836 */ /* 0x000fce0000000000 */
.L_x_26667:
[----:B------:R-:W-:Y:S05]  /*cb80*/  BSYNC B7 ;  /* 0x0000000000077941 */ /* 0x000fea0003800000 */
.L_x_26666:
        /* <DEDUP_REMOVED lines=357> */
.L_x_26762:
        /* <DEDUP_REMOVED lines=20> */
[----:B--2---:R2:W3:Y:S01]  /*e320*/  I2F.S16 R19, R2 ;  /* 0x0000000200137306 */ /* 0x0044e20000101400 */
[----:B------:R-:W-:Y:S05]  /*e330*/  BRA `(.L_x_26769) ;  /* 0x0000000c00387947 */ /* 0x000fea0003800000 */
.L_x_26767:
[----:B------:R-:W2:Y:S02]  /*e340*/  LDG.E.U8 R2, desc[UR36][R2.64] ;  /* 0x0000002402027981 */ /* 0x000ea4000c1e1100 */
[----:B--2---:R-:W-:Y:S01]  /*e350*/  I2FP.F32.U32 R19, R2 ;  /* 0x0000000200137245 */ /* 0x004fe20000201000 */
[----:B------:R-:W-:Y:S06]  /*e360*/  BRA `(.L_x_26769) ;  /* 0x0000000c002c7947 */ /* 0x000fec0003800000 */
.L_x_26766:
        /* <DEDUP_REMOVED lines=9> */
.L_x_26771:
[----:B------:R-:W2:Y:S02]  /*e400*/  LDG.E R2, desc[UR36][R2.64] ;  /* 0x0000002402027981 */ /* 0x000ea4000c1e1900 */
[----:B--2---:R-:W-:Y:S01]  /*e410*/  I2FP.F32.S32 R19, R2 ;  /* 0x0000000200137245 */ /* 0x004fe20000201400 */
[----:B------:R-:W-:Y:S06]  /*e420*/  BRA `(.L_x_26769) ;  /* 0x0000000800fc7947 */ /* 0x000fec0003800000 */
.L_x_26770:
[----:B------:R-:W2:Y:S02]  /*e430*/  LDG.E.U16 R2, desc[UR36][R2.64] ;  /* 0x0000002402027981 */ /* 0x000ea4000c1e1500 */
[----:B--2---:R4:W0:Y:S01]  /*e440*/  I2F.S16 R19, R2 ;  /* 0x0000000200137306 */ /* 0x0048220000101400 */
[----:B------:R-:W-:Y:S05]  /*e450*/  BRA `(.L_x_26769) ;  /* 0x0000000800f07947 */ /* 0x000fea0003800000 */
.L_x_26765:
        /* <DEDUP_REMOVED lines=8> */
.L_x_26773:
[----:B------:R-:W2:Y:S02]  /*e4e0*/  LDG.E.U16 R2, desc[UR36][R2.64] ;  /* 0x0000002402027981 */ /* 0x000ea4000c1e1500 */
[----:B--2---:R-:W-:Y:S01]  /*e4f0*/  HADD2.F32 R19, -RZ, R2.H0_H0 ;  /* 0x20000002ff137230 */ /* 0x004fe20000004100 */
[----:B------:R-:W-:Y:S06]  /*e500*/  BRA `(.L_x_26769) ;  /* 0x0000000800c47947 */ /* 0x000fec0003800000 */
.L_x_26772:
        /* <DEDUP_REMOVED lines=8> */
.L_x_26775:
[----:B------:R-:W2:Y:S02]  /*e590*/  LDG.E.U16 R2, desc[UR36][R2.64] ;  /* 0x0000002402027981 */ /* 0x000ea4000c1e1500 */
[----:B--2---:R-:W-:Y:S01]  /*e5a0*/  HADD2.F32 R19, -RZ, R2.H0_H0 ;  /* 0x20000002ff137230 */ /* 0x004fe20000004100 */
[----:B------:R-:W-:Y:S06]  /*e5b0*/  BRA `(.L_x_26769) ;  /* 0x0000000800987947 */ /* 0x000fec0003800000 */
.L_x_26774:
[----:B------:R-:W2:Y:S01]  /*e5c0*/  LDG.E.64 R2, desc[UR36][R2.64] ;  /* 0x0000002402027981 */ /* 0x000ea2000c1e1b00 */
[----:B------:R-:W-:Y:S01]  /*e5d0*/  UMOV UR4, 0xf0000000 ;  /* 0xf000000000047882 */ /* 0x000fe20000000000 */
[----:B------:R-:W-:Y:S01]  /*e5e0*/  UMOV UR5, 0x380fffff ;  /* 0x380fffff00057882 */ /* 0x000fe20000000000 */
[----:B--2---:R-:W0:Y:S01]  /*e5f0*/  F2F.F32.F64 R19, R2 ;  /* 0x0000000200137310 */ /* 0x004e220000301000 */
[----:B------:R-:W-:-:S14]  /*e600*/  DSETP.GEU.AND P0, PT, |R2|, UR4, PT ;  /* 0x0000000402007e2a */ /* 0x000fdc000bf0e200 */
[----:B0-----:R-:W-:Y:S01]  /*e610*/  @!P0 FMUL R19, R19, 1.175494350822287508e-38 ;  /* 0x0080000013138820 */ /* 0x001fe20000400000 */
[----:B------:R-:W-:Y:S06]  /*e620*/  BRA `(.L_x_26769) ;  /* 0x00000008007c7947 */ /* 0x000fec0003800000 */
.L_x_26764:
        /* <DEDUP_REMOVED lines=12> */
.L_x_26778:
[----:B------:R-:W2:Y:S01]  /*e6f0*/  LDG.E.64 R2, desc[UR36][R2.64] ;  /* 0x0000002402027981 */ /* 0x000ea2000c1e1b00 */
[----:B------:R-:W-:Y:S01]  /*e700*/  UMOV UR4, 0xf0000000 ;  /* 0xf000000000047882 */ /* 0x000fe20000000000 */
[----:B------:R-:W-:Y:S01]  /*e710*/  UMOV UR5, 0x380fffff ;  /* 0x380fffff00057882 */ /* 0x000fe20000000000 */
[----:B--2---:R-:W0:Y:S01]  /*e720*/  F2F.F32.F64 R19, R2 ;  /* 0x0000000200137310 */ /* 0x004e220000301000 */
[----:B------:R-:W-:-:S14]  /*e730*/  DSETP.GEU.AND P0, PT, |R2|, UR4, PT ;  /* 0x0000000402007e2a */ /* 0x000fdc000bf0e200 */
[----:B0-----:R-:W-:Y:S01]  /*e740*/  @!P0 FMUL R19, R19, 1.175494350822287508e-38 ;  /* 0x0080000013138820 */ /* 0x001fe20000400000 */
[----:B------:R-:W-:Y:S06]  /*e750*/  BRA `(.L_x_26769) ;  /* 0x0000000800307947 */ /* 0x000fec0003800000 */
.L_x_26777:
        /* <DEDUP_REMOVED lines=26> */
.L_x_26780:
        /* <DEDUP_REMOVED lines=13> */
.L_x_26779:
[----:B------:R-:W2:Y:S02]  /*e9d0*/  LDG.E.U16 R2, desc[UR36][R2.64] ;  /* 0x0000002402027981 */ /* 0x000ea4000c1e1500 */
[----:B--2---:R-:W-:Y:S01]  /*e9e0*/  IMAD.U32 R19, R2, 0x10000, RZ ;  /* 0x0001000002137824 */ /* 0x004fe200078e00ff */
[----:B------:R-:W-:Y:S06]  /*e9f0*/  BRA `(.L_x_26769) ;  /* 0x0000000400887947 */ /* 0x000fec0003800000 */
.L_x_26776:
        /* <DEDUP_REMOVED lines=11> */
.L_x_26783:
        /* <DEDUP_REMOVED lines=20> */
.L_x_26785:
[----:B------:R-:W-:Y:S05]  /*ebf0*/  BSYNC B0 ;  /* 0x0000000000007941 */ /* 0x000fea0003800000 */
.L_x_26784:
[----:B------:R-:W-:Y:S01]  /*ec00*/  IMAD.SHL.U32 R2, R2, 0x100000, RZ ;  /* 0x0010000002027824 */ /* 0x000fe200078e00ff */
[----:B------:R-:W-:-:S04]  /*ec10*/  LEA R0, R0, 0x3b800000, 0x17 ;  /* 0x3b80000000007811 */ /* 0x000fc800078eb8ff */
[----:B------:R-:W-:Y:S01]  /*ec20*/  LOP3.LUT R19, R0, R2, R19, 0xfe, !PT ;  /* 0x0000000200137212 */ /* 0x000fe200078efe13 */
[----:B------:R-:W-:Y:S06]  /*ec30*/  BRA `(.L_x_26769) ;  /* 0x0000000000f87947 */ /* 0x000fec0003800000 */
.L_x_26782:
        /* <DEDUP_REMOVED lines=20> */
.L_x_26787:
[----:B------:R-:W-:Y:S05]  /*ed80*/  BSYNC B0 ;  /* 0x0000000000007941 */ /* 0x000fea0003800000 */
.L_x_26786:
[----:B------:R-:W-:Y:S01]  /*ed90*/  IMAD.SHL.U32 R2, R2, 0x200000, RZ ;  /* 0x0020000002027824 */ /* 0x000fe200078e00ff */
[----:B------:R-:W-:-:S04]  /*eda0*/  LEA R0, R0, 0x37800000, 0x17 ;  /* 0x3780000000007811 */ /* 0x000fc800078eb8ff */
[----:B------:R-:W-:Y:S01]  /*edb0*/  LOP3.LUT R19, R0, R2, R19, 0xfe, !PT ;  /* 0x0000000200137212 */ /* 0x000fe200078efe13 */
[----:B------:R-:W-:Y:S06]  /*edc0*/  BRA `(.L_x_26769) ;  /* 0x0000000000947947 */ /* 0x000fec0003800000 */
.L_x_26781:
        /* <DEDUP_REMOVED lines=14> */
.L_x_26768:
        /* <DEDUP_REMOVED lines=16> */
.L_x_26790:
[----:B------:R-:W-:Y:S01]  /*efb0*/  IMAD.MOV.U32 R19, RZ, RZ, RZ ;  /* 0x000000ffff137224 */ /* 0x000fe200078e00ff */
[----:B------:R-:W-:Y:S06]  /*efc0*/  BRA `(.L_x_26769) ;  /* 0x0000000000147947 */ /* 0x000fec0003800000 */
.L_x_26789:
[----:B------:R-:W2:Y:S02]  /*efd0*/  LDG.E.64 R2, desc[UR36][R2.64] ;  /* 0x0000002402027981 */ /* 0x000ea4000c1e1b00 */
[----:B--2---:R0:W1:Y:S01]  /*efe0*/  I2F.U64 R19, R2 ;  /* 0x0000000200137312 */ /* 0x0040620000301000 */
[----:B------:R-:W-:Y:S05]  /*eff0*/  BRA `(.L_x_26769) ;  /* 0x0000000000087947 */ /* 0x000fea0003800000 */
.L_x_26788:
[----:B------:R-:W2:Y:S02]  /*f000*/  LDG.E R2, desc[UR36][R2.64] ;  /* 0x0000002402027981 */ /* 0x000ea4000c1e1900 */
[----:B--2---:R-:W-:-:S07]  /*f010*/  I2FP.F32.U32 R19, R2 ;  /* 0x0000000200137245 */ /* 0x004fce0000201000 */
.L_x_26769:
[----:B------:R-:W-:Y:S05]  /*f020*/  BSYNC B6 ;  /* 0x0000000000067941 */ /* 0x000fea0003800000 */
.L_x_26763:
[----:B------:R-:W3:Y:S01]  /*f030*/  LDC.U8 R4, c[0x0][0x493] ;  /* 0x000124c0ff047b82 */ /* 0x000ee20000000000 */
[----:B------:R-:W-:Y:S01]  /*f040*/  ULDC.64 UR4, c[0x0][0x488] ;  /* 0x0001220000047ab9 */ /* 0x000fe20000000a00 */
[----:B------:R-:W-:Y:S01]  /*f050*/  BSSY B6, `(.L_x_26791) ;  /* 0x00000df000067945 */ /* 0x000fe20003800000 */
[----:B012-4-:R-:W-:-:S05]  /*f060*/  IADD3 R2, P0, R18, UR4, RZ ;  /* 0x0000000412027c10 */ /* 0x017fca000ff1e0ff */
[----:B------:R-:W-:Y:S01]  /*f070*/  IMAD.X R3, RZ, RZ, UR5, P0 ;  /* 0x00000005ff037e24 */ /* 0x000fe200080e06ff */
        /* <DEDUP_REMOVED lines=14> */
.L_x_26795:
[----:B------:R-:W2:Y:S02]  /*f160*/  LDG.E.U8 R0, desc[UR36][R2.64] ;  /* 0x0000002402007981 */ /* 0x000ea4000c1e1100 */
[----:B--2---:R-:W-:Y:S01]  /*f170*/  I2FP.F32.U32 R0, R0 ;  /* 0x0000000000007245 */ /* 0x004fe20000201000 */
[----:B------:R-:W-:Y:S06]  /*f180*/  BRA `(.L_x_26797) ;  /* 0x0000000c002c7947 */ /* 0x000fec0003800000 */
.L_x_26794:
        /* <DEDUP_REMOVED lines=9> */
.L_x_26799:
[----:B------:R-:W2:Y:S02]  /*f220*/  LDG.E R0, desc[UR36][R2.64] ;  /* 0x0000002402007981 */ /* 0x000ea4000c1e1900 */
[----:B--2---:R-:W-:Y:S01]  /*f230*/  I2FP.F32.S32 R0, R0 ;  /* 0x0000000000007245 */ /* 0x004fe20000201400 */
[----:B------:R-:W-:Y:S06]  /*f240*/  BRA `(.L_x_26797) ;  /* 0x0000000800fc7947 */ /* 0x000fec0003800000 */
.L_x_26798:
[----:B------:R-:W2:Y:S02]  /*f250*/  LDG.E.U16 R0, desc[UR36][R2.64] ;  /* 0x0000002402007981 */ /* 0x000ea4000c1e1500 */
[----:B--2---:R-:W1:Y:S01]  /*f260*/  I2F.S16 R0, R0 ;  /* 0x0000000000007306 */ /* 0x004e620000101400 */
[----:B------:R-:W-:Y:S05]  /*f270*/  BRA `(.L_x_26797) ;  /* 0x0000000800f07947 */ /* 0x000fea0003800000 */
.L_x_26793:
        /* <DEDUP_REMOVED lines=8> */
.L_x_26801:
[----:B------:R-:W2:Y:S02]  /*f300*/  LDG.E.U16 R0, desc[UR36][R2.64] ;  /* 0x0000002402007981 */ /* 0x000ea4000c1e1500 */
[----:B--2---:R-:W-:Y:S01]  /*f310*/  HADD2.F32 R0, -RZ, R0.H0_H0 ;  /* 0x20000000ff007230 */ /* 0x004fe20000004100 */
[----:B------:R-:W-:Y:S06]  /*f320*/  BRA `(.L_x_26797) ;  /* 0x0000000800c47947 */ /* 0x000fec0003800000 */
.L_x_26800:
        /* <DEDUP_REMOVED lines=8> */
.L_x_26803:
[----:B------:R-:W2:Y:S02]  /*f3b0*/  LDG.E.U16 R0, desc[UR36][R2.64] ;  /* 0x0000002402007981 */ /* 0x000ea4000c1e1500 */
[----:B--2---:R-:W-:Y:S01]  /*f3c0*/  HADD2.F32 R0, -RZ, R0.H0_H0 ;  /* 0x20000000ff007230 */ /* 0x004fe20000004100 */
[----:B------:R-:W-:Y:S06]  /*f3d0*/  BRA `(.L_x_26797) ;  /* 0x0000000800987947 */ /* 0x000fec0003800000 */
.L_x_26802:
[----:B------:R-:W2:Y:S01]  /*f3e0*/  LDG.E.64 R2, desc[UR36][R2.64] ;  /* 0x0000002402027981 */ /* 0x000ea2000c1e1b00 */
[----:B------:R-:W-:Y:S01]  /*f3f0*/  UMOV UR4, 0xf0000000 ;  /* 0xf000000000047882 */ /* 0x000fe20000000000 */
[----:B------:R-:W-:Y:S01]  /*f400*/  UMOV UR5, 0x380fffff ;  /* 0x380fffff00057882 */ /* 0x000fe20000000000 */
[----:B--2---:R-:W0:Y:S01]  /*f410*/  F2F.F32.F64 R0, R2 ;  /* 0x0000000200007310 */ /* 0x004e220000301000 */
[----:B------:R-:W-:-:S14]  /*f420*/  DSETP.GEU.AND P0, PT, |R2|, UR4, PT ;  /* 0x0000000402007e2a */ /* 0x000fdc000bf0e200 */
[----:B0-----:R-:W-:Y:S01]  /*f430*/  @!P0 FMUL R0, R0, 1.175494350822287508e-38 ;  /* 0x0080000000008820 */ /* 0x001fe20000400000 */
[----:B------:R-:W-:Y:S06]  /*f440*/  BRA `(.L_x_26797) ;  /* 0x00000008007c7947 */ /* 0x000fec0003800000 */
.L_x_26792:
        /* <DEDUP_REMOVED lines=12> */
.L_x_26806:
[----:B------:R-:W2:Y:S01]  /*f510*/  LDG.E.64 R2, desc[UR36][R2.64] ;  /* 0x0000002402027981 */ /* 0x000ea2000c1e1b00 */
[----:B------:R-:W-:Y:S01]  /*f520*/  UMOV UR4, 0xf0000000 ;  /* 0xf000000000047882 */ /* 0x000fe20000000000 */
[----:B------:R-:W-:Y:S01]  /*f530*/  UMOV UR5, 0x380fffff ;  /* 0x380fffff00057882 */ /* 0x000fe20000000000 */
[----:B--2---:R-:W0:Y:S01]  /*f540*/  F2F.F32.F64 R0, R2 ;  /* 0x0000000200007310 */ /* 0x004e220000301000 */
[----:B------:R-:W-:-:S14]  /*f550*/  DSETP.GEU.AND P0, PT, |R2|, UR4, PT ;  /* 0x0000000402007e2a */ /* 0x000fdc000bf0e200 */
[----:B0-----:R-:W-:Y:S01]  /*f560*/  @!P0 FMUL R0, R0, 1.175494350822287508e-38 ;  /* 0x0080000000008820 */ /* 0x001fe20000400000 */
[----:B------:R-:W-:Y:S06]  /*f570*/  BRA `(.L_x_26797) ;  /* 0x0000000800307947 */ /* 0x000fec0003800000 */
.L_x_26805:
        /* <DEDUP_REMOVED lines=26> */
.L_x_26808:
        /* <DEDUP_REMOVED lines=13> */
.L_x_26807:
[----:B------:R-:W2:Y:S02]  /*f7f0*/  LDG.E.U16 R0, desc[UR36][R2.64] ;  /* 0x0000002402007981 */ /* 0x000ea4000c1e1500 */
[----:B--2---:R-:W-:Y:S01]  /*f800*/  IMAD.U32 R0, R0, 0x10000, RZ ;  /* 0x0001000000007824 */ /* 0x004fe200078e00ff */
[----:B------:R-:W-:Y:S06]  /*f810*/  BRA `(.L_x_26797) ;  /* 0x0000000400887947 */ /* 0x000fec0003800000 */
.L_x_26804:
        /* <DEDUP_REMOVED lines=11> */
.L_x_26811:
        /* <DEDUP_REMOVED lines=20> */
.L_x_26813:
[----:B------:R-:W-:Y:S05]  /*fa10*/  BSYNC B0 ;  /* 0x0000000000007941 */ /* 0x000fea0003800000 */
.L_x_26812:
[----:B------:R-:W-:Y:S01]  /*fa20*/  LEA R3, R0, 0x3b800000, 0x17 ;  /* 0x3b80000000037811 */ /* 0x000fe200078eb8ff */
[----:B------:R-:W-:-:S05]  /*fa30*/  IMAD.SHL.U32 R0, R2, 0x100000, RZ ;  /* 0x0010000002007824 */ /* 0x000fca00078e00ff */
[----:B------:R-:W-:Y:S01]  /*fa40*/  LOP3.LUT R0, R3, R0, R4, 0xfe, !PT ;  /* 0x0000000003007212 */ /* 0x000fe200078efe04 */
[----:B------:R-:W-:Y:S06]  /*fa50*/  BRA `(.L_x_26797) ;  /* 0x0000000000f87947 */ /* 0x000fec0003800000 */
.L_x_26810:
        /* <DEDUP_REMOVED lines=20> */
.L_x_26815:
[----:B------:R-:W-:Y:S05]  /*fba0*/  BSYNC B0 ;  /* 0x0000000000007941 */ /* 0x000fea0003800000 */
.L_x_26814:
[----:B------:R-:W-:Y:S01]  /*fbb0*/  LEA R3, R0, 0x37800000, 0x17 ;  /* 0x3780000000037811 */ /* 0x000fe200078eb8ff */
[----:B------:R-:W-:-:S05]  /*fbc0*/  IMAD.SHL.U32 R0, R2, 0x200000, RZ ;  /* 0x0020000002007824 */ /* 0x000fca00078e00ff */
[----:B------:R-:W-:Y:S01]  /*fbd0*/  LOP3.LUT R0, R3, R0, R4, 0xfe, !PT ;  /* 0x0000000003007212 */ /* 0x000fe200078efe04 */
[----:B------:R-:W-:Y:S06]  /*fbe0*/  BRA `(.L_x_26797) ;  /* 0x0000000000947947 */ /* 0x000fec0003800000 */
.L_x_26809:
        /* <DEDUP_REMOVED lines=14> */
.L_x_26796:
        /* <DEDUP_REMOVED lines=16> */
.L_x_26818:
[----:B------:R-:W-:Y:S01]  /*fdd0*/  IMAD.MOV.U32 R0, RZ, RZ, RZ ;  /* 0x000000ffff007224 */ /* 0x000fe200078e00ff */
[----:B------:R-:W-:Y:S06]  /*fde0*/  BRA `(.L_x_26797) ;  /* 0x0000000000147947 */ /* 0x000fec0003800000 */
.L_x_26817:
[----:B------:R-:W2:Y:S02]  /*fdf0*/  LDG.E.64 R2, desc[UR36][R2.64] ;  /* 0x0000002402027981 */ /* 0x000ea4000c1e1b00 */
[----:B--2---:R0:W1:Y:S01]  /*fe00*/  I2F.U64 R0, R2 ;  /* 0x0000000200007312 */ /* 0x0040620000301000 */
[----:B------:R-:W-:Y:S05]  /*fe10*/  BRA `(.L_x_26797) ;  /* 0x0000000000087947 */ /* 0x000fea0003800000 */
.L_x_26816:
[----:B------:R-:W2:Y:S02]  /*fe20*/  LDG.E R0, desc[UR36][R2.64] ;  /* 0x0000002402007981 */ /* 0x000ea4000c1e1900 */
[----:B--2---:R-:W-:-:S07]  /*fe30*/  I2FP.F32.U32 R0, R0 ;  /* 0x0000000000007245 */ /* 0x004fce0000201000 */
.L_x_26797:
[----:B------:R-:W-:Y:S05]  /*fe40*/  BSYNC B6 ;  /* 0x0000000000067941 */ /* 0x000fea0003800000 */
.L_x_26791:
[C---:B-----5:R-:W-:Y:S01]  /*fe50*/  FSETP.GTU.FTZ.AND P0, PT, |R19|.reuse, +INF , PT ;  /* 0x7f8000001300780b */ /* 0x060fe20003f1c200 */
[----:B0-2-4-:R-:W-:Y:S01]  /*fe60*/  IMAD.SHL.U32 R2, R19, 0x2, RZ ;  /* 0x0000000213027824 */ /* 0x015fe200078e00ff */
[C---:B-1-3--:R-:W-:Y:S01]  /*fe70*/  FSETP.GTU.FTZ.AND P1, PT, |R0|.reuse, +INF , PT ;  /* 0x7f8000000000780b */ /* 0x04afe20003f3c200 */
        /* <DEDUP_REMOVED lines=36> */
.L_x_26820:
[----:B------:R-:W-:-:S07]  /*100c0*/  FADD.FTZ R2, R0, R19 ;  /* 0x0000001300027221 */ /* 0x000fce0000010000 */
.L_x_26821:
[----:B------:R-:W-:Y:S05]  /*100d0*/  BSYNC B0 ;  /* 0x0000000000007941 */ /* 0x000fea0003800000 */
.L_x_26819:
        /* <DEDUP_REMOVED lines=15> */
.L_x_26825:
[----:B------:R-:W0:Y:S02]  /*101d0*/  F2I.S64.TRUNC R2, R2 ;  /* 0x0000000200027311 */ /* 0x000e24000020d900 */
[----:B0-----:R-:W-:-:S05]  /*101e0*/  IMAD.MOV.U32 R5, RZ, RZ, R2 ;  /* 0x000000ffff057224 */ /* 0x001fca00078e0002 */
[----:B------:R-:W-:Y:S01]  /*101f0*/  STG.E.U8 desc[UR36][R16.64], R5 ;  /* 0x0000000510007986 */ /* 0x000fe2000c101124 */
[----:B------:R-:W-:Y:S05]  /*10200*/  EXIT ;  /* 0x000000000000794d */ /* 0x000fea0003800000 */
.L_x_26824:
        /* <DEDUP_REMOVED lines=9> */
.L_x_26828:
[----:B------:R-:W0:Y:S02]  /*102a0*/  F2I.FTZ.TRUNC.NTZ R3, R2 ;  /* 0x0000000200037305 */ /* 0x000e24000021f100 */
[----:B0-----:R-:W-:Y:S01]  /*102b0*/  STG.E desc[UR36][R16.64], R3 ;  /* 0x0000000310007986 */ /* 0x001fe2000c101924 */
[----:B------:R-:W-:Y:S05]  /*102c0*/  EXIT ;  /* 0x000000000000794d */ /* 0x000fea0003800000 */
.L_x_26827:
[----:B------:R-:W0:Y:S02]  /*102d0*/  F2I.FTZ.TRUNC.NTZ R3, R2 ;  /* 0x0000000200037305 */ /* 0x000e24000021f100 */
[----:B0-----:R-:W-:Y:S01]  /*102e0*/  STG.E.U16 desc[UR36][R16.64], R3 ;  /* 0x0000000310007986 */ /* 0x001fe2000c101524 */
[----:B------:R-:W-:Y:S05]  /*102f0*/  EXIT ;  /* 0x000000000000794d */ /* 0x000fea0003800000 */
.L_x_26823:
        /* <DEDUP_REMOVED lines=8> */
.L_x_26830:
[----:B------:R-:W-:-:S05]  /*10380*/  F2FP.F16.F32.PACK_AB R2, RZ, R2 ;  /* 0x00000002ff02723e */ /* 0x000fca00000000ff */
[----:B------:R-:W-:Y:S01]  /*10390*/  STG.E.U16 desc[UR36][R16.64], R2 ;  /* 0x0000000210007986 */ /* 0x000fe2000c101524 */
[----:B------:R-:W-:Y:S05]  /*103a0*/  EXIT ;  /* 0x000000000000794d */ /* 0x000fea0003800000 */
.L_x_26829:
        /* <DEDUP_REMOVED lines=9> */
.L_x_26832:
[----:B------:R-:W-:-:S04]  /*10440*/  F2FP.F16.F32.PACK_AB R3, RZ, R2 ;  /* 0x00000002ff03723e */ /* 0x000fc800000000ff */
[----:B------:R-:W-:-:S05]  /*10450*/  PRMT R3, R3, 0x5410, RZ ;  /* 0x0000541003037816 */ /* 0x000fca00000000ff */
[----:B------:R-:W-:Y:S01]  /*10460*/  STG.E desc[UR36][R16.64], R3 ;  /* 0x0000000310007986 */ /* 0x000fe2000c101924 */
[----:B------:R-:W-:Y:S05]  /*10470*/  EXIT ;  /* 0x000000000000794d */ /* 0x000fea0003800000 */
.L_x_26831:
[----:B------:R-:W-:-:S06]  /*10480*/  FMUL.FTZ R2, R2, 1 ;  /* 0x3f80000002027820 */ /* 0x000fcc0000410000 */
[----:B------:R-:W0:Y:S02]  /*10490*/  F2F.F64.F32 R2, R2 ;  /* 0x0000000200027310 */ /* 0x000e240000201800 */
[----:B0-----:R-:W-:Y:S01]  /*104a0*/  STG.E.64 desc[UR36][R16.64], R2 ;  /* 0x0000000210007986 */ /* 0x001fe2000c101b24 */
[----:B------:R-:W-:Y:S05]  /*104b0*/  EXIT ;  /* 0x000000000000794d */ /* 0x000fea0003800000 */
.L_x_26822:
        /* <DEDUP_REMOVED lines=12> */
.L_x_26835:
[----:B------:R-:W-:Y:S01]  /*10580*/  FMUL.FTZ R4, R2, 1 ;  /* 0x3f80000002047820 */ /* 0x000fe20000410000 */
[----:B------:R-:W-:-:S05]  /*10590*/  CS2R R6, SRZ ;  /* 0x0000000000067805 */ /* 0x000fca000001ff00 */
[----:B------:R-:W0:Y:S02]  /*105a0*/  F2F.F64.F32 R4, R4 ;  /* 0x0000000400047310 */ /* 0x000e240000201800 */
[----:B0-----:R-:W-:Y:S01]  /*105b0*/  STG.E.128 desc[UR36][R16.64], R4 ;  /* 0x0000000410007986 */ /* 0x001fe2000c101d24 */
[----:B------:R-:W-:Y:S05]  /*105c0*/  EXIT ;  /* 0x000000000000794d */ /* 0x000fea0003800000 */
.L_x_26834:
        /* <DEDUP_REMOVED lines=20> */
.L_x_26839:
[----:B------:R-:W-:Y:S05]  /*10710*/  BSYNC B0 ;  /* 0x0000000000007941 */ /* 0x000fea0003800000 */
.L_x_26838:
[----:B------:R-:W-:-:S05]  /*10720*/  LOP3.LUT R5, R0, R5, RZ, 0xfc, !PT ;  /* 0x0000000500057212 */ /* 0x000fca00078efcff */
[----:B------:R-:W-:Y:S01]  /*10730*/  STG.E.U8 desc[UR36][R16.64], R5 ;  /* 0x0000000510007986 */ /* 0x000fe2000c101124 */
[----:B------:R-:W-:Y:S05]  /*10740*/  EXIT ;  /* 0x000000000000794d */ /* 0x000fea0003800000 */
.L_x_26837:
        /* <DEDUP_REMOVED lines=12> */
.L_x_26841:
[----:B------:R-:W-:Y:S01]  /*10810*/  IMAD.MOV.U32 R0, RZ, RZ, 0x7f ;  /* 0x0000007fff007424 */ /* 0x000fe200078e00ff */
[----:B------:R-:W-:-:S04]  /*10820*/  ISETP.GT.U32.AND P0, PT, R4, 0x7f800000, PT ;  /* 0x7f8000000400780c */ /* 0x000fc80003f04070 */
[----:B------:R-:W-:-:S09]  /*10830*/  SEL R0, R0, 0x7c, P0 ;  /* 0x0000007c00007807 */ /* 0x000fd20000000000 */
.L_x_26842:
[----:B------:R-:W-:Y:S05]  /*10840*/  BSYNC B0 ;  /* 0x0000000000007941 */ /* 0x000fea0003800000 */
.L_x_26840:
[----:B------:R-:W-:-:S04]  /*10850*/  LOP3.LUT R2, R2, 0x80000000, RZ, 0xc0, !PT ;  /* 0x8000000002027812 */ /* 0x000fc800078ec0ff */
[----:B------:R-:W-:-:S04]  /*10860*/  SHF.R.U32.HI R3, RZ, 0x18, R2 ;  /* 0x00000018ff037819 */ /* 0x000fc80000011602 */
[----:B------:R-:W-:-:S05]  /*10870*/  LOP3.LUT R3, R0, R3, RZ, 0xfc, !PT ;  /* 0x0000000300037212 */ /* 0x000fca00078efcff */
[----:B------:R-:W-:Y:S01]  /*10880*/  STG.E.U8 desc[UR36][R16.64], R3 ;  /* 0x0000000310007986 */ /* 0x000fe2000c101124 */
[----:B------:R-:W-:Y:S05]  /*10890*/  EXIT ;  /* 0x000000000000794d */ /* 0x000fea0003800000 */
.L_x_26836:
[----:B------:R-:W-:-:S05]  /*108a0*/  F2FP.BF16.F32.PACK_AB R2, RZ, R2 ;  /* 0x00000002ff02723e */ /* 0x000fca00000010ff */
[----:B------:R-:W-:Y:S01]  /*108b0*/  STG.E.U16 desc[UR36][R16.64], R2 ;  /* 0x0000000210007986 */ /* 0x000fe2000c101524 */
[----:B------:R-:W-:Y:S05]  /*108c0*/  EXIT ;  /* 0x000000000000794d */ /* 0x000fea0003800000 */
.L_x_26833:
        /* <DEDUP_REMOVED lines=11> */
.L_x_26845:
        /* <DEDUP_REMOVED lines=16> */
.L_x_26848:
[----:B------:R-:W-:-:S04]  /*10a80*/  LOP3.LUT R2, R2, 0x80000000, RZ, 0xc0, !PT ;  /* 0x8000000002027812 */ /* 0x000fc800078ec0ff */
[----:B------:R-:W-:-:S04]  /*10a90*/  SHF.R.U32.HI R3, RZ, 0x18, R2 ;  /* 0x00000018ff037819 */ /* 0x000fc80000011602 */
[----:B------:R-:W-:-:S04]  /*10aa0*/  LOP3.LUT R0, R0, R3, RZ, 0xfc, !PT ;  /* 0x0000000300007212 */ /* 0x000fc800078efcff */
[----:B------:R-:W-:-:S07]  /*10ab0*/  PRMT R8, R0, 0x7610, R8 ;  /* 0x0000761000087816 */ /* 0x000fce0000000008 */
.L_x_26847:
[----:B------:R-:W-:Y:S05]  /*10ac0*/  BSYNC B0 ;  /* 0x0000000000007941 */ /* 0x000fea0003800000 */
.L_x_26846:
[----:B------:R-:W-:Y:S01]  /*10ad0*/  STG.E.U8 desc[UR36][R16.64], R8 ;  /* 0x0000000810007986 */ /* 0x000fe2000c101124 */
[----:B------:R-:W-:Y:S05]  /*10ae0*/  EXIT ;  /* 0x000000000000794d */ /* 0x000fea0003800000 */
.L_x_26844:
        /* <DEDUP_REMOVED lines=16> */
.L_x_26851:
[----:B------:R-:W-:-:S04]  /*10bf0*/  LOP3.LUT R2, R2, 0x80000000, RZ, 0xc0, !PT ;  /* 0x8000000002027812 */ /* 0x000fc800078ec0ff */
[----:B------:R-:W-:-:S04]  /*10c00*/  SHF.R.U32.HI R3, RZ, 0x18, R2 ;  /* 0x00000018ff037819 */ /* 0x000fc80000011602 */
[----:B------:R-:W-:-:S04]  /*10c10*/  LOP3.LUT R0, R0, R3, RZ, 0xfc, !PT ;  /* 0x0000000300007212 */ /* 0x000fc800078efcff */
[----:B------:R-:W-:-:S07]  /*10c20*/  PRMT R8, R0, 0x7610, R8 ;  /* 0x0000761000087816 */ /* 0x000fce0000000008 */
.L_x_26850:
[----:B------:R-:W-:Y:S05]  /*10c30*/  BSYNC B0 ;  /* 0x0000000000007941 */ /* 0x000fea0003800000 */
.L_x_26849:
[----:B------:R-:W-:Y:S01]  /*10c40*/  STG.E.U8 desc[UR36][R16.64], R8 ;  /* 0x0000000810007986 */ /* 0x000fe2000c101124 */
[----:B------:R-:W-:Y:S05]  /*10c50*/  EXIT ;  /* 0x000000000000794d */ /* 0x000fea0003800000 */
.L_x_26843:
        /* <DEDUP_REMOVED lines=21> */
.L_x_26826:
        /* <DEDUP_REMOVED lines=16> */
.L_x_26854:
[----:B------:R-:W-:Y:S05]  /*10eb0*/  EXIT ;  /* 0x000000000000794d */ /* 0x000fea0003800000 */
.L_x_26853:
[----:B------:R-:W0:Y:S02]  /*10ec0*/  F2I.U64.TRUNC R2, R2 ;  /* 0x0000000200027311 */ /* 0x000e24000020d800 */
[----:B0-----:R-:W-:Y:S01]  /*10ed0*/  STG.E.64 desc[UR36][R16.64], R2 ;  /* 0x0000000210007986 */ /* 0x001fe2000c101b24 */
[----:B------:R-:W-:Y:S05]  /*10ee0*/  EXIT ;  /* 0x000000000000794d */ /* 0x000fea0003800000 */
.L_x_26852:
[----:B------:R-:W0:Y:S02]  /*10ef0*/  F2I.FTZ.U32.TRUNC.NTZ R3, R2 ;  /* 0x0000000200037305 */ /* 0x000e24000021f000 */
[----:B0-----:R-:W-:Y:S01]  /*10f00*/  STG.E desc[UR36][R16.64], R3 ;  /* 0x0000000310007986 */ /* 0x001fe2000c101924 */
[----:B------:R-:W-:Y:S05]  /*10f10*/  EXIT ;  /* 0x000000000000794d */ /* 0x000fea0003800000 */
.L_x_26855:
        /* <DEDUP_REMOVED lines=14> */
.L_x_32267:


//--------------------- .text._ZN2at6native27unrolled_elementwise_kernelINS0_13BinaryFunctorIfffZZZNS0_21nextafter_kernel_cudaERNS_18TensorIteratorBaseEENKUlvE_clEvENKUlvE0_clEvEUlffE_EESt5arrayIPcLm3EELi4E23TrivialOffsetCalculatorILi2EjESC_ILi1EjENS0_6memory12LoadWithCastILi2EEENSF_13StoreWithCastILi1EEEEEviT_T0_T2_T3_T4_T5_ --------------------------
	.section	.text._ZN2at6native27unrolled_elementwise_kernelINS0_13BinaryFunctorIfffZZZNS0_21nextafter_kernel_cudaERNS_18TensorIteratorBaseEENKUlvE_clEvENKUlvE0_clEvEUlffE_EESt5arrayIPcLm3EELi4E23TrivialOffsetCalculatorILi2EjESC_ILi1EjENS0_6memory12LoadWithCastILi2EEENSF_13StoreWithCastILi1EEEEEviT_T0_T2_T3_T4_T5_,"ax",@progbits
	.align	128
        .global         _ZN2at6native27unrolled_elementwise_kernelINS0_13BinaryFunctorIfffZZZNS0_21nextafter_kernel_cudaERNS_18TensorIteratorBaseEENKUlvE_clEvENKUlvE0_clEvEUlffE_EESt5arrayIPcLm3EELi4E23TrivialOffsetCalculatorILi2EjESC_ILi1EjENS0_6memory12LoadWithCastILi2EEENSF_13StoreWithCastILi1EEEEEviT_T0_T2_T3_T4_T5_
        .type           _ZN2at6native27unrolled_elementwise_kernelINS0_13BinaryFunctorIfffZZZNS0_21nextafter_kernel_cudaERNS_18TensorIteratorBaseEENKUlvE_clEvENKUlvE0_clEvEUlffE_EESt5arrayIPcLm3EELi4E23TrivialOffsetCalculatorILi2EjESC_ILi1EjENS0_6memory12LoadWithCastILi2EEENSF_13StoreWithCastILi1EEEEEviT_T0_T2_T3_T4_T5_,@function
        .size           _ZN2at6native27unrolled_elementwise_kernelINS0_13BinaryFunctorIfffZZZNS0_21nextafter_kernel_cudaERNS_18TensorIteratorBaseEENKUlvE_clEvENKUlvE0_clEvEUlffE_EESt5arrayIPcLm3EELi4E23TrivialOffsetCalculatorILi2EjESC_ILi1EjENS0_6memory12LoadWithCastILi2EEENSF_13StoreWithCastILi1EEEEEviT_T0_T2_T3_T4_T5_,(.L_x_32268 - _ZN2at6native27unrolled_elementwise_kernelINS0_13BinaryFunctorIfffZZZNS0_21nextafter_kernel_cudaERNS_18TensorIteratorBaseEENKUlvE_clEvENKUlvE0_clEvEUlffE_EESt5arrayIPcLm3EELi4E23TrivialOffsetCalculatorILi2EjESC_ILi1EjENS0_6memory12LoadWithCastILi2EEENSF_13StoreWithCastILi1EEEEEviT_T0_T2_T3_T4_T5_)
        .other          _ZN2at6native27unrolled_elementwise_kernelINS0_13BinaryFunctorIfffZZZNS0_21nextafter_kernel_cudaERNS_18TensorIteratorBaseEENKUlvE_clEvENKUlvE0_clEvEUlffE_EESt5arrayIPcLm3EELi4E23TrivialOffsetCalculatorILi2EjESC_ILi1EjENS0_6memory12LoadWithCastILi2EEENSF_13StoreWithCastILi1EEEEEviT_T0_T2_T3_T4_T5_,@"STO_CUDA_ENTRY STV_DEFAULT"
_ZN2at6native27unrolled_elementwise_kernelINS0_13BinaryFunctorIfffZZZNS0_21nextafter_kernel_cudaERNS_18TensorIteratorBaseEENKUlvE_clEvENKUlvE0_clEvEUlffE_EESt5arrayIPcLm3EELi4E23TrivialOffsetCalculatorILi2EjESC_ILi1EjENS0_6memory12LoadWithCastILi2EEENSF_13StoreWithCastILi1EEEEEviT_T0_T2_T3_T4_T5_:
.text._ZN2at6native27unrolled_elementwise_kernelINS0_13BinaryFunctorIfffZZZNS0_21nextafter_kernel_cudaERNS_18TensorIteratorBaseEENKUlvE_clEvENKUlvE0_clEvEUlffE_EESt5arrayIPcLm3EELi4E23TrivialOffsetCalculatorILi2EjESC_ILi1EjENS0_6memory12LoadWithCastILi2EEENSF_13StoreWithCastILi1EEEEEviT_T0_T2_T3_T4_T5_:
        /* <DEDUP_REMOVED lines=35> */
.L_x_26862:
[----:B------:R-:W2:Y:S02]  /*0230*/  LDG.E.U8 R4, desc[UR36][R4.64] ;  /* 0x0000002404047981 */ /* 0x000ea4000c1e1100 */
[----:B--2---:R-:W-:Y:S01]  /*0240*/  I2FP.F32.U32 R29, R4 ;  /* 0x00000004001d7245 */ /* 0x004fe20000201000 */
[----:B------:R-:W-:Y:S06]  /*0250*/  BRA `(.L_x_26864) ;  /* 0x0000000c00307947 */ /* 0x000fec0003800000 */
.L_x_26861:
        /* <DEDUP_REMOVED lines=9> */
.L_x_26866:
[----:B------:R-:W2:Y:S02]  /*02f0*/  LDG.E R4, desc[UR36][R4.64] ;  /* 0x0000002404047981 */ /* 0x000ea4000c1e1900 */
[----:B--2---:R-:W-:Y:S01]  /*0300*/  I2FP.F32.S32 R29, R4 ;  /* 0x00000004001d7245 */ /* 0x004fe20000201400 */
[----:B------:R-:W-:Y:S06]  /*0310*/  BRA `(.L_x_26864) ;  /* 0x0000000c00007947 */ /* 0x000fec0003800000 */
.L_x_26865:
[----:B------:R-:W2:Y:S02]  /*0320*/  LDG.E.U16 R4, desc[UR36][R4.64] ;  /* 0x0000002404047981 */ /* 0x000ea4000c1e1500 */
[----:B--2---:R2:W3:Y:S01]  /*0330*/  I2F.S16 R29, R4 ;  /* 0x00000004001d7306 */ /* 0x0044e20000101400 */
[----:B------:R-:W-:Y:S05]  /*0340*/  BRA `(.L_x_26864) ;  /* 0x0000000800f47947 */ /* 0x000fea0003800000 */
.L_x_26860:
        /* <DEDUP_REMOVED lines=8> */
.L_x_26868:
[----:B------:R-:W2:Y:S02]  /*03d0*/  LDG.E.U16 R4, desc[UR36][R4.64] ;  /* 0x0000002404047981 */ /* 0x000ea4000c1e1500 */
[----:B--2---:R-:W-:Y:S01]  /*03e0*/  HADD2.F32 R29, -RZ, R4.H0_H0 ;  /* 0x20000004ff1d7230 */ /* 0x004fe20000004100 */
[----:B------:R-:W-:Y:S06]  /*03f0*/  BRA `(.L_x_26864) ;  /* 0x0000000800c87947 */ /* 0x000fec0003800000 */
.L_x_26867:
        /* <DEDUP_REMOVED lines=8> */
.L_x_26870:
[----:B------:R-:W2:Y:S02]  /*0480*/  LDG.E.U16 R4, desc[UR36][R4.64] ;  /* 0x0000002404047981 */ /* 0x000ea4000c1e1500 */
[----:B--2---:R-:W-:Y:S01]  /*0490*/  HADD2.F32 R29, -RZ, R4.H0_H0 ;  /* 0x20000004ff1d7230 */ /* 0x004fe20000004100 */
[----:B------:R-:W-:Y:S06]  /*04a0*/  BRA `(.L_x_26864) ;  /* 0x00000008009c7947 */ /* 0x000fec0003800000 */
.L_x_26869:
[----:B------:R-:W2:Y:S01]  /*04b0*/  LDG.E.64 R4, desc[UR36][R4.64] ;  /* 0x0000002404047981 */ /* 0x000ea2000c1e1b00 */
[----:B------:R-:W-:Y:S01]  /*04c0*/  UMOV UR4, 0xf0000000 ;  /* 0xf000000000047882 */ /* 0x000fe20000000000 */
[----:B------:R-:W-:Y:S01]  /*04d0*/  UMOV UR5, 0x380fffff ;  /* 0x380fffff00057882 */ /* 0x000fe20000000000 */
[----:B--2---:R-:W0:Y:S01]  /*04e0*/  F2F.F32.F64 R29, R4 ;  /* 0x00000004001d7310 */ /* 0x004e220000301000 */
[----:B------:R-:W-:-:S14]  /*04f0*/  DSETP.GEU.AND P0, PT, |R4|, UR4, PT ;  /* 0x0000000404007e2a */ /* 0x000fdc000bf0e200 */
[----:B0-----:R-:W-:Y:S01]  /*0500*/  @!P0 FMUL R29, R29, 1.175494350822287508e-38 ;  /* 0x008000001d1d8820 */ /* 0x001fe20000400000 */
[----:B------:R-:W-:Y:S06]  /*0510*/  BRA `(.L_x_26864) ;  /* 0x0000000800807947 */ /* 0x000fec0003800000 */
.L_x_26859:
        /* <DEDUP_REMOVED lines=12> */
.L_x_26873:
[----:B------:R-:W2:Y:S01]  /*05e0*/  LDG.E.64 R4, desc[UR36][R4.64] ;  /* 0x0000002404047981 */ /* 0x000ea2000c1e1b00 */
[----:B------:R-:W-:Y:S01]  /*05f0*/  UMOV UR4, 0xf0000000 ;  /* 0xf000000000047882 */ /* 0x000fe20000000000 */
[----:B------:R-:W-:Y:S01]  /*0600*/  UMOV UR5, 0x380fffff ;  /* 0x380fffff00057882 */ /* 0x000fe20000000000 */
[----:B--2---:R-:W0:Y:S01]  /*0610*/  F2F.F32.F64 R29, R4 ;  /* 0x00000004001d7310 */ /* 0x004e220000301000 */
[----:B------:R-:W-:-:S14]  /*0620*/  DSETP.GEU.AND P0, PT, |R4|, UR4, PT ;  /* 0x0000000404007e2a */ /* 0x000fdc000bf0e200 */
[----:B0-----:R-:W-:Y:S01]  /*0630*/  @!P0 FMUL R29, R29, 1.175494350822287508e-38 ;  /* 0x008000001d1d8820 */ /* 0x001fe20000400000 */
[----:B------:R-:W-:Y:S06]  /*0640*/  BRA `(.L_x_26864) ;  /* 0x0000000800347947 */ /* 0x000fec0003800000 */
.L_x_26872:
        /* <DEDUP_REMOVED lines=26> */
.L_x_26875:
        /* <DEDUP_REMOVED lines=14> */
.L_x_26874:
[----:B------:R-:W2:Y:S02]  /*08d0*/  LDG.E.U16 R4, desc[UR36][R4.64] ;  /* 0x0000002404047981 */ /* 0x000ea4000c1e1500 */
[----:B--2---:R-:W-:Y:S01]  /*08e0*/  IMAD.U32 R29, R4, 0x10000, RZ ;  /* 0x00010000041d7824 */ /* 0x004fe200078e00ff */
[----:B------:R-:W-:Y:S06]  /*08f0*/  BRA `(.L_x_26864) ;  /* 0x0000000400887947 */ /* 0x000fec0003800000 */
.L_x_26871:
        /* <DEDUP_REMOVED lines=11> */
.L_x_26878:
        /* <DEDUP_REMOVED lines=20> */
.L_x_26880:
[----:B------:R-:W-:Y:S05]  /*0af0*/  BSYNC B0 ;  /* 0x0000000000007941 */ /* 0x000fea0003800000 */
.L_x_26879:
[----:B------:R-:W-:Y:S01]  /*0b00*/  IMAD.SHL.U32 R3, R3, 0x100000, RZ ;  /* 0x0010000003037824 */ /* 0x000fe200078e00ff */
[----:B------:R-:W-:-:S04]  /*0b10*/  LEA R0, R0, 0x3b800000, 0x17 ;  /* 0x3b80000000007811 */ /* 0x000fc800078eb8ff */
[----:B------:R-:W-:Y:S01]  /*0b20*/  LOP3.LUT R29, R0, R3, R29, 0xfe, !PT ;  /* 0x00000003001d7212 */ /* 0x000fe200078efe1d */
[----:B------:R-:W-:Y:S06]  /*0b30*/  BRA `(.L_x_26864) ;  /* 0x0000000000f87947 */ /* 0x000fec0003800000 */
.L_x_26877:
        /* <DEDUP_REMOVED lines=20> */
.L_x_26882:
[----:B------:R-:W-:Y:S05]  /*0c80*/  BSYNC B0 ;  /* 0x0000000000007941 */ /* 0x000fea0003800000 */
.L_x_26881:
[----:B------:R-:W-:Y:S01]  /*0c90*/  IMAD.SHL.U32 R3, R3, 0x200000, RZ ;  /* 0x0020000003037824 */ /* 0x000fe200078e00ff */
[----:B------:R-:W-:-:S04]  /*0ca0*/  LEA R0, R0, 0x37800000, 0x17 ;  /* 0x3780000000007811 */ /* 0x000fc800078eb8ff */
[----:B------:R-:W-:Y:S01]  /*0cb0*/  LOP3.LUT R29, R0, R3, R29, 0xfe, !PT ;  /* 0x00000003001d7212 */ /* 0x000fe200078efe1d */
[----:B------:R-:W-:Y:S06]  /*0cc0*/  BRA `(.L_x_26864) ;  /* 0x0000000000947947 */ /* 0x000fec0003800000 */
.L_x_26876:
        /* <DEDUP_REMOVED lines=14> */
.L_x_26863:
        /* <DEDUP_REMOVED lines=16> */
.L_x_26885:
[----:B------:R-:W-:Y:S01]  /*0eb0*/  IMAD.MOV.U32 R29, RZ, RZ, RZ ;  /* 0x000000ffff1d7224 */ /* 0x000fe200078e00ff */
[----:B------:R-:W-:Y:S06]  /*0ec0*/  BRA `(.L_x_26864) ;  /* 0x0000000000147947 */ /* 0x000fec0003800000 */
.L_x_26884:
[----:B------:R-:W2:Y:S02]  /*0ed0*/  LDG.E.64 R4, desc[UR36][R4.64] ;  /* 0x0000002404047981 */ /* 0x000ea4000c1e1b00 */
[----:B--2---:R0:W1:Y:S01]  /*0ee0*/  I2F.U64 R29, R4 ;  /* 0x00000004001d7312 */ /* 0x0040620000301000 */
[----:B------:R-:W-:Y:S05]  /*0ef0*/  BRA `(.L_x_26864) ;  /* 0x0000000000087947 */ /* 0x000fea0003800000 */
.L_x_26883:
[----:B------:R-:W2:Y:S02]  /*0f00*/  LDG.E R4, desc[UR36][R4.64] ;  /* 0x0000002404047981 */ /* 0x000ea4000c1e1900 */
[----:B--2---:R-:W-:-:S07]  /*0f10*/  I2FP.F32.U32 R29, R4 ;  /* 0x00000004001d7245 */ /* 0x004fce0000201000 */
.L_x_26864:
[----:B------:R-:W-:Y:S05]  /*0f20*/  BSYNC B6 ;  /* 0x0000000000067941 */ /* 0x000fea0003800000 */
.L_x_26858:
        /* <DEDUP_REMOVED lines=20> */
.L_x_26890:
[----:B------:R-:W2:Y:S02]  /*1070*/  LDG.E.U8 R4, desc[UR36][R4.64] ;  /* 0x0000002404047981 */ /* 0x000ea4000c1e1100 */
[----:B--2---:R-:W-:Y:S01]  /*1080*/  I2FP.F32.U32 R18, R4 ;  /* 0x0000000400127245 */ /* 0x004fe20000201000 */
[----:B------:R-:W-:Y:S06]  /*1090*/  BRA `(.L_x_26892) ;  /* 0x0000000c002c7947 */ /* 0x000fec0003800000 */
.L_x_26889:
        /* <DEDUP_REMOVED lines=9> */
.L_x_26894:
[----:B------:R-:W2:Y:S02]  /*1130*/  LDG.E R4, desc[UR36][R4.64] ;  /* 0x0000002404047981 */ /* 0x000ea4000c1e1900 */
[----:B--2---:R-:W-:Y:S01]  /*1140*/  I2FP.F32.S32 R18, R4 ;  /* 0x0000000400127245 */ /* 0x004fe20000201400 */
[----:B------:R-:W-:Y:S06]  /*1150*/  BRA `(.L_x_26892) ;  /* 0x0000000800fc7947 */ /* 0x000fec0003800000 */
.L_x_26893:
[----:B------:R-:W2:Y:S02]  /*1160*/  LDG.E.U16 R4, desc[UR36][R4.64] ;  /* 0x0000002404047981 */ /* 0x000ea4000c1e1500 */
[----:B--2---:R0:W2:Y:S01]  /*1170*/  I2F.S16 R18, R4 ;  /* 0x0000000400127306 */ /* 0x0040a20000101400 */
[----:B------:R-:W-:Y:S05]  /*1180*/  BRA `(.L_x_26892) ;  /* 0x0000000800f07947 */ /* 0x000fea0003800000 */
.L_x_26888:
        /* <DEDUP_REMOVED lines=8> */
.L_x_26896:
[----:B------:R-:W2:Y:S02]  /*1210*/  LDG.E.U16 R4, desc[UR36][R4.64] ;  /* 0x0000002404047981 */ /* 0x000ea4000c1e1500 */
[----:B--2---:R-:W-:Y:S01]  /*1220*/  HADD2.F32 R18, -RZ, R4.H0_H0 ;  /* 0x20000004ff127230 */ /* 0x004fe20000004100 */
[----:B------:R-:W-:Y:S06]  /*1230*/  BRA `(.L_x_26892) ;  /* 0x0000000800c47947 */ /* 0x000fec0003800000 */
.L_x_26895:
        /* <DEDUP_REMOVED lines=8> */
.L_x_26898:
[----:B------:R-:W2:Y:S02]  /*12c0*/  LDG.E.U16 R4, desc[UR36][R4.64] ;  /* 0x0000002404047981 */ /* 0x000ea4000c1e1500 */
[----:B--2---:R-:W-:Y:S01]  /*12d0*/  HADD2.F32 R18, -RZ, R4.H0_H0 ;  /* 0x20000004ff127230 */ /* 0x004fe20000004100 */
[----:B------:R-:W-:Y:S06]  /*12e0*/  BRA `(.L_x_26892) ;  /* 0x0000000800987947 */ /* 0x000fec0003800000 */
.L_x_26897:
[----:B------:R-:W2:Y:S01]  /*12f0*/  LDG.E.64 R4, desc[UR36][R4.64] ;  /* 0x0000002404047981 */ /* 0x000ea2000c1e1b00 */
[----:B------:R-:W-:Y:S01]  /*1300*/  UMOV UR4, 0xf0000000 ;  /* 0xf000000000047882 */ /* 0x000fe20000000000 */
[----:B------:R-:W-:Y:S01]  /*1310*/  UMOV UR5, 0x380fffff ;  /* 0x380fffff00057882 */ /* 0x000fe20000000000 */
[----:B--2---:R-:W0:Y:S01]  /*1320*/  F2F.F32.F64 R18, R4 ;  /* 0x0000000400127310 */ /* 0x004e220000301000 */
[----:B------:R-:W-:-:S14]  /*1330*/  DSETP.GEU.AND P0, PT, |R4|, UR4, PT ;  /* 0x0000000404007e2a */ /* 0x000fdc000bf0e200 */
[----:B0-----:R-:W-:Y:S01]  /*1340*/  @!P0 FMUL R18, R18, 1.175494350822287508e-38 ;  /* 0x0080000012128820 */ /* 0x001fe20000400000 */
[----:B------:R-:W-:Y:S06]  /*1350*/  BRA `(.L_x_26892) ;  /* 0x00000008007c7947 */ /* 0x000fec0003800000 */
.L_x_26887:
        /* <DEDUP_REMOVED lines=12> */
.L_x_26901:
[----:B------:R-:W2:Y:S01]  /*1420*/  LDG.E.64 R4, desc[UR36][R4.64] ;  /* 0x0000002404047981 */ /* 0x000ea2000c1e1b00 */
[----:B------:R-:W-:Y:S01]  /*1430*/  UMOV UR4, 0xf0000000 ;  /* 0xf000000000047882 */ /* 0x000fe20000000000 */
[----:B------:R-:W-:Y:S01]  /*1440*/  UMOV UR5, 0x380fffff ;  /* 0x380fffff00057882 */ /* 0x000fe20000000000 */
[----:B--2---:R-:W0:Y:S01]  /*1450*/  F2F.F32.F64 R18, R4 ;  /* 0x0000000400127310 */ /* 0x004e220000301000 */
[----:B------:R-:W-:-:S14]  /*1460*/  DSETP.GEU.AND P0, PT, |R4|, UR4, PT ;  /* 0x0000000404007e2a */ /* 0x000fdc000bf0e200 */
[----:B0-----:R-:W-:Y:S01]  /*1470*/  @!P0 FMUL R18, R18, 1.175494350822287508e-38 ;  /* 0x0080000012128820 */ /* 0x001fe20000400000 */
[----:B------:R-:W-:Y:S06]  /*1480*/  BRA `(.L_x_26892) ;  /* 0x0000000800307947 */ /* 0x000fec0003800000 */
.L_x_26900:
        /* <DEDUP_REMOVED lines=26> */
.L_x_26903:
        /* <DEDUP_REMOVED lines=13> */
.L_x_26902:
[----:B------:R-:W2:Y:S02]  /*1700*/  LDG.E.U16 R4, desc[UR36][R4.64] ;  /* 0x0000002404047981 */ /* 0x000ea4000c1e1500 */
[----:B--2---:R-:W-:Y:S01]  /*1710*/  IMAD.U32 R18, R4, 0x10000, RZ ;  /* 0x0001000004127824 */ /* 0x004fe200078e00ff */
[----:B------:R-:W-:Y:S06]  /*1720*/  BRA `(.L_x_26892) ;  /* 0x0000000400887947 */ /* 0x000fec0003800000 */
.L_x_26899:
        /* <DEDUP_REMOVED lines=11> */
.L_x_26906:
        /* <DEDUP_REMOVED lines=20> */
.L_x_26908:
[----:B------:R-:W-:Y:S05]  /*1920*/  BSYNC B0 ;  /* 0x0000000000007941 */ /* 0x000fea0003800000 */
.L_x_26907:
[----:B------:R-:W-:Y:S01]  /*1930*/  IMAD.SHL.U32 R3, R3, 0x100000, RZ ;  /* 0x0010000003037824 */ /* 0x000fe200078e00ff */
[----:B------:R-:W-:-:S04]  /*1940*/  LEA R5, R0, 0x3b800000, 0x17 ;  /* 0x3b80000000057811 */ /* 0x000fc800078eb8ff */
[----:B------:R-:W-:Y:S01]  /*1950*/  LOP3.LUT R18, R5, R3, R18, 0xfe, !PT ;  /* 0x0000000305127212 */ /* 0x000fe200078efe12 */
[----:B------:R-:W-:Y:S06]  /*1960*/  BRA `(.L_x_26892) ;  /* 0x0000000000f87947 */ /* 0x000fec0003800000 */
.L_x_26905:
        /* <DEDUP_REMOVED lines=20> */
.L_x_26910:
[----:B------:R-:W-:Y:S05]  /*1ab0*/  BSYNC B0 ;  /* 0x0000000000007941 */ /* 0x000fea0003800000 */
.L_x_26909:
[----:B------:R-:W-:Y:S01]  /*1ac0*/  IMAD.SHL.U32 R3, R3, 0x200000, RZ ;  /* 0x0020000003037824 */ /* 0x000fe200078e00ff */
[----:B------:R-:W-:-:S04]  /*1ad0*/  LEA R5, R0, 0x37800000, 0x17 ;  /* 0x3780000000057811 */ /* 0x000fc800078eb8ff */
[----:B------:R-:W-:Y:S01]  /*1ae0*/  LOP3.LUT R18, R5, R3, R18, 0xfe, !PT ;  /* 0x0000000305127212 */ /* 0x000fe200078efe12 */
[----:B------:R-:W-:Y:S06]  /*1af0*/  BRA `(.L_x_26892) ;  /* 0x0000000000947947 */ /* 0x000fec0003800000 */
.L_x_26904:
        /* <DEDUP_REMOVED lines=14> */
.L_x_26891:
        /* <DEDUP_REMOVED lines=16> */
.L_x_26913:
[----:B------:R-:W-:Y:S01]  /*1ce0*/  IMAD.MOV.U32 R18, RZ, RZ, RZ ;  /* 0x000000ffff127224 */ /* 0x000fe200078e00ff */
[----:B------:R-:W-:Y:S06]  /*1cf0*/  BRA `(.L_x_26892) ;  /* 0x0000000000147947 */ /* 0x000fec0003800000 */
.L_x_26912:
[----:B------:R-:W2:Y:S02]  /*1d00*/  LDG.E.64 R18, desc[UR36][R4.64] ;  /* 0x0000002404127981 */ /* 0x000ea4000c1e1b00 */
[----:B--2---:R0:W2:Y:S01]  /*1d10*/  I2F.U64 R18, R18 ;  /* 0x0000001200127312 */ /* 0x0040a20000301000 */
[----:B------:R-:W-:Y:S05]  /*1d20*/  BRA `(.L_x_26892) ;  /* 0x0000000000087947 */ /* 0x000fea0003800000 */
.L_x_26911:
[----:B------:R-:W2:Y:S02]  /*1d30*/  LDG.E R4, desc[UR36][R4.64] ;  /* 0x0000002404047981 */ /* 0x000ea4000c1e1900 */
[----:B--2---:R-:W-:-:S07]  /*1d40*/  I2FP.F32.U32 R18, R4 ;  /* 0x0000000400127245 */ /* 0x004fce0000201000 */
.L_x_26892:
[----:B------:R-:W-:Y:S05]  /*1d50*/  BSYNC B6 ;  /* 0x0000000000067941 */ /* 0x000fea0003800000 */
.L_x_26886:
[----:B------:R-:W0:Y:S02]  /*1d60*/  S2R R25, SR_TID.X ;  /* 0x0000000000197919 */ /* 0x000e240000002100 */
[----:B0-----:R-:W-:-:S07]  /*1d70*/  VIADD R25, R25, 0x80 ;  /* 0x0000008019197836 */ /* 0x001fce0000000000 */
.L_x_26857:
[----:B------:R-:W-:Y:S05]  /*1d80*/  BSYNC B7 ;  /* 0x0000000000077941 */ /* 0x000fea0003800000 */
.L_x_26856:
        /* <DEDUP_REMOVED lines=25> */
.L_x_26920:
[----:B------:R-:W4:Y:S02]  /*1f20*/  LDG.E.U8 R4, desc[UR36][R4.64] ;  /* 0x0000002404047981 */ /* 0x000f24000c1e1100 */
[----:B----4-:R-:W-:Y:S01]  /*1f30*/  I2FP.F32.U32 R27, R4 ;  /* 0x00000004001b7245 */ /* 0x010fe20000201000 */
[----:B------:R-:W-:Y:S06]  /*1f40*/  BRA `(.L_x_26922) ;  /* 0x0000000c002c7947 */ /* 0x000fec0003800000 */
.L_x_26919:
        /* <DEDUP_REMOVED lines=9> */
.L_x_26924:
[----:B------:R-:W4:Y:S02]  /*1fe0*/  LDG.E R4, desc[UR36][R4.64] ;  /* 0x0000002404047981 */ /* 0x000f24000c1e1900 */
[----:B----4-:R-:W-:Y:S01]  /*1ff0*/  I2FP.F32.S32 R27, R4 ;  /* 0x00000004001b7245 */ /* 0x010fe20000201400 */
[----:B------:R-:W-:Y:S06]  /*2000*/  BRA `(.L_x_26922) ;  /* 0x0000000800fc7947 */ /* 0x000fec0003800000 */
.L_x_26923:
[----:B------:R-:W4:Y:S02]  /*2010*/  LDG.E.U16 R4, desc[UR36][R4.64] ;  /* 0x0000002404047981 */ /* 0x000f24000c1e1500 */
[----:B----4-:R0:W4:Y:S01]  /*2020*/  I2F.S16 R27, R4 ;  /* 0x00000004001b7306 */ /* 0x0101220000101400 */
[----:B------:R-:W-:Y:S05]  /*2030*/  BRA `(.L_x_26922) ;  /* 0x0000000800f07947 */ /* 0x000fea0003800000 */
.L_x_26918:
        /* <DEDUP_REMOVED lines=8> */
.L_x_26926:
[----:B------:R-:W4:Y:S02]  /*20c0*/  LDG.E.U16 R4, desc[UR36][R4.64] ;  /* 0x0000002404047981 */ /* 0x000f24000c1e1500 */
[----:B----4-:R-:W-:Y:S01]  /*20d0*/  HADD2.F32 R27, -RZ, R4.H0_H0 ;  /* 0x20000004ff1b7230 */ /* 0x010fe20000004100 */
[----:B------:R-:W-:Y:S06]  /*20e0*/  BRA `(.L_x_26922) ;  /* 0x0000000800c47947 */ /* 0x000fec0003800000 */
.L_x_26925:
        /* <DEDUP_REMOVED lines=8> */
.L_x_26928:
[----:B------:R-:W4:Y:S02]  /*2170*/  LDG.E.U16 R4, desc[UR36][R4.64] ;  /* 0x0000002404047981 */ /* 0x000f24000c1e1500 */
[----:B----4-:R-:W-:Y:S01]  /*2180*/  HADD2.F32 R27, -RZ, R4.H0_H0 ;  /* 0x20000004ff1b7230 */ /* 0x010fe20000004100 */
[----:B------:R-:W-:Y:S06]  /*2190*/  BRA `(.L_x_26922) ;  /* 0x0000000800987947 */ /* 0x000fec0003800000 */
.L_x_26927:
[----:B------:R-:W4:Y:S01]  /*21a0*/  LDG.E.64 R4, desc[UR36][R4.64] ;  /* 0x0000002404047981 */ /* 0x000f22000c1e1b00 */
[----:B------:R-:W-:Y:S01]  /*21b0*/  UMOV UR4, 0xf0000000 ;  /* 0xf000000000047882 */ /* 0x000fe20000000000 */
[----:B------:R-:W-:Y:S01]  /*21c0*/  UMOV UR5, 0x380fffff ;  /* 0x380fffff00057882 */ /* 0x000fe20000000000 */
[----:B----4-:R-:W0:Y:S01]  /*21d0*/  F2F.F32.F64 R27, R4 ;  /* 0x00000004001b7310 */ /* 0x010e220000301000 */
[----:B------:R-:W-:-:S14]  /*21e0*/  DSETP.GEU.AND P0, PT, |R4|, UR4, PT ;  /* 0x0000000404007e2a */ /* 0x000fdc000bf0e200 */
[----:B0-----:R-:W-:Y:S01]  /*21f0*/  @!P0 FMUL R27, R27, 1.175494350822287508e-38 ;  /* 0x008000001b1b8820 */ /* 0x001fe20000400000 */
[----:B------:R-:W-:Y:S06]  /*2200*/  BRA `(.L_x_26922) ;  /* 0x00000008007c7947 */ /* 0x000fec0003800000 */
.L_x_26917:
        /* <DEDUP_REMOVED lines=12> */
.L_x_26931:
[----:B------:R-:W4:Y:S01]  /*22d0*/  LDG.E.64 R4, desc[UR36][R4.64] ;  /* 0x0000002404047981 */ /* 0x000f22000c1e1b00 */
[----:B------:R-:W-:Y:S01]  /*22e0*/  UMOV UR4, 0xf0000000 ;  /* 0xf000000000047882 */ /* 0x000fe20000000000 */
[----:B------:R-:W-:Y:S01]  /*22f0*/  UMOV UR5, 0x380fffff ;  /* 0x380fffff00057882 */ /* 0x000fe20000000000 */
[----:B----4-:R-:W0:Y:S01]  /*2300*/  F2F.F32.F64 R27, R4 ;  /* 0x00000004001b7310 */ /* 0x010e220000301000 */
[----:B------:R-:W-:-:S14]  /*2310*/  DSETP.GEU.AND P0, PT, |R4|, UR4, PT ;  /* 0x0000000404007e2a */ /* 0x000fdc000bf0e200 */
[----:B0-----:R-:W-:Y:S01]  /*2320*/  @!P0 FMUL R27, R27, 1.175494350822287508e-38 ;  /* 0x008000001b1b8820 */ /* 0x001fe20000400000 */
[----:B------:R-:W-:Y:S06]  /*2330*/  BRA `(.L_x_26922) ;  /* 0x0000000800307947 */ /* 0x000fec0003800000 */
.L_x_26930:
        /* <DEDUP_REMOVED lines=26> */
.L_x_26933:
        /* <DEDUP_REMOVED lines=13> */
.L_x_26932:
[----:B------:R-:W4:Y:S02]  /*25b0*/  LDG.E.U16 R4, desc[UR36][R4.64] ;  /* 0x0000002404047981 */ /* 0x000f24000c1e1500 */
[----:B----4-:R-:W-:Y:S01]  /*25c0*/  IMAD.U32 R27, R4, 0x10000, RZ ;  /* 0x00010000041b7824 */ /* 0x010fe200078e00ff */
[----:B------:R-:W-:Y:S06]  /*25d0*/  BRA `(.L_x_26922) ;  /* 0x0000000400887947 */ /* 0x000fec0003800000 */
.L_x_26929:
        /* <DEDUP_REMOVED lines=11> */
.L_x_26936:
        /* <DEDUP_REMOVED lines=20> */
.L_x_26938:
[----:B------:R-:W-:Y:S05]  /*27d0*/  BSYNC B0 ;  /* 0x0000000000007941 */ /* 0x000fea0003800000 */
.L_x_26937:
[----:B------:R-:W-:Y:S01]  /*27e0*/  IMAD.SHL.U32 R3, R3, 0x100000, RZ ;  /* 0x0010000003037824 */ /* 0x000fe200078e00ff */
[----:B------:R-:W-:-:S04]  /*27f0*/  LEA R0, R0, 0x3b800000, 0x17 ;  /* 0x3b80000000007811 */ /* 0x000fc800078eb8ff */
[----:B------:R-:W-:Y:S01]  /*2800*/  LOP3.LUT R27, R0, R3, R27, 0xfe, !PT ;  /* 0x00000003001b7212 */ /* 0x000fe200078efe1b */
[----:B------:R-:W-:Y:S06]  /*2810*/  BRA `(.L_x_26922) ;  /* 0x0000000000f87947 */ /* 0x000fec0003800000 */
.L_x_26935:
        /* <DEDUP_REMOVED lines=20> */
.L_x_26940:
[----:B------:R-:W-:Y:S05]  /*2960*/  BSYNC B0 ;  /* 0x0000000000007941 */ /* 0x000fea0003800000 */
.L_x_26939:
[----:B------:R-:W-:Y:S01]  /*2970*/  IMAD.SHL.U32 R3, R3, 0x200000, RZ ;  /* 0x0020000003037824 */ /* 0x000fe200078e00ff */
[----:B------:R-:W-:-:S04]  /*2980*/  LEA R0, R0, 0x37800000, 0x17 ;  /* 0x3780000000007811 */ /* 0x000fc800078eb8ff */
[----:B------:R-:W-:Y:S01]  /*2990*/  LOP3.LUT R27, R0, R3, R27, 0xfe, !PT ;  /* 0x00000003001b7212 */ /* 0x000fe200078efe1b */
[----:B------:R-:W-:Y:S06]  /*29a0*/  BRA `(.L_x_26922) ;  /* 0x0000000000947947 */ /* 0x000fec0003800000 */
.L_x_26934:
        /* <DEDUP_REMOVED lines=14> */
.L_x_26921:
        /* <DEDUP_REMOVED lines=16> */
.L_x_26943:
[----:B------:R-:W-:Y:S01]  /*2b90*/  IMAD.MOV.U32 R27, RZ, RZ, RZ ;  /* 0x000000ffff1b7224 */ /* 0x000fe200078e00ff */
[----:B------:R-:W-:Y:S06]  /*2ba0*/  BRA `(.L_x_26922) ;  /* 0x0000000000147947 */ /* 0x000fec0003800000 */
.L_x_26942:
[----:B------:R-:W4:Y:S02]  /*2bb0*/  LDG.E.64 R4, desc[UR36][R4.64] ;  /* 0x0000002404047981 */ /* 0x000f24000c1e1b00 */
[----:B----4-:R0:W4:Y:S01]  /*2bc0*/  I2F.U64 R27, R4 ;  /* 0x00000004001b7312 */ /* 0x0101220000301000 */
[----:B------:R-:W-:Y:S05]  /*2bd0*/  BRA `(.L_x_26922) ;  /* 0x0000000000087947 */ /* 0x000fea0003800000 */
.L_x_26941:
[----:B------:R-:W4:Y:S02]  /*2be0*/  LDG.E R4, desc[UR36][R4.64] ;  /* 0x0000002404047981 */ /* 0x000f24000c1e1900 */
[----:B----4-:R-:W-:-:S07]  /*2bf0*/  I2FP.F32.U32 R27, R4 ;  /* 0x00000004001b7245 */ /* 0x010fce0000201000 */
.L_x_26922:
[----:B------:R-:W-:Y:S05]  /*2c00*/  BSYNC B6 ;  /* 0x0000000000067941 */ /* 0x000fea0003800000 */
.L_x_26916:
        /* <DEDUP_REMOVED lines=20> */
.L_x_26948:
[----:B------:R-:W2:Y:S02]  /*2d50*/  LDG.E.U8 R4, desc[UR36][R4.64] ;  /* 0x0000002404047981 */ /* 0x000ea4000c1e1100 */
[----:B--2---:R-:W-:Y:S01]  /*2d60*/  I2FP.F32.U32 R22, R4 ;  /* 0x0000000400167245 */ /* 0x004fe20000201000 */
[----:B------:R-:W-:Y:S06]  /*2d70*/  BRA `(.L_x_26950) ;  /* 0x0000000c002c7947 */ /* 0x000fec0003800000 */
.L_x_26947:
        /* <DEDUP_REMOVED lines=9> */
.L_x_26952:
[----:B------:R-:W2:Y:S02]  /*2e10*/  LDG.E R4, desc[UR36][R4.64] ;  /* 0x0000002404047981 */ /* 0x000ea4000c1e1900 */
[----:B--2---:R-:W-:Y:S01]  /*2e20*/  I2FP.F32.S32 R22, R4 ;  /* 0x0000000400167245 */ /* 0x004fe20000201400 */
[----:B------:R-:W-:Y:S06]  /*2e30*/  BRA `(.L_x_26950) ;  /* 0x0000000800fc7947 */ /* 0x000fec0003800000 */
.L_x_26951:
[----:B------:R-:W2:Y:S02]  /*2e40*/  LDG.E.U16 R4, desc[UR36][R4.64] ;  /* 0x0000002404047981 */ /* 0x000ea4000c1e1500 */
[----:B--2---:R0:W2:Y:S01]  /*2e50*/  I2F.S16 R22, R4 ;  /* 0x0000000400167306 */ /* 0x0040a20000101400 */
[----:B------:R-:W-:Y:S05]  /*2e60*/  BRA `(.L_x_26950) ;  /* 0x0000000800f07947 */ /* 0x000fea0003800000 */
.L_x_26946:
        /* <DEDUP_REMOVED lines=8> */
.L_x_26954:
[----:B------:R-:W2:Y:S02]  /*2ef0*/  LDG.E.U16 R4, desc[UR36][R4.64] ;  /* 0x0000002404047981 */ /* 0x000ea4000c1e1500 */
[----:B--2---:R-:W-:Y:S01]  /*2f00*/  HADD2.F32 R22, -RZ, R4.H0_H0 ;  /* 0x20000004ff167230 */ /* 0x004fe20000004100 */
[----:B------:R-:W-:Y:S06]  /*2f10*/  BRA `(.L_x_26950) ;  /* 0x0000000800c47947 */ /* 0x000fec0003800000 */
.L_x_26953:
        /* <DEDUP_REMOVED lines=8> */
.L_x_26956:
[----:B------:R-:W2:Y:S02]  /*2fa0*/  LDG.E.U16 R4, desc[UR36][R4.64] ;  /* 0x0000002404047981 */ /* 0x000ea4000c1e1500 */
[----:B--2---:R-:W-:Y:S01]  /*2fb0*/  HADD2.F32 R22, -RZ, R4.H0_H0 ;  /* 0x20000004ff167230 */ /* 0x004fe20000004100 */
[----:B------:R-:W-:Y:S06]  /*2fc0*/  BRA `(.L_x_26950) ;  /* 0x0000000800987947 */ /* 0x000fec0003800000 */
.L_x_26955:
[----:B------:R-:W2:Y:S01]  /*2fd0*/  LDG.E.64 R4, desc[UR36][R4.64] ;  /* 0x0000002404047981 */ /* 0x000ea2000c1e1b00 */
[----:B------:R-:W-:Y:S01]  /*2fe0*/  UMOV UR4, 0xf0000000 ;  /* 0xf000000000047882 */ /* 0x000fe20000000000 */
[----:B------:R-:W-:Y:S01]  /*2ff0*/  UMOV UR5, 0x380fffff ;  /* 0x380fffff00057882 */ /* 0x000fe20000000000 */
[----:B--2---:R-:W0:Y:S01]  /*3000*/  F2F.F32.F64 R22, R4 ;  /* 0x0000000400167310 */ /* 0x004e220000301000 */
[----:B------:R-:W-:-:S14]  /*3010*/  DSETP.GEU.AND P0, PT, |R4|, UR4, PT ;  /* 0x0000000404007e2a */ /* 0x000fdc000bf0e200 */
[----:B0-----:R-:W-:Y:S01]  /*3020*/  @!P0 FMUL R22, R22, 1.175494350822287508e-38 ;  /* 0x0080000016168820 */ /* 0x001fe20000400000 */
[----:B------:R-:W-:Y:S06]  /*3030*/  BRA `(.L_x_26950) ;  /* 0x00000008007c7947 */ /* 0x000fec0003800000 */
.L_x_26945:
        /* <DEDUP_REMOVED lines=12> */
.L_x_26959:
[----:B------:R-:W2:Y:S01]  /*3100*/  LDG.E.64 R4, desc[UR36][R4.64] ;  /* 0x0000002404047981 */ /* 0x000ea2000c1e1b00 */
[----:B------:R-:W-:Y:S01]  /*3110*/  UMOV UR4, 0xf0000000 ;  /* 0xf000000000047882 */ /* 0x000fe20000000000 */
[----:B------:R-:W-:Y:S01]  /*3120*/  UMOV UR5, 0x380fffff ;  /* 0x380fffff00057882 */ /* 0x000fe20000000000 */
[----:B--2---:R-:W0:Y:S01]  /*3130*/  F2F.F32.F64 R22, R4 ;  /* 0x0000000400167310 */ /* 0x004e220000301000 */
[----:B------:R-:W-:-:S14]  /*3140*/  DSETP.GEU.AND P0, PT, |R4|, UR4, PT ;  /* 0x0000000404007e2a */ /* 0x000fdc000bf0e200 */
[----:B0-----:R-:W-:Y:S01]  /*3150*/  @!P0 FMUL R22, R22, 1.175494350822287508e-38 ;  /* 0x0080000016168820 */ /* 0x001fe20000400000 */
[----:B------:R-:W-:Y:S06]  /*3160*/  BRA `(.L_x_26950) ;  /* 0x0000000800307947 */ /* 0x000fec0003800000 */
.L_x_26958:
        /* <DEDUP_REMOVED lines=26> */
.L_x_26961:
        /* <DEDUP_REMOVED lines=13> */
.L_x_26960:
[----:B------:R-:W2:Y:S02]  /*33e0*/  LDG.E.U16 R4, desc[UR36][R4.64] ;  /* 0x0000002404047981 */ /* 0x000ea4000c1e1500 */
[----:B--2---:R-:W-:Y:S01]  /*33f0*/  IMAD.U32 R22, R4, 0x10000, RZ ;  /* 0x0001000004167824 */ /* 0x004fe200078e00ff */
[----:B------:R-:W-:Y:S06]  /*3400*/  BRA `(.L_x_26950) ;  /* 0x0000000400887947 */ /* 0x000fec0003800000 */
.L_x_26957:
        /* <DEDUP_REMOVED lines=11> */
.L_x_26964:
        /* <DEDUP_REMOVED lines=20> */
.L_x_26966:
[----:B------:R-:W-:Y:S05]  /*3600*/  BSYNC B0 ;  /* 0x0000000000007941 */ /* 0x000fea0003800000 */
.L_x_26965:
[----:B------:R-:W-:Y:S01]  /*3610*/  IMAD.SHL.U32 R3, R3, 0x100000, RZ ;  /* 0x0010000003037824 */ /* 0x000fe200078e00ff */
[----:B------:R-:W-:-:S04]  /*3620*/  LEA R5, R0, 0x3b800000, 0x17 ;  /* 0x3b80000000057811 */ /* 0x000fc800078eb8ff */
[----:B------:R-:W-:Y:S01]  /*3630*/  LOP3.LUT R22, R5, R3, R22, 0xfe, !PT ;  /* 0x0000000305167212 */ /* 0x000fe200078efe16 */
[----:B------:R-:W-:Y:S06]  /*3640*/  BRA `(.L_x_26950) ;  /* 0x0000000000f87947 */ /* 0x000fec0003800000 */
.L_x_26963:
        /* <DEDUP_REMOVED lines=20> */
.L_x_26968:
[----:B------:R-:W-:Y:S05]  /*3790*/  BSYNC B0 ;  /* 0x0000000000007941 */ /* 0x000fea0003800000 */
.L_x_26967:
[----:B------:R-:W-:Y:S01]  /*37a0*/  IMAD.SHL.U32 R3, R3, 0x200000, RZ ;  /* 0x0020000003037824 */ /* 0x000fe200078e00ff */
[----:B------:R-:W-:-:S04]  /*37b0*/  LEA R5, R0, 0x37800000, 0x17 ;  /* 0x3780000000057811 */ /* 0x000fc800078eb8ff */
[----:B------:R-:W-:Y:S01]  /*37c0*/  LOP3.LUT R22, R5, R3, R22, 0xfe, !PT ;  /* 0x0000000305167212 */ /* 0x000fe200078efe16 */
[----:B------:R-:W-:Y:S06]  /*37d0*/  BRA `(.L_x_26950) ;  /* 0x0000000000947947 */ /* 0x000fec0003800000 */
.L_x_26962:
        /* <DEDUP_REMOVED lines=14> */
.L_x_26949:
        /* <DEDUP_REMOVED lines=16> */
.L_x_26971:
[----:B------:R-:W-:Y:S01]  /*39c0*/  IMAD.MOV.U32 R22, RZ, RZ, RZ ;  /* 0x000000ffff167224 */ /* 0x000fe200078e00ff */
[----:B------:R-:W-:Y:S06]  /*39d0*/  BRA `(.L_x_26950) ;  /* 0x0000000000147947 */ /* 0x000fec0003800000 */
.L_x_26970:
[----:B------:R-:W2:Y:S02]  /*39e0*/  LDG.E.64 R22, desc[UR36][R4.64] ;  /* 0x0000002404167981 */ /* 0x000ea4000c1e1b00 */
[----:B--2---:R0:W2:Y:S01]  /*39f0*/  I2F.U64 R22, R22 ;  /* 0x0000001600167312 */ /* 0x0040a20000301000 */
[----:B------:R-:W-:Y:S05]  /*3a00*/  BRA `(.L_x_26950) ;  /* 0x0000000000087947 */ /* 0x000fea0003800000 */
.L_x_26969:
[----:B------:R-:W2:Y:S02]  /*3a10*/  LDG.E R4, desc[UR36][R4.64] ;  /* 0x0000002404047981 */ /* 0x000ea4000c1e1900 */
[----:B--2---:R-:W-:-:S07]  /*3a20*/  I2FP.F32.U32 R22, R4 ;  /* 0x0000000400167245 */ /* 0x004fce0000201000 */
.L_x_26950:
[----:B------:R-:W-:Y:S05]  /*3a30*/  BSYNC B6 ;  /* 0x0000000000067941 */ /* 0x000fea0003800000 */
.L_x_26944:
[----:B------:R-:W-:-:S07]  /*3a40*/  VIADD R25, R25, 0x80 ;  /* 0x0000008019197836 */ /* 0x000fce0000000000 */
.L_x_26915:
[----:B------:R-:W-:Y:S05]  /*3a50*/  BSYNC B7 ;  /* 0x0000000000077941 */ /* 0x000fea0003800000 */
.L_x_26914:
[----:B------:R-:W-:Y:S01]  /*3a60*/  ISETP.GE.AND P0, PT, R25, R17, PT ;  /* 0x000000111900720c */ /* 0x000fe20003f06270 */
[----:B------:R-:W-:Y:S01]  /*3a70*/  BSSY B7, `(.L_x_26972) ;  /* 0x00001ce000077945 */ /* 0x000fe20003800000 */
[----:B------:R-:W-:Y:S02]  /*3a80*/  IMAD.MOV.U32 R16, RZ, RZ, RZ ;  /* 0x000000ffff107224 */ /* 0x000fe400078e00ff */
[----:B------:R-:W-:Y:S02]  /*3a90*/  IMAD.MOV.U32 R24, RZ, RZ, RZ ;  /* 0x000000ffff187224 */ /* 0x000fe400078e00ff */
[----:B0-----:R-:W-:-:S07]  /*3aa0*/  IMAD.MOV.U32 R23, RZ, RZ, RZ ;  /* 0x000000ffff177224 */ /* 0x001fce00078e00ff */
        /* <DEDUP_REMOVED lines=22> */
.L_x_26978:
[----:B------:R-:W4:Y:S02]  /*3c10*/  LDG.E.U8 R4, desc[UR36][R4.64] ;  /* 0x0000002404047981 */ /* 0x000f24000c1e1100 */
[----:B----4-:R-:W-:Y:S01]  /*3c20*/  I2FP.F32.U32 R24, R4 ;  /* 0x0000000400187245 */ /* 0x010fe20000201000 */
[----:B------:R-:W-:Y:S06]  /*3c30*/  BRA `(.L_x_26980) ;  /* 0x0000000c002c7947 */ /* 0x000fec0003800000 */
.L_x_26977:
        /* <DEDUP_REMOVED lines=9> */
.L_x_26982:
[----:B------:R-:W4:Y:S02]  /*3cd0*/  LDG.E R4, desc[UR36][R4.64] ;  /* 0x0000002404047981 */ /* 0x000f24000c1e1900 */
[----:B----4-:R-:W-:Y:S01]  /*3ce0*/  I2FP.F32.S32 R24, R4 ;  /* 0x0000000400187245 */ /* 0x010fe20000201400 */
[----:B------:R-:W-:Y:S06]  /*3cf0*/  BRA `(.L_x_26980) ;  /* 0x0000000800fc7947 */ /* 0x000fec0003800000 */
.L_x_26981:
[----:B------:R-:W4:Y:S02]  /*3d00*/  LDG.E.U16 R4, desc[UR36][R4.64] ;  /* 0x0000002404047981 */ /* 0x000f24000c1e1500 */
[----:B----4-:R0:W4:Y:S01]  /*3d10*/  I2F.S16 R24, R4 ;  /* 0x0000000400187306 */ /* 0x0101220000101400 */
[----:B------:R-:W-:Y:S05]  /*3d20*/  BRA `(.L_x_26980) ;  /* 0x0000000800f07947 */ /* 0x000fea0003800000 */
.L_x_26976:
        /* <DEDUP_REMOVED lines=8> */
.L_x_26984:
[----:B------:R-:W4:Y:S02]  /*3db0*/  LDG.E.U16 R4, desc[UR36][R4.64] ;  /* 0x0000002404047981 */ /* 0x000f24000c1e1500 */
[----:B----4-:R-:W-:Y:S01]  /*3dc0*/  HADD2.F32 R24, -RZ, R4.H0_H0 ;  /* 0x20000004ff187230 */ /* 0x010fe20000004100 */
[----:B------:R-:W-:Y:S06]  /*3dd0*/  BRA `(.L_x_26980) ;  /* 0x0000000800c47947 */ /* 0x000fec0003800000 */
.L_x_26983:
        /* <DEDUP_REMOVED lines=8> */
.L_x_26986:
[----:B------:R-:W4:Y:S02]  /*3e60*/  LDG.E.U16 R4, desc[UR36][R4.64] ;  /* 0x0000002404047981 */ /* 0x000f24000c1e1500 */
[----:B----4-:R-:W-:Y:S01]  /*3e70*/  HADD2.F32 R24, -RZ, R4.H0_H0 ;  /* 0x20000004ff187230 */ /* 0x010fe20000004100 */
[----:B------:R-:W-:Y:S06]  /*3e80*/  BRA `(.L_x_26980) ;  /* 0x0000000800987947 */ /* 0x000fec0003800000 */
.L_x_26985:
[----:B------:R-:W4:Y:S01]  /*3e90*/  LDG.E.64 R4, desc[UR36][R4.64] ;  /* 0x0000002404047981 */ /* 0x000f22000c1e1b00 */
[----:B------:R-:W-:Y:S01]  /*3ea0*/  UMOV UR4, 0xf0000000 ;  /* 0xf000000000047882 */ /* 0x000fe20000000000 */
[----:B------:R-:W-:Y:S01]  /*3eb0*/  UMOV UR5, 0x380fffff ;  /* 0x380fffff00057882 */ /* 0x000fe20000000000 */
[----:B----4-:R-:W0:Y:S01]  /*3ec0*/  F2F.F32.F64 R24, R4 ;  /* 0x0000000400187310 */ /* 0x010e220000301000 */
[----:B------:R-:W-:-:S14]  /*3ed0*/  DSETP.GEU.AND P0, PT, |R4|, UR4, PT ;  /* 0x0000000404007e2a */ /* 0x000fdc000bf0e200 */
[----:B0-----:R-:W-:Y:S01]  /*3ee0*/  @!P0 FMUL R24, R24, 1.175494350822287508e-38 ;  /* 0x0080000018188820 */ /* 0x001fe20000400000 */
[----:B------:R-:W-:Y:S06]  /*3ef0*/  BRA `(.L_x_26980) ;  /* 0x00000008007c7947 */ /* 0x000fec0003800000 */
.L_x_26975:
        /* <DEDUP_REMOVED lines=12> */
.L_x_26989:
[----:B------:R-:W4:Y:S01]  /*3fc0*/  LDG.E.64 R4, desc[UR36][R4.64] ;  /* 0x0000002404047981 */ /* 0x000f22000c1e1b00 */
[----:B------:R-:W-:Y:S01]  /*3fd0*/  UMOV UR4, 0xf0000000 ;  /* 0xf000000000047882 */ /* 0x000fe20000000000 */
[----:B------:R-:W-:Y:S01]  /*3fe0*/  UMOV UR5, 0x380fffff ;  /* 0x380fffff00057882 */ /* 0x000fe20000000000 */
[----:B----4-:R-:W0:Y:S01]  /*3ff0*/  F2F.F32.F64 R24, R4 ;  /* 0x0000000400187310 */ /* 0x010e220000301000 */
[----:B------:R-:W-:-:S14]  /*4000*/  DSETP.GEU.AND P0, PT, |R4|, UR4, PT ;  /* 0x0000000404007e2a */ /* 0x000fdc000bf0e200 */
[----:B0-----:R-:W-:Y:S01]  /*4010*/  @!P0 FMUL R24, R24, 1.175494350822287508e-38 ;  /* 0x0080000018188820 */ /* 0x001fe20000400000 */
[----:B------:R-:W-:Y:S06]  /*4020*/  BRA `(.L_x_26980) ;  /* 0x0000000800307947 */ /* 0x000fec0003800000 */
.L_x_26988:
        /* <DEDUP_REMOVED lines=26> */
.L_x_26991:
        /* <DEDUP_REMOVED lines=13> */
.L_x_26990:
[----:B------:R-:W4:Y:S02]  /*42a0*/  LDG.E.U16 R4, desc[UR36][R4.64] ;  /* 0x0000002404047981 */ /* 0x000f24000c1e1500 */
[----:B----4-:R-:W-:Y:S01]  /*42b0*/  IMAD.U32 R24, R4, 0x10000, RZ ;  /* 0x0001000004187824 */ /* 0x010fe200078e00ff */
[----:B------:R-:W-:Y:S06]  /*42c0*/  BRA `(.L_x_26980) ;  /* 0x0000000400887947 */ /* 0x000fec0003800000 */
.L_x_26987:
        /* <DEDUP_REMOVED lines=11> */
.L_x_26994:
        /* <DEDUP_REMOVED lines=20> */
.L_x_26996:
[----:B------:R-:W-:Y:S05]  /*44c0*/  BSYNC B0 ;  /* 0x0000000000007941 */ /* 0x000fea0003800000 */
.L_x_26995:
[----:B------:R-:W-:Y:S01]  /*44d0*/  IMAD.SHL.U32 R3, R3, 0x100000, RZ ;  /* 0x0010000003037824 */ /* 0x000fe200078e00ff */
[----:B------:R-:W-:-:S04]  /*44e0*/  LEA R5, R0, 0x3b800000, 0x17 ;  /* 0x3b80000000057811 */ /* 0x000fc800078eb8ff */
[----:B------:R-:W-:Y:S01]  /*44f0*/  LOP3.LUT R24, R5, R3, R24, 0xfe, !PT ;  /* 0x0000000305187212 */ /* 0x000fe200078efe18 */
[----:B------:R-:W-:Y:S06]  /*4500*/  BRA `(.L_x_26980) ;  /* 0x0000000000f87947 */ /* 0x000fec0003800000 */
.L_x_26993:
        /* <DEDUP_REMOVED lines=20> */
.L_x_26998:
[----:B------:R-:W-:Y:S05]  /*4650*/  BSYNC B0 ;  /* 0x0000000000007941 */ /* 0x000fea0003800000 */
.L_x_26997:
[----:B------:R-:W-:Y:S01]  /*4660*/  IMAD.SHL.U32 R3, R3, 0x200000, RZ ;  /* 0x0020000003037824 */ /* 0x000fe200078e00ff */
[----:B------:R-:W-:-:S04]  /*4670*/  LEA R5, R0, 0x37800000, 0x17 ;  /* 0x3780000000057811 */ /* 0x000fc800078eb8ff */
[----:B------:R-:W-:Y:S01]  /*4680*/  LOP3.LUT R24, R5, R3, R24, 0xfe, !PT ;  /* 0x0000000305187212 */ /* 0x000fe200078efe18 */
[----:B------:R-:W-:Y:S06]  /*4690*/  BRA `(.L_x_26980) ;  /* 0x0000000000947947 */ /* 0x000fec0003800000 */
.L_x_26992:
        /* <DEDUP_REMOVED lines=14> */
.L_x_26979:
        /* <DEDUP_REMOVED lines=16> */
.L_x_27001:
[----:B------:R-:W-:Y:S01]  /*4880*/  IMAD.MOV.U32 R24, RZ, RZ, RZ ;  /* 0x000000ffff187224 */ /* 0x000fe200078e00ff */
[----:B------:R-:W-:Y:S06]  /*4890*/  BRA `(.L_x_26980) ;  /* 0x0000000000147947 */ /* 0x000fec0003800000 */
.L_x_27000:
[----:B------:R-:W4:Y:S02]  /*48a0*/  LDG.E.64 R4, desc[UR36][R4.64] ;  /* 0x0000002404047981 */ /* 0x000f24000c1e1b00 */
[----:B----4-:R0:W4:Y:S01]  /*48b0*/  I2F.U64 R24, R4 ;  /* 0x0000000400187312 */ /* 0x0101220000301000 */
[----:B------:R-:W-:Y:S05]  /*48c0*/  BRA `(.L_x_26980) ;  /* 0x0000000000087947 */ /* 0x000fea0003800000 */
.L_x_26999:
[----:B------:R-:W4:Y:S02]  /*48d0*/  LDG.E R4, desc[UR36][R4.64] ;  /* 0x0000002404047981 */ /* 0x000f24000c1e1900 */
[----:B----4-:R-:W-:-:S07]  /*48e0*/  I2FP.F32.U32 R24, R4 ;  /* 0x0000000400187245 */ /* 0x010fce0000201000 */
.L_x_26980:
[----:B------:R-:W-:Y:S05]  /*48f0*/  BSYNC B6 ;  /* 0x0000000000067941 */ /* 0x000fea0003800000 */
.L_x_26974:
        /* <DEDUP_REMOVED lines=21> */
.L_x_27006:
[----:B------:R-:W2:Y:S02]  /*4a50*/  LDG.E.U8 R4, desc[UR36][R4.64] ;  /* 0x0000002404047981 */ /* 0x000ea4000c1e1100 */
[----:B--2---:R-:W-:Y:S01]  /*4a60*/  I2FP.F32.U32 R23, R4 ;  /* 0x0000000400177245 */ /* 0x004fe20000201000 */
[----:B------:R-:W-:Y:S06]  /*4a70*/  BRA `(.L_x_27008) ;  /* 0x0000000c002c7947 */ /* 0x000fec0003800000 */
.L_x_27005:
        /* <DEDUP_REMOVED lines=9> */
.L_x_27010:
[----:B------:R-:W2:Y:S02]  /*4b10*/  LDG.E R4, desc[UR36][R4.64] ;  /* 0x0000002404047981 */ /* 0x000ea4000c1e1900 */
[----:B--2---:R-:W-:Y:S01]  /*4b20*/  I2FP.F32.S32 R23, R4 ;  /* 0x0000000400177245 */ /* 0x004fe20000201400 */
[----:B------:R-:W-:Y:S06]  /*4b30*/  BRA `(.L_x_27008) ;  /* 0x0000000800fc7947 */ /* 0x000fec0003800000 */
.L_x_27009:
[----:B------:R-:W2:Y:S02]  /*4b40*/  LDG.E.U16 R4, desc[UR36][R4.64] ;  /* 0x0000002404047981 */ /* 0x000ea4000c1e1500 */
[----:B--2---:R0:W1:Y:S01]  /*4b50*/  I2F.S16 R23, R4 ;  /* 0x0000000400177306 */ /* 0x0040620000101400 */
[----:B------:R-:W-:Y:S05]  /*4b60*/  BRA `(.L_x_27008) ;  /* 0x0000000800f07947 */ /* 0x000fea0003800000 */
.L_x_27004:
        /* <DEDUP_REMOVED lines=8> */
.L_x_27012:
[----:B------:R-:W2:Y:S02]  /*4bf0*/  LDG.E.U16 R4, desc[UR36][R4.64] ;  /* 0x0000002404047981 */ /* 0x000ea4000c1e1500 */
[----:B--2---:R-:W-:Y:S01]  /*4c00*/  HADD2.F32 R23, -RZ, R4.H0_H0 ;  /* 0x20000004ff177230 */ /* 0x004fe20000004100 */
[----:B------:R-:W-:Y:S06]  /*4c10*/  BRA `(.L_x_27008) ;  /* 0x0000000800c47947 */ /* 0x000fec0003800000 */
.L_x_27011:
        /* <DEDUP_REMOVED lines=8> */
.L_x_27014:
[----:B------:R-:W2:Y:S02]  /*4ca0*/  LDG.E.U16 R4, desc[UR36][R4.64] ;  /* 0x0000002404047981 */ /* 0x000ea4000c1e1500 */
[----:B--2---:R-:W-:Y:S01]  /*4cb0*/  HADD2.F32 R23, -RZ, R4.H0_H0 ;  /* 0x20000004ff177230 */ /* 0x004fe20000004100 */
[----:B------:R-:W-:Y:S06]  /*4cc0*/  BRA `(.L_x_27008) ;  /* 0x0000000800987947 */ /* 0x000fec0003800000 */
.L_x_27013:
[----:B------:R-:W2:Y:S01]  /*4cd0*/  LDG.E.64 R4, desc[UR36][R4.64] ;  /* 0x0000002404047981 */ /* 0x000ea2000c1e1b00 */
[----:B------:R-:W-:Y:S01]  /*4ce0*/  UMOV UR4, 0xf0000000 ;  /* 0xf000000000047882 */ /* 0x000fe20000000000 */
[----:B------:R-:W-:Y:S01]  /*4cf0*/  UMOV UR5, 0x380fffff ;  /* 0x380fffff00057882 */ /* 0x000fe20000000000 */
[----:B--2---:R-:W0:Y:S01]  /*4d00*/  F2F.F32.F64 R23, R4 ;  /* 0x0000000400177310 */ /* 0x004e220000301000 */
[----:B------:R-:W-:-:S14]  /*4d10*/  DSETP.GEU.AND P0, PT, |R4|, UR4, PT ;  /* 0x0000000404007e2a */ /* 0x000fdc000bf0e200 */
[----:B0-----:R-:W-:Y:S01]  /*4d20*/  @!P0 FMUL R23, R23, 1.175494350822287508e-38 ;  /* 0x0080000017178820 */ /* 0x001fe20000400000 */
[----:B------:R-:W-:Y:S06]  /*4d30*/  BRA `(.L_x_27008) ;  /* 0x00000008007c7947 */ /* 0x000fec0003800000 */
.L_x_27003:
        /* <DEDUP_REMOVED lines=12> */
.L_x_27017:
[----:B------:R-:W2:Y:S01]  /*4e00*/  LDG.E.64 R4, desc[UR36][R4.64] ;  /* 0x0000002404047981 */ /* 0x000ea2000c1e1b00 */
[----:B------:R-:W-:Y:S01]  /*4e10*/  UMOV UR4, 0xf0000000 ;  /* 0xf000000000047882 */ /* 0x000fe20000000000 */
[----:B------:R-:W-:Y:S01]  /*4e20*/  UMOV UR5, 0x380fffff ;  /* 0x380fffff00057882 */ /* 0x000fe20000000000 */
[----:B--2---:R-:W0:Y:S01]  /*4e30*/  F2F.F32.F64 R23, R4 ;  /* 0x0000000400177310 */ /* 0x004e220000301000 */
[----:B------:R-:W-:-:S14]  /*4e40*/  DSETP.GEU.AND P0, PT, |R4|, UR4, PT ;  /* 0x0000000404007e2a */ /* 0x000fdc000bf0e200 */
[----:B0-----:R-:W-:Y:S01]  /*4e50*/  @!P0 FMUL R23, R23, 1.175494350822287508e-38 ;  /* 0x0080000017178820 */ /* 0x001fe20000400000 */
[----:B------:R-:W-:Y:S06]  /*4e60*/  BRA `(.L_x_27008) ;  /* 0x0000000800307947 */ /* 0x000fec0003800000 */
.L_x_27016:
        /* <DEDUP_REMOVED lines=26> */
.L_x_27019:
        /* <DEDUP_REMOVED lines=13> */
.L_x_27018:
[----:B------:R-:W2:Y:S02]  /*50e0*/  LDG.E.U16 R4, desc[UR36][R4.64] ;  /* 0x0000002404047981 */ /* 0x000ea4000c1e1500 */
[----:B--2---:R-:W-:Y:S01]  /*50f0*/  IMAD.U32 R23, R4, 0x10000, RZ ;  /* 0x0001000004177824 */ /* 0x004fe200078e00ff */
[----:B------:R-:W-:Y:S06]  /*5100*/  BRA `(.L_x_27008) ;  /* 0x0000000400887947 */ /* 0x000fec0003800000 */
.L_x_27015:
        /* <DEDUP_REMOVED lines=11> */
.L_x_27022:
        /* <DEDUP_REMOVED lines=20> */
.L_x_27024:
[----:B------:R-:W-:Y:S05]  /*5300*/  BSYNC B0 ;  /* 0x0000000000007941 */ /* 0x000fea0003800000 */
.L_x_27023:
[----:B------:R-:W-:Y:S01]  /*5310*/  IMAD.SHL.U32 R3, R3, 0x100000, RZ ;  /* 0x0010000003037824 */ /* 0x000fe200078e00ff */
[----:B------:R-:W-:-:S04]  /*5320*/  LEA R0, R0, 0x3b800000, 0x17 ;  /* 0x3b80000000007811 */ /* 0x000fc800078eb8ff */
[----:B------:R-:W-:Y:S01]  /*5330*/  LOP3.LUT R23, R0, R3, R23, 0xfe, !PT ;  /* 0x0000000300177212 */ /* 0x000fe200078efe17 */
[----:B------:R-:W-:Y:S06]  /*5340*/  BRA `(.L_x_27008) ;  /* 0x0000000000f87947 */ /* 0x000fec0003800000 */
.L_x_27021:
        /* <DEDUP_REMOVED lines=20> */
.L_x_27026:
[----:B------:R-:W-:Y:S05]  /*5490*/  BSYNC B0 ;  /* 0x0000000000007941 */ /* 0x000fea0003800000 */
.L_x_27025:
[----:B------:R-:W-:Y:S01]  /*54a0*/  IMAD.SHL.U32 R3, R3, 0x200000, RZ ;  /* 0x0020000003037824 */ /* 0x000fe200078e00ff */
[----:B------:R-:W-:-:S04]  /*54b0*/  LEA R0, R0, 0x37800000, 0x17 ;  /* 0x3780000000007811 */ /* 0x000fc800078eb8ff */
[----:B------:R-:W-:Y:S01]  /*54c0*/  LOP3.LUT R23, R0, R3, R23, 0xfe, !PT ;  /* 0x0000000300177212 */ /* 0x000fe200078efe17 */
[----:B------:R-:W-:Y:S06]  /*54d0*/  BRA `(.L_x_27008) ;  /* 0x0000000000947947 */ /* 0x000fec0003800000 */
.L_x_27020:
        /* <DEDUP_REMOVED lines=14> */
.L_x_27007:
        /* <DEDUP_REMOVED lines=16> */
.L_x_27029:
[----:B------:R-:W-:Y:S01]  /*56c0*/  IMAD.MOV.U32 R23, RZ, RZ, RZ ;  /* 0x000000ffff177224 */ /* 0x000fe200078e00ff */
[----:B------:R-:W-:Y:S06]  /*56d0*/  BRA `(.L_x_27008) ;  /* 0x0000000000147947 */ /* 0x000fec0003800000 */
.L_x_27028:
[----:B------:R-:W2:Y:S02]  /*56e0*/  LDG.E.64 R4, desc[UR36][R4.64] ;  /* 0x0000002404047981 */ /* 0x000ea4000c1e1b00 */
[----:B--2---:R0:W1:Y:S01]  /*56f0*/  I2F.U64 R23, R4 ;  /* 0x0000000400177312 */ /* 0x0040620000301000 */
[----:B------:R-:W-:Y:S05]  /*5700*/  BRA `(.L_x_27008) ;  /* 0x0000000000087947 */ /* 0x000fea0003800000 */
.L_x_27027:
[----:B------:R-:W2:Y:S02]  /*5710*/  LDG.E R4, desc[UR36][R4.64] ;  /* 0x0000002404047981 */ /* 0x000ea4000c1e1900 */
[----:B--2---:R-:W-:-:S07]  /*5720*/  I2FP.F32.U32 R23, R4 ;  /* 0x0000000400177245 */ /* 0x004fce0000201000 */
.L_x_27008:
[----:B------:R-:W-:Y:S05]  /*5730*/  BSYNC B6 ;  /* 0x0000000000067941 */ /* 0x000fea0003800000 */
.L_x_27002:
[----:B------:R-:W-:-:S07]  /*5740*/  VIADD R25, R25, 0x80 ;  /* 0x0000008019197836 */ /* 0x000fce0000000000 */
.L_x_26973:
[----:B------:R-:W-:Y:S05]  /*5750*/  BSYNC B7 ;  /* 0x0000000000077941 */ /* 0x000fea0003800000 */
.L_x_26972:
        /* <DEDUP_REMOVED lines=25> */
.L_x_27036:
[----:B------:R-:W4:Y:S02]  /*58f0*/  LDG.E.U8 R4, desc[UR36][R4.64] ;  /* 0x0000002404047981 */ /* 0x000f24000c1e1100 */
[----:B----4-:R-:W-:Y:S01]  /*5900*/  I2FP.F32.U32 R19, R4 ;  /* 0x0000000400137245 */ /* 0x010fe20000201000 */
[----:B------:R-:W-:Y:S06]  /*5910*/  BRA `(.L_x_27038) ;  /* 0x0000000c002c7947 */ /* 0x000fec0003800000 */
.L_x_27035:
        /* <DEDUP_REMOVED lines=9> */
.L_x_27040:
[----:B------:R-:W4:Y:S02]  /*59b0*/  LDG.E R4, desc[UR36][R4.64] ;  /* 0x0000002404047981 */ /* 0x000f24000c1e1900 */
[----:B----4-:R-:W-:Y:S01]  /*59c0*/  I2FP.F32.S32 R19, R4 ;  /* 0x0000000400137245 */ /* 0x010fe20000201400 */
[----:B------:R-:W-:Y:S06]  /*59d0*/  BRA `(.L_x_27038) ;  /* 0x0000000800fc7947 */ /* 0x000fec0003800000 */
.L_x_27039:
[----:B------:R-:W4:Y:S02]  /*59e0*/  LDG.E.U16 R4, desc[UR36][R4.64] ;  /* 0x0000002404047981 */ /* 0x000f24000c1e1500 */
[----:B----4-:R0:W4:Y:S01]  /*59f0*/  I2F.S16 R19, R4 ;  /* 0x0000000400137306 */ /* 0x0101220000101400 */
[----:B------:R-:W-:Y:S05]  /*5a00*/  BRA `(.L_x_27038) ;  /* 0x0000000800f07947 */ /* 0x000fea0003800000 */
.L_x_27034:
        /* <DEDUP_REMOVED lines=8> */
.L_x_27042:
[----:B------:R-:W4:Y:S02]  /*5a90*/  LDG.E.U16 R4, desc[UR36][R4.64] ;  /* 0x0000002404047981 */ /* 0x000f24000c1e1500 */
[----:B----4-:R-:W-:Y:S01]  /*5aa0*/  HADD2.F32 R19, -RZ, R4.H0_H0 ;  /* 0x20000004ff137230 */ /* 0x010fe20000004100 */
[----:B------:R-:W-:Y:S06]  /*5ab0*/  BRA `(.L_x_27038) ;  /* 0x0000000800c47947 */ /* 0x000fec0003800000 */
.L_x_27041:
        /* <DEDUP_REMOVED lines=8> */
.L_x_27044:
[----:B------:R-:W4:Y:S02]  /*5b40*/  LDG.E.U16 R4, desc[UR36][R4.64] ;  /* 0x0000002404047981 */ /* 0x000f24000c1e1500 */
[----:B----4-:R-:W-:Y:S01]  /*5b50*/  HADD2.F32 R19, -RZ, R4.H0_H0 ;  /* 0x20000004ff137230 */ /* 0x010fe20000004100 */
[----:B------:R-:W-:Y:S06]  /*5b60*/  BRA `(.L_x_27038) ;  /* 0x0000000800987947 */ /* 0x000fec0003800000 */
.L_x_27043:
[----:B------:R-:W4:Y:S01]  /*5b70*/  LDG.E.64 R4, desc[UR36][R4.64] ;  /* 0x0000002404047981 */ /* 0x000f22000c1e1b00 */
[----:B------:R-:W-:Y:S01]  /*5b80*/  UMOV UR4, 0xf0000000 ;  /* 0xf000000000047882 */ /* 0x000fe20000000000 */
[----:B------:R-:W-:Y:S01]  /*5b90*/  UMOV UR5, 0x380fffff ;  /* 0x380fffff00057882 */ /* 0x000fe20000000000 */
[----:B----4-:R-:W0:Y:S01]  /*5ba0*/  F2F.F32.F64 R19, R4 ;  /* 0x0000000400137310 */ /* 0x010e220000301000 */
[----:B------:R-:W-:-:S14]  /*5bb0*/  DSETP.GEU.AND P0, PT, |R4|, UR4, PT ;  /* 0x0000000404007e2a */ /* 0x000fdc000bf0e200 */
[----:B0-----:R-:W-:Y:S01]  /*5bc0*/  @!P0 FMUL R19, R19, 1.175494350822287508e-38 ;  /* 0x0080000013138820 */ /* 0x001fe20000400000 */
[----:B------:R-:W-:Y:S06]  /*5bd0*/  BRA `(.L_x_27038) ;  /* 0x00000008007c7947 */ /* 0x000fec0003800000 */
.L_x_27033:
        /* <DEDUP_REMOVED lines=12> */
.L_x_27047:
[----:B------:R-:W4:Y:S01]  /*5ca0*/  LDG.E.64 R4, desc[UR36][R4.64] ;  /* 0x0000002404047981 */ /* 0x000f22000c1e1b00 */
[----:B------:R-:W-:Y:S01]  /*5cb0*/  UMOV UR4, 0xf0000000 ;  /* 0xf000000000047882 */ /* 0x000fe20000000000 */
[----:B------:R-:W-:Y:S01]  /*5cc0*/  UMOV UR5, 0x380fffff ;  /* 0x380fffff00057882 */ /* 0x000fe20000000000 */
[----:B----4-:R-:W0:Y:S01]  /*5cd0*/  F2F.F32.F64 R19, R4 ;  /* 0x0000000400137310 */ /* 0x010e220000301000 */
[----:B------:R-:W-:-:S14]  /*5ce0*/  DSETP.GEU.AND P0, PT, |R4|, UR4, PT ;  /* 0x0000000404007e2a */ /* 0x000fdc000bf0e200 */
[----:B0-----:R-:W-:Y:S01]  /*5cf0*/  @!P0 FMUL R19, R19, 1.175494350822287508e-38 ;  /* 0x0080000013138820 */ /* 0x001fe20000400000 */
[----:B------:R-:W-:Y:S06]  /*5d00*/  BRA `(.L_x_27038) ;  /* 0x0000000800307947 */ /* 0x000fec0003800000 */
.L_x_27046:
        /* <DEDUP_REMOVED lines=26> */
.L_x_27049:
        /* <DEDUP_REMOVED lines=13> */
.L_x_27048:
[----:B------:R-:W4:Y:S02]  /*5f80*/  LDG.E.U16 R4, desc[UR36][R4.64] ;  /* 0x0000002404047981 */ /* 0x000f24000c1e1500 */
[----:B----4-:R-:W-:Y:S01]  /*5f90*/  IMAD.U32 R19, R4, 0x10000, RZ ;  /* 0x0001000004137824 */ /* 0x010fe200078e00ff */
[----:B------:R-:W-:Y:S06]  /*5fa0*/  BRA `(.L_x_27038) ;  /* 0x0000000400887947 */ /* 0x000fec0003800000 */
.L_x_27045:
        /* <DEDUP_REMOVED lines=11> */
.L_x_27052:
        /* <DEDUP_REMOVED lines=20> */
.L_x_27054:
[----:B------:R-:W-:Y:S05]  /*61a0*/  BSYNC B0 ;  /* 0x0000000000007941 */ /* 0x000fea0003800000 */
.L_x_27053:
[----:B------:R-:W-:Y:S01]  /*61b0*/  IMAD.SHL.U32 R3, R3, 0x100000, RZ ;  /* 0x0010000003037824 */ /* 0x000fe200078e00ff */
[----:B------:R-:W-:-:S04]  /*61c0*/  LEA R0, R0, 0x3b800000, 0x17 ;  /* 0x3b80000000007811 */ /* 0x000fc800078eb8ff */
[----:B------:R-:W-:Y:S01]  /*61d0*/  LOP3.LUT R19, R0, R3, R19, 0xfe, !PT ;  /* 0x0000000300137212 */ /* 0x000fe200078efe13 */
[----:B------:R-:W-:Y:S06]  /*61e0*/  BRA `(.L_x_27038) ;  /* 0x0000000000f87947 */ /* 0x000fec0003800000 */
.L_x_27051:
        /* <DEDUP_REMOVED lines=20> */
.L_x_27056:
[----:B------:R-:W-:Y:S05]  /*6330*/  BSYNC B0 ;  /* 0x0000000000007941 */ /* 0x000fea0003800000 */
.L_x_27055:
[----:B------:R-:W-:Y:S01]  /*6340*/  IMAD.SHL.U32 R3, R3, 0x200000, RZ ;  /* 0x0020000003037824 */ /* 0x000fe200078e00ff */
[----:B------:R-:W-:-:S04]  /*6350*/  LEA R0, R0, 0x37800000, 0x17 ;  /* 0x3780000000007811 */ /* 0x000fc800078eb8ff */
[----:B------:R-:W-:Y:S01]  /*6360*/  LOP3.LUT R19, R0, R3, R19, 0xfe, !PT ;  /* 0x0000000300137212 */ /* 0x000fe200078efe13 */
[----:B------:R-:W-:Y:S06]  /*6370*/  BRA `(.L_x_27038) ;  /* 0x0000000000947947 */ /* 0x000fec0003800000 */
.L_x_27050:
        /* <DEDUP_REMOVED lines=14> */
.L_x_27037:
        /* <DEDUP_REMOVED lines=16> */
.L_x_27059:
[----:B------:R-:W-:Y:S01]  /*6560*/  IMAD.MOV.U32 R19, RZ, RZ, RZ ;  /* 0x000000ffff137224 */ /* 0x000fe200078e00ff */
[----:B------:R-:W-:Y:S06]  /*6570*/  BRA `(.L_x_27038) ;  /* 0x0000000000147947 */ /* 0x000fec0003800000 */
.L_x_27058:
[----:B------:R-:W4:Y:S02]  /*6580*/  LDG.E.64 R4, desc[UR36][R4.64] ;  /* 0x0000002404047981 */ /* 0x000f24000c1e1b00 */
[----:B----4-:R0:W4:Y:S01]  /*6590*/  I2F.U64 R19, R4 ;  /* 0x0000000400137312 */ /* 0x0101220000301000 */
[----:B------:R-:W-:Y:S05]  /*65a0*/  BRA `(.L_x_27038) ;  /* 0x0000000000087947 */ /* 0x000fea0003800000 */
.L_x_27057:
[----:B------:R-:W4:Y:S02]  /*65b0*/  LDG.E R4, desc[UR36][R4.64] ;  /* 0x0000002404047981 */ /* 0x000f24000c1e1900 */
[----:B----4-:R-:W-:-:S07]  /*65c0*/  I2FP.F32.U32 R19, R4 ;  /* 0x0000000400137245 */ /* 0x010fce0000201000 */
.L_x_27038:
[----:B------:R-:W-:Y:S05]  /*65d0*/  BSYNC B6 ;  /* 0x0000000000067941 */ /* 0x000fea0003800000 */
.L_x_27032:
        /* <DEDUP_REMOVED lines=20> */
.L_x_27063:
[----:B------:R-:W2:Y:S02]  /*6720*/  LDG.E.U8 R4, desc[UR36][R4.64] ;  /* 0x0000002404047981 */ /* 0x000ea4000c1e1100 */
[----:B--2---:R-:W-:Y:S01]  /*6730*/  I2FP.F32.U32 R16, R4 ;  /* 0x0000000400107245 */ /* 0x004fe20000201000 */
[----:B------:R-:W-:Y:S06]  /*6740*/  BRA `(.L_x_27031) ;  /* 0x0000000c00207947 */ /* 0x000fec0003800000 */
.L_x_27062:
        /* <DEDUP_REMOVED lines=9> */
.L_x_27066:
[----:B------:R-:W2:Y:S02]  /*67e0*/  LDG.E R4, desc[UR36][R4.64] ;  /* 0x0000002404047981 */ /* 0x000ea4000c1e1900 */
[----:B--2---:R-:W-:Y:S01]  /*67f0*/  I2FP.F32.S32 R16, R4 ;  /* 0x0000000400107245 */ /* 0x004fe20000201400 */
[----:B------:R-:W-:Y:S06]  /*6800*/  BRA `(.L_x_27031) ;  /* 0x0000000800f07947 */ /* 0x000fec0003800000 */
.L_x_27065:
[----:B------:R-:W2:Y:S02]  /*6810*/  LDG.E.U16 R4, desc[UR36][R4.64] ;  /* 0x0000002404047981 */ /* 0x000ea4000c1e1500 */
[----:B--2---:R0:W1:Y:S01]  /*6820*/  I2F.S16 R16, R4 ;  /* 0x0000000400107306 */ /* 0x0040620000101400 */
[----:B------:R-:W-:Y:S05]  /*6830*/  BRA `(.L_x_27031) ;  /* 0x0000000800e47947 */ /* 0x000fea0003800000 */
.L_x_27061:
        /* <DEDUP_REMOVED lines=8> */
.L_x_27068:
[----:B------:R-:W2:Y:S02]  /*68c0*/  LDG.E.U16 R4, desc[UR36][R4.64] ;  /* 0x0000002404047981 */ /* 0x000ea4000c1e1500 */
[----:B--2---:R-:W-:Y:S01]  /*68d0*/  HADD2.F32 R16, -RZ, R4.H0_H0 ;  /* 0x20000004ff107230 */ /* 0x004fe20000004100 */
[----:B------:R-:W-:Y:S06]  /*68e0*/  BRA `(.L_x_27031) ;  /* 0x0000000800b87947 */ /* 0x000fec0003800000 */
.L_x_27067:
        /* <DEDUP_REMOVED lines=8> */
.L_x_27070:
[----:B------:R-:W2:Y:S02]  /*6970*/  LDG.E.U16 R4, desc[UR36][R4.64] ;  /* 0x0000002404047981 */ /* 0x000ea4000c1e1500 */
[----:B--2---:R-:W-:Y:S01]  /*6980*/  HADD2.F32 R16, -RZ, R4.H0_H0 ;  /* 0x20000004ff107230 */ /* 0x004fe20000004100 */
[----:B------:R-:W-:Y:S06]  /*6990*/  BRA `(.L_x_27031) ;  /* 0x00000008008c7947 */ /* 0x000fec0003800000 */
.L_x_27069:
[----:B------:R-:W2:Y:S01]  /*69a0*/  LDG.E.64 R4, desc[UR36][R4.64] ;  /* 0x0000002404047981 */ /* 0x000ea2000c1e1b00 */
[----:B------:R-:W-:Y:S01]  /*69b0*/  UMOV UR4, 0xf0000000 ;  /* 0xf000000000047882 */ /* 0x000fe20000000000 */
[----:B------:R-:W-:Y:S01]  /*69c0*/  UMOV UR5, 0x380fffff ;  /* 0x380fffff00057882 */ /* 0x000fe20000000000 */
[----:B--2---:R-:W0:Y:S01]  /*69d0*/  F2F.F32.F64 R16, R4 ;  /* 0x0000000400107310 */ /* 0x004e220000301000 */
[----:B------:R-:W-:-:S14]  /*69e0*/  DSETP.GEU.AND P0, PT, |R4|, UR4, PT ;  /* 0x0000000404007e2a */ /* 0x000fdc000bf0e200 */
[----:B0-----:R-:W-:Y:S01]  /*69f0*/  @!P0 FMUL R16, R16, 1.175494350822287508e-38 ;  /* 0x0080000010108820 */ /* 0x001fe20000400000 */
[----:B------:R-:W-:Y:S06]  /*6a00*/  BRA `(.L_x_27031) ;  /* 0x0000000800707947 */ /* 0x000fec0003800000 */
.L_x_27060:
        /* <DEDUP_REMOVED lines=12> */
.L_x_27073:
[----:B------:R-:W2:Y:S01]  /*6ad0*/  LDG.E.64 R4, desc[UR36][R4.64] ;  /* 0x0000002404047981 */ /* 0x000ea2000c1e1b00 */
[----:B------:R-:W-:Y:S01]  /*6ae0*/  UMOV UR4, 0xf0000000 ;  /* 0xf000000000047882 */ /* 0x000fe20000000000 */
[----:B------:R-:W-:Y:S01]  /*6af0*/  UMOV UR5, 0x380fffff ;  /* 0x380fffff00057882 */ /* 0x000fe20000000000 */
[----:B--2---:R-:W0:Y:S01]  /*6b00*/  F2F.F32.F64 R16, R4 ;  /* 0x0000000400107310 */ /* 0x004e220000301000 */
[----:B------:R-:W-:-:S14]  /*6b10*/  DSETP.GEU.AND P0, PT, |R4|, UR4, PT ;  /* 0x0000000404007e2a */ /* 0x000fdc000bf0e200 */
[----:B0-----:R-:W-:Y:S01]  /*6b20*/  @!P0 FMUL R16, R16, 1.175494350822287508e-38 ;  /* 0x0080000010108820 */ /* 0x001fe20000400000 */
[----:B------:R-:W-:Y:S06]  /*6b30*/  BRA `(.L_x_27031) ;  /* 0x0000000800247947 */ /* 0x000fec0003800000 */
.L_x_27072:
        /* <DEDUP_REMOVED lines=26> */
.L_x_27075:
        /* <DEDUP_REMOVED lines=13> */
.L_x_27074:
[----:B------:R-:W2:Y:S02]  /*6db0*/  LDG.E.U16 R4, desc[UR36][R4.64] ;  /* 0x0000002404047981 */ /* 0x000ea4000c1e1500 */
[----:B--2---:R-:W-:Y:S01]  /*6dc0*/  IMAD.U32 R16, R4, 0x10000, RZ ;  /* 0x0001000004107824 */ /* 0x004fe200078e00ff */
[----:B------:R-:W-:Y:S06]  /*6dd0*/  BRA `(.L_x_27031) ;  /* 0x00000004007c7947 */ /* 0x000fec0003800000 */
.L_x_27071:
        /* <DEDUP_REMOVED lines=11> */
.L_x_27078:
        /* <DEDUP_REMOVED lines=19> */
.L_x_27080:
[----:B------:R-:W-:Y:S05]  /*6fc0*/  BSYNC B0 ;  /* 0x0000000000007941 */ /* 0x000fea0003800000 */
.L_x_27079:
[----:B------:R-:W-:Y:S01]  /*6fd0*/  IMAD.SHL.U32 R3, R3, 0x100000, RZ ;  /* 0x0010000003037824 */ /* 0x000fe200078e00ff */
[----:B------:R-:W-:-:S04]  /*6fe0*/  LEA R5, R0, 0x3b800000, 0x17 ;  /* 0x3b80000000057811 */ /* 0x000fc800078eb8ff */
[----:B------:R-:W-:Y:S01]  /*6ff0*/  LOP3.LUT R16, R5, R3, R16, 0xfe, !PT ;  /* 0x0000000305107212 */ /* 0x000fe200078efe10 */
[----:B------:R-:W-:Y:S06]  /*7000*/  BRA `(.L_x_27031) ;  /* 0x0000000000f07947 */ /* 0x000fec0003800000 */
.L_x_27077:
        /* <DEDUP_REMOVED lines=19> */
.L_x_27082:
[----:B------:R-:W-:Y:S05]  /*7140*/  BSYNC B0 ;  /* 0x0000000000007941 */ /* 0x000fea0003800000 */
.L_x_27081:
[----:B------:R-:W-:Y:S01]  /*7150*/  IMAD.SHL.U32 R3, R3, 0x200000, RZ ;  /* 0x0020000003037824 */ /* 0x000fe200078e00ff */
[----:B------:R-:W-:-:S04]  /*7160*/  LEA R5, R0, 0x37800000, 0x17 ;  /* 0x3780000000057811 */ /* 0x000fc800078eb8ff */
[----:B------:R-:W-:Y:S01]  /*7170*/  LOP3.LUT R16, R5, R3, R16, 0xfe, !PT ;  /* 0x0000000305107212 */ /* 0x000fe200078efe10 */
[----:B------:R-:W-:Y:S06]  /*7180*/  BRA `(.L_x_27031) ;  /* 0x0000000000907947 */ /* 0x000fec0003800000 */
.L_x_27076:
        /* <DEDUP_REMOVED lines=14> */
.L_x_27064:
        /* <DEDUP_REMOVED lines=16> */
.L_x_27085:
[----:B------:R-:W-:Y:S05]  /*7370*/  BRA `(.L_x_27031) ;  /* 0x0000000000147947 */ /* 0x000fea0003800000 */
.L_x_27084:
[----:B------:R-:W2:Y:S02]  /*7380*/  LDG.E.64 R4, desc[UR36][R4.64] ;  /* 0x0000002404047981 */ /* 0x000ea4000c1e1b00 */
[----:B--2---:R0:W1:Y:S01]  /*7390*/  I2F.U64 R16, R4 ;  /* 0x0000000400107312 */ /* 0x0040620000301000 */
[----:B------:R-:W-:Y:S05]  /*73a0*/  BRA `(.L_x_27031) ;  /* 0x0000000000087947 */ /* 0x000fea0003800000 */
.L_x_27083:
[----:B------:R-:W2:Y:S02]  /*73b0*/  LDG.E R4, desc[UR36][R4.64] ;  /* 0x0000002404047981 */ /* 0x000ea4000c1e1900 */
[----:B--2---:R-:W-:-:S07]  /*73c0*/  I2FP.F32.U32 R16, R4 ;  /* 0x0000000400107245 */ /* 0x004fce0000201000 */
.L_x_27031:
[----:B------:R-:W-:Y:S05]  /*73d0*/  BSYNC B7 ;  /* 0x0000000000077941 */ /* 0x000fea0003800000 */
.L_x_27030:
[----:B------:R-:W0:Y:S01]  /*73e0*/  S2R R25, SR_TID.X ;  /* 0x0000000000197919 */ /* 0x000e220000002100 */
[----:B------:R-:W-:Y:S01]  /*73f0*/  BSSY B0, `(.L_x_27086) ;  /* 0x000002a000007945 */ /* 0x000fe20003800000 */
[----:B0-----:R-:W-:-:S13]  /*7400*/  ISETP.GE.AND P4, PT, R25, R17, PT ;  /* 0x000000111900720c */ /* 0x001fda0003f86270 */
[----:B------:R-:W-:Y:S05]  /*7410*/  @P4 BRA `(.L_x_27087) ;  /* 0x00000000009c4947 */ /* 0x000fea0003800000 */
[C---:B-1-3-5:R-:W-:Y:S01]  /*7420*/  FSETP.GTU.FTZ.AND P0, PT, |R29|.reuse, +INF , PT ;  /* 0x7f8000001d00780b */ /* 0x06afe20003f1c200 */
[----:B------:R-:W-:Y:S01]  /*7430*/  IMAD.SHL.U32 R0, R29, 0x2, RZ ;  /* 0x000000021d007824 */ /* 0x000fe200078e00ff */
[C---:B--2---:R-:W-:Y:S01]  /*7440*/  FSETP.GTU.FTZ.AND P1, PT, |R18|.reuse, +INF , PT ;  /* 0x7f8000001200780b */ /* 0x044fe20003f3c200 */
[----:B------:R-:W-:-:S03]  /*7450*/  IMAD.SHL.U32 R3, R18, 0x2, RZ ;  /* 0x0000000212037824 */ /* 0x000fc600078e00ff */
[----:B------:R-:W-:Y:S02]  /*7460*/  PLOP3.LUT P0, PT, P0, P1, PT, 0xa8, 0x0 ;  /* 0x000000000000781c */ /* 0x000fe40000703570 */
[----:B------:R-:W-:Y:S02]  /*7470*/  ISETP.GE.U32.AND P2, PT, R0, 0x1000000, PT ;  /* 0x010000000000780c */ /* 0x000fe40003f46070 */
[----:B------:R-:W-:Y:S02]  /*7480*/  ISETP.GE.U32.AND P3, PT, R3, 0x1000000, PT ;  /* 0x010000000300780c */ /* 0x000fe40003f66070 */
[----:B------:R-:W-:Y:S02]  /*7490*/  LOP3.LUT R0, R29, 0x80000000, RZ, 0xc0, !PT ;  /* 0x800000001d007812 */ /* 0x000fe400078ec0ff */
[----:B------:R-:W-:Y:S02]  /*74a0*/  LOP3.LUT R3, R18, 0x80000000, RZ, 0xc0, !PT ;  /* 0x8000000012037812 */ /* 0x000fe400078ec0ff */
[----:B------:R-:W-:-:S02]  /*74b0*/  SEL R0, R0, R29, !P2 ;  /* 0x0000001d00007207 */ /* 0x000fc40005000000 */
[----:B----4-:R-:W-:Y:S01]  /*74c0*/  SEL R4, R3, R18, !P3 ;  /* 0x0000001203047207 */ /* 0x010fe20005800000 */
        /* <DEDUP_REMOVED lines=27> */
.L_x_27088:
[----:B------:R-:W-:-:S07]  /*7680*/  FADD.FTZ R4, R18, R29 ;  /* 0x0000001d12047221 */ /* 0x000fce0000010000 */
.L_x_27087:
[----:B------:R-:W-:Y:S05]  /*7690*/  BSYNC B0 ;  /* 0x0000000000007941 */ /* 0x000fea0003800000 */
.L_x_27086:
[----:B------:R-:W-:Y:S01]  /*76a0*/  VIADD R26, R25, 0x80 ;  /* 0x00000080191a7836 */ /* 0x000fe20000000000 */
[----:B------:R-:W-:Y:S04]  /*76b0*/  BSSY B0, `(.L_x_27089) ;  /* 0x000002a000007945 */ /* 0x000fe80003800000 */
[----:B------:R-:W-:-:S13]  /*76c0*/  ISETP.GE.AND P0, PT, R26, R17, PT ;  /* 0x000000111a00720c */ /* 0x000fda0003f06270 */
[----:B------:R-:W-:Y:S05]  /*76d0*/  @P0 BRA `(.L_x_27090) ;  /* 0x00000000009c0947 */ /* 0x000fea0003800000 */
[C---:B----45:R-:W-:Y:S01]  /*76e0*/  FSETP.GTU.FTZ.AND P0, PT, |R27|.reuse, +INF , PT ;  /* 0x7f8000001b00780b */ /* 0x070fe20003f1c200 */
        /* <DEDUP_REMOVED lines=37> */
.L_x_27091:
[----:B------:R-:W-:-:S07]  /*7940*/  FADD.FTZ R18, R22, R27 ;  /* 0x0000001b16127221 */ /* 0x000fce0000010000 */
.L_x_27090:
[----:B------:R-:W-:Y:S05]  /*7950*/  BSYNC B0 ;  /* 0x0000000000007941 */ /* 0x000fea0003800000 */
.L_x_27089:
[----:B------:R-:W-:Y:S01]  /*7960*/  VIADD R0, R25, 0x100 ;  /* 0x0000010019007836 */ /* 0x000fe20000000000 */
[----:B------:R-:W-:Y:S04]  /*7970*/  BSSY B0, `(.L_x_27092) ;  /* 0x000002a000007945 */ /* 0x000fe80003800000 */
[----:B------:R-:W-:-:S13]  /*7980*/  ISETP.GE.AND P0, PT, R0, R17, PT ;  /* 0x000000110000720c */ /* 0x000fda0003f06270 */
[----:B------:R-:W-:Y:S05]  /*7990*/  @P0 BRA `(.L_x_27093) ;  /* 0x00000000009c0947 */ /* 0x000fea0003800000 */
[C---:B----45:R-:W-:Y:S01]  /*79a0*/  FSETP.GTU.FTZ.AND P0, PT, |R24|.reuse, +INF , PT ;  /* 0x7f8000001800780b */ /* 0x070fe20003f1c200 */
[----:B------:R-:W-:Y:S01]  /*79b0*/  IMAD.SHL.U32 R0, R24, 0x2, RZ ;  /* 0x0000000218007824 */ /* 0x000fe200078e00ff */
[C---:B-1----:R-:W-:Y:S01]  /*79c0*/  FSETP.GTU.FTZ.AND P1, PT, |R23|.reuse, +INF , PT ;  /* 0x7f8000001700780b */ /* 0x042fe20003f3c200 */
[----:B------:R-:W-:-:S03]  /*79d0*/  IMAD.SHL.U32 R3, R23, 0x2, RZ ;  /* 0x0000000217037824 */ /* 0x000fc600078e00ff */
[----:B------:R-:W-:Y:S02]  /*79e0*/  PLOP3.LUT P0, PT, P0, P1, PT, 0xa8, 0x0 ;  /* 0x000000000000781c */ /* 0x000fe40000703570 */
[----:B------:R-:W-:Y:S02]  /*79f0*/  ISETP.GE.U32.AND P2, PT, R0, 0x1000000, PT ;  /* 0x010000000000780c */ /* 0x000fe40003f46070 */
[----:B------:R-:W-:Y:S02]  /*7a00*/  ISETP.GE.U32.AND P3, PT, R3, 0x1000000, PT ;  /* 0x010000000300780c */ /* 0x000fe40003f66070 */
[----:B------:R-:W-:Y:S02]  /*7a10*/  LOP3.LUT R3, R24, 0x80000000, RZ, 0xc0, !PT ;  /* 0x8000000018037812 */ /* 0x000fe400078ec0ff */
[----:B------:R-:W-:Y:S02]  /*7a20*/  LOP3.LUT R0, R23, 0x80000000, RZ, 0xc0, !PT ;  /* 0x8000000017007812 */ /* 0x000fe400078ec0ff */
[----:B------:R-:W-:-:S02]  /*7a30*/  SEL R3, R3, R24, !P2 ;  /* 0x0000001803037207 */ /* 0x000fc40005000000 */
[----:B--2---:R-:W-:Y:S01]  /*7a40*/  SEL R22, R0, R23, !P3 ;  /* 0x0000001700167207 */ /* 0x004fe20005800000 */
        /* <DEDUP_REMOVED lines=27> */
.L_x_27094:
[----:B------:R-:W-:-:S07]  /*7c00*/  FADD.FTZ R22, R23, R24 ;  /* 0x0000001817167221 */ /* 0x000fce0000010000 */
.L_x_27093:
[----:B------:R-:W-:Y:S05]  /*7c10*/  BSYNC B0 ;  /* 0x0000000000007941 */ /* 0x000fea0003800000 */
.L_x_27092:
        /* <DEDUP_REMOVED lines=42> */
.L_x_27097:
[----:B------:R-:W-:-:S07]  /*7ec0*/  FADD.FTZ R24, R19, R16 ;  /* 0x0000001013187221 */ /* 0x000fce0000010000 */
.L_x_27096:
[----:B------:R-:W-:Y:S05]  /*7ed0*/  BSYNC B0 ;  /* 0x0000000000007941 */ /* 0x000fea0003800000 */
.L_x_27095:
[----:B-1---5:R-:W0:Y:S01]  /*7ee0*/  LDC.U8 R16, c[0x0][0x240] ;  /* 0x00009000ff107b82 */ /* 0x022e220000000000 */
[----:B------:R-:W-:Y:S04]  /*7ef0*/  BSSY B6, `(.L_x_27098) ;  /* 0x0000100000067945 */ /* 0x000fe80003800000 */
[----:B------:R-:W-:Y:S05]  /*7f00*/  @P4 BRA `(.L_x_27099) ;  /* 0x0000000c00f84947 */ /* 0x000fea0003800000 */
[----:B------:R-:W1:Y:S01]  /*7f10*/  LDC.64 R8, c[0x0][0x218] ;  /* 0x00008600ff087b82 */ /* 0x000e620000000a00 */
[----:B0-----:R-:W-:Y:S01]  /*7f20*/  PRMT R0, R16, 0x9910, RZ ;  /* 0x0000991010007816 */ /* 0x001fe200000000ff */
        /* <DEDUP_REMOVED lines=15> */
[----:B------:R-:W0:Y:S01]  /*8020*/  F2I.FTZ.TRUNC.NTZ R3, R4 ;  /* 0x0000000400037305 */ /* 0x000e22000021f100 */
[----:B------:R-:W-:Y:S01]  /*8030*/  IMAD.MOV.U32 R25, RZ, RZ, R26 ;  /* 0x000000ffff197224 */ /* 0x000fe200078e001a */
[----:B0-----:R0:W-:Y:S01]  /*8040*/  STG.E.U8 desc[UR36][R8.64], R3 ;  /* 0x0000000308007986 */ /* 0x0011e2000c101124 */
[----:B------:R-:W-:Y:S05]  /*8050*/  BRA `(.L_x_27099) ;  /* 0x0000000c00a47947 */ /* 0x000fea0003800000 */
.L_x_27103:
[----:B----4-:R-:W0:Y:S01]  /*8060*/  F2I.S64.TRUNC R4, R4 ;  /* 0x0000000400047311 */ /* 0x010e22000020d900 */
[----:B------:R-:W-:Y:S02]  /*8070*/  IMAD.MOV.U32 R25, RZ, RZ, R26 ;  /* 0x000000ffff197224 */ /* 0x000fe400078e001a */
[----:B0-----:R-:W-:-:S05]  /*8080*/  IMAD.MOV.U32 R3, RZ, RZ, R4 ;  /* 0x000000ffff037224 */ /* 0x001fca00078e0004 */
[----:B------:R0:W-:Y:S01]  /*8090*/  STG.E.U8 desc[UR36][R8.64], R3 ;  /* 0x0000000308007986 */ /* 0x0001e2000c101124 */
[----:B------:R-:W-:Y:S05]  /*80a0*/  BRA `(.L_x_27099) ;  /* 0x0000000c00907947 */ /* 0x000fea0003800000 */
.L_x_27102:
[----:B------:R-:W-:-:S13]  /*80b0*/  ISETP.NE.AND P0, PT, R0, 0x2, PT ;  /* 0x000000020000780c */ /* 0x000fda0003f05270 */
[----:B------:R-:W-:Y:S05]  /*80c0*/  @!P0 BRA `(.L_x_27105) ;  /* 0x0000000000308947 */ /* 0x000fea0003800000 */
[----:B------:R-:W-:-:S13]  /*80d0*/  ISETP.NE.AND P0, PT, R0, 0x3, PT ;  /* 0x000000030000780c */ /* 0x000fda0003f05270 */
[----:B------:R-:W-:Y:S05]  /*80e0*/  @!P0 BRA `(.L_x_27106) ;  /* 0x0000000000188947 */ /* 0x000fea0003800000 */
[----:B------:R-:W-:-:S13]  /*80f0*/  ISETP.NE.AND P0, PT, R0, 0x4, PT ;  /* 0x000000040000780c */ /* 0x000fda0003f05270 */
[----:B------:R-:W-:Y:S05]  /*8100*/  @P0 BRA `(.L_x_27104) ;  /* 0x0000000c00140947 */ /* 0x000fea0003800000 */
[----:B----4-:R-:W0:Y:S01]  /*8110*/  F2I.S64.TRUNC R4, R4 ;  /* 0x0000000400047311 */ /* 0x010e22000020d900 */
[----:B------:R-:W-:Y:S01]  /*8120*/  IMAD.MOV.U32 R25, RZ, RZ, R26 ;  /* 0x000000ffff197224 */ /* 0x000fe200078e001a */
[----:B0-----:R0:W-:Y:S01]  /*8130*/  STG.E.64 desc[UR36][R8.64], R4 ;  /* 0x0000000408007986 */ /* 0x0011e2000c101b24 */
[----:B------:R-:W-:Y:S05]  /*8140*/  BRA `(.L_x_27099) ;  /* 0x0000000c00687947 */ /* 0x000fea0003800000 */
.L_x_27106:
[----:B------:R-:W0:Y:S01]  /*8150*/  F2I.FTZ.TRUNC.NTZ R3, R4 ;  /* 0x0000000400037305 */ /* 0x000e22000021f100 */
[----:B------:R-:W-:Y:S01]  /*8160*/  IMAD.MOV.U32 R25, RZ, RZ, R26 ;  /* 0x000000ffff197224 */ /* 0x000fe200078e001a */
[----:B0-----:R0:W-:Y:S01]  /*8170*/  STG.E desc[UR36][R8.64], R3 ;  /* 0x0000000308007986 */ /* 0x0011e2000c101924 */
[----:B------:R-:W-:Y:S05]  /*8180*/  BRA `(.L_x_27099) ;  /* 0x0000000c00587947 */ /* 0x000fea0003800000 */
.L_x_27105:
[----:B------:R-:W0:Y:S01]  /*8190*/  F2I.FTZ.TRUNC.NTZ R3, R4 ;  /* 0x0000000400037305 */ /* 0x000e22000021f100 */
[----:B------:R-:W-:Y:S01]  /*81a0*/  IMAD.MOV.U32 R25, RZ, RZ, R26 ;  /* 0x000000ffff197224 */ /* 0x000fe200078e001a */
[----:B0-----:R0:W-:Y:S01]  /*81b0*/  STG.E.U16 desc[UR36][R8.64], R3 ;  /* 0x0000000308007986 */ /* 0x0011e2000c101524 */
[----:B------:R-:W-:Y:S05]  /*81c0*/  BRA `(.L_x_27099) ;  /* 0x0000000c00487947 */ /* 0x000fea0003800000 */
.L_x_27101:
[----:B------:R-:W-:-:S13]  /*81d0*/  ISETP.GT.AND P0, PT, R0, 0x6, PT ;  /* 0x000000060000780c */ /* 0x000fda0003f04270 */
[----:B------:R-:W-:Y:S05]  /*81e0*/  @P0 BRA `(.L_x_27107) ;  /* 0x00000000002c0947 */ /* 0x000fea0003800000 */
[----:B------:R-:W-:-:S13]  /*81f0*/  ISETP.NE.AND P0, PT, R0, 0x5, PT ;  /* 0x000000050000780c */ /* 0x000fda0003f05270 */
[----:B------:R-:W-:Y:S05]  /*8200*/  @!P0 BRA `(.L_x_27108) ;  /* 0x0000000000148947 */ /* 0x000fea0003800000 */
[----:B------:R-:W-:-:S13]  /*8210*/  ISETP.NE.AND P0, PT, R0, 0x6, PT ;  /* 0x000000060000780c */ /* 0x000fda0003f05270 */
[----:B------:R-:W-:Y:S05]  /*8220*/  @P0 BRA `(.L_x_27104) ;  /* 0x0000000800cc0947 */ /* 0x000fea0003800000 */
[----:B------:R0:W-:Y:S01]  /*8230*/  STG.E desc[UR36][R8.64], R4 ;  /* 0x0000000408007986 */ /* 0x0001e2000c101924 */
[----:B------:R-:W-:Y:S01]  /*8240*/  IMAD.MOV.U32 R25, RZ, RZ, R26 ;  /* 0x000000ffff197224 */ /* 0x000fe200078e001a */
[----:B------:R-:W-:Y:S06]  /*8250*/  BRA `(.L_x_27099) ;  /* 0x0000000c00247947 */ /* 0x000fec0003800000 */
.L_x_27108:
[----:B----4-:R-:W-:Y:S01]  /*8260*/  F2FP.F16.F32.PACK_AB R4, RZ, R4 ;  /* 0x00000004ff04723e */ /* 0x010fe200000000ff */
[----:B------:R-:W-:-:S04]  /*8270*/  IMAD.MOV.U32 R25, RZ, RZ, R26 ;  /* 0x000000ffff197224 */ /* 0x000fc800078e001a */
[----:B------:R1:W-:Y:S01]  /*8280*/  STG.E.U16 desc[UR36][R8.64], R4 ;  /* 0x0000000408007986 */ /* 0x0003e2000c101524 */
[----:B------:R-:W-:Y:S05]  /*8290*/  BRA `(.L_x_27099) ;  /* 0x0000000c00147947 */ /* 0x000fea0003800000 */
.L_x_27107:
[----:B------:R-:W-:-:S13]  /*82a0*/  ISETP.NE.AND P0, PT, R0, 0x7, PT ;  /* 0x000000070000780c */ /* 0x000fda0003f05270 */
[----:B------:R-:W-:Y:S05]  /*82b0*/  @!P0 BRA `(.L_x_27109) ;  /* 0x0000000000348947 */ /* 0x000fea0003800000 */
[----:B------:R-:W-:-:S13]  /*82c0*/  ISETP.NE.AND P0, PT, R0, 0x8, PT ;  /* 0x000000080000780c */ /* 0x000fda0003f05270 */
[----:B------:R-:W-:Y:S05]  /*82d0*/  @!P0 BRA `(.L_x_27110) ;  /* 0x0000000000188947 */ /* 0x000fea0003800000 */
[----:B------:R-:W-:-:S13]  /*82e0*/  ISETP.NE.AND P0, PT, R0, 0x9, PT ;  /* 0x000000090000780c */ /* 0x000fda0003f05270 */
[----:B------:R-:W-:Y:S05]  /*82f0*/  @P0 BRA `(.L_x_27104) ;  /* 0x0000000800980947 */ /* 0x000fea0003800000 */
[----:B----4-:R-:W-:Y:S02]  /*8300*/  IMAD.MOV.U32 R5, RZ, RZ, RZ ;  /* 0x000000ffff057224 */ /* 0x010fe400078e00ff */
[----:B------:R-:W-:-:S03]  /*8310*/  IMAD.MOV.U32 R25, RZ, RZ, R26 ;  /* 0x000000ffff197224 */ /* 0x000fc600078e001a */
[----:B------:R0:W-:Y:S01]  /*8320*/  STG.E.64 desc[UR36][R8.64], R4 ;  /* 0x0000000408007986 */ /* 0x0001e2000c101b24 */
[----:B------:R-:W-:Y:S05]  /*8330*/  BRA `(.L_x_27099) ;  /* 0x0000000800ec7947 */ /* 0x000fea0003800000 */
.L_x_27110:
[----:B------:R-:W-:Y:S01]  /*8340*/  F2FP.F16.F32.PACK_AB R3, RZ, R4 ;  /* 0x00000004ff03723e */ /* 0x000fe200000000ff */
[----:B------:R-:W-:-:S03]  /*8350*/  IMAD.MOV.U32 R25, RZ, RZ, R26 ;  /* 0x000000ffff197224 */ /* 0x000fc600078e001a */
[----:B------:R-:W-:-:S05]  /*8360*/  PRMT R3, R3, 0x5410, RZ ;  /* 0x0000541003037816 */ /* 0x000fca00000000ff */
[----:B------:R0:W-:Y:S01]  /*8370*/  STG.E desc[UR36][R8.64], R3 ;  /* 0x0000000308007986 */ /* 0x0001e2000c101924 */
[----:B------:R-:W-:Y:S05]  /*8380*/  BRA `(.L_x_27099) ;  /* 0x0000000800d87947 */ /* 0x000fea0003800000 */
.L_x_27109:
[----:B----4-:R-:W-:Y:S01]  /*8390*/  FMUL.FTZ R4, R4, 1 ;  /* 0x3f80000004047820 */ /* 0x010fe20000410000 */
[----:B------:R-:W-:-:S05]  /*83a0*/  IMAD.MOV.U32 R25, RZ, RZ, R26 ;  /* 0x000000ffff197224 */ /* 0x000fca00078e001a */
[----:B------:R-:W0:Y:S02]  /*83b0*/  F2F.F64.F32 R4, R4 ;  /* 0x0000000400047310 */ /* 0x000e240000201800 */
[----:B0-----:R0:W-:Y:S01]  /*83c0*/  STG.E.64 desc[UR36][R8.64], R4 ;  /* 0x0000000408007986 */ /* 0x0011e2000c101b24 */
[----:B------:R-:W-:Y:S05]  /*83d0*/  BRA `(.L_x_27099) ;  /* 0x0000000800c47947 */ /* 0x000fea0003800000 */
.L_x_27100:
        /* <DEDUP_REMOVED lines=8> */
[----:B------:R-:W-:Y:S01]  /*8460*/  FSETP.NEU.FTZ.AND P0, PT, R4, RZ, PT ;  /* 0x000000ff0400720b */ /* 0x000fe20003f1d000 */
[----:B------:R-:W-:-:S03]  /*8470*/  IMAD.MOV.U32 R25, RZ, RZ, R26 ;  /* 0x000000ffff197224 */ /* 0x000fc600078e001a */
[----:B------:R-:W-:-:S05]  /*8480*/  SEL R3, RZ, 0x1, !P0 ;  /* 0x00000001ff037807 */ /* 0x000fca0004000000 */
[----:B------:R0:W-:Y:S01]  /*8490*/  STG.E.U8 desc[UR36][R8.64], R3 ;  /* 0x0000000308007986 */ /* 0x0001e2000c101124 */
[----:B------:R-:W-:Y:S05]  /*84a0*/  BRA `(.L_x_27099) ;  /* 0x0000000800907947 */ /* 0x000fea0003800000 */
.L_x_27113:
[----:B----4-:R-:W-:Y:S01]  /*84b0*/  FMUL.FTZ R4, R4, 1 ;  /* 0x3f80000004047820 */ /* 0x010fe20000410000 */
[----:B------:R-:W-:Y:S01]  /*84c0*/  CS2R R6, SRZ ;  /* 0x0000000000067805 */ /* 0x000fe2000001ff00 */
[----:B------:R-:W-:-:S04]  /*84d0*/  IMAD.MOV.U32 R25, RZ, RZ, R26 ;  /* 0x000000ffff197224 */ /* 0x000fc800078e001a */
[----:B------:R-:W0:Y:S02]  /*84e0*/  F2F.F64.F32 R4, R4 ;  /* 0x0000000400047310 */ /* 0x000e240000201800 */
[----:B0-----:R0:W-:Y:S01]  /*84f0*/  STG.E.128 desc[UR36][R8.64], R4 ;  /* 0x0000000408007986 */ /* 0x0011e2000c101d24 */
[----:B------:R-:W-:Y:S05]  /*8500*/  BRA `(.L_x_27099) ;  /* 0x0000000800787947 */ /* 0x000fea0003800000 */
.L_x_27112:
        /* <DEDUP_REMOVED lines=10> */
[----:B----4-:R-:W-:Y:S01]  /*85b0*/  SHF.R.U32.HI R5, RZ, 0x18, R0 ;  /* 0x00000018ff057819 */ /* 0x010fe20000011600 */
        /* <DEDUP_REMOVED lines=9> */
.L_x_27117:
[----:B------:R-:W-:Y:S05]  /*8650*/  BSYNC B0 ;  /* 0x0000000000007941 */ /* 0x000fea0003800000 */
.L_x_27116:
[----:B------:R-:W-:Y:S01]  /*8660*/  LOP3.LUT R5, R0, R5, RZ, 0xfc, !PT ;  /* 0x0000000500057212 */ /* 0x000fe200078efcff */
[----:B------:R-:W-:-:S04]  /*8670*/  IMAD.MOV.U32 R25, RZ, RZ, R26 ;  /* 0x000000ffff197224 */ /* 0x000fc800078e001a */
[----:B------:R0:W-:Y:S01]  /*8680*/  STG.E.U8 desc[UR36][R8.64], R5 ;  /* 0x0000000508007986 */ /* 0x0001e2000c101124 */
[----:B------:R-:W-:Y:S05]  /*8690*/  BRA `(.L_x_27099) ;  /* 0x0000000800147947 */ /* 0x000fea0003800000 */
.L_x_27115:
[----:B----4-:R-:W-:Y:S01]  /*86a0*/  LOP3.LUT R5, R4, 0x7fffffff, RZ, 0xc0, !PT ;  /* 0x7fffffff04057812 */ /* 0x010fe200078ec0ff */
        /* <DEDUP_REMOVED lines=11> */
.L_x_27119:
[----:B------:R-:W-:Y:S01]  /*8760*/  IMAD.MOV.U32 R0, RZ, RZ, 0x7f ;  /* 0x0000007fff007424 */ /* 0x000fe200078e00ff */
[----:B------:R-:W-:-:S04]  /*8770*/  ISETP.GT.U32.AND P0, PT, R5, 0x7f800000, PT ;  /* 0x7f8000000500780c */ /* 0x000fc80003f04070 */
[----:B------:R-:W-:-:S09]  /*8780*/  SEL R0, R0, 0x7c, P0 ;  /* 0x0000007c00007807 */ /* 0x000fd20000000000 */
.L_x_27120:
[----:B------:R-:W-:Y:S05]  /*8790*/  BSYNC B0 ;  /* 0x0000000000007941 */ /* 0x000fea0003800000 */
.L_x_27118:
[----:B------:R-:W-:Y:S01]  /*87a0*/  LOP3.LUT R4, R4, 0x80000000, RZ, 0xc0, !PT ;  /* 0x8000000004047812 */ /* 0x000fe200078ec0ff */
[----:B------:R-:W-:-:S03]  /*87b0*/  IMAD.MOV.U32 R25, RZ, RZ, R26 ;  /* 0x000000ffff197224 */ /* 0x000fc600078e001a */
[----:B------:R-:W-:-:S04]  /*87c0*/  SHF.R.U32.HI R3, RZ, 0x18, R4 ;  /* 0x00000018ff037819 */ /* 0x000fc80000011604 */
[----:B------:R-:W-:-:S05]  /*87d0*/  LOP3.LUT R3, R0, R3, RZ, 0xfc, !PT ;  /* 0x0000000300037212 */ /* 0x000fca00078efcff */
[----:B------:R0:W-:Y:S01]  /*87e0*/  STG.E.U8 desc[UR36][R8.64], R3 ;  /* 0x0000000308007986 */ /* 0x0001e2000c101124 */
[----:B------:R-:W-:Y:S05]  /*87f0*/  BRA `(.L_x_27099) ;  /* 0x0000000400bc7947 */ /* 0x000fea0003800000 */
.L_x_27114:
[----:B----4-:R-:W-:Y:S01]  /*8800*/  F2FP.BF16.F32.PACK_AB R4, RZ, R4 ;  /* 0x00000004ff04723e */ /* 0x010fe200000010ff */
[----:B------:R-:W-:-:S04]  /*8810*/  IMAD.MOV.U32 R25, RZ, RZ, R26 ;  /* 0x000000ffff197224 */ /* 0x000fc800078e001a */
[----:B------:R0:W-:Y:S01]  /*8820*/  STG.E.U16 desc[UR36][R8.64], R4 ;  /* 0x0000000408007986 */ /* 0x0001e2000c101524 */
[----:B------:R-:W-:Y:S05]  /*8830*/  BRA `(.L_x_27099) ;  /* 0x0000000400ac7947 */ /* 0x000fea0003800000 */
.L_x_27111:
        /* <DEDUP_REMOVED lines=8> */
[----:B------:R-:W0:Y:S01]  /*88c0*/  F2I.FTZ.U32.TRUNC.NTZ R3, R4 ;  /* 0x0000000400037305 */ /* 0x000e22000021f000 */
[----:B------:R-:W-:Y:S01]  /*88d0*/  IMAD.MOV.U32 R25, RZ, RZ, R26 ;  /* 0x000000ffff197224 */ /* 0x000fe200078e001a */
[----:B0-----:R0:W-:Y:S01]  /*88e0*/  STG.E.U16 desc[UR36][R8.64], R3 ;  /* 0x0000000308007986 */ /* 0x0011e2000c101524 */
[----:B------:R-:W-:Y:S05]  /*88f0*/  BRA `(.L_x_27099) ;  /* 0x00000004007c7947 */ /* 0x000fea0003800000 */
.L_x_27123:
[----:B----4-:R-:W-:Y:S01]  /*8900*/  LOP3.LUT R5, R4, 0x7fffffff, RZ, 0xc0, !PT ;  /* 0x7fffffff04057812 */ /* 0x010fe200078ec0ff */
        /* <DEDUP_REMOVED lines=15> */
.L_x_27126:
[----:B------:R-:W-:-:S04]  /*8a00*/  LOP3.LUT R4, R4, 0x80000000, RZ, 0xc0, !PT ;  /* 0x8000000004047812 */ /* 0x000fc800078ec0ff */
[----:B------:R-:W-:-:S04]  /*8a10*/  SHF.R.U32.HI R4, RZ, 0x18, R4 ;  /* 0x00000018ff047819 */ /* 0x000fc80000011604 */
[----:B------:R-:W-:-:S04]  /*8a20*/  LOP3.LUT R3, R3, R4, RZ, 0xfc, !PT ;  /* 0x0000000403037212 */ /* 0x000fc800078efcff */
[----:B------:R-:W-:-:S07]  /*8a30*/  PRMT R0, R3, 0x7610, R0 ;  /* 0x0000761003007816 */ /* 0x000fce0000000000 */
.L_x_27125:
[----:B------:R-:W-:Y:S05]  /*8a40*/  BSYNC B0 ;  /* 0x0000000000007941 */ /* 0x000fea0003800000 */
.L_x_27124:
[----:B------:R0:W-:Y:S01]  /*8a50*/  STG.E.U8 desc[UR36][R8.64], R0 ;  /* 0x0000000008007986 */ /* 0x0001e2000c101124 */
[----:B------:R-:W-:Y:S01]  /*8a60*/  IMAD.MOV.U32 R25, RZ, RZ, R26 ;  /* 0x000000ffff197224 */ /* 0x000fe200078e001a */
[----:B------:R-:W-:Y:S06]  /*8a70*/  BRA `(.L_x_27099) ;  /* 0x00000004001c7947 */ /* 0x000fec0003800000 */
.L_x_27122:
        /* <DEDUP_REMOVED lines=16> */
.L_x_27129:
[----:B------:R-:W-:-:S04]  /*8b80*/  LOP3.LUT R4, R4, 0x80000000, RZ, 0xc0, !PT ;  /* 0x8000000004047812 */ /* 0x000fc800078ec0ff */
[----:B------:R-:W-:-:S04]  /*8b90*/  SHF.R.U32.HI R4, RZ, 0x18, R4 ;  /* 0x00000018ff047819 */ /* 0x000fc80000011604 */
[----:B------:R-:W-:-:S04]  /*8ba0*/  LOP3.LUT R3, R3, R4, RZ, 0xfc, !PT ;  /* 0x0000000403037212 */ /* 0x000fc800078efcff */
[----:B------:R-:W-:-:S07]  /*8bb0*/  PRMT R0, R3, 0x7610, R0 ;  /* 0x0000761003007816 */ /* 0x000fce0000000000 */
.L_x_27128:
[----:B------:R-:W-:Y:S05]  /*8bc0*/  BSYNC B0 ;  /* 0x0000000000007941 */ /* 0x000fea0003800000 */
.L_x_27127:
[----:B------:R0:W-:Y:S01]  /*8bd0*/  STG.E.U8 desc[UR36][R8.64], R0 ;  /* 0x0000000008007986 */ /* 0x0001e2000c101124 */
[----:B------:R-:W-:Y:S01]  /*8be0*/  IMAD.MOV.U32 R25, RZ, RZ, R26 ;  /* 0x000000ffff197224 */ /* 0x000fe200078e001a */
[----:B------:R-:W-:Y:S06]  /*8bf0*/  BRA `(.L_x_27099) ;  /* 0x0000000000bc7947 */ /* 0x000fec0003800000 */
.L_x_27121:
[----:B------:R-:W-:-:S13]  /*8c00*/  ISETP.NE.AND P0, PT, R0, 0x1c, PT ;  /* 0x0000001c0000780c */ /* 0x000fda0003f05270 */
[----:B------:R-:W-:Y:S05]  /*8c10*/  @!P0 BRA `(.L_x_27130) ;  /* 0x0000000000a88947 */ /* 0x000fea0003800000 */
[----:B------:R-:W-:-:S13]  /*8c20*/  ISETP.NE.AND P0, PT, R0, 0x1d, PT ;  /* 0x0000001d0000780c */ /* 0x000fda0003f05270 */
[----:B------:R-:W-:Y:S05]  /*8c30*/  @!P0 BRA `(.L_x_27131) ;  /* 0x0000000000908947 */ /* 0x000fea0003800000 */
[----:B------:R-:W-:-:S13]  /*8c40*/  ISETP.NE.AND P0, PT, R0, 0x2c, PT ;  /* 0x0000002c0000780c */ /* 0x000fda0003f05270 */
[----:B------:R-:W-:Y:S05]  /*8c50*/  @P0 BRA `(.L_x_27104) ;  /* 0x0000000000400947 */ /* 0x000fea0003800000 */
[----:B----4-:R-:W-:Y:S01]  /*8c60*/  SHF.R.U32.HI R5, RZ, 0x17, R4 ;  /* 0x00000017ff057819 */ /* 0x010fe20000011604 */
[----:B------:R-:W-:-:S03]  /*8c70*/  IMAD.MOV.U32 R25, RZ, RZ, R26 ;  /* 0x000000ffff197224 */ /* 0x000fc600078e001a */
        /* <DEDUP_REMOVED lines=14> */
.L_x_27104:
[----:B------:R-:W-:Y:S01]  /*8d60*/  MOV R14, 0x0 ;  /* 0x00000000000e7802 */ /* 0x000fe20000000f00 */
[----:B------:R-:W-:Y:S01]  /*8d70*/  ULDC.64 UR4, c[0x4][0x188] ;  /* 0x0100620000047ab9 */ /* 0x000fe20000000a00 */
[----:B------:R-:W-:Y:S01]  /*8d80*/  ULDC.64 UR6, c[0x4][0x190] ;  /* 0x0100640000067ab9 */ /* 0x000fe20000000a00 */
[----:B----4-:R-:W-:Y:S02]  /*8d90*/  IMAD.U32 R4, RZ, RZ, UR4 ;  /* 0x00000004ff047e24 */ /* 0x010fe4000f8e00ff */
        /* <DEDUP_REMOVED lines=11> */
[----:B0-23--:R-:W-:Y:S05]  /*8e50*/  CALL.ABS.NOINC R14 ;  /* 0x000000000e007343 */ /* 0x00dfea0003c00000 */
.L_x_27132:
[----:B------:R-:W-:Y:S01]  /*8e60*/  IMAD.MOV.U32 R25, RZ, RZ, R26 ;  /* 0x000000ffff197224 */ /* 0x000fe200078e001a */
[----:B------:R-:W-:Y:S06]  /*8e70*/  BRA `(.L_x_27099) ;  /* 0x00000000001c7947 */ /* 0x000fec0003800000 */
.L_x_27131:
[----:B----4-:R-:W0:Y:S01]  /*8e80*/  F2I.U64.TRUNC R4, R4 ;  /* 0x0000000400047311 */ /* 0x010e22000020d800 */
[----:B------:R-:W-:Y:S01]  /*8e90*/  IMAD.MOV.U32 R25, RZ, RZ, R26 ;  /* 0x000000ffff197224 */ /* 0x000fe200078e001a */
[----:B0-----:R0:W-:Y:S01]  /*8ea0*/  STG.E.64 desc[UR36][R8.64], R4 ;  /* 0x0000000408007986 */ /* 0x0011e2000c101b24 */
[----:B------:R-:W-:Y:S05]  /*8eb0*/  BRA `(.L_x_27099) ;  /* 0x00000000000c7947 */ /* 0x000fea0003800000 */
.L_x_27130:
[----:B------:R-:W0:Y:S01]  /*8ec0*/  F2I.FTZ.U32.TRUNC.NTZ R3, R4 ;  /* 0x0000000400037305 */ /* 0x000e22000021f000 */
[----:B------:R-:W-:Y:S01]  /*8ed0*/  IMAD.MOV.U32 R25, RZ, RZ, R26 ;  /* 0x000000ffff197224 */ /* 0x000fe200078e001a */
[----:B0-----:R0:W-:Y:S06]  /*8ee0*/  STG.E desc[UR36][R8.64], R3 ;  /* 0x0000000308007986 */ /* 0x0011ec000c101924 */
.L_x_27099:
[----:B------:R-:W-:Y:S05]  /*8ef0*/  BSYNC B6 ;  /* 0x0000000000067941 */ /* 0x000fea0003800000 */
.L_x_27098:
[----:B------:R-:W-:Y:S01]  /*8f00*/  ISETP.GE.AND P0, PT, R25, R17, PT ;  /* 0x000000111900720c */ /* 0x000fe20003f06270 */
[----:B------:R-:W-:-:S12]  /*8f10*/  BSSY B6, `(.L_x_27133) ;  /* 0x00001d8000067945 */ /* 0x000fd80003800000 */
[----:B------:R-:W-:Y:S05]  /*8f20*/  @P0 BRA `(.L_x_27134) ;  /* 0x0000001c00580947 */ /* 0x000fea0003800000 */
[----:B01----:R-:W0:Y:S01]  /*8f30*/  LDC.64 R8, c[0x0][0x218] ;  /* 0x00008600ff087b82 */ /* 0x003e220000000a00 */
[----:B------:R-:W-:Y:S01]  /*8f40*/  IMAD R0, R2, 0x200, R25 ;  /* 0x0000020002007824 */ /* 0x000fe200078e0219 */
[----:B----4-:R-:W-:Y:S01]  /*8f50*/  PRMT R4, R16, 0x9910, RZ ;  /* 0x0000991010047816 */ /* 0x010fe200000000ff */
        /* <DEDUP_REMOVED lines=15> */
[----:B--2---:R-:W0:Y:S02]  /*9050*/  F2I.FTZ.TRUNC.NTZ R3, R18 ;  /* 0x0000001200037305 */ /* 0x004e24000021f100 */
[----:B0-----:R0:W-:Y:S01]  /*9060*/  STG.E.U8 desc[UR36][R8.64], R3 ;  /* 0x0000000308007986 */ /* 0x0011e2000c101124 */
[----:B------:R-:W-:Y:S05]  /*9070*/  BRA `(.L_x_27140) ;  /* 0x0000000c00507947 */ /* 0x000fea0003800000 */
.L_x_27138:
[----:B--2---:R-:W0:Y:S02]  /*9080*/  F2I.S64.TRUNC R18, R18 ;  /* 0x0000001200127311 */ /* 0x004e24000020d900 */
[----:B0-----:R-:W-:-:S05]  /*9090*/  IMAD.MOV.U32 R3, RZ, RZ, R18 ;  /* 0x000000ffff037224 */ /* 0x001fca00078e0012 */
[----:B------:R0:W-:Y:S01]  /*90a0*/  STG.E.U8 desc[UR36][R8.64], R3 ;  /* 0x0000000308007986 */ /* 0x0001e2000c101124 */
[----:B------:R-:W-:Y:S05]  /*90b0*/  BRA `(.L_x_27140) ;  /* 0x0000000c00407947 */ /* 0x000fea0003800000 */
.L_x_27137:
[----:B------:R-:W-:-:S13]  /*90c0*/  ISETP.NE.AND P0, PT, R0, 0x2, PT ;  /* 0x000000020000780c */ /* 0x000fda0003f05270 */
[----:B------:R-:W-:Y:S05]  /*90d0*/  @!P0 BRA `(.L_x_27141) ;  /* 0x0000000000288947 */ /* 0x000fea0003800000 */
[----:B------:R-:W-:-:S13]  /*90e0*/  ISETP.NE.AND P0, PT, R0, 0x3, PT ;  /* 0x000000030000780c */ /* 0x000fda0003f05270 */
[----:B------:R-:W-:Y:S05]  /*90f0*/  @!P0 BRA `(.L_x_27142) ;  /* 0x0000000000148947 */ /* 0x000fea0003800000 */
[----:B------:R-:W-:-:S13]  /*9100*/  ISETP.NE.AND P0, PT, R0, 0x4, PT ;  /* 0x000000040000780c */ /* 0x000fda0003f05270 */
[----:B------:R-:W-:Y:S05]  /*9110*/  @P0 BRA `(.L_x_27139) ;  /* 0x0000000800d00947 */ /* 0x000fea0003800000 */
[----:B--2---:R-:W0:Y:S02]  /*9120*/  F2I.S64.TRUNC R18, R18 ;  /* 0x0000001200127311 */ /* 0x004e24000020d900 */
[----:B0-----:R0:W-:Y:S01]  /*9130*/  STG.E.64 desc[UR36][R8.64], R18 ;  /* 0x0000001208007986 */ /* 0x0011e2000c101b24 */
[----:B------:R-:W-:Y:S05]  /*9140*/  BRA `(.L_x_27140) ;  /* 0x0000000c001c7947 */ /* 0x000fea0003800000 */
.L_x_27142:
[----:B--2---:R-:W0:Y:S02]  /*9150*/  F2I.FTZ.TRUNC.NTZ R3, R18 ;  /* 0x0000001200037305 */ /* 0x004e24000021f100 */
[----:B0-----:R0:W-:Y:S01]  /*9160*/  STG.E desc[UR36][R8.64], R3 ;  /* 0x0000000308007986 */ /* 0x0011e2000c101924 */
[----:B------:R-:W-:Y:S05]  /*9170*/  BRA `(.L_x_27140) ;  /* 0x0000000c00107947 */ /* 0x000fea0003800000 */
.L_x_27141:
[----:B--2---:R-:W0:Y:S02]  /*9180*/  F2I.FTZ.TRUNC.NTZ R3, R18 ;  /* 0x0000001200037305 */ /* 0x004e24000021f100 */
[----:B0-----:R0:W-:Y:S01]  /*9190*/  STG.E.U16 desc[UR36][R8.64], R3 ;  /* 0x0000000308007986 */ /* 0x0011e2000c101524 */
[----:B------:R-:W-:Y:S05]  /*91a0*/  BRA `(.L_x_27140) ;  /* 0x0000000c00047947 */ /* 0x000fea0003800000 */
.L_x_27136:
[----:B------:R-:W-:-:S13]  /*91b0*/  ISETP.GT.AND P0, PT, R0, 0x6, PT ;  /* 0x000000060000780c */ /* 0x000fda0003f04270 */
[----:B------:R-:W-:Y:S05]  /*91c0*/  @P0 BRA `(.L_x_27143) ;  /* 0x0000000000240947 */ /* 0x000fea0003800000 */
[----:B------:R-:W-:-:S13]  /*91d0*/  ISETP.NE.AND P0, PT, R0, 0x5, PT ;  /* 0x000000050000780c */ /* 0x000fda0003f05270 */
[----:B------:R-:W-:Y:S05]  /*91e0*/  @!P0 BRA `(.L_x_27144) ;  /* 0x0000000000108947 */ /* 0x000fea0003800000 */
[----:B------:R-:W-:-:S13]  /*91f0*/  ISETP.NE.AND P0, PT, R0, 0x6, PT ;  /* 0x000000060000780c */ /* 0x000fda0003f05270 */
[----:B------:R-:W-:Y:S05]  /*9200*/  @P0 BRA `(.L_x_27139) ;  /* 0x0000000800940947 */ /* 0x000fea0003800000 */
[----:B--2---:R1:W-:Y:S01]  /*9210*/  STG.E desc[UR36][R8.64], R18 ;  /* 0x0000001208007986 */ /* 0x0043e2000c101924 */
[----:B------:R-:W-:Y:S05]  /*9220*/  BRA `(.L_x_27140) ;  /* 0x0000000800e47947 */ /* 0x000fea0003800000 */
.L_x_27144:
[----:B--2---:R-:W-:-:S05]  /*9230*/  F2FP.F16.F32.PACK_AB R18, RZ, R18 ;  /* 0x00000012ff12723e */ /* 0x004fca00000000ff */
[----:B------:R0:W-:Y:S01]  /*9240*/  STG.E.U16 desc[UR36][R8.64], R18 ;  /* 0x0000001208007986 */ /* 0x0001e2000c101524 */
[----:B------:R-:W-:Y:S05]  /*9250*/  BRA `(.L_x_27140) ;  /* 0x0000000800d87947 */ /* 0x000fea0003800000 */
.L_x_27143:
[----:B------:R-:W-:-:S13]  /*9260*/  ISETP.NE.AND P0, PT, R0, 0x7, PT ;  /* 0x000000070000780c */ /* 0x000fda0003f05270 */
[----:B------:R-:W-:Y:S05]  /*9270*/  @!P0 BRA `(.L_x_27145) ;  /* 0x00000000002c8947 */ /* 0x000fea0003800000 */
[----:B------:R-:W-:-:S13]  /*9280*/  ISETP.NE.AND P0, PT, R0, 0x8, PT ;  /* 0x000000080000780c */ /* 0x000fda0003f05270 */
[----:B------:R-:W-:Y:S05]  /*9290*/  @!P0 BRA `(.L_x_27146) ;  /* 0x0000000000148947 */ /* 0x000fea0003800000 */
[----:B------:R-:W-:-:S13]  /*92a0*/  ISETP.NE.AND P0, PT, R0, 0x9, PT ;  /* 0x000000090000780c */ /* 0x000fda0003f05270 */
[----:B------:R-:W-:Y:S05]  /*92b0*/  @P0 BRA `(.L_x_27139) ;  /* 0x0000000800680947 */ /* 0x000fea0003800000 */
[----:B------:R-:W-:-:S05]  /*92c0*/  IMAD.MOV.U32 R19, RZ, RZ, RZ ;  /* 0x000000ffff137224 */ /* 0x000fca00078e00ff */
[----:B--2---:R4:W-:Y:S01]  /*92d0*/  STG.E.64 desc[UR36][R8.64], R18 ;  /* 0x0000001208007986 */ /* 0x0049e2000c101b24 */
[----:B------:R-:W-:Y:S05]  /*92e0*/  BRA `(.L_x_27140) ;  /* 0x0000000800b47947 */ /* 0x000fea0003800000 */
.L_x_27146:
[----:B--2---:R-:W-:-:S04]  /*92f0*/  F2FP.F16.F32.PACK_AB R3, RZ, R18 ;  /* 0x00000012ff03723e */ /* 0x004fc800000000ff */
[----:B------:R-:W-:-:S05]  /*9300*/  PRMT R3, R3, 0x5410, RZ ;  /* 0x0000541003037816 */ /* 0x000fca00000000ff */
[----:B------:R2:W-:Y:S01]  /*9310*/  STG.E desc[UR36][R8.64], R3 ;  /* 0x0000000308007986 */ /* 0x0005e2000c101924 */
[----:B------:R-:W-:Y:S05]  /*9320*/  BRA `(.L_x_27140) ;  /* 0x0000000800a47947 */ /* 0x000fea0003800000 */
.L_x_27145:
[----:B--2---:R-:W-:-:S06]  /*9330*/  FMUL.FTZ R4, R18, 1 ;  /* 0x3f80000012047820 */ /* 0x004fcc0000410000 */
[----:B------:R-:W0:Y:S02]  /*9340*/  F2F.F64.F32 R4, R4 ;  /* 0x0000000400047310 */ /* 0x000e240000201800 */
[----:B0-----:R0:W-:Y:S01]  /*9350*/  STG.E.64 desc[UR36][R8.64], R4 ;  /* 0x0000000408007986 */ /* 0x0011e2000c101b24 */
[----:B------:R-:W-:Y:S05]  /*9360*/  BRA `(.L_x_27140) ;  /* 0x0000000800947947 */ /* 0x000fea0003800000 */
.L_x_27135:
        /* <DEDUP_REMOVED lines=8> */
[----:B--2---:R-:W-:-:S04]  /*93f0*/  FSETP.NEU.FTZ.AND P0, PT, R18, RZ, PT ;  /* 0x000000ff1200720b */ /* 0x004fc80003f1d000 */
[----:B------:R-:W-:-:S05]  /*9400*/  SEL R3, RZ, 0x1, !P0 ;  /* 0x00000001ff037807 */ /* 0x000fca0004000000 */
[----:B------:R0:W-:Y:S01]  /*9410*/  STG.E.U8 desc[UR36][R8.64], R3 ;  /* 0x0000000308007986 */ /* 0x0001e2000c101124 */
[----:B------:R-:W-:Y:S05]  /*9420*/  BRA `(.L_x_27140) ;  /* 0x0000000800647947 */ /* 0x000fea0003800000 */
.L_x_27149:
[----:B--2---:R-:W-:Y:S01]  /*9430*/  FMUL.FTZ R4, R18, 1 ;  /* 0x3f80000012047820 */ /* 0x004fe20000410000 */
[----:B------:R-:W-:-:S05]  /*9440*/  CS2R R6, SRZ ;  /* 0x0000000000067805 */ /* 0x000fca000001ff00 */
[----:B------:R-:W0:Y:S02]  /*9450*/  F2F.F64.F32 R4, R4 ;  /* 0x0000000400047310 */ /* 0x000e240000201800 */
[----:B0-----:R0:W-:Y:S01]  /*9460*/  STG.E.128 desc[UR36][R8.64], R4 ;  /* 0x0000000408007986 */ /* 0x0011e2000c101d24 */
[----:B------:R-:W-:Y:S05]  /*9470*/  BRA `(.L_x_27140) ;  /* 0x0000000800507947 */ /* 0x000fea0003800000 */
.L_x_27148:
[----:B------:R-:W-:-:S13]  /*9480*/  ISETP.NE.AND P0, PT, R0, 0xf, PT ;  /* 0x0000000f0000780c */ /* 0x000fda0003f05270 */
[----:B------:R-:W-:Y:S05]  /*9490*/  @!P0 BRA `(.L_x_27150) ;  /* 0x0000000000ac8947 */ /* 0x000fea0003800000 */
[----:B------:R-:W-:-:S13]  /*94a0*/  ISETP.NE.AND P0, PT, R0, 0x17, PT ;  /* 0x000000170000780c */ /* 0x000fda0003f05270 */
[----:B------:R-:W-:Y:S05]  /*94b0*/  @!P0 BRA `(.L_x_27151) ;  /* 0x0000000000508947 */ /* 0x000fea0003800000 */
[----:B------:R-:W-:-:S13]  /*94c0*/  ISETP.NE.AND P0, PT, R0, 0x18, PT ;  /* 0x000000180000780c */ /* 0x000fda0003f05270 */
[----:B------:R-:W-:Y:S05]  /*94d0*/  @P0 BRA `(.L_x_27139) ;  /* 0x0000000400e00947 */ /* 0x000fea0003800000 */
[C---:B--2---:R-:W-:Y:S01]  /*94e0*/  LOP3.LUT R4, R18.reuse, 0x7fffffff, RZ, 0xc0, !PT ;  /* 0x7fffffff12047812 */ /* 0x044fe200078ec0ff */
        /* <DEDUP_REMOVED lines=13> */
.L_x_27153:
[----:B------:R-:W-:Y:S05]  /*95c0*/  BSYNC B0 ;  /* 0x0000000000007941 */ /* 0x000fea0003800000 */
.L_x_27152:
[----:B------:R-:W-:-:S05]  /*95d0*/  LOP3.LUT R5, R0, R5, RZ, 0xfc, !PT ;  /* 0x0000000500057212 */ /* 0x000fca00078efcff */
[----:B------:R0:W-:Y:S01]  /*95e0*/  STG.E.U8 desc[UR36][R8.64], R5 ;  /* 0x0000000508007986 */ /* 0x0001e2000c101124 */
[----:B------:R-:W-:Y:S05]  /*95f0*/  BRA `(.L_x_27140) ;  /* 0x0000000400f07947 */ /* 0x000fea0003800000 */
.L_x_27151:
[----:B--2---:R-:W-:Y:S01]  /*9600*/  LOP3.LUT R4, R18, 0x7fffffff, RZ, 0xc0, !PT ;  /* 0x7fffffff12047812 */ /* 0x004fe200078ec0ff */
        /* <DEDUP_REMOVED lines=11> */
.L_x_27155:
[----:B------:R-:W-:Y:S01]  /*96c0*/  IMAD.MOV.U32 R0, RZ, RZ, 0x7f ;  /* 0x0000007fff007424 */ /* 0x000fe200078e00ff */
[----:B------:R-:W-:-:S04]  /*96d0*/  ISETP.GT.U32.AND P0, PT, R4, 0x7f800000, PT ;  /* 0x7f8000000400780c */ /* 0x000fc80003f04070 */
[----:B------:R-:W-:-:S09]  /*96e0*/  SEL R0, R0, 0x7c, P0 ;  /* 0x0000007c00007807 */ /* 0x000fd20000000000 */
.L_x_27156:
[----:B------:R-:W-:Y:S05]  /*96f0*/  BSYNC B0 ;  /* 0x0000000000007941 */ /* 0x000fea0003800000 */
.L_x_27154:
[----:B------:R-:W-:-:S04]  /*9700*/  LOP3.LUT R18, R18, 0x80000000, RZ, 0xc0, !PT ;  /* 0x8000000012127812 */ /* 0x000fc800078ec0ff */
[----:B------:R-:W-:-:S04]  /*9710*/  SHF.R.U32.HI R3, RZ, 0x18, R18 ;  /* 0x00000018ff037819 */ /* 0x000fc80000011612 */
[----:B------:R-:W-:-:S05]  /*9720*/  LOP3.LUT R3, R0, R3, RZ, 0xfc, !PT ;  /* 0x0000000300037212 */ /* 0x000fca00078efcff */
[----:B------:R0:W-:Y:S01]  /*9730*/  STG.E.U8 desc[UR36][R8.64], R3 ;  /* 0x0000000308007986 */ /* 0x0001e2000c101124 */
[----:B------:R-:W-:Y:S05]  /*9740*/  BRA `(.L_x_27140) ;  /* 0x00000004009c7947 */ /* 0x000fea0003800000 */
.L_x_27150:
[----:B--2---:R-:W-:-:S05]  /*9750*/  F2FP.BF16.F32.PACK_AB R18, RZ, R18 ;  /* 0x00000012ff12723e */ /* 0x004fca00000010ff */
[----:B------:R0:W-:Y:S01]  /*9760*/  STG.E.U16 desc[UR36][R8.64], R18 ;  /* 0x0000001208007986 */ /* 0x0001e2000c101524 */
[----:B------:R-:W-:Y:S05]  /*9770*/  BRA `(.L_x_27140) ;  /* 0x0000000400907947 */ /* 0x000fea0003800000 */
.L_x_27147:
        /* <DEDUP_REMOVED lines=8> */
[----:B--2---:R-:W0:Y:S02]  /*9800*/  F2I.FTZ.U32.TRUNC.NTZ R3, R18 ;  /* 0x0000001200037305 */ /* 0x004e24000021f000 */
[----:B0-----:R0:W-:Y:S01]  /*9810*/  STG.E.U16 desc[UR36][R8.64], R3 ;  /* 0x0000000308007986 */ /* 0x0011e2000c101524 */
[----:B------:R-:W-:Y:S05]  /*9820*/  BRA `(.L_x_27140) ;  /* 0x0000000400647947 */ /* 0x000fea0003800000 */
.L_x_27159:
[----:B--2---:R-:W-:Y:S01]  /*9830*/  LOP3.LUT R3, R18, 0x7fffffff, RZ, 0xc0, !PT ;  /* 0x7fffffff12037812 */ /* 0x004fe200078ec0ff */
        /* <DEDUP_REMOVED lines=15> */
.L_x_27162:
[----:B------:R-:W-:-:S04]  /*9930*/  LOP3.LUT R18, R18, 0x80000000, RZ, 0xc0, !PT ;  /* 0x8000000012127812 */ /* 0x000fc800078ec0ff */
[----:B------:R-:W-:-:S04]  /*9940*/  SHF.R.U32.HI R3, RZ, 0x18, R18 ;  /* 0x00000018ff037819 */ /* 0x000fc80000011612 */
[----:B------:R-:W-:-:S04]  /*9950*/  LOP3.LUT R0, R0, R3, RZ, 0xfc, !PT ;  /* 0x0000000300007212 */ /* 0x000fc800078efcff */
[----:B------:R-:W-:-:S07]  /*9960*/  PRMT R4, R0, 0x7610, R4 ;  /* 0x0000761000047816 */ /* 0x000fce0000000004 */
.L_x_27161:
[----:B------:R-:W-:Y:S05]  /*9970*/  BSYNC B0 ;  /* 0x0000000000007941 */ /* 0x000fea0003800000 */
.L_x_27160:
[----:B------:R0:W-:Y:S01]  /*9980*/  STG.E.U8 desc[UR36][R8.64], R4 ;  /* 0x0000000408007986 */ /* 0x0001e2000c101124 */
[----:B------:R-:W-:Y:S05]  /*9990*/  BRA `(.L_x_27140) ;  /* 0x0000000400087947 */ /* 0x000fea0003800000 */
.L_x_27158:
        /* <DEDUP_REMOVED lines=16> */
.L_x_27165:
[----:B------:R-:W-:-:S04]  /*9aa0*/  LOP3.LUT R18, R18, 0x80000000, RZ, 0xc0, !PT ;  /* 0x8000000012127812 */ /* 0x000fc800078ec0ff */
[----:B------:R-:W-:-:S04]  /*9ab0*/  SHF.R.U32.HI R3, RZ, 0x18, R18 ;  /* 0x00000018ff037819 */ /* 0x000fc80000011612 */
[----:B------:R-:W-:-:S04]  /*9ac0*/  LOP3.LUT R0, R0, R3, RZ, 0xfc, !PT ;  /* 0x0000000300007212 */ /* 0x000fc800078efcff */
[----:B------:R-:W-:-:S07]  /*9ad0*/  PRMT R4, R0, 0x7610, R4 ;  /* 0x0000761000047816 */ /* 0x000fce0000000004 */
.L_x_27164:
[----:B------:R-:W-:Y:S05]  /*9ae0*/  BSYNC B0 ;  /* 0x0000000000007941 */ /* 0x000fea0003800000 */
.L_x_27163:
[----:B------:R0:W-:Y:S01]  /*9af0*/  STG.E.U8 desc[UR36][R8.64], R4 ;  /* 0x0000000408007986 */ /* 0x0001e2000c101124 */
[----:B------:R-:W-:Y:S05]  /*9b00*/  BRA `(.L_x_27140) ;  /* 0x0000000000ac7947 */ /* 0x000fea0003800000 */
.L_x_27157:
[----:B------:R-:W-:-:S13]  /*9b10*/  ISETP.NE.AND P0, PT, R0, 0x1c, PT ;  /* 0x0000001c0000780c */ /* 0x000fda0003f05270 */
[----:B------:R-:W-:Y:S05]  /*9b20*/  @!P0 BRA `(.L_x_27166) ;  /* 0x00000000009c8947 */ /* 0x000fea0003800000 */
[----:B------:R-:W-:-:S13]  /*9b30*/  ISETP.NE.AND P0, PT, R0, 0x1d, PT ;  /* 0x0000001d0000780c */ /* 0x000fda0003f05270 */
[----:B------:R-:W-:Y:S05]  /*9b40*/  @!P0 BRA `(.L_x_27167) ;  /* 0x0000000000888947 */ /* 0x000fea0003800000 */
[----:B------:R-:W-:-:S13]  /*9b50*/  ISETP.NE.AND P0, PT, R0, 0x2c, PT ;  /* 0x0000002c0000780c */ /* 0x000fda0003f05270 */
[----:B------:R-:W-:Y:S05]  /*9b60*/  @P0 BRA `(.L_x_27139) ;  /* 0x00000000003c0947 */ /* 0x000fea0003800000 */
[----:B--2---:R-:W-:-:S04]  /*9b70*/  SHF.R.U32.HI R4, RZ, 0x17, R18 ;  /* 0x00000017ff047819 */ /* 0x004fc80000011612 */
        /* <DEDUP_REMOVED lines=14> */
.L_x_27139:
        /* <DEDUP_REMOVED lines=16> */
.L_x_27168:
[----:B------:R-:W-:Y:S05]  /*9d60*/  BRA `(.L_x_27140) ;  /* 0x0000000000147947 */ /* 0x000fea0003800000 */
.L_x_27167:
[----:B--2---:R-:W0:Y:S02]  /*9d70*/  F2I.U64.TRUNC R18, R18 ;  /* 0x0000001200127311 */ /* 0x004e24000020d800 */
[----:B0-----:R0:W-:Y:S01]  /*9d80*/  STG.E.64 desc[UR36][R8.64], R18 ;  /* 0x0000001208007986 */ /* 0x0011e2000c101b24 */
[----:B------:R-:W-:Y:S05]  /*9d90*/  BRA `(.L_x_27140) ;  /* 0x0000000000087947 */ /* 0x000fea0003800000 */
.L_x_27166:
[----:B--2---:R-:W0:Y:S02]  /*9da0*/  F2I.FTZ.U32.TRUNC.NTZ R3, R18 ;  /* 0x0000001200037305 */ /* 0x004e24000021f000 */
[----:B0-----:R0:W-:Y:S02]  /*9db0*/  STG.E desc[UR36][R8.64], R3 ;  /* 0x0000000308007986 */ /* 0x0011e4000c101924 */
.L_x_27140:
[----:B------:R-:W-:-:S05]  /*9dc0*/  VIADD R25, R25, 0x80 ;  /* 0x0000008019197836 */ /* 0x000fca0000000000 */
[----:B------:R-:W-:-:S13]  /*9dd0*/  ISETP.GE.AND P0, PT, R25, R17, PT ;  /* 0x000000111900720c */ /* 0x000fda0003f06270 */
        /* <DEDUP_REMOVED lines=22> */
.L_x_27172:
[----:B------:R-:W0:Y:S02]  /*9f40*/  F2I.S64.TRUNC R22, R22 ;  /* 0x0000001600167311 */ /* 0x000e24000020d900 */
[----:B0-----:R-:W-:-:S05]  /*9f50*/  IMAD.MOV.U32 R3, RZ, RZ, R22 ;  /* 0x000000ffff037224 */ /* 0x001fca00078e0016 */
[----:B------:R0:W-:Y:S01]  /*9f60*/  STG.E.U8 desc[UR36][R8.64], R3 ;  /* 0x0000000308007986 */ /* 0x0001e2000c101124 */
[----:B------:R-:W-:Y:S05]  /*9f70*/  BRA `(.L_x_27174) ;  /* 0x0000000c00407947 */ /* 0x000fea0003800000 */
.L_x_27171:
        /* <DEDUP_REMOVED lines=9> */
.L_x_27176:
[----:B------:R-:W0:Y:S02]  /*a010*/  F2I.FTZ.TRUNC.NTZ R3, R22 ;  /* 0x0000001600037305 */ /* 0x000e24000021f100 */
[----:B0-----:R2:W-:Y:S01]  /*a020*/  STG.E desc[UR36][R8.64], R3 ;  /* 0x0000000308007986 */ /* 0x0015e2000c101924 */
[----:B------:R-:W-:Y:S05]  /*a030*/  BRA `(.L_x_27174) ;  /* 0x0000000c00107947 */ /* 0x000fea0003800000 */
.L_x_27175:
[----:B------:R-:W0:Y:S02]  /*a040*/  F2I.FTZ.TRUNC.NTZ R3, R22 ;  /* 0x0000001600037305 */ /* 0x000e24000021f100 */
[----:B0-----:R0:W-:Y:S01]  /*a050*/  STG.E.U16 desc[UR36][R8.64], R3 ;  /* 0x0000000308007986 */ /* 0x0011e2000c101524 */
[----:B------:R-:W-:Y:S05]  /*a060*/  BRA `(.L_x_27174) ;  /* 0x0000000c00047947 */ /* 0x000fea0003800000 */
.L_x_27170:
        /* <DEDUP_REMOVED lines=8> */
.L_x_27178:
[----:B------:R-:W-:-:S05]  /*a0f0*/  F2FP.F16.F32.PACK_AB R22, RZ, R22 ;  /* 0x00000016ff16723e */ /* 0x000fca00000000ff */
[----:B------:R0:W-:Y:S01]  /*a100*/  STG.E.U16 desc[UR36][R8.64], R22 ;  /* 0x0000001608007986 */ /* 0x0001e2000c101524 */
[----:B------:R-:W-:Y:S05]  /*a110*/  BRA `(.L_x_27174) ;  /* 0x0000000800d87947 */ /* 0x000fea0003800000 */
.L_x_27177:
        /* <DEDUP_REMOVED lines=9> */
.L_x_27180:
[----:B------:R-:W-:-:S04]  /*a1b0*/  F2FP.F16.F32.PACK_AB R3, RZ, R22 ;  /* 0x00000016ff03723e */ /* 0x000fc800000000ff */
[----:B------:R-:W-:-:S05]  /*a1c0*/  PRMT R3, R3, 0x5410, RZ ;  /* 0x0000541003037816 */ /* 0x000fca00000000ff */
[----:B------:R0:W-:Y:S01]  /*a1d0*/  STG.E desc[UR36][R8.64], R3 ;  /* 0x0000000308007986 */ /* 0x0001e2000c101924 */
[----:B------:R-:W-:Y:S05]  /*a1e0*/  BRA `(.L_x_27174) ;  /* 0x0000000800a47947 */ /* 0x000fea0003800000 */
.L_x_27179:
[----:B------:R-:W-:-:S06]  /*a1f0*/  FMUL.FTZ R4, R22, 1 ;  /* 0x3f80000016047820 */ /* 0x000fcc0000410000 */
[----:B------:R-:W0:Y:S02]  /*a200*/  F2F.F64.F32 R4, R4 ;  /* 0x0000000400047310 */ /* 0x000e240000201800 */
[----:B0-----:R0:W-:Y:S01]  /*a210*/  STG.E.64 desc[UR36][R8.64], R4 ;  /* 0x0000000408007986 */ /* 0x0011e2000c101b24 */
[----:B------:R-:W-:Y:S05]  /*a220*/  BRA `(.L_x_27174) ;  /* 0x0000000800947947 */ /* 0x000fea0003800000 */
.L_x_27169:
        /* <DEDUP_REMOVED lines=12> */
.L_x_27183:
[----:B------:R-:W-:Y:S01]  /*a2f0*/  FMUL.FTZ R4, R22, 1 ;  /* 0x3f80000016047820 */ /* 0x000fe20000410000 */
[----:B------:R-:W-:-:S05]  /*a300*/  CS2R R6, SRZ ;  /* 0x0000000000067805 */ /* 0x000fca000001ff00 */
[----:B------:R-:W0:Y:S02]  /*a310*/  F2F.F64.F32 R4, R4 ;  /* 0x0000000400047310 */ /* 0x000e240000201800 */
[----:B0-----:R0:W-:Y:S01]  /*a320*/  STG.E.128 desc[UR36][R8.64], R4 ;  /* 0x0000000408007986 */ /* 0x0011e2000c101d24 */
[----:B------:R-:W-:Y:S05]  /*a330*/  BRA `(.L_x_27174) ;  /* 0x0000000800507947 */ /* 0x000fea0003800000 */
.L_x_27182:
        /* <DEDUP_REMOVED lines=20> */
.L_x_27187:
[----:B------:R-:W-:Y:S05]  /*a480*/  BSYNC B0 ;  /* 0x0000000000007941 */ /* 0x000fea0003800000 */
.L_x_27186:
[----:B------:R-:W-:-:S05]  /*a490*/  LOP3.LUT R5, R0, R5, RZ, 0xfc, !PT ;  /* 0x0000000500057212 */ /* 0x000fca00078efcff */
[----:B------:R0:W-:Y:S01]  /*a4a0*/  STG.E.U8 desc[UR36][R8.64], R5 ;  /* 0x0000000508007986 */ /* 0x0001e2000c101124 */
[----:B------:R-:W-:Y:S05]  /*a4b0*/  BRA `(.L_x_27174) ;  /* 0x0000000400f07947 */ /* 0x000fea0003800000 */
.L_x_27185:
        /* <DEDUP_REMOVED lines=12> */
.L_x_27189:
[----:B------:R-:W-:Y:S01]  /*a580*/  IMAD.MOV.U32 R0, RZ, RZ, 0x7f ;  /* 0x0000007fff007424 */ /* 0x000fe200078e00ff */
[----:B------:R-:W-:-:S04]  /*a590*/  ISETP.GT.U32.AND P0, PT, R4, 0x7f800000, PT ;  /* 0x7f8000000400780c */ /* 0x000fc80003f04070 */
[----:B------:R-:W-:-:S09]  /*a5a0*/  SEL R0, R0, 0x7c, P0 ;  /* 0x0000007c00007807 */ /* 0x000fd20000000000 */
.L_x_27190:
[----:B------:R-:W-:Y:S05]  /*a5b0*/  BSYNC B0 ;  /* 0x0000000000007941 */ /* 0x000fea0003800000 */
.L_x_27188:
[----:B------:R-:W-:-:S04]  /*a5c0*/  LOP3.LUT R22, R22, 0x80000000, RZ, 0xc0, !PT ;  /* 0x8000000016167812 */ /* 0x000fc800078ec0ff */
[----:B------:R-:W-:-:S04]  /*a5d0*/  SHF.R.U32.HI R3, RZ, 0x18, R22 ;  /* 0x00000018ff037819 */ /* 0x000fc80000011616 */
[----:B------:R-:W-:-:S05]  /*a5e0*/  LOP3.LUT R3, R0, R3, RZ, 0xfc, !PT ;  /* 0x0000000300037212 */ /* 0x000fca00078efcff */
[----:B------:R0:W-:Y:S01]  /*a5f0*/  STG.E.U8 desc[UR36][R8.64], R3 ;  /* 0x0000000308007986 */ /* 0x0001e2000c101124 */
[----:B------:R-:W-:Y:S05]  /*a600*/  BRA `(.L_x_27174) ;  /* 0x00000004009c7947 */ /* 0x000fea0003800000 */
.L_x_27184:
[----:B------:R-:W-:-:S05]  /*a610*/  F2FP.BF16.F32.PACK_AB R22, RZ, R22 ;  /* 0x00000016ff16723e */ /* 0x000fca00000010ff */
[----:B------:R0:W-:Y:S01]  /*a620*/  STG.E.U16 desc[UR36][R8.64], R22 ;  /* 0x0000001608007986 */ /* 0x0001e2000c101524 */
[----:B------:R-:W-:Y:S05]  /*a630*/  BRA `(.L_x_27174) ;  /* 0x0000000400907947 */ /* 0x000fea0003800000 */
.L_x_27181:
        /* <DEDUP_REMOVED lines=11> */
.L_x_27193:
        /* <DEDUP_REMOVED lines=16> */
.L_x_27196:
[----:B------:R-:W-:-:S04]  /*a7f0*/  LOP3.LUT R22, R22, 0x80000000, RZ, 0xc0, !PT ;  /* 0x8000000016167812 */ /* 0x000fc800078ec0ff */
[----:B------:R-:W-:-:S04]  /*a800*/  SHF.R.U32.HI R3, RZ, 0x18, R22 ;  /* 0x00000018ff037819 */ /* 0x000fc80000011616 */
[----:B------:R-:W-:-:S04]  /*a810*/  LOP3.LUT R0, R0, R3, RZ, 0xfc, !PT ;  /* 0x0000000300007212 */ /* 0x000fc800078efcff */
[----:B------:R-:W-:-:S07]  /*a820*/  PRMT R4, R0, 0x7610, R4 ;  /* 0x0000761000047816 */ /* 0x000fce0000000004 */
.L_x_27195:
[----:B------:R-:W-:Y:S05]  /*a830*/  BSYNC B0 ;  /* 0x0000000000007941 */ /* 0x000fea0003800000 */
.L_x_27194:
[----:B------:R0:W-:Y:S01]  /*a840*/  STG.E.U8 desc[UR36][R8.64], R4 ;  /* 0x0000000408007986 */ /* 0x0001e2000c101124 */
[----:B------:R-:W-:Y:S05]  /*a850*/  BRA `(.L_x_27174) ;  /* 0x0000000400087947 */ /* 0x000fea0003800000 */
.L_x_27192:
        /* <DEDUP_REMOVED lines=16> */
.L_x_27199:
[----:B------:R-:W-:-:S04]  /*a960*/  LOP3.LUT R22, R22, 0x80000000, RZ, 0xc0, !PT ;  /* 0x8000000016167812 */ /* 0x000fc800078ec0ff */
[----:B------:R-:W-:-:S04]  /*a970*/  SHF.R.U32.HI R3, RZ, 0x18, R22 ;  /* 0x00000018ff037819 */ /* 0x000fc80000011616 */
[----:B------:R-:W-:-:S04]  /*a980*/  LOP3.LUT R0, R0, R3, RZ, 0xfc, !PT ;  /* 0x0000000300007212 */ /* 0x000fc800078efcff */
[----:B------:R-:W-:-:S07]  /*a990*/  PRMT R4, R0, 0x7610, R4 ;  /* 0x0000761000047816 */ /* 0x000fce0000000004 */
.L_x_27198:
[----:B------:R-:W-:Y:S05]  /*a9a0*/  BSYNC B0 ;  /* 0x0000000000007941 */ /* 0x000fea0003800000 */
.L_x_27197:
[----:B------:R0:W-:Y:S01]  /*a9b0*/  STG.E.U8 desc[UR36][R8.64], R4 ;  /* 0x0000000408007986 */ /* 0x0001e2000c101124 */
[----:B------:R-:W-:Y:S05]  /*a9c0*/  BRA `(.L_x_27174) ;  /* 0x0000000000ac7947 */ /* 0x000fea0003800000 */
.L_x_27191:
        /* <DEDUP_REMOVED lines=21> */
.L_x_27173:
        /* <DEDUP_REMOVED lines=15> */
[----:B0--3--:R-:W-:Y:S05]  /*ac10*/  CALL.ABS.NOINC R14 ;  /* 0x000000000e007343 */ /* 0x009fea0003c00000 */
.L_x_27202:
[----:B------:R-:W-:Y:S05]  /*ac20*/  BRA `(.L_x_27174) ;  /* 0x0000000000147947 */ /* 0x000fea0003800000 */
.L_x_27201:
[----:B------:R-:W0:Y:S02]  /*ac30*/  F2I.U64.TRUNC R22, R22 ;  /* 0x0000001600167311 */ /* 0x000e24000020d800 */
[----:B0-----:R0:W-:Y:S01]  /*ac40*/  STG.E.64 desc[UR36][R8.64], R22 ;  /* 0x0000001608007986 */ /* 0x0011e2000c101b24 */
[----:B------:R-:W-:Y:S05]  /*ac50*/  BRA `(.L_x_27174) ;  /* 0x0000000000087947 */ /* 0x000fea0003800000 */
.L_x_27200:
[----:B------:R-:W0:Y:S02]  /*ac60*/  F2I.FTZ.U32.TRUNC.NTZ R3, R22 ;  /* 0x0000001600037305 */ /* 0x000e24000021f000 */
[----:B0-----:R0:W-:Y:S02]  /*ac70*/  STG.E desc[UR36][R8.64], R3 ;  /* 0x0000000308007986 */ /* 0x0011e4000c101924 */
.L_x_27174:
[----:B------:R-:W-:-:S07]  /*ac80*/  VIADD R25, R25, 0x80 ;  /* 0x0000008019197836 */ /* 0x000fce0000000000 */
.L_x_27134:
[----:B------:R-:W-:Y:S05]  /*ac90*/  BSYNC B6 ;  /* 0x0000000000067941 */ /* 0x000fea0003800000 */
.L_x_27133:
[----:B------:R-:W-:-:S13]  /*aca0*/  ISETP.GE.AND P0, PT, R25, R17, PT ;  /* 0x000000111900720c */ /* 0x000fda0003f06270 */
[----:B------:R-:W-:Y:S05]  /*acb0*/  @P0 EXIT ;  /* 0x000000000000094d */ /* 0x000fea0003800000 */
[----:B01--4-:R-:W0:Y:S01]  /*acc0*/  LDC.64 R4, c[0x0][0x218] ;  /* 0x00008600ff047b82 */ /* 0x013e220000000a00 */
[----:B------:R-:W-:Y:S01]  /*acd0*/  PRMT R0, R16, 0x9910, RZ ;  /* 0x0000991010007816 */ /* 0x000fe200000000ff */
        /* <DEDUP_REMOVED lines=18> */
.L_x_27206:
[----:B------:R-:W0:Y:S02]  /*ae00*/  F2I.S64.TRUNC R24, R24 ;  /* 0x0000001800187311 */ /* 0x000e24000020d900 */
[----:B0-----:R-:W-:-:S05]  /*ae10*/  IMAD.MOV.U32 R5, RZ, RZ, R24 ;  /* 0x000000ffff057224 */ /* 0x001fca00078e0018 */
[----:B------:R-:W-:Y:S01]  /*ae20*/  STG.E.U8 desc[UR36][R2.64], R5 ;  /* 0x0000000502007986 */ /* 0x000fe2000c101124 */
[----:B------:R-:W-:Y:S05]  /*ae30*/  EXIT ;  /* 0x000000000000794d */ /* 0x000fea0003800000 */
.L_x_27205:
        /* <DEDUP_REMOVED lines=9> */
.L_x_27209:
[----:B------:R-:W0:Y:S02]  /*aed0*/  F2I.FTZ.TRUNC.NTZ R5, R24 ;  /* 0x0000001800057305 */ /* 0x000e24000021f100 */
[----:B0-----:R-:W-:Y:S01]  /*aee0*/  STG.E desc[UR36][R2.64], R5 ;  /* 0x0000000502007986 */ /* 0x001fe2000c101924 */
[----:B------:R-:W-:Y:S05]  /*aef0*/  EXIT ;  /* 0x000000000000794d */ /* 0x000fea0003800000 */
.L_x_27208:
[----:B------:R-:W0:Y:S02]  /*af00*/  F2I.FTZ.TRUNC.NTZ R5, R24 ;  /* 0x0000001800057305 */ /* 0x000e24000021f100 */
[----:B0-----:R-:W-:Y:S01]  /*af10*/  STG.E.U16 desc[UR36][R2.64], R5 ;  /* 0x0000000502007986 */ /* 0x001fe2000c101524 */
[----:B------:R-:W-:Y:S05]  /*af20*/  EXIT ;  /* 0x000000000000794d */ /* 0x000fea0003800000 */
.L_x_27204:
        /* <DEDUP_REMOVED lines=8> */
.L_x_27211:
[----:B------:R-:W-:-:S05]  /*afb0*/  F2FP.F16.F32.PACK_AB R24, RZ, R24 ;  /* 0x00000018ff18723e */ /* 0x000fca00000000ff */
[----:B------:R-:W-:Y:S01]  /*afc0*/  STG.E.U16 desc[UR36][R2.64], R24 ;  /* 0x0000001802007986 */ /* 0x000fe2000c101524 */
[----:B------:R-:W-:Y:S05]  /*afd0*/  EXIT ;  /* 0x000000000000794d */ /* 0x000fea0003800000 */
.L_x_27210:
        /* <DEDUP_REMOVED lines=9> */
.L_x_27213:
[----:B------:R-:W-:-:S04]  /*b070*/  F2FP.F16.F32.PACK_AB R5, RZ, R24 ;  /* 0x00000018ff05723e */ /* 0x000fc800000000ff */
[----:B------:R-:W-:-:S05]  /*b080*/  PRMT R5, R5, 0x5410, RZ ;  /* 0x0000541005057816 */ /* 0x000fca00000000ff */
[----:B------:R-:W-:Y:S01]  /*b090*/  STG.E desc[UR36][R2.64], R5 ;  /* 0x0000000502007986 */ /* 0x000fe2000c101924 */
[----:B------:R-:W-:Y:S05]  /*b0a0*/  EXIT ;  /* 0x000000000000794d */ /* 0x000fea0003800000 */
.L_x_27212:
[----:B------:R-:W-:-:S06]  /*b0b0*/  FMUL.FTZ R4, R24, 1 ;  /* 0x3f80000018047820 */ /* 0x000fcc0000410000 */
[----:B------:R-:W0:Y:S02]  /*b0c0*/  F2F.F64.F32 R4, R4 ;  /* 0x0000000400047310 */ /* 0x000e240000201800 */
[----:B0-----:R-:W-:Y:S01]  /*b0d0*/  STG.E.64 desc[UR36][R2.64], R4 ;  /* 0x0000000402007986 */ /* 0x001fe2000c101b24 */
[----:B------:R-:W-:Y:S05]  /*b0e0*/  EXIT ;  /* 0x000000000000794d */ /* 0x000fea0003800000 */
.L_x_27203:
        /* <DEDUP_REMOVED lines=12> */
.L_x_27216:
[----:B------:R-:W-:Y:S01]  /*b1b0*/  FMUL.FTZ R4, R24, 1 ;  /* 0x3f80000018047820 */ /* 0x000fe20000410000 */
[----:B------:R-:W-:-:S05]  /*b1c0*/  CS2R R6, SRZ ;  /* 0x0000000000067805 */ /* 0x000fca000001ff00 */
[----:B------:R-:W0:Y:S02]  /*b1d0*/  F2F.F64.F32 R4, R4 ;  /* 0x0000000400047310 */ /* 0x000e240000201800 */
[----:B0-----:R-:W-:Y:S01]  /*b1e0*/  STG.E.128 desc[UR36][R2.64], R4 ;  /* 0x0000000402007986 */ /* 0x001fe2000c101d24 */
[----:B------:R-:W-:Y:S05]  /*b1f0*/  EXIT ;  /* 0x000000000000794d */ /* 0x000fea0003800000 */
.L_x_27215:
        /* <DEDUP_REMOVED lines=20> */
.L_x_27220:
[----:B------:R-:W-:Y:S05]  /*b340*/  BSYNC B0 ;  /* 0x0000000000007941 */ /* 0x000fea0003800000 */
.L_x_27219:
[----:B------:R-:W-:-:S05]  /*b350*/  LOP3.LUT R7, R0, R7, RZ, 0xfc, !PT ;  /* 0x0000000700077212 */ /* 0x000fca00078efcff */
[----:B------:R-:W-:Y:S01]  /*b360*/  STG.E.U8 desc[UR36][R2.64], R7 ;  /* 0x0000000702007986 */ /* 0x000fe2000c101124 */
[----:B------:R-:W-:Y:S05]  /*b370*/  EXIT ;  /* 0x000000000000794d */ /* 0x000fea0003800000 */
.L_x_27218:
        /* <DEDUP_REMOVED lines=12> */
.L_x_27222:
[----:B------:R-:W-:Y:S01]  /*b440*/  IMAD.MOV.U32 R0, RZ, RZ, 0x7f ;  /* 0x0000007fff007424 */ /* 0x000fe200078e00ff */
[----:B------:R-:W-:-:S04]  /*b450*/  ISETP.GT.U32.AND P0, PT, R4, 0x7f800000, PT ;  /* 0x7f8000000400780c */ /* 0x000fc80003f04070 */
[----:B------:R-:W-:-:S09]  /*b460*/  SEL R0, R0, 0x7c, P0 ;  /* 0x0000007c00007807 */ /* 0x000fd20000000000 */
.L_x_27223:
[----:B------:R-:W-:Y:S05]  /*b470*/  BSYNC B0 ;  /* 0x0000000000007941 */ /* 0x000fea0003800000 */
.L_x_27221:
[----:B------:R-:W-:-:S04]  /*b480*/  LOP3.LUT R24, R24, 0x80000000, RZ, 0xc0, !PT ;  /* 0x8000000018187812 */ /* 0x000fc800078ec0ff */
[----:B------:R-:W-:-:S04]  /*b490*/  SHF.R.U32.HI R5, RZ, 0x18, R24 ;  /* 0x00000018ff057819 */ /* 0x000fc80000011618 */
[----:B------:R-:W-:-:S05]  /*b4a0*/  LOP3.LUT R5, R0, R5, RZ, 0xfc, !PT ;  /* 0x0000000500057212 */ /* 0x000fca00078efcff */
[----:B------:R-:W-:Y:S01]  /*b4b0*/  STG.E.U8 desc[UR36][R2.64], R5 ;  /* 0x0000000502007986 */ /* 0x000fe2000c101124 */
[----:B------:R-:W-:Y:S05]  /*b4c0*/  EXIT ;  /* 0x000000000000794d */ /* 0x000fea0003800000 */
.L_x_27217:
[----:B------:R-:W-:-:S05]  /*b4d0*/  F2FP.BF16.F32.PACK_AB R24, RZ, R24 ;  /* 0x00000018ff18723e */ /* 0x000fca00000010ff */
[----:B------:R-:W-:Y:S01]  /*b4e0*/  STG.E.U16 desc[UR36][R2.64], R24 ;  /* 0x0000001802007986 */ /* 0x000fe2000c101524 */
[----:B------:R-:W-:Y:S05]  /*b4f0*/  EXIT ;  /* 0x000000000000794d */ /* 0x000fea0003800000 */
.L_x_27214:
        /* <DEDUP_REMOVED lines=11> */
.L_x_27226:
        /* <DEDUP_REMOVED lines=16> */
.L_x_27229:
[----:B------:R-:W-:-:S04]  /*b6b0*/  LOP3.LUT R24, R24, 0x80000000, RZ, 0xc0, !PT ;  /* 0x8000000018187812 */ /* 0x000fc800078ec0ff */
[----:B------:R-:W-:-:S04]  /*b6c0*/  SHF.R.U32.HI R5, RZ, 0x18, R24 ;  /* 0x00000018ff057819 */ /* 0x000fc80000011618 */
[----:B------:R-:W-:-:S04]  /*b6d0*/  LOP3.LUT R4, R4, R5, RZ, 0xfc, !PT ;  /* 0x0000000504047212 */ /* 0x000fc800078efcff */
[----:B------:R-:W-:-:S07]  /*b6e0*/  PRMT R0, R4, 0x7610, R0 ;  /* 0x0000761004007816 */ /* 0x000fce0000000000 */
.L_x_27228:
[----:B------:R-:W-:Y:S05]  /*b6f0*/  BSYNC B0 ;  /* 0x0000000000007941 */ /* 0x000fea0003800000 */
.L_x_27227:
[----:B------:R-:W-:Y:S01]  /*b700*/  STG.E.U8 desc[UR36][R2.64], R0 ;  /* 0x0000000002007986 */ /* 0x000fe2000c101124 */
[----:B------:R-:W-:Y:S05]  /*b710*/  EXIT ;  /* 0x000000000000794d */ /* 0x000fea0003800000 */
.L_x_27225:
        /* <DEDUP_REMOVED lines=16> */
.L_x_27232:
[----:B------:R-:W-:-:S04]  /*b820*/  LOP3.LUT R24, R24, 0x80000000, RZ, 0xc0, !PT ;  /* 0x8000000018187812 */ /* 0x000fc800078ec0ff */
[----:B------:R-:W-:-:S04]  /*b830*/  SHF.R.U32.HI R5, RZ, 0x18, R24 ;  /* 0x00000018ff057819 */ /* 0x000fc80000011618 */
[----:B------:R-:W-:-:S04]  /*b840*/  LOP3.LUT R4, R4, R5, RZ, 0xfc, !PT ;  /* 0x0000000504047212 */ /* 0x000fc800078efcff */
[----:B------:R-:W-:-:S07]  /*b850*/  PRMT R0, R4, 0x7610, R0 ;  /* 0x0000761004007816 */ /* 0x000fce0000000000 */
.L_x_27231:
[----:B------:R-:W-:Y:S05]  /*b860*/  BSYNC B0 ;  /* 0x0000000000007941 */ /* 0x000fea0003800000 */
.L_x_27230:
[----:B------:R-:W-:Y:S01]  /*b870*/  STG.E.U8 desc[UR36][R2.64], R0 ;  /* 0x0000000002007986 */ /* 0x000fe2000c101124 */
[----:B------:R-:W-:Y:S05]  /*b880*/  EXIT ;  /* 0x000000000000794d */ /* 0x000fea0003800000 */
.L_x_27224:
        /* <DEDUP_REMOVED lines=21> */
.L_x_27207:
        /* <DEDUP_REMOVED lines=16> */
.L_x_27235:
[----:B------:R-:W-:Y:S05]  /*bae0*/  EXIT ;  /* 0x000000000000794d */ /* 0x000fea0003800000 */
.L_x_27234:
[----:B------:R-:W0:Y:S02]  /*baf0*/  F2I.U64.TRUNC R24, R24 ;  /* 0x0000001800187311 */ /* 0x000e24000020d800 */
[----:B0-----:R-:W-:Y:S01]  /*bb00*/  STG.E.64 desc[UR36][R2.64], R24 ;  /* 0x0000001802007986 */ /* 0x001fe2000c101b24 */
[----:B------:R-:W-:Y:S05]  /*bb10*/  EXIT ;  /* 0x000000000000794d */ /* 0x000fea0003800000 */
.L_x_27233:
[----:B------:R-:W0:Y:S02]  /*bb20*/  F2I.FTZ.U32.TRUNC.NTZ R5, R24 ;  /* 0x0000001800057305 */ /* 0x000e24000021f000 */
[----:B0-----:R-:W-:Y:S01]  /*bb30*/  STG.E desc[UR36][R2.64], R5 ;  /* 0x0000000502007986 */ /* 0x001fe2000c101924 */
[----:B------:R-:W-:Y:S05]  /*bb40*/  EXIT ;  /* 0x000000000000794d */ /* 0x000fea0003800000 */
.L_x_27236:
        /* <DEDUP_REMOVED lines=11> */
.L_x_32268:


//--------------------- .text._ZN2at6native18elementwise_kernelILi128ELi2EZNS0_22gpu_kernel_impl_nocastINS0_13BinaryFunctorIfffZZZNS0_21nextafter_kernel_cudaERNS_18TensorIteratorBaseEENKUlvE_clEvENKUlvE0_clEvEUlffE_EEEEvS5_RKT_EUliE_EEviT1_ --------------------------
	.section	.text._ZN2at6native18elementwise_kernelILi128ELi2EZNS0_22gpu_kernel_impl_nocastINS0_13BinaryFunctorIfffZZZNS0_21nextafter_kernel_cudaERNS_18TensorIteratorBaseEENKUlvE_clEvENKUlvE0_clEvEUlffE_EEEEvS5_RKT_EUliE_EEviT1_,"ax",@progbits
	.align	128
        .global         _ZN2at6native18elementwise_kernelILi128ELi2EZNS0_22gpu_kernel_impl_nocastINS0_13BinaryFunctorIfffZZZNS0_21nextafter_kernel_cudaERNS_18TensorIteratorBaseEENKUlvE_clEvENKUlvE0_clEvEUlffE_EEEEvS5_RKT_EUliE_EEviT1_
        .type           _ZN2at6native18elementwise_kernelILi128ELi2EZNS0_22gpu_kernel_impl_nocastINS0_13BinaryFunctorIfffZZZNS0_21nextafter_kernel_cudaERNS_18TensorIteratorBaseEENKUlvE_clEvENKUlvE0_clEvEUlffE_EEEEvS5_RKT_EUliE_EEviT1_,@function
        .size           _ZN2at6native18elementwise_kernelILi128ELi2EZNS0_22gpu_kernel_impl_nocastINS0_13BinaryFunctorIfffZZZNS0_21nextafter_kernel_cudaERNS_18TensorIteratorBaseEENKUlvE_clEvENKUlvE0_clEvEUlffE_EEEEvS5_RKT_EUliE_EEviT1_,(.L_x_32269 - _ZN2at6native18elementwise_kernelILi128ELi2EZNS0_22gpu_kernel_impl_nocastINS0_13BinaryFunctorIfffZZZNS0_21nextafter_kernel_cudaERNS_18TensorIteratorBaseEENKUlvE_clEvENKUlvE0_clEvEUlffE_EEEEvS5_RKT_EUliE_EEviT1_)
        .other          _ZN2at6native18elementwise_kernelILi128ELi2EZNS0_22gpu_kernel_impl_nocastINS0_13BinaryFunctorIfffZZZNS0_21nextafter_kernel_cudaERNS_18TensorIteratorBaseEENKUlvE_clEvENKUlvE0_clEvEUlffE_EEEEvS5_RKT_EUliE_EEviT1_,@"STO_CUDA_ENTRY STV_DEFAULT"
_ZN2at6native18elementwise_kernelILi128ELi2EZNS0_22gpu_kernel_impl_nocastINS0_13BinaryFunctorIfffZZZNS0_21nextafter_kernel_cudaERNS_18TensorIteratorBaseEENKUlvE_clEvENKUlvE0_clEvEUlffE_EEEEvS5_RKT_EUliE_EEviT1_:
.text._ZN2at6native18elementwise_kernelILi128ELi2EZNS0_22gpu_kernel_impl_nocastINS0_13BinaryFunctorIfffZZZNS0_21nextafter_kernel_cudaERNS_18TensorIteratorBaseEENKUlvE_clEvENKUlvE0_clEvEUlffE_EEEEvS5_RKT_EUliE_EEviT1_:
        /* <DEDUP_REMOVED lines=40> */
[C---:B------:R-:W-:Y:S02]  /*0280*/  IMAD R3, R9.reuse, UR9, RZ ;  /* 0x0000000909037c24 */ /* 0x040fe4000f8e02ff */
[C---:B------:R-:W-:Y:S02]  /*0290*/  IMAD R2, R9.reuse, UR11, RZ ;  /* 0x0000000b09027c24 */ /* 0x040fe4000f8e02ff */
[----:B------:R-:W-:Y:S02]  /*02a0*/  IMAD R4, R9, UR10, R4 ;  /* 0x0000000a09047c24 */ /* 0x000fe4000f8e0204 */
        /* <DEDUP_REMOVED lines=322> */
.L_x_27239:
[----:B------:R-:W-:Y:S02]  /*16d0*/  ULDC.64 UR8, c[0x0][0x480] ;  /* 0x0001200000087ab9 */ /* 0x000fe40000000a00 */
[----:B------:R-:W-:-:S04]  /*16e0*/  IADD3 R4, P0, R4, UR8, RZ ;  /* 0x0000000804047c10 */ /* 0x000fc8000ff1e0ff */
[----:B------:R-:W-:Y:S01]  /*16f0*/  IADD3.X R5, RZ, UR9, RZ, P0, !PT ;  /* 0x00000009ff057c10 */ /* 0x000fe200087fe4ff */
[----:B------:R-:W-:-:S04]  /*1700*/  ULDC.64 UR8, c[0x0][0x488] ;  /* 0x0001220000087ab9 */ /* 0x000fc80000000a00 */
[----:B------:R-:W2:Y:S01]  /*1710*/  LDG.E R9, desc[UR4][R4.64] ;  /* 0x0000000404097981 */ /* 0x000ea2000c1e1900 */
[----:B------:R-:W-:-:S05]  /*1720*/  IADD3 R6, P0, R2, UR8, RZ ;  /* 0x0000000802067c10 */ /* 0x000fca000ff1e0ff */
[----:B------:R-:W-:Y:S01]  /*1730*/  IMAD.X R7, RZ, RZ, UR9, P0 ;  /* 0x00000009ff077e24 */ /* 0x000fe200080e06ff */
[----:B------:R-:W-:-:S04]  /*1740*/  ULDC.64 UR8, c[0x0][0x478] ;  /* 0x00011e0000087ab9 */ /* 0x000fc80000000a00 */
[----:B------:R0:W5:Y:S01]  /*1750*/  LDG.E R6, desc[UR4][R6.64] ;  /* 0x0000000406067981 */ /* 0x000162000c1e1900 */
[----:B------:R-:W-:Y:S01]  /*1760*/  IADD3 R2, P1, R3, UR8, RZ ;  /* 0x0000000803027c10 */ /* 0x000fe2000ff3e0ff */
[----:B------:R-:W-:Y:S03]  /*1770*/  BSSY B1, `(.L_x_27240) ;  /* 0x0000029000017945 */ /* 0x000fe60003800000 */
[----:B------:R-:W-:Y:S02]  /*1780*/  IADD3.X R3, RZ, UR9, RZ, P1, !PT ;  /* 0x00000009ff037c10 */ /* 0x000fe40008ffe4ff */
[----:B--2---:R-:W-:-:S13]  /*1790*/  FSETP.GTU.FTZ.AND P0, PT, |R9|, +INF , PT ;  /* 0x7f8000000900780b */ /* 0x004fda0003f1c200 */
[----:B0-----:R-:W-:Y:S05]  /*17a0*/  @P0 BRA `(.L_x_27241) ;  /* 0x0000000000900947 */ /* 0x001fea0003800000 */
[----:B-----5:R-:W-:-:S13]  /*17b0*/  FSETP.GTU.FTZ.AND P0, PT, |R6|, +INF , PT ;  /* 0x7f8000000600780b */ /* 0x020fda0003f1c200 */
[----:B------:R-:W-:Y:S05]  /*17c0*/  @P0 BRA `(.L_x_27241) ;  /* 0x0000000000880947 */ /* 0x000fea0003800000 */
[----:B------:R-:W-:Y:S02]  /*17d0*/  SHF.L.U32 R4, R9, 0x1, RZ ;  /* 0x0000000109047819 */ /* 0x000fe400000006ff */
[----:B------:R-:W-:Y:S02]  /*17e0*/  SHF.L.U32 R7, R6, 0x1, RZ ;  /* 0x0000000106077819 */ /* 0x000fe400000006ff */
[----:B------:R-:W-:Y:S02]  /*17f0*/  ISETP.GE.U32.AND P1, PT, R4, 0x1000000, PT ;  /* 0x010000000400780c */ /* 0x000fe40003f26070 */
[----:B------:R-:W-:Y:S02]  /*1800*/  LOP3.LUT R5, R6, 0x80000000, RZ, 0xc0, !PT ;  /* 0x8000000006057812 */ /* 0x000fe400078ec0ff */
[----:B------:R-:W-:Y:S02]  /*1810*/  ISETP.GE.U32.AND P0, PT, R7, 0x1000000, PT ;  /* 0x010000000700780c */ /* 0x000fe40003f06070 */
[----:B------:R-:W-:-:S02]  /*1820*/  LOP3.LUT R4, R9, 0x80000000, RZ, 0xc0, !PT ;  /* 0x8000000009047812 */ /* 0x000fc400078ec0ff */
[----:B------:R-:W-:Y:S02]  /*1830*/  SEL R5, R5, R6, !P0 ;  /* 0x0000000605057207 */ /* 0x000fe40004000000 */
[----:B------:R-:W-:-:S04]  /*1840*/  SEL R4, R4, R9, !P1 ;  /* 0x0000000904047207 */ /* 0x000fc80004800000 */
[----:B------:R-:W-:-:S04]  /*1850*/  LOP3.LUT R7, R5, R4, RZ, 0xfc, !PT ;  /* 0x0000000405077212 */ /* 0x000fc800078efcff */
[----:B------:R-:W-:-:S13]  /*1860*/  FSETP.NEU.FTZ.AND P0, PT, R7, RZ, PT ;  /* 0x000000ff0700720b */ /* 0x000fda0003f1d000 */
[----:B------:R-:W-:Y:S05]  /*1870*/  @!P0 BRA `(.L_x_27242) ;  /* 0x0000000000608947 */ /* 0x000fea0003800000 */
[----:B------:R-:W-:-:S13]  /*1880*/  FSETP.NEU.FTZ.AND P0, PT, R4, RZ, PT ;  /* 0x000000ff0400720b */ /* 0x000fda0003f1d000 */
[----:B------:R-:W-:-:S04]  /*1890*/  @!P0 MOV R5, 0x800000 ;  /* 0x0080000000058802 */ /* 0x000fc80000000f00 */
[----:B------:R-:W-:Y:S01]  /*18a0*/  @!P0 LOP3.LUT R5, R5, 0x80000000, R6, 0xb8, !PT ;  /* 0x8000000005058812 */ /* 0x000fe200078eb806 */
[----:B------:R-:W-:Y:S06]  /*18b0*/  @!P0 BRA `(.L_x_27242) ;  /* 0x0000000000508947 */ /* 0x000fec0003800000 */
[CC--:B------:R-:W-:Y:S02]  /*18c0*/  FSETP.GEU.FTZ.AND P1, PT, R9.reuse, R6.reuse, PT ;  /* 0x000000060900720b */ /* 0x0c0fe40003f3e000 */
[C---:B------:R-:W-:Y:S02]  /*18d0*/  FSETP.GEU.FTZ.AND P3, PT, R9.reuse, RZ, PT ;  /* 0x000000ff0900720b */ /* 0x040fe40003f7e000 */
[C---:B------:R-:W-:Y:S02]  /*18e0*/  FSETP.GT.FTZ.AND P0, PT, R9.reuse, RZ, PT ;  /* 0x000000ff0900720b */ /* 0x040fe40003f14000 */
[----:B------:R-:W-:Y:S02]  /*18f0*/  PLOP3.LUT P4, PT, P3, P1, PT, 0x2, 0x0 ;  /* 0x000000000000781c */ /* 0x000fe40001f82072 */
[----:B------:R-:W-:Y:S02]  /*1900*/  PLOP3.LUT P1, PT, P0, P1, PT, 0x20, 0x0 ;  /* 0x000000000000781c */ /* 0x000fe40000722470 */
[----:B------:R-:W-:-:S02]  /*1910*/  FSETP.GT.FTZ.AND P2, PT, R9, R6, PT ;  /* 0x000000060900720b */ /* 0x000fc40003f54000 */
[----:B------:R-:W-:Y:S02]  /*1920*/  IADD3 R5, R4, -0x1, RZ ;  /* 0xffffffff04057810 */ /* 0x000fe40007ffe0ff */
[----:B------:R-:W-:Y:S02]  /*1930*/  PLOP3.LUT P3, PT, P3, P2, PT, 0x8, 0x0 ;  /* 0x000000000000781c */ /* 0x000fe40001f64170 */
[----:B------:R-:W-:-:S03]  /*1940*/  PLOP3.LUT P0, PT, P0, P2, PT, 0x80, 0x0 ;  /* 0x000000000000781c */ /* 0x000fc60000705070 */
[----:B------:R-:W-:-:S04]  /*1950*/  @!P4 IADD3 R5, R4, RZ, RZ ;  /* 0x000000ff0405c210 */ /* 0x000fc80007ffe0ff */
[----:B------:R-:W-:Y:S01]  /*1960*/  IADD3 R4, R5, 0x1, RZ ;  /* 0x0000000105047810 */ /* 0x000fe20007ffe0ff */
[----:B------:R-:W-:-:S05]  /*1970*/  @!P1 IMAD.MOV R4, RZ, RZ, R5 ;  /* 0x000000ffff049224 */ /* 0x000fca00078e0205 */
[C---:B------:R-:W-:Y:S02]  /*1980*/  IADD3 R6, R4.reuse, 0x1, RZ ;  /* 0x0000000104067810 */ /* 0x040fe40007ffe0ff */
[----:B------:R-:W-:-:S04]  /*1990*/  @!P3 IADD3 R6, R4, RZ, RZ ;  /* 0x000000ff0406b210 */ /* 0x000fc80007ffe0ff */
[C---:B------:R-:W-:Y:S02]  /*19a0*/  IADD3 R5, R6.reuse, -0x1, RZ ;  /* 0xffffffff06057810 */ /* 0x040fe40007ffe0ff */
[----:B------:R-:W-:-:S04]  /*19b0*/  @!P0 IADD3 R5, R6, RZ, RZ ;  /* 0x000000ff06058210 */ /* 0x000fc80007ffe0ff */
[----:B------:R-:W-:-:S13]  /*19c0*/  FSETP.NEU.FTZ.AND P0, PT, R5, RZ, PT ;  /* 0x000000ff0500720b */ /* 0x000fda0003f1d000 */
[----:B------:R-:W-:Y:S01]  /*19d0*/  @!P0 LOP3.LUT R5, R5, 0x80000000, RZ, 0xc0, !PT ;  /* 0x8000000005058812 */ /* 0x000fe200078ec0ff */
[----:B------:R-:W-:Y:S06]  /*19e0*/  BRA `(.L_x_27242) ;  /* 0x0000000000047947 */ /* 0x000fec0003800000 */
.L_x_27241:
[----:B-----5:R-:W-:-:S07]  /*19f0*/  FADD.FTZ R5, R9, R6 ;  /* 0x0000000609057221 */ /* 0x020fce0000010000 */
.L_x_27242:
[----:B------:R-:W-:Y:S05]  /*1a00*/  BSYNC B1 ;  /* 0x0000000000017941 */ /* 0x000fea0003800000 */
.L_x_27240:
[----:B------:R0:W-:Y:S01]  /*1a10*/  STG.E desc[UR4][R2.64], R5 ;  /* 0x0000000502007986 */ /* 0x0001e2000c101904 */
[----:B------:R-:W-:-:S07]  /*1a20*/  IADD3 R7, R0, 0x80, RZ ;  /* 0x0000008000077810 */ /* 0x000fce0007ffe0ff */
.L_x_27238:
[----:B------:R-:W-:Y:S05]  /*1a30*/  BSYNC B0 ;  /* 0x0000000000007941 */ /* 0x000fea0003800000 */
.L_x_27237:
        /* <DEDUP_REMOVED lines=8> */
[----:B------:R-:W-:Y:S01]  /*1ac0*/  IMAD.MOV.U32 R3, RZ, RZ, R7 ;  /* 0x000000ffff037224 */ /* 0x000fe200078e0007 */
        /* <DEDUP_REMOVED lines=329> */
[----:B------:R-:W-:-:S06]  /*2f60*/  ULDC UR6, c[0x0][0x45c] ;  /* 0x0001170000067ab9 */ /* 0x000fcc0000000800 */
[----:B------:R-:W1:Y:S08]  /*2f70*/  @P0 LDC R13, c[0x0][0x33c] ;  /* 0x0000cf00ff0d0b82 */ /* 0x000e700000000800 */
[----:B------:R-:W2:Y:S08]  /*2f80*/  @P0 LDC.64 R6, c[0x0][0x468] ;  /* 0x00011a00ff060b82 */ /* 0x000eb00000000a00 */
[----:B------:R-:W3:Y:S01]  /*2f90*/  @P0 LDC R12, c[0x0][0x470] ;  /* 0x00011c00ff0c0b82 */ /* 0x000ee20000000800 */
[----:B0-----:R-:W-:-:S05]  /*2fa0*/  @P0 IMAD.HI.U32 R4, R9, R10, R8 ;  /* 0x0000000a09040227 */ /* 0x001fca00078e0008 */
[----:B------:R-:W-:Y:S01]  /*2fb0*/  @P0 SHF.R.U32.HI R4, RZ, R11, R4 ;  /* 0x0000000bff040219 */ /* 0x000fe20000011604 */
[----:B------:R-:W-:-:S03]  /*2fc0*/  IMAD.MOV R11, RZ, RZ, -R9 ;  /* 0x000000ffff0b7224 */ /* 0x000fc600078e0a09 */
[----:B------:R-:W-:Y:S01]  /*2fd0*/  @P0 IADD3 R8, -R4, RZ, RZ ;  /* 0x000000ff04080210 */ /* 0x000fe20007ffe1ff */
[----:B------:R-:W-:Y:S01]  /*2fe0*/  IMAD R5, R11, UR8, R5 ;  /* 0x000000080b057c24 */ /* 0x000fe2000f8e0205 */
[----:B------:R-:W-:-:S03]  /*2ff0*/  ULDC.64 UR8, c[0x0][0x460] ;  /* 0x0001180000087ab9 */ /* 0x000fc60000000a00 */
[----:B-1----:R-:W-:Y:S02]  /*3000*/  @P0 IMAD R9, R13, R8, R9 ;  /* 0x000000080d090224 */ /* 0x002fe400078e0209 */
[C---:B------:R-:W-:Y:S02]  /*3010*/  IMAD R3, R5.reuse, UR6, R3 ;  /* 0x0000000605037c24 */ /* 0x040fe4000f8e0203 */
[C---:B------:R-:W-:Y:S02]  /*3020*/  IMAD R2, R5.reuse, UR8, R2 ;  /* 0x0000000805027c24 */ /* 0x040fe4000f8e0202 */
[----:B------:R-:W-:Y:S02]  /*3030*/  IMAD R0, R5, UR9, R0 ;  /* 0x0000000905007c24 */ /* 0x000fe4000f8e0200 */
[C---:B--2---:R-:W-:Y:S02]  /*3040*/  @P0 IMAD R3, R9.reuse, R6, R3 ;  /* 0x0000000609030224 */ /* 0x044fe400078e0203 */
[----:B------:R-:W-:-:S02]  /*3050*/  @P0 IMAD R2, R9, R7, R2 ;  /* 0x0000000709020224 */ /* 0x000fc400078e0202 */
[----:B---3--:R-:W-:-:S07]  /*3060*/  @P0 IMAD R0, R9, R12, R0 ;  /* 0x0000000c09000224 */ /* 0x008fce00078e0200 */
.L_x_27243:
[----:B------:R-:W-:Y:S02]  /*3070*/  ULDC.64 UR6, c[0x0][0x480] ;  /* 0x0001200000067ab9 */ /* 0x000fe40000000a00 */
[----:B------:R-:W-:-:S04]  /*3080*/  IADD3 R4, P0, R2, UR6, RZ ;  /* 0x0000000602047c10 */ /* 0x000fc8000ff1e0ff */
[----:B------:R-:W-:Y:S01]  /*3090*/  IADD3.X R5, RZ, UR7, RZ, P0, !PT ;  /* 0x00000007ff057c10 */ /* 0x000fe200087fe4ff */
[----:B------:R-:W-:-:S04]  /*30a0*/  ULDC.64 UR6, c[0x0][0x488] ;  /* 0x0001220000067ab9 */ /* 0x000fc80000000a00 */
[----:B------:R-:W2:Y:S01]  /*30b0*/  LDG.E R9, desc[UR4][R4.64] ;  /* 0x0000000404097981 */ /* 0x000ea2000c1e1900 */
[----:B------:R-:W-:-:S04]  /*30c0*/  IADD3 R6, P0, R0, UR6, RZ ;  /* 0x0000000600067c10 */ /* 0x000fc8000ff1e0ff */
[----:B------:R-:W-:Y:S01]  /*30d0*/  IADD3.X R7, RZ, UR7, RZ, P0, !PT ;  /* 0x00000007ff077c10 */ /* 0x000fe200087fe4ff */
        /* <DEDUP_REMOVED lines=9> */
[C---:B------:R-:W-:Y:S02]  /*3170*/  SHF.L.U32 R4, R9.reuse, 0x1, RZ ;  /* 0x0000000109047819 */ /* 0x040fe400000006ff */
        /* <DEDUP_REMOVED lines=23> */
[----:B------:R-:W-:-:S04]  /*32f0*/  @!P4 IADD3 R4, R0, RZ, RZ ;  /* 0x000000ff0004c210 */ /* 0x000fc80007ffe0ff */
[C---:B------:R-:W-:Y:S02]  /*3300*/  IADD3 R0, R4.reuse, 0x1, RZ ;  /* 0x0000000104007810 */ /* 0x040fe40007ffe0ff */
[----:B------:R-:W-:-:S04]  /*3310*/  @!P1 IADD3 R0, R4, RZ, RZ ;  /* 0x000000ff04009210 */ /* 0x000fc80007ffe0ff */
[C---:B------:R-:W-:Y:S02]  /*3320*/  IADD3 R4, R0.reuse, 0x1, RZ ;  /* 0x0000000100047810 */ /* 0x040fe40007ffe0ff */
[----:B------:R-:W-:-:S04]  /*3330*/  @!P3 IADD3 R4, R0, RZ, RZ ;  /* 0x000000ff0004b210 */ /* 0x000fc80007ffe0ff */
[C---:B------:R-:W-:Y:S02]  /*3340*/  IADD3 R5, R4.reuse, -0x1, RZ ;  /* 0xffffffff04057810 */ /* 0x040fe40007ffe0ff */
[----:B------:R-:W-:-:S04]  /*3350*/  @!P0 IADD3 R5, R4, RZ, RZ ;  /* 0x000000ff04058210 */ /* 0x000fc80007ffe0ff */
[----:B------:R-:W-:-:S13]  /*3360*/  FSETP.NEU.FTZ.AND P0, PT, R5, RZ, PT ;  /* 0x000000ff0500720b */ /* 0x000fda0003f1d000 */
[----:B------:R-:W-:Y:S01]  /*3370*/  @!P0 LOP3.LUT R5, R5, 0x80000000, RZ, 0xc0, !PT ;  /* 0x8000000005058812 */ /* 0x000fe200078ec0ff */
[----:B------:R-:W-:Y:S06]  /*3380*/  BRA `(.L_x_27246) ;  /* 0x0000000000047947 */ /* 0x000fec0003800000 */
.L_x_27245:
[----:B-----5:R-:W-:-:S07]  /*3390*/  FADD.FTZ R5, R9, R6 ;  /* 0x0000000609057221 */ /* 0x020fce0000010000 */
.L_x_27246:
[----:B------:R-:W-:Y:S05]  /*33a0*/  BSYNC B0 ;  /* 0x0000000000007941 */ /* 0x000fea0003800000 */
.L_x_27244:
[----:B------:R-:W-:Y:S01]  /*33b0*/  STG.E desc[UR4][R2.64], R5 ;  /* 0x0000000502007986 */ /* 0x000fe2000c101904 */
[----:B------:R-:W-:Y:S05]  /*33c0*/  EXIT ;  /* 0x000000000000794d */ /* 0x000fea0003800000 */
.L_x_27247:
        /* <DEDUP_REMOVED lines=11> */
.L_x_32269:


//--------------------- .text._ZN2at6native27unrolled_elementwise_kernelINS0_13BinaryFunctorIfffZZZNS0_21nextafter_kernel_cudaERNS_18TensorIteratorBaseEENKUlvE_clEvENKUlvE0_clEvEUlffE_EESt5arrayIPcLm3EELi4E23TrivialOffsetCalculatorILi2EjESC_ILi1EjENS0_6memory15LoadWithoutCastENSF_16StoreWithoutCastEEEviT_T0_T2_T3_T4_T5_ --------------------------
	.section	.text._ZN2at6native27unrolled_elementwise_kernelINS0_13BinaryFunctorIfffZZZNS0_21nextafter_kernel_cudaERNS_18TensorIteratorBaseEENKUlvE_clEvENKUlvE0_clEvEUlffE_EESt5arrayIPcLm3EELi4E23TrivialOffsetCalculatorILi2EjESC_ILi1EjENS0_6memory15LoadWithoutCastENSF_16StoreWithoutCastEEEviT_T0_T2_T3_T4_T5_,"ax",@progbits
	.align	128
        .global         _ZN2at6native27unrolled_elementwise_kernelINS0_13BinaryFunctorIfffZZZNS0_21nextafter_kernel_cudaERNS_18TensorIteratorBaseEENKUlvE_clEvENKUlvE0_clEvEUlffE_EESt5arrayIPcLm3EELi4E23TrivialOffsetCalculatorILi2EjESC_ILi1EjENS0_6memory15LoadWithoutCastENSF_16StoreWithoutCastEEEviT_T0_T2_T3_T4_T5_
        .type           _ZN2at6native27unrolled_elementwise_kernelINS0_13BinaryFunctorIfffZZZNS0_21nextafter_kernel_cudaERNS_18TensorIteratorBaseEENKUlvE_clEvENKUlvE0_clEvEUlffE_EESt5arrayIPcLm3EELi4E23TrivialOffsetCalculatorILi2EjESC_ILi1EjENS0_6memory15LoadWithoutCastENSF_16StoreWithoutCastEEEviT_T0_T2_T3_T4_T5_,@function
        .size           _ZN2at6native27unrolled_elementwise_kernelINS0_13BinaryFunctorIfffZZZNS0_21nextafter_kernel_cudaERNS_18TensorIteratorBaseEENKUlvE_clEvENKUlvE0_clEvEUlffE_EESt5arrayIPcLm3EELi4E23TrivialOffsetCalculatorILi2EjESC_ILi1EjENS0_6memory15LoadWithoutCastENSF_16StoreWithoutCastEEEviT_T0_T2_T3_T4_T5_,(.L_x_32270 - _ZN2at6native27unrolled_elementwise_kernelINS0_13BinaryFunctorIfffZZZNS0_21nextafter_kernel_cudaERNS_18TensorIteratorBaseEENKUlvE_clEvENKUlvE0_clEvEUlffE_EESt5arrayIPcLm3EELi4E23TrivialOffsetCalculatorILi2EjESC_ILi1EjENS0_6memory15LoadWithoutCastENSF_16StoreWithoutCastEEEviT_T0_T2_T3_T4_T5_)
        .other          _ZN2at6native27unrolled_elementwise_kernelINS0_13BinaryFunctorIfffZZZNS0_21nextafter_kernel_cudaERNS_18TensorIteratorBaseEENKUlvE_clEvENKUlvE0_clEvEUlffE_EESt5arrayIPcLm3EELi4E23TrivialOffsetCalculatorILi2EjESC_ILi1EjENS0_6memory15LoadWithoutCastENSF_16StoreWithoutCastEEEviT_T0_T2_T3_T4_T5_,@"STO_CUDA_ENTRY STV_DEFAULT"
_ZN2at6native27unrolled_elementwise_kernelINS0_13BinaryFunctorIfffZZZNS0_21nextafter_kernel_cudaERNS_18TensorIteratorBaseEENKUlvE_clEvENKUlvE0_clEvEUlffE_EESt5arrayIPcLm3EELi4E23TrivialOffsetCalculatorILi2EjESC_ILi1EjENS0_6memory15LoadWithoutCastENSF_16StoreWithoutCastEEEviT_T0_T2_T3_T4_T5_:
.text._ZN2at6native27unrolled_elementwise_kernelINS0_13BinaryFunctorIfffZZZNS0_21nextafter_kernel_cudaERNS_18TensorIteratorBaseEENKUlvE_clEvENKUlvE0_clEvEUlffE_EESt5arrayIPcLm3EELi4E23TrivialOffsetCalculatorILi2EjESC_ILi1EjENS0_6memory15LoadWithoutCastENSF_16StoreWithoutCastEEEviT_T0_T2_T3_T4_T5_:
[----:B------:R-:W-:Y:S01]  /*0000*/  LDC R1, c[0x0][0x28] ;  /* 0x00000a00ff017b82 */ /* 0x000fe20000000800 */
[----:B------:R-:W0:Y:S07]  /*0010*/  S2R R18, SR_CTAID.X ;  /* 0x0000000000127919 */ /* 0x000e2e0000002500 */
[----:B------:R-:W0:Y:S01]  /*0020*/  LDC R3, c[0x0][0x210] ;  /* 0x00008400ff037b82 */ /* 0x000e220000000800 */
[----:B------:R-:W-:Y:S01]  /*0030*/  ULDC.64 UR4, c[0x0][0x208] ;  /* 0x0000820000047ab9 */ /* 0x000fe20000000a00 */
[----:B------:R-:W-:Y:S01]  /*0040*/  IMAD.MOV.U32 R22, RZ, RZ, RZ ;  /* 0x000000ffff167224 */ /* 0x000fe200078e00ff */
        /* <DEDUP_REMOVED lines=15> */
[----:B-1----:R-:W-:Y:S01]  /*0140*/  @!P4 IMAD.WIDE.U32 R14, R21, 0x4, R14 ;  /* 0x00000004150ec825 */ /* 0x002fe200078e000e */
[----:B------:R-:W-:-:S09]  /*0150*/  CS2R R20, SRZ ;  /* 0x0000000000147805 */ /* 0x000fd2000001ff00 */
[----:B------:R-:W-:Y:S01]  /*0160*/  @!P2 IMAD R23, R18, 0x200, R25 ;  /* 0x000002001217a824 */ /* 0x000fe200078e0219 */
[----:B------:R-:W1:Y:S01]  /*0170*/  @!P2 LDC.64 R4, c[0x0][0x220] ;  /* 0x00008800ff04ab82 */ /* 0x000e620000000a00 */
[----:B------:R-:W-:Y:S01]  /*0180*/  @!P2 VIADD R25, R25, 0x80 ;  /* 0x000000801919a836 */ /* 0x000fe20000000000 */
[----:B------:R3:W5:Y:S01]  /*0190*/  @!P4 LDG.E R20, desc[UR4][R12.64] ;  /* 0x000000040c14c981 */ /* 0x000762000c1e1900 */
[----:B--2---:R-:W-:-:S03]  /*01a0*/  @!P0 IMAD.WIDE.U32 R16, R27, 0x4, R16 ;  /* 0x000000041b108825 */ /* 0x004fc600078e0010 */
[----:B------:R-:W-:Y:S01]  /*01b0*/  ISETP.GE.AND P1, PT, R25, R0, PT ;  /* 0x000000001900720c */ /* 0x000fe20003f26270 */
[----:B------:R2:W5:Y:S01]  /*01c0*/  @!P4 LDG.E R21, desc[UR4][R14.64] ;  /* 0x000000040e15c981 */ /* 0x000562000c1e1900 */
[----:B------:R-:W4:Y:S03]  /*01d0*/  @!P2 LDC.64 R6, c[0x0][0x228] ;  /* 0x00008a00ff06ab82 */ /* 0x000f260000000a00 */
[----:B------:R0:W5:Y:S08]  /*01e0*/  @!P0 LDG.E R22, desc[UR4][R16.64] ;  /* 0x0000000410168981 */ /* 0x000170000c1e1900 */
[----:B------:R-:W0:Y:S08]  /*01f0*/  @!P1 LDC.64 R8, c[0x0][0x220] ;  /* 0x00008800ff089b82 */ /* 0x000e300000000a00 */
[----:B------:R-:W0:Y:S01]  /*0200*/  @!P1 LDC.64 R10, c[0x0][0x228] ;  /* 0x00008a00ff0a9b82 */ /* 0x000e220000000a00 */
[----:B------:R-:W-:-:S02]  /*0210*/  @!P1 IMAD R25, R18, 0x200, R25 ;  /* 0x0000020012199824 */ /* 0x000fc400078e0219 */
[----:B-1----:R-:W-:-:S04]  /*0220*/  @!P2 IMAD.WIDE.U32 R4, R23, 0x4, R4 ;  /* 0x000000041704a825 */ /* 0x002fc800078e0004 */
[----:B----4-:R-:W-:-:S04]  /*0230*/  @!P2 IMAD.WIDE.U32 R6, R23, 0x4, R6 ;  /* 0x000000041706a825 */ /* 0x010fc800078e0006 */
[----:B------:R-:W-:Y:S02]  /*0240*/  IMAD.MOV.U32 R23, RZ, RZ, RZ ;  /* 0x000000ffff177224 */ /* 0x000fe400078e00ff */
[----:B---3--:R-:W-:Y:S02]  /*0250*/  IMAD.MOV.U32 R12, RZ, RZ, RZ ;  /* 0x000000ffff0c7224 */ /* 0x008fe400078e00ff */
[----:B--2---:R-:W-:Y:S02]  /*0260*/  IMAD.MOV.U32 R15, RZ, RZ, RZ ;  /* 0x000000ffff0f7224 */ /* 0x004fe400078e00ff */
[----:B0-----:R-:W-:Y:S01]  /*0270*/  @!P1 IMAD.WIDE.U32 R8, R25, 0x4, R8 ;  /* 0x0000000419089825 */ /* 0x001fe200078e0008 */
[----:B------:R0:W5:Y:S03]  /*0280*/  @!P2 LDG.E R23, desc[UR4][R4.64] ;  /* 0x000000040417a981 */ /* 0x000166000c1e1900 */
[----:B------:R-:W-:Y:S01]  /*0290*/  @!P0 IMAD.WIDE.U32 R2, R27, 0x4, R2 ;  /* 0x000000041b028825 */ /* 0x000fe200078e0002 */
[----:B------:R0:W5:Y:S03]  /*02a0*/  @!P1 LDG.E R12, desc[UR4][R8.64] ;  /* 0x00000004080c9981 */ /* 0x000166000c1e1900 */
[----:B------:R-:W-:Y:S01]  /*02b0*/  @!P1 IMAD.WIDE.U32 R10, R25, 0x4, R10 ;  /* 0x00000004190a9825 */ /* 0x000fe200078e000a */
[----:B------:R-:W-:-:S04]  /*02c0*/  CS2R R24, SRZ ;  /* 0x0000000000187805 */ /* 0x000fc8000001ff00 */
[----:B------:R0:W5:Y:S04]  /*02d0*/  @!P1 LDG.E R15, desc[UR4][R10.64] ;  /* 0x000000040a0f9981 */ /* 0x000168000c1e1900 */
[----:B------:R0:W5:Y:S04]  /*02e0*/  @!P0 LDG.E R25, desc[UR4][R2.64] ;  /* 0x0000000402198981 */ /* 0x000168000c1e1900 */
[----:B------:R0:W5:Y:S01]  /*02f0*/  @!P2 LDG.E R24, desc[UR4][R6.64] ;  /* 0x000000040618a981 */ /* 0x000162000c1e1900 */
[----:B------:R-:W-:Y:S01]  /*0300*/  BSSY B0, `(.L_x_27248) ;  /* 0x000002a000007945 */ /* 0x000fe20003800000 */
[----:B------:R-:W-:-:S03]  /*0310*/  IMAD.MOV.U32 R13, RZ, RZ, R19 ;  /* 0x000000ffff0d7224 */ /* 0x000fc600078e0013 */
[----:B------:R-:W-:Y:S05]  /*0320*/  @P4 BRA `(.L_x_27249) ;  /* 0x00000000009c4947 */ /* 0x000fea0003800000 */
[C---:B-----5:R-:W-:Y:S01]  /*0330*/  FSETP.GTU.FTZ.AND P0, PT, |R20|.reuse, +INF , PT ;  /* 0x7f8000001400780b */ /* 0x060fe20003f1c200 */
[C---:B0-----:R-:W-:Y:S01]  /*0340*/  IMAD.SHL.U32 R3, R21.reuse, 0x2, RZ ;  /* 0x0000000215037824 */ /* 0x041fe200078e00ff */
[----:B------:R-:W-:Y:S01]  /*0350*/  FSETP.GTU.FTZ.AND P1, PT, |R21|, +INF , PT ;  /* 0x7f8000001500780b */ /* 0x000fe20003f3c200 */
        /* <DEDUP_REMOVED lines=16> */
[-C--:B------:R-:W-:Y:S01]  /*0460*/  FSETP.GEU.FTZ.AND P1, PT, R20, R21.reuse, PT ;  /* 0x000000151400720b */ /* 0x080fe20003f3e000 */
        /* <DEDUP_REMOVED lines=18> */
.L_x_27250:
[----:B------:R-:W-:-:S07]  /*0590*/  FADD.FTZ R3, R21, R20 ;  /* 0x0000001415037221 */ /* 0x000fce0000010000 */
.L_x_27249:
[----:B------:R-:W-:Y:S05]  /*05a0*/  BSYNC B0 ;  /* 0x0000000000007941 */ /* 0x000fea0003800000 */
.L_x_27248:
[----:B0-----:R-:W-:Y:S01]  /*05b0*/  VIADD R5, R13, 0x80 ;  /* 0x000000800d057836 */ /* 0x001fe20000000000 */
[----:B------:R-:W-:Y:S04]  /*05c0*/  BSSY B0, `(.L_x_27251) ;  /* 0x000002a000007945 */ /* 0x000fe80003800000 */
[----:B------:R-:W-:-:S13]  /*05d0*/  ISETP.GE.AND P0, PT, R5, R0, PT ;  /* 0x000000000500720c */ /* 0x000fda0003f06270 */
[----:B------:R-:W-:Y:S05]  /*05e0*/  @P0 BRA `(.L_x_27252) ;  /* 0x00000000009c0947 */ /* 0x000fea0003800000 */
[C---:B-----5:R-:W-:Y:S01]  /*05f0*/  FSETP.GTU.FTZ.AND P0, PT, |R22|.reuse, +INF , PT ;  /* 0x7f8000001600780b */ /* 0x060fe20003f1c200 */
[C---:B------:R-:W-:Y:S01]  /*0600*/  IMAD.SHL.U32 R2, R22.reuse, 0x2, RZ ;  /* 0x0000000216027824 */ /* 0x040fe200078e00ff */
[C---:B------:R-:W-:Y:S01]  /*0610*/  FSETP.GTU.FTZ.AND P1, PT, |R25|.reuse, +INF , PT ;  /* 0x7f8000001900780b */ /* 0x040fe20003f3c200 */
[----:B------:R-:W-:Y:S01]  /*0620*/  IMAD.SHL.U32 R4, R25, 0x2, RZ ;  /* 0x0000000219047824 */ /* 0x000fe200078e00ff */
[----:B------:R-:W-:Y:S02]  /*0630*/  LOP3.LUT R7, R22, 0x80000000, RZ, 0xc0, !PT ;  /* 0x8000000016077812 */ /* 0x000fe400078ec0ff */
        /* <DEDUP_REMOVED lines=33> */
.L_x_27253:
[----:B------:R-:W-:-:S07]  /*0850*/  FADD.FTZ R2, R25, R22 ;  /* 0x0000001619027221 */ /* 0x000fce0000010000 */
.L_x_27252:
[----:B------:R-:W-:Y:S05]  /*0860*/  BSYNC B0 ;  /* 0x0000000000007941 */ /* 0x000fea0003800000 */
.L_x_27251:
[----:B------:R-:W-:Y:S01]  /*0870*/  VIADD R7, R13, 0x100 ;  /* 0x000001000d077836 */ /* 0x000fe20000000000 */
[----:B------:R-:W-:Y:S04]  /*0880*/  BSSY B0, `(.L_x_27254) ;  /* 0x000002a000007945 */ /* 0x000fe80003800000 */
[----:B------:R-:W-:-:S13]  /*0890*/  ISETP.GE.AND P0, PT, R7, R0, PT ;  /* 0x000000000700720c */ /* 0x000fda0003f06270 */
[----:B------:R-:W-:Y:S05]  /*08a0*/  @P0 BRA `(.L_x_27255) ;  /* 0x00000000009c0947 */ /* 0x000fea0003800000 */
[C---:B-----5:R-:W-:Y:S01]  /*08b0*/  FSETP.GTU.FTZ.AND P0, PT, |R23|.reuse, +INF , PT ;  /* 0x7f8000001700780b */ /* 0x060fe20003f1c200 */
[C---:B------:R-:W-:Y:S01]  /*08c0*/  IMAD.SHL.U32 R4, R23.reuse, 0x2, RZ ;  /* 0x0000000217047824 */ /* 0x040fe200078e00ff */
[C---:B------:R-:W-:Y:S01]  /*08d0*/  FSETP.GTU.FTZ.AND P1, PT, |R24|.reuse, +INF , PT ;  /* 0x7f8000001800780b */ /* 0x040fe20003f3c200 */
[C---:B------:R-:W-:Y:S01]  /*08e0*/  IMAD.SHL.U32 R6, R24.reuse, 0x2, RZ ;  /* 0x0000000218067824 */ /* 0x040fe200078e00ff */
[----:B------:R-:W-:Y:S02]  /*08f0*/  LOP3.LUT R7, R24, 0x80000000, RZ, 0xc0, !PT ;  /* 0x8000000018077812 */ /* 0x000fe400078ec0ff */
[----:B------:R-:W-:Y:S02]  /*0900*/  PLOP3.LUT P0, PT, P0, P1, PT, 0xa8, 0x0 ;  /* 0x000000000000781c */ /* 0x000fe40000703570 */
[----:B------:R-:W-:Y:S02]  /*0910*/  ISETP.GE.U32.AND P2, PT, R4, 0x1000000, PT ;  /* 0x010000000400780c */ /* 0x000fe40003f46070 */
[----:B------:R-:W-:-:S02]  /*0920*/  LOP3.LUT R4, R23, 0x80000000, RZ, 0xc0, !PT ;  /* 0x8000000017047812 */ /* 0x000fc400078ec0ff */
[----:B------:R-:W-:Y:S02]  /*0930*/  ISETP.GE.U32.AND P3, PT, R6, 0x1000000, PT ;  /* 0x010000000600780c */ /* 0x000fe40003f66070 */
[----:B------:R-:W-:Y:S02]  /*0940*/  SEL R6, R4, R23, !P2 ;  /* 0x0000001704067207 */ /* 0x000fe40005000000 */
[----:B------:R-:W-:-:S03]  /*0950*/  SEL R4, R7, R24, !P3 ;  /* 0x0000001807047207 */ /* 0x000fc60005800000 */
        /* <DEDUP_REMOVED lines=27> */
.L_x_27256:
[----:B------:R-:W-:-:S07]  /*0b10*/  FADD.FTZ R4, R24, R23 ;  /* 0x0000001718047221 */ /* 0x000fce0000010000 */
.L_x_27255:
[----:B------:R-:W-:Y:S05]  /*0b20*/  BSYNC B0 ;  /* 0x0000000000007941 */ /* 0x000fea0003800000 */
.L_x_27254:
[----:B------:R-:W-:Y:S01]  /*0b30*/  VIADD R7, R13, 0x180 ;  /* 0x000001800d077836 */ /* 0x000fe20000000000 */
[----:B------:R-:W-:Y:S04]  /*0b40*/  BSSY B0, `(.L_x_27257) ;  /* 0x000002a000007945 */ /* 0x000fe80003800000 */
[----:B------:R-:W-:-:S13]  /*0b50*/  ISETP.GE.AND P0, PT, R7, R0, PT ;  /* 0x000000000700720c */ /* 0x000fda0003f06270 */
[----:B------:R-:W-:Y:S05]  /*0b60*/  @P0 BRA `(.L_x_27258) ;  /* 0x00000000009c0947 */ /* 0x000fea0003800000 */
[C---:B-----5:R-:W-:Y:S01]  /*0b70*/  FSETP.GTU.FTZ.AND P0, PT, |R12|.reuse, +INF , PT ;  /* 0x7f8000000c00780b */ /* 0x060fe20003f1c200 */
[----:B------:R-:W-:Y:S01]  /*0b80*/  IMAD.SHL.U32 R6, R12, 0x2, RZ ;  /* 0x000000020c067824 */ /* 0x000fe200078e00ff */
[C---:B------:R-:W-:Y:S01]  /*0b90*/  FSETP.GTU.FTZ.AND P1, PT, |R15|.reuse, +INF , PT ;  /* 0x7f8000000f00780b */ /* 0x040fe20003f3c200 */
        /* <DEDUP_REMOVED lines=35> */
.L_x_27259:
[----:B------:R-:W-:-:S07]  /*0dd0*/  FADD.FTZ R6, R15, R12 ;  /* 0x0000000c0f067221 */ /* 0x000fce0000010000 */
.L_x_27258:
[----:B------:R-:W-:Y:S05]  /*0de0*/  BSYNC B0 ;  /* 0x0000000000007941 */ /* 0x000fea0003800000 */
.L_x_27257:
[----:B------:R-:W0:Y:S01]  /*0df0*/  @!P4 LDC.64 R8, c[0x0][0x218] ;  /* 0x00008600ff08cb82 */ /* 0x000e220000000a00 */
[----:B------:R-:W-:Y:S01]  /*0e00*/  @!P4 IMAD.MOV.U32 R13, RZ, RZ, R5 ;  /* 0x000000ffff0dc224 */ /* 0x000fe200078e0005 */
[----:B------:R-:W-:Y:S01]  /*0e10*/  BSSY B0, `(.L_x_27260) ;  /* 0x0000010000007945 */ /* 0x000fe20003800000 */
[----:B------:R-:W-:-:S03]  /*0e20*/  @!P4 IMAD R5, R18, 0x200, R19 ;  /* 0x000002001205c824 */ /* 0x000fc600078e0213 */
[----:B------:R-:W-:Y:S01]  /*0e30*/  ISETP.GE.AND P0, PT, R13, R0, PT ;  /* 0x000000000d00720c */ /* 0x000fe20003f06270 */
[----:B0-----:R-:W-:-:S05]  /*0e40*/  @!P4 IMAD.WIDE.U32 R8, R5, 0x4, R8 ;  /* 0x000000040508c825 */ /* 0x001fca00078e0008 */
[----:B------:R0:W-:Y:S07]  /*0e50*/  @!P4 STG.E desc[UR4][R8.64], R3 ;  /* 0x000000030800c986 */ /* 0x0001ee000c101904 */
        /* <DEDUP_REMOVED lines=9> */
[----:B------:R1:W-:Y:S04]  /*0ef0*/  STG.E desc[UR4][R8.64], R2 ;  /* 0x0000000208007986 */ /* 0x0003e8000c101904 */
[----:B------:R1:W-:Y:S02]  /*0f00*/  @!P0 STG.E desc[UR4][R10.64], R4 ;  /* 0x000000040a008986 */ /* 0x0003e4000c101904 */
.L_x_27261:
[----:B------:R-:W-:Y:S05]  /*0f10*/  BSYNC B0 ;  /* 0x0000000000007941 */ /* 0x000fea0003800000 */
.L_x_27260:
[----:B------:R-:W-:-:S13]  /*0f20*/  ISETP.GE.AND P0, PT, R13, R0, PT ;  /* 0x000000000d00720c */ /* 0x000fda0003f06270 */
[----:B------:R-:W-:Y:S05]  /*0f30*/  @P0 EXIT ;  /* 0x000000000000094d */ /* 0x000fea0003800000 */
[----:B01----:R-:W0:Y:S01]  /*0f40*/  LDC.64 R2, c[0x0][0x218] ;  /* 0x00008600ff027b82 */ /* 0x003e220000000a00 */
[----:B------:R-:W-:-:S04]  /*0f50*/  IMAD R13, R18, 0x200, R13 ;  /* 0x00000200120d7824 */ /* 0x000fc800078e020d */
[----:B0-----:R-:W-:-:S05]  /*0f60*/  IMAD.WIDE.U32 R2, R13, 0x4, R2 ;  /* 0x000000040d027825 */ /* 0x001fca00078e0002 */
[----:B------:R-:W-:Y:S01]  /*0f70*/  STG.E desc[UR4][R2.64], R6 ;  /* 0x0000000602007986 */ /* 0x000fe2000c101904 */
[----:B------:R-:W-:Y:S05]  /*0f80*/  EXIT ;  /* 0x000000000000794d */ /* 0x000fea0003800000 */
.L_x_27262:
        /* <DEDUP_REMOVED lines=15> */
.L_x_32270:


//--------------------- .text._ZN2at6native29vectorized_elementwise_kernelILi2ENS0_13BinaryFunctorIfffZZZNS0_21nextafter_kernel_cudaERNS_18TensorIteratorBaseEENKUlvE_clEvENKUlvE0_clEvEUlffE_EESt5arrayIPcLm3EEEEviT0_T1_ --------------------------
	.section	.text._ZN2at6native29vectorized_elementwise_kernelILi2ENS0_13BinaryFunctorIfffZZZNS0_21nextafter_kernel_cudaERNS_18TensorIteratorBaseEENKUlvE_clEvENKUlvE0_clEvEUlffE_EESt5arrayIPcLm3EEEEviT0_T1_,"ax",@progbits
	.align	128
        .global         _ZN2at6native29vectorized_elementwise_kernelILi2ENS0_13BinaryFunctorIfffZZZNS0_21nextafter_kernel_cudaERNS_18TensorIteratorBaseEENKUlvE_clEvENKUlvE0_clEvEUlffE_EESt5arrayIPcLm3EEEEviT0_T1_
        .type           _ZN2at6native29vectorized_elementwise_kernelILi2ENS0_13BinaryFunctorIfffZZZNS0_21nextafter_kernel_cudaERNS_18TensorIteratorBaseEENKUlvE_clEvENKUlvE0_clEvEUlffE_EESt5arrayIPcLm3EEEEviT0_T1_,@function
        .size           _ZN2at6native29vectorized_elementwise_kernelILi2ENS0_13BinaryFunctorIfffZZZNS0_21nextafter_kernel_cudaERNS_18TensorIteratorBaseEENKUlvE_clEvENKUlvE0_clEvEUlffE_EESt5arrayIPcLm3EEEEviT0_T1_,(.L_x_32271 - _ZN2at6native29vectorized_elementwise_kernelILi2ENS0_13BinaryFunctorIfffZZZNS0_21nextafter_kernel_cudaERNS_18TensorIteratorBaseEENKUlvE_clEvENKUlvE0_clEvEUlffE_EESt5arrayIPcLm3EEEEviT0_T1_)
        .other          _ZN2at6native29vectorized_elementwise_kernelILi2ENS0_13BinaryFunctorIfffZZZNS0_21nextafter_kernel_cudaERNS_18TensorIteratorBaseEENKUlvE_clEvENKUlvE0_clEvEUlffE_EESt5arrayIPcLm3EEEEviT0_T1_,@"STO_CUDA_ENTRY STV_DEFAULT"
_ZN2at6native29vectorized_elementwise_kernelILi2ENS0_13BinaryFunctorIfffZZZNS0_21nextafter_kernel_cudaERNS_18TensorIteratorBaseEENKUlvE_clEvENKUlvE0_clEvEUlffE_EESt5arrayIPcLm3EEEEviT0_T1_:
.text._ZN2at6native29vectorized_elementwise_kernelILi2ENS0_13BinaryFunctorIfffZZZNS0_21nextafter_kernel_cudaERNS_18TensorIteratorBaseEENKUlvE_clEvENKUlvE0_clEvEUlffE_EESt5arrayIPcLm3EEEEviT0_T1_:
        /* <DEDUP_REMOVED lines=15> */
[----:B------:R0:W5:Y:S01]  /*00f0*/  LDG.E.64 R12, desc[UR4][R8.64+0x400] ;  /* 0x00040004080c7981 */ /* 0x000162000c1e1b00 */
[----:B------:R-:W-:-:S03]  /*0100*/  IMAD.WIDE.U32 R22, R0, 0x8, R2 ;  /* 0x0000000800167825 */ /* 0x000fc600078e0002 */
[----:B------:R0:W5:Y:S04]  /*0110*/  LDG.E.64 R6, desc[UR4][R8.64+0x800] ;  /* 0x0008000408067981 */ /* 0x000168000c1e1b00 */
[----:B------:R0:W5:Y:S04]  /*0120*/  LDG.E.64 R2, desc[UR4][R8.64+0xc00] ;  /* 0x000c000408027981 */ /* 0x000168000c1e1b00 */
[----:B------:R0:W5:Y:S04]  /*0130*/  LDG.E.64 R20, desc[UR4][R22.64] ;  /* 0x0000000416147981 */ /* 0x000168000c1e1b00 */
[----:B------:R0:W5:Y:S04]  /*0140*/  LDG.E.64 R18, desc[UR4][R22.64+0x400] ;  /* 0x0004000416127981 */ /* 0x000168000c1e1b00 */
[----:B------:R0:W5:Y:S04]  /*0150*/  LDG.E.64 R14, desc[UR4][R22.64+0x800] ;  /* 0x00080004160e7981 */ /* 0x000168000c1e1b00 */
[----:B------:R0:W5:Y:S01]  /*0160*/  LDG.E.64 R16, desc[UR4][R22.64+0xc00] ;  /* 0x000c000416107981 */ /* 0x000162000c1e1b00 */
[----:B------:R-:W-:Y:S01]  /*0170*/  BSSY B0, `(.L_x_27264) ;  /* 0x0000028000007945 */ /* 0x000fe20003800000 */
[----:B--2---:R-:W-:-:S13]  /*0180*/  FSETP.GTU.FTZ.AND P0, PT, |R10|, +INF , PT ;  /* 0x7f8000000a00780b */ /* 0x004fda0003f1c200 */
[----:B0-----:R-:W-:Y:S05]  /*0190*/  @P0 BRA `(.L_x_27265) ;  /* 0x0000000000900947 */ /* 0x001fea0003800000 */
[----:B-----5:R-:W-:-:S13]  /*01a0*/  FSETP.GTU.FTZ.AND P0, PT, |R20|, +INF , PT ;  /* 0x7f8000001400780b */ /* 0x020fda0003f1c200 */
[----:B------:R-:W-:Y:S05]  /*01b0*/  @P0 BRA `(.L_x_27265) ;  /* 0x0000000000880947 */ /* 0x000fea0003800000 */
[----:B------:R-:W-:Y:S01]  /*01c0*/  IMAD.SHL.U32 R9, R20, 0x2, RZ ;  /* 0x0000000214097824 */ /* 0x000fe200078e00ff */
[C---:B------:R-:W-:Y:S01]  /*01d0*/  LOP3.LUT R5, R10.reuse, 0x80000000, RZ, 0xc0, !PT ;  /* 0x800000000a057812 */ /* 0x040fe200078ec0ff */
[----:B------:R-:W-:-:S03]  /*01e0*/  IMAD.SHL.U32 R8, R10, 0x2, RZ ;  /* 0x000000020a087824 */ /* 0x000fc600078e00ff */
[----:B------:R-:W-:Y:S02]  /*01f0*/  ISETP.GE.U32.AND P1, PT, R9, 0x1000000, PT ;  /* 0x010000000900780c */ /* 0x000fe40003f26070 */
[----:B------:R-:W-:Y:S02]  /*0200*/  ISETP.GE.U32.AND P0, PT, R8, 0x1000000, PT ;  /* 0x010000000800780c */ /* 0x000fe40003f06070 */
[----:B------:R-:W-:Y:S02]  /*0210*/  LOP3.LUT R9, R20, 0x80000000, RZ, 0xc0, !PT ;  /* 0x8000000014097812 */ /* 0x000fe400078ec0ff */
[----:B------:R-:W-:Y:S02]  /*0220*/  SEL R5, R5, R10, !P0 ;  /* 0x0000000a05057207 */ /* 0x000fe40004000000 */
[----:B------:R-:W-:-:S04]  /*0230*/  SEL R8, R9, R20, !P1 ;  /* 0x0000001409087207 */ /* 0x000fc80004800000 */
        /* <DEDUP_REMOVED lines=26> */
.L_x_27265:
[----:B-----5:R-:W-:-:S07]  /*03e0*/  FADD.FTZ R8, R10, R20 ;  /* 0x000000140a087221 */ /* 0x020fce0000010000 */
.L_x_27266:
[----:B------:R-:W-:Y:S05]  /*03f0*/  BSYNC B0 ;  /* 0x0000000000007941 */ /* 0x000fea0003800000 */
.L_x_27264:
[----:B------:R-:W-:Y:S01]  /*0400*/  FSETP.GTU.FTZ.AND P0, PT, |R11|, +INF , PT ;  /* 0x7f8000000b00780b */ /* 0x000fe20003f1c200 */
[----:B------:R-:W-:-:S12]  /*0410*/  BSSY B0, `(.L_x_27267) ;  /* 0x0000027000007945 */ /* 0x000fd80003800000 */
[----:B------:R-:W-:Y:S05]  /*0420*/  @P0 BRA `(.L_x_27268) ;  /* 0x0000000000900947 */ /* 0x000fea0003800000 */
[----:B------:R-:W-:-:S13]  /*0430*/  FSETP.GTU.FTZ.AND P0, PT, |R21|, +INF , PT ;  /* 0x7f8000001500780b */ /* 0x000fda0003f1c200 */
[----:B------:R-:W-:Y:S05]  /*0440*/  @P0 BRA `(.L_x_27268) ;  /* 0x0000000000880947 */ /* 0x000fea0003800000 */
[C---:B------:R-:W-:Y:S01]  /*0450*/  IMAD.SHL.U32 R5, R11.reuse, 0x2, RZ ;  /* 0x000000020b057824 */ /* 0x040fe200078e00ff */
[----:B------:R-:W-:Y:S01]  /*0460*/  LOP3.LUT R10, R11, 0x80000000, RZ, 0xc0, !PT ;  /* 0x800000000b0a7812 */ /* 0x000fe200078ec0ff */
[C---:B------:R-:W-:Y:S01]  /*0470*/  IMAD.SHL.U32 R9, R21.reuse, 0x2, RZ ;  /* 0x0000000215097824 */ /* 0x040fe200078e00ff */
[----:B------:R-:W-:Y:S02]  /*0480*/  LOP3.LUT R20, R21, 0x80000000, RZ, 0xc0, !PT ;  /* 0x8000000015147812 */ /* 0x000fe400078ec0ff */
[----:B------:R-:W-:Y:S02]  /*0490*/  ISETP.GE.U32.AND P0, PT, R5, 0x1000000, PT ;  /* 0x010000000500780c */ /* 0x000fe40003f06070 */
[----:B------:R-:W-:Y:S02]  /*04a0*/  ISETP.GE.U32.AND P1, PT, R9, 0x1000000, PT ;  /* 0x010000000900780c */ /* 0x000fe40003f26070 */
        /* <DEDUP_REMOVED lines=28> */
.L_x_27268:
[----:B------:R-:W-:-:S07]  /*0670*/  FADD.FTZ R9, R11, R21 ;  /* 0x000000150b097221 */ /* 0x000fce0000010000 */
.L_x_27269:
[----:B------:R-:W-:Y:S05]  /*0680*/  BSYNC B0 ;  /* 0x0000000000007941 */ /* 0x000fea0003800000 */
.L_x_27267:
[----:B------:R-:W-:Y:S01]  /*0690*/  FSETP.GTU.FTZ.AND P0, PT, |R12|, +INF , PT ;  /* 0x7f8000000c00780b */ /* 0x000fe20003f1c200 */
[----:B------:R-:W-:-:S12]  /*06a0*/  BSSY B0, `(.L_x_27270) ;  /* 0x0000027000007945 */ /* 0x000fd80003800000 */
[----:B------:R-:W-:Y:S05]  /*06b0*/  @P0 BRA `(.L_x_27271) ;  /* 0x0000000000900947 */ /* 0x000fea0003800000 */
[----:B------:R-:W-:-:S13]  /*06c0*/  FSETP.GTU.FTZ.AND P0, PT, |R18|, +INF , PT ;  /* 0x7f8000001200780b */ /* 0x000fda0003f1c200 */
        /* <DEDUP_REMOVED lines=35> */
.L_x_27271:
[----:B------:R-:W-:-:S07]  /*0900*/  FADD.FTZ R10, R12, R18 ;  /* 0x000000120c0a7221 */ /* 0x000fce0000010000 */
.L_x_27272:
[----:B------:R-:W-:Y:S05]  /*0910*/  BSYNC B0 ;  /* 0x0000000000007941 */ /* 0x000fea0003800000 */
.L_x_27270:
        /* <DEDUP_REMOVED lines=39> */
.L_x_27274:
[----:B------:R-:W-:-:S07]  /*0b90*/  FADD.FTZ R11, R13, R19 ;  /* 0x000000130d0b7221 */ /* 0x000fce0000010000 */
.L_x_27275:
[----:B------:R-:W-:Y:S05]  /*0ba0*/  BSYNC B0 ;  /* 0x0000000000007941 */ /* 0x000fea0003800000 */
.L_x_27273:
        /* <DEDUP_REMOVED lines=39> */
.L_x_27277:
[----:B------:R-:W-:-:S07]  /*0e20*/  FADD.FTZ R12, R6, R14 ;  /* 0x0000000e060c7221 */ /* 0x000fce0000010000 */
.L_x_27278:
[----:B------:R-:W-:Y:S05]  /*0e30*/  BSYNC B0 ;  /* 0x0000000000007941 */ /* 0x000fea0003800000 */
.L_x_27276:
        /* <DEDUP_REMOVED lines=39> */
.L_x_27280:
[----:B------:R-:W-:-:S07]  /*10b0*/  FADD.FTZ R13, R7, R15 ;  /* 0x0000000f070d7221 */ /* 0x000fce0000010000 */
.L_x_27281:
[----:B------:R-:W-:Y:S05]  /*10c0*/  BSYNC B0 ;  /* 0x0000000000007941 */ /* 0x000fea0003800000 */
.L_x_27279:
        /* <DEDUP_REMOVED lines=39> */
.L_x_27283:
[----:B------:R-:W-:-:S07]  /*1340*/  FADD.FTZ R6, R2, R16 ;  /* 0x0000001002067221 */ /* 0x000fce0000010000 */
.L_x_27284:
[----:B------:R-:W-:Y:S05]  /*1350*/  BSYNC B0 ;  /* 0x0000000000007941 */ /* 0x000fea0003800000 */
.L_x_27282:
        /* <DEDUP_REMOVED lines=39> */
.L_x_27286:
[----:B------:R-:W-:-:S07]  /*15d0*/  FADD.FTZ R7, R3, R17 ;  /* 0x0000001103077221 */ /* 0x000fce0000010000 */
.L_x_27287:
[----:B------:R-:W-:Y:S05]  /*15e0*/  BSYNC B0 ;  /* 0x0000000000007941 */ /* 0x000fea0003800000 */
.L_x_27285:
[----:B------:R-:W0:Y:S02]  /*15f0*/  LDC.64 R2, c[0x0][0x218] ;  /* 0x00008600ff027b82 */ /* 0x000e240000000a00 */
[----:B0-----:R-:W-:-:S04]  /*1600*/  IMAD.WIDE.U32 R4, R4, 0x4, R2 ;  /* 0x0000000404047825 */ /* 0x001fc800078e0002 */
[----:B------:R-:W-:-:S05]  /*1610*/  IMAD.WIDE R4, R0, 0x8, R4 ;  /* 0x0000000800047825 */ /* 0x000fca00078e0204 */
[----:B------:R-:W-:Y:S04]  /*1620*/  STG.E.64 desc[UR4][R4.64], R8 ;  /* 0x0000000804007986 */ /* 0x000fe8000c101b04 */
[----:B------:R-:W-:Y:S04]  /*1630*/  STG.E.64 desc[UR4][R4.64+0x400], R10 ;  /* 0x0004000a04007986 */ /* 0x000fe8000c101b04 */
[----:B------:R-:W-:Y:S04]  /*1640*/  STG.E.64 desc[UR4][R4.64+0x800], R12 ;  /* 0x0008000c04007986 */ /* 0x000fe8000c101b04 */
[----:B------:R-:W-:Y:S01]  /*1650*/  STG.E.64 desc[UR4][R4.64+0xc00], R6 ;  /* 0x000c000604007986 */ /* 0x000fe2000c101b04 */
[----:B------:R-:W-:Y:S05]  /*1660*/  EXIT ;  /* 0x000000000000794d */ /* 0x000fea0003800000 */
.L_x_27263:
        /* <DEDUP_REMOVED lines=12> */
[----:B------:R-:W-:Y:S02]  /*1730*/  IMAD.MOV.U32 R20, RZ, RZ, RZ ;  /* 0x000000ffff147224 */ /* 0x000fe400078e00ff */
[----:B0-----:R-:W-:Y:S01]  /*1740*/  @!P4 IMAD.WIDE.U32 R16, R7, 0x4, R16 ;  /* 0x000000040710c825 */ /* 0x001fe200078e0010 */
[----:B------:R-:W-:Y:S02]  /*1750*/  ISETP.GE.AND P5, PT, R27, R5, PT ;  /* 0x000000051b00720c */ /* 0x000fe40003fa6270 */
[----:B------:R-:W0:Y:S01]  /*1760*/  @!P3 LDC.64 R12, c[0x0][0x228] ;  /* 0x00008a00ff0cbb82 */ /* 0x000e220000000a00 */
[----:B-1----:R-:W-:-:S04]  /*1770*/  @!P4 IMAD.WIDE.U32 R22, R7, 0x4, R22 ;  /* 0x000000040716c825 */ /* 0x002fc800078e0016 */
[----:B------:R-:W-:Y:S01]  /*1780*/  IMAD.MOV.U32 R7, RZ, RZ, RZ ;  /* 0x000000ffff077224 */ /* 0x000fe200078e00ff */
[----:B------:R-:W5:Y:S05]  /*1790*/  @!P4 LDG.E R8, desc[UR4][R22.64] ;  /* 0x000000041608c981 */ /* 0x000f6a000c1e1900 */
[----:B------:R-:W-:Y:S01]  /*17a0*/  @!P5 IMAD.IADD R11, R4, 0x1, R27 ;  /* 0x00000001040bd824 */ /* 0x000fe200078e021b */
[----:B------:R-:W1:Y:S01]  /*17b0*/  @!P5 LDC.64 R2, c[0x0][0x228] ;  /* 0x00008a00ff02db82 */ /* 0x000e620000000a00 */
[----:B------:R-:W-:Y:S01]  /*17c0*/  @!P5 VIADD R27, R27, 0x80 ;  /* 0x000000801b1bd836 */ /* 0x000fe20000000000 */
[----:B------:R3:W5:Y:S04]  /*17d0*/  @!P4 LDG.E R7, desc[UR4][R16.64] ;  /* 0x000000041007c981 */ /* 0x000768000c1e1900 */
        /* <DEDUP_REMOVED lines=13> */
[----:B------:R1:W5:Y:S03]  /*18b0*/  @!P5 LDG.E R20, desc[UR4][R2.64] ;  /* 0x000000040214d981 */ /* 0x000366000c1e1900 */
[----:B0-----:R-:W-:Y:S01]  /*18c0*/  @!P3 IMAD.WIDE.U32 R12, R10, 0x4, R12 ;  /* 0x000000040a0cb825 */ /* 0x001fe200078e000c */
[----:B------:R0:W5:Y:S03]  /*18d0*/  @!P3 LDG.E R9, desc[UR4][R14.64] ;  /* 0x000000040e09b981 */ /* 0x000166000c1e1900 */
[----:B----4-:R-:W-:Y:S01]  /*18e0*/  @!P5 IMAD.WIDE.U32 R24, R11, 0x4, R24 ;  /* 0x000000040b18d825 */ /* 0x010fe200078e0018 */
[----:B------:R-:W-:Y:S01]  /*18f0*/  CS2R R10, SRZ ;  /* 0x00000000000a7805 */ /* 0x000fe2000001ff00 */
[----:B------:R-:W2:Y:S02]  /*1900*/  @!P1 LDC.64 R22, c[0x0][0x228] ;  /* 0x00008a00ff169b82 */ /* 0x000ea40000000a00 */
[----:B-1----:R-:W-:-:S02]  /*1910*/  @!P1 IMAD.IADD R3, R4, 0x1, R27 ;  /* 0x0000000104039824 */ /* 0x002fc400078e021b */
[----:B------:R-:W-:Y:S01]  /*1920*/  @!P1 VIADD R27, R27, 0x80 ;  /* 0x000000801b1b9836 */ /* 0x000fe20000000000 */
[----:B------:R1:W5:Y:S03]  /*1930*/  @!P3 LDG.E R10, desc[UR4][R12.64] ;  /* 0x000000040c0ab981 */ /* 0x000366000c1e1900 */
[----:B0-----:R-:W0:Y:S01]  /*1940*/  @!P0 LDC.64 R14, c[0x0][0x228] ;  /* 0x00008a00ff0e8b82 */ /* 0x001e220000000a00 */
[----:B------:R-:W-:Y:S01]  /*1950*/  ISETP.GE.AND P3, PT, R27, R5, PT ;  /* 0x000000051b00720c */ /* 0x000fe20003f66270 */
[C---:B------:R-:W-:Y:S01]  /*1960*/  @!P2 IMAD.WIDE.U32 R28, R21.reuse, 0x4, R28 ;  /* 0x00000004151ca825 */ /* 0x040fe200078e001c */
[----:B------:R4:W5:Y:S05]  /*1970*/  @!P5 LDG.E R11, desc[UR4][R24.64] ;  /* 0x00000004180bd981 */ /* 0x00096a000c1e1900 */
[----:B-1----:R-:W1:Y:S01]  /*1980*/  @!P1 LDC.64 R12, c[0x0][0x220] ;  /* 0x00008800ff0c9b82 */ /* 0x002e620000000a00 */
[----:B------:R-:W-:-:S04]  /*1990*/  @!P2 IMAD.WIDE.U32 R18, R21, 0x4, R18 ;  /* 0x000000041512a825 */ /* 0x000fc800078e0012 */
[----:B------:R-:W-:Y:S01]  /*19a0*/  IMAD.MOV.U32 R21, RZ, RZ, RZ ;  /* 0x000000ffff157224 */ /* 0x000fe200078e00ff */
[----:B----4-:R-:W-:-:S05]  /*19b0*/  CS2R R24, SRZ ;  /* 0x0000000000187805 */ /* 0x010fca000001ff00 */
[----:B------:R4:W5:Y:S04]  /*19c0*/  @!P2 LDG.E R21, desc[UR4][R28.64] ;  /* 0x000000041c15a981 */ /* 0x000968000c1e1900 */
[----:B------:R3:W5:Y:S01]  /*19d0*/  @!P2 LDG.E R24, desc[UR4][R18.64] ;  /* 0x000000041218a981 */ /* 0x000762000c1e1900 */
[----:B----4-:R-:W-:Y:S02]  /*19e0*/  @!P3 IMAD.IADD R29, R4, 0x1, R27 ;  /* 0x00000001041db824 */ /* 0x010fe400078e021b */
[----:B------:R-:W-:Y:S02]  /*19f0*/  @!P3 VIADD R27, R27, 0x80 ;  /* 0x000000801b1bb836 */ /* 0x000fe40000000000 */
[----:B-1----:R-:W-:Y:S01]  /*1a00*/  @!P1 IMAD.WIDE.U32 R12, R3, 0x4, R12 ;  /* 0x00000004030c9825 */ /* 0x002fe200078e000c */
[----:B---3--:R-:W1:Y:S02]  /*1a10*/  @!P3 LDC.64 R18, c[0x0][0x220] ;  /* 0x00008800ff12bb82 */ /* 0x008e640000000a00 */
[----:B------:R-:W-:Y:S01]  /*1a20*/  ISETP.GE.AND P2, PT, R27, R5, PT ;  /* 0x000000051b00720c */ /* 0x000fe20003f46270 */
[----:B--2---:R-:W-:Y:S01]  /*1a30*/  @!P1 IMAD.WIDE.U32 R22, R3, 0x4, R22 ;  /* 0x0000000403169825 */ /* 0x004fe200078e0016 */
[----:B------:R-:W-:-:S03]  /*1a40*/  CS2R R2, SRZ ;  /* 0x0000000000027805 */ /* 0x000fc6000001ff00 */
[----:B------:R-:W-:-:S03]  /*1a50*/  @!P0 IMAD.WIDE.U32 R16, R0, 0x4, R16 ;  /* 0x0000000400108825 */ /* 0x000fc600078e0010 */
[----:B------:R2:W5:Y:S01]  /*1a60*/  @!P1 LDG.E R3, desc[UR4][R12.64] ;  /* 0x000000040c039981 */ /* 0x000562000c1e1900 */
[----:B0-----:R-:W-:-:S03]  /*1a70*/  @!P0 IMAD.WIDE.U32 R14, R0, 0x4, R14 ;  /* 0x00000004000e8825 */ /* 0x001fc600078e000e */
[----:B------:R0:W5:Y:S01]  /*1a80*/  @!P0 LDG.E R25, desc[UR4][R16.64] ;  /* 0x0000000410198981 */ /* 0x000162000c1e1900 */
[----:B------:R-:W-:Y:S02]  /*1a90*/  IMAD.MOV.U32 R0, RZ, RZ, RZ ;  /* 0x000000ffff007224 */ /* 0x000fe400078e00ff */
[----:B------:R-:W-:Y:S01]  /*1aa0*/  @!P2 IMAD.IADD R27, R4, 0x1, R27 ;  /* 0x00000001041ba824 */ /* 0x000fe200078e021b */
[----:B------:R-:W5:Y:S01]  /*1ab0*/  @!P1 LDG.E R2, desc[UR4][R22.64] ;  /* 0x0000000416029981 */ /* 0x000f62000c1e1900 */
[----:B--2---:R-:W2:Y:S03]  /*1ac0*/  @!P2 LDC.64 R12, c[0x0][0x220] ;  /* 0x00008800ff0cab82 */ /* 0x004ea60000000a00 */
[----:B------:R3:W5:Y:S05]  /*1ad0*/  @!P0 LDG.E R0, desc[UR4][R14.64] ;  /* 0x000000040e008981 */ /* 0x00076a000c1e1900 */
[----:B0-----:R-:W0:Y:S08]  /*1ae0*/  @!P3 LDC.64 R16, c[0x0][0x228] ;  /* 0x00008a00ff10bb82 */ /* 0x001e300000000a00 */
[----:B---3--:R-:W3:Y:S01]  /*1af0*/  @!P2 LDC.64 R14, c[0x0][0x228] ;  /* 0x00008a00ff0eab82 */ /* 0x008ee20000000a00 */
[----:B-1----:R-:W-:-:S04]  /*1b00*/  @!P3 IMAD.WIDE.U32 R18, R29, 0x4, R18 ;  /* 0x000000041d12b825 */ /* 0x002fc800078e0012 */
[----:B------:R-:W-:Y:S02]  /*1b10*/  IMAD.MOV.U32 R26, RZ, RZ, RZ ;  /* 0x000000ffff1a7224 */ /* 0x000fe400078e00ff */
[----:B------:R-:W-:-:S04]  /*1b20*/  IMAD.MOV.U32 R23, RZ, RZ, RZ ;  /* 0x000000ffff177224 */ /* 0x000fc800078e00ff */
[----:B------:R1:W5:Y:S01]  /*1b30*/  @!P3 LDG.E R26, desc[UR4][R18.64] ;  /* 0x00000004121ab981 */ /* 0x000362000c1e1900 */
[----:B0-----:R-:W-:-:S04]  /*1b40*/  @!P3 IMAD.WIDE.U32 R16, R29, 0x4, R16 ;  /* 0x000000041d10b825 */ /* 0x001fc800078e0010 */
[C---:B--2---:R-:W-:Y:S01]  /*1b50*/  @!P2 IMAD.WIDE.U32 R28, R27.reuse, 0x4, R12 ;  /* 0x000000041b1ca825 */ /* 0x044fe200078e000c */
[----:B------:R-:W-:Y:S01]  /*1b60*/  CS2R R12, SRZ ;  /* 0x00000000000c7805 */ /* 0x000fe2000001ff00 */
[----:B------:R1:W5:Y:S02]  /*1b70*/  @!P3 LDG.E R23, desc[UR4][R16.64] ;  /* 0x000000041017b981 */ /* 0x000364000c1e1900 */
[----:B---3--:R-:W-:-:S03]  /*1b80*/  @!P2 IMAD.WIDE.U32 R14, R27, 0x4, R14 ;  /* 0x000000041b0ea825 */ /* 0x008fc600078e000e */
[----:B------:R1:W5:Y:S04]  /*1b90*/  @!P2 LDG.E R13, desc[UR4][R28.64] ;  /* 0x000000041c0da981 */ /* 0x000368000c1e1900 */
[----:B------:R1:W5:Y:S01]  /*1ba0*/  @!P2 LDG.E R12, desc[UR4][R14.64] ;  /* 0x000000040e0ca981 */ /* 0x000362000c1e1900 */
[----:B------:R-:W-:Y:S04]  /*1bb0*/  BSSY B0, `(.L_x_27288) ;  /* 0x0000029000007945 */ /* 0x000fe80003800000 */
[----:B------:R-:W-:Y:S05]  /*1bc0*/  @P4 BRA `(.L_x_27289) ;  /* 0x00000000009c4947 */ /* 0x000fea0003800000 */
[C---:B-----5:R-:W-:Y:S01]  /*1bd0*/  FSETP.GTU.FTZ.AND P0, PT, |R7|.reuse, +INF , PT ;  /* 0x7f8000000700780b */ /* 0x060fe20003f1c200 */
[----:B-1----:R-:W-:Y:S01]  /*1be0*/  IMAD.SHL.U32 R14, R7, 0x2, RZ ;  /* 0x00000002070e7824 */ /* 0x002fe200078e00ff */
        /* <DEDUP_REMOVED lines=36> */
.L_x_27290:
[----:B------:R-:W-:-:S07]  /*1e30*/  FADD.FTZ R14, R8, R7 ;  /* 0x00000007080e7221 */ /* 0x000fce0000010000 */
.L_x_27289:
[----:B------:R-:W-:Y:S05]  /*1e40*/  BSYNC B0 ;  /* 0x0000000000007941 */ /* 0x000fea0003800000 */
.L_x_27288:
[----:B-----5:R-:W-:Y:S01]  /*1e50*/  VIADD R8, R6, 0x80 ;  /* 0x0000008006087836 */ /* 0x020fe20000000000 */
[----:B------:R-:W-:Y:S04]  /*1e60*/  BSSY B0, `(.L_x_27291) ;  /* 0x000002a000007945 */ /* 0x000fe80003800000 */
[----:B------:R-:W-:-:S13]  /*1e70*/  ISETP.GE.AND P0, PT, R8, R5, PT ;  /* 0x000000050800720c */ /* 0x000fda0003f06270 */
[----:B------:R-:W-:Y:S05]  /*1e80*/  @P0 BRA `(.L_x_27292) ;  /* 0x00000000009c0947 */ /* 0x000fea0003800000 */
[C---:B------:R-:W-:Y:S01]  /*1e90*/  FSETP.GTU.FTZ.AND P0, PT, |R9|.reuse, +INF , PT ;  /* 0x7f8000000900780b */ /* 0x040fe20003f1c200 */
[C---:B------:R-:W-:Y:S01]  /*1ea0*/  IMAD.SHL.U32 R7, R9.reuse, 0x2, RZ ;  /* 0x0000000209077824 */ /* 0x040fe200078e00ff */
[C---:B------:R-:W-:Y:S01]  /*1eb0*/  FSETP.GTU.FTZ.AND P1, PT, |R10|.reuse, +INF , PT ;  /* 0x7f8000000a00780b */ /* 0x040fe20003f3c200 */
[----:B-1----:R-:W-:Y:S01]  /*1ec0*/  IMAD.SHL.U32 R15, R10, 0x2, RZ ;  /* 0x000000020a0f7824 */ /* 0x002fe200078e00ff */
        /* <DEDUP_REMOVED lines=34> */
.L_x_27293:
[----:B------:R-:W-:-:S07]  /*20f0*/  FADD.FTZ R7, R10, R9 ;  /* 0x000000090a077221 */ /* 0x000fce0000010000 */
.L_x_27292:
[----:B------:R-:W-:Y:S05]  /*2100*/  BSYNC B0 ;  /* 0x0000000000007941 */ /* 0x000fea0003800000 */
.L_x_27291:
[----:B------:R-:W-:Y:S01]  /*2110*/  VIADD R10, R6, 0x100 ;  /* 0x00000100060a7836 */ /* 0x000fe20000000000 */
[----:B------:R-:W-:Y:S04]  /*2120*/  BSSY B0, `(.L_x_27294) ;  /* 0x000002a000007945 */ /* 0x000fe80003800000 */
[----:B------:R-:W-:-:S13]  /*2130*/  ISETP.GE.AND P0, PT, R10, R5, PT ;  /* 0x000000050a00720c */ /* 0x000fda0003f06270 */
[----:B------:R-:W-:Y:S05]  /*2140*/  @P0 BRA `(.L_x_27295) ;  /* 0x00000000009c0947 */ /* 0x000fea0003800000 */
[C---:B------:R-:W-:Y:S01]  /*2150*/  FSETP.GTU.FTZ.AND P0, PT, |R11|.reuse, +INF , PT ;  /* 0x7f8000000b00780b */ /* 0x040fe20003f1c200 */
        /* <DEDUP_REMOVED lines=11> */
[----:B-1----:R-:W-:-:S04]  /*2210*/  LOP3.LUT R15, R9, R10, RZ, 0xfc, !PT ;  /* 0x0000000a090f7212 */ /* 0x002fc800078efcff */
        /* <DEDUP_REMOVED lines=25> */
.L_x_27296:
[----:B------:R-:W-:-:S07]  /*23b0*/  FADD.FTZ R9, R20, R11 ;  /* 0x0000000b14097221 */ /* 0x000fce0000010000 */
.L_x_27295:
[----:B------:R-:W-:Y:S05]  /*23c0*/  BSYNC B0 ;  /* 0x0000000000007941 */ /* 0x000fea0003800000 */
.L_x_27294:
        /* <DEDUP_REMOVED lines=13> */
[----:B-1----:R-:W-:-:S02]  /*24a0*/  SEL R15, R10, R21, !P2 ;  /* 0x000000150a0f7207 */ /* 0x002fc40005000000 */
        /* <DEDUP_REMOVED lines=28> */
.L_x_27299:
[----:B------:R-:W-:-:S07]  /*2670*/  FADD.FTZ R10, R24, R21 ;  /* 0x00000015180a7221 */ /* 0x000fce0000010000 */
.L_x_27298:
[----:B------:R-:W-:Y:S05]  /*2680*/  BSYNC B0 ;  /* 0x0000000000007941 */ /* 0x000fea0003800000 */
.L_x_27297:
[----:B-1----:R-:W-:Y:S01]  /*2690*/  VIADD R16, R6, 0x200 ;  /* 0x0000020006107836 */ /* 0x002fe20000000000 */
[----:B------:R-:W-:Y:S04]  /*26a0*/  BSSY B0, `(.L_x_27300) ;  /* 0x000002a000007945 */ /* 0x000fe80003800000 */
[----:B------:R-:W-:-:S13]  /*26b0*/  ISETP.GE.AND P0, PT, R16, R5, PT ;  /* 0x000000051000720c */ /* 0x000fda0003f06270 */
[----:B------:R-:W-:Y:S05]  /*26c0*/  @P0 BRA `(.L_x_27301) ;  /* 0x00000000009c0947 */ /* 0x000fea0003800000 */
[C---:B------:R-:W-:Y:S01]  /*26d0*/  FSETP.GTU.FTZ.AND P0, PT, |R25|.reuse, +INF , PT ;  /* 0x7f8000001900780b */ /* 0x040fe20003f1c200 */
        /* <DEDUP_REMOVED lines=37> */
.L_x_27302:
[----:B------:R-:W-:-:S07]  /*2930*/  FADD.FTZ R11, R0, R25 ;  /* 0x00000019000b7221 */ /* 0x000fce0000010000 */
.L_x_27301:
[----:B------:R-:W-:Y:S05]  /*2940*/  BSYNC B0 ;  /* 0x0000000000007941 */ /* 0x000fea0003800000 */
.L_x_27300:
        /* <DEDUP_REMOVED lines=42> */
.L_x_27305:
[----:B------:R-:W-:-:S07]  /*2bf0*/  FADD.FTZ R0, R2, R3 ;  /* 0x0000000302007221 */ /* 0x000fce0000010000 */
.L_x_27304:
[----:B------:R-:W-:Y:S05]  /*2c00*/  BSYNC B0 ;  /* 0x0000000000007941 */ /* 0x000fea0003800000 */
.L_x_27303:
[----:B------:R-:W-:Y:S01]  /*2c10*/  VIADD R2, R6, 0x300 ;  /* 0x0000030006027836 */ /* 0x000fe20000000000 */
[----:B------:R-:W-:Y:S04]  /*2c20*/  BSSY B0, `(.L_x_27306) ;  /* 0x000002a000007945 */ /* 0x000fe80003800000 */
[----:B------:R-:W-:-:S13]  /*2c30*/  ISETP.GE.AND P0, PT, R2, R5, PT ;  /* 0x000000050200720c */ /* 0x000fda0003f06270 */
[----:B------:R-:W-:Y:S05]  /*2c40*/  @P0 BRA `(.L_x_27307) ;  /* 0x00000000009c0947 */ /* 0x000fea0003800000 */
[C---:B------:R-:W-:Y:S01]  /*2c50*/  FSETP.GTU.FTZ.AND P0, PT, |R26|.reuse, +INF , PT ;  /* 0x7f8000001a00780b */ /* 0x040fe20003f1c200 */
[C---:B------:R-:W-:Y:S01]  /*2c60*/  IMAD.SHL.U32 R3, R23.reuse, 0x2, RZ ;  /* 0x0000000217037824 */ /* 0x040fe200078e00ff */
        /* <DEDUP_REMOVED lines=36> */
.L_x_27308:
[----:B------:R-:W-:-:S07]  /*2eb0*/  FADD.FTZ R3, R23, R26 ;  /* 0x0000001a17037221 */ /* 0x000fce0000010000 */
.L_x_27307:
[----:B------:R-:W-:Y:S05]  /*2ec0*/  BSYNC B0 ;  /* 0x0000000000007941 */ /* 0x000fea0003800000 */
.L_x_27306:
        /* <DEDUP_REMOVED lines=42> */
.L_x_27311:
[----:B------:R-:W-:-:S07]  /*3170*/  FADD.FTZ R2, R12, R13 ;  /* 0x0000000d0c027221 */ /* 0x000fce0000010000 */
.L_x_27310:
[----:B------:R-:W-:Y:S05]  /*3180*/  BSYNC B0 ;  /* 0x0000000000007941 */ /* 0x000fea0003800000 */
.L_x_27309:
[----:B------:R-:W0:Y:S01]  /*3190*/  @!P4 LDC.64 R12, c[0x0][0x218] ;  /* 0x00008600ff0ccb82 */ /* 0x000e220000000a00 */
[----:B------:R-:W-:Y:S01]  /*31a0*/  @!P4 IMAD.IADD R15, R4, 0x1, R6 ;  /* 0x00000001040fc824 */ /* 0x000fe200078e0206 */
[----:B------:R-:W-:Y:S01]  /*31b0*/  BSSY B0, `(.L_x_27312) ;  /* 0x0000030000007945 */ /* 0x000fe20003800000 */
[----:B------:R-:W-:-:S03]  /*31c0*/  @!P4 IMAD.MOV.U32 R6, RZ, RZ, R8 ;  /* 0x000000ffff06c224 */ /* 0x000fc600078e0008 */
[----:B------:R-:W-:Y:S02]  /*31d0*/  BSSY B1, `(.L_x_27313) ;  /* 0x0000027000017945 */ /* 0x000fe40003800000 */
[----:B------:R-:W-:Y:S01]  /*31e0*/  ISETP.GE.AND P0, PT, R6, R5, PT ;  /* 0x000000050600720c */ /* 0x000fe20003f06270 */
[----:B0-----:R-:W-:-:S05]  /*31f0*/  @!P4 IMAD.WIDE.U32 R12, R15, 0x4, R12 ;  /* 0x000000040f0cc825 */ /* 0x001fca00078e000c */
[----:B------:R0:W-:Y:S07]  /*3200*/  @!P4 STG.E desc[UR4][R12.64], R14 ;  /* 0x0000000e0c00c986 */ /* 0x0001ee000c101904 */
[----:B------:R-:W-:Y:S05]  /*3210*/  @P0 BRA `(.L_x_27314) ;  /* 0x0000000000300947 */ /* 0x000fea0003800000 */
[----:B0-----:R-:W0:Y:S01]  /*3220*/  LDC.64 R12, c[0x0][0x218] ;  /* 0x00008600ff0c7b82 */ /* 0x001e220000000a00 */
        /* <DEDUP_REMOVED lines=11> */
.L_x_27314:
[----:B------:R-:W-:-:S13]  /*32e0*/  ISETP.GE.AND P0, PT, R6, R5, PT ;  /* 0x000000050600720c */ /* 0x000fda0003f06270 */
[----:B------:R-:W-:Y:S05]  /*32f0*/  @P0 BRA `(.L_x_27316) ;  /* 0x0000000000300947 */ /* 0x000fea0003800000 */
[----:B-1----:R-:W1:Y:S01]  /*3300*/  LDC.64 R8, c[0x0][0x218] ;  /* 0x00008600ff087b82 */ /* 0x002e620000000a00 */
[----:B------:R-:W-:Y:S02]  /*3310*/  IMAD.IADD R7, R4, 0x1, R6 ;  /* 0x0000000104077824 */ /* 0x000fe400078e0206 */
[----:B------:R-:W-:Y:S02]  /*3320*/  VIADD R6, R6, 0x80 ;  /* 0x0000008006067836 */ /* 0x000fe40000000000 */
[----:B-1----:R-:W-:-:S05]  /*3330*/  IMAD.WIDE.U32 R8, R7, 0x4, R8 ;  /* 0x0000000407087825 */ /* 0x002fca00078e0008 */
[----:B------:R1:W-:Y:S02]  /*3340*/  STG.E desc[UR4][R8.64], R10 ;  /* 0x0000000a08007986 */ /* 0x0003e4000c101904 */
.L_x_27315:
[----:B------:R-:W-:-:S13]  /*3350*/  ISETP.GE.AND P0, PT, R6, R5, PT ;  /* 0x000000050600720c */ /* 0x000fda0003f06270 */
[----:B------:R-:W-:Y:S05]  /*3360*/  @P0 BRA `(.L_x_27317) ;  /* 0x0000000000340947 */ /* 0x000fea0003800000 */
[----:B-1----:R-:W1:Y:S01]  /*3370*/  LDC.64 R8, c[0x0][0x218] ;  /* 0x00008600ff087b82 */ /* 0x002e620000000a00 */
[----:B0-----:R-:W-:Y:S02]  /*3380*/  IMAD.IADD R7, R4, 0x1, R6 ;  /* 0x0000000104077824 */ /* 0x001fe400078e0206 */
[----:B------:R-:W-:Y:S02]  /*3390*/  VIADD R6, R6, 0x80 ;  /* 0x0000008006067836 */ /* 0x000fe40000000000 */
[----:B-1----:R-:W-:-:S05]  /*33a0*/  IMAD.WIDE.U32 R8, R7, 0x4, R8 ;  /* 0x0000000407087825 */ /* 0x002fca00078e0008 */
[----:B------:R2:W-:Y:S02]  /*33b0*/  STG.E desc[UR4][R8.64], R11 ;  /* 0x0000000b08007986 */ /* 0x0005e4000c101904 */
.L_x_27316:
[----:B------:R-:W-:-:S13]  /*33c0*/  ISETP.GE.AND P0, PT, R6, R5, PT ;  /* 0x000000050600720c */ /* 0x000fda0003f06270 */
[----:B------:R-:W-:Y:S05]  /*33d0*/  @P0 BREAK B1 ;  /* 0x0000000000010942 */ /* 0x000fea0003800000 */
[----:B------:R-:W-:Y:S05]  /*33e0*/  @P0 BRA `(.L_x_27318) ;  /* 0x0000000000300947 */ /* 0x000fea0003800000 */
[----:B-12---:R-:W1:Y:S01]  /*33f0*/  LDC.64 R8, c[0x0][0x218] ;  /* 0x00008600ff087b82 */ /* 0x006e620000000a00 */
[----:B------:R-:W-:Y:S02]  /*3400*/  IMAD.IADD R7, R4, 0x1, R6 ;  /* 0x0000000104077824 */ /* 0x000fe400078e0206 */
[----:B------:R-:W-:Y:S02]  /*3410*/  VIADD R6, R6, 0x80 ;  /* 0x0000008006067836 */ /* 0x000fe40000000000 */
[----:B-1----:R-:W-:-:S05]  /*3420*/  IMAD.WIDE.U32 R8, R7, 0x4, R8 ;  /* 0x0000000407087825 */ /* 0x002fca00078e0008 */
[----:B------:R2:W-:Y:S02]  /*3430*/  STG.E desc[UR4][R8.64], R0 ;  /* 0x0000000008007986 */ /* 0x0005e4000c101904 */
.L_x_27317:
[----:B------:R-:W-:Y:S05]  /*3440*/  BSYNC B1 ;  /* 0x0000000000017941 */ /* 0x000fea0003800000 */
.L_x_27313:
[----:B------:R-:W-:-:S13]  /*3450*/  ISETP.GE.AND P0, PT, R6, R5, PT ;  /* 0x000000050600720c */ /* 0x000fda0003f06270 */
[----:B-12---:R-:W1:Y:S01]  /*3460*/  @!P0 LDC.64 R8, c[0x0][0x218] ;  /* 0x00008600ff088b82 */ /* 0x006e620000000a00 */
[----:B0-----:R-:W-:Y:S02]  /*3470*/  @!P0 IMAD.IADD R7, R4, 0x1, R6 ;  /* 0x0000000104078824 */ /* 0x001fe400078e0206 */
[----:B------:R-:W-:Y:S02]  /*3480*/  @!P0 VIADD R6, R6, 0x80 ;  /* 0x0000008006068836 */ /* 0x000fe40000000000 */
[----:B-1----:R-:W-:-:S05]  /*3490*/  @!P0 IMAD.WIDE.U32 R8, R7, 0x4, R8 ;  /* 0x0000000407088825 */ /* 0x002fca00078e0008 */
[----:B------:R3:W-:Y:S02]  /*34a0*/  @!P0 STG.E desc[UR4][R8.64], R3 ;  /* 0x0000000308008986 */ /* 0x0007e4000c101904 */
.L_x_27318:
[----:B------:R-:W-:Y:S05]  /*34b0*/  BSYNC B0 ;  /* 0x0000000000007941 */ /* 0x000fea0003800000 */
.L_x_27312:
[----:B------:R-:W-:Y:S05]  /*34c0*/  WARPSYNC.ALL ;  /* 0x0000000000007948 */ /* 0x000fea0003800000 */
[----:B------:R-:W-:-:S13]  /*34d0*/  ISETP.GE.AND P0, PT, R6, R5, PT ;  /* 0x000000050600720c */ /* 0x000fda0003f06270 */
[----:B------:R-:W-:Y:S05]  /*34e0*/  @P0 EXIT ;  /* 0x000000000000094d */ /* 0x000fea0003800000 */
[----:B-123--:R-:W1:Y:S01]  /*34f0*/  LDC.64 R8, c[0x0][0x218] ;  /* 0x00008600ff087b82 */ /* 0x00ee620000000a00 */
[----:B------:R-:W-:-:S04]  /*3500*/  IMAD.IADD R5, R4, 0x1, R6 ;  /* 0x0000000104057824 */ /* 0x000fc800078e0206 */
[----:B-1----:R-:W-:-:S05]  /*3510*/  IMAD.WIDE.U32 R4, R5, 0x4, R8 ;  /* 0x0000000405047825 */ /* 0x002fca00078e0008 */
[----:B------:R-:W-:Y:S01]  /*3520*/  STG.E desc[UR4][R4.64], R2 ;  /* 0x0000000204007986 */ /* 0x000fe2000c101904 */
[----:B------:R-:W-:Y:S05]  /*3530*/  EXIT ;  /* 0x000000000000794d */ /* 0x000fea0003800000 */
.L_x_27319:
        /* <DEDUP_REMOVED lines=12> */
.L_x_32271:


//--------------------- .text._ZN2at6native29vectorized_elementwise_kernelILi4ENS0_13BinaryFunctorIfffZZZNS0_21nextafter_kernel_cudaERNS_18TensorIteratorBaseEENKUlvE_clEvENKUlvE0_clEvEUlffE_EESt5arrayIPcLm3EEEEviT0_T1_ --------------------------
	.section	.text._ZN2at6native29vectorized_elementwise_kernelILi4ENS0_13BinaryFunctorIfffZZZNS0_21nextafter_kernel_cudaERNS_18TensorIteratorBaseEENKUlvE_clEvENKUlvE0_clEvEUlffE_EESt5arrayIPcLm3EEEEviT0_T1_,"ax",@progbits
	.align	128
        .global         _ZN2at6native29vectorized_elementwise_kernelILi4ENS0_13BinaryFunctorIfffZZZNS0_21nextafter_kernel_cudaERNS_18TensorIteratorBaseEENKUlvE_clEvENKUlvE0_clEvEUlffE_EESt5arrayIPcLm3EEEEviT0_T1_
        .type           _ZN2at6native29vectorized_elementwise_kernelILi4ENS0_13BinaryFunctorIfffZZZNS0_21nextafter_kernel_cudaERNS_18TensorIteratorBaseEENKUlvE_clEvENKUlvE0_clEvEUlffE_EESt5arrayIPcLm3EEEEviT0_T1_,@function
        .size           _ZN2at6native29vectorized_elementwise_kernelILi4ENS0_13BinaryFunctorIfffZZZNS0_21nextafter_kernel_cudaERNS_18TensorIteratorBaseEENKUlvE_clEvENKUlvE0_clEvEUlffE_EESt5arrayIPcLm3EEEEviT0_T1_,(.L_x_32272 - _ZN2at6native29vectorized_elementwise_kernelILi4ENS0_13BinaryFunctorIfffZZZNS0_21nextafter_kernel_cudaERNS_18TensorIteratorBaseEENKUlvE_clEvENKUlvE0_clEvEUlffE_EESt5arrayIPcLm3EEEEviT0_T1_)
        .other          _ZN2at6native29vectorized_elementwise_kernelILi4ENS0_13BinaryFunctorIfffZZZNS0_21nextafter_kernel_cudaERNS_18TensorIteratorBaseEENKUlvE_clEvENKUlvE0_clEvEUlffE_EESt5arrayIPcLm3EEEEviT0_T1_,@"STO_CUDA_ENTRY STV_DEFAULT"
_ZN2at6native29vectorized_elementwise_kernelILi4ENS0_13BinaryFunctorIfffZZZNS0_21nextafter_kernel_cudaERNS_18TensorIteratorBaseEENKUlvE_clEvENKUlvE0_clEvEUlffE_EESt5arrayIPcLm3EEEEviT0_T1_:
.text._ZN2at6native29vectorized_elementwise_kernelILi4ENS0_13BinaryFunctorIfffZZZNS0_21nextafter_kernel_cudaERNS_18TensorIteratorBaseEENKUlvE_clEvENKUlvE0_clEvEUlffE_EESt5arrayIPcLm3EEEEviT0_T1_:
        /* <DEDUP_REMOVED lines=13> */
[----:B------:R-:W3:Y:S01]  /*00d0*/  LDG.E.128 R8, desc[UR4][R2.64] ;  /* 0x0000000402087981 */ /* 0x000ee2000c1e1d00 */
[----:B--2---:R-:W-:-:S03]  /*00e0*/  IMAD.WIDE R6, R4, 0x4, R6 ;  /* 0x0000000404067825 */ /* 0x004fc600078e0206 */
[----:B------:R0:W5:Y:S01]  /*00f0*/  LDG.E.128 R12, desc[UR4][R2.64+0x800] ;  /* 0x00080004020c7981 */ /* 0x000162000c1e1d00 */
[----:B------:R-:W-:-:S05]  /*0100*/  IMAD.WIDE.U32 R6, R0, 0x10, R6 ;  /* 0x0000001000067825 */ /* 0x000fca00078e0006 */
[----:B------:R0:W5:Y:S04]  /*0110*/  LDG.E.128 R16, desc[UR4][R6.64] ;  /* 0x0000000406107981 */ /* 0x000168000c1e1d00 */
[----:B------:R0:W5:Y:S01]  /*0120*/  LDG.E.128 R20, desc[UR4][R6.64+0x800] ;  /* 0x0008000406147981 */ /* 0x000162000c1e1d00 */
[----:B------:R-:W-:Y:S01]  /*0130*/  BSSY B0, `(.L_x_27321) ;  /* 0x0000028000007945 */ /* 0x000fe20003800000 */
[----:B---3--:R-:W-:-:S13]  /*0140*/  FSETP.GTU.FTZ.AND P0, PT, |R8|, +INF , PT ;  /* 0x7f8000000800780b */ /* 0x008fda0003f1c200 */
        /* <DEDUP_REMOVED lines=37> */
.L_x_27322:
[----:B-----5:R-:W-:-:S07]  /*03a0*/  FADD.FTZ R24, R8, R16 ;  /* 0x0000001008187221 */ /* 0x020fce0000010000 */
.L_x_27323:
[----:B------:R-:W-:Y:S05]  /*03b0*/  BSYNC B0 ;  /* 0x0000000000007941 */ /* 0x000fea0003800000 */
.L_x_27321:
        /* <DEDUP_REMOVED lines=39> */
.L_x_27325:
[----:B------:R-:W-:-:S07]  /*0630*/  FADD.FTZ R25, R9, R17 ;  /* 0x0000001109197221 */ /* 0x000fce0000010000 */
.L_x_27326:
[----:B------:R-:W-:Y:S05]  /*0640*/  BSYNC B0 ;  /* 0x0000000000007941 */ /* 0x000fea0003800000 */
.L_x_27324:
        /* <DEDUP_REMOVED lines=39> */
.L_x_27328:
[----:B------:R-:W-:-:S07]  /*08c0*/  FADD.FTZ R26, R10, R18 ;  /* 0x000000120a1a7221 */ /* 0x000fce0000010000 */
.L_x_27329:
[----:B------:R-:W-:Y:S05]  /*08d0*/  BSYNC B0 ;  /* 0x0000000000007941 */ /* 0x000fea0003800000 */
.L_x_27327:
        /* <DEDUP_REMOVED lines=39> */
.L_x_27331:
[----:B------:R-:W-:-:S07]  /*0b50*/  FADD.FTZ R27, R11, R19 ;  /* 0x000000130b1b7221 */ /* 0x000fce0000010000 */
.L_x_27332:
[----:B------:R-:W-:Y:S05]  /*0b60*/  BSYNC B0 ;  /* 0x0000000000007941 */ /* 0x000fea0003800000 */
.L_x_27330:
        /* <DEDUP_REMOVED lines=39> */
.L_x_27334:
[----:B------:R-:W-:-:S07]  /*0de0*/  FADD.FTZ R8, R12, R20 ;  /* 0x000000140c087221 */ /* 0x000fce0000010000 */
.L_x_27335:
[----:B------:R-:W-:Y:S05]  /*0df0*/  BSYNC B0 ;  /* 0x0000000000007941 */ /* 0x000fea0003800000 */
.L_x_27333:
        /* <DEDUP_REMOVED lines=39> */
.L_x_27337:
[----:B------:R-:W-:-:S07]  /*1070*/  FADD.FTZ R9, R13, R21 ;  /* 0x000000150d097221 */ /* 0x000fce0000010000 */
.L_x_27338:
[----:B------:R-:W-:Y:S05]  /*1080*/  BSYNC B0 ;  /* 0x0000000000007941 */ /* 0x000fea0003800000 */
.L_x_27336:
        /* <DEDUP_REMOVED lines=39> */
.L_x_27340:
[----:B------:R-:W-:-:S07]  /*1300*/  FADD.FTZ R10, R14, R22 ;  /* 0x000000160e0a7221 */ /* 0x000fce0000010000 */
.L_x_27341:
[----:B------:R-:W-:Y:S05]  /*1310*/  BSYNC B0 ;  /* 0x0000000000007941 */ /* 0x000fea0003800000 */
.L_x_27339:
        /* <DEDUP_REMOVED lines=39> */
.L_x_27343:
[----:B------:R-:W-:-:S07]  /*1590*/  FADD.FTZ R11, R15, R23 ;  /* 0x000000170f0b7221 */ /* 0x000fce0000010000 */
.L_x_27344:
[----:B------:R-:W-:Y:S05]  /*15a0*/  BSYNC B0 ;  /* 0x0000000000007941 */ /* 0x000fea0003800000 */
.L_x_27342:
[----:B------:R-:W0:Y:S02]  /*15b0*/  LDC.64 R2, c[0x0][0x218] ;  /* 0x00008600ff027b82 */ /* 0x000e240000000a00 */
[----:B0-----:R-:W-:-:S04]  /*15c0*/  IMAD.WIDE.U32 R4, R4, 0x4, R2 ;  /* 0x0000000404047825 */ /* 0x001fc800078e0002 */
[----:B------:R-:W-:-:S05]  /*15d0*/  IMAD.WIDE R4, R0, 0x10, R4 ;  /* 0x0000001000047825 */ /* 0x000fca00078e0204 */
[----:B------:R-:W-:Y:S04]  /*15e0*/  STG.E.128 desc[UR4][R4.64], R24 ;  /* 0x0000001804007986 */ /* 0x000fe8000c101d04 */
[----:B------:R-:W-:Y:S01]  /*15f0*/  STG.E.128 desc[UR4][R4.64+0x800], R8 ;  /* 0x0008000804007986 */ /* 0x000fe2000c101d04 */
[----:B------:R-:W-:Y:S05]  /*1600*/  EXIT ;  /* 0x000000000000794d */ /* 0x000fea0003800000 */
.L_x_27320:
        /* <DEDUP_REMOVED lines=124> */
.L_x_27347:
[----:B------:R-:W-:-:S07]  /*1dd0*/  FADD.FTZ R14, R8, R7 ;  /* 0x00000007080e7221 */ /* 0x000fce0000010000 */
.L_x_27346:
[----:B------:R-:W-:Y:S05]  /*1de0*/  BSYNC B0 ;  /* 0x0000000000007941 */ /* 0x000fea0003800000 */
.L_x_27345:
        /* <DEDUP_REMOVED lines=42> */
.L_x_27350:
[----:B------:R-:W-:-:S07]  /*2090*/  FADD.FTZ R7, R10, R9 ;  /* 0x000000090a077221 */ /* 0x000fce0000010000 */
.L_x_27349:
[----:B------:R-:W-:Y:S05]  /*20a0*/  BSYNC B0 ;  /* 0x0000000000007941 */ /* 0x000fea0003800000 */
.L_x_27348:
        /* <DEDUP_REMOVED lines=42> */
.L_x_27353:
[----:B------:R-:W-:-:S07]  /*2350*/  FADD.FTZ R9, R20, R11 ;  /* 0x0000000b14097221 */ /* 0x000fce0000010000 */
.L_x_27352:
[----:B------:R-:W-:Y:S05]  /*2360*/  BSYNC B0 ;  /* 0x0000000000007941 */ /* 0x000fea0003800000 */
.L_x_27351:
        /* <DEDUP_REMOVED lines=42> */
.L_x_27356:
[----:B------:R-:W-:-:S07]  /*2610*/  FADD.FTZ R10, R24, R21 ;  /* 0x00000015180a7221 */ /* 0x000fce0000010000 */
.L_x_27355:
[----:B------:R-:W-:Y:S05]  /*2620*/  BSYNC B0 ;  /* 0x0000000000007941 */ /* 0x000fea0003800000 */
.L_x_27354:
        /* <DEDUP_REMOVED lines=42> */
.L_x_27359:
[----:B------:R-:W-:-:S07]  /*28d0*/  FADD.FTZ R11, R0, R25 ;  /* 0x00000019000b7221 */ /* 0x000fce0000010000 */
.L_x_27358:
[----:B------:R-:W-:Y:S05]  /*28e0*/  BSYNC B0 ;  /* 0x0000000000007941 */ /* 0x000fea0003800000 */
.L_x_27357:
        /* <DEDUP_REMOVED lines=42> */
.L_x_27362:
[----:B------:R-:W-:-:S07]  /*2b90*/  FADD.FTZ R0, R2, R3 ;  /* 0x0000000302007221 */ /* 0x000fce0000010000 */
.L_x_27361:
[----:B------:R-:W-:Y:S05]  /*2ba0*/  BSYNC B0 ;  /* 0x0000000000007941 */ /* 0x000fea0003800000 */
.L_x_27360:
        /* <DEDUP_REMOVED lines=42> */
.L_x_27365:
[----:B------:R-:W-:-:S07]  /*2e50*/  FADD.FTZ R3, R23, R26 ;  /* 0x0000001a17037221 */ /* 0x000fce0000010000 */
.L_x_27364:
[----:B------:R-:W-:Y:S05]  /*2e60*/  BSYNC B0 ;  /* 0x0000000000007941 */ /* 0x000fea0003800000 */
.L_x_27363:
        /* <DEDUP_REMOVED lines=42> */
.L_x_27368:
[----:B------:R-:W-:-:S07]  /*3110*/  FADD.FTZ R2, R12, R13 ;  /* 0x0000000d0c027221 */ /* 0x000fce0000010000 */
.L_x_27367:
[----:B------:R-:W-:Y:S05]  /*3120*/  BSYNC B0 ;  /* 0x0000000000007941 */ /* 0x000fea0003800000 */
.L_x_27366:
        /* <DEDUP_REMOVED lines=21> */
.L_x_27371:
[----:B------:R-:W-:-:S13]  /*3280*/  ISETP.GE.AND P0, PT, R6, R5, PT ;  /* 0x000000050600720c */ /* 0x000fda0003f06270 */
[----:B------:R-:W-:Y:S05]  /*3290*/  @P0 BRA `(.L_x_27373) ;  /* 0x0000000000300947 */ /* 0x000fea0003800000 */
[----:B-1----:R-:W1:Y:S01]  /*32a0*/  LDC.64 R8, c[0x0][0x218] ;  /* 0x00008600ff087b82 */ /* 0x002e620000000a00 */
[----:B------:R-:W-:Y:S02]  /*32b0*/  IMAD.IADD R7, R4, 0x1, R6 ;  /* 0x0000000104077824 */ /* 0x000fe400078e0206 */
[----:B------:R-:W-:Y:S02]  /*32c0*/  VIADD R6, R6, 0x80 ;  /* 0x0000008006067836 */ /* 0x000fe40000000000 */
[----:B-1----:R-:W-:-:S05]  /*32d0*/  IMAD.WIDE.U32 R8, R7, 0x4, R8 ;  /* 0x0000000407087825 */ /* 0x002fca00078e0008 */
[----:B------:R1:W-:Y:S02]  /*32e0*/  STG.E desc[UR4][R8.64], R10 ;  /* 0x0000000a08007986 */ /* 0x0003e4000c101904 */
.L_x_27372:
[----:B------:R-:W-:-:S13]  /*32f0*/  ISETP.GE.AND P0, PT, R6, R5, PT ;  /* 0x000000050600720c */ /* 0x000fda0003f06270 */
[----:B------:R-:W-:Y:S05]  /*3300*/  @P0 BRA `(.L_x_27374) ;  /* 0x0000000000340947 */ /* 0x000fea0003800000 */
[----:B-1----:R-:W1:Y:S01]  /*3310*/  LDC.64 R8, c[0x0][0x218] ;  /* 0x00008600ff087b82 */ /* 0x002e620000000a00 */
[----:B0-----:R-:W-:Y:S02]  /*3320*/  IMAD.IADD R7, R4, 0x1, R6 ;  /* 0x0000000104077824 */ /* 0x001fe400078e0206 */
[----:B------:R-:W-:Y:S02]  /*3330*/  VIADD R6, R6, 0x80 ;  /* 0x0000008006067836 */ /* 0x000fe40000000000 */
[----:B-1----:R-:W-:-:S05]  /*3340*/  IMAD.WIDE.U32 R8, R7, 0x4, R8 ;  /* 0x0000000407087825 */ /* 0x002fca00078e0008 */
[----:B------:R2:W-:Y:S02]  /*3350*/  STG.E desc[UR4][R8.64], R11 ;  /* 0x0000000b08007986 */ /* 0x0005e4000c101904 */
.L_x_27373:
        /* <DEDUP_REMOVED lines=8> */
.L_x_27374:
[----:B------:R-:W-:Y:S05]  /*33e0*/  BSYNC B1 ;  /* 0x0000000000017941 */ /* 0x000fea0003800000 */
.L_x_27370:
[----:B------:R-:W-:-:S13]  /*33f0*/  ISETP.GE.AND P0, PT, R6, R5, PT ;  /* 0x000000050600720c */ /* 0x000fda0003f06270 */
[----:B-12---:R-:W1:Y:S01]  /*3400*/  @!P0 LDC.64 R8, c[0x0][0x218] ;  /* 0x00008600ff088b82 */ /* 0x006e620000000a00 */
[----:B0-----:R-:W-:Y:S02]  /*3410*/  @!P0 IMAD.IADD R7, R4, 0x1, R6 ;  /* 0x0000000104078824 */ /* 0x001fe400078e0206 */
[----:B------:R-:W-:Y:S02]  /*3420*/  @!P0 VIADD R6, R6, 0x80 ;  /* 0x0000008006068836 */ /* 0x000fe40000000000 */
[----:B-1----:R-:W-:-:S05]  /*3430*/  @!P0 IMAD.WIDE.U32 R8, R7, 0x4, R8 ;  /* 0x0000000407088825 */ /* 0x002fca00078e0008 */
[----:B------:R3:W-:Y:S02]  /*3440*/  @!P0 STG.E desc[UR4][R8.64], R3 ;  /* 0x0000000308008986 */ /* 0x0007e4000c101904 */
.L_x_27375:
[----:B------:R-:W-:Y:S05]  /*3450*/  BSYNC B0 ;  /* 0x0000000000007941 */ /* 0x000fea0003800000 */
.L_x_27369:
        /* <DEDUP_REMOVED lines=8> */
.L_x_27376:
        /* <DEDUP_REMOVED lines=10> */
.L_x_32272:


//--------------------- .text._ZN2at6native29vectorized_elementwise_kernelILi8ENS0_13BinaryFunctorIfffZZZNS0_21nextafter_kernel_cudaERNS_18TensorIteratorBaseEENKUlvE_clEvENKUlvE0_clEvEUlffE_EESt5arrayIPcLm3EEEEviT0_T1_ --------------------------
	.section	.text._ZN2at6native29vectorized_elementwise_kernelILi8ENS0_13BinaryFunctorIfffZZZNS0_21nextafter_kernel_cudaERNS_18TensorIteratorBaseEENKUlvE_clEvENKUlvE0_clEvEUlffE_EESt5arrayIPcLm3EEEEviT0_T1_,"ax",@progbits
	.align	128
        .global         _ZN2at6native29vectorized_elementwise_kernelILi8ENS0_13BinaryFunctorIfffZZZNS0_21nextafter_kernel_cudaERNS_18TensorIteratorBaseEENKUlvE_clEvENKUlvE0_clEvEUlffE_EESt5arrayIPcLm3EEEEviT0_T1_
        .type           _ZN2at6native29vectorized_elementwise_kernelILi8ENS0_13BinaryFunctorIfffZZZNS0_21nextafter_kernel_cudaERNS_18TensorIteratorBaseEENKUlvE_clEvENKUlvE0_clEvEUlffE_EESt5arrayIPcLm3EEEEviT0_T1_,@function
        .size           _ZN2at6native29vectorized_elementwise_kernelILi8ENS0_13BinaryFunctorIfffZZZNS0_21nextafter_kernel_cudaERNS_18TensorIteratorBaseEENKUlvE_clEvENKUlvE0_clEvEUlffE_EESt5arrayIPcLm3EEEEviT0_T1_,(.L_x_32273 - _ZN2at6native29vectorized_elementwise_kernelILi8ENS0_13BinaryFunctorIfffZZZNS0_21nextafter_kernel_cudaERNS_18TensorIteratorBaseEENKUlvE_clEvENKUlvE0_clEvEUlffE_EESt5arrayIPcLm3EEEEviT0_T1_)
        .other          _ZN2at6native29vectorized_elementwise_kernelILi8ENS0_13BinaryFunctorIfffZZZNS0_21nextafter_kernel_cudaERNS_18TensorIteratorBaseEENKUlvE_clEvENKUlvE0_clEvEUlffE_EESt5arrayIPcLm3EEEEviT0_T1_,@"STO_CUDA_ENTRY STV_DEFAULT"
_ZN2at6native29vectorized_elementwise_kernelILi8ENS0_13BinaryFunctorIfffZZZNS0_21nextafter_kernel_cudaERNS_18TensorIteratorBaseEENKUlvE_clEvENKUlvE0_clEvEUlffE_EESt5arrayIPcLm3EEEEviT0_T1_:
.text._ZN2at6native29vectorized_elementwise_kernelILi8ENS0_13BinaryFunctorIfffZZZNS0_21nextafter_kernel_cudaERNS_18TensorIteratorBaseEENKUlvE_clEvENKUlvE0_clEvEUlffE_EESt5arrayIPcLm3EEEEviT0_T1_:
        /* <DEDUP_REMOVED lines=58> */
.L_x_27379:
[----:B-----5:R-:W-:-:S07]  /*03a0*/  FADD.FTZ R24, R8, R16 ;  /* 0x0000001008187221 */ /* 0x020fce0000010000 */
.L_x_27380:
[----:B------:R-:W-:Y:S05]  /*03b0*/  BSYNC B0 ;  /* 0x0000000000007941 */ /* 0x000fea0003800000 */
.L_x_27378:
        /* <DEDUP_REMOVED lines=39> */
.L_x_27382:
[----:B------:R-:W-:-:S07]  /*0630*/  FADD.FTZ R25, R9, R17 ;  /* 0x0000001109197221 */ /* 0x000fce0000010000 */
.L_x_27383:
[----:B------:R-:W-:Y:S05]  /*0640*/  BSYNC B0 ;  /* 0x0000000000007941 */ /* 0x000fea0003800000 */
.L_x_27381:
        /* <DEDUP_REMOVED lines=39> */
.L_x_27385:
[----:B------:R-:W-:-:S07]  /*08c0*/  FADD.FTZ R26, R10, R18 ;  /* 0x000000120a1a7221 */ /* 0x000fce0000010000 */
.L_x_27386:
[----:B------:R-:W-:Y:S05]  /*08d0*/  BSYNC B0 ;  /* 0x0000000000007941 */ /* 0x000fea0003800000 */
.L_x_27384:
        /* <DEDUP_REMOVED lines=39> */
.L_x_27388:
[----:B------:R-:W-:-:S07]  /*0b50*/  FADD.FTZ R27, R11, R19 ;  /* 0x000000130b1b7221 */ /* 0x000fce0000010000 */
.L_x_27389:
[----:B------:R-:W-:Y:S05]  /*0b60*/  BSYNC B0 ;  /* 0x0000000000007941 */ /* 0x000fea0003800000 */
.L_x_27387:
        /* <DEDUP_REMOVED lines=39> */
.L_x_27391:
[----:B------:R-:W-:-:S07]  /*0de0*/  FADD.FTZ R8, R12, R20 ;  /* 0x000000140c087221 */ /* 0x000fce0000010000 */
.L_x_27392:
[----:B------:R-:W-:Y:S05]  /*0df0*/  BSYNC B0 ;  /* 0x0000000000007941 */ /* 0x000fea0003800000 */
.L_x_27390:
        /* <DEDUP_REMOVED lines=39> */
.L_x_27394:
[----:B------:R-:W-:-:S07]  /*1070*/  FADD.FTZ R9, R13, R21 ;  /* 0x000000150d097221 */ /* 0x000fce0000010000 */
.L_x_27395:
[----:B------:R-:W-:Y:S05]  /*1080*/  BSYNC B0 ;  /* 0x0000000000007941 */ /* 0x000fea0003800000 */
.L_x_27393:
        /* <DEDUP_REMOVED lines=39> */
.L_x_27397:
[----:B------:R-:W-:-:S07]  /*1300*/  FADD.FTZ R10, R14, R22 ;  /* 0x000000160e0a7221 */ /* 0x000fce0000010000 */
.L_x_27398:
[----:B------:R-:W-:Y:S05]  /*1310*/  BSYNC B0 ;  /* 0x0000000000007941 */ /* 0x000fea0003800000 */
.L_x_27396:
        /* <DEDUP_REMOVED lines=39> */
.L_x_27400:
[----:B------:R-:W-:-:S07]  /*1590*/  FADD.FTZ R11, R15, R23 ;  /* 0x000000170f0b7221 */ /* 0x000fce0000010000 */
.L_x_27401:
[----:B------:R-:W-:Y:S05]  /*15a0*/  BSYNC B0 ;  /* 0x0000000000007941 */ /* 0x000fea0003800000 */
.L_x_27399:
[----:B------:R-:W0:Y:S02]  /*15b0*/  LDC.64 R2, c[0x0][0x218] ;  /* 0x00008600ff027b82 */ /* 0x000e240000000a00 */
[----:B0-----:R-:W-:-:S04]  /*15c0*/  IMAD.WIDE.U32 R4, R4, 0x4, R2 ;  /* 0x0000000404047825 */ /* 0x001fc800078e0002 */
[----:B------:R-:W-:-:S05]  /*15d0*/  IMAD.WIDE R4, R0, 0x20, R4 ;  /* 0x0000002000047825 */ /* 0x000fca00078e0204 */
[----:B------:R-:W-:Y:S04]  /*15e0*/  STG.E.128 desc[UR4][R4.64], R24 ;  /* 0x0000001804007986 */ /* 0x000fe8000c101d04 */
[----:B------:R-:W-:Y:S01]  /*15f0*/  STG.E.128 desc[UR4][R4.64+0x10], R8 ;  /* 0x0000100804007986 */ /* 0x000fe2000c101d04 */
[----:B------:R-:W-:Y:S05]  /*1600*/  EXIT ;  /* 0x000000000000794d */ /* 0x000fea0003800000 */
.L_x_27377:
        /* <DEDUP_REMOVED lines=124> */
.L_x_27404:
[----:B------:R-:W-:-:S07]  /*1dd0*/  FADD.FTZ R14, R8, R7 ;  /* 0x00000007080e7221 */ /* 0x000fce0000010000 */
.L_x_27403:
[----:B------:R-:W-:Y:S05]  /*1de0*/  BSYNC B0 ;  /* 0x0000000000007941 */ /* 0x000fea0003800000 */
.L_x_27402:
        /* <DEDUP_REMOVED lines=42> */
.L_x_27407:
[----:B------:R-:W-:-:S07]  /*2090*/  FADD.FTZ R7, R10, R9 ;  /* 0x000000090a077221 */ /* 0x000fce0000010000 */
.L_x_27406:
[----:B------:R-:W-:Y:S05]  /*20a0*/  BSYNC B0 ;  /* 0x0000000000007941 */ /* 0x000fea0003800000 */
.L_x_27405:
        /* <DEDUP_REMOVED lines=42> */
.L_x_27410:
[----:B------:R-:W-:-:S07]  /*2350*/  FADD.FTZ R9, R20, R11 ;  /* 0x0000000b14097221 */ /* 0x000fce0000010000 */
.L_x_27409:
[----:B------:R-:W-:Y:S05]  /*2360*/  BSYNC B0 ;  /* 0x0000000000007941 */ /* 0x000fea0003800000 */
.L_x_27408:
        /* <DEDUP_REMOVED lines=42> */
.L_x_27413:
[----:B------:R-:W-:-:S07]  /*2610*/  FADD.FTZ R10, R24, R21 ;  /* 0x00000015180a7221 */ /* 0x000fce0000010000 */
.L_x_27412:
[----:B------:R-:W-:Y:S05]  /*2620*/  BSYNC B0 ;  /* 0x0000000000007941 */ /* 0x000fea0003800000 */
.L_x_27411:
        /* <DEDUP_REMOVED lines=42> */
.L_x_27416:
[----:B------:R-:W-:-:S07]  /*28d0*/  FADD.FTZ R11, R0, R25 ;  /* 0x00000019000b7221 */ /* 0x000fce0000010000 */
.L_x_27415:
[----:B------:R-:W-:Y:S05]  /*28e0*/  BSYNC B0 ;  /* 0x0000000000007941 */ /* 0x000fea0003800000 */
.L_x_27414:
        /* <DEDUP_REMOVED lines=42> */
.L_x_27419:
[----:B------:R-:W-:-:S07]  /*2b90*/  FADD.FTZ R0, R2, R3 ;  /* 0x0000000302007221 */ /* 0x000fce0000010000 */
.L_x_27418:
[----:B------:R-:W-:Y:S05]  /*2ba0*/  BSYNC B0 ;  /* 0x0000000000007941 */ /* 0x000fea0003800000 */
.L_x_27417:
        /* <DEDUP_REMOVED lines=42> */
.L_x_27422:
[----:B------:R-:W-:-:S07]  /*2e50*/  FADD.FTZ R3, R23, R26 ;  /* 0x0000001a17037221 */ /* 0x000fce0000010000 */
.L_x_27421:
[----:B------:R-:W-:Y:S05]  /*2e60*/  BSYNC B0 ;  /* 0x0000000000007941 */ /* 0x000fea0003800000 */
.L_x_27420:
        /* <DEDUP_REMOVED lines=42> */
.L_x_27425:
[----:B------:R-:W-:-:S07]  /*3110*/  FADD.FTZ R2, R12, R13 ;  /* 0x0000000d0c027221 */ /* 0x000fce0000010000 */
.L_x_27424:
[----:B------:R-:W-:Y:S05]  /*3120*/  BSYNC B0 ;  /* 0x0000000000007941 */ /* 0x000fea0003800000 */
.L_x_27423:
        /* <DEDUP_REMOVED lines=21> */
.L_x_27428:
[----:B------:R-:W-:-:S13]  /*3280*/  ISETP.GE.AND P0, PT, R6, R5, PT ;  /* 0x000000050600720c */ /* 0x000fda0003f06270 */
[----:B------:R-:W-:Y:S05]  /*3290*/  @P0 BRA `(.L_x_27430) ;  /* 0x0000000000300947 */ /* 0x000fea0003800000 */
[----:B-1----:R-:W1:Y:S01]  /*32a0*/  LDC.64 R8, c[0x0][0x218] ;  /* 0x00008600ff087b82 */ /* 0x002e620000000a00 */
[----:B------:R-:W-:Y:S02]  /*32b0*/  IMAD.IADD R7, R4, 0x1, R6 ;  /* 0x0000000104077824 */ /* 0x000fe400078e0206 */
[----:B------:R-:W-:Y:S02]  /*32c0*/  VIADD R6, R6, 0x80 ;  /* 0x0000008006067836 */ /* 0x000fe40000000000 */
[----:B-1----:R-:W-:-:S05]  /*32d0*/  IMAD.WIDE.U32 R8, R7, 0x4, R8 ;  /* 0x0000000407087825 */ /* 0x002fca00078e0008 */
[----:B------:R1:W-:Y:S02]  /*32e0*/  STG.E desc[UR4][R8.64], R10 ;  /* 0x0000000a08007986 */ /* 0x0003e4000c101904 */
.L_x_27429:
[----:B------:R-:W-:-:S13]  /*32f0*/  ISETP.GE.AND P0, PT, R6, R5, PT ;  /* 0x000000050600720c */ /* 0x000fda0003f06270 */
[----:B------:R-:W-:Y:S05]  /*3300*/  @P0 BRA `(.L_x_27431) ;  /* 0x0000000000340947 */ /* 0x000fea0003800000 */
[----:B-1----:R-:W1:Y:S01]  /*3310*/  LDC.64 R8, c[0x0][0x218] ;  /* 0x00008600ff087b82 */ /* 0x002e620000000a00 */
[----:B0-----:R-:W-:Y:S02]  /*3320*/  IMAD.IADD R7, R4, 0x1, R6 ;  /* 0x0000000104077824 */ /* 0x001fe400078e0206 */
[----:B------:R-:W-:Y:S02]  /*3330*/  VIADD R6, R6, 0x80 ;  /* 0x0000008006067836 */ /* 0x000fe40000000000 */
[----:B-1----:R-:W-:-:S05]  /*3340*/  IMAD.WIDE.U32 R8, R7, 0x4, R8 ;  /* 0x0000000407087825 */ /* 0x002fca00078e0008 */
[----:B------:R2:W-:Y:S02]  /*3350*/  STG.E desc[UR4][R8.64], R11 ;  /* 0x0000000b08007986 */ /* 0x0005e4000c101904 */
.L_x_27430:
        /* <DEDUP_REMOVED lines=8> */
.L_x_27431:
[----:B------:R-:W-:Y:S05]  /*33e0*/  BSYNC B1 ;  /* 0x0000000000017941 */ /* 0x000fea0003800000 */
.L_x_27427:
[----:B------:R-:W-:-:S13]  /*33f0*/  ISETP.GE.AND P0, PT, R6, R5, PT ;  /* 0x000000050600720c */ /* 0x000fda0003f06270 */
[----:B-12---:R-:W1:Y:S01]  /*3400*/  @!P0 LDC.64 R8, c[0x0][0x218] ;  /* 0x00008600ff088b82 */ /* 0x006e620000000a00 */
[----:B0-----:R-:W-:Y:S02]  /*3410*/  @!P0 IMAD.IADD R7, R4, 0x1, R6 ;  /* 0x0000000104078824 */ /* 0x001fe400078e0206 */
[----:B------:R-:W-:Y:S02]  /*3420*/  @!P0 VIADD R6, R6, 0x80 ;  /* 0x0000008006068836 */ /* 0x000fe40000000000 */
[----:B-1----:R-:W-:-:S05]  /*3430*/  @!P0 IMAD.WIDE.U32 R8, R7, 0x4, R8 ;  /* 0x0000000407088825 */ /* 0x002fca00078e0008 */
[----:B------:R3:W-:Y:S02]  /*3440*/  @!P0 STG.E desc[UR4][R8.64], R3 ;  /* 0x0000000308008986 */ /* 0x0007e4000c101904 */
.L_x_27432:
[----:B------:R-:W-:Y:S05]  /*3450*/  BSYNC B0 ;  /* 0x0000000000007941 */ /* 0x000fea0003800000 */
.L_x_27426:
        /* <DEDUP_REMOVED lines=8> */
.L_x_27433:
        /* <DEDUP_REMOVED lines=10> */
.L_x_32273:


//--------------------- .text._ZN2at6native18elementwise_kernelILi128ELi4EZNS0_15gpu_kernel_implINS0_13BUnaryFunctorIfffZZZNS0_21nextafter_kernel_cudaERNS_18TensorIteratorBaseEENKUlvE_clEvENKUlvE0_clEvEUlffE_EEEEvS5_RKT_EUliE_EEviT1_ --------------------------
	.section	.text._ZN2at6native18elementwise_kernelILi128ELi4EZNS0_15gpu_kernel_implINS0_13BUnaryFunctorIfffZZZNS0_21nextafter_kernel_cudaERNS_18TensorIteratorBaseEENKUlvE_clEvENKUlvE0_clEvEUlffE_EEEEvS5_RKT_EUliE_EEviT1_,"ax",@progbits
	.align	128
        .global         _ZN2at6native18elementwise_kernelILi128ELi4EZNS0_15gpu_kernel_implINS0_13BUnaryFunctorIfffZZZNS0_21nextafter_kernel_cudaERNS_18TensorIteratorBaseEENKUlvE_clEvENKUlvE0_clEvEUlffE_EEEEvS5_RKT_EUliE_EEviT1_
        .type           _ZN2at6native18elementwise_kernelILi128ELi4EZNS0_15gpu_kernel_implINS0_13BUnaryFunctorIfffZZZNS0_21nextafter_kernel_cudaERNS_18TensorIteratorBaseEENKUlvE_clEvENKUlvE0_clEvEUlffE_EEEEvS5_RKT_EUliE_EEviT1_,@function
        .size           _ZN2at6native18elementwise_kernelILi128ELi4EZNS0_15gpu_kernel_implINS0_13BUnaryFunctorIfffZZZNS0_21nextafter_kernel_cudaERNS_18TensorIteratorBaseEENKUlvE_clEvENKUlvE0_clEvEUlffE_EEEEvS5_RKT_EUliE_EEviT1_,(.L_x_32274 - _ZN2at6native18elementwise_kernelILi128ELi4EZNS0_15gpu_kernel_implINS0_13BUnaryFunctorIfffZZZNS0_21nextafter_kernel_cudaERNS_18TensorIteratorBaseEENKUlvE_clEvENKUlvE0_clEvEUlffE_EEEEvS5_RKT_EUliE_EEviT1_)
        .other          _ZN2at6native18elementwise_kernelILi128ELi4EZNS0_15gpu_kernel_implINS0_13BUnaryFunctorIfffZZZNS0_21nextafter_kernel_cudaERNS_18TensorIteratorBaseEENKUlvE_clEvENKUlvE0_clEvEUlffE_EEEEvS5_RKT_EUliE_EEviT1_,@"STO_CUDA_ENTRY STV_DEFAULT"
_ZN2at6native18elementwise_kernelILi128ELi4EZNS0_15gpu_kernel_implINS0_13BUnaryFunctorIfffZZZNS0_21nextafter_kernel_cudaERNS_18TensorIteratorBaseEENKUlvE_clEvENKUlvE0_clEvEUlffE_EEEEvS5_RKT_EUliE_EEviT1_:
.text._ZN2at6native18elementwise_kernelILi128ELi4EZNS0_15gpu_kernel_implINS0_13BUnaryFunctorIfffZZZNS0_21nextafter_kernel_cudaERNS_18TensorIteratorBaseEENKUlvE_clEvENKUlvE0_clEvEUlffE_EEEEvS5_RKT_EUliE_EEviT1_:
        /* <DEDUP_REMOVED lines=313> */
.L_x_27436:
        /* <DEDUP_REMOVED lines=22> */
.L_x_27441:
[----:B------:R-:W2:Y:S02]  /*14f0*/  LDG.E.U8 R0, desc[UR36][R2.64] ;  /* 0x0000002402007981 */ /* 0x000ea4000c1e1100 */
[----:B--2---:R-:W-:Y:S01]  /*1500*/  I2FP.F32.U32 R0, R0 ;  /* 0x0000000000007245 */ /* 0x004fe20000201000 */
[----:B------:R-:W-:Y:S06]  /*1510*/  BRA `(.L_x_27443) ;  /* 0x0000000c002c7947 */ /* 0x000fec0003800000 */
.L_x_27440:
        /* <DEDUP_REMOVED lines=9> */
.L_x_27445:
[----:B------:R-:W2:Y:S02]  /*15b0*/  LDG.E R0, desc[UR36][R2.64] ;  /* 0x0000002402007981 */ /* 0x000ea4000c1e1900 */
[----:B--2---:R-:W-:Y:S01]  /*15c0*/  I2FP.F32.S32 R0, R0 ;  /* 0x0000000000007245 */ /* 0x004fe20000201400 */
[----:B------:R-:W-:Y:S06]  /*15d0*/  BRA `(.L_x_27443) ;  /* 0x0000000800fc7947 */ /* 0x000fec0003800000 */
.L_x_27444:
[----:B------:R-:W2:Y:S02]  /*15e0*/  LDG.E.U16 R0, desc[UR36][R2.64] ;  /* 0x0000002402007981 */ /* 0x000ea4000c1e1500 */
[----:B--2---:R-:W0:Y:S01]  /*15f0*/  I2F.S16 R0, R0 ;  /* 0x0000000000007306 */ /* 0x004e220000101400 */
[----:B------:R-:W-:Y:S05]  /*1600*/  BRA `(.L_x_27443) ;  /* 0x0000000800f07947 */ /* 0x000fea0003800000 */
.L_x_27439:
        /* <DEDUP_REMOVED lines=8> */
.L_x_27447:
[----:B------:R-:W2:Y:S02]  /*1690*/  LDG.E.U16 R0, desc[UR36][R2.64] ;  /* 0x0000002402007981 */ /* 0x000ea4000c1e1500 */
[----:B--2---:R-:W-:Y:S01]  /*16a0*/  HADD2.F32 R0, -RZ, R0.H0_H0 ;  /* 0x20000000ff007230 */ /* 0x004fe20000004100 */
[----:B------:R-:W-:Y:S06]  /*16b0*/  BRA `(.L_x_27443) ;  /* 0x0000000800c47947 */ /* 0x000fec0003800000 */
.L_x_27446:
        /* <DEDUP_REMOVED lines=8> */
.L_x_27449:
[----:B------:R-:W2:Y:S02]  /*1740*/  LDG.E.U16 R0, desc[UR36][R2.64] ;  /* 0x0000002402007981 */ /* 0x000ea4000c1e1500 */
[----:B--2---:R-:W-:Y:S01]  /*1750*/  HADD2.F32 R0, -RZ, R0.H0_H0 ;  /* 0x20000000ff007230 */ /* 0x004fe20000004100 */
[----:B------:R-:W-:Y:S06]  /*1760*/  BRA `(.L_x_27443) ;  /* 0x0000000800987947 */ /* 0x000fec0003800000 */
.L_x_27448:
[----:B------:R-:W2:Y:S01]  /*1770*/  LDG.E.64 R2, desc[UR36][R2.64] ;  /* 0x0000002402027981 */ /* 0x000ea2000c1e1b00 */
[----:B------:R-:W-:Y:S01]  /*1780*/  UMOV UR4, 0xf0000000 ;  /* 0xf000000000047882 */ /* 0x000fe20000000000 */
[----:B------:R-:W-:Y:S01]  /*1790*/  UMOV UR5, 0x380fffff ;  /* 0x380fffff00057882 */ /* 0x000fe20000000000 */
[----:B--2---:R-:W0:Y:S01]  /*17a0*/  F2F.F32.F64 R0, R2 ;  /* 0x0000000200007310 */ /* 0x004e220000301000 */
[----:B------:R-:W-:-:S14]  /*17b0*/  DSETP.GEU.AND P0, PT, |R2|, UR4, PT ;  /* 0x0000000402007e2a */ /* 0x000fdc000bf0e200 */
[----:B0-----:R-:W-:Y:S01]  /*17c0*/  @!P0 FMUL R0, R0, 1.175494350822287508e-38 ;  /* 0x0080000000008820 */ /* 0x001fe20000400000 */
[----:B------:R-:W-:Y:S06]  /*17d0*/  BRA `(.L_x_27443) ;  /* 0x00000008007c7947 */ /* 0x000fec0003800000 */
.L_x_27438:
        /* <DEDUP_REMOVED lines=12> */
.L_x_27452:
[----:B------:R-:W2:Y:S01]  /*18a0*/  LDG.E.64 R2, desc[UR36][R2.64] ;  /* 0x0000002402027981 */ /* 0x000ea2000c1e1b00 */
[----:B------:R-:W-:Y:S01]  /*18b0*/  UMOV UR4, 0xf0000000 ;  /* 0xf000000000047882 */ /* 0x000fe20000000000 */
[----:B------:R-:W-:Y:S01]  /*18c0*/  UMOV UR5, 0x380fffff ;  /* 0x380fffff00057882 */ /* 0x000fe20000000000 */
[----:B--2---:R-:W0:Y:S01]  /*18d0*/  F2F.F32.F64 R0, R2 ;  /* 0x0000000200007310 */ /* 0x004e220000301000 */
[----:B------:R-:W-:-:S14]  /*18e0*/  DSETP.GEU.AND P0, PT, |R2|, UR4, PT ;  /* 0x0000000402007e2a */ /* 0x000fdc000bf0e200 */
[----:B0-----:R-:W-:Y:S01]  /*18f0*/  @!P0 FMUL R0, R0, 1.175494350822287508e-38 ;  /* 0x0080000000008820 */ /* 0x001fe20000400000 */
[----:B------:R-:W-:Y:S06]  /*1900*/  BRA `(.L_x_27443) ;  /* 0x0000000800307947 */ /* 0x000fec0003800000 */
.L_x_27451:
        /* <DEDUP_REMOVED lines=26> */
.L_x_27454:
        /* <DEDUP_REMOVED lines=13> */
.L_x_27453:
[----:B------:R-:W2:Y:S02]  /*1b80*/  LDG.E.U16 R0, desc[UR36][R2.64] ;  /* 0x0000002402007981 */ /* 0x000ea4000c1e1500 */
[----:B--2---:R-:W-:Y:S01]  /*1b90*/  IMAD.U32 R0, R0, 0x10000, RZ ;  /* 0x0001000000007824 */ /* 0x004fe200078e00ff */
[----:B------:R-:W-:Y:S06]  /*1ba0*/  BRA `(.L_x_27443) ;  /* 0x0000000400887947 */ /* 0x000fec0003800000 */
.L_x_27450:
        /* <DEDUP_REMOVED lines=11> */
.L_x_27457:
        /* <DEDUP_REMOVED lines=20> */
.L_x_27459:
[----:B------:R-:W-:Y:S05]  /*1da0*/  BSYNC B0 ;  /* 0x0000000000007941 */ /* 0x000fea0003800000 */
.L_x_27458:
[----:B------:R-:W-:Y:S01]  /*1db0*/  LEA R3, R0, 0x3b800000, 0x17 ;  /* 0x3b80000000037811 */ /* 0x000fe200078eb8ff */
[----:B------:R-:W-:-:S05]  /*1dc0*/  IMAD.SHL.U32 R0, R2, 0x100000, RZ ;  /* 0x0010000002007824 */ /* 0x000fca00078e00ff */
[----:B------:R-:W-:Y:S01]  /*1dd0*/  LOP3.LUT R0, R3, R0, R4, 0xfe, !PT ;  /* 0x0000000003007212 */ /* 0x000fe200078efe04 */
[----:B------:R-:W-:Y:S06]  /*1de0*/  BRA `(.L_x_27443) ;  /* 0x0000000000f87947 */ /* 0x000fec0003800000 */
.L_x_27456:
        /* <DEDUP_REMOVED lines=20> */
.L_x_27461:
[----:B------:R-:W-:Y:S05]  /*1f30*/  BSYNC B0 ;  /* 0x0000000000007941 */ /* 0x000fea0003800000 */
.L_x_27460:
[----:B------:R-:W-:Y:S01]  /*1f40*/  LEA R3, R0, 0x37800000, 0x17 ;  /* 0x3780000000037811 */ /* 0x000fe200078eb8ff */
[----:B------:R-:W-:-:S05]  /*1f50*/  IMAD.SHL.U32 R0, R2, 0x200000, RZ ;  /* 0x0020000002007824 */ /* 0x000fca00078e00ff */
[----:B------:R-:W-:Y:S01]  /*1f60*/  LOP3.LUT R0, R3, R0, R4, 0xfe, !PT ;  /* 0x0000000003007212 */ /* 0x000fe200078efe04 */
[----:B------:R-:W-:Y:S06]  /*1f70*/  BRA `(.L_x_27443) ;  /* 0x0000000000947947 */ /* 0x000fec0003800000 */
.L_x_27455:
        /* <DEDUP_REMOVED lines=14> */
.L_x_27442:
        /* <DEDUP_REMOVED lines=16> */
.L_x_27464:
[----:B------:R-:W-:Y:S01]  /*2160*/  IMAD.MOV.U32 R0, RZ, RZ, RZ ;  /* 0x000000ffff007224 */ /* 0x000fe200078e00ff */
[----:B------:R-:W-:Y:S06]  /*2170*/  BRA `(.L_x_27443) ;  /* 0x0000000000147947 */ /* 0x000fec0003800000 */
.L_x_27463:
[----:B------:R-:W2:Y:S02]  /*2180*/  LDG.E.64 R2, desc[UR36][R2.64] ;  /* 0x0000002402027981 */ /* 0x000ea4000c1e1b00 */
[----:B--2---:R0:W1:Y:S01]  /*2190*/  I2F.U64 R0, R2 ;  /* 0x0000000200007312 */ /* 0x0040620000301000 */
[----:B------:R-:W-:Y:S05]  /*21a0*/  BRA `(.L_x_27443) ;  /* 0x0000000000087947 */ /* 0x000fea0003800000 */
.L_x_27462:
[----:B------:R-:W2:Y:S02]  /*21b0*/  LDG.E R0, desc[UR36][R2.64] ;  /* 0x0000002402007981 */ /* 0x000ea4000c1e1900 */
[----:B--2---:R-:W-:-:S07]  /*21c0*/  I2FP.F32.U32 R0, R0 ;  /* 0x0000000000007245 */ /* 0x004fce0000201000 */
.L_x_27443:
[----:B------:R-:W-:Y:S05]  /*21d0*/  BSYNC B6 ;  /* 0x0000000000067941 */ /* 0x000fea0003800000 */
.L_x_27437:
[C---:B01---5:R-:W-:Y:S01]  /*21e0*/  FSETP.GTU.FTZ.AND P0, PT, |R0|.reuse, +INF , PT ;  /* 0x7f8000000000780b */ /* 0x063fe20003f1c200 */
[C---:B--234-:R-:W-:Y:S01]  /*21f0*/  IMAD.SHL.U32 R2, R0.reuse, 0x2, RZ ;  /* 0x0000000200027824 */ /* 0x05cfe200078e00ff */
[----:B------:R-:W-:Y:S01]  /*2200*/  LOP3.LUT R3, R0, 0x80000000, RZ, 0xc0, !PT ;  /* 0x8000000000037812 */ /* 0x000fe200078ec0ff */
[----:B------:R-:W-:Y:S03]  /*2210*/  BSSY B0, `(.L_x_27465) ;  /* 0x0000027000007945 */ /* 0x000fe60003800000 */
[----:B------:R-:W-:-:S04]  /*2220*/  ISETP.GE.U32.AND P1, PT, R2, 0x1000000, PT ;  /* 0x010000000200780c */ /* 0x000fc80003f26070 */
[----:B------:R-:W-:-:S03]  /*2230*/  SEL R5, R3, R0, !P1 ;  /* 0x0000000003057207 */ /* 0x000fc60004800000 */
[----:B------:R-:W-:Y:S06]  /*2240*/  @P0 BRA `(.L_x_27466) ;  /* 0x0000000000840947 */ /* 0x000fec0003800000 */
[----:B------:R-:W0:Y:S02]  /*2250*/  LDC R3, c[0x0][0x424] ;  /* 0x00010900ff037b82 */ /* 0x000e240000000800 */
[----:B0-----:R-:W-:-:S13]  /*2260*/  FSETP.GTU.FTZ.AND P0, PT, |R3|, +INF , PT ;  /* 0x7f8000000300780b */ /* 0x001fda0003f1c200 */
[----:B------:R-:W-:Y:S05]  /*2270*/  @P0 BRA `(.L_x_27466) ;  /* 0x0000000000780947 */ /* 0x000fea0003800000 */
[C---:B------:R-:W-:Y:S01]  /*2280*/  IMAD.SHL.U32 R4, R3.reuse, 0x2, RZ ;  /* 0x0000000203047824 */ /* 0x040fe200078e00ff */
[----:B------:R-:W-:-:S04]  /*2290*/  LOP3.LUT R2, R3, 0x80000000, RZ, 0xc0, !PT ;  /* 0x8000000003027812 */ /* 0x000fc800078ec0ff */
[----:B------:R-:W-:-:S04]  /*22a0*/  ISETP.GE.U32.AND P0, PT, R4, 0x1000000, PT ;  /* 0x010000000400780c */ /* 0x000fc80003f06070 */
        /* <DEDUP_REMOVED lines=27> */
.L_x_27466:
[----:B------:R-:W-:Y:S02]  /*2460*/  ULDC UR4, c[0x0][0x424] ;  /* 0x0001090000047ab9 */ /* 0x000fe40000000800 */
[----:B------:R-:W-:-:S07]  /*2470*/  FADD.FTZ R2, R0, UR4 ;  /* 0x0000000400027e21 */ /* 0x000fce0008010000 */
.L_x_27467:
[----:B------:R-:W-:Y:S05]  /*2480*/  BSYNC B0 ;  /* 0x0000000000007941 */ /* 0x000fea0003800000 */
.L_x_27465:
        /* <DEDUP_REMOVED lines=15> */
.L_x_27471:
[----:B------:R-:W0:Y:S02]  /*2580*/  F2I.S64.TRUNC R2, R2 ;  /* 0x0000000200027311 */ /* 0x000e24000020d900 */
[----:B0-----:R-:W-:-:S05]  /*2590*/  IMAD.MOV.U32 R5, RZ, RZ, R2 ;  /* 0x000000ffff057224 */ /* 0x001fca00078e0002 */
[----:B------:R0:W-:Y:S01]  /*25a0*/  STG.E.U8 desc[UR36][R16.64], R5 ;  /* 0x0000000510007986 */ /* 0x0001e2000c101124 */
[----:B------:R-:W-:Y:S05]  /*25b0*/  BRA `(.L_x_27473) ;  /* 0x0000000c00407947 */ /* 0x000fea0003800000 */
.L_x_27470:
        /* <DEDUP_REMOVED lines=9> */
.L_x_27475:
[----:B------:R-:W0:Y:S02]  /*2650*/  F2I.FTZ.TRUNC.NTZ R3, R2 ;  /* 0x0000000200037305 */ /* 0x000e24000021f100 */
[----:B0-----:R0:W-:Y:S01]  /*2660*/  STG.E desc[UR36][R16.64], R3 ;  /* 0x0000000310007986 */ /* 0x0011e2000c101924 */
[----:B------:R-:W-:Y:S05]  /*2670*/  BRA `(.L_x_27473) ;  /* 0x0000000c00107947 */ /* 0x000fea0003800000 */
.L_x_27474:
[----:B------:R-:W0:Y:S02]  /*2680*/  F2I.FTZ.TRUNC.NTZ R3, R2 ;  /* 0x0000000200037305 */ /* 0x000e24000021f100 */
[----:B0-----:R0:W-:Y:S01]  /*2690*/  STG.E.U16 desc[UR36][R16.64], R3 ;  /* 0x0000000310007986 */ /* 0x0011e2000c101524 */
[----:B------:R-:W-:Y:S05]  /*26a0*/  BRA `(.L_x_27473) ;  /* 0x0000000c00047947 */ /* 0x000fea0003800000 */
.L_x_27469:
        /* <DEDUP_REMOVED lines=8> */
.L_x_27477:
[----:B------:R-:W-:-:S05]  /*2730*/  F2FP.F16.F32.PACK_AB R2, RZ, R2 ;  /* 0x00000002ff02723e */ /* 0x000fca00000000ff */
[----:B------:R0:W-:Y:S01]  /*2740*/  STG.E.U16 desc[UR36][R16.64], R2 ;  /* 0x0000000210007986 */ /* 0x0001e2000c101524 */
[----:B------:R-:W-:Y:S05]  /*2750*/  BRA `(.L_x_27473) ;  /* 0x0000000800d87947 */ /* 0x000fea0003800000 */
.L_x_27476:
        /* <DEDUP_REMOVED lines=9> */
.L_x_27479:
[----:B------:R-:W-:-:S04]  /*27f0*/  F2FP.F16.F32.PACK_AB R3, RZ, R2 ;  /* 0x00000002ff03723e */ /* 0x000fc800000000ff */
[----:B------:R-:W-:-:S05]  /*2800*/  PRMT R3, R3, 0x5410, RZ ;  /* 0x0000541003037816 */ /* 0x000fca00000000ff */
[----:B------:R0:W-:Y:S01]  /*2810*/  STG.E desc[UR36][R16.64], R3 ;  /* 0x0000000310007986 */ /* 0x0001e2000c101924 */
[----:B------:R-:W-:Y:S05]  /*2820*/  BRA `(.L_x_27473) ;  /* 0x0000000800a47947 */ /* 0x000fea0003800000 */
.L_x_27478:
[----:B------:R-:W-:-:S06]  /*2830*/  FMUL.FTZ R2, R2, 1 ;  /* 0x3f80000002027820 */ /* 0x000fcc0000410000 */
[----:B------:R-:W0:Y:S02]  /*2840*/  F2F.F64.F32 R2, R2 ;  /* 0x0000000200027310 */ /* 0x000e240000201800 */
[----:B0-----:R0:W-:Y:S01]  /*2850*/  STG.E.64 desc[UR36][R16.64], R2 ;  /* 0x0000000210007986 */ /* 0x0011e2000c101b24 */
[----:B------:R-:W-:Y:S05]  /*2860*/  BRA `(.L_x_27473) ;  /* 0x0000000800947947 */ /* 0x000fea0003800000 */
.L_x_27468:
        /* <DEDUP_REMOVED lines=12> */
.L_x_27482:
[----:B------:R-:W-:Y:S01]  /*2930*/  FMUL.FTZ R4, R2, 1 ;  /* 0x3f80000002047820 */ /* 0x000fe20000410000 */
[----:B------:R-:W-:-:S05]  /*2940*/  CS2R R6, SRZ ;  /* 0x0000000000067805 */ /* 0x000fca000001ff00 */
[----:B------:R-:W0:Y:S02]  /*2950*/  F2F.F64.F32 R4, R4 ;  /* 0x0000000400047310 */ /* 0x000e240000201800 */
[----:B0-----:R0:W-:Y:S01]  /*2960*/  STG.E.128 desc[UR36][R16.64], R4 ;  /* 0x0000000410007986 */ /* 0x0011e2000c101d24 */
[----:B------:R-:W-:Y:S05]  /*2970*/  BRA `(.L_x_27473) ;  /* 0x0000000800507947 */ /* 0x000fea0003800000 */
.L_x_27481:
        /* <DEDUP_REMOVED lines=20> */
.L_x_27486:
[----:B------:R-:W-:Y:S05]  /*2ac0*/  BSYNC B0 ;  /* 0x0000000000007941 */ /* 0x000fea0003800000 */
.L_x_27485:
[----:B------:R-:W-:-:S05]  /*2ad0*/  LOP3.LUT R5, R0, R5, RZ, 0xfc, !PT ;  /* 0x0000000500057212 */ /* 0x000fca00078efcff */
[----:B------:R0:W-:Y:S01]  /*2ae0*/  STG.E.U8 desc[UR36][R16.64], R5 ;  /* 0x0000000510007986 */ /* 0x0001e2000c101124 */
[----:B------:R-:W-:Y:S05]  /*2af0*/  BRA `(.L_x_27473) ;  /* 0x0000000400f07947 */ /* 0x000fea0003800000 */
.L_x_27484:
        /* <DEDUP_REMOVED lines=12> */
.L_x_27488:
[----:B------:R-:W-:Y:S01]  /*2bc0*/  IMAD.MOV.U32 R0, RZ, RZ, 0x7f ;  /* 0x0000007fff007424 */ /* 0x000fe200078e00ff */
[----:B------:R-:W-:-:S04]  /*2bd0*/  ISETP.GT.U32.AND P0, PT, R4, 0x7f800000, PT ;  /* 0x7f8000000400780c */ /* 0x000fc80003f04070 */
[----:B------:R-:W-:-:S09]  /*2be0*/  SEL R0, R0, 0x7c, P0 ;  /* 0x0000007c00007807 */ /* 0x000fd20000000000 */
.L_x_27489:
[----:B------:R-:W-:Y:S05]  /*2bf0*/  BSYNC B0 ;  /* 0x0000000000007941 */ /* 0x000fea0003800000 */
.L_x_27487:
[----:B------:R-:W-:-:S04]  /*2c00*/  LOP3.LUT R2, R2, 0x80000000, RZ, 0xc0, !PT ;  /* 0x8000000002027812 */ /* 0x000fc800078ec0ff */
[----:B------:R-:W-:-:S04]  /*2c10*/  SHF.R.U32.HI R3, RZ, 0x18, R2 ;  /* 0x00000018ff037819 */ /* 0x000fc80000011602 */
[----:B------:R-:W-:-:S05]  /*2c20*/  LOP3.LUT R3, R0, R3, RZ, 0xfc, !PT ;  /* 0x0000000300037212 */ /* 0x000fca00078efcff */
[----:B------:R0:W-:Y:S01]  /*2c30*/  STG.E.U8 desc[UR36][R16.64], R3 ;  /* 0x0000000310007986 */ /* 0x0001e2000c101124 */
[----:B------:R-:W-:Y:S05]  /*2c40*/  BRA `(.L_x_27473) ;  /* 0x00000004009c7947 */ /* 0x000fea0003800000 */
.L_x_27483:
[----:B------:R-:W-:-:S05]  /*2c50*/  F2FP.BF16.F32.PACK_AB R2, RZ, R2 ;  /* 0x00000002ff02723e */ /* 0x000fca00000010ff */
[----:B------:R0:W-:Y:S01]  /*2c60*/  STG.E.U16 desc[UR36][R16.64], R2 ;  /* 0x0000000210007986 */ /* 0x0001e2000c101524 */
[----:B------:R-:W-:Y:S05]  /*2c70*/  BRA `(.L_x_27473) ;  /* 0x0000000400907947 */ /* 0x000fea0003800000 */
.L_x_27480:
        /* <DEDUP_REMOVED lines=11> */
.L_x_27492:
        /* <DEDUP_REMOVED lines=16> */
.L_x_27495:
[----:B------:R-:W-:-:S04]  /*2e30*/  LOP3.LUT R2, R2, 0x80000000, RZ, 0xc0, !PT ;  /* 0x8000000002027812 */ /* 0x000fc800078ec0ff */
[----:B------:R-:W-:-:S04]  /*2e40*/  SHF.R.U32.HI R3, RZ, 0x18, R2 ;  /* 0x00000018ff037819 */ /* 0x000fc80000011602 */
[----:B------:R-:W-:-:S04]  /*2e50*/  LOP3.LUT R0, R0, R3, RZ, 0xfc, !PT ;  /* 0x0000000300007212 */ /* 0x000fc800078efcff */
[----:B------:R-:W-:-:S07]  /*2e60*/  PRMT R8, R0, 0x7610, R8 ;  /* 0x0000761000087816 */ /* 0x000fce0000000008 */
.L_x_27494:
[----:B------:R-:W-:Y:S05]  /*2e70*/  BSYNC B0 ;  /* 0x0000000000007941 */ /* 0x000fea0003800000 */
.L_x_27493:
[----:B------:R3:W-:Y:S01]  /*2e80*/  STG.E.U8 desc[UR36][R16.64], R8 ;  /* 0x0000000810007986 */ /* 0x0007e2000c101124 */
[----:B------:R-:W-:Y:S05]  /*2e90*/  BRA `(.L_x_27473) ;  /* 0x0000000400087947 */ /* 0x000fea0003800000 */
.L_x_27491:
        /* <DEDUP_REMOVED lines=16> */
.L_x_27498:
[----:B------:R-:W-:-:S04]  /*2fa0*/  LOP3.LUT R2, R2, 0x80000000, RZ, 0xc0, !PT ;  /* 0x8000000002027812 */ /* 0x000fc800078ec0ff */
[----:B------:R-:W-:-:S04]  /*2fb0*/  SHF.R.U32.HI R3, RZ, 0x18, R2 ;  /* 0x00000018ff037819 */ /* 0x000fc80000011602 */
[----:B------:R-:W-:-:S04]  /*2fc0*/  LOP3.LUT R0, R0, R3, RZ, 0xfc, !PT ;  /* 0x0000000300007212 */ /* 0x000fc800078efcff */
[----:B------:R-:W-:-:S07]  /*2fd0*/  PRMT R8, R0, 0x7610, R8 ;  /* 0x0000761000087816 */ /* 0x000fce0000000008 */
.L_x_27497:
[----:B------:R-:W-:Y:S05]  /*2fe0*/  BSYNC B0 ;  /* 0x0000000000007941 */ /* 0x000fea0003800000 */
.L_x_27496:
[----:B------:R0:W-:Y:S01]  /*2ff0*/  STG.E.U8 desc[UR36][R16.64], R8 ;  /* 0x0000000810007986 */ /* 0x0001e2000c101124 */
[----:B------:R-:W-:Y:S05]  /*3000*/  BRA `(.L_x_27473) ;  /* 0x0000000000ac7947 */ /* 0x000fea0003800000 */
.L_x_27490:
        /* <DEDUP_REMOVED lines=21> */
.L_x_27472:
        /* <DEDUP_REMOVED lines=16> */
.L_x_27501:
[----:B------:R-:W-:Y:S05]  /*3260*/  BRA `(.L_x_27473) ;  /* 0x0000000000147947 */ /* 0x000fea0003800000 */
.L_x_27500:
[----:B------:R-:W0:Y:S02]  /*3270*/  F2I.U64.TRUNC R2, R2 ;  /* 0x0000000200027311 */ /* 0x000e24000020d800 */
[----:B0-----:R2:W-:Y:S01]  /*3280*/  STG.E.64 desc[UR36][R16.64], R2 ;  /* 0x0000000210007986 */ /* 0x0015e2000c101b24 */
[----:B------:R-:W-:Y:S05]  /*3290*/  BRA `(.L_x_27473) ;  /* 0x0000000000087947 */ /* 0x000fea0003800000 */
.L_x_27499:
[----:B------:R-:W0:Y:S02]  /*32a0*/  F2I.FTZ.U32.TRUNC.NTZ R3, R2 ;  /* 0x0000000200037305 */ /* 0x000e24000021f000 */
[----:B0-----:R0:W-:Y:S02]  /*32b0*/  STG.E desc[UR36][R16.64], R3 ;  /* 0x0000000310007986 */ /* 0x0011e4000c101924 */
.L_x_27473:
[----:B------:R-:W-:-:S04]  /*32c0*/  IMAD R18, R23, 0x200, R18 ;  /* 0x0000020017127824 */ /* 0x000fc800078e0212 */
[----:B------:R-:W-:-:S07]  /*32d0*/  VIADD R19, R18, 0x80 ;  /* 0x0000008012137836 */ /* 0x000fce0000000000 */
.L_x_27435:
[----:B------:R-:W-:Y:S05]  /*32e0*/  BSYNC B7 ;  /* 0x0000000000077941 */ /* 0x000fea0003800000 */
.L_x_27434:
        /* <DEDUP_REMOVED lines=307> */
.L_x_27504:
        /* <DEDUP_REMOVED lines=22> */
.L_x_27509:
[----:B------:R-:W2:Y:S02]  /*4780*/  LDG.E.U8 R0, desc[UR36][R2.64] ;  /* 0x0000002402007981 */ /* 0x000ea4000c1e1100 */
[----:B--2---:R-:W-:Y:S01]  /*4790*/  I2FP.F32.U32 R0, R0 ;  /* 0x0000000000007245 */ /* 0x004fe20000201000 */
[----:B------:R-:W-:Y:S06]  /*47a0*/  BRA `(.L_x_27511) ;  /* 0x0000000c002c7947 */ /* 0x000fec0003800000 */
.L_x_27508:
        /* <DEDUP_REMOVED lines=9> */
.L_x_27513:
[----:B------:R-:W2:Y:S02]  /*4840*/  LDG.E R0, desc[UR36][R2.64] ;  /* 0x0000002402007981 */ /* 0x000ea4000c1e1900 */
[----:B--2---:R-:W-:Y:S01]  /*4850*/  I2FP.F32.S32 R0, R0 ;  /* 0x0000000000007245 */ /* 0x004fe20000201400 */
[----:B------:R-:W-:Y:S06]  /*4860*/  BRA `(.L_x_27511) ;  /* 0x0000000800fc7947 */ /* 0x000fec0003800000 */
.L_x_27512:
[----:B------:R-:W2:Y:S02]  /*4870*/  LDG.E.U16 R0, desc[UR36][R2.64] ;  /* 0x0000002402007981 */ /* 0x000ea4000c1e1500 */
[----:B--2---:R-:W0:Y:S01]  /*4880*/  I2F.S16 R0, R0 ;  /* 0x0000000000007306 */ /* 0x004e220000101400 */
[----:B------:R-:W-:Y:S05]  /*4890*/  BRA `(.L_x_27511) ;  /* 0x0000000800f07947 */ /* 0x000fea0003800000 */
.L_x_27507:
        /* <DEDUP_REMOVED lines=8> */
.L_x_27515:
[----:B------:R-:W2:Y:S02]  /*4920*/  LDG.E.U16 R0, desc[UR36][R2.64] ;  /* 0x0000002402007981 */ /* 0x000ea4000c1e1500 */
[----:B--2---:R-:W-:Y:S01]  /*4930*/  HADD2.F32 R0, -RZ, R0.H0_H0 ;  /* 0x20000000ff007230 */ /* 0x004fe20000004100 */
[----:B------:R-:W-:Y:S06]  /*4940*/  BRA `(.L_x_27511) ;  /* 0x0000000800c47947 */ /* 0x000fec0003800000 */
.L_x_27514:
        /* <DEDUP_REMOVED lines=8> */
.L_x_27517:
[----:B------:R-:W2:Y:S02]  /*49d0*/  LDG.E.U16 R0, desc[UR36][R2.64] ;  /* 0x0000002402007981 */ /* 0x000ea4000c1e1500 */
[----:B--2---:R-:W-:Y:S01]  /*49e0*/  HADD2.F32 R0, -RZ, R0.H0_H0 ;  /* 0x20000000ff007230 */ /* 0x004fe20000004100 */
[----:B------:R-:W-:Y:S06]  /*49f0*/  BRA `(.L_x_27511) ;  /* 0x0000000800987947 */ /* 0x000fec0003800000 */
.L_x_27516:
[----:B------:R-:W2:Y:S01]  /*4a00*/  LDG.E.64 R2, desc[UR36][R2.64] ;  /* 0x0000002402027981 */ /* 0x000ea2000c1e1b00 */
[----:B------:R-:W-:Y:S01]  /*4a10*/  UMOV UR4, 0xf0000000 ;  /* 0xf000000000047882 */ /* 0x000fe20000000000 */
[----:B------:R-:W-:Y:S01]  /*4a20*/  UMOV UR5, 0x380fffff ;  /* 0x380fffff00057882 */ /* 0x000fe20000000000 */
[----:B--2---:R-:W0:Y:S01]  /*4a30*/  F2F.F32.F64 R0, R2 ;  /* 0x0000000200007310 */ /* 0x004e220000301000 */
[----:B------:R-:W-:-:S14]  /*4a40*/  DSETP.GEU.AND P0, PT, |R2|, UR4, PT ;  /* 0x0000000402007e2a */ /* 0x000fdc000bf0e200 */
[----:B0-----:R-:W-:Y:S01]  /*4a50*/  @!P0 FMUL R0, R0, 1.175494350822287508e-38 ;  /* 0x0080000000008820 */ /* 0x001fe20000400000 */
[----:B------:R-:W-:Y:S06]  /*4a60*/  BRA `(.L_x_27511) ;  /* 0x00000008007c7947 */ /* 0x000fec0003800000 */
.L_x_27506:
        /* <DEDUP_REMOVED lines=12> */
.L_x_27520:
[----:B------:R-:W2:Y:S01]  /*4b30*/  LDG.E.64 R2, desc[UR36][R2.64] ;  /* 0x0000002402027981 */ /* 0x000ea2000c1e1b00 */
[----:B------:R-:W-:Y:S01]  /*4b40*/  UMOV UR4, 0xf0000000 ;  /* 0xf000000000047882 */ /* 0x000fe20000000000 */
[----:B------:R-:W-:Y:S01]  /*4b50*/  UMOV UR5, 0x380fffff ;  /* 0x380fffff00057882 */ /* 0x000fe20000000000 */
[----:B--2---:R-:W0:Y:S01]  /*4b60*/  F2F.F32.F64 R0, R2 ;  /* 0x0000000200007310 */ /* 0x004e220000301000 */
[----:B------:R-:W-:-:S14]  /*4b70*/  DSETP.GEU.AND P0, PT, |R2|, UR4, PT ;  /* 0x0000000402007e2a */ /* 0x000fdc000bf0e200 */
[----:B0-----:R-:W-:Y:S01]  /*4b80*/  @!P0 FMUL R0, R0, 1.175494350822287508e-38 ;  /* 0x0080000000008820 */ /* 0x001fe20000400000 */
[----:B------:R-:W-:Y:S06]  /*4b90*/  BRA `(.L_x_27511) ;  /* 0x0000000800307947 */ /* 0x000fec0003800000 */
.L_x_27519:
        /* <DEDUP_REMOVED lines=26> */
.L_x_27522:
        /* <DEDUP_REMOVED lines=13> */
.L_x_27521:
[----:B------:R-:W2:Y:S02]  /*4e10*/  LDG.E.U16 R0, desc[UR36][R2.64] ;  /* 0x0000002402007981 */ /* 0x000ea4000c1e1500 */
[----:B--2---:R-:W-:Y:S01]  /*4e20*/  IMAD.U32 R0, R0, 0x10000, RZ ;  /* 0x0001000000007824 */ /* 0x004fe200078e00ff */
[----:B------:R-:W-:Y:S06]  /*4e30*/  BRA `(.L_x_27511) ;  /* 0x0000000400887947 */ /* 0x000fec0003800000 */
.L_x_27518:
        /* <DEDUP_REMOVED lines=11> */
.L_x_27525:
        /* <DEDUP_REMOVED lines=20> */
.L_x_27527:
[----:B------:R-:W-:Y:S05]  /*5030*/  BSYNC B0 ;  /* 0x0000000000007941 */ /* 0x000fea0003800000 */
.L_x_27526:
[----:B------:R-:W-:Y:S01]  /*5040*/  LEA R3, R0, 0x3b800000, 0x17 ;  /* 0x3b80000000037811 */ /* 0x000fe200078eb8ff */
[----:B------:R-:W-:-:S05]  /*5050*/  IMAD.SHL.U32 R0, R2, 0x100000, RZ ;  /* 0x0010000002007824 */ /* 0x000fca00078e00ff */
[----:B------:R-:W-:Y:S01]  /*5060*/  LOP3.LUT R0, R3, R0, R4, 0xfe, !PT ;  /* 0x0000000003007212 */ /* 0x000fe200078efe04 */
[----:B------:R-:W-:Y:S06]  /*5070*/  BRA `(.L_x_27511) ;  /* 0x0000000000f87947 */ /* 0x000fec0003800000 */
.L_x_27524:
        /* <DEDUP_REMOVED lines=20> */
.L_x_27529:
[----:B------:R-:W-:Y:S05]  /*51c0*/  BSYNC B0 ;  /* 0x0000000000007941 */ /* 0x000fea0003800000 */
.L_x_27528:
[----:B------:R-:W-:Y:S01]  /*51d0*/  LEA R3, R0, 0x37800000, 0x17 ;  /* 0x3780000000037811 */ /* 0x000fe200078eb8ff */
[----:B------:R-:W-:-:S05]  /*51e0*/  IMAD.SHL.U32 R0, R2, 0x200000, RZ ;  /* 0x0020000002007824 */ /* 0x000fca00078e00ff */
[----:B------:R-:W-:Y:S01]  /*51f0*/  LOP3.LUT R0, R3, R0, R4, 0xfe, !PT ;  /* 0x0000000003007212 */ /* 0x000fe200078efe04 */
[----:B------:R-:W-:Y:S06]  /*5200*/  BRA `(.L_x_27511) ;  /* 0x0000000000947947 */ /* 0x000fec0003800000 */
.L_x_27523:
        /* <DEDUP_REMOVED lines=14> */
.L_x_27510:
        /* <DEDUP_REMOVED lines=16> */
.L_x_27532:
[----:B------:R-:W-:Y:S01]  /*53f0*/  IMAD.MOV.U32 R0, RZ, RZ, RZ ;  /* 0x000000ffff007224 */ /* 0x000fe200078e00ff */
[----:B------:R-:W-:Y:S06]  /*5400*/  BRA `(.L_x_27511) ;  /* 0x0000000000147947 */ /* 0x000fec0003800000 */
.L_x_27531:
[----:B------:R-:W2:Y:S02]  /*5410*/  LDG.E.64 R2, desc[UR36][R2.64] ;  /* 0x0000002402027981 */ /* 0x000ea4000c1e1b00 */
[----:B--2---:R0:W1:Y:S01]  /*5420*/  I2F.U64 R0, R2 ;  /* 0x0000000200007312 */ /* 0x0040620000301000 */
[----:B------:R-:W-:Y:S05]  /*5430*/  BRA `(.L_x_27511) ;  /* 0x0000000000087947 */ /* 0x000fea0003800000 */
.L_x_27530:
[----:B------:R-:W2:Y:S02]  /*5440*/  LDG.E R0, desc[UR36][R2.64] ;  /* 0x0000002402007981 */ /* 0x000ea4000c1e1900 */
[----:B--2---:R-:W-:-:S07]  /*5450*/  I2FP.F32.U32 R0, R0 ;  /* 0x0000000000007245 */ /* 0x004fce0000201000 */
.L_x_27511:
[----:B------:R-:W-:Y:S05]  /*5460*/  BSYNC B6 ;  /* 0x0000000000067941 */ /* 0x000fea0003800000 */
.L_x_27505:
[C---:B01--45:R-:W-:Y:S01]  /*5470*/  FSETP.GTU.FTZ.AND P0, PT, |R0|.reuse, +INF , PT ;  /* 0x7f8000000000780b */ /* 0x073fe20003f1c200 */
[C---:B--23--:R-:W-:Y:S01]  /*5480*/  IMAD.SHL.U32 R2, R0.reuse, 0x2, RZ ;  /* 0x0000000200027824 */ /* 0x04cfe200078e00ff */
        /* <DEDUP_REMOVED lines=38> */
.L_x_27534:
[----:B------:R-:W-:Y:S02]  /*56f0*/  ULDC UR4, c[0x0][0x424] ;  /* 0x0001090000047ab9 */ /* 0x000fe40000000800 */
[----:B------:R-:W-:-:S07]  /*5700*/  FADD.FTZ R2, R0, UR4 ;  /* 0x0000000400027e21 */ /* 0x000fce0008010000 */
.L_x_27535:
[----:B------:R-:W-:Y:S05]  /*5710*/  BSYNC B0 ;  /* 0x0000000000007941 */ /* 0x000fea0003800000 */
.L_x_27533:
        /* <DEDUP_REMOVED lines=15> */
.L_x_27539:
[----:B------:R-:W0:Y:S02]  /*5810*/  F2I.S64.TRUNC R2, R2 ;  /* 0x0000000200027311 */ /* 0x000e24000020d900 */
[----:B0-----:R-:W-:-:S05]  /*5820*/  IMAD.MOV.U32 R5, RZ, RZ, R2 ;  /* 0x000000ffff057224 */ /* 0x001fca00078e0002 */
[----:B------:R0:W-:Y:S01]  /*5830*/  STG.E.U8 desc[UR36][R16.64], R5 ;  /* 0x0000000510007986 */ /* 0x0001e2000c101124 */
[----:B------:R-:W-:Y:S05]  /*5840*/  BRA `(.L_x_27541) ;  /* 0x0000000c00407947 */ /* 0x000fea0003800000 */
.L_x_27538:
        /* <DEDUP_REMOVED lines=9> */
.L_x_27543:
[----:B------:R-:W0:Y:S02]  /*58e0*/  F2I.FTZ.TRUNC.NTZ R3, R2 ;  /* 0x0000000200037305 */ /* 0x000e24000021f100 */
[----:B0-----:R3:W-:Y:S01]  /*58f0*/  STG.E desc[UR36][R16.64], R3 ;  /* 0x0000000310007986 */ /* 0x0017e2000c101924 */
[----:B------:R-:W-:Y:S05]  /*5900*/  BRA `(.L_x_27541) ;  /* 0x0000000c00107947 */ /* 0x000fea0003800000 */
.L_x_27542:
[----:B------:R-:W0:Y:S02]  /*5910*/  F2I.FTZ.TRUNC.NTZ R3, R2 ;  /* 0x0000000200037305 */ /* 0x000e24000021f100 */
[----:B0-----:R2:W-:Y:S01]  /*5920*/  STG.E.U16 desc[UR36][R16.64], R3 ;  /* 0x0000000310007986 */ /* 0x0015e2000c101524 */
[----:B------:R-:W-:Y:S05]  /*5930*/  BRA `(.L_x_27541) ;  /* 0x0000000c00047947 */ /* 0x000fea0003800000 */
.L_x_27537:
        /* <DEDUP_REMOVED lines=8> */
.L_x_27545:
[----:B------:R-:W-:-:S05]  /*59c0*/  F2FP.F16.F32.PACK_AB R2, RZ, R2 ;  /* 0x00000002ff02723e */ /* 0x000fca00000000ff */
[----:B------:R0:W-:Y:S01]  /*59d0*/  STG.E.U16 desc[UR36][R16.64], R2 ;  /* 0x0000000210007986 */ /* 0x0001e2000c101524 */
[----:B------:R-:W-:Y:S05]  /*59e0*/  BRA `(.L_x_27541) ;  /* 0x0000000800d87947 */ /* 0x000fea0003800000 */
.L_x_27544:
        /* <DEDUP_REMOVED lines=9> */
.L_x_27547:
[----:B------:R-:W-:-:S04]  /*5a80*/  F2FP.F16.F32.PACK_AB R3, RZ, R2 ;  /* 0x00000002ff03723e */ /* 0x000fc800000000ff */
[----:B------:R-:W-:-:S05]  /*5a90*/  PRMT R3, R3, 0x5410, RZ ;  /* 0x0000541003037816 */ /* 0x000fca00000000ff */
[----:B------:R0:W-:Y:S01]  /*5aa0*/  STG.E desc[UR36][R16.64], R3 ;  /* 0x0000000310007986 */ /* 0x0001e2000c101924 */
[----:B------:R-:W-:Y:S05]  /*5ab0*/  BRA `(.L_x_27541) ;  /* 0x0000000800a47947 */ /* 0x000fea0003800000 */
.L_x_27546:
[----:B------:R-:W-:-:S06]  /*5ac0*/  FMUL.FTZ R2, R2, 1 ;  /* 0x3f80000002027820 */ /* 0x000fcc0000410000 */
[----:B------:R-:W0:Y:S02]  /*5ad0*/  F2F.F64.F32 R2, R2 ;  /* 0x0000000200027310 */ /* 0x000e240000201800 */
[----:B0-----:R0:W-:Y:S01]  /*5ae0*/  STG.E.64 desc[UR36][R16.64], R2 ;  /* 0x0000000210007986 */ /* 0x0011e2000c101b24 */
[----:B------:R-:W-:Y:S05]  /*5af0*/  BRA `(.L_x_27541) ;  /* 0x0000000800947947 */ /* 0x000fea0003800000 */
.L_x_27536:
        /* <DEDUP_REMOVED lines=12> */
.L_x_27550:
[----:B------:R-:W-:Y:S01]  /*5bc0*/  FMUL.FTZ R4, R2, 1 ;  /* 0x3f80000002047820 */ /* 0x000fe20000410000 */
[----:B------:R-:W-:-:S05]  /*5bd0*/  CS2R R6, SRZ ;  /* 0x0000000000067805 */ /* 0x000fca000001ff00 */
[----:B------:R-:W0:Y:S02]  /*5be0*/  F2F.F64.F32 R4, R4 ;  /* 0x0000000400047310 */ /* 0x000e240000201800 */
[----:B0-----:R0:W-:Y:S01]  /*5bf0*/  STG.E.128 desc[UR36][R16.64], R4 ;  /* 0x0000000410007986 */ /* 0x0011e2000c101d24 */
[----:B------:R-:W-:Y:S05]  /*5c00*/  BRA `(.L_x_27541) ;  /* 0x0000000800507947 */ /* 0x000fea0003800000 */
.L_x_27549:
        /* <DEDUP_REMOVED lines=20> */
.L_x_27554:
[----:B------:R-:W-:Y:S05]  /*5d50*/  BSYNC B0 ;  /* 0x0000000000007941 */ /* 0x000fea0003800000 */
.L_x_27553:
[----:B------:R-:W-:-:S05]  /*5d60*/  LOP3.LUT R5, R0, R5, RZ, 0xfc, !PT ;  /* 0x0000000500057212 */ /* 0x000fca00078efcff */
[----:B------:R0:W-:Y:S01]  /*5d70*/  STG.E.U8 desc[UR36][R16.64], R5 ;  /* 0x0000000510007986 */ /* 0x0001e2000c101124 */
[----:B------:R-:W-:Y:S05]  /*5d80*/  BRA `(.L_x_27541) ;  /* 0x0000000400f07947 */ /* 0x000fea0003800000 */
.L_x_27552:
        /* <DEDUP_REMOVED lines=12> */
.L_x_27556:
[----:B------:R-:W-:Y:S01]  /*5e50*/  IMAD.MOV.U32 R0, RZ, RZ, 0x7f ;  /* 0x0000007fff007424 */ /* 0x000fe200078e00ff */
[----:B------:R-:W-:-:S04]  /*5e60*/  ISETP.GT.U32.AND P0, PT, R4, 0x7f800000, PT ;  /* 0x7f8000000400780c */ /* 0x000fc80003f04070 */
[----:B------:R-:W-:-:S09]  /*5e70*/  SEL R0, R0, 0x7c, P0 ;  /* 0x0000007c00007807 */ /* 0x000fd20000000000 */
.L_x_27557:
[----:B------:R-:W-:Y:S05]  /*5e80*/  BSYNC B0 ;  /* 0x0000000000007941 */ /* 0x000fea0003800000 */
.L_x_27555:
[----:B------:R-:W-:-:S04]  /*5e90*/  LOP3.LUT R2, R2, 0x80000000, RZ, 0xc0, !PT ;  /* 0x8000000002027812 */ /* 0x000fc800078ec0ff */
[----:B------:R-:W-:-:S04]  /*5ea0*/  SHF.R.U32.HI R3, RZ, 0x18, R2 ;  /* 0x00000018ff037819 */ /* 0x000fc80000011602 */
[----:B------:R-:W-:-:S05]  /*5eb0*/  LOP3.LUT R3, R0, R3, RZ, 0xfc, !PT ;  /* 0x0000000300037212 */ /* 0x000fca00078efcff */
[----:B------:R0:W-:Y:S01]  /*5ec0*/  STG.E.U8 desc[UR36][R16.64], R3 ;  /* 0x0000000310007986 */ /* 0x0001e2000c101124 */
[----:B------:R-:W-:Y:S05]  /*5ed0*/  BRA `(.L_x_27541) ;  /* 0x00000004009c7947 */ /* 0x000fea0003800000 */
.L_x_27551:
[----:B------:R-:W-:-:S05]  /*5ee0*/  F2FP.BF16.F32.PACK_AB R2, RZ, R2 ;  /* 0x00000002ff02723e */ /* 0x000fca00000010ff */
[----:B------:R0:W-:Y:S01]  /*5ef0*/  STG.E.U16 desc[UR36][R16.64], R2 ;  /* 0x0000000210007986 */ /* 0x0001e2000c101524 */
[----:B------:R-:W-:Y:S05]  /*5f00*/  BRA `(.L_x_27541) ;  /* 0x0000000400907947 */ /* 0x000fea0003800000 */
.L_x_27548:
        /* <DEDUP_REMOVED lines=11> */
.L_x_27560:
        /* <DEDUP_REMOVED lines=16> */
.L_x_27563:
[----:B------:R-:W-:-:S04]  /*60c0*/  LOP3.LUT R2, R2, 0x80000000, RZ, 0xc0, !PT ;  /* 0x8000000002027812 */ /* 0x000fc800078ec0ff */
[----:B------:R-:W-:-:S04]  /*60d0*/  SHF.R.U32.HI R3, RZ, 0x18, R2 ;  /* 0x00000018ff037819 */ /* 0x000fc80000011602 */
[----:B------:R-:W-:-:S04]  /*60e0*/  LOP3.LUT R0, R0, R3, RZ, 0xfc, !PT ;  /* 0x0000000300007212 */ /* 0x000fc800078efcff */
[----:B------:R-:W-:-:S07]  /*60f0*/  PRMT R8, R0, 0x7610, R8 ;  /* 0x0000761000087816 */ /* 0x000fce0000000008 */
.L_x_27562:
[----:B------:R-:W-:Y:S05]  /*6100*/  BSYNC B0 ;  /* 0x0000000000007941 */ /* 0x000fea0003800000 */
.L_x_27561:
[----:B------:R0:W-:Y:S01]  /*6110*/  STG.E.U8 desc[UR36][R16.64], R8 ;  /* 0x0000000810007986 */ /* 0x0001e2000c101124 */
[----:B------:R-:W-:Y:S05]  /*6120*/  BRA `(.L_x_27541) ;  /* 0x0000000400087947 */ /* 0x000fea0003800000 */
.L_x_27559:
        /* <DEDUP_REMOVED lines=16> */
.L_x_27566:
[----:B------:R-:W-:-:S04]  /*6230*/  LOP3.LUT R2, R2, 0x80000000, RZ, 0xc0, !PT ;  /* 0x8000000002027812 */ /* 0x000fc800078ec0ff */
[----:B------:R-:W-:-:S04]  /*6240*/  SHF.R.U32.HI R3, RZ, 0x18, R2 ;  /* 0x00000018ff037819 */ /* 0x000fc80000011602 */
[----:B------:R-:W-:-:S04]  /*6250*/  LOP3.LUT R0, R0, R3, RZ, 0xfc, !PT ;  /* 0x0000000300007212 */ /* 0x000fc800078efcff */
[----:B------:R-:W-:-:S07]  /*6260*/  PRMT R8, R0, 0x7610, R8 ;  /* 0x0000761000087816 */ /* 0x000fce0000000008 */
.L_x_27565:
[----:B------:R-:W-:Y:S05]  /*6270*/  BSYNC B0 ;  /* 0x0000000000007941 */ /* 0x000fea0003800000 */
.L_x_27564:
[----:B------:R0:W-:Y:S01]  /*6280*/  STG.E.U8 desc[UR36][R16.64], R8 ;  /* 0x0000000810007986 */ /* 0x0001e2000c101124 */
[----:B------:R-:W-:Y:S05]  /*6290*/  BRA `(.L_x_27541) ;  /* 0x0000000000ac7947 */ /* 0x000fea0003800000 */
.L_x_27558:
        /* <DEDUP_REMOVED lines=21> */
.L_x_27540:
        /* <DEDUP_REMOVED lines=16> */
.L_x_27569:
[----:B------:R-:W-:Y:S05]  /*64f0*/  BRA `(.L_x_27541) ;  /* 0x0000000000147947 */ /* 0x000fea0003800000 */
.L_x_27568:
[----:B------:R-:W0:Y:S02]  /*6500*/  F2I.U64.TRUNC R2, R2 ;  /* 0x0000000200027311 */ /* 0x000e24000020d800 */
[----:B0-----:R0:W-:Y:S01]  /*6510*/  STG.E.64 desc[UR36][R16.64], R2 ;  /* 0x0000000210007986 */ /* 0x0011e2000c101b24 */
[----:B------:R-:W-:Y:S05]  /*6520*/  BRA `(.L_x_27541) ;  /* 0x0000000000087947 */ /* 0x000fea0003800000 */
.L_x_27567:
[----:B------:R-:W0:Y:S02]  /*6530*/  F2I.FTZ.U32.TRUNC.NTZ R3, R2 ;  /* 0x0000000200037305 */ /* 0x000e24000021f000 */
[----:B0-----:R0:W-:Y:S02]  /*6540*/  STG.E desc[UR36][R16.64], R3 ;  /* 0x0000000310007986 */ /* 0x0011e4000c101924 */
.L_x_27541:
[----:B------:R-:W-:-:S07]  /*6550*/  VIADD R19, R19, 0x80 ;  /* 0x0000008013137836 */ /* 0x000fce0000000000 */
.L_x_27503:
[----:B------:R-:W-:Y:S05]  /*6560*/  BSYNC B7 ;  /* 0x0000000000077941 */ /* 0x000fea0003800000 */
.L_x_27502:
        /* <DEDUP_REMOVED lines=307> */
.L_x_27572:
        /* <DEDUP_REMOVED lines=22> */
.L_x_27577:
[----:B------:R-:W2:Y:S02]  /*7a00*/  LDG.E.U8 R0, desc[UR36][R2.64] ;  /* 0x0000002402007981 */ /* 0x000ea4000c1e1100 */
[----:B--2---:R-:W-:Y:S01]  /*7a10*/  I2FP.F32.U32 R0, R0 ;  /* 0x0000000000007245 */ /* 0x004fe20000201000 */
[----:B------:R-:W-:Y:S06]  /*7a20*/  BRA `(.L_x_27579) ;  /* 0x0000000c002c7947 */ /* 0x000fec0003800000 */
.L_x_27576:
        /* <DEDUP_REMOVED lines=9> */
.L_x_27581:
[----:B------:R-:W2:Y:S02]  /*7ac0*/  LDG.E R0, desc[UR36][R2.64] ;  /* 0x0000002402007981 */ /* 0x000ea4000c1e1900 */
[----:B--2---:R-:W-:Y:S01]  /*7ad0*/  I2FP.F32.S32 R0, R0 ;  /* 0x0000000000007245 */ /* 0x004fe20000201400 */
[----:B------:R-:W-:Y:S06]  /*7ae0*/  BRA `(.L_x_27579) ;  /* 0x0000000800fc7947 */ /* 0x000fec0003800000 */
.L_x_27580:
[----:B------:R-:W2:Y:S02]  /*7af0*/  LDG.E.U16 R0, desc[UR36][R2.64] ;  /* 0x0000002402007981 */ /* 0x000ea4000c1e1500 */
[----:B--2---:R-:W0:Y:S01]  /*7b00*/  I2F.S16 R0, R0 ;  /* 0x0000000000007306 */ /* 0x004e220000101400 */
[----:B------:R-:W-:Y:S05]  /*7b10*/  BRA `(.L_x_27579) ;  /* 0x0000000800f07947 */ /* 0x000fea0003800000 */
.L_x_27575:
        /* <DEDUP_REMOVED lines=8> */
.L_x_27583:
[----:B------:R-:W2:Y:S02]  /*7ba0*/  LDG.E.U16 R0, desc[UR36][R2.64] ;  /* 0x0000002402007981 */ /* 0x000ea4000c1e1500 */
[----:B--2---:R-:W-:Y:S01]  /*7bb0*/  HADD2.F32 R0, -RZ, R0.H0_H0 ;  /* 0x20000000ff007230 */ /* 0x004fe20000004100 */
[----:B------:R-:W-:Y:S06]  /*7bc0*/  BRA `(.L_x_27579) ;  /* 0x0000000800c47947 */ /* 0x000fec0003800000 */
.L_x_27582:
        /* <DEDUP_REMOVED lines=8> */
.L_x_27585:
[----:B------:R-:W2:Y:S02]  /*7c50*/  LDG.E.U16 R0, desc[UR36][R2.64] ;  /* 0x0000002402007981 */ /* 0x000ea4000c1e1500 */
[----:B--2---:R-:W-:Y:S01]  /*7c60*/  HADD2.F32 R0, -RZ, R0.H0_H0 ;  /* 0x20000000ff007230 */ /* 0x004fe20000004100 */
[----:B------:R-:W-:Y:S06]  /*7c70*/  BRA `(.L_x_27579) ;  /* 0x0000000800987947 */ /* 0x000fec0003800000 */
.L_x_27584:
[----:B------:R-:W2:Y:S01]  /*7c80*/  LDG.E.64 R2, desc[UR36][R2.64] ;  /* 0x0000002402027981 */ /* 0x000ea2000c1e1b00 */
[----:B------:R-:W-:Y:S01]  /*7c90*/  UMOV UR4, 0xf0000000 ;  /* 0xf000000000047882 */ /* 0x000fe20000000000 */
[----:B------:R-:W-:Y:S01]  /*7ca0*/  UMOV UR5, 0x380fffff ;  /* 0x380fffff00057882 */ /* 0x000fe20000000000 */
[----:B--2---:R-:W0:Y:S01]  /*7cb0*/  F2F.F32.F64 R0, R2 ;  /* 0x0000000200007310 */ /* 0x004e220000301000 */
[----:B------:R-:W-:-:S14]  /*7cc0*/  DSETP.GEU.AND P0, PT, |R2|, UR4, PT ;  /* 0x0000000402007e2a */ /* 0x000fdc000bf0e200 */
[----:B0-----:R-:W-:Y:S01]  /*7cd0*/  @!P0 FMUL R0, R0, 1.175494350822287508e-38 ;  /* 0x0080000000008820 */ /* 0x001fe20000400000 */
[----:B------:R-:W-:Y:S06]  /*7ce0*/  BRA `(.L_x_27579) ;  /* 0x00000008007c7947 */ /* 0x000fec0003800000 */
.L_x_27574:
        /* <DEDUP_REMOVED lines=12> */
.L_x_27588:
[----:B------:R-:W2:Y:S01]  /*7db0*/  LDG.E.64 R2, desc[UR36][R2.64] ;  /* 0x0000002402027981 */ /* 0x000ea2000c1e1b00 */
[----:B------:R-:W-:Y:S01]  /*7dc0*/  UMOV UR4, 0xf0000000 ;  /* 0xf000000000047882 */ /* 0x000fe20000000000 */
[----:B------:R-:W-:Y:S01]  /*7dd0*/  UMOV UR5, 0x380fffff ;  /* 0x380fffff00057882 */ /* 0x000fe20000000000 */
[----:B--2---:R-:W0:Y:S01]  /*7de0*/  F2F.F32.F64 R0, R2 ;  /* 0x0000000200007310 */ /* 0x004e220000301000 */
[----:B------:R-:W-:-:S14]  /*7df0*/  DSETP.GEU.AND P0, PT, |R2|, UR4, PT ;  /* 0x0000000402007e2a */ /* 0x000fdc000bf0e200 */
[----:B0-----:R-:W-:Y:S01]  /*7e00*/  @!P0 FMUL R0, R0, 1.175494350822287508e-38 ;  /* 0x0080000000008820 */ /* 0x001fe20000400000 */
[----:B------:R-:W-:Y:S06]  /*7e10*/  BRA `(.L_x_27579) ;  /* 0x0000000800307947 */ /* 0x000fec0003800000 */
.L_x_27587:
        /* <DEDUP_REMOVED lines=26> */
.L_x_27590:
        /* <DEDUP_REMOVED lines=13> */
.L_x_27589:
[----:B------:R-:W2:Y:S02]  /*8090*/  LDG.E.U16 R0, desc[UR36][R2.64] ;  /* 0x0000002402007981 */ /* 0x000ea4000c1e1500 */
[----:B--2---:R-:W-:Y:S01]  /*80a0*/  IMAD.U32 R0, R0, 0x10000, RZ ;  /* 0x0001000000007824 */ /* 0x004fe200078e00ff */
[----:B------:R-:W-:Y:S06]  /*80b0*/  BRA `(.L_x_27579) ;  /* 0x0000000400887947 */ /* 0x000fec0003800000 */
.L_x_27586:
        /* <DEDUP_REMOVED lines=11> */
.L_x_27593:
        /* <DEDUP_REMOVED lines=20> */
.L_x_27595:
[----:B------:R-:W-:Y:S05]  /*82b0*/  BSYNC B0 ;  /* 0x0000000000007941 */ /* 0x000fea0003800000 */
.L_x_27594:
[----:B------:R-:W-:Y:S01]  /*82c0*/  LEA R3, R0, 0x3b800000, 0x17 ;  /* 0x3b80000000037811 */ /* 0x000fe200078eb8ff */
[----:B------:R-:W-:-:S05]  /*82d0*/  IMAD.SHL.U32 R0, R2, 0x100000, RZ ;  /* 0x0010000002007824 */ /* 0x000fca00078e00ff */
[----:B------:R-:W-:Y:S01]  /*82e0*/  LOP3.LUT R0, R3, R0, R4, 0xfe, !PT ;  /* 0x0000000003007212 */ /* 0x000fe200078efe04 */
[----:B------:R-:W-:Y:S06]  /*82f0*/  BRA `(.L_x_27579) ;  /* 0x0000000000f87947 */ /* 0x000fec0003800000 */
.L_x_27592:
        /* <DEDUP_REMOVED lines=20> */
.L_x_27597:
[----:B------:R-:W-:Y:S05]  /*8440*/  BSYNC B0 ;  /* 0x0000000000007941 */ /* 0x000fea0003800000 */
.L_x_27596:
[----:B------:R-:W-:Y:S01]  /*8450*/  LEA R3, R0, 0x37800000, 0x17 ;  /* 0x3780000000037811 */ /* 0x000fe200078eb8ff */
[----:B------:R-:W-:-:S05]  /*8460*/  IMAD.SHL.U32 R0, R2, 0x200000, RZ ;  /* 0x0020000002007824 */ /* 0x000fca00078e00ff */
[----:B------:R-:W-:Y:S01]  /*8470*/  LOP3.LUT R0, R3, R0, R4, 0xfe, !PT ;  /* 0x0000000003007212 */ /* 0x000fe200078efe04 */
[----:B------:R-:W-:Y:S06]  /*8480*/  BRA `(.L_x_27579) ;  /* 0x0000000000947947 */ /* 0x000fec0003800000 */
.L_x_27591:
        /* <DEDUP_REMOVED lines=14> */
.L_x_27578:
        /* <DEDUP_REMOVED lines=16> */
.L_x_27600:
[----:B------:R-:W-:Y:S01]  /*8670*/  IMAD.MOV.U32 R0, RZ, RZ, RZ ;  /* 0x000000ffff007224 */ /* 0x000fe200078e00ff */
[----:B------:R-:W-:Y:S06]  /*8680*/  BRA `(.L_x_27579) ;  /* 0x0000000000147947 */ /* 0x000fec0003800000 */
.L_x_27599:
[----:B------:R-:W2:Y:S02]  /*8690*/  LDG.E.64 R2, desc[UR36][R2.64] ;  /* 0x0000002402027981 */ /* 0x000ea4000c1e1b00 */
[----:B--2---:R0:W1:Y:S01]  /*86a0*/  I2F.U64 R0, R2 ;  /* 0x0000000200007312 */ /* 0x0040620000301000 */
[----:B------:R-:W-:Y:S05]  /*86b0*/  BRA `(.L_x_27579) ;  /* 0x0000000000087947 */ /* 0x000fea0003800000 */
.L_x_27598:
[----:B------:R-:W2:Y:S02]  /*86c0*/  LDG.E R0, desc[UR36][R2.64] ;  /* 0x0000002402007981 */ /* 0x000ea4000c1e1900 */
[----:B--2---:R-:W-:-:S07]  /*86d0*/  I2FP.F32.U32 R0, R0 ;  /* 0x0000000000007245 */ /* 0x004fce0000201000 */
.L_x_27579:
[----:B------:R-:W-:Y:S05]  /*86e0*/  BSYNC B6 ;  /* 0x0000000000067941 */ /* 0x000fea0003800000 */
.L_x_27573:
[C---:B012-45:R-:W-:Y:S01]  /*86f0*/  FSETP.GTU.FTZ.AND P0, PT, |R0|.reuse, +INF , PT ;  /* 0x7f8000000000780b */ /* 0x077fe20003f1c200 */
[C---:B---3--:R-:W-:Y:S01]  /*8700*/  IMAD.SHL.U32 R2, R0.reuse, 0x2, RZ ;  /* 0x0000000200027824 */ /* 0x048fe200078e00ff */
        /* <DEDUP_REMOVED lines=38> */
.L_x_27602:
[----:B------:R-:W-:Y:S02]  /*8970*/  ULDC UR4, c[0x0][0x424] ;  /* 0x0001090000047ab9 */ /* 0x000fe40000000800 */
[----:B------:R-:W-:-:S07]  /*8980*/  FADD.FTZ R2, R0, UR4 ;  /* 0x0000000400027e21 */ /* 0x000fce0008010000 */
.L_x_27603:
[----:B------:R-:W-:Y:S05]  /*8990*/  BSYNC B0 ;  /* 0x0000000000007941 */ /* 0x000fea0003800000 */
.L_x_27601:
        /* <DEDUP_REMOVED lines=15> */
.L_x_27607:
[----:B------:R-:W0:Y:S02]  /*8a90*/  F2I.S64.TRUNC R2, R2 ;  /* 0x0000000200027311 */ /* 0x000e24000020d900 */
[----:B0-----:R-:W-:-:S05]  /*8aa0*/  IMAD.MOV.U32 R5, RZ, RZ, R2 ;  /* 0x000000ffff057224 */ /* 0x001fca00078e0002 */
[----:B------:R0:W-:Y:S01]  /*8ab0*/  STG.E.U8 desc[UR36][R16.64], R5 ;  /* 0x0000000510007986 */ /* 0x0001e2000c101124 */
[----:B------:R-:W-:Y:S05]  /*8ac0*/  BRA `(.L_x_27609) ;  /* 0x0000000c00407947 */ /* 0x000fea0003800000 */
.L_x_27606:
        /* <DEDUP_REMOVED lines=9> */
.L_x_27611:
[----:B------:R-:W0:Y:S02]  /*8b60*/  F2I.FTZ.TRUNC.NTZ R3, R2 ;  /* 0x0000000200037305 */ /* 0x000e24000021f100 */
[----:B0-----:R0:W-:Y:S01]  /*8b70*/  STG.E desc[UR36][R16.64], R3 ;  /* 0x0000000310007986 */ /* 0x0011e2000c101924 */
[----:B------:R-:W-:Y:S05]  /*8b80*/  BRA `(.L_x_27609) ;  /* 0x0000000c00107947 */ /* 0x000fea0003800000 */
.L_x_27610:
[----:B------:R-:W0:Y:S02]  /*8b90*/  F2I.FTZ.TRUNC.NTZ R3, R2 ;  /* 0x0000000200037305 */ /* 0x000e24000021f100 */
[----:B0-----:R0:W-:Y:S01]  /*8ba0*/  STG.E.U16 desc[UR36][R16.64], R3 ;  /* 0x0000000310007986 */ /* 0x0011e2000c101524 */
[----:B------:R-:W-:Y:S05]  /*8bb0*/  BRA `(.L_x_27609) ;  /* 0x0000000c00047947 */ /* 0x000fea0003800000 */
.L_x_27605:
        /* <DEDUP_REMOVED lines=8> */
.L_x_27613:
[----:B------:R-:W-:-:S05]  /*8c40*/  F2FP.F16.F32.PACK_AB R2, RZ, R2 ;  /* 0x00000002ff02723e */ /* 0x000fca00000000ff */
[----:B------:R0:W-:Y:S01]  /*8c50*/  STG.E.U16 desc[UR36][R16.64], R2 ;  /* 0x0000000210007986 */ /* 0x0001e2000c101524 */
[----:B------:R-:W-:Y:S05]  /*8c60*/  BRA `(.L_x_27609) ;  /* 0x0000000800d87947 */ /* 0x000fea0003800000 */
.L_x_27612:
        /* <DEDUP_REMOVED lines=9> */
.L_x_27615:
[----:B------:R-:W-:-:S04]  /*8d00*/  F2FP.F16.F32.PACK_AB R3, RZ, R2 ;  /* 0x00000002ff03723e */ /* 0x000fc800000000ff */
[----:B------:R-:W-:-:S05]  /*8d10*/  PRMT R3, R3, 0x5410, RZ ;  /* 0x0000541003037816 */ /* 0x000fca00000000ff */
[----:B------:R0:W-:Y:S01]  /*8d20*/  STG.E desc[UR36][R16.64], R3 ;  /* 0x0000000310007986 */ /* 0x0001e2000c101924 */
[----:B------:R-:W-:Y:S05]  /*8d30*/  BRA `(.L_x_27609) ;  /* 0x0000000800a47947 */ /* 0x000fea0003800000 */
.L_x_27614:
[----:B------:R-:W-:-:S06]  /*8d40*/  FMUL.FTZ R2, R2, 1 ;  /* 0x3f80000002027820 */ /* 0x000fcc0000410000 */
[----:B------:R-:W0:Y:S02]  /*8d50*/  F2F.F64.F32 R2, R2 ;  /* 0x0000000200027310 */ /* 0x000e240000201800 */
[----:B0-----:R0:W-:Y:S01]  /*8d60*/  STG.E.64 desc[UR36][R16.64], R2 ;  /* 0x0000000210007986 */ /* 0x0011e2000c101b24 */
[----:B------:R-:W-:Y:S05]  /*8d70*/  BRA `(.L_x_27609) ;  /* 0x0000000800947947 */ /* 0x000fea0003800000 */
.L_x_27604:
        /* <DEDUP_REMOVED lines=12> */
.L_x_27618:
[----:B------:R-:W-:Y:S01]  /*8e40*/  FMUL.FTZ R4, R2, 1 ;  /* 0x3f80000002047820 */ /* 0x000fe20000410000 */
[----:B------:R-:W-:-:S05]  /*8e50*/  CS2R R6, SRZ ;  /* 0x0000000000067805 */ /* 0x000fca000001ff00 */
[----:B------:R-:W0:Y:S02]  /*8e60*/  F2F.F64.F32 R4, R4 ;  /* 0x0000000400047310 */ /* 0x000e240000201800 */
[----:B0-----:R0:W-:Y:S01]  /*8e70*/  STG.E.128 desc[UR36][R16.64], R4 ;  /* 0x0000000410007986 */ /* 0x0011e2000c101d24 */
[----:B------:R-:W-:Y:S05]  /*8e80*/  BRA `(.L_x_27609) ;  /* 0x0000000800507947 */ /* 0x000fea0003800000 */
.L_x_27617:
        /* <DEDUP_REMOVED lines=20> */
.L_x_27622:
[----:B------:R-:W-:Y:S05]  /*8fd0*/  BSYNC B0 ;  /* 0x0000000000007941 */ /* 0x000fea0003800000 */
.L_x_27621:
[----:B------:R-:W-:-:S05]  /*8fe0*/  LOP3.LUT R5, R0, R5, RZ, 0xfc, !PT ;  /* 0x0000000500057212 */ /* 0x000fca00078efcff */
[----:B------:R0:W-:Y:S01]  /*8ff0*/  STG.E.U8 desc[UR36][R16.64], R5 ;  /* 0x0000000510007986 */ /* 0x0001e2000c101124 */
[----:B------:R-:W-:Y:S05]  /*9000*/  BRA `(.L_x_27609) ;  /* 0x0000000400f07947 */ /* 0x000fea0003800000 */
.L_x_27620:
        /* <DEDUP_REMOVED lines=12> */
.L_x_27624:
[----:B------:R-:W-:Y:S01]  /*90d0*/  IMAD.MOV.U32 R0, RZ, RZ, 0x7f ;  /* 0x0000007fff007424 */ /* 0x000fe200078e00ff */
[----:B------:R-:W-:-:S04]  /*90e0*/  ISETP.GT.U32.AND P0, PT, R4, 0x7f800000, PT ;  /* 0x7f8000000400780c */ /* 0x000fc80003f04070 */
[----:B------:R-:W-:-:S09]  /*90f0*/  SEL R0, R0, 0x7c, P0 ;  /* 0x0000007c00007807 */ /* 0x000fd20000000000 */
.L_x_27625:
[----:B------:R-:W-:Y:S05]  /*9100*/  BSYNC B0 ;  /* 0x0000000000007941 */ /* 0x000fea0003800000 */
.L_x_27623:
[----:B------:R-:W-:-:S04]  /*9110*/  LOP3.LUT R2, R2, 0x80000000, RZ, 0xc0, !PT ;  /* 0x8000000002027812 */ /* 0x000fc800078ec0ff */
[----:B------:R-:W-:-:S04]  /*9120*/  SHF.R.U32.HI R3, RZ, 0x18, R2 ;  /* 0x00000018ff037819 */ /* 0x000fc80000011602 */
[----:B------:R-:W-:-:S05]  /*9130*/  LOP3.LUT R3, R0, R3, RZ, 0xfc, !PT ;  /* 0x0000000300037212 */ /* 0x000fca00078efcff */
[----:B------:R0:W-:Y:S01]  /*9140*/  STG.E.U8 desc[UR36][R16.64], R3 ;  /* 0x0000000310007986 */ /* 0x0001e2000c101124 */
[----:B------:R-:W-:Y:S05]  /*9150*/  BRA `(.L_x_27609) ;  /* 0x00000004009c7947 */ /* 0x000fea0003800000 */
.L_x_27619:
[----:B------:R-:W-:-:S05]  /*9160*/  F2FP.BF16.F32.PACK_AB R2, RZ, R2 ;  /* 0x00000002ff02723e */ /* 0x000fca00000010ff */
[----:B------:R0:W-:Y:S01]  /*9170*/  STG.E.U16 desc[UR36][R16.64], R2 ;  /* 0x0000000210007986 */ /* 0x0001e2000c101524 */
[----:B------:R-:W-:Y:S05]  /*9180*/  BRA `(.L_x_27609) ;  /* 0x0000000400907947 */ /* 0x000fea0003800000 */
.L_x_27616:
        /* <DEDUP_REMOVED lines=11> */
.L_x_27628:
        /* <DEDUP_REMOVED lines=16> */
.L_x_27631:
[----:B------:R-:W-:-:S04]  /*9340*/  LOP3.LUT R2, R2, 0x80000000, RZ, 0xc0, !PT ;  /* 0x8000000002027812 */ /* 0x000fc800078ec0ff */
[----:B------:R-:W-:-:S04]  /*9350*/  SHF.R.U32.HI R3, RZ, 0x18, R2 ;  /* 0x00000018ff037819 */ /* 0x000fc80000011602 */
[----:B------:R-:W-:-:S04]  /*9360*/  LOP3.LUT R0, R0, R3, RZ, 0xfc, !PT ;  /* 0x0000000300007212 */ /* 0x000fc800078efcff */
[----:B------:R-:W-:-:S07]  /*9370*/  PRMT R8, R0, 0x7610, R8 ;  /* 0x0000761000087816 */ /* 0x000fce0000000008 */
.L_x_27630:
[----:B------:R-:W-:Y:S05]  /*9380*/  BSYNC B0 ;  /* 0x0000000000007941 */ /* 0x000fea0003800000 */
.L_x_27629:
[----:B------:R4:W-:Y:S01]  /*9390*/  STG.E.U8 desc[UR36][R16.64], R8 ;  /* 0x0000000810007986 */ /* 0x0009e2000c101124 */
[----:B------:R-:W-:Y:S05]  /*93a0*/  BRA `(.L_x_27609) ;  /* 0x0000000400087947 */ /* 0x000fea0003800000 */
.L_x_27627:
        /* <DEDUP_REMOVED lines=16> */
.L_x_27634:
[----:B------:R-:W-:-:S04]  /*94b0*/  LOP3.LUT R2, R2, 0x80000000, RZ, 0xc0, !PT ;  /* 0x8000000002027812 */ /* 0x000fc800078ec0ff */
[----:B------:R-:W-:-:S04]  /*94c0*/  SHF.R.U32.HI R3, RZ, 0x18, R2 ;  /* 0x00000018ff037819 */ /* 0x000fc80000011602 */
[----:B------:R-:W-:-:S04]  /*94d0*/  LOP3.LUT R0, R0, R3, RZ, 0xfc, !PT ;  /* 0x0000000300007212 */ /* 0x000fc800078efcff */
[----:B------:R-:W-:-:S07]  /*94e0*/  PRMT R8, R0, 0x7610, R8 ;  /* 0x0000761000087816 */ /* 0x000fce0000000008 */
.L_x_27633:
[----:B------:R-:W-:Y:S05]  /*94f0*/  BSYNC B0 ;  /* 0x0000000000007941 */ /* 0x000fea0003800000 */
.L_x_27632:
[----:B------:R3:W-:Y:S01]  /*9500*/  STG.E.U8 desc[UR36][R16.64], R8 ;  /* 0x0000000810007986 */ /* 0x0007e2000c101124 */
[----:B------:R-:W-:Y:S05]  /*9510*/  BRA `(.L_x_27609) ;  /* 0x0000000000ac7947 */ /* 0x000fea0003800000 */
.L_x_27626:
        /* <DEDUP_REMOVED lines=21> */
.L_x_27608:
        /* <DEDUP_REMOVED lines=16> */
.L_x_27637:
[----:B------:R-:W-:Y:S05]  /*9770*/  BRA `(.L_x_27609) ;  /* 0x0000000000147947 */ /* 0x000fea0003800000 */
.L_x_27636:
[----:B------:R-:W0:Y:S02]  /*9780*/  F2I.U64.TRUNC R2, R2 ;  /* 0x0000000200027311 */ /* 0x000e24000020d800 */
[----:B0-----:R2:W-:Y:S01]  /*9790*/  STG.E.64 desc[UR36][R16.64], R2 ;  /* 0x0000000210007986 */ /* 0x0015e2000c101b24 */
[----:B------:R-:W-:Y:S05]  /*97a0*/  BRA `(.L_x_27609) ;  /* 0x0000000000087947 */ /* 0x000fea0003800000 */
.L_x_27635:
[----:B------:R-:W0:Y:S02]  /*97b0*/  F2I.FTZ.U32.TRUNC.NTZ R3, R2 ;  /* 0x0000000200037305 */ /* 0x000e24000021f000 */
[----:B0-----:R0:W-:Y:S02]  /*97c0*/  STG.E desc[UR36][R16.64], R3 ;  /* 0x0000000310007986 */ /* 0x0011e4000c101924 */
.L_x_27609:
[----:B------:R-:W-:-:S07]  /*97d0*/  VIADD R19, R19, 0x80 ;  /* 0x0000008013137836 */ /* 0x000fce0000000000 */
.L_x_27571:
[----:B------:R-:W-:Y:S05]  /*97e0*/  BSYNC B7 ;  /* 0x0000000000077941 */ /* 0x000fea0003800000 */
.L_x_27570:
        /* <DEDUP_REMOVED lines=306> */
.L_x_27638:
        /* <DEDUP_REMOVED lines=22> */
.L_x_27643:
[----:B------:R-:W2:Y:S02]  /*ac70*/  LDG.E.U8 R0, desc[UR36][R2.64] ;  /* 0x0000002402007981 */ /* 0x000ea4000c1e1100 */
[----:B--2---:R-:W-:Y:S01]  /*ac80*/  I2FP.F32.U32 R0, R0 ;  /* 0x0000000000007245 */ /* 0x004fe20000201000 */
[----:B------:R-:W-:Y:S06]  /*ac90*/  BRA `(.L_x_27645) ;  /* 0x0000000c002c7947 */ /* 0x000fec0003800000 */
.L_x_27642:
        /* <DEDUP_REMOVED lines=9> */
.L_x_27647:
[----:B------:R-:W2:Y:S02]  /*ad30*/  LDG.E R0, desc[UR36][R2.64] ;  /* 0x0000002402007981 */ /* 0x000ea4000c1e1900 */
[----:B--2---:R-:W-:Y:S01]  /*ad40*/  I2FP.F32.S32 R0, R0 ;  /* 0x0000000000007245 */ /* 0x004fe20000201400 */
[----:B------:R-:W-:Y:S06]  /*ad50*/  BRA `(.L_x_27645) ;  /* 0x0000000800fc7947 */ /* 0x000fec0003800000 */
.L_x_27646:
[----:B------:R-:W2:Y:S02]  /*ad60*/  LDG.E.U16 R0, desc[UR36][R2.64] ;  /* 0x0000002402007981 */ /* 0x000ea4000c1e1500 */
[----:B--2---:R-:W3:Y:S01]  /*ad70*/  I2F.S16 R0, R0 ;  /* 0x0000000000007306 */ /* 0x004ee20000101400 */
[----:B------:R-:W-:Y:S05]  /*ad80*/  BRA `(.L_x_27645) ;  /* 0x0000000800f07947 */ /* 0x000fea0003800000 */
.L_x_27641:
        /* <DEDUP_REMOVED lines=8> */
.L_x_27649:
[----:B------:R-:W2:Y:S02]  /*ae10*/  LDG.E.U16 R0, desc[UR36][R2.64] ;  /* 0x0000002402007981 */ /* 0x000ea4000c1e1500 */
[----:B--2---:R-:W-:Y:S01]  /*ae20*/  HADD2.F32 R0, -RZ, R0.H0_H0 ;  /* 0x20000000ff007230 */ /* 0x004fe20000004100 */
[----:B------:R-:W-:Y:S06]  /*ae30*/  BRA `(.L_x_27645) ;  /* 0x0000000800c47947 */ /* 0x000fec0003800000 */
.L_x_27648:
        /* <DEDUP_REMOVED lines=8> */
.L_x_27651:
[----:B------:R-:W2:Y:S02]  /*aec0*/  LDG.E.U16 R0, desc[UR36][R2.64] ;  /* 0x0000002402007981 */ /* 0x000ea4000c1e1500 */
[----:B--2---:R-:W-:Y:S01]  /*aed0*/  HADD2.F32 R0, -RZ, R0.H0_H0 ;  /* 0x20000000ff007230 */ /* 0x004fe20000004100 */
[----:B------:R-:W-:Y:S06]  /*aee0*/  BRA `(.L_x_27645) ;  /* 0x0000000800987947 */ /* 0x000fec0003800000 */
.L_x_27650:
[----:B------:R-:W2:Y:S01]  /*aef0*/  LDG.E.64 R2, desc[UR36][R2.64] ;  /* 0x0000002402027981 */ /* 0x000ea2000c1e1b00 */
[----:B------:R-:W-:Y:S01]  /*af00*/  UMOV UR4, 0xf0000000 ;  /* 0xf000000000047882 */ /* 0x000fe20000000000 */
[----:B------:R-:W-:Y:S01]  /*af10*/  UMOV UR5, 0x380fffff ;  /* 0x380fffff00057882 */ /* 0x000fe20000000000 */
[----:B--2---:R-:W0:Y:S01]  /*af20*/  F2F.F32.F64 R0, R2 ;  /* 0x0000000200007310 */ /* 0x004e220000301000 */
[----:B------:R-:W-:-:S14]  /*af30*/  DSETP.GEU.AND P0, PT, |R2|, UR4, PT ;  /* 0x0000000402007e2a */ /* 0x000fdc000bf0e200 */
[----:B0-----:R-:W-:Y:S01]  /*af40*/  @!P0 FMUL R0, R0, 1.175494350822287508e-38 ;  /* 0x0080000000008820 */ /* 0x001fe20000400000 */
[----:B------:R-:W-:Y:S06]  /*af50*/  BRA `(.L_x_27645) ;  /* 0x00000008007c7947 */ /* 0x000fec0003800000 */
.L_x_27640:
        /* <DEDUP_REMOVED lines=12> */
.L_x_27654:
[----:B------:R-:W2:Y:S01]  /*b020*/  LDG.E.64 R2, desc[UR36][R2.64] ;  /* 0x0000002402027981 */ /* 0x000ea2000c1e1b00 */
[----:B------:R-:W-:Y:S01]  /*b030*/  UMOV UR4, 0xf0000000 ;  /* 0xf000000000047882 */ /* 0x000fe20000000000 */
[----:B------:R-:W-:Y:S01]  /*b040*/  UMOV UR5, 0x380fffff ;  /* 0x380fffff00057882 */ /* 0x000fe20000000000 */
[----:B--2---:R-:W0:Y:S01]  /*b050*/  F2F.F32.F64 R0, R2 ;  /* 0x0000000200007310 */ /* 0x004e220000301000 */
[----:B------:R-:W-:-:S14]  /*b060*/  DSETP.GEU.AND P0, PT, |R2|, UR4, PT ;  /* 0x0000000402007e2a */ /* 0x000fdc000bf0e200 */
[----:B0-----:R-:W-:Y:S01]  /*b070*/  @!P0 FMUL R0, R0, 1.175494350822287508e-38 ;  /* 0x0080000000008820 */ /* 0x001fe20000400000 */
[----:B------:R-:W-:Y:S06]  /*b080*/  BRA `(.L_x_27645) ;  /* 0x0000000800307947 */ /* 0x000fec0003800000 */
.L_x_27653:
        /* <DEDUP_REMOVED lines=26> */
.L_x_27656:
        /* <DEDUP_REMOVED lines=13> */
.L_x_27655:
[----:B------:R-:W2:Y:S02]  /*b300*/  LDG.E.U16 R0, desc[UR36][R2.64] ;  /* 0x0000002402007981 */ /* 0x000ea4000c1e1500 */
[----:B--2---:R-:W-:Y:S01]  /*b310*/  IMAD.U32 R0, R0, 0x10000, RZ ;  /* 0x0001000000007824 */ /* 0x004fe200078e00ff */
[----:B------:R-:W-:Y:S06]  /*b320*/  BRA `(.L_x_27645) ;  /* 0x0000000400887947 */ /* 0x000fec0003800000 */
.L_x_27652:
        /* <DEDUP_REMOVED lines=11> */
.L_x_27659:
        /* <DEDUP_REMOVED lines=20> */
.L_x_27661:
[----:B------:R-:W-:Y:S05]  /*b520*/  BSYNC B0 ;  /* 0x0000000000007941 */ /* 0x000fea0003800000 */
.L_x_27660:
[----:B------:R-:W-:Y:S01]  /*b530*/  LEA R3, R0, 0x3b800000, 0x17 ;  /* 0x3b80000000037811 */ /* 0x000fe200078eb8ff */
[----:B------:R-:W-:-:S05]  /*b540*/  IMAD.SHL.U32 R0, R2, 0x100000, RZ ;  /* 0x0010000002007824 */ /* 0x000fca00078e00ff */
[----:B------:R-:W-:Y:S01]  /*b550*/  LOP3.LUT R0, R3, R0, R4, 0xfe, !PT ;  /* 0x0000000003007212 */ /* 0x000fe200078efe04 */
[----:B------:R-:W-:Y:S06]  /*b560*/  BRA `(.L_x_27645) ;  /* 0x0000000000f87947 */ /* 0x000fec0003800000 */
.L_x_27658:
        /* <DEDUP_REMOVED lines=20> */
.L_x_27663:
[----:B------:R-:W-:Y:S05]  /*b6b0*/  BSYNC B0 ;  /* 0x0000000000007941 */ /* 0x000fea0003800000 */
.L_x_27662:
[----:B------:R-:W-:Y:S01]  /*b6c0*/  LEA R3, R0, 0x37800000, 0x17 ;  /* 0x3780000000037811 */ /* 0x000fe200078eb8ff */
[----:B------:R-:W-:-:S05]  /*b6d0*/  IMAD.SHL.U32 R0, R2, 0x200000, RZ ;  /* 0x0020000002007824 */ /* 0x000fca00078e00ff */
[----:B------:R-:W-:Y:S01]  /*b6e0*/  LOP3.LUT R0, R3, R0, R4, 0xfe, !PT ;  /* 0x0000000003007212 */ /* 0x000fe200078efe04 */
[----:B------:R-:W-:Y:S06]  /*b6f0*/  BRA `(.L_x_27645) ;  /* 0x0000000000947947 */ /* 0x000fec0003800000 */
.L_x_27657:
        /* <DEDUP_REMOVED lines=14> */
.L_x_27644:
        /* <DEDUP_REMOVED lines=16> */
.L_x_27666:
[----:B------:R-:W-:Y:S01]  /*b8e0*/  IMAD.MOV.U32 R0, RZ, RZ, RZ ;  /* 0x000000ffff007224 */ /* 0x000fe200078e00ff */
[----:B------:R-:W-:Y:S06]  /*b8f0*/  BRA `(.L_x_27645) ;  /* 0x0000000000147947 */ /* 0x000fec0003800000 */
.L_x_27665:
[----:B------:R-:W2:Y:S02]  /*b900*/  LDG.E.64 R2, desc[UR36][R2.64] ;  /* 0x0000002402027981 */ /* 0x000ea4000c1e1b00 */
[----:B--2---:R0:W1:Y:S01]  /*b910*/  I2F.U64 R0, R2 ;  /* 0x0000000200007312 */ /* 0x0040620000301000 */
[----:B------:R-:W-:Y:S05]  /*b920*/  BRA `(.L_x_27645) ;  /* 0x0000000000087947 */ /* 0x000fea0003800000 */
.L_x_27664:
[----:B------:R-:W2:Y:S02]  /*b930*/  LDG.E R0, desc[UR36][R2.64] ;  /* 0x0000002402007981 */ /* 0x000ea4000c1e1900 */
[----:B--2---:R-:W-:-:S07]  /*b940*/  I2FP.F32.U32 R0, R0 ;  /* 0x0000000000007245 */ /* 0x004fce0000201000 */
.L_x_27645:
[----:B------:R-:W-:Y:S05]  /*b950*/  BSYNC B6 ;  /* 0x0000000000067941 */ /* 0x000fea0003800000 */
.L_x_27639:
[C---:B0123-5:R-:W-:Y:S01]  /*b960*/  FSETP.GTU.FTZ.AND P0, PT, |R0|.reuse, +INF , PT ;  /* 0x7f8000000000780b */ /* 0x06ffe20003f1c200 */
[C---:B----4-:R-:W-:Y:S01]  /*b970*/  IMAD.SHL.U32 R2, R0.reuse, 0x2, RZ ;  /* 0x0000000200027824 */ /* 0x050fe200078e00ff */
        /* <DEDUP_REMOVED lines=38> */
.L_x_27668:
[----:B------:R-:W-:Y:S02]  /*bbe0*/  ULDC UR4, c[0x0][0x424] ;  /* 0x0001090000047ab9 */ /* 0x000fe40000000800 */
[----:B------:R-:W-:-:S07]  /*bbf0*/  FADD.FTZ R2, R0, UR4 ;  /* 0x0000000400027e21 */ /* 0x000fce0008010000 */
.L_x_27669:
[----:B------:R-:W-:Y:S05]  /*bc00*/  BSYNC B0 ;  /* 0x0000000000007941 */ /* 0x000fea0003800000 */
.L_x_27667:
        /* <DEDUP_REMOVED lines=15> */
.L_x_27673:
[----:B------:R-:W0:Y:S02]  /*bd00*/  F2I.S64.TRUNC R2, R2 ;  /* 0x0000000200027311 */ /* 0x000e24000020d900 */
[----:B0-----:R-:W-:-:S05]  /*bd10*/  IMAD.MOV.U32 R5, RZ, RZ, R2 ;  /* 0x000000ffff057224 */ /* 0x001fca00078e0002 */
[----:B------:R-:W-:Y:S01]  /*bd20*/  STG.E.U8 desc[UR36][R16.64], R5 ;  /* 0x0000000510007986 */ /* 0x000fe2000c101124 */
[----:B------:R-:W-:Y:S05]  /*bd30*/  EXIT ;  /* 0x000000000000794d */ /* 0x000fea0003800000 */
.L_x_27672:
        /* <DEDUP_REMOVED lines=9> */
.L_x_27676:
[----:B------:R-:W0:Y:S02]  /*bdd0*/  F2I.FTZ.TRUNC.NTZ R3, R2 ;  /* 0x0000000200037305 */ /* 0x000e24000021f100 */
[----:B0-----:R-:W-:Y:S01]  /*bde0*/  STG.E desc[UR36][R16.64], R3 ;  /* 0x0000000310007986 */ /* 0x001fe2000c101924 */
[----:B------:R-:W-:Y:S05]  /*bdf0*/  EXIT ;  /* 0x000000000000794d */ /* 0x000fea0003800000 */
.L_x_27675:
[----:B------:R-:W0:Y:S02]  /*be00*/  F2I.FTZ.TRUNC.NTZ R3, R2 ;  /* 0x0000000200037305 */ /* 0x000e24000021f100 */
[----:B0-----:R-:W-:Y:S01]  /*be10*/  STG.E.U16 desc[UR36][R16.64], R3 ;  /* 0x0000000310007986 */ /* 0x001fe2000c101524 */
[----:B------:R-:W-:Y:S05]  /*be20*/  EXIT ;  /* 0x000000000000794d */ /* 0x000fea0003800000 */
.L_x_27671:
        /* <DEDUP_REMOVED lines=8> */
.L_x_27678:
[----:B------:R-:W-:-:S05]  /*beb0*/  F2FP.F16.F32.PACK_AB R2, RZ, R2 ;  /* 0x00000002ff02723e */ /* 0x000fca00000000ff */
[----:B------:R-:W-:Y:S01]  /*bec0*/  STG.E.U16 desc[UR36][R16.64], R2 ;  /* 0x0000000210007986 */ /* 0x000fe2000c101524 */
[----:B------:R-:W-:Y:S05]  /*bed0*/  EXIT ;  /* 0x000000000000794d */ /* 0x000fea0003800000 */
.L_x_27677:
        /* <DEDUP_REMOVED lines=9> */
.L_x_27680:
[----:B------:R-:W-:-:S04]  /*bf70*/  F2FP.F16.F32.PACK_AB R3, RZ, R2 ;  /* 0x00000002ff03723e */ /* 0x000fc800000000ff */
[----:B------:R-:W-:-:S05]  /*bf80*/  PRMT R3, R3, 0x5410, RZ ;  /* 0x0000541003037816 */ /* 0x000fca00000000ff */
[----:B------:R-:W-:Y:S01]  /*bf90*/  STG.E desc[UR36][R16.64], R3 ;  /* 0x0000000310007986 */ /* 0x000fe2000c101924 */
[----:B------:R-:W-:Y:S05]  /*bfa0*/  EXIT ;  /* 0x000000000000794d */ /* 0x000fea0003800000 */
.L_x_27679:
[----:B------:R-:W-:-:S06]  /*bfb0*/  FMUL.FTZ R2, R2, 1 ;  /* 0x3f80000002027820 */ /* 0x000fcc0000410000 */
[----:B------:R-:W0:Y:S02]  /*bfc0*/  F2F.F64.F32 R2, R2 ;  /* 0x0000000200027310 */ /* 0x000e240000201800 */
[----:B0-----:R-:W-:Y:S01]  /*bfd0*/  STG.E.64 desc[UR36][R16.64], R2 ;  /* 0x0000000210007986 */ /* 0x001fe2000c101b24 */
[----:B------:R-:W-:Y:S05]  /*bfe0*/  EXIT ;  /* 0x000000000000794d */ /* 0x000fea0003800000 */
.L_x_27670:
        /* <DEDUP_REMOVED lines=12> */
.L_x_27683:
[----:B------:R-:W-:Y:S01]  /*c0b0*/  FMUL.FTZ R4, R2, 1 ;  /* 0x3f80000002047820 */ /* 0x000fe20000410000 */
[----:B------:R-:W-:-:S05]  /*c0c0*/  CS2R R6, SRZ ;  /* 0x0000000000067805 */ /* 0x000fca000001ff00 */
[----:B------:R-:W0:Y:S02]  /*c0d0*/  F2F.F64.F32 R4, R4 ;  /* 0x0000000400047310 */ /* 0x000e240000201800 */
[----:B0-----:R-:W-:Y:S01]  /*c0e0*/  STG.E.128 desc[UR36][R16.64], R4 ;  /* 0x0000000410007986 */ /* 0x001fe2000c101d24 */
[----:B------:R-:W-:Y:S05]  /*c0f0*/  EXIT ;  /* 0x000000000000794d */ /* 0x000fea0003800000 */
.L_x_27682:
        /* <DEDUP_REMOVED lines=20> */
.L_x_27687:
[----:B------:R-:W-:Y:S05]  /*c240*/  BSYNC B0 ;  /* 0x0000000000007941 */ /* 0x000fea0003800000 */
.L_x_27686:
[----:B------:R-:W-:-:S05]  /*c250*/  LOP3.LUT R5, R0, R5, RZ, 0xfc, !PT ;  /* 0x0000000500057212 */ /* 0x000fca00078efcff */
[----:B------:R-:W-:Y:S01]  /*c260*/  STG.E.U8 desc[UR36][R16.64], R5 ;  /* 0x0000000510007986 */ /* 0x000fe2000c101124 */
[----:B------:R-:W-:Y:S05]  /*c270*/  EXIT ;  /* 0x000000000000794d */ /* 0x000fea0003800000 */
.L_x_27685:
        /* <DEDUP_REMOVED lines=12> */
.L_x_27689:
[----:B------:R-:W-:Y:S01]  /*c340*/  IMAD.MOV.U32 R0, RZ, RZ, 0x7f ;  /* 0x0000007fff007424 */ /* 0x000fe200078e00ff */
[----:B------:R-:W-:-:S04]  /*c350*/  ISETP.GT.U32.AND P0, PT, R4, 0x7f800000, PT ;  /* 0x7f8000000400780c */ /* 0x000fc80003f04070 */
[----:B------:R-:W-:-:S09]  /*c360*/  SEL R0, R0, 0x7c, P0 ;  /* 0x0000007c00007807 */ /* 0x000fd20000000000 */
.L_x_27690:
[----:B------:R-:W-:Y:S05]  /*c370*/  BSYNC B0 ;  /* 0x0000000000007941 */ /* 0x000fea0003800000 */
.L_x_27688:
[----:B------:R-:W-:-:S04]  /*c380*/  LOP3.LUT R2, R2, 0x80000000, RZ, 0xc0, !PT ;  /* 0x8000000002027812 */ /* 0x000fc800078ec0ff */
[----:B------:R-:W-:-:S04]  /*c390*/  SHF.R.U32.HI R3, RZ, 0x18, R2 ;  /* 0x00000018ff037819 */ /* 0x000fc80000011602 */
[----:B------:R-:W-:-:S05]  /*c3a0*/  LOP3.LUT R3, R0, R3, RZ, 0xfc, !PT ;  /* 0x0000000300037212 */ /* 0x000fca00078efcff */
[----:B------:R-:W-:Y:S01]  /*c3b0*/  STG.E.U8 desc[UR36][R16.64], R3 ;  /* 0x0000000310007986 */ /* 0x000fe2000c101124 */
[----:B------:R-:W-:Y:S05]  /*c3c0*/  EXIT ;  /* 0x000000000000794d */ /* 0x000fea0003800000 */
.L_x_27684:
[----:B------:R-:W-:-:S05]  /*c3d0*/  F2FP.BF16.F32.PACK_AB R2, RZ, R2 ;  /* 0x00000002ff02723e */ /* 0x000fca00000010ff */
[----:B------:R-:W-:Y:S01]  /*c3e0*/  STG.E.U16 desc[UR36][R16.64], R2 ;  /* 0x0000000210007986 */ /* 0x000fe2000c101524 */
[----:B------:R-:W-:Y:S05]  /*c3f0*/  EXIT ;  /* 0x000000000000794d */ /* 0x000fea0003800000 */
.L_x_27681:
        /* <DEDUP_REMOVED lines=11> */
.L_x_27693:
        /* <DEDUP_REMOVED lines=16> */
.L_x_27696:
[----:B------:R-:W-:-:S04]  /*c5b0*/  LOP3.LUT R2, R2, 0x80000000, RZ, 0xc0, !PT ;  /* 0x8000000002027812 */ /* 0x000fc800078ec0ff */
[----:B------:R-:W-:-:S04]  /*c5c0*/  SHF.R.U32.HI R3, RZ, 0x18, R2 ;  /* 0x00000018ff037819 */ /* 0x000fc80000011602 */
[----:B------:R-:W-:-:S04]  /*c5d0*/  LOP3.LUT R0, R0, R3, RZ, 0xfc, !PT ;  /* 0x0000000300007212 */ /* 0x000fc800078efcff */
[----:B------:R-:W-:-:S07]  /*c5e0*/  PRMT R8, R0, 0x7610, R8 ;  /* 0x0000761000087816 */ /* 0x000fce0000000008 */
.L_x_27695:
[----:B------:R-:W-:Y:S05]  /*c5f0*/  BSYNC B0 ;  /* 0x0000000000007941 */ /* 0x000fea0003800000 */
.L_x_27694:
[----:B------:R-:W-:Y:S01]  /*c600*/  STG.E.U8 desc[UR36][R16.64], R8 ;  /* 0x0000000810007986 */ /* 0x000fe2000c101124 */
[----:B------:R-:W-:Y:S05]  /*c610*/  EXIT ;  /* 0x000000000000794d */ /* 0x000fea0003800000 */
.L_x_27692:
        /* <DEDUP_REMOVED lines=16> */
.L_x_27699:
[----:B------:R-:W-:-:S04]  /*c720*/  LOP3.LUT R2, R2, 0x80000000, RZ, 0xc0, !PT ;  /* 0x8000000002027812 */ /* 0x000fc800078ec0ff */
[----:B------:R-:W-:-:S04]  /*c730*/  SHF.R.U32.HI R3, RZ, 0x18, R2 ;  /* 0x00000018ff037819 */ /* 0x000fc80000011602 */
[----:B------:R-:W-:-:S04]  /*c740*/  LOP3.LUT R0, R0, R3, RZ, 0xfc, !PT ;  /* 0x0000000300007212 */ /* 0x000fc800078efcff */
[----:B------:R-:W-:-:S07]  /*c750*/  PRMT R8, R0, 0x7610, R8 ;  /* 0x0000761000087816 */ /* 0x000fce0000000008 */
.L_x_27698:
[----:B------:R-:W-:Y:S05]  /*c760*/  BSYNC B0 ;  /* 0x0000000000007941 */ /* 0x000fea0003800000 */
.L_x_27697:
[----:B------:R-:W-:Y:S01]  /*c770*/  STG.E.U8 desc[UR36][R16.64], R8 ;  /* 0x0000000810007986 */ /* 0x000fe2000c101124 */
[----:B------:R-:W-:Y:S05]  /*c780*/  EXIT ;  /* 0x000000000000794d */ /* 0x000fea0003800000 */
.L_x_27691:
        /* <DEDUP_REMOVED lines=21> */
.L_x_27674:
        /* <DEDUP_REMOVED lines=16> */
.L_x_27702:
[----:B------:R-:W-:Y:S05]  /*c9e0*/  EXIT ;  /* 0x000000000000794d */ /* 0x000fea0003800000 */
.L_x_27701:
[----:B------:R-:W0:Y:S02]  /*c9f0*/  F2I.U64.TRUNC R2, R2 ;  /* 0x0000000200027311 */ /* 0x000e24000020d800 */
[----:B0-----:R-:W-:Y:S01]  /*ca00*/  STG.E.64 desc[UR36][R16.64], R2 ;  /* 0x0000000210007986 */ /* 0x001fe2000c101b24 */
[----:B------:R-:W-:Y:S05]  /*ca10*/  EXIT ;  /* 0x000000000000794d */ /* 0x000fea0003800000 */
.L_x_27700:
[----:B------:R-:W0:Y:S02]  /*ca20*/  F2I.FTZ.U32.TRUNC.NTZ R3, R2 ;  /* 0x0000000200037305 */ /* 0x000e24000021f000 */
[----:B0-----:R-:W-:Y:S01]  /*ca30*/  STG.E desc[UR36][R16.64], R3 ;  /* 0x0000000310007986 */ /* 0x001fe2000c101924 */
[----:B------:R-:W-:Y:S05]  /*ca40*/  EXIT ;  /* 0x000000000000794d */ /* 0x000fea0003800000 */
.L_x_27703:
        /* <DEDUP_REMOVED lines=11> */
.L_x_32274:


//--------------------- .text._ZN2at6native27unrolled_elementwise_kernelINS0_13BUnaryFunctorIfffZZZNS0_21nextafter_kernel_cudaERNS_18TensorIteratorBaseEENKUlvE_clEvENKUlvE0_clEvEUlffE_EESt5arrayIPcLm2EELi4E23TrivialOffsetCalculatorILi1EjESD_NS0_6memory12LoadWithCastILi1EEENSE_13StoreWithCastILi1EEEEEviT_T0_T2_T3_T4_T5_ --------------------------
	.section	.text._ZN2at6native27unrolled_elementwise_kernelINS0_13BUnaryFunctorIfffZZZNS0_21nextafter_kernel_cudaERNS_18TensorIteratorBaseEENKUlvE_clEvENKUlvE0_clEvEUlffE_EESt5arrayIPcLm2EELi4E23TrivialOffsetCalculatorILi1EjESD_NS0_6memory12LoadWithCastILi1EEENSE_13StoreWithCastILi1EEEEEviT_T0_T2_T3_T4_T5_,"ax",@progbits
	.align	128
        .global         _ZN2at6native27unrolled_elementwise_kernelINS0_13BUnaryFunctorIfffZZZNS0_21nextafter_kernel_cudaERNS_18TensorIteratorBaseEENKUlvE_clEvENKUlvE0_clEvEUlffE_EESt5arrayIPcLm2EELi4E23TrivialOffsetCalculatorILi1EjESD_NS0_6memory12LoadWithCastILi1EEENSE_13StoreWithCastILi1EEEEEviT_T0_T2_T3_T4_T5_
        .type           _ZN2at6native27unrolled_elementwise_kernelINS0_13BUnaryFunctorIfffZZZNS0_21nextafter_kernel_cudaERNS_18TensorIteratorBaseEENKUlvE_clEvENKUlvE0_clEvEUlffE_EESt5arrayIPcLm2EELi4E23TrivialOffsetCalculatorILi1EjESD_NS0_6memory12LoadWithCastILi1EEENSE_13StoreWithCastILi1EEEEEviT_T0_T2_T3_T4_T5_,@function
        .size           _ZN2at6native27unrolled_elementwise_kernelINS0_13BUnaryFunctorIfffZZZNS0_21nextafter_kernel_cudaERNS_18TensorIteratorBaseEENKUlvE_clEvENKUlvE0_clEvEUlffE_EESt5arrayIPcLm2EELi4E23TrivialOffsetCalculatorILi1EjESD_NS0_6memory12LoadWithCastILi1EEENSE_13StoreWithCastILi1EEEEEviT_T0_T2_T3_T4_T5_,(.L_x_32275 - _ZN2at6native27unrolled_elementwise_kernelINS0_13BUnaryFunctorIfffZZZNS0_21nextafter_kernel_cudaERNS_18TensorIteratorBaseEENKUlvE_clEvENKUlvE0_clEvEUlffE_EESt5arrayIPcLm2EELi4E23TrivialOffsetCalculatorILi1EjESD_NS0_6memory12LoadWithCastILi1EEENSE_13StoreWithCastILi1EEEEEviT_T0_T2_T3_T4_T5_)
        .other          _ZN2at6native27unrolled_elementwise_kernelINS0_13BUnaryFunctorIfffZZZNS0_21nextafter_kernel_cudaERNS_18TensorIteratorBaseEENKUlvE_clEvENKUlvE0_clEvEUlffE_EESt5arrayIPcLm2EELi4E23TrivialOffsetCalculatorILi1EjESD_NS0_6memory12LoadWithCastILi1EEENSE_13StoreWithCastILi1EEEEEviT_T0_T2_T3_T4_T5_,@"STO_CUDA_ENTRY STV_DEFAULT"
_ZN2at6native27unrolled_elementwise_kernelINS0_13BUnaryFunctorIfffZZZNS0_21nextafter_kernel_cudaERNS_18TensorIteratorBaseEENKUlvE_clEvENKUlvE0_clEvEUlffE_EESt5arrayIPcLm2EELi4E23TrivialOffsetCalculatorILi1EjESD_NS0_6memory12LoadWithCastILi1EEENSE_13StoreWithCastILi1EEEEEviT_T0_T2_T3_T4_T5_:
.text._ZN2at6native27unrolled_elementwise_kernelINS0_13BUnaryFunctorIfffZZZNS0_21nextafter_kernel_cudaERNS_18TensorIteratorBaseEENKUlvE_clEvENKUlvE0_clEvEUlffE_EESt5arrayIPcLm2EELi4E23TrivialOffsetCalculatorILi1EjESD_NS0_6memory12LoadWithCastILi1EEENSE_13StoreWithCastILi1EEEEEviT_T0_T2_T3_T4_T5_:
        /* <DEDUP_REMOVED lines=33> */
.L_x_27710:
[----:B------:R-:W2:Y:S02]  /*0210*/  LDG.E.U8 R4, desc[UR36][R4.64] ;  /* 0x0000002404047981 */ /* 0x000ea4000c1e1100 */
[----:B--2---:R-:W-:Y:S01]  /*0220*/  I2FP.F32.U32 R22, R4 ;  /* 0x0000000400167245 */ /* 0x004fe20000201000 */
[----:B------:R-:W-:Y:S06]  /*0230*/  BRA `(.L_x_27712) ;  /* 0x0000000c00307947 */ /* 0x000fec0003800000 */
.L_x_27709:
        /* <DEDUP_REMOVED lines=9> */
.L_x_27714:
[----:B------:R-:W2:Y:S02]  /*02d0*/  LDG.E R4, desc[UR36][R4.64] ;  /* 0x0000002404047981 */ /* 0x000ea4000c1e1900 */
[----:B--2---:R-:W-:Y:S01]  /*02e0*/  I2FP.F32.S32 R22, R4 ;  /* 0x0000000400167245 */ /* 0x004fe20000201400 */
[----:B------:R-:W-:Y:S06]  /*02f0*/  BRA `(.L_x_27712) ;  /* 0x0000000c00007947 */ /* 0x000fec0003800000 */
.L_x_27713:
[----:B------:R-:W2:Y:S02]  /*0300*/  LDG.E.U16 R4, desc[UR36][R4.64] ;  /* 0x0000002404047981 */ /* 0x000ea4000c1e1500 */
[----:B--2---:R2:W3:Y:S01]  /*0310*/  I2F.S16 R22, R4 ;  /* 0x0000000400167306 */ /* 0x0044e20000101400 */
[----:B------:R-:W-:Y:S05]  /*0320*/  BRA `(.L_x_27712) ;  /* 0x0000000800f47947 */ /* 0x000fea0003800000 */
.L_x_27708:
        /* <DEDUP_REMOVED lines=8> */
.L_x_27716:
[----:B------:R-:W2:Y:S02]  /*03b0*/  LDG.E.U16 R4, desc[UR36][R4.64] ;  /* 0x0000002404047981 */ /* 0x000ea4000c1e1500 */
[----:B--2---:R-:W-:Y:S01]  /*03c0*/  HADD2.F32 R22, -RZ, R4.H0_H0 ;  /* 0x20000004ff167230 */ /* 0x004fe20000004100 */
[----:B------:R-:W-:Y:S06]  /*03d0*/  BRA `(.L_x_27712) ;  /* 0x0000000800c87947 */ /* 0x000fec0003800000 */
.L_x_27715:
        /* <DEDUP_REMOVED lines=8> */
.L_x_27718:
[----:B------:R-:W2:Y:S02]  /*0460*/  LDG.E.U16 R4, desc[UR36][R4.64] ;  /* 0x0000002404047981 */ /* 0x000ea4000c1e1500 */
[----:B--2---:R-:W-:Y:S01]  /*0470*/  HADD2.F32 R22, -RZ, R4.H0_H0 ;  /* 0x20000004ff167230 */ /* 0x004fe20000004100 */
[----:B------:R-:W-:Y:S06]  /*0480*/  BRA `(.L_x_27712) ;  /* 0x00000008009c7947 */ /* 0x000fec0003800000 */
.L_x_27717:
[----:B------:R-:W2:Y:S01]  /*0490*/  LDG.E.64 R4, desc[UR36][R4.64] ;  /* 0x0000002404047981 */ /* 0x000ea2000c1e1b00 */
[----:B------:R-:W-:Y:S01]  /*04a0*/  UMOV UR4, 0xf0000000 ;  /* 0xf000000000047882 */ /* 0x000fe20000000000 */
[----:B------:R-:W-:Y:S01]  /*04b0*/  UMOV UR5, 0x380fffff ;  /* 0x380fffff00057882 */ /* 0x000fe20000000000 */
[----:B--2---:R-:W0:Y:S01]  /*04c0*/  F2F.F32.F64 R22, R4 ;  /* 0x0000000400167310 */ /* 0x004e220000301000 */
[----:B------:R-:W-:-:S14]  /*04d0*/  DSETP.GEU.AND P0, PT, |R4|, UR4, PT ;  /* 0x0000000404007e2a */ /* 0x000fdc000bf0e200 */
[----:B0-----:R-:W-:Y:S01]  /*04e0*/  @!P0 FMUL R22, R22, 1.175494350822287508e-38 ;  /* 0x0080000016168820 */ /* 0x001fe20000400000 */
[----:B------:R-:W-:Y:S06]  /*04f0*/  BRA `(.L_x_27712) ;  /* 0x0000000800807947 */ /* 0x000fec0003800000 */
.L_x_27707:
        /* <DEDUP_REMOVED lines=12> */
.L_x_27721:
[----:B------:R-:W2:Y:S01]  /*05c0*/  LDG.E.64 R4, desc[UR36][R4.64] ;  /* 0x0000002404047981 */ /* 0x000ea2000c1e1b00 */
[----:B------:R-:W-:Y:S01]  /*05d0*/  UMOV UR4, 0xf0000000 ;  /* 0xf000000000047882 */ /* 0x000fe20000000000 */
[----:B------:R-:W-:Y:S01]  /*05e0*/  UMOV UR5, 0x380fffff ;  /* 0x380fffff00057882 */ /* 0x000fe20000000000 */
[----:B--2---:R-:W0:Y:S01]  /*05f0*/  F2F.F32.F64 R22, R4 ;  /* 0x0000000400167310 */ /* 0x004e220000301000 */
[----:B------:R-:W-:-:S14]  /*0600*/  DSETP.GEU.AND P0, PT, |R4|, UR4, PT ;  /* 0x0000000404007e2a */ /* 0x000fdc000bf0e200 */
[----:B0-----:R-:W-:Y:S01]  /*0610*/  @!P0 FMUL R22, R22, 1.175494350822287508e-38 ;  /* 0x0080000016168820 */ /* 0x001fe20000400000 */
[----:B------:R-:W-:Y:S06]  /*0620*/  BRA `(.L_x_27712) ;  /* 0x0000000800347947 */ /* 0x000fec0003800000 */
.L_x_27720:
        /* <DEDUP_REMOVED lines=26> */
.L_x_27723:
        /* <DEDUP_REMOVED lines=14> */
.L_x_27722:
[----:B------:R-:W2:Y:S02]  /*08b0*/  LDG.E.U16 R4, desc[UR36][R4.64] ;  /* 0x0000002404047981 */ /* 0x000ea4000c1e1500 */
[----:B--2---:R-:W-:Y:S01]  /*08c0*/  IMAD.U32 R22, R4, 0x10000, RZ ;  /* 0x0001000004167824 */ /* 0x004fe200078e00ff */
[----:B------:R-:W-:Y:S06]  /*08d0*/  BRA `(.L_x_27712) ;  /* 0x0000000400887947 */ /* 0x000fec0003800000 */
.L_x_27719:
        /* <DEDUP_REMOVED lines=11> */
.L_x_27726:
        /* <DEDUP_REMOVED lines=20> */
.L_x_27728:
[----:B------:R-:W-:Y:S05]  /*0ad0*/  BSYNC B0 ;  /* 0x0000000000007941 */ /* 0x000fea0003800000 */
.L_x_27727:
[----:B------:R-:W-:Y:S01]  /*0ae0*/  IMAD.SHL.U32 R3, R3, 0x100000, RZ ;  /* 0x0010000003037824 */ /* 0x000fe200078e00ff */
[----:B------:R-:W-:-:S04]  /*0af0*/  LEA R5, R0, 0x3b800000, 0x17 ;  /* 0x3b80000000057811 */ /* 0x000fc800078eb8ff */
[----:B------:R-:W-:Y:S01]  /*0b00*/  LOP3.LUT R22, R5, R3, R22, 0xfe, !PT ;  /* 0x0000000305167212 */ /* 0x000fe200078efe16 */
[----:B------:R-:W-:Y:S06]  /*0b10*/  BRA `(.L_x_27712) ;  /* 0x0000000000f87947 */ /* 0x000fec0003800000 */
.L_x_27725:
        /* <DEDUP_REMOVED lines=20> */
.L_x_27730:
[----:B------:R-:W-:Y:S05]  /*0c60*/  BSYNC B0 ;  /* 0x0000000000007941 */ /* 0x000fea0003800000 */
.L_x_27729:
[----:B------:R-:W-:Y:S01]  /*0c70*/  IMAD.SHL.U32 R3, R3, 0x200000, RZ ;  /* 0x0020000003037824 */ /* 0x000fe200078e00ff */
[----:B------:R-:W-:-:S04]  /*0c80*/  LEA R5, R0, 0x37800000, 0x17 ;  /* 0x3780000000057811 */ /* 0x000fc800078eb8ff */
[----:B------:R-:W-:Y:S01]  /*0c90*/  LOP3.LUT R22, R5, R3, R22, 0xfe, !PT ;  /* 0x0000000305167212 */ /* 0x000fe200078efe16 */
[----:B------:R-:W-:Y:S06]  /*0ca0*/  BRA `(.L_x_27712) ;  /* 0x0000000000947947 */ /* 0x000fec0003800000 */
.L_x_27724:
        /* <DEDUP_REMOVED lines=14> */
.L_x_27711:
        /* <DEDUP_REMOVED lines=16> */
.L_x_27733:
[----:B------:R-:W-:Y:S01]  /*0e90*/  IMAD.MOV.U32 R22, RZ, RZ, RZ ;  /* 0x000000ffff167224 */ /* 0x000fe200078e00ff */
[----:B------:R-:W-:Y:S06]  /*0ea0*/  BRA `(.L_x_27712) ;  /* 0x0000000000147947 */ /* 0x000fec0003800000 */
.L_x_27732:
[----:B------:R-:W2:Y:S02]  /*0eb0*/  LDG.E.64 R22, desc[UR36][R4.64] ;  /* 0x0000002404167981 */ /* 0x000ea4000c1e1b00 */
[----:B--2---:R0:W1:Y:S01]  /*0ec0*/  I2F.U64 R22, R22 ;  /* 0x0000001600167312 */ /* 0x0040620000301000 */
[----:B------:R-:W-:Y:S05]  /*0ed0*/  BRA `(.L_x_27712) ;  /* 0x0000000000087947 */ /* 0x000fea0003800000 */
.L_x_27731:
[----:B------:R-:W2:Y:S02]  /*0ee0*/  LDG.E R4, desc[UR36][R4.64] ;  /* 0x0000002404047981 */ /* 0x000ea4000c1e1900 */
[----:B--2---:R-:W-:-:S07]  /*0ef0*/  I2FP.F32.U32 R22, R4 ;  /* 0x0000000400167245 */ /* 0x004fce0000201000 */
.L_x_27712:
[----:B------:R-:W-:Y:S05]  /*0f00*/  BSYNC B6 ;  /* 0x0000000000067941 */ /* 0x000fea0003800000 */
.L_x_27706:
[----:B------:R-:W2:Y:S02]  /*0f10*/  S2R R18, SR_TID.X ;  /* 0x0000000000127919 */ /* 0x000ea40000002100 */
[----:B--2---:R-:W-:-:S07]  /*0f20*/  VIADD R18, R18, 0x80 ;  /* 0x0000008012127836 */ /* 0x004fce0000000000 */
.L_x_27705:
[----:B------:R-:W-:Y:S05]  /*0f30*/  BSYNC B7 ;  /* 0x0000000000077941 */ /* 0x000fea0003800000 */
.L_x_27704:
        /* <DEDUP_REMOVED lines=25> */
.L_x_27740:
[----:B------:R-:W2:Y:S02]  /*10d0*/  LDG.E.U8 R4, desc[UR36][R4.64] ;  /* 0x0000002404047981 */ /* 0x000ea4000c1e1100 */
[----:B--2---:R-:W-:Y:S01]  /*10e0*/  I2FP.F32.U32 R24, R4 ;  /* 0x0000000400187245 */ /* 0x004fe20000201000 */
[----:B------:R-:W-:Y:S06]  /*10f0*/  BRA `(.L_x_27742) ;  /* 0x0000000c002c7947 */ /* 0x000fec0003800000 */
.L_x_27739:
        /* <DEDUP_REMOVED lines=9> */
.L_x_27744:
[----:B------:R-:W2:Y:S02]  /*1190*/  LDG.E R4, desc[UR36][R4.64] ;  /* 0x0000002404047981 */ /* 0x000ea4000c1e1900 */
[----:B--2---:R-:W-:Y:S01]  /*11a0*/  I2FP.F32.S32 R24, R4 ;  /* 0x0000000400187245 */ /* 0x004fe20000201400 */
[----:B------:R-:W-:Y:S06]  /*11b0*/  BRA `(.L_x_27742) ;  /* 0x0000000800fc7947 */ /* 0x000fec0003800000 */
.L_x_27743:
[----:B------:R-:W2:Y:S02]  /*11c0*/  LDG.E.U16 R4, desc[UR36][R4.64] ;  /* 0x0000002404047981 */ /* 0x000ea4000c1e1500 */
[----:B--2---:R0:W2:Y:S01]  /*11d0*/  I2F.S16 R24, R4 ;  /* 0x0000000400187306 */ /* 0x0040a20000101400 */
[----:B------:R-:W-:Y:S05]  /*11e0*/  BRA `(.L_x_27742) ;  /* 0x0000000800f07947 */ /* 0x000fea0003800000 */
.L_x_27738:
        /* <DEDUP_REMOVED lines=8> */
.L_x_27746:
[----:B------:R-:W2:Y:S02]  /*1270*/  LDG.E.U16 R4, desc[UR36][R4.64] ;  /* 0x0000002404047981 */ /* 0x000ea4000c1e1500 */
[----:B--2---:R-:W-:Y:S01]  /*1280*/  HADD2.F32 R24, -RZ, R4.H0_H0 ;  /* 0x20000004ff187230 */ /* 0x004fe20000004100 */
[----:B------:R-:W-:Y:S06]  /*1290*/  BRA `(.L_x_27742) ;  /* 0x0000000800c47947 */ /* 0x000fec0003800000 */
.L_x_27745:
        /* <DEDUP_REMOVED lines=8> */
.L_x_27748:
[----:B------:R-:W2:Y:S02]  /*1320*/  LDG.E.U16 R4, desc[UR36][R4.64] ;  /* 0x0000002404047981 */ /* 0x000ea4000c1e1500 */
[----:B--2---:R-:W-:Y:S01]  /*1330*/  HADD2.F32 R24, -RZ, R4.H0_H0 ;  /* 0x20000004ff187230 */ /* 0x004fe20000004100 */
[----:B------:R-:W-:Y:S06]  /*1340*/  BRA `(.L_x_27742) ;  /* 0x0000000800987947 */ /* 0x000fec0003800000 */
.L_x_27747:
[----:B------:R-:W2:Y:S01]  /*1350*/  LDG.E.64 R4, desc[UR36][R4.64] ;  /* 0x0000002404047981 */ /* 0x000ea2000c1e1b00 */
[----:B------:R-:W-:Y:S01]  /*1360*/  UMOV UR4, 0xf0000000 ;  /* 0xf000000000047882 */ /* 0x000fe20000000000 */
[----:B------:R-:W-:Y:S01]  /*1370*/  UMOV UR5, 0x380fffff ;  /* 0x380fffff00057882 */ /* 0x000fe20000000000 */
[----:B--2---:R-:W0:Y:S01]  /*1380*/  F2F.F32.F64 R24, R4 ;  /* 0x0000000400187310 */ /* 0x004e220000301000 */
[----:B------:R-:W-:-:S14]  /*1390*/  DSETP.GEU.AND P0, PT, |R4|, UR4, PT ;  /* 0x0000000404007e2a */ /* 0x000fdc000bf0e200 */
[----:B0-----:R-:W-:Y:S01]  /*13a0*/  @!P0 FMUL R24, R24, 1.175494350822287508e-38 ;  /* 0x0080000018188820 */ /* 0x001fe20000400000 */
[----:B------:R-:W-:Y:S06]  /*13b0*/  BRA `(.L_x_27742) ;  /* 0x00000008007c7947 */ /* 0x000fec0003800000 */
.L_x_27737:
        /* <DEDUP_REMOVED lines=12> */
.L_x_27751:
[----:B------:R-:W2:Y:S01]  /*1480*/  LDG.E.64 R4, desc[UR36][R4.64] ;  /* 0x0000002404047981 */ /* 0x000ea2000c1e1b00 */
[----:B------:R-:W-:Y:S01]  /*1490*/  UMOV UR4, 0xf0000000 ;  /* 0xf000000000047882 */ /* 0x000fe20000000000 */
[----:B------:R-:W-:Y:S01]  /*14a0*/  UMOV UR5, 0x380fffff ;  /* 0x380fffff00057882 */ /* 0x000fe20000000000 */
[----:B--2---:R-:W0:Y:S01]  /*14b0*/  F2F.F32.F64 R24, R4 ;  /* 0x0000000400187310 */ /* 0x004e220000301000 */
[----:B------:R-:W-:-:S14]  /*14c0*/  DSETP.GEU.AND P0, PT, |R4|, UR4, PT ;  /* 0x0000000404007e2a */ /* 0x000fdc000bf0e200 */
[----:B0-----:R-:W-:Y:S01]  /*14d0*/  @!P0 FMUL R24, R24, 1.175494350822287508e-38 ;  /* 0x0080000018188820 */ /* 0x001fe20000400000 */
[----:B------:R-:W-:Y:S06]  /*14e0*/  BRA `(.L_x_27742) ;  /* 0x0000000800307947 */ /* 0x000fec0003800000 */
.L_x_27750:
        /* <DEDUP_REMOVED lines=26> */
.L_x_27753:
        /* <DEDUP_REMOVED lines=13> */
.L_x_27752:
[----:B------:R-:W2:Y:S02]  /*1760*/  LDG.E.U16 R4, desc[UR36][R4.64] ;  /* 0x0000002404047981 */ /* 0x000ea4000c1e1500 */
[----:B--2---:R-:W-:Y:S01]  /*1770*/  IMAD.U32 R24, R4, 0x10000, RZ ;  /* 0x0001000004187824 */ /* 0x004fe200078e00ff */
[----:B------:R-:W-:Y:S06]  /*1780*/  BRA `(.L_x_27742) ;  /* 0x0000000400887947 */ /* 0x000fec0003800000 */
.L_x_27749:
        /* <DEDUP_REMOVED lines=11> */
.L_x_27756:
        /* <DEDUP_REMOVED lines=20> */
.L_x_27758:
[----:B------:R-:W-:Y:S05]  /*1980*/  BSYNC B0 ;  /* 0x0000000000007941 */ /* 0x000fea0003800000 */
.L_x_27757:
[----:B------:R-:W-:Y:S01]  /*1990*/  IMAD.SHL.U32 R3, R3, 0x100000, RZ ;  /* 0x0010000003037824 */ /* 0x000fe200078e00ff */
[----:B------:R-:W-:-:S04]  /*19a0*/  LEA R5, R0, 0x3b800000, 0x17 ;  /* 0x3b80000000057811 */ /* 0x000fc800078eb8ff */
[----:B------:R-:W-:Y:S01]  /*19b0*/  LOP3.LUT R24, R5, R3, R24, 0xfe, !PT ;  /* 0x0000000305187212 */ /* 0x000fe200078efe18 */
[----:B------:R-:W-:Y:S06]  /*19c0*/  BRA `(.L_x_27742) ;  /* 0x0000000000f87947 */ /* 0x000fec0003800000 */
.L_x_27755:
        /* <DEDUP_REMOVED lines=20> */
.L_x_27760:
[----:B------:R-:W-:Y:S05]  /*1b10*/  BSYNC B0 ;  /* 0x0000000000007941 */ /* 0x000fea0003800000 */
.L_x_27759:
[----:B------:R-:W-:Y:S01]  /*1b20*/  IMAD.SHL.U32 R3, R3, 0x200000, RZ ;  /* 0x0020000003037824 */ /* 0x000fe200078e00ff */
[----:B------:R-:W-:-:S04]  /*1b30*/  LEA R5, R0, 0x37800000, 0x17 ;  /* 0x3780000000057811 */ /* 0x000fc800078eb8ff */
[----:B------:R-:W-:Y:S01]  /*1b40*/  LOP3.LUT R24, R5, R3, R24, 0xfe, !PT ;  /* 0x0000000305187212 */ /* 0x000fe200078efe18 */
[----:B------:R-:W-:Y:S06]  /*1b50*/  BRA `(.L_x_27742) ;  /* 0x0000000000947947 */ /* 0x000fec0003800000 */
.L_x_27754:
        /* <DEDUP_REMOVED lines=14> */
.L_x_27741:
        /* <DEDUP_REMOVED lines=16> */
.L_x_27763:
[----:B------:R-:W-:Y:S01]  /*1d40*/  IMAD.MOV.U32 R24, RZ, RZ, RZ ;  /* 0x000000ffff187224 */ /* 0x000fe200078e00ff */
[----:B------:R-:W-:Y:S06]  /*1d50*/  BRA `(.L_x_27742) ;  /* 0x0000000000147947 */ /* 0x000fec0003800000 */
.L_x_27762:
[----:B------:R-:W2:Y:S02]  /*1d60*/  LDG.E.64 R24, desc[UR36][R4.64] ;  /* 0x0000002404187981 */ /* 0x000ea4000c1e1b00 */
[----:B--2---:R0:W2:Y:S01]  /*1d70*/  I2F.U64 R24, R24 ;  /* 0x0000001800187312 */ /* 0x0040a20000301000 */
[----:B------:R-:W-:Y:S05]  /*1d80*/  BRA `(.L_x_27742) ;  /* 0x0000000000087947 */ /* 0x000fea0003800000 */
.L_x_27761:
[----:B------:R-:W2:Y:S02]  /*1d90*/  LDG.E R4, desc[UR36][R4.64] ;  /* 0x0000002404047981 */ /* 0x000ea4000c1e1900 */
[----:B--2---:R-:W-:-:S07]  /*1da0*/  I2FP.F32.U32 R24, R4 ;  /* 0x0000000400187245 */ /* 0x004fce0000201000 */
.L_x_27742:
[----:B------:R-:W-:Y:S05]  /*1db0*/  BSYNC B6 ;  /* 0x0000000000067941 */ /* 0x000fea0003800000 */
.L_x_27736:
[----:B------:R-:W-:-:S07]  /*1dc0*/  VIADD R18, R18, 0x80 ;  /* 0x0000008012127836 */ /* 0x000fce0000000000 */
.L_x_27735:
[----:B------:R-:W-:Y:S05]  /*1dd0*/  BSYNC B7 ;  /* 0x0000000000077941 */ /* 0x000fea0003800000 */
.L_x_27734:
[----:B------:R-:W-:Y:S01]  /*1de0*/  ISETP.GE.AND P0, PT, R18, R17, PT ;  /* 0x000000111200720c */ /* 0x000fe20003f06270 */
[----:B------:R-:W-:Y:S01]  /*1df0*/  BSSY B7, `(.L_x_27764) ;  /* 0x00000ea000077945 */ /* 0x000fe20003800000 */
[----:B------:R-:W-:Y:S02]  /*1e00*/  IMAD.MOV.U32 R16, RZ, RZ, RZ ;  /* 0x000000ffff107224 */ /* 0x000fe400078e00ff */
[----:B0-----:R-:W-:-:S09]  /*1e10*/  IMAD.MOV.U32 R23, RZ, RZ, RZ ;  /* 0x000000ffff177224 */ /* 0x001fd200078e00ff */
        /* <DEDUP_REMOVED lines=23> */
.L_x_27770:
[----:B------:R-:W2:Y:S02]  /*1f90*/  LDG.E.U8 R4, desc[UR36][R4.64] ;  /* 0x0000002404047981 */ /* 0x000ea4000c1e1100 */
[----:B--2---:R-:W-:Y:S01]  /*1fa0*/  I2FP.F32.U32 R23, R4 ;  /* 0x0000000400177245 */ /* 0x004fe20000201000 */
[----:B------:R-:W-:Y:S06]  /*1fb0*/  BRA `(.L_x_27772) ;  /* 0x0000000c002c7947 */ /* 0x000fec0003800000 */
.L_x_27769:
        /* <DEDUP_REMOVED lines=9> */
.L_x_27774:
[----:B------:R-:W2:Y:S02]  /*2050*/  LDG.E R4, desc[UR36][R4.64] ;  /* 0x0000002404047981 */ /* 0x000ea4000c1e1900 */
[----:B--2---:R-:W-:Y:S01]  /*2060*/  I2FP.F32.S32 R23, R4 ;  /* 0x0000000400177245 */ /* 0x004fe20000201400 */
[----:B------:R-:W-:Y:S06]  /*2070*/  BRA `(.L_x_27772) ;  /* 0x0000000800fc7947 */ /* 0x000fec0003800000 */
.L_x_27773:
[----:B------:R-:W2:Y:S02]  /*2080*/  LDG.E.U16 R4, desc[UR36][R4.64] ;  /* 0x0000002404047981 */ /* 0x000ea4000c1e1500 */
[----:B--2---:R4:W0:Y:S01]  /*2090*/  I2F.S16 R23, R4 ;  /* 0x0000000400177306 */ /* 0x0048220000101400 */
[----:B------:R-:W-:Y:S05]  /*20a0*/  BRA `(.L_x_27772) ;  /* 0x0000000800f07947 */ /* 0x000fea0003800000 */
.L_x_27768:
        /* <DEDUP_REMOVED lines=8> */
.L_x_27776:
[----:B------:R-:W2:Y:S02]  /*2130*/  LDG.E.U16 R4, desc[UR36][R4.64] ;  /* 0x0000002404047981 */ /* 0x000ea4000c1e1500 */
[----:B--2---:R-:W-:Y:S01]  /*2140*/  HADD2.F32 R23, -RZ, R4.H0_H0 ;  /* 0x20000004ff177230 */ /* 0x004fe20000004100 */
[----:B------:R-:W-:Y:S06]  /*2150*/  BRA `(.L_x_27772) ;  /* 0x0000000800c47947 */ /* 0x000fec0003800000 */
.L_x_27775:
        /* <DEDUP_REMOVED lines=8> */
.L_x_27778:
[----:B------:R-:W2:Y:S02]  /*21e0*/  LDG.E.U16 R4, desc[UR36][R4.64] ;  /* 0x0000002404047981 */ /* 0x000ea4000c1e1500 */
[----:B--2---:R-:W-:Y:S01]  /*21f0*/  HADD2.F32 R23, -RZ, R4.H0_H0 ;  /* 0x20000004ff177230 */ /* 0x004fe20000004100 */
[----:B------:R-:W-:Y:S06]  /*2200*/  BRA `(.L_x_27772) ;  /* 0x0000000800987947 */ /* 0x000fec0003800000 */
.L_x_27777:
[----:B------:R-:W2:Y:S01]  /*2210*/  LDG.E.64 R4, desc[UR36][R4.64] ;  /* 0x0000002404047981 */ /* 0x000ea2000c1e1b00 */
[----:B------:R-:W-:Y:S01]  /*2220*/  UMOV UR4, 0xf0000000 ;  /* 0xf000000000047882 */ /* 0x000fe20000000000 */
[----:B------:R-:W-:Y:S01]  /*2230*/  UMOV UR5, 0x380fffff ;  /* 0x380fffff00057882 */ /* 0x000fe20000000000 */
[----:B--2---:R-:W0:Y:S01]  /*2240*/  F2F.F32.F64 R23, R4 ;  /* 0x0000000400177310 */ /* 0x004e220000301000 */
[----:B------:R-:W-:-:S14]  /*2250*/  DSETP.GEU.AND P0, PT, |R4|, UR4, PT ;  /* 0x0000000404007e2a */ /* 0x000fdc000bf0e200 */
[----:B0-----:R-:W-:Y:S01]  /*2260*/  @!P0 FMUL R23, R23, 1.175494350822287508e-38 ;  /* 0x0080000017178820 */ /* 0x001fe20000400000 */
[----:B------:R-:W-:Y:S06]  /*2270*/  BRA `(.L_x_27772) ;  /* 0x00000008007c7947 */ /* 0x000fec0003800000 */
.L_x_27767:
        /* <DEDUP_REMOVED lines=12> */
.L_x_27781:
[----:B------:R-:W2:Y:S01]  /*2340*/  LDG.E.64 R4, desc[UR36][R4.64] ;  /* 0x0000002404047981 */ /* 0x000ea2000c1e1b00 */
[----:B------:R-:W-:Y:S01]  /*2350*/  UMOV UR4, 0xf0000000 ;  /* 0xf000000000047882 */ /* 0x000fe20000000000 */
[----:B------:R-:W-:Y:S01]  /*2360*/  UMOV UR5, 0x380fffff ;  /* 0x380fffff00057882 */ /* 0x000fe20000000000 */
[----:B--2---:R-:W0:Y:S01]  /*2370*/  F2F.F32.F64 R23, R4 ;  /* 0x0000000400177310 */ /* 0x004e220000301000 */
[----:B------:R-:W-:-:S14]  /*2380*/  DSETP.GEU.AND P0, PT, |R4|, UR4, PT ;  /* 0x0000000404007e2a */ /* 0x000fdc000bf0e200 */
[----:B0-----:R-:W-:Y:S01]  /*2390*/  @!P0 FMUL R23, R23, 1.175494350822287508e-38 ;  /* 0x0080000017178820 */ /* 0x001fe20000400000 */
[----:B------:R-:W-:Y:S06]  /*23a0*/  BRA `(.L_x_27772) ;  /* 0x0000000800307947 */ /* 0x000fec0003800000 */
.L_x_27780:
        /* <DEDUP_REMOVED lines=26> */
.L_x_27783:
        /* <DEDUP_REMOVED lines=13> */
.L_x_27782:
[----:B------:R-:W2:Y:S02]  /*2620*/  LDG.E.U16 R4, desc[UR36][R4.64] ;  /* 0x0000002404047981 */ /* 0x000ea4000c1e1500 */
[----:B--2---:R-:W-:Y:S01]  /*2630*/  IMAD.U32 R23, R4, 0x10000, RZ ;  /* 0x0001000004177824 */ /* 0x004fe200078e00ff */
[----:B------:R-:W-:Y:S06]  /*2640*/  BRA `(.L_x_27772) ;  /* 0x0000000400887947 */ /* 0x000fec0003800000 */
.L_x_27779:
        /* <DEDUP_REMOVED lines=11> */
.L_x_27786:
        /* <DEDUP_REMOVED lines=20> */
.L_x_27788:
[----:B------:R-:W-:Y:S05]  /*2840*/  BSYNC B0 ;  /* 0x0000000000007941 */ /* 0x000fea0003800000 */
.L_x_27787:
[----:B------:R-:W-:Y:S01]  /*2850*/  IMAD.SHL.U32 R3, R3, 0x100000, RZ ;  /* 0x0010000003037824 */ /* 0x000fe200078e00ff */
[----:B------:R-:W-:-:S04]  /*2860*/  LEA R0, R0, 0x3b800000, 0x17 ;  /* 0x3b80000000007811 */ /* 0x000fc800078eb8ff */
[----:B------:R-:W-:Y:S01]  /*2870*/  LOP3.LUT R23, R0, R3, R23, 0xfe, !PT ;  /* 0x0000000300177212 */ /* 0x000fe200078efe17 */
[----:B------:R-:W-:Y:S06]  /*2880*/  BRA `(.L_x_27772) ;  /* 0x0000000000f87947 */ /* 0x000fec0003800000 */
.L_x_27785:
        /* <DEDUP_REMOVED lines=20> */
.L_x_27790:
[----:B------:R-:W-:Y:S05]  /*29d0*/  BSYNC B0 ;  /* 0x0000000000007941 */ /* 0x000fea0003800000 */
.L_x_27789:
[----:B------:R-:W-:Y:S01]  /*29e0*/  IMAD.SHL.U32 R3, R3, 0x200000, RZ ;  /* 0x0020000003037824 */ /* 0x000fe200078e00ff */
[----:B------:R-:W-:-:S04]  /*29f0*/  LEA R0, R0, 0x37800000, 0x17 ;  /* 0x3780000000007811 */ /* 0x000fc800078eb8ff */
[----:B------:R-:W-:Y:S01]  /*2a00*/  LOP3.LUT R23, R0, R3, R23, 0xfe, !PT ;  /* 0x0000000300177212 */ /* 0x000fe200078efe17 */
[----:B------:R-:W-:Y:S06]  /*2a10*/  BRA `(.L_x_27772) ;  /* 0x0000000000947947 */ /* 0x000fec0003800000 */
.L_x_27784:
        /* <DEDUP_REMOVED lines=14> */
.L_x_27771:
        /* <DEDUP_REMOVED lines=16> */
.L_x_27793:
[----:B------:R-:W-:Y:S01]  /*2c00*/  IMAD.MOV.U32 R23, RZ, RZ, RZ ;  /* 0x000000ffff177224 */ /* 0x000fe200078e00ff */
[----:B------:R-:W-:Y:S06]  /*2c10*/  BRA `(.L_x_27772) ;  /* 0x0000000000147947 */ /* 0x000fec0003800000 */
.L_x_27792:
[----:B------:R-:W2:Y:S02]  /*2c20*/  LDG.E.64 R4, desc[UR36][R4.64] ;  /* 0x0000002404047981 */ /* 0x000ea4000c1e1b00 */
[----:B--2---:R0:W2:Y:S01]  /*2c30*/  I2F.U64 R23, R4 ;  /* 0x0000000400177312 */ /* 0x0040a20000301000 */
[----:B------:R-:W-:Y:S05]  /*2c40*/  BRA `(.L_x_27772) ;  /* 0x0000000000087947 */ /* 0x000fea0003800000 */
.L_x_27791:
[----:B------:R-:W2:Y:S02]  /*2c50*/  LDG.E R4, desc[UR36][R4.64] ;  /* 0x0000002404047981 */ /* 0x000ea4000c1e1900 */
[----:B--2---:R-:W-:-:S07]  /*2c60*/  I2FP.F32.U32 R23, R4 ;  /* 0x0000000400177245 */ /* 0x004fce0000201000 */
.L_x_27772:
[----:B------:R-:W-:Y:S05]  /*2c70*/  BSYNC B6 ;  /* 0x0000000000067941 */ /* 0x000fea0003800000 */
.L_x_27766:
[----:B------:R-:W-:-:S07]  /*2c80*/  VIADD R18, R18, 0x80 ;  /* 0x0000008012127836 */ /* 0x000fce0000000000 */
.L_x_27765:
[----:B------:R-:W-:Y:S05]  /*2c90*/  BSYNC B7 ;  /* 0x0000000000077941 */ /* 0x000fea0003800000 */
.L_x_27764:
        /* <DEDUP_REMOVED lines=23> */
.L_x_27799:
[----:B------:R-:W2:Y:S02]  /*2e10*/  LDG.E.U8 R4, desc[UR36][R4.64] ;  /* 0x0000002404047981 */ /* 0x000ea4000c1e1100 */
[----:B--2---:R-:W-:Y:S01]  /*2e20*/  I2FP.F32.U32 R16, R4 ;  /* 0x0000000400107245 */ /* 0x004fe20000201000 */
[----:B------:R-:W-:Y:S06]  /*2e30*/  BRA `(.L_x_27795) ;  /* 0x0000000c00207947 */ /* 0x000fec0003800000 */
.L_x_27798:
        /* <DEDUP_REMOVED lines=9> */
.L_x_27802:
[----:B------:R-:W2:Y:S02]  /*2ed0*/  LDG.E R4, desc[UR36][R4.64] ;  /* 0x0000002404047981 */ /* 0x000ea4000c1e1900 */
[----:B--2---:R-:W-:Y:S01]  /*2ee0*/  I2FP.F32.S32 R16, R4 ;  /* 0x0000000400107245 */ /* 0x004fe20000201400 */
[----:B------:R-:W-:Y:S06]  /*2ef0*/  BRA `(.L_x_27795) ;  /* 0x0000000800f07947 */ /* 0x000fec0003800000 */
.L_x_27801:
[----:B------:R-:W2:Y:S02]  /*2f00*/  LDG.E.U16 R4, desc[UR36][R4.64] ;  /* 0x0000002404047981 */ /* 0x000ea4000c1e1500 */
[----:B--2---:R0:W2:Y:S01]  /*2f10*/  I2F.S16 R16, R4 ;  /* 0x0000000400107306 */ /* 0x0040a20000101400 */
[----:B------:R-:W-:Y:S05]  /*2f20*/  BRA `(.L_x_27795) ;  /* 0x0000000800e47947 */ /* 0x000fea0003800000 */
.L_x_27797:
        /* <DEDUP_REMOVED lines=8> */
.L_x_27804:
[----:B------:R-:W2:Y:S02]  /*2fb0*/  LDG.E.U16 R4, desc[UR36][R4.64] ;  /* 0x0000002404047981 */ /* 0x000ea4000c1e1500 */
[----:B--2---:R-:W-:Y:S01]  /*2fc0*/  HADD2.F32 R16, -RZ, R4.H0_H0 ;  /* 0x20000004ff107230 */ /* 0x004fe20000004100 */
[----:B------:R-:W-:Y:S06]  /*2fd0*/  BRA `(.L_x_27795) ;  /* 0x0000000800b87947 */ /* 0x000fec0003800000 */
.L_x_27803:
        /* <DEDUP_REMOVED lines=8> */
.L_x_27806:
[----:B------:R-:W2:Y:S02]  /*3060*/  LDG.E.U16 R4, desc[UR36][R4.64] ;  /* 0x0000002404047981 */ /* 0x000ea4000c1e1500 */
[----:B--2---:R-:W-:Y:S01]  /*3070*/  HADD2.F32 R16, -RZ, R4.H0_H0 ;  /* 0x20000004ff107230 */ /* 0x004fe20000004100 */
[----:B------:R-:W-:Y:S06]  /*3080*/  BRA `(.L_x_27795) ;  /* 0x00000008008c7947 */ /* 0x000fec0003800000 */
.L_x_27805:
[----:B------:R-:W2:Y:S01]  /*3090*/  LDG.E.64 R4, desc[UR36][R4.64] ;  /* 0x0000002404047981 */ /* 0x000ea2000c1e1b00 */
[----:B------:R-:W-:Y:S01]  /*30a0*/  UMOV UR4, 0xf0000000 ;  /* 0xf000000000047882 */ /* 0x000fe20000000000 */
[----:B------:R-:W-:Y:S01]  /*30b0*/  UMOV UR5, 0x380fffff ;  /* 0x380fffff00057882 */ /* 0x000fe20000000000 */
[----:B--2---:R-:W0:Y:S01]  /*30c0*/  F2F.F32.F64 R16, R4 ;  /* 0x0000000400107310 */ /* 0x004e220000301000 */
[----:B------:R-:W-:-:S14]  /*30d0*/  DSETP.GEU.AND P0, PT, |R4|, UR4, PT ;  /* 0x0000000404007e2a */ /* 0x000fdc000bf0e200 */
[----:B0-----:R-:W-:Y:S01]  /*30e0*/  @!P0 FMUL R16, R16, 1.175494350822287508e-38 ;  /* 0x0080000010108820 */ /* 0x001fe20000400000 */
[----:B------:R-:W-:Y:S06]  /*30f0*/  BRA `(.L_x_27795) ;  /* 0x0000000800707947 */ /* 0x000fec0003800000 */
.L_x_27796:
        /* <DEDUP_REMOVED lines=12> */
.L_x_27809:
[----:B------:R-:W2:Y:S01]  /*31c0*/  LDG.E.64 R4, desc[UR36][R4.64] ;  /* 0x0000002404047981 */ /* 0x000ea2000c1e1b00 */
[----:B------:R-:W-:Y:S01]  /*31d0*/  UMOV UR4, 0xf0000000 ;  /* 0xf000000000047882 */ /* 0x000fe20000000000 */
[----:B------:R-:W-:Y:S01]  /*31e0*/  UMOV UR5, 0x380fffff ;  /* 0x380fffff00057882 */ /* 0x000fe20000000000 */
[----:B--2---:R-:W0:Y:S01]  /*31f0*/  F2F.F32.F64 R16, R4 ;  /* 0x0000000400107310 */ /* 0x004e220000301000 */
[----:B------:R-:W-:-:S14]  /*3200*/  DSETP.GEU.AND P0, PT, |R4|, UR4, PT ;  /* 0x0000000404007e2a */ /* 0x000fdc000bf0e200 */
[----:B0-----:R-:W-:Y:S01]  /*3210*/  @!P0 FMUL R16, R16, 1.175494350822287508e-38 ;  /* 0x0080000010108820 */ /* 0x001fe20000400000 */
[----:B------:R-:W-:Y:S06]  /*3220*/  BRA `(.L_x_27795) ;  /* 0x0000000800247947 */ /* 0x000fec0003800000 */
.L_x_27808:
        /* <DEDUP_REMOVED lines=26> */
.L_x_27811:
        /* <DEDUP_REMOVED lines=13> */
.L_x_27810:
[----:B------:R-:W2:Y:S02]  /*34a0*/  LDG.E.U16 R4, desc[UR36][R4.64] ;  /* 0x0000002404047981 */ /* 0x000ea4000c1e1500 */
[----:B--2---:R-:W-:Y:S01]  /*34b0*/  IMAD.U32 R16, R4, 0x10000, RZ ;  /* 0x0001000004107824 */ /* 0x004fe200078e00ff */
[----:B------:R-:W-:Y:S06]  /*34c0*/  BRA `(.L_x_27795) ;  /* 0x00000004007c7947 */ /* 0x000fec0003800000 */
.L_x_27807:
        /* <DEDUP_REMOVED lines=11> */
.L_x_27814:
        /* <DEDUP_REMOVED lines=19> */
.L_x_27816:
[----:B------:R-:W-:Y:S05]  /*36b0*/  BSYNC B0 ;  /* 0x0000000000007941 */ /* 0x000fea0003800000 */
.L_x_27815:
[----:B------:R-:W-:Y:S01]  /*36c0*/  IMAD.SHL.U32 R3, R3, 0x100000, RZ ;  /* 0x0010000003037824 */ /* 0x000fe200078e00ff */
[----:B------:R-:W-:-:S04]  /*36d0*/  LEA R5, R0, 0x3b800000, 0x17 ;  /* 0x3b80000000057811 */ /* 0x000fc800078eb8ff */
[----:B------:R-:W-:Y:S01]  /*36e0*/  LOP3.LUT R16, R5, R3, R16, 0xfe, !PT ;  /* 0x0000000305107212 */ /* 0x000fe200078efe10 */
[----:B------:R-:W-:Y:S06]  /*36f0*/  BRA `(.L_x_27795) ;  /* 0x0000000000f07947 */ /* 0x000fec0003800000 */
.L_x_27813:
        /* <DEDUP_REMOVED lines=19> */
.L_x_27818:
[----:B------:R-:W-:Y:S05]  /*3830*/  BSYNC B0 ;  /* 0x0000000000007941 */ /* 0x000fea0003800000 */
.L_x_27817:
[----:B------:R-:W-:Y:S01]  /*3840*/  IMAD.SHL.U32 R3, R3, 0x200000, RZ ;  /* 0x0020000003037824 */ /* 0x000fe200078e00ff */
[----:B------:R-:W-:-:S04]  /*3850*/  LEA R5, R0, 0x37800000, 0x17 ;  /* 0x3780000000057811 */ /* 0x000fc800078eb8ff */
[----:B------:R-:W-:Y:S01]  /*3860*/  LOP3.LUT R16, R5, R3, R16, 0xfe, !PT ;  /* 0x0000000305107212 */ /* 0x000fe200078efe10 */
[----:B------:R-:W-:Y:S06]  /*3870*/  BRA `(.L_x_27795) ;  /* 0x0000000000907947 */ /* 0x000fec0003800000 */
.L_x_27812:
        /* <DEDUP_REMOVED lines=14> */
.L_x_27800:
        /* <DEDUP_REMOVED lines=16> */
.L_x_27821:
[----:B------:R-:W-:Y:S05]  /*3a60*/  BRA `(.L_x_27795) ;  /* 0x0000000000147947 */ /* 0x000fea0003800000 */
.L_x_27820:
[----:B------:R-:W2:Y:S02]  /*3a70*/  LDG.E.64 R4, desc[UR36][R4.64] ;  /* 0x0000002404047981 */ /* 0x000ea4000c1e1b00 */
[----:B--2---:R0:W2:Y:S01]  /*3a80*/  I2F.U64 R16, R4 ;  /* 0x0000000400107312 */ /* 0x0040a20000301000 */
[----:B------:R-:W-:Y:S05]  /*3a90*/  BRA `(.L_x_27795) ;  /* 0x0000000000087947 */ /* 0x000fea0003800000 */
.L_x_27819:
[----:B------:R-:W2:Y:S02]  /*3aa0*/  LDG.E R4, desc[UR36][R4.64] ;  /* 0x0000002404047981 */ /* 0x000ea4000c1e1900 */
[----:B--2---:R-:W-:-:S07]  /*3ab0*/  I2FP.F32.U32 R16, R4 ;  /* 0x0000000400107245 */ /* 0x004fce0000201000 */
.L_x_27795:
[----:B------:R-:W-:Y:S05]  /*3ac0*/  BSYNC B6 ;  /* 0x0000000000067941 */ /* 0x000fea0003800000 */
.L_x_27794:
[----:B------:R-:W0:Y:S01]  /*3ad0*/  S2R R19, SR_TID.X ;  /* 0x0000000000137919 */ /* 0x000e220000002100 */
[----:B------:R-:W1:Y:S01]  /*3ae0*/  LDC R3, c[0x0][0x218] ;  /* 0x00008600ff037b82 */ /* 0x000e620000000800 */
[----:B------:R-:W-:Y:S01]  /*3af0*/  BSSY B0, `(.L_x_27822) ;  /* 0x000002d000007945 */ /* 0x000fe20003800000 */
[C---:B-1----:R-:W-:Y:S01]  /*3b00*/  IMAD.SHL.U32 R0, R3.reuse, 0x2, RZ ;  /* 0x0000000203007824 */ /* 0x042fe200078e00ff */
[----:B------:R-:W-:-:S04]  /*3b10*/  LOP3.LUT R18, R3, 0x80000000, RZ, 0xc0, !PT ;  /* 0x8000000003127812 */ /* 0x000fc800078ec0ff */
[----:B------:R-:W-:Y:S01]  /*3b20*/  ISETP.GE.U32.AND P0, PT, R0, 0x1000000, PT ;  /* 0x010000000000780c */ /* 0x000fe20003f06070 */
[----:B------:R-:W-:Y:S01]  /*3b30*/  IMAD.MOV.U32 R0, RZ, RZ, 0x800000 ;  /* 0x00800000ff007424 */ /* 0x000fe200078e00ff */
[----:B0-----:R-:W-:Y:S02]  /*3b40*/  ISETP.GE.AND P3, PT, R19, R17, PT ;  /* 0x000000111300720c */ /* 0x001fe40003f66270 */
[----:B------:R-:W-:Y:S02]  /*3b50*/  SEL R18, R18, R3, !P0 ;  /* 0x0000000312127207 */ /* 0x000fe40004000000 */
[----:B------:R-:W-:-:S09]  /*3b60*/  LOP3.LUT R0, R0, 0x80000000, R3, 0xb8, !PT ;  /* 0x8000000000007812 */ /* 0x000fd200078eb803 */
[----:B------:R-:W-:Y:S05]  /*3b70*/  @P3 BRA `(.L_x_27823) ;  /* 0x0000000000903947 */ /* 0x000fea0003800000 */
[C---:B---3-5:R-:W-:Y:S01]  /*3b80*/  FSETP.GTU.FTZ.AND P0, PT, |R22|.reuse, +INF , PT ;  /* 0x7f8000001600780b */ /* 0x068fe20003f1c200 */
[C---:B--2-4-:R-:W-:Y:S01]  /*3b90*/  IMAD.SHL.U32 R4, R22.reuse, 0x2, RZ ;  /* 0x0000000216047824 */ /* 0x054fe200078e00ff */
[----:B------:R-:W-:Y:S02]  /*3ba0*/  FSETP.GTU.FTZ.AND P1, PT, |R3|, +INF , PT ;  /* 0x7f8000000300780b */ /* 0x000fe40003f3c200 */
[----:B------:R-:W-:Y:S02]  /*3bb0*/  LOP3.LUT R5, R22, 0x80000000, RZ, 0xc0, !PT ;  /* 0x8000000016057812 */ /* 0x000fe400078ec0ff */
[----:B------:R-:W-:Y:S02]  /*3bc0*/  PLOP3.LUT P0, PT, P0, P1, PT, 0xa8, 0x0 ;  /* 0x000000000000781c */ /* 0x000fe40000703570 */
[----:B------:R-:W-:-:S04]  /*3bd0*/  ISETP.GE.U32.AND P2, PT, R4, 0x1000000, PT ;  /* 0x010000000400780c */ /* 0x000fc80003f46070 */
[----:B------:R-:W-:-:S07]  /*3be0*/  SEL R5, R5, R22, !P2 ;  /* 0x0000001605057207 */ /* 0x000fce0005000000 */
[----:B------:R-:W-:Y:S05]  /*3bf0*/  @P0 BRA `(.L_x_27824) ;  /* 0x00000000006c0947 */ /* 0x000fea0003800000 */
[----:B------:R-:W-:-:S04]  /*3c00*/  LOP3.LUT R4, R5, R18, RZ, 0xfc, !PT ;  /* 0x0000001205047212 */ /* 0x000fc800078efcff */
[----:B------:R-:W-:Y:S01]  /*3c10*/  FSETP.NEU.FTZ.AND P0, PT, R4, RZ, PT ;  /* 0x000000ff0400720b */ /* 0x000fe20003f1d000 */
[----:B------:R-:W-:-:S12]  /*3c20*/  IMAD.MOV.U32 R4, RZ, RZ, R18 ;  /* 0x000000ffff047224 */ /* 0x000fd800078e0012 */
[----:B------:R-:W-:Y:S05]  /*3c30*/  @!P0 BRA `(.L_x_27823) ;  /* 0x0000000000608947 */ /* 0x000fea0003800000 */
[----:B------:R-:W-:Y:S01]  /*3c40*/  FSETP.NEU.FTZ.AND P0, PT, R5, RZ, PT ;  /* 0x000000ff0500720b */ /* 0x000fe20003f1d000 */
[----:B------:R-:W-:-:S12]  /*3c50*/  IMAD.MOV.U32 R4, RZ, RZ, R0 ;  /* 0x000000ffff047224 */ /* 0x000fd800078e0000 */
[----:B------:R-:W-:Y:S05]  /*3c60*/  @!P0 BRA `(.L_x_27823) ;  /* 0x0000000000548947 */ /* 0x000fea0003800000 */
[CC--:B------:R-:W-:Y:S01]  /*3c70*/  FSETP.GEU.FTZ.AND P1, PT, R22.reuse, R3.reuse, PT ;  /* 0x000000031600720b */ /* 0x0c0fe20003f3e000 */
[----:B------:R-:W-:Y:S01]  /*3c80*/  IMAD.MOV.U32 R6, RZ, RZ, RZ ;  /* 0x000000ffff067224 */ /* 0x000fe200078e00ff */
[C---:B------:R-:W-:Y:S02]  /*3c90*/  FSETP.GEU.FTZ.AND P4, PT, R22.reuse, RZ, PT ;  /* 0x000000ff1600720b */ /* 0x040fe40003f9e000 */
[C---:B------:R-:W-:Y:S02]  /*3ca0*/  FSETP.GT.FTZ.AND P0, PT, R22.reuse, RZ, PT ;  /* 0x000000ff1600720b */ /* 0x040fe40003f14000 */
[----:B------:R-:W-:Y:S02]  /*3cb0*/  PLOP3.LUT P5, PT, P4, P1, PT, 0x2, 0x0 ;  /* 0x000000000000781c */ /* 0x000fe400027a2072 */
[----:B------:R-:W-:Y:S02]  /*3cc0*/  PLOP3.LUT P1, PT, P0, P1, PT, 0x20, 0x0 ;  /* 0x000000000000781c */ /* 0x000fe40000722470 */
[----:B------:R-:W-:-:S02]  /*3cd0*/  FSETP.GT.FTZ.AND P2, PT, R22, R3, PT ;  /* 0x000000031600720b */ /* 0x000fc40003f54000 */
[----:B------:R-:W-:Y:S02]  /*3ce0*/  SEL R4, RZ, 0xffffffff, !P5 ;  /* 0xffffffffff047807 */ /* 0x000fe40006800000 */
[----:B------:R-:W-:Y:S02]  /*3cf0*/  PLOP3.LUT P4, PT, P4, P2, PT, 0x8, 0x0 ;  /* 0x000000000000781c */ /* 0x000fe40002784170 */
[----:B------:R-:W-:-:S03]  /*3d00*/  PLOP3.LUT P0, PT, P0, P2, PT, 0x80, 0x0 ;  /* 0x000000000000781c */ /* 0x000fc60000705070 */
[----:B------:R-:W-:Y:S02]  /*3d10*/  @!P5 IMAD.MOV R6, RZ, RZ, 0x1 ;  /* 0x00000001ff06d424 */ /* 0x000fe400078e02ff */
[----:B------:R-:W-:-:S04]  /*3d20*/  @!P1 IMAD.MOV R6, RZ, RZ, R4 ;  /* 0x000000ffff069224 */ /* 0x000fc800078e0204 */
[----:B------:R-:W-:Y:S02]  /*3d30*/  VIADD R7, R6, 0x1 ;  /* 0x0000000106077836 */ /* 0x000fe40000000000 */
[----:B------:R-:W-:-:S04]  /*3d40*/  @!P4 IMAD.MOV R7, RZ, RZ, R6 ;  /* 0x000000ffff07c224 */ /* 0x000fc800078e0206 */
[----:B------:R-:W-:Y:S02]  /*3d50*/  VIADD R4, R7, 0xffffffff ;  /* 0xffffffff07047836 */ /* 0x000fe40000000000 */
[----:B------:R-:W-:-:S04]  /*3d60*/  @!P0 IMAD.MOV R4, RZ, RZ, R7 ;  /* 0x000000ffff048224 */ /* 0x000fc800078e0207 */
[----:B------:R-:W-:-:S05]  /*3d70*/  IMAD.IADD R4, R5, 0x1, R4 ;  /* 0x0000000105047824 */ /* 0x000fca00078e0204 */
[----:B------:R-:W-:-:S13]  /*3d80*/  FSETP.NEU.FTZ.AND P0, PT, R4, RZ, PT ;  /* 0x000000ff0400720b */ /* 0x000fda0003f1d000 */
[----:B------:R-:W-:Y:S01]  /*3d90*/  @!P0 LOP3.LUT R4, R4, 0x80000000, RZ, 0xc0, !PT ;  /* 0x8000000004048812 */ /* 0x000fe200078ec0ff */
[----:B------:R-:W-:Y:S06]  /*3da0*/  BRA `(.L_x_27823) ;  /* 0x0000000000047947 */ /* 0x000fec0003800000 */
.L_x_27824:
[----:B------:R-:W-:-:S07]  /*3db0*/  FADD.FTZ R4, R22, R3 ;  /* 0x0000000316047221 */ /* 0x000fce0000010000 */
.L_x_27823:
[----:B------:R-:W-:Y:S05]  /*3dc0*/  BSYNC B0 ;  /* 0x0000000000007941 */ /* 0x000fea0003800000 */
.L_x_27822:
[----:B------:R-:W-:Y:S01]  /*3dd0*/  VIADD R26, R19, 0x80 ;  /* 0x00000080131a7836 */ /* 0x000fe20000000000 */
[----:B------:R-:W-:Y:S04]  /*3de0*/  BSSY B0, `(.L_x_27825) ;  /* 0x0000027000007945 */ /* 0x000fe80003800000 */
[----:B------:R-:W-:-:S13]  /*3df0*/  ISETP.GE.AND P0, PT, R26, R17, PT ;  /* 0x000000111a00720c */ /* 0x000fda0003f06270 */
[----:B------:R-:W-:Y:S05]  /*3e00*/  @P0 BRA `(.L_x_27826) ;  /* 0x0000000000900947 */ /* 0x000fea0003800000 */
[C---:B--2--5:R-:W-:Y:S01]  /*3e10*/  FSETP.GTU.FTZ.AND P0, PT, |R24|.reuse, +INF , PT ;  /* 0x7f8000001800780b */ /* 0x064fe20003f1c200 */
[----:B------:R-:W-:Y:S01]  /*3e20*/  IMAD.SHL.U32 R5, R24, 0x2, RZ ;  /* 0x0000000218057824 */ /* 0x000fe200078e00ff */
[----:B------:R-:W-:-:S04]  /*3e30*/  FSETP.GTU.FTZ.AND P1, PT, |R3|, +INF , PT ;  /* 0x7f8000000300780b */ /* 0x000fc80003f3c200 */
[----:B------:R-:W-:Y:S02]  /*3e40*/  PLOP3.LUT P0, PT, P0, P1, PT, 0xa8, 0x0 ;  /* 0x000000000000781c */ /* 0x000fe40000703570 */
[----:B------:R-:W-:Y:S02]  /*3e50*/  ISETP.GE.U32.AND P2, PT, R5, 0x1000000, PT ;  /* 0x010000000500780c */ /* 0x000fe40003f46070 */
[----:B------:R-:W-:-:S04]  /*3e60*/  LOP3.LUT R5, R24, 0x80000000, RZ, 0xc0, !PT ;  /* 0x8000000018057812 */ /* 0x000fc800078ec0ff */
[----:B------:R-:W-:-:S05]  /*3e70*/  SEL R5, R5, R24, !P2 ;  /* 0x0000001805057207 */ /* 0x000fca0005000000 */
[----:B------:R-:W-:Y:S05]  /*3e80*/  @P0 BRA `(.L_x_27827) ;  /* 0x00000000006c0947 */ /* 0x000fea0003800000 */
[----:B------:R-:W-:Y:S01]  /*3e90*/  LOP3.LUT R6, R5, R18, RZ, 0xfc, !PT ;  /* 0x0000001205067212 */ /* 0x000fe200078efcff */
[----:B---3--:R-:W-:-:S03]  /*3ea0*/  IMAD.MOV.U32 R22, RZ, RZ, R18 ;  /* 0x000000ffff167224 */ /* 0x008fc600078e0012 */
[----:B------:R-:W-:-:S13]  /*3eb0*/  FSETP.NEU.FTZ.AND P0, PT, R6, RZ, PT ;  /* 0x000000ff0600720b */ /* 0x000fda0003f1d000 */
        /* <DEDUP_REMOVED lines=24> */
.L_x_27827:
[----:B---3--:R-:W-:-:S07]  /*4040*/  FADD.FTZ R22, R24, R3 ;  /* 0x0000000318167221 */ /* 0x008fce0000010000 */
.L_x_27826:
[----:B------:R-:W-:Y:S05]  /*4050*/  BSYNC B0 ;  /* 0x0000000000007941 */ /* 0x000fea0003800000 */
.L_x_27825:
[----:B------:R-:W-:Y:S01]  /*4060*/  VIADD R6, R19, 0x100 ;  /* 0x0000010013067836 */ /* 0x000fe20000000000 */
[----:B------:R-:W-:Y:S04]  /*4070*/  BSSY B0, `(.L_x_27828) ;  /* 0x0000027000007945 */ /* 0x000fe80003800000 */
[----:B------:R-:W-:-:S13]  /*4080*/  ISETP.GE.AND P0, PT, R6, R17, PT ;  /* 0x000000110600720c */ /* 0x000fda0003f06270 */
[----:B------:R-:W-:Y:S05]  /*4090*/  @P0 BRA `(.L_x_27829) ;  /* 0x0000000000900947 */ /* 0x000fea0003800000 */
[C---:B--2--5:R-:W-:Y:S01]  /*40a0*/  FSETP.GTU.FTZ.AND P0, PT, |R23|.reuse, +INF , PT ;  /* 0x7f8000001700780b */ /* 0x064fe20003f1c200 */
[----:B------:R-:W-:Y:S01]  /*40b0*/  IMAD.SHL.U32 R5, R23, 0x2, RZ ;  /* 0x0000000217057824 */ /* 0x000fe200078e00ff */
[----:B------:R-:W-:Y:S02]  /*40c0*/  FSETP.GTU.FTZ.AND P1, PT, |R3|, +INF , PT ;  /* 0x7f8000000300780b */ /* 0x000fe40003f3c200 */
[----:B------:R-:W-:Y:S02]  /*40d0*/  LOP3.LUT R6, R23, 0x80000000, RZ, 0xc0, !PT ;  /* 0x8000000017067812 */ /* 0x000fe400078ec0ff */
[----:B------:R-:W-:Y:S02]  /*40e0*/  PLOP3.LUT P0, PT, P0, P1, PT, 0xa8, 0x0 ;  /* 0x000000000000781c */ /* 0x000fe40000703570 */
[----:B------:R-:W-:-:S04]  /*40f0*/  ISETP.GE.U32.AND P2, PT, R5, 0x1000000, PT ;  /* 0x010000000500780c */ /* 0x000fc80003f46070 */
[----:B------:R-:W-:-:S07]  /*4100*/  SEL R5, R6, R23, !P2 ;  /* 0x0000001706057207 */ /* 0x000fce0005000000 */
[----:B------:R-:W-:Y:S05]  /*4110*/  @P0 BRA `(.L_x_27830) ;  /* 0x00000000006c0947 */ /* 0x000fea0003800000 */
[----:B------:R-:W-:Y:S01]  /*4120*/  LOP3.LUT R6, R5, R18, RZ, 0xfc, !PT ;  /* 0x0000001205067212 */ /* 0x000fe200078efcff */
[----:B------:R-:W-:-:S03]  /*4130*/  IMAD.MOV.U32 R24, RZ, RZ, R18 ;  /* 0x000000ffff187224 */ /* 0x000fc600078e0012 */
        /* <DEDUP_REMOVED lines=25> */
.L_x_27830:
[----:B------:R-:W-:-:S07]  /*42d0*/  FADD.FTZ R24, R23, R3 ;  /* 0x0000000317187221 */ /* 0x000fce0000010000 */
.L_x_27829:
[----:B------:R-:W-:Y:S05]  /*42e0*/  BSYNC B0 ;  /* 0x0000000000007941 */ /* 0x000fea0003800000 */
.L_x_27828:
        /* <DEDUP_REMOVED lines=12> */
[----:B------:R-:W-:-:S04]  /*43b0*/  LOP3.LUT R6, R5, R18, RZ, 0xfc, !PT ;  /* 0x0000001205067212 */ /* 0x000fc800078efcff */
[----:B------:R-:W-:-:S13]  /*43c0*/  FSETP.NEU.FTZ.AND P0, PT, R6, RZ, PT ;  /* 0x000000ff0600720b */ /* 0x000fda0003f1d000 */
[----:B------:R-:W-:Y:S05]  /*43d0*/  @!P0 BRA `(.L_x_27832) ;  /* 0x0000000000608947 */ /* 0x000fea0003800000 */
[----:B------:R-:W-:Y:S01]  /*43e0*/  FSETP.NEU.FTZ.AND P0, PT, R5, RZ, PT ;  /* 0x000000ff0500720b */ /* 0x000fe20003f1d000 */
[----:B------:R-:W-:-:S12]  /*43f0*/  IMAD.MOV.U32 R18, RZ, RZ, R0 ;  /* 0x000000ffff127224 */ /* 0x000fd800078e0000 */
[----:B------:R-:W-:Y:S05]  /*4400*/  @!P0 BRA `(.L_x_27832) ;  /* 0x0000000000548947 */ /* 0x000fea0003800000 */
[CC--:B------:R-:W-:Y:S02]  /*4410*/  FSETP.GEU.FTZ.AND P1, PT, R16.reuse, R3.reuse, PT ;  /* 0x000000031000720b */ /* 0x0c0fe40003f3e000 */
[C---:B------:R-:W-:Y:S02]  /*4420*/  FSETP.GEU.FTZ.AND P4, PT, R16.reuse, RZ, PT ;  /* 0x000000ff1000720b */ /* 0x040fe40003f9e000 */
[C---:B------:R-:W-:Y:S02]  /*4430*/  FSETP.GT.FTZ.AND P0, PT, R16.reuse, RZ, PT ;  /* 0x000000ff1000720b */ /* 0x040fe40003f14000 */
[----:B------:R-:W-:Y:S02]  /*4440*/  PLOP3.LUT P5, PT, P4, P1, PT, 0x2, 0x0 ;  /* 0x000000000000781c */ /* 0x000fe400027a2072 */
[----:B------:R-:W-:Y:S02]  /*4450*/  PLOP3.LUT P1, PT, P0, P1, PT, 0x20, 0x0 ;  /* 0x000000000000781c */ /* 0x000fe40000722470 */
[----:B------:R-:W-:Y:S01]  /*4460*/  FSETP.GT.FTZ.AND P2, PT, R16, R3, PT ;  /* 0x000000031000720b */ /* 0x000fe20003f54000 */
[----:B------:R-:W-:Y:S01]  /*4470*/  IMAD.MOV.U32 R3, RZ, RZ, RZ ;  /* 0x000000ffff037224 */ /* 0x000fe200078e00ff */
[----:B------:R-:W-:-:S02]  /*4480*/  SEL R0, RZ, 0xffffffff, !P5 ;  /* 0xffffffffff007807 */ /* 0x000fc40006800000 */
        /* <DEDUP_REMOVED lines=12> */
.L_x_27833:
[----:B------:R-:W-:-:S07]  /*4550*/  FADD.FTZ R18, R16, R3 ;  /* 0x0000000310127221 */ /* 0x000fce0000010000 */
.L_x_27832:
[----:B------:R-:W-:Y:S05]  /*4560*/  BSYNC B0 ;  /* 0x0000000000007941 */ /* 0x000fea0003800000 */
.L_x_27831:
[----:B--2--5:R-:W0:Y:S01]  /*4570*/  LDC.U8 R16, c[0x0][0x23c] ;  /* 0x00008f00ff107b82 */ /* 0x024e220000000000 */
        /* <DEDUP_REMOVED lines=23> */
.L_x_27839:
[----:B----4-:R-:W0:Y:S01]  /*46f0*/  F2I.S64.TRUNC R4, R4 ;  /* 0x0000000400047311 */ /* 0x010e22000020d900 */
[----:B------:R-:W-:Y:S02]  /*4700*/  IMAD.MOV.U32 R19, RZ, RZ, R26 ;  /* 0x000000ffff137224 */ /* 0x000fe400078e001a */
[----:B0-----:R-:W-:-:S05]  /*4710*/  IMAD.MOV.U32 R3, RZ, RZ, R4 ;  /* 0x000000ffff037224 */ /* 0x001fca00078e0004 */
[----:B------:R0:W-:Y:S01]  /*4720*/  STG.E.U8 desc[UR36][R8.64], R3 ;  /* 0x0000000308007986 */ /* 0x0001e2000c101124 */
[----:B------:R-:W-:Y:S05]  /*4730*/  BRA `(.L_x_27835) ;  /* 0x0000000c00907947 */ /* 0x000fea0003800000 */
.L_x_27838:
        /* <DEDUP_REMOVED lines=10> */
.L_x_27842:
[----:B------:R-:W0:Y:S01]  /*47e0*/  F2I.FTZ.TRUNC.NTZ R3, R4 ;  /* 0x0000000400037305 */ /* 0x000e22000021f100 */
[----:B------:R-:W-:Y:S01]  /*47f0*/  IMAD.MOV.U32 R19, RZ, RZ, R26 ;  /* 0x000000ffff137224 */ /* 0x000fe200078e001a */
[----:B0-----:R0:W-:Y:S01]  /*4800*/  STG.E desc[UR36][R8.64], R3 ;  /* 0x0000000308007986 */ /* 0x0011e2000c101924 */
[----:B------:R-:W-:Y:S05]  /*4810*/  BRA `(.L_x_27835) ;  /* 0x0000000c00587947 */ /* 0x000fea0003800000 */
.L_x_27841:
[----:B------:R-:W0:Y:S01]  /*4820*/  F2I.FTZ.TRUNC.NTZ R3, R4 ;  /* 0x0000000400037305 */ /* 0x000e22000021f100 */
[----:B------:R-:W-:Y:S01]  /*4830*/  IMAD.MOV.U32 R19, RZ, RZ, R26 ;  /* 0x000000ffff137224 */ /* 0x000fe200078e001a */
[----:B0-----:R1:W-:Y:S01]  /*4840*/  STG.E.U16 desc[UR36][R8.64], R3 ;  /* 0x0000000308007986 */ /* 0x0013e2000c101524 */
[----:B------:R-:W-:Y:S05]  /*4850*/  BRA `(.L_x_27835) ;  /* 0x0000000c00487947 */ /* 0x000fea0003800000 */
.L_x_27837:
        /* <DEDUP_REMOVED lines=9> */
.L_x_27844:
[----:B------:R-:W-:Y:S01]  /*48f0*/  F2FP.F16.F32.PACK_AB R0, RZ, R4 ;  /* 0x00000004ff00723e */ /* 0x000fe200000000ff */
[----:B------:R-:W-:-:S04]  /*4900*/  IMAD.MOV.U32 R19, RZ, RZ, R26 ;  /* 0x000000ffff137224 */ /* 0x000fc800078e001a */
[----:B------:R0:W-:Y:S01]  /*4910*/  STG.E.U16 desc[UR36][R8.64], R0 ;  /* 0x0000000008007986 */ /* 0x0001e2000c101524 */
[----:B------:R-:W-:Y:S05]  /*4920*/  BRA `(.L_x_27835) ;  /* 0x0000000c00147947 */ /* 0x000fea0003800000 */
.L_x_27843:
[----:B------:R-:W-:-:S13]  /*4930*/  ISETP.NE.AND P0, PT, R0, 0x7, PT ;  /* 0x000000070000780c */ /* 0x000fda0003f05270 */
[----:B------:R-:W-:Y:S05]  /*4940*/  @!P0 BRA `(.L_x_27845) ;  /* 0x0000000000348947 */ /* 0x000fea0003800000 */
[----:B------:R-:W-:-:S13]  /*4950*/  ISETP.NE.AND P0, PT, R0, 0x8, PT ;  /* 0x000000080000780c */ /* 0x000fda0003f05270 */
[----:B------:R-:W-:Y:S05]  /*4960*/  @!P0 BRA `(.L_x_27846) ;  /* 0x0000000000188947 */ /* 0x000fea0003800000 */
[----:B------:R-:W-:-:S13]  /*4970*/  ISETP.NE.AND P0, PT, R0, 0x9, PT ;  /* 0x000000090000780c */ /* 0x000fda0003f05270 */
[----:B------:R-:W-:Y:S05]  /*4980*/  @P0 BRA `(.L_x_27840) ;  /* 0x0000000800980947 */ /* 0x000fea0003800000 */
[----:B------:R-:W-:Y:S02]  /*4990*/  IMAD.MOV.U32 R5, RZ, RZ, RZ ;  /* 0x000000ffff057224 */ /* 0x000fe400078e00ff */
[----:B------:R-:W-:-:S03]  /*49a0*/  IMAD.MOV.U32 R19, RZ, RZ, R26 ;  /* 0x000000ffff137224 */ /* 0x000fc600078e001a */
[----:B------:R0:W-:Y:S01]  /*49b0*/  STG.E.64 desc[UR36][R8.64], R4 ;  /* 0x0000000408007986 */ /* 0x0001e2000c101b24 */
[----:B------:R-:W-:Y:S05]  /*49c0*/  BRA `(.L_x_27835) ;  /* 0x0000000800ec7947 */ /* 0x000fea0003800000 */
.L_x_27846:
[----:B------:R-:W-:Y:S01]  /*49d0*/  F2FP.F16.F32.PACK_AB R3, RZ, R4 ;  /* 0x00000004ff03723e */ /* 0x000fe200000000ff */
[----:B------:R-:W-:-:S03]  /*49e0*/  IMAD.MOV.U32 R19, RZ, RZ, R26 ;  /* 0x000000ffff137224 */ /* 0x000fc600078e001a */
[----:B------:R-:W-:-:S05]  /*49f0*/  PRMT R3, R3, 0x5410, RZ ;  /* 0x0000541003037816 */ /* 0x000fca00000000ff */
[----:B------:R0:W-:Y:S01]  /*4a00*/  STG.E desc[UR36][R8.64], R3 ;  /* 0x0000000308007986 */ /* 0x0001e2000c101924 */
[----:B------:R-:W-:Y:S05]  /*4a10*/  BRA `(.L_x_27835) ;  /* 0x0000000800d87947 */ /* 0x000fea0003800000 */
.L_x_27845:
[----:B----4-:R-:W-:Y:S01]  /*4a20*/  FMUL.FTZ R4, R4, 1 ;  /* 0x3f80000004047820 */ /* 0x010fe20000410000 */
[----:B------:R-:W-:-:S05]  /*4a30*/  IMAD.MOV.U32 R19, RZ, RZ, R26 ;  /* 0x000000ffff137224 */ /* 0x000fca00078e001a */
[----:B------:R-:W0:Y:S02]  /*4a40*/  F2F.F64.F32 R4, R4 ;  /* 0x0000000400047310 */ /* 0x000e240000201800 */
[----:B0-----:R0:W-:Y:S01]  /*4a50*/  STG.E.64 desc[UR36][R8.64], R4 ;  /* 0x0000000408007986 */ /* 0x0011e2000c101b24 */
[----:B------:R-:W-:Y:S05]  /*4a60*/  BRA `(.L_x_27835) ;  /* 0x0000000800c47947 */ /* 0x000fea0003800000 */
.L_x_27836:
        /* <DEDUP_REMOVED lines=13> */
.L_x_27849:
[----:B----4-:R-:W-:Y:S01]  /*4b40*/  FMUL.FTZ R4, R4, 1 ;  /* 0x3f80000004047820 */ /* 0x010fe20000410000 */
[----:B------:R-:W-:Y:S01]  /*4b50*/  CS2R R6, SRZ ;  /* 0x0000000000067805 */ /* 0x000fe2000001ff00 */
[----:B------:R-:W-:-:S04]  /*4b60*/  IMAD.MOV.U32 R19, RZ, RZ, R26 ;  /* 0x000000ffff137224 */ /* 0x000fc800078e001a */
[----:B------:R-:W0:Y:S02]  /*4b70*/  F2F.F64.F32 R4, R4 ;  /* 0x0000000400047310 */ /* 0x000e240000201800 */
[----:B0-----:R0:W-:Y:S01]  /*4b80*/  STG.E.128 desc[UR36][R8.64], R4 ;  /* 0x0000000408007986 */ /* 0x0011e2000c101d24 */
[----:B------:R-:W-:Y:S05]  /*4b90*/  BRA `(.L_x_27835) ;  /* 0x0000000800787947 */ /* 0x000fea0003800000 */
.L_x_27848:
        /* <DEDUP_REMOVED lines=20> */
.L_x_27853:
[----:B------:R-:W-:Y:S05]  /*4ce0*/  BSYNC B0 ;  /* 0x0000000000007941 */ /* 0x000fea0003800000 */
.L_x_27852:
[----:B------:R-:W-:Y:S01]  /*4cf0*/  LOP3.LUT R5, R0, R5, RZ, 0xfc, !PT ;  /* 0x0000000500057212 */ /* 0x000fe200078efcff */
[----:B------:R-:W-:-:S04]  /*4d00*/  IMAD.MOV.U32 R19, RZ, RZ, R26 ;  /* 0x000000ffff137224 */ /* 0x000fc800078e001a */
[----:B------:R0:W-:Y:S01]  /*4d10*/  STG.E.U8 desc[UR36][R8.64], R5 ;  /* 0x0000000508007986 */ /* 0x0001e2000c101124 */
[----:B------:R-:W-:Y:S05]  /*4d20*/  BRA `(.L_x_27835) ;  /* 0x0000000800147947 */ /* 0x000fea0003800000 */
.L_x_27851:
        /* <DEDUP_REMOVED lines=12> */
.L_x_27855:
[----:B------:R-:W-:Y:S01]  /*4df0*/  IMAD.MOV.U32 R0, RZ, RZ, 0x7f ;  /* 0x0000007fff007424 */ /* 0x000fe200078e00ff */
[----:B------:R-:W-:-:S04]  /*4e00*/  ISETP.GT.U32.AND P0, PT, R5, 0x7f800000, PT ;  /* 0x7f8000000500780c */ /* 0x000fc80003f04070 */
[----:B------:R-:W-:-:S09]  /*4e10*/  SEL R0, R0, 0x7c, P0 ;  /* 0x0000007c00007807 */ /* 0x000fd20000000000 */
.L_x_27856:
[----:B------:R-:W-:Y:S05]  /*4e20*/  BSYNC B0 ;  /* 0x0000000000007941 */ /* 0x000fea0003800000 */
.L_x_27854:
[----:B------:R-:W-:Y:S01]  /*4e30*/  LOP3.LUT R3, R4, 0x80000000, RZ, 0xc0, !PT ;  /* 0x8000000004037812 */ /* 0x000fe200078ec0ff */
[----:B------:R-:W-:-:S03]  /*4e40*/  IMAD.MOV.U32 R19, RZ, RZ, R26 ;  /* 0x000000ffff137224 */ /* 0x000fc600078e001a */
[----:B------:R-:W-:-:S04]  /*4e50*/  SHF.R.U32.HI R3, RZ, 0x18, R3 ;  /* 0x00000018ff037819 */ /* 0x000fc80000011603 */
[----:B------:R-:W-:-:S05]  /*4e60*/  LOP3.LUT R3, R0, R3, RZ, 0xfc, !PT ;  /* 0x0000000300037212 */ /* 0x000fca00078efcff */
[----:B------:R0:W-:Y:S01]  /*4e70*/  STG.E.U8 desc[UR36][R8.64], R3 ;  /* 0x0000000308007986 */ /* 0x0001e2000c101124 */
[----:B------:R-:W-:Y:S05]  /*4e80*/  BRA `(.L_x_27835) ;  /* 0x0000000400bc7947 */ /* 0x000fea0003800000 */
.L_x_27850:
[----:B------:R-:W-:Y:S01]  /*4e90*/  F2FP.BF16.F32.PACK_AB R0, RZ, R4 ;  /* 0x00000004ff00723e */ /* 0x000fe200000010ff */
[----:B------:R-:W-:-:S04]  /*4ea0*/  IMAD.MOV.U32 R19, RZ, RZ, R26 ;  /* 0x000000ffff137224 */ /* 0x000fc800078e001a */
[----:B------:R0:W-:Y:S01]  /*4eb0*/  STG.E.U16 desc[UR36][R8.64], R0 ;  /* 0x0000000008007986 */ /* 0x0001e2000c101524 */
[----:B------:R-:W-:Y:S05]  /*4ec0*/  BRA `(.L_x_27835) ;  /* 0x0000000400ac7947 */ /* 0x000fea0003800000 */
.L_x_27847:
        /* <DEDUP_REMOVED lines=12> */
.L_x_27859:
        /* <DEDUP_REMOVED lines=16> */
.L_x_27862:
[----:B------:R-:W-:-:S04]  /*5090*/  LOP3.LUT R0, R4, 0x80000000, RZ, 0xc0, !PT ;  /* 0x8000000004007812 */ /* 0x000fc800078ec0ff */
[----:B------:R-:W-:-:S04]  /*50a0*/  SHF.R.U32.HI R0, RZ, 0x18, R0 ;  /* 0x00000018ff007819 */ /* 0x000fc80000011600 */
[----:B------:R-:W-:-:S04]  /*50b0*/  LOP3.LUT R3, R3, R0, RZ, 0xfc, !PT ;  /* 0x0000000003037212 */ /* 0x000fc800078efcff */
[----:B------:R-:W-:-:S07]  /*50c0*/  PRMT R0, R3, 0x7610, R0 ;  /* 0x0000761003007816 */ /* 0x000fce0000000000 */
.L_x_27861:
[----:B------:R-:W-:Y:S05]  /*50d0*/  BSYNC B0 ;  /* 0x0000000000007941 */ /* 0x000fea0003800000 */
.L_x_27860:
[----:B------:R0:W-:Y:S01]  /*50e0*/  STG.E.U8 desc[UR36][R8.64], R0 ;  /* 0x0000000008007986 */ /* 0x0001e2000c101124 */
[----:B------:R-:W-:Y:S01]  /*50f0*/  IMAD.MOV.U32 R19, RZ, RZ, R26 ;  /* 0x000000ffff137224 */ /* 0x000fe200078e001a */
[----:B------:R-:W-:Y:S06]  /*5100*/  BRA `(.L_x_27835) ;  /* 0x00000004001c7947 */ /* 0x000fec0003800000 */
.L_x_27858:
        /* <DEDUP_REMOVED lines=16> */
.L_x_27865:
[----:B------:R-:W-:-:S04]  /*5210*/  LOP3.LUT R0, R4, 0x80000000, RZ, 0xc0, !PT ;  /* 0x8000000004007812 */ /* 0x000fc800078ec0ff */
[----:B------:R-:W-:-:S04]  /*5220*/  SHF.R.U32.HI R0, RZ, 0x18, R0 ;  /* 0x00000018ff007819 */ /* 0x000fc80000011600 */
[----:B------:R-:W-:-:S04]  /*5230*/  LOP3.LUT R3, R3, R0, RZ, 0xfc, !PT ;  /* 0x0000000003037212 */ /* 0x000fc800078efcff */
[----:B------:R-:W-:-:S07]  /*5240*/  PRMT R0, R3, 0x7610, R0 ;  /* 0x0000761003007816 */ /* 0x000fce0000000000 */
.L_x_27864:
[----:B------:R-:W-:Y:S05]  /*5250*/  BSYNC B0 ;  /* 0x0000000000007941 */ /* 0x000fea0003800000 */
.L_x_27863:
[----:B------:R0:W-:Y:S01]  /*5260*/  STG.E.U8 desc[UR36][R8.64], R0 ;  /* 0x0000000008007986 */ /* 0x0001e2000c101124 */
[----:B------:R-:W-:Y:S01]  /*5270*/  IMAD.MOV.U32 R19, RZ, RZ, R26 ;  /* 0x000000ffff137224 */ /* 0x000fe200078e001a */
[----:B------:R-:W-:Y:S06]  /*5280*/  BRA `(.L_x_27835) ;  /* 0x0000000000bc7947 */ /* 0x000fec0003800000 */
.L_x_27857:
[----:B------:R-:W-:-:S13]  /*5290*/  ISETP.NE.AND P0, PT, R0, 0x1c, PT ;  /* 0x0000001c0000780c */ /* 0x000fda0003f05270 */
[----:B------:R-:W-:Y:S05]  /*52a0*/  @!P0 BRA `(.L_x_27866) ;  /* 0x0000000000a88947 */ /* 0x000fea0003800000 */
[----:B------:R-:W-:-:S13]  /*52b0*/  ISETP.NE.AND P0, PT, R0, 0x1d, PT ;  /* 0x0000001d0000780c */ /* 0x000fda0003f05270 */
[----:B------:R-:W-:Y:S05]  /*52c0*/  @!P0 BRA `(.L_x_27867) ;  /* 0x0000000000908947 */ /* 0x000fea0003800000 */
[----:B------:R-:W-:-:S13]  /*52d0*/  ISETP.NE.AND P0, PT, R0, 0x2c, PT ;  /* 0x0000002c0000780c */ /* 0x000fda0003f05270 */
[----:B------:R-:W-:Y:S05]  /*52e0*/  @P0 BRA `(.L_x_27840) ;  /* 0x0000000000400947 */ /* 0x000fea0003800000 */
[----:B------:R-:W-:Y:S01]  /*52f0*/  SHF.R.U32.HI R5, RZ, 0x17, R4 ;  /* 0x00000017ff057819 */ /* 0x000fe20000011604 */
        /* <DEDUP_REMOVED lines=15> */
.L_x_27840:
        /* <DEDUP_REMOVED lines=16> */
.L_x_27868:
[----:B------:R-:W-:Y:S01]  /*54f0*/  IMAD.MOV.U32 R19, RZ, RZ, R26 ;  /* 0x000000ffff137224 */ /* 0x000fe200078e001a */
[----:B------:R-:W-:Y:S06]  /*5500*/  BRA `(.L_x_27835) ;  /* 0x00000000001c7947 */ /* 0x000fec0003800000 */
.L_x_27867:
[----:B----4-:R-:W0:Y:S01]  /*5510*/  F2I.U64.TRUNC R4, R4 ;  /* 0x0000000400047311 */ /* 0x010e22000020d800 */
[----:B------:R-:W-:Y:S01]  /*5520*/  IMAD.MOV.U32 R19, RZ, RZ, R26 ;  /* 0x000000ffff137224 */ /* 0x000fe200078e001a */
[----:B0-----:R0:W-:Y:S01]  /*5530*/  STG.E.64 desc[UR36][R8.64], R4 ;  /* 0x0000000408007986 */ /* 0x0011e2000c101b24 */
[----:B------:R-:W-:Y:S05]  /*5540*/  BRA `(.L_x_27835) ;  /* 0x00000000000c7947 */ /* 0x000fea0003800000 */
.L_x_27866:
[----:B------:R-:W0:Y:S01]  /*5550*/  F2I.FTZ.U32.TRUNC.NTZ R3, R4 ;  /* 0x0000000400037305 */ /* 0x000e22000021f000 */
[----:B------:R-:W-:Y:S01]  /*5560*/  IMAD.MOV.U32 R19, RZ, RZ, R26 ;  /* 0x000000ffff137224 */ /* 0x000fe200078e001a */
[----:B0-----:R0:W-:Y:S06]  /*5570*/  STG.E desc[UR36][R8.64], R3 ;  /* 0x0000000308007986 */ /* 0x0011ec000c101924 */
.L_x_27835:
[----:B------:R-:W-:Y:S05]  /*5580*/  BSYNC B6 ;  /* 0x0000000000067941 */ /* 0x000fea0003800000 */
.L_x_27834:
[----:B------:R-:W-:Y:S01]  /*5590*/  ISETP.GE.AND P0, PT, R19, R17, PT ;  /* 0x000000111300720c */ /* 0x000fe20003f06270 */
[----:B------:R-:W-:-:S12]  /*55a0*/  BSSY B6, `(.L_x_27869) ;  /* 0x00001d6000067945 */ /* 0x000fd80003800000 */
[----:B------:R-:W-:Y:S05]  /*55b0*/  @P0 BRA `(.L_x_27870) ;  /* 0x0000001c00500947 */ /* 0x000fea0003800000 */
[----:B012---:R-:W0:Y:S01]  /*55c0*/  LDC.64 R8, c[0x0][0x220] ;  /* 0x00008800ff087b82 */ /* 0x007e220000000a00 */
        /* <DEDUP_REMOVED lines=17> */
[----:B---3--:R-:W0:Y:S02]  /*56e0*/  F2I.FTZ.TRUNC.NTZ R3, R22 ;  /* 0x0000001600037305 */ /* 0x008e24000021f100 */
[----:B0-----:R4:W-:Y:S01]  /*56f0*/  STG.E.U8 desc[UR36][R8.64], R3 ;  /* 0x0000000308007986 */ /* 0x0019e2000c101124 */
[----:B------:R-:W-:Y:S05]  /*5700*/  BRA `(.L_x_27876) ;  /* 0x0000000c004c7947 */ /* 0x000fea0003800000 */
.L_x_27874:
[----:B---3--:R-:W0:Y:S02]  /*5710*/  F2I.S64.TRUNC R4, R22 ;  /* 0x0000001600047311 */ /* 0x008e24000020d900 */
[----:B0-----:R3:W-:Y:S01]  /*5720*/  STG.E.U8 desc[UR36][R8.64], R4 ;  /* 0x0000000408007986 */ /* 0x0017e2000c101124 */
[----:B------:R-:W-:Y:S05]  /*5730*/  BRA `(.L_x_27876) ;  /* 0x0000000c00407947 */ /* 0x000fea0003800000 */
.L_x_27873:
[----:B------:R-:W-:-:S13]  /*5740*/  ISETP.NE.AND P0, PT, R0, 0x2, PT ;  /* 0x000000020000780c */ /* 0x000fda0003f05270 */
[----:B------:R-:W-:Y:S05]  /*5750*/  @!P0 BRA `(.L_x_27877) ;  /* 0x0000000000288947 */ /* 0x000fea0003800000 */
[----:B------:R-:W-:-:S13]  /*5760*/  ISETP.NE.AND P0, PT, R0, 0x3, PT ;  /* 0x000000030000780c */ /* 0x000fda0003f05270 */
[----:B------:R-:W-:Y:S05]  /*5770*/  @!P0 BRA `(.L_x_27878) ;  /* 0x0000000000148947 */ /* 0x000fea0003800000 */
[----:B------:R-:W-:-:S13]  /*5780*/  ISETP.NE.AND P0, PT, R0, 0x4, PT ;  /* 0x000000040000780c */ /* 0x000fda0003f05270 */
[----:B------:R-:W-:Y:S05]  /*5790*/  @P0 BRA `(.L_x_27875) ;  /* 0x0000000800d00947 */ /* 0x000fea0003800000 */
[----:B---3--:R-:W0:Y:S02]  /*57a0*/  F2I.S64.TRUNC R4, R22 ;  /* 0x0000001600047311 */ /* 0x008e24000020d900 */
[----:B0-----:R1:W-:Y:S01]  /*57b0*/  STG.E.64 desc[UR36][R8.64], R4 ;  /* 0x0000000408007986 */ /* 0x0013e2000c101b24 */
[----:B------:R-:W-:Y:S05]  /*57c0*/  BRA `(.L_x_27876) ;  /* 0x0000000c001c7947 */ /* 0x000fea0003800000 */
.L_x_27878:
[----:B---3--:R-:W0:Y:S02]  /*57d0*/  F2I.FTZ.TRUNC.NTZ R3, R22 ;  /* 0x0000001600037305 */ /* 0x008e24000021f100 */
[----:B0-----:R2:W-:Y:S01]  /*57e0*/  STG.E desc[UR36][R8.64], R3 ;  /* 0x0000000308007986 */ /* 0x0015e2000c101924 */
[----:B------:R-:W-:Y:S05]  /*57f0*/  BRA `(.L_x_27876) ;  /* 0x0000000c00107947 */ /* 0x000fea0003800000 */
.L_x_27877:
[----:B---3--:R-:W0:Y:S02]  /*5800*/  F2I.FTZ.TRUNC.NTZ R3, R22 ;  /* 0x0000001600037305 */ /* 0x008e24000021f100 */
[----:B0-----:R0:W-:Y:S01]  /*5810*/  STG.E.U16 desc[UR36][R8.64], R3 ;  /* 0x0000000308007986 */ /* 0x0011e2000c101524 */
[----:B------:R-:W-:Y:S05]  /*5820*/  BRA `(.L_x_27876) ;  /* 0x0000000c00047947 */ /* 0x000fea0003800000 */
.L_x_27872:
[----:B------:R-:W-:-:S13]  /*5830*/  ISETP.GT.AND P0, PT, R0, 0x6, PT ;  /* 0x000000060000780c */ /* 0x000fda0003f04270 */
[----:B------:R-:W-:Y:S05]  /*5840*/  @P0 BRA `(.L_x_27879) ;  /* 0x0000000000240947 */ /* 0x000fea0003800000 */
[----:B------:R-:W-:-:S13]  /*5850*/  ISETP.NE.AND P0, PT, R0, 0x5, PT ;  /* 0x000000050000780c */ /* 0x000fda0003f05270 */
[----:B------:R-:W-:Y:S05]  /*5860*/  @!P0 BRA `(.L_x_27880) ;  /* 0x0000000000108947 */ /* 0x000fea0003800000 */
[----:B------:R-:W-:-:S13]  /*5870*/  ISETP.NE.AND P0, PT, R0, 0x6, PT ;  /* 0x000000060000780c */ /* 0x000fda0003f05270 */
[----:B------:R-:W-:Y:S05]  /*5880*/  @P0 BRA `(.L_x_27875) ;  /* 0x0000000800940947 */ /* 0x000fea0003800000 */
[----:B---3--:R0:W-:Y:S01]  /*5890*/  STG.E desc[UR36][R8.64], R22 ;  /* 0x0000001608007986 */ /* 0x0081e2000c101924 */
[----:B------:R-:W-:Y:S05]  /*58a0*/  BRA `(.L_x_27876) ;  /* 0x0000000800e47947 */ /* 0x000fea0003800000 */
.L_x_27880:
[----:B---3--:R-:W-:-:S05]  /*58b0*/  F2FP.F16.F32.PACK_AB R0, RZ, R22 ;  /* 0x00000016ff00723e */ /* 0x008fca00000000ff */
[----:B------:R0:W-:Y:S01]  /*58c0*/  STG.E.U16 desc[UR36][R8.64], R0 ;  /* 0x0000000008007986 */ /* 0x0001e2000c101524 */
[----:B------:R-:W-:Y:S05]  /*58d0*/  BRA `(.L_x_27876) ;  /* 0x0000000800d87947 */ /* 0x000fea0003800000 */
.L_x_27879:
[----:B------:R-:W-:-:S13]  /*58e0*/  ISETP.NE.AND P0, PT, R0, 0x7, PT ;  /* 0x000000070000780c */ /* 0x000fda0003f05270 */
[----:B------:R-:W-:Y:S05]  /*58f0*/  @!P0 BRA `(.L_x_27881) ;  /* 0x00000000002c8947 */ /* 0x000fea0003800000 */
[----:B------:R-:W-:-:S13]  /*5900*/  ISETP.NE.AND P0, PT, R0, 0x8, PT ;  /* 0x000000080000780c */ /* 0x000fda0003f05270 */
[----:B------:R-:W-:Y:S05]  /*5910*/  @!P0 BRA `(.L_x_27882) ;  /* 0x0000000000148947 */ /* 0x000fea0003800000 */
[----:B------:R-:W-:-:S13]  /*5920*/  ISETP.NE.AND P0, PT, R0, 0x9, PT ;  /* 0x000000090000780c */ /* 0x000fda0003f05270 */
[----:B------:R-:W-:Y:S05]  /*5930*/  @P0 BRA `(.L_x_27875) ;  /* 0x0000000800680947 */ /* 0x000fea0003800000 */
[----:B------:R-:W-:-:S05]  /*5940*/  IMAD.MOV.U32 R23, RZ, RZ, RZ ;  /* 0x000000ffff177224 */ /* 0x000fca00078e00ff */
[----:B---3--:R0:W-:Y:S01]  /*5950*/  STG.E.64 desc[UR36][R8.64], R22 ;  /* 0x0000001608007986 */ /* 0x0081e2000c101b24 */
[----:B------:R-:W-:Y:S05]  /*5960*/  BRA `(.L_x_27876) ;  /* 0x0000000800b47947 */ /* 0x000fea0003800000 */
.L_x_27882:
[----:B---3--:R-:W-:-:S04]  /*5970*/  F2FP.F16.F32.PACK_AB R3, RZ, R22 ;  /* 0x00000016ff03723e */ /* 0x008fc800000000ff */
[----:B------:R-:W-:-:S05]  /*5980*/  PRMT R3, R3, 0x5410, RZ ;  /* 0x0000541003037816 */ /* 0x000fca00000000ff */
[----:B------:R0:W-:Y:S01]  /*5990*/  STG.E desc[UR36][R8.64], R3 ;  /* 0x0000000308007986 */ /* 0x0001e2000c101924 */
[----:B------:R-:W-:Y:S05]  /*59a0*/  BRA `(.L_x_27876) ;  /* 0x0000000800a47947 */ /* 0x000fea0003800000 */
.L_x_27881:
[----:B---3--:R-:W-:-:S06]  /*59b0*/  FMUL.FTZ R4, R22, 1 ;  /* 0x3f80000016047820 */ /* 0x008fcc0000410000 */
[----:B------:R-:W0:Y:S02]  /*59c0*/  F2F.F64.F32 R4, R4 ;  /* 0x0000000400047310 */ /* 0x000e240000201800 */
[----:B0-----:R0:W-:Y:S01]  /*59d0*/  STG.E.64 desc[UR36][R8.64], R4 ;  /* 0x0000000408007986 */ /* 0x0011e2000c101b24 */
[----:B------:R-:W-:Y:S05]  /*59e0*/  BRA `(.L_x_27876) ;  /* 0x0000000800947947 */ /* 0x000fea0003800000 */
.L_x_27871:
        /* <DEDUP_REMOVED lines=8> */
[----:B---3--:R-:W-:-:S04]  /*5a70*/  FSETP.NEU.FTZ.AND P0, PT, R22, RZ, PT ;  /* 0x000000ff1600720b */ /* 0x008fc80003f1d000 */
[----:B------:R-:W-:-:S05]  /*5a80*/  SEL R3, RZ, 0x1, !P0 ;  /* 0x00000001ff037807 */ /* 0x000fca0004000000 */
[----:B------:R0:W-:Y:S01]  /*5a90*/  STG.E.U8 desc[UR36][R8.64], R3 ;  /* 0x0000000308007986 */ /* 0x0001e2000c101124 */
[----:B------:R-:W-:Y:S05]  /*5aa0*/  BRA `(.L_x_27876) ;  /* 0x0000000800647947 */ /* 0x000fea0003800000 */
.L_x_27885:
[----:B---3--:R-:W-:Y:S01]  /*5ab0*/  FMUL.FTZ R4, R22, 1 ;  /* 0x3f80000016047820 */ /* 0x008fe20000410000 */
[----:B------:R-:W-:-:S05]  /*5ac0*/  CS2R R6, SRZ ;  /* 0x0000000000067805 */ /* 0x000fca000001ff00 */
[----:B------:R-:W0:Y:S02]  /*5ad0*/  F2F.F64.F32 R4, R4 ;  /* 0x0000000400047310 */ /* 0x000e240000201800 */
[----:B0-----:R0:W-:Y:S01]  /*5ae0*/  STG.E.128 desc[UR36][R8.64], R4 ;  /* 0x0000000408007986 */ /* 0x0011e2000c101d24 */
[----:B------:R-:W-:Y:S05]  /*5af0*/  BRA `(.L_x_27876) ;  /* 0x0000000800507947 */ /* 0x000fea0003800000 */
.L_x_27884:
[----:B------:R-:W-:-:S13]  /*5b00*/  ISETP.NE.AND P0, PT, R0, 0xf, PT ;  /* 0x0000000f0000780c */ /* 0x000fda0003f05270 */
[----:B------:R-:W-:Y:S05]  /*5b10*/  @!P0 BRA `(.L_x_27886) ;  /* 0x0000000000ac8947 */ /* 0x000fea0003800000 */
[----:B------:R-:W-:-:S13]  /*5b20*/  ISETP.NE.AND P0, PT, R0, 0x17, PT ;  /* 0x000000170000780c */ /* 0x000fda0003f05270 */
[----:B------:R-:W-:Y:S05]  /*5b30*/  @!P0 BRA `(.L_x_27887) ;  /* 0x0000000000508947 */ /* 0x000fea0003800000 */
[----:B------:R-:W-:-:S13]  /*5b40*/  ISETP.NE.AND P0, PT, R0, 0x18, PT ;  /* 0x000000180000780c */ /* 0x000fda0003f05270 */
[----:B------:R-:W-:Y:S05]  /*5b50*/  @P0 BRA `(.L_x_27875) ;  /* 0x0000000400e00947 */ /* 0x000fea0003800000 */
[C---:B---3--:R-:W-:Y:S01]  /*5b60*/  LOP3.LUT R4, R22.reuse, 0x7fffffff, RZ, 0xc0, !PT ;  /* 0x7fffffff16047812 */ /* 0x048fe200078ec0ff */
        /* <DEDUP_REMOVED lines=13> */
.L_x_27889:
[----:B------:R-:W-:Y:S05]  /*5c40*/  BSYNC B0 ;  /* 0x0000000000007941 */ /* 0x000fea0003800000 */
.L_x_27888:
[----:B------:R-:W-:-:S05]  /*5c50*/  LOP3.LUT R5, R0, R5, RZ, 0xfc, !PT ;  /* 0x0000000500057212 */ /* 0x000fca00078efcff */
[----:B------:R0:W-:Y:S01]  /*5c60*/  STG.E.U8 desc[UR36][R8.64], R5 ;  /* 0x0000000508007986 */ /* 0x0001e2000c101124 */
[----:B------:R-:W-:Y:S05]  /*5c70*/  BRA `(.L_x_27876) ;  /* 0x0000000400f07947 */ /* 0x000fea0003800000 */
.L_x_27887:
[----:B---3--:R-:W-:Y:S01]  /*5c80*/  LOP3.LUT R4, R22, 0x7fffffff, RZ, 0xc0, !PT ;  /* 0x7fffffff16047812 */ /* 0x008fe200078ec0ff */
        /* <DEDUP_REMOVED lines=11> */
.L_x_27891:
[----:B------:R-:W-:Y:S01]  /*5d40*/  IMAD.MOV.U32 R0, RZ, RZ, 0x7f ;  /* 0x0000007fff007424 */ /* 0x000fe200078e00ff */
[----:B------:R-:W-:-:S04]  /*5d50*/  ISETP.GT.U32.AND P0, PT, R4, 0x7f800000, PT ;  /* 0x7f8000000400780c */ /* 0x000fc80003f04070 */
[----:B------:R-:W-:-:S09]  /*5d60*/  SEL R0, R0, 0x7c, P0 ;  /* 0x0000007c00007807 */ /* 0x000fd20000000000 */
.L_x_27892:
[----:B------:R-:W-:Y:S05]  /*5d70*/  BSYNC B0 ;  /* 0x0000000000007941 */ /* 0x000fea0003800000 */
.L_x_27890:
[----:B------:R-:W-:-:S04]  /*5d80*/  LOP3.LUT R3, R22, 0x80000000, RZ, 0xc0, !PT ;  /* 0x8000000016037812 */ /* 0x000fc800078ec0ff */
[----:B------:R-:W-:-:S04]  /*5d90*/  SHF.R.U32.HI R3, RZ, 0x18, R3 ;  /* 0x00000018ff037819 */ /* 0x000fc80000011603 */
[----:B------:R-:W-:-:S05]  /*5da0*/  LOP3.LUT R3, R0, R3, RZ, 0xfc, !PT ;  /* 0x0000000300037212 */ /* 0x000fca00078efcff */
[----:B------:R0:W-:Y:S01]  /*5db0*/  STG.E.U8 desc[UR36][R8.64], R3 ;  /* 0x0000000308007986 */ /* 0x0001e2000c101124 */
[----:B------:R-:W-:Y:S05]  /*5dc0*/  BRA `(.L_x_27876) ;  /* 0x00000004009c7947 */ /* 0x000fea0003800000 */
.L_x_27886:
[----:B---3--:R-:W-:-:S05]  /*5dd0*/  F2FP.BF16.F32.PACK_AB R0, RZ, R22 ;  /* 0x00000016ff00723e */ /* 0x008fca00000010ff */
[----:B------:R0:W-:Y:S01]  /*5de0*/  STG.E.U16 desc[UR36][R8.64], R0 ;  /* 0x0000000008007986 */ /* 0x0001e2000c101524 */
[----:B------:R-:W-:Y:S05]  /*5df0*/  BRA `(.L_x_27876) ;  /* 0x0000000400907947 */ /* 0x000fea0003800000 */
.L_x_27883:
        /* <DEDUP_REMOVED lines=8> */
[----:B---3--:R-:W0:Y:S02]  /*5e80*/  F2I.FTZ.U32.TRUNC.NTZ R3, R22 ;  /* 0x0000001600037305 */ /* 0x008e24000021f000 */
[----:B0-----:R0:W-:Y:S01]  /*5e90*/  STG.E.U16 desc[UR36][R8.64], R3 ;  /* 0x0000000308007986 */ /* 0x0011e2000c101524 */
[----:B------:R-:W-:Y:S05]  /*5ea0*/  BRA `(.L_x_27876) ;  /* 0x0000000400647947 */ /* 0x000fea0003800000 */
.L_x_27895:
[----:B---3--:R-:W-:Y:S01]  /*5eb0*/  LOP3.LUT R3, R22, 0x7fffffff, RZ, 0xc0, !PT ;  /* 0x7fffffff16037812 */ /* 0x008fe200078ec0ff */
        /* <DEDUP_REMOVED lines=15> */
.L_x_27898:
[----:B------:R-:W-:-:S04]  /*5fb0*/  LOP3.LUT R3, R22, 0x80000000, RZ, 0xc0, !PT ;  /* 0x8000000016037812 */ /* 0x000fc800078ec0ff */
[----:B------:R-:W-:-:S04]  /*5fc0*/  SHF.R.U32.HI R3, RZ, 0x18, R3 ;  /* 0x00000018ff037819 */ /* 0x000fc80000011603 */
[----:B------:R-:W-:-:S04]  /*5fd0*/  LOP3.LUT R0, R0, R3, RZ, 0xfc, !PT ;  /* 0x0000000300007212 */ /* 0x000fc800078efcff */
[----:B------:R-:W-:-:S07]  /*5fe0*/  PRMT R4, R0, 0x7610, R4 ;  /* 0x0000761000047816 */ /* 0x000fce0000000004 */
.L_x_27897:
[----:B------:R-:W-:Y:S05]  /*5ff0*/  BSYNC B0 ;  /* 0x0000000000007941 */ /* 0x000fea0003800000 */
.L_x_27896:
[----:B------:R0:W-:Y:S01]  /*6000*/  STG.E.U8 desc[UR36][R8.64], R4 ;  /* 0x0000000408007986 */ /* 0x0001e2000c101124 */
[----:B------:R-:W-:Y:S05]  /*6010*/  BRA `(.L_x_27876) ;  /* 0x0000000400087947 */ /* 0x000fea0003800000 */
.L_x_27894:
        /* <DEDUP_REMOVED lines=16> */
.L_x_27901:
[----:B------:R-:W-:-:S04]  /*6120*/  LOP3.LUT R3, R22, 0x80000000, RZ, 0xc0, !PT ;  /* 0x8000000016037812 */ /* 0x000fc800078ec0ff */
[----:B------:R-:W-:-:S04]  /*6130*/  SHF.R.U32.HI R3, RZ, 0x18, R3 ;  /* 0x00000018ff037819 */ /* 0x000fc80000011603 */
[----:B------:R-:W-:-:S04]  /*6140*/  LOP3.LUT R0, R0, R3, RZ, 0xfc, !PT ;  /* 0x0000000300007212 */ /* 0x000fc800078efcff */
[----:B------:R-:W-:-:S07]  /*6150*/  PRMT R4, R0, 0x7610, R4 ;  /* 0x0000761000047816 */ /* 0x000fce0000000004 */
.L_x_27900:
[----:B------:R-:W-:Y:S05]  /*6160*/  BSYNC B0 ;  /* 0x0000000000007941 */ /* 0x000fea0003800000 */
.L_x_27899:
[----:B------:R0:W-:Y:S01]  /*6170*/  STG.E.U8 desc[UR36][R8.64], R4 ;  /* 0x0000000408007986 */ /* 0x0001e2000c101124 */
[----:B------:R-:W-:Y:S05]  /*6180*/  BRA `(.L_x_27876) ;  /* 0x0000000000ac7947 */ /* 0x000fea0003800000 */
.L_x_27893:
[----:B------:R-:W-:-:S13]  /*6190*/  ISETP.NE.AND P0, PT, R0, 0x1c, PT ;  /* 0x0000001c0000780c */ /* 0x000fda0003f05270 */
[----:B------:R-:W-:Y:S05]  /*61a0*/  @!P0 BRA `(.L_x_27902) ;  /* 0x00000000009c8947 */ /* 0x000fea0003800000 */
[----:B------:R-:W-:-:S13]  /*61b0*/  ISETP.NE.AND P0, PT, R0, 0x1d, PT ;  /* 0x0000001d0000780c */ /* 0x000fda0003f05270 */
[----:B------:R-:W-:Y:S05]  /*61c0*/  @!P0 BRA `(.L_x_27903) ;  /* 0x0000000000888947 */ /* 0x000fea0003800000 */
[----:B------:R-:W-:-:S13]  /*61d0*/  ISETP.NE.AND P0, PT, R0, 0x2c, PT ;  /* 0x0000002c0000780c */ /* 0x000fda0003f05270 */
[----:B------:R-:W-:Y:S05]  /*61e0*/  @P0 BRA `(.L_x_27875) ;  /* 0x00000000003c0947 */ /* 0x000fea0003800000 */
[----:B---3--:R-:W-:-:S04]  /*61f0*/  SHF.R.U32.HI R4, RZ, 0x17, R22 ;  /* 0x00000017ff047819 */ /* 0x008fc80000011616 */
        /* <DEDUP_REMOVED lines=14> */
.L_x_27875:
        /* <DEDUP_REMOVED lines=16> */
.L_x_27904:
[----:B------:R-:W-:Y:S05]  /*63e0*/  BRA `(.L_x_27876) ;  /* 0x0000000000147947 */ /* 0x000fea0003800000 */
.L_x_27903:
[----:B---3--:R-:W0:Y:S02]  /*63f0*/  F2I.U64.TRUNC R4, R22 ;  /* 0x0000001600047311 */ /* 0x008e24000020d800 */
[----:B0-----:R0:W-:Y:S01]  /*6400*/  STG.E.64 desc[UR36][R8.64], R4 ;  /* 0x0000000408007986 */ /* 0x0011e2000c101b24 */
[----:B------:R-:W-:Y:S05]  /*6410*/  BRA `(.L_x_27876) ;  /* 0x0000000000087947 */ /* 0x000fea0003800000 */
.L_x_27902:
[----:B---3--:R-:W0:Y:S02]  /*6420*/  F2I.FTZ.U32.TRUNC.NTZ R3, R22 ;  /* 0x0000001600037305 */ /* 0x008e24000021f000 */
[----:B0-----:R0:W-:Y:S02]  /*6430*/  STG.E desc[UR36][R8.64], R3 ;  /* 0x0000000308007986 */ /* 0x0011e4000c101924 */
.L_x_27876:
        /* <DEDUP_REMOVED lines=24> */
.L_x_27908:
[----:B------:R-:W0:Y:S02]  /*65c0*/  F2I.S64.TRUNC R4, R24 ;  /* 0x0000001800047311 */ /* 0x000e24000020d900 */
[----:B0-----:R0:W-:Y:S01]  /*65d0*/  STG.E.U8 desc[UR36][R8.64], R4 ;  /* 0x0000000408007986 */ /* 0x0011e2000c101124 */
[----:B------:R-:W-:Y:S05]  /*65e0*/  BRA `(.L_x_27910) ;  /* 0x0000000c00407947 */ /* 0x000fea0003800000 */
.L_x_27907:
        /* <DEDUP_REMOVED lines=9> */
.L_x_27912:
[----:B------:R-:W0:Y:S02]  /*6680*/  F2I.FTZ.TRUNC.NTZ R3, R24 ;  /* 0x0000001800037305 */ /* 0x000e24000021f100 */
[----:B0-----:R0:W-:Y:S01]  /*6690*/  STG.E desc[UR36][R8.64], R3 ;  /* 0x0000000308007986 */ /* 0x0011e2000c101924 */
[----:B------:R-:W-:Y:S05]  /*66a0*/  BRA `(.L_x_27910) ;  /* 0x0000000c00107947 */ /* 0x000fea0003800000 */
.L_x_27911:
[----:B------:R-:W0:Y:S02]  /*66b0*/  F2I.FTZ.TRUNC.NTZ R3, R24 ;  /* 0x0000001800037305 */ /* 0x000e24000021f100 */
[----:B0-----:R0:W-:Y:S01]  /*66c0*/  STG.E.U16 desc[UR36][R8.64], R3 ;  /* 0x0000000308007986 */ /* 0x0011e2000c101524 */
[----:B------:R-:W-:Y:S05]  /*66d0*/  BRA `(.L_x_27910) ;  /* 0x0000000c00047947 */ /* 0x000fea0003800000 */
.L_x_27906:
        /* <DEDUP_REMOVED lines=8> */
.L_x_27914:
[----:B------:R-:W-:-:S05]  /*6760*/  F2FP.F16.F32.PACK_AB R0, RZ, R24 ;  /* 0x00000018ff00723e */ /* 0x000fca00000000ff */
[----:B------:R0:W-:Y:S01]  /*6770*/  STG.E.U16 desc[UR36][R8.64], R0 ;  /* 0x0000000008007986 */ /* 0x0001e2000c101524 */
[----:B------:R-:W-:Y:S05]  /*6780*/  BRA `(.L_x_27910) ;  /* 0x0000000800d87947 */ /* 0x000fea0003800000 */
.L_x_27913:
        /* <DEDUP_REMOVED lines=9> */
.L_x_27916:
[----:B------:R-:W-:-:S04]  /*6820*/  F2FP.F16.F32.PACK_AB R3, RZ, R24 ;  /* 0x00000018ff03723e */ /* 0x000fc800000000ff */
[----:B------:R-:W-:-:S05]  /*6830*/  PRMT R3, R3, 0x5410, RZ ;  /* 0x0000541003037816 */ /* 0x000fca00000000ff */
[----:B------:R0:W-:Y:S01]  /*6840*/  STG.E desc[UR36][R8.64], R3 ;  /* 0x0000000308007986 */ /* 0x0001e2000c101924 */
[----:B------:R-:W-:Y:S05]  /*6850*/  BRA `(.L_x_27910) ;  /* 0x0000000800a47947 */ /* 0x000fea0003800000 */
.L_x_27915:
[----:B------:R-:W-:-:S06]  /*6860*/  FMUL.FTZ R4, R24, 1 ;  /* 0x3f80000018047820 */ /* 0x000fcc0000410000 */
[----:B------:R-:W0:Y:S02]  /*6870*/  F2F.F64.F32 R4, R4 ;  /* 0x0000000400047310 */ /* 0x000e240000201800 */
[----:B0-----:R0:W-:Y:S01]  /*6880*/  STG.E.64 desc[UR36][R8.64], R4 ;  /* 0x0000000408007986 */ /* 0x0011e2000c101b24 */
[----:B------:R-:W-:Y:S05]  /*6890*/  BRA `(.L_x_27910) ;  /* 0x0000000800947947 */ /* 0x000fea0003800000 */
.L_x_27905:
        /* <DEDUP_REMOVED lines=12> */
.L_x_27919:
[----:B------:R-:W-:Y:S01]  /*6960*/  FMUL.FTZ R4, R24, 1 ;  /* 0x3f80000018047820 */ /* 0x000fe20000410000 */
[----:B------:R-:W-:-:S05]  /*6970*/  CS2R R6, SRZ ;  /* 0x0000000000067805 */ /* 0x000fca000001ff00 */
[----:B------:R-:W0:Y:S02]  /*6980*/  F2F.F64.F32 R4, R4 ;  /* 0x0000000400047310 */ /* 0x000e240000201800 */
[----:B0-----:R0:W-:Y:S01]  /*6990*/  STG.E.128 desc[UR36][R8.64], R4 ;  /* 0x0000000408007986 */ /* 0x0011e2000c101d24 */
[----:B------:R-:W-:Y:S05]  /*69a0*/  BRA `(.L_x_27910) ;  /* 0x0000000800507947 */ /* 0x000fea0003800000 */
.L_x_27918:
        /* <DEDUP_REMOVED lines=20> */
.L_x_27923:
[----:B------:R-:W-:Y:S05]  /*6af0*/  BSYNC B0 ;  /* 0x0000000000007941 */ /* 0x000fea0003800000 */
.L_x_27922:
[----:B------:R-:W-:-:S05]  /*6b00*/  LOP3.LUT R5, R0, R5, RZ, 0xfc, !PT ;  /* 0x0000000500057212 */ /* 0x000fca00078efcff */
[----:B------:R0:W-:Y:S01]  /*6b10*/  STG.E.U8 desc[UR36][R8.64], R5 ;  /* 0x0000000508007986 */ /* 0x0001e2000c101124 */
[----:B------:R-:W-:Y:S05]  /*6b20*/  BRA `(.L_x_27910) ;  /* 0x0000000400f07947 */ /* 0x000fea0003800000 */
.L_x_27921:
        /* <DEDUP_REMOVED lines=12> */
.L_x_27925:
[----:B------:R-:W-:Y:S01]  /*6bf0*/  IMAD.MOV.U32 R0, RZ, RZ, 0x7f ;  /* 0x0000007fff007424 */ /* 0x000fe200078e00ff */
[----:B------:R-:W-:-:S04]  /*6c00*/  ISETP.GT.U32.AND P0, PT, R4, 0x7f800000, PT ;  /* 0x7f8000000400780c */ /* 0x000fc80003f04070 */
[----:B------:R-:W-:-:S09]  /*6c10*/  SEL R0, R0, 0x7c, P0 ;  /* 0x0000007c00007807 */ /* 0x000fd20000000000 */
.L_x_27926:
[----:B------:R-:W-:Y:S05]  /*6c20*/  BSYNC B0 ;  /* 0x0000000000007941 */ /* 0x000fea0003800000 */
.L_x_27924:
[----:B------:R-:W-:-:S04]  /*6c30*/  LOP3.LUT R3, R24, 0x80000000, RZ, 0xc0, !PT ;  /* 0x8000000018037812 */ /* 0x000fc800078ec0ff */
[----:B------:R-:W-:-:S04]  /*6c40*/  SHF.R.U32.HI R3, RZ, 0x18, R3 ;  /* 0x00000018ff037819 */ /* 0x000fc80000011603 */
[----:B------:R-:W-:-:S05]  /*6c50*/  LOP3.LUT R3, R0, R3, RZ, 0xfc, !PT ;  /* 0x0000000300037212 */ /* 0x000fca00078efcff */
[----:B------:R0:W-:Y:S01]  /*6c60*/  STG.E.U8 desc[UR36][R8.64], R3 ;  /* 0x0000000308007986 */ /* 0x0001e2000c101124 */
[----:B------:R-:W-:Y:S05]  /*6c70*/  BRA `(.L_x_27910) ;  /* 0x00000004009c7947 */ /* 0x000fea0003800000 */
.L_x_27920:
[----:B------:R-:W-:-:S05]  /*6c80*/  F2FP.BF16.F32.PACK_AB R0, RZ, R24 ;  /* 0x00000018ff00723e */ /* 0x000fca00000010ff */
[----:B------:R0:W-:Y:S01]  /*6c90*/  STG.E.U16 desc[UR36][R8.64], R0 ;  /* 0x0000000008007986 */ /* 0x0001e2000c101524 */
[----:B------:R-:W-:Y:S05]  /*6ca0*/  BRA `(.L_x_27910) ;  /* 0x0000000400907947 */ /* 0x000fea0003800000 */
.L_x_27917:
        /* <DEDUP_REMOVED lines=11> */
.L_x_27929:
        /* <DEDUP_REMOVED lines=16> */
.L_x_27932:
[----:B------:R-:W-:-:S04]  /*6e60*/  LOP3.LUT R3, R24, 0x80000000, RZ, 0xc0, !PT ;  /* 0x8000000018037812 */ /* 0x000fc800078ec0ff */
[----:B------:R-:W-:-:S04]  /*6e70*/  SHF.R.U32.HI R3, RZ, 0x18, R3 ;  /* 0x00000018ff037819 */ /* 0x000fc80000011603 */
[----:B------:R-:W-:-:S04]  /*6e80*/  LOP3.LUT R0, R0, R3, RZ, 0xfc, !PT ;  /* 0x0000000300007212 */ /* 0x000fc800078efcff */
[----:B------:R-:W-:-:S07]  /*6e90*/  PRMT R4, R0, 0x7610, R4 ;  /* 0x0000761000047816 */ /* 0x000fce0000000004 */
.L_x_27931:
[----:B------:R-:W-:Y:S05]  /*6ea0*/  BSYNC B0 ;  /* 0x0000000000007941 */ /* 0x000fea0003800000 */
.L_x_27930:
[----:B------:R3:W-:Y:S01]  /*6eb0*/  STG.E.U8 desc[UR36][R8.64], R4 ;  /* 0x0000000408007986 */ /* 0x0007e2000c101124 */
[----:B------:R-:W-:Y:S05]  /*6ec0*/  BRA `(.L_x_27910) ;  /* 0x0000000400087947 */ /* 0x000fea0003800000 */
.L_x_27928:
        /* <DEDUP_REMOVED lines=16> */
.L_x_27935:
[----:B------:R-:W-:-:S04]  /*6fd0*/  LOP3.LUT R3, R24, 0x80000000, RZ, 0xc0, !PT ;  /* 0x8000000018037812 */ /* 0x000fc800078ec0ff */
[----:B------:R-:W-:-:S04]  /*6fe0*/  SHF.R.U32.HI R3, RZ, 0x18, R3 ;  /* 0x00000018ff037819 */ /* 0x000fc80000011603 */
[----:B------:R-:W-:-:S04]  /*6ff0*/  LOP3.LUT R0, R0, R3, RZ, 0xfc, !PT ;  /* 0x0000000300007212 */ /* 0x000fc800078efcff */
[----:B------:R-:W-:-:S07]  /*7000*/  PRMT R4, R0, 0x7610, R4 ;  /* 0x0000761000047816 */ /* 0x000fce0000000004 */
.L_x_27934:
[----:B------:R-:W-:Y:S05]  /*7010*/  BSYNC B0 ;  /* 0x0000000000007941 */ /* 0x000fea0003800000 */
.L_x_27933:
[----:B------:R0:W-:Y:S01]  /*7020*/  STG.E.U8 desc[UR36][R8.64], R4 ;  /* 0x0000000408007986 */ /* 0x0001e2000c101124 */
[----:B------:R-:W-:Y:S05]  /*7030*/  BRA `(.L_x_27910) ;  /* 0x0000000000ac7947 */ /* 0x000fea0003800000 */
.L_x_27927:
        /* <DEDUP_REMOVED lines=21> */
.L_x_27909:
        /* <DEDUP_REMOVED lines=16> */
.L_x_27938:
[----:B------:R-:W-:Y:S05]  /*7290*/  BRA `(.L_x_27910) ;  /* 0x0000000000147947 */ /* 0x000fea0003800000 */
.L_x_27937:
[----:B------:R-:W0:Y:S02]  /*72a0*/  F2I.U64.TRUNC R4, R24 ;  /* 0x0000001800047311 */ /* 0x000e24000020d800 */
[----:B0-----:R2:W-:Y:S01]  /*72b0*/  STG.E.64 desc[UR36][R8.64], R4 ;  /* 0x0000000408007986 */ /* 0x0015e2000c101b24 */
[----:B------:R-:W-:Y:S05]  /*72c0*/  BRA `(.L_x_27910) ;  /* 0x0000000000087947 */ /* 0x000fea0003800000 */
.L_x_27936:
[----:B------:R-:W0:Y:S02]  /*72d0*/  F2I.FTZ.U32.TRUNC.NTZ R3, R24 ;  /* 0x0000001800037305 */ /* 0x000e24000021f000 */
[----:B0-----:R0:W-:Y:S02]  /*72e0*/  STG.E desc[UR36][R8.64], R3 ;  /* 0x0000000308007986 */ /* 0x0011e4000c101924 */
.L_x_27910:
[----:B------:R-:W-:-:S07]  /*72f0*/  VIADD R19, R19, 0x80 ;  /* 0x0000008013137836 */ /* 0x000fce0000000000 */
.L_x_27870:
[----:B------:R-:W-:Y:S05]  /*7300*/  BSYNC B6 ;  /* 0x0000000000067941 */ /* 0x000fea0003800000 */
.L_x_27869:
        /* <DEDUP_REMOVED lines=22> */
.L_x_27942:
[----:B------:R-:W0:Y:S02]  /*7470*/  F2I.S64.TRUNC R18, R18 ;  /* 0x0000001200127311 */ /* 0x000e24000020d900 */
[----:B0-----:R-:W-:-:S05]  /*7480*/  IMAD.MOV.U32 R5, RZ, RZ, R18 ;  /* 0x000000ffff057224 */ /* 0x001fca00078e0012 */
[----:B------:R-:W-:Y:S01]  /*7490*/  STG.E.U8 desc[UR36][R2.64], R5 ;  /* 0x0000000502007986 */ /* 0x000fe2000c101124 */
[----:B------:R-:W-:Y:S05]  /*74a0*/  EXIT ;  /* 0x000000000000794d */ /* 0x000fea0003800000 */
.L_x_27941:
        /* <DEDUP_REMOVED lines=9> */
.L_x_27945:
[----:B------:R-:W0:Y:S02]  /*7540*/  F2I.FTZ.TRUNC.NTZ R5, R18 ;  /* 0x0000001200057305 */ /* 0x000e24000021f100 */
[----:B0-----:R-:W-:Y:S01]  /*7550*/  STG.E desc[UR36][R2.64], R5 ;  /* 0x0000000502007986 */ /* 0x001fe2000c101924 */
[----:B------:R-:W-:Y:S05]  /*7560*/  EXIT ;  /* 0x000000000000794d */ /* 0x000fea0003800000 */
.L_x_27944:
[----:B------:R-:W0:Y:S02]  /*7570*/  F2I.FTZ.TRUNC.NTZ R5, R18 ;  /* 0x0000001200057305 */ /* 0x000e24000021f100 */
[----:B0-----:R-:W-:Y:S01]  /*7580*/  STG.E.U16 desc[UR36][R2.64], R5 ;  /* 0x0000000502007986 */ /* 0x001fe2000c101524 */
[----:B------:R-:W-:Y:S05]  /*7590*/  EXIT ;  /* 0x000000000000794d */ /* 0x000fea0003800000 */
.L_x_27940:
        /* <DEDUP_REMOVED lines=8> */
.L_x_27947:
[----:B------:R-:W-:-:S05]  /*7620*/  F2FP.F16.F32.PACK_AB R18, RZ, R18 ;  /* 0x00000012ff12723e */ /* 0x000fca00000000ff */
[----:B------:R-:W-:Y:S01]  /*7630*/  STG.E.U16 desc[UR36][R2.64], R18 ;  /* 0x0000001202007986 */ /* 0x000fe2000c101524 */
[----:B------:R-:W-:Y:S05]  /*7640*/  EXIT ;  /* 0x000000000000794d */ /* 0x000fea0003800000 */
.L_x_27946:
        /* <DEDUP_REMOVED lines=9> */
.L_x_27949:
[----:B------:R-:W-:-:S04]  /*76e0*/  F2FP.F16.F32.PACK_AB R5, RZ, R18 ;  /* 0x00000012ff05723e */ /* 0x000fc800000000ff */
[----:B------:R-:W-:-:S05]  /*76f0*/  PRMT R5, R5, 0x5410, RZ ;  /* 0x0000541005057816 */ /* 0x000fca00000000ff */
[----:B------:R-:W-:Y:S01]  /*7700*/  STG.E desc[UR36][R2.64], R5 ;  /* 0x0000000502007986 */ /* 0x000fe2000c101924 */
[----:B------:R-:W-:Y:S05]  /*7710*/  EXIT ;  /* 0x000000000000794d */ /* 0x000fea0003800000 */
.L_x_27948:
[----:B------:R-:W-:-:S06]  /*7720*/  FMUL.FTZ R4, R18, 1 ;  /* 0x3f80000012047820 */ /* 0x000fcc0000410000 */
[----:B------:R-:W0:Y:S02]  /*7730*/  F2F.F64.F32 R4, R4 ;  /* 0x0000000400047310 */ /* 0x000e240000201800 */
[----:B0-----:R-:W-:Y:S01]  /*7740*/  STG.E.64 desc[UR36][R2.64], R4 ;  /* 0x0000000402007986 */ /* 0x001fe2000c101b24 */
[----:B------:R-:W-:Y:S05]  /*7750*/  EXIT ;  /* 0x000000000000794d */ /* 0x000fea0003800000 */
.L_x_27939:
        /* <DEDUP_REMOVED lines=12> */
.L_x_27952:
[----:B------:R-:W-:Y:S01]  /*7820*/  FMUL.FTZ R4, R18, 1 ;  /* 0x3f80000012047820 */ /* 0x000fe20000410000 */
[----:B------:R-:W-:-:S05]  /*7830*/  CS2R R6, SRZ ;  /* 0x0000000000067805 */ /* 0x000fca000001ff00 */
[----:B------:R-:W0:Y:S02]  /*7840*/  F2F.F64.F32 R4, R4 ;  /* 0x0000000400047310 */ /* 0x000e240000201800 */
[----:B0-----:R-:W-:Y:S01]  /*7850*/  STG.E.128 desc[UR36][R2.64], R4 ;  /* 0x0000000402007986 */ /* 0x001fe2000c101d24 */
[----:B------:R-:W-:Y:S05]  /*7860*/  EXIT ;  /* 0x000000000000794d */ /* 0x000fea0003800000 */
.L_x_27951:
        /* <DEDUP_REMOVED lines=20> */
.L_x_27956:
[----:B------:R-:W-:Y:S05]  /*79b0*/  BSYNC B0 ;  /* 0x0000000000007941 */ /* 0x000fea0003800000 */
.L_x_27955:
[----:B------:R-:W-:-:S05]  /*79c0*/  LOP3.LUT R7, R0, R7, RZ, 0xfc, !PT ;  /* 0x0000000700077212 */ /* 0x000fca00078efcff */
[----:B------:R-:W-:Y:S01]  /*79d0*/  STG.E.U8 desc[UR36][R2.64], R7 ;  /* 0x0000000702007986 */ /* 0x000fe2000c101124 */
[----:B------:R-:W-:Y:S05]  /*79e0*/  EXIT ;  /* 0x000000000000794d */ /* 0x000fea0003800000 */
.L_x_27954:
        /* <DEDUP_REMOVED lines=12> */
.L_x_27958:
[----:B------:R-:W-:Y:S01]  /*7ab0*/  IMAD.MOV.U32 R0, RZ, RZ, 0x7f ;  /* 0x0000007fff007424 */ /* 0x000fe200078e00ff */
[----:B------:R-:W-:-:S04]  /*7ac0*/  ISETP.GT.U32.AND P0, PT, R4, 0x7f800000, PT ;  /* 0x7f8000000400780c */ /* 0x000fc80003f04070 */
[----:B------:R-:W-:-:S09]  /*7ad0*/  SEL R0, R0, 0x7c, P0 ;  /* 0x0000007c00007807 */ /* 0x000fd20000000000 */
.L_x_27959:
[----:B------:R-:W-:Y:S05]  /*7ae0*/  BSYNC B0 ;  /* 0x0000000000007941 */ /* 0x000fea0003800000 */
.L_x_27957:
[----:B------:R-:W-:-:S04]  /*7af0*/  LOP3.LUT R18, R18, 0x80000000, RZ, 0xc0, !PT ;  /* 0x8000000012127812 */ /* 0x000fc800078ec0ff */
[----:B------:R-:W-:-:S04]  /*7b00*/  SHF.R.U32.HI R5, RZ, 0x18, R18 ;  /* 0x00000018ff057819 */ /* 0x000fc80000011612 */
[----:B------:R-:W-:-:S05]  /*7b10*/  LOP3.LUT R5, R0, R5, RZ, 0xfc, !PT ;  /* 0x0000000500057212 */ /* 0x000fca00078efcff */
[----:B------:R-:W-:Y:S01]  /*7b20*/  STG.E.U8 desc[UR36][R2.64], R5 ;  /* 0x0000000502007986 */ /* 0x000fe2000c101124 */
[----:B------:R-:W-:Y:S05]  /*7b30*/  EXIT ;  /* 0x000000000000794d */ /* 0x000fea0003800000 */
.L_x_27953:
[----:B------:R-:W-:-:S05]  /*7b40*/  F2FP.BF16.F32.PACK_AB R18, RZ, R18 ;  /* 0x00000012ff12723e */ /* 0x000fca00000010ff */
[----:B------:R-:W-:Y:S01]  /*7b50*/  STG.E.U16 desc[UR36][R2.64], R18 ;  /* 0x0000001202007986 */ /* 0x000fe2000c101524 */
[----:B------:R-:W-:Y:S05]  /*7b60*/  EXIT ;  /* 0x000000000000794d */ /* 0x000fea0003800000 */
.L_x_27950:
        /* <DEDUP_REMOVED lines=11> */
.L_x_27962:
        /* <DEDUP_REMOVED lines=16> */
.L_x_27965:
[----:B------:R-:W-:-:S04]  /*7d20*/  LOP3.LUT R18, R18, 0x80000000, RZ, 0xc0, !PT ;  /* 0x8000000012127812 */ /* 0x000fc800078ec0ff */
[----:B------:R-:W-:-:S04]  /*7d30*/  SHF.R.U32.HI R5, RZ, 0x18, R18 ;  /* 0x00000018ff057819 */ /* 0x000fc80000011612 */
[----:B------:R-:W-:-:S04]  /*7d40*/  LOP3.LUT R4, R4, R5, RZ, 0xfc, !PT ;  /* 0x0000000504047212 */ /* 0x000fc800078efcff */
[----:B------:R-:W-:-:S07]  /*7d50*/  PRMT R0, R4, 0x7610, R0 ;  /* 0x0000761004007816 */ /* 0x000fce0000000000 */
.L_x_27964:
[----:B------:R-:W-:Y:S05]  /*7d60*/  BSYNC B0 ;  /* 0x0000000000007941 */ /* 0x000fea0003800000 */
.L_x_27963:
[----:B------:R-:W-:Y:S01]  /*7d70*/  STG.E.U8 desc[UR36][R2.64], R0 ;  /* 0x0000000002007986 */ /* 0x000fe2000c101124 */
[----:B------:R-:W-:Y:S05]  /*7d80*/  EXIT ;  /* 0x000000000000794d */ /* 0x000fea0003800000 */
.L_x_27961:
        /* <DEDUP_REMOVED lines=16> */
.L_x_27968:
[----:B------:R-:W-:-:S04]  /*7e90*/  LOP3.LUT R18, R18, 0x80000000, RZ, 0xc0, !PT ;  /* 0x8000000012127812 */ /* 0x000fc800078ec0ff */
[----:B------:R-:W-:-:S04]  /*7ea0*/  SHF.R.U32.HI R5, RZ, 0x18, R18 ;  /* 0x00000018ff057819 */ /* 0x000fc80000011612 */
[----:B------:R-:W-:-:S04]  /*7eb0*/  LOP3.LUT R4, R4, R5, RZ, 0xfc, !PT ;  /* 0x0000000504047212 */ /* 0x000fc800078efcff */
[----:B------:R-:W-:-:S07]  /*7ec0*/  PRMT R0, R4, 0x7610, R0 ;  /* 0x0000761004007816 */ /* 0x000fce0000000000 */
.L_x_27967:
[----:B------:R-:W-:Y:S05]  /*7ed0*/  BSYNC B0 ;  /* 0x0000000000007941 */ /* 0x000fea0003800000 */
.L_x_27966:
[----:B------:R-:W-:Y:S01]  /*7ee0*/  STG.E.U8 desc[UR36][R2.64], R0 ;  /* 0x0000000002007986 */ /* 0x000fe2000c101124 */
[----:B------:R-:W-:Y:S05]  /*7ef0*/  EXIT ;  /* 0x000000000000794d */ /* 0x000fea0003800000 */
.L_x_27960:
        /* <DEDUP_REMOVED lines=21> */
.L_x_27943:
        /* <DEDUP_REMOVED lines=16> */
.L_x_27971:
[----:B------:R-:W-:Y:S05]  /*8150*/  EXIT ;  /* 0x000000000000794d */ /* 0x000fea0003800000 */
.L_x_27970:
[----:B------:R-:W0:Y:S02]  /*8160*/  F2I.U64.TRUNC R18, R18 ;  /* 0x0000001200127311 */ /* 0x000e24000020d800 */
[----:B0-----:R-:W-:Y:S01]  /*8170*/  STG.E.64 desc[UR36][R2.64], R18 ;  /* 0x0000001202007986 */ /* 0x001fe2000c101b24 */
[----:B------:R-:W-:Y:S05]  /*8180*/  EXIT ;  /* 0x000000000000794d */ /* 0x000fea0003800000 */
.L_x_27969:
[----:B------:R-:W0:Y:S02]  /*8190*/  F2I.FTZ.U32.TRUNC.NTZ R5, R18 ;  /* 0x0000001200057305 */ /* 0x000e24000021f000 */
[----:B0-----:R-:W-:Y:S01]  /*81a0*/  STG.E desc[UR36][R2.64], R5 ;  /* 0x0000000502007986 */ /* 0x001fe2000c101924 */
[----:B------:R-:W-:Y:S05]  /*81b0*/  EXIT ;  /* 0x000000000000794d */ /* 0x000fea0003800000 */
.L_x_27972:
        /* <DEDUP_REMOVED lines=12> */
.L_x_32275:


//--------------------- .text._ZN2at6native18elementwise_kernelILi128ELi2EZNS0_22gpu_kernel_impl_nocastINS0_13BUnaryFunctorIfffZZZNS0_21nextafter_kernel_cudaERNS_18TensorIteratorBaseEENKUlvE_clEvENKUlvE0_clEvEUlffE_EEEEvS5_RKT_EUliE_EEviT1_ --------------------------
	.section	.text._ZN2at6native18elementwise_kernelILi128ELi2EZNS0_22gpu_kernel_impl_nocastINS0_13BUnaryFunctorIfffZZZNS0_21nextafter_kernel_cudaERNS_18TensorIteratorBaseEENKUlvE_clEvENKUlvE0_clEvEUlffE_EEEEvS5_RKT_EUliE_EEviT1_,"ax",@progbits
	.align	128
        .global         _ZN2at6native18elementwise_kernelILi128ELi2EZNS0_22gpu_kernel_impl_nocastINS0_13BUnaryFunctorIfffZZZNS0_21nextafter_kernel_cudaERNS_18TensorIteratorBaseEENKUlvE_clEvENKUlvE0_clEvEUlffE_EEEEvS5_RKT_EUliE_EEviT1_
        .type           _ZN2at6native18elementwise_kernelILi128ELi2EZNS0_22gpu_kernel_impl_nocastINS0_13BUnaryFunctorIfffZZZNS0_21nextafter_kernel_cudaERNS_18TensorIteratorBaseEENKUlvE_clEvENKUlvE0_clEvEUlffE_EEEEvS5_RKT_EUliE_EEviT1_,@function
        .size           _ZN2at6native18elementwise_kernelILi128ELi2EZNS0_22gpu_kernel_impl_nocastINS0_13BUnaryFunctorIfffZZZNS0_21nextafter_kernel_cudaERNS_18TensorIteratorBaseEENKUlvE_clEvENKUlvE0_clEvEUlffE_EEEEvS5_RKT_EUliE_EEviT1_,(.L_x_32276 - _ZN2at6native18elementwise_kernelILi128ELi2EZNS0_22gpu_kernel_impl_nocastINS0_13BUnaryFunctorIfffZZZNS0_21nextafter_kernel_cudaERNS_18TensorIteratorBaseEENKUlvE_clEvENKUlvE0_clEvEUlffE_EEEEvS5_RKT_EUliE_EEviT1_)
        .other          _ZN2at6native18elementwise_kernelILi128ELi2EZNS0_22gpu_kernel_impl_nocastINS0_13BUnaryFunctorIfffZZZNS0_21nextafter_kernel_cudaERNS_18TensorIteratorBaseEENKUlvE_clEvENKUlvE0_clEvEUlffE_EEEEvS5_RKT_EUliE_EEviT1_,@"STO_CUDA_ENTRY STV_DEFAULT"
_ZN2at6native18elementwise_kernelILi128ELi2EZNS0_22gpu_kernel_impl_nocastINS0_13BUnaryFunctorIfffZZZNS0_21nextafter_kernel_cudaERNS_18TensorIteratorBaseEENKUlvE_clEvENKUlvE0_clEvEUlffE_EEEEvS5_RKT_EUliE_EEviT1_:
.text._ZN2at6native18elementwise_kernelILi128ELi2EZNS0_22gpu_kernel_impl_nocastINS0_13BUnaryFunctorIfffZZZNS0_21nextafter_kernel_cudaERNS_18TensorIteratorBaseEENKUlvE_clEvENKUlvE0_clEvEUlffE_EEEEvS5_RKT_EUliE_EEviT1_:
[----:B------:R-:W-:Y:S01]  /*0000*/  LDC R1, c[0x0][0x28] ;  /* 0x00000a00ff017b82 */ /* 0x000fe20000000800 */
[----:B------:R-:W0:Y:S07]  /*0010*/  S2R R5, SR_CTAID.X ;  /* 0x0000000000057919 */ /* 0x000e2e0000002500 */
[----:B------:R-:W1:Y:S01]  /*0020*/  LDC R3, c[0x0][0x424] ;  /* 0x00010900ff037b82 */ /* 0x000e620000000800 */
[----:B------:R-:W-:Y:S01]  /*0030*/  ULDC UR6, c[0x0][0x210] ;  /* 0x0000840000067ab9 */ /* 0x000fe20000000800 */
[----:B------:R-:W-:Y:S01]  /*0040*/  ULDC.64 UR4, c[0x0][0x208] ;  /* 0x0000820000047ab9 */ /* 0x000fe20000000a00 */
[----:B------:R-:W0:Y:S01]  /*0050*/  S2R R0, SR_TID.X ;  /* 0x0000000000007919 */ /* 0x000e220000002100 */
[----:B------:R-:W-:Y:S01]  /*0060*/  BSSY B0, `(.L_x_27973) ;  /* 0x0000166000007945 */ /* 0x000fe20003800000 */
[----:B-1----:R-:W-:-:S04]  /*0070*/  SHF.L.U32 R2, R3, 0x1, RZ ;  /* 0x0000000103027819 */ /* 0x002fc800000006ff */
[----:B------:R-:W-:Y:S01]  /*0080*/  ISETP.GE.U32.AND P0, PT, R2, 0x1000000, PT ;  /* 0x010000000200780c */ /* 0x000fe20003f06070 */
[----:B------:R-:W-:-:S05]  /*0090*/  IMAD.MOV.U32 R2, RZ, RZ, 0x800000 ;  /* 0x00800000ff027424 */ /* 0x000fca00078e00ff */
[----:B------:R-:W-:Y:S02]  /*00a0*/  LOP3.LUT R2, R2, 0x80000000, R3, 0xb8, !PT ;  /* 0x8000000002027812 */ /* 0x000fe400078eb803 */
[----:B0-----:R-:W-:Y:S02]  /*00b0*/  LEA R5, R5, R0, 0x8 ;  /* 0x0000000005057211 */ /* 0x001fe400078e40ff */
[----:B------:R-:W-:Y:S02]  /*00c0*/  LOP3.LUT R0, R3, 0x80000000, RZ, 0xc0, !PT ;  /* 0x8000000003007812 */ /* 0x000fe400078ec0ff */
[----:B------:R-:W-:Y:S02]  /*00d0*/  ISETP.GE.AND P1, PT, R5, UR6, PT ;  /* 0x0000000605007c0c */ /* 0x000fe4000bf26270 */
[----:B------:R-:W-:-:S11]  /*00e0*/  SEL R0, R0, R3, !P0 ;  /* 0x0000000300007207 */ /* 0x000fd60004000000 */
[----:B------:R-:W-:Y:S05]  /*00f0*/  @P1 BRA `(.L_x_27974) ;  /* 0x0000001400701947 */ /* 0x000fea0003800000 */
        /* <DEDUP_REMOVED lines=302> */
.L_x_27975:
[----:B------:R-:W-:Y:S02]  /*13e0*/  ULDC.64 UR8, c[0x0][0x418] ;  /* 0x0001060000087ab9 */ /* 0x000fe40000000a00 */
[----:B------:R-:W-:-:S04]  /*13f0*/  IADD3 R8, P0, R4, UR8, RZ ;  /* 0x0000000804087c10 */ /* 0x000fc8000ff1e0ff */
[----:B------:R-:W-:Y:S01]  /*1400*/  IADD3.X R9, RZ, UR9, RZ, P0, !PT ;  /* 0x00000009ff097c10 */ /* 0x000fe200087fe4ff */
[----:B------:R-:W-:-:S04]  /*1410*/  ULDC.64 UR8, c[0x0][0x410] ;  /* 0x0001040000087ab9 */ /* 0x000fc80000000a00 */
[----:B------:R-:W2:Y:S01]  /*1420*/  LDG.E R8, desc[UR4][R8.64] ;  /* 0x0000000408087981 */ /* 0x000ea2000c1e1900 */
[----:B------:R-:W-:Y:S01]  /*1430*/  IADD3 R6, P1, R7, UR8, RZ ;  /* 0x0000000807067c10 */ /* 0x000fe2000ff3e0ff */
[----:B------:R-:W-:Y:S04]  /*1440*/  BSSY B1, `(.L_x_27976) ;  /* 0x0000025000017945 */ /* 0x000fe80003800000 */
[----:B------:R-:W-:Y:S01]  /*1450*/  IMAD.X R7, RZ, RZ, UR9, P1 ;  /* 0x00000009ff077e24 */ /* 0x000fe200088e06ff */
[----:B--2---:R-:W-:-:S13]  /*1460*/  FSETP.GTU.FTZ.AND P0, PT, |R8|, +INF , PT ;  /* 0x7f8000000800780b */ /* 0x004fda0003f1c200 */
[----:B------:R-:W-:Y:S05]  /*1470*/  @P0 BRA `(.L_x_27977) ;  /* 0x0000000000800947 */ /* 0x000fea0003800000 */
[----:B------:R-:W-:-:S13]  /*1480*/  FSETP.GTU.FTZ.AND P0, PT, |R3|, +INF , PT ;  /* 0x7f8000000300780b */ /* 0x000fda0003f1c200 */
[----:B------:R-:W-:Y:S05]  /*1490*/  @P0 BRA `(.L_x_27977) ;  /* 0x0000000000780947 */ /* 0x000fea0003800000 */
[C---:B------:R-:W-:Y:S02]  /*14a0*/  SHF.L.U32 R9, R8.reuse, 0x1, RZ ;  /* 0x0000000108097819 */ /* 0x040fe400000006ff */
[----:B------:R-:W-:Y:S02]  /*14b0*/  LOP3.LUT R4, R8, 0x80000000, RZ, 0xc0, !PT ;  /* 0x8000000008047812 */ /* 0x000fe400078ec0ff */
[----:B------:R-:W-:Y:S02]  /*14c0*/  ISETP.GE.U32.AND P0, PT, R9, 0x1000000, PT ;  /* 0x010000000900780c */ /* 0x000fe40003f06070 */
[----:B------:R-:W-:Y:S02]  /*14d0*/  MOV R9, R0 ;  /* 0x0000000000097202 */ /* 0x000fe40000000f00 */
[----:B------:R-:W-:-:S04]  /*14e0*/  SEL R11, R4, R8, !P0 ;  /* 0x00000008040b7207 */ /* 0x000fc80004000000 */
        /* <DEDUP_REMOVED lines=15> */
[----:B------:R-:W-:-:S05]  /*15e0*/  @!P4 IADD3 R4, R11, RZ, RZ ;  /* 0x000000ff0b04c210 */ /* 0x000fca0007ffe0ff */
[C---:B------:R-:W-:Y:S01]  /*15f0*/  VIADD R8, R4.reuse, 0x1 ;  /* 0x0000000104087836 */ /* 0x040fe20000000000 */
[----:B------:R-:W-:-:S04]  /*1600*/  @!P1 IADD3 R8, R4, RZ, RZ ;  /* 0x000000ff04089210 */ /* 0x000fc80007ffe0ff */
[----:B------:R-:W-:Y:S01]  /*1610*/  IADD3 R4, R8, 0x1, RZ ;  /* 0x0000000108047810 */ /* 0x000fe20007ffe0ff */
[----:B------:R-:W-:-:S05]  /*1620*/  @!P3 IMAD.MOV R4, RZ, RZ, R8 ;  /* 0x000000ffff04b224 */ /* 0x000fca00078e0208 */
[C---:B------:R-:W-:Y:S02]  /*1630*/  IADD3 R9, R4.reuse, -0x1, RZ ;  /* 0xffffffff04097810 */ /* 0x040fe40007ffe0ff */
[----:B------:R-:W-:-:S04]  /*1640*/  @!P0 IADD3 R9, R4, RZ, RZ ;  /* 0x000000ff04098210 */ /* 0x000fc80007ffe0ff */
[----:B------:R-:W-:-:S13]  /*1650*/  FSETP.NEU.FTZ.AND P0, PT, R9, RZ, PT ;  /* 0x000000ff0900720b */ /* 0x000fda0003f1d000 */
[----:B------:R-:W-:Y:S01]  /*1660*/  @!P0 LOP3.LUT R9, R9, 0x80000000, RZ, 0xc0, !PT ;  /* 0x8000000009098812 */ /* 0x000fe200078ec0ff */
[----:B------:R-:W-:Y:S06]  /*1670*/  BRA `(.L_x_27978) ;  /* 0x0000000000047947 */ /* 0x000fec0003800000 */
.L_x_27977:
[----:B------:R-:W-:-:S07]  /*1680*/  FADD.FTZ R9, R8, R3 ;  /* 0x0000000308097221 */ /* 0x000fce0000010000 */
.L_x_27978:
[----:B------:R-:W-:Y:S05]  /*1690*/  BSYNC B1 ;  /* 0x0000000000017941 */ /* 0x000fea0003800000 */
.L_x_27976:
[----:B------:R0:W-:Y:S01]  /*16a0*/  STG.E desc[UR4][R6.64], R9 ;  /* 0x0000000906007986 */ /* 0x0001e2000c101904 */
[----:B------:R-:W-:-:S07]  /*16b0*/  IADD3 R5, R5, 0x80, RZ ;  /* 0x0000008005057810 */ /* 0x000fce0007ffe0ff */
.L_x_27974:
[----:B------:R-:W-:Y:S05]  /*16c0*/  BSYNC B0 ;  /* 0x0000000000007941 */ /* 0x000fea0003800000 */
.L_x_27973:
[----:B------:R-:W-:-:S13]  /*16d0*/  ISETP.GE.AND P0, PT, R5, UR6, PT ;  /* 0x0000000605007c0c */ /* 0x000fda000bf06270 */
[----:B------:R-:W-:Y:S05]  /*16e0*/  @P0 EXIT ;  /* 0x000000000000094d */ /* 0x000fea0003800000 */
        /* <DEDUP_REMOVED lines=302> */
.L_x_27979:
[----:B------:R-:W-:Y:S02]  /*29d0*/  ULDC.64 UR6, c[0x0][0x418] ;  /* 0x0001060000067ab9 */ /* 0x000fe40000000a00 */
[----:B------:R-:W-:-:S05]  /*29e0*/  IADD3 R4, P0, R4, UR6, RZ ;  /* 0x0000000604047c10 */ /* 0x000fca000ff1e0ff */
[----:B------:R-:W-:Y:S01]  /*29f0*/  IMAD.X R5, RZ, RZ, UR7, P0 ;  /* 0x00000007ff057e24 */ /* 0x000fe200080e06ff */
[----:B------:R-:W-:-:S04]  /*2a00*/  ULDC.64 UR6, c[0x0][0x410] ;  /* 0x0001040000067ab9 */ /* 0x000fc80000000a00 */
[----:B------:R-:W2:Y:S01]  /*2a10*/  LDG.E R8, desc[UR4][R4.64] ;  /* 0x0000000404087981 */ /* 0x000ea2000c1e1900 */
[----:B------:R-:W-:Y:S01]  /*2a20*/  IADD3 R6, P1, R7, UR6, RZ ;  /* 0x0000000607067c10 */ /* 0x000fe2000ff3e0ff */
[----:B------:R-:W-:Y:S03]  /*2a30*/  BSSY B0, `(.L_x_27980) ;  /* 0x0000024000007945 */ /* 0x000fe60003800000 */
[----:B------:R-:W-:Y:S02]  /*2a40*/  IADD3.X R7, RZ, UR7, RZ, P1, !PT ;  /* 0x00000007ff077c10 */ /* 0x000fe40008ffe4ff */
[----:B--2---:R-:W-:-:S13]  /*2a50*/  FSETP.GTU.FTZ.AND P0, PT, |R8|, +INF , PT ;  /* 0x7f8000000800780b */ /* 0x004fda0003f1c200 */
[----:B------:R-:W-:Y:S05]  /*2a60*/  @P0 BRA `(.L_x_27981) ;  /* 0x00000000007c0947 */ /* 0x000fea0003800000 */
[----:B------:R-:W-:-:S13]  /*2a70*/  FSETP.GTU.FTZ.AND P0, PT, |R3|, +INF , PT ;  /* 0x7f8000000300780b */ /* 0x000fda0003f1c200 */
[----:B------:R-:W-:Y:S05]  /*2a80*/  @P0 BRA `(.L_x_27981) ;  /* 0x0000000000740947 */ /* 0x000fea0003800000 */
[C---:B------:R-:W-:Y:S02]  /*2a90*/  SHF.L.U32 R5, R8.reuse, 0x1, RZ ;  /* 0x0000000108057819 */ /* 0x040fe400000006ff */
[----:B------:R-:W-:Y:S02]  /*2aa0*/  LOP3.LUT R4, R8, 0x80000000, RZ, 0xc0, !PT ;  /* 0x8000000008047812 */ /* 0x000fe400078ec0ff */
[----:B------:R-:W-:-:S04]  /*2ab0*/  ISETP.GE.U32.AND P0, PT, R5, 0x1000000, PT ;  /* 0x010000000500780c */ /* 0x000fc80003f06070 */
[----:B------:R-:W-:-:S04]  /*2ac0*/  SEL R5, R4, R8, !P0 ;  /* 0x0000000804057207 */ /* 0x000fc80004000000 */
[----:B------:R-:W-:-:S04]  /*2ad0*/  LOP3.LUT R4, R0, R5, RZ, 0xfc, !PT ;  /* 0x0000000500047212 */ /* 0x000fc800078efcff */
[----:B------:R-:W-:-:S13]  /*2ae0*/  FSETP.NEU.FTZ.AND P0, PT, R4, RZ, PT ;  /* 0x000000ff0400720b */ /* 0x000fda0003f1d000 */
[----:B------:R-:W-:Y:S05]  /*2af0*/  @!P0 BRA `(.L_x_27982) ;  /* 0x00000000005c8947 */ /* 0x000fea0003800000 */
[----:B------:R-:W-:Y:S02]  /*2b00*/  FSETP.NEU.FTZ.AND P0, PT, R5, RZ, PT ;  /* 0x000000ff0500720b */ /* 0x000fe40003f1d000 */
[----:B------:R-:W-:-:S11]  /*2b10*/  MOV R0, R2 ;  /* 0x0000000200007202 */ /* 0x000fd60000000f00 */
[----:B------:R-:W-:Y:S05]  /*2b20*/  @!P0 BRA `(.L_x_27982) ;  /* 0x0000000000508947 */ /* 0x000fea0003800000 */
        /* <DEDUP_REMOVED lines=11> */
[----:B------:R-:W-:-:S05]  /*2be0*/  @!P1 IADD3 R2, R0, RZ, RZ ;  /* 0x000000ff00029210 */ /* 0x000fca0007ffe0ff */
[C---:B------:R-:W-:Y:S01]  /*2bf0*/  VIADD R3, R2.reuse, 0x1 ;  /* 0x0000000102037836 */ /* 0x040fe20000000000 */
[----:B------:R-:W-:-:S04]  /*2c00*/  @!P3 IADD3 R3, R2, RZ, RZ ;  /* 0x000000ff0203b210 */ /* 0x000fc80007ffe0ff */
[C---:B------:R-:W-:Y:S02]  /*2c10*/  IADD3 R0, R3.reuse, -0x1, RZ ;  /* 0xffffffff03007810 */ /* 0x040fe40007ffe0ff */
[----:B------:R-:W-:-:S04]  /*2c20*/  @!P0 IADD3 R0, R3, RZ, RZ ;  /* 0x000000ff03008210 */ /* 0x000fc80007ffe0ff */
[----:B------:R-:W-:-:S13]  /*2c30*/  FSETP.NEU.FTZ.AND P0, PT, R0, RZ, PT ;  /* 0x000000ff0000720b */ /* 0x000fda0003f1d000 */
[----:B------:R-:W-:Y:S01]  /*2c40*/  @!P0 LOP3.LUT R0, R0, 0x80000000, RZ, 0xc0, !PT ;  /* 0x8000000000008812 */ /* 0x000fe200078ec0ff */
[----:B------:R-:W-:Y:S06]  /*2c50*/  BRA `(.L_x_27982) ;  /* 0x0000000000047947 */ /* 0x000fec0003800000 */
.L_x_27981:
[----:B------:R-:W-:-:S07]  /*2c60*/  FADD.FTZ R0, R8, R3 ;  /* 0x0000000308007221 */ /* 0x000fce0000010000 */
.L_x_27982:
[----:B------:R-:W-:Y:S05]  /*2c70*/  BSYNC B0 ;  /* 0x0000000000007941 */ /* 0x000fea0003800000 */
.L_x_27980:
[----:B------:R-:W-:Y:S01]  /*2c80*/  STG.E desc[UR4][R6.64], R0 ;  /* 0x0000000006007986 */ /* 0x000fe2000c101904 */
[----:B------:R-:W-:Y:S05]  /*2c90*/  EXIT ;  /* 0x000000000000794d */ /* 0x000fea0003800000 */
.L_x_27983:
        /* <DEDUP_REMOVED lines=14> */
.L_x_32276:


//--------------------- .text._ZN2at6native27unrolled_elementwise_kernelINS0_13BUnaryFunctorIfffZZZNS0_21nextafter_kernel_cudaERNS_18TensorIteratorBaseEENKUlvE_clEvENKUlvE0_clEvEUlffE_EESt5arrayIPcLm2EELi4E23TrivialOffsetCalculatorILi1EjESD_NS0_6memory15LoadWithoutCastENSE_16StoreWithoutCastEEEviT_T0_T2_T3_T4_T5_ --------------------------
	.section	.text._ZN2at6native27unrolled_elementwise_kernelINS0_13BUnaryFunctorIfffZZZNS0_21nextafter_kernel_cudaERNS_18TensorIteratorBaseEENKUlvE_clEvENKUlvE0_clEvEUlffE_EESt5arrayIPcLm2EELi4E23TrivialOffsetCalculatorILi1EjESD_NS0_6memory15LoadWithoutCastENSE_16StoreWithoutCastEEEviT_T0_T2_T3_T4_T5_,"ax",@progbits
	.align	128
        .global         _ZN2at6native27unrolled_elementwise_kernelINS0_13BUnaryFunctorIfffZZZNS0_21nextafter_kernel_cudaERNS_18TensorIteratorBaseEENKUlvE_clEvENKUlvE0_clEvEUlffE_EESt5arrayIPcLm2EELi4E23TrivialOffsetCalculatorILi1EjESD_NS0_6memory15LoadWithoutCastENSE_16StoreWithoutCastEEEviT_T0_T2_T3_T4_T5_
        .type           _ZN2at6native27unrolled_elementwise_kernelINS0_13BUnaryFunctorIfffZZZNS0_21nextafter_kernel_cudaERNS_18TensorIteratorBaseEENKUlvE_clEvENKUlvE0_clEvEUlffE_EESt5arrayIPcLm2EELi4E23TrivialOffsetCalculatorILi1EjESD_NS0_6memory15LoadWithoutCastENSE_16StoreWithoutCastEEEviT_T0_T2_T3_T4_T5_,@function
        .size           _ZN2at6native27unrolled_elementwise_kernelINS0_13BUnaryFunctorIfffZZZNS0_21nextafter_kernel_cudaERNS_18TensorIteratorBaseEENKUlvE_clEvENKUlvE0_clEvEUlffE_EESt5arrayIPcLm2EELi4E23TrivialOffsetCalculatorILi1EjESD_NS0_6memory15LoadWithoutCastENSE_16StoreWithoutCastEEEviT_T0_T2_T3_T4_T5_,(.L_x_32277 - _ZN2at6native27unrolled_elementwise_kernelINS0_13BUnaryFunctorIfffZZZNS0_21nextafter_kernel_cudaERNS_18TensorIteratorBaseEENKUlvE_clEvENKUlvE0_clEvEUlffE_EESt5arrayIPcLm2EELi4E23TrivialOffsetCalculatorILi1EjESD_NS0_6memory15LoadWithoutCastENSE_16StoreWithoutCastEEEviT_T0_T2_T3_T4_T5_)
        .other          _ZN2at6native27unrolled_elementwise_kernelINS0_13BUnaryFunctorIfffZZZNS0_21nextafter_kernel_cudaERNS_18TensorIteratorBaseEENKUlvE_clEvENKUlvE0_clEvEUlffE_EESt5arrayIPcLm2EELi4E23TrivialOffsetCalculatorILi1EjESD_NS0_6memory15LoadWithoutCastENSE_16StoreWithoutCastEEEviT_T0_T2_T3_T4_T5_,@"STO_CUDA_ENTRY STV_DEFAULT"
_ZN2at6native27unrolled_elementwise_kernelINS0_13BUnaryFunctorIfffZZZNS0_21nextafter_kernel_cudaERNS_18TensorIteratorBaseEENKUlvE_clEvENKUlvE0_clEvEUlffE_EESt5arrayIPcLm2EELi4E23TrivialOffsetCalculatorILi1EjESD_NS0_6memory15LoadWithoutCastENSE_16StoreWithoutCastEEEviT_T0_T2_T3_T4_T5_:
.text._ZN2at6native27unrolled_elementwise_kernelINS0_13BUnaryFunctorIfffZZZNS0_21nextafter_kernel_cudaERNS_18TensorIteratorBaseEENKUlvE_clEvENKUlvE0_clEvEUlffE_EESt5arrayIPcLm2EELi4E23TrivialOffsetCalculatorILi1EjESD_NS0_6memory15LoadWithoutCastENSE_16StoreWithoutCastEEEviT_T0_T2_T3_T4_T5_:
[----:B------:R-:W-:Y:S01]  /*0000*/  LDC R1, c[0x0][0x28] ;  /* 0x00000a00ff017b82 */ /* 0x000fe20000000800 */
[----:B------:R-:W0:Y:S07]  /*0010*/  S2R R0, SR_CTAID.X ;  /* 0x0000000000007919 */ /* 0x000e2e0000002500 */
[----:B------:R-:W0:Y:S01]  /*0020*/  LDC R5, c[0x0][0x210] ;  /* 0x00008400ff057b82 */ /* 0x000e220000000800 */
[----:B------:R-:W-:Y:S01]  /*0030*/  ULDC.64 UR4, c[0x0][0x208] ;  /* 0x0000820000047ab9 */ /* 0x000fe20000000a00 */
[----:B------:R-:W1:Y:S06]  /*0040*/  S2R R3, SR_TID.X ;  /* 0x0000000000037919 */ /* 0x000e6c0000002100 */
[----:B------:R-:W2:Y:S01]  /*0050*/  LDC R12, c[0x0][0x218] ;  /* 0x00008600ff0c7b82 */ /* 0x000ea20000000800 */
        /* <DEDUP_REMOVED lines=11> */
[----:B------:R-:W-:-:S13]  /*0110*/  ISETP.GE.AND P3, PT, R13, R2, PT ;  /* 0x000000020d00720c */ /* 0x000fda0003f66270 */
[----:B------:R-:W-:Y:S01]  /*0120*/  @!P3 IMAD R19, R0, 0x200, R13 ;  /* 0x000002000013b824 */ /* 0x000fe200078e020d */
[----:B------:R-:W0:Y:S01]  /*0130*/  @!P3 LDC.64 R8, c[0x0][0x228] ;  /* 0x00008a00ff08bb82 */ /* 0x000e220000000a00 */
[----:B------:R-:W-:Y:S02]  /*0140*/  @!P3 VIADD R13, R13, 0x80 ;  /* 0x000000800d0db836 */ /* 0x000fe40000000000 */
[----:B-1----:R-:W-:-:S03]  /*0150*/  @!P0 IMAD.WIDE.U32 R10, R17, 0x4, R10 ;  /* 0x00000004110a8825 */ /* 0x002fc600078e000a */
[----:B------:R-:W-:-:S13]  /*0160*/  ISETP.GE.AND P1, PT, R13, R2, PT ;  /* 0x000000020d00720c */ /* 0x000fda0003f26270 */
[----:B------:R-:W1:Y:S01]  /*0170*/  @!P1 LDC.64 R6, c[0x0][0x228] ;  /* 0x00008a00ff069b82 */ /* 0x000e620000000a00 */
[----:B------:R-:W-:Y:S02]  /*0180*/  @!P1 IMAD R13, R0, 0x200, R13 ;  /* 0x00000200000d9824 */ /* 0x000fe400078e020d */
[----:B0-----:R-:W-:-:S04]  /*0190*/  @!P3 IMAD.WIDE.U32 R16, R19, 0x4, R8 ;  /* 0x000000041310b825 */ /* 0x001fc800078e0008 */
[----:B------:R-:W-:Y:S02]  /*01a0*/  IMAD.MOV.U32 R9, RZ, RZ, RZ ;  /* 0x000000ffff097224 */ /* 0x000fe400078e00ff */
[----:B-1----:R-:W-:Y:S01]  /*01b0*/  @!P1 IMAD.WIDE.U32 R14, R13, 0x4, R6 ;  /* 0x000000040d0e9825 */ /* 0x002fe200078e0006 */
[----:B------:R-:W-:-:S03]  /*01c0*/  CS2R R6, SRZ ;  /* 0x0000000000067805 */ /* 0x000fc6000001ff00 */
[----:B------:R-:W5:Y:S01]  /*01d0*/  @!P0 LDG.E R9, desc[UR4][R10.64] ;  /* 0x000000040a098981 */ /* 0x000f62000c1e1900 */
[----:B------:R-:W-:-:S03]  /*01e0*/  IMAD.MOV.U32 R19, RZ, RZ, RZ ;  /* 0x000000ffff137224 */ /* 0x000fc600078e00ff */
[----:B------:R-:W5:Y:S04]  /*01f0*/  @!P3 LDG.E R6, desc[UR4][R16.64] ;  /* 0x000000041006b981 */ /* 0x000f68000c1e1900 */
[----:B------:R-:W5:Y:S01]  /*0200*/  @!P1 LDG.E R7, desc[UR4][R14.64] ;  /* 0x000000040e079981 */ /* 0x000f62000c1e1900 */
[C---:B--2---:R-:W-:Y:S01]  /*0210*/  IMAD.SHL.U32 R8, R12.reuse, 0x2, RZ ;  /* 0x000000020c087824 */ /* 0x044fe200078e00ff */
[----:B------:R-:W-:Y:S01]  /*0220*/  LOP3.LUT R13, R12, 0x80000000, RZ, 0xc0, !PT ;  /* 0x800000000c0d7812 */ /* 0x000fe200078ec0ff */
[----:B------:R-:W-:Y:S01]  /*0230*/  IMAD.MOV.U32 R21, RZ, RZ, 0x800000 ;  /* 0x00800000ff157424 */ /* 0x000fe200078e00ff */
[----:B------:R-:W-:Y:S01]  /*0240*/  BSSY B0, `(.L_x_27984) ;  /* 0x000002a000007945 */ /* 0x000fe20003800000 */
[----:B------:R0:W5:Y:S01]  /*0250*/  @!P2 LDG.E R19, desc[UR4][R4.64] ;  /* 0x000000040413a981 */ /* 0x000162000c1e1900 */
[----:B------:R-:W-:-:S04]  /*0260*/  ISETP.GE.U32.AND P0, PT, R8, 0x1000000, PT ;  /* 0x010000000800780c */ /* 0x000fc80003f06070 */
[----:B0-----:R-:W-:Y:S02]  /*0270*/  SEL R4, R13, R12, !P0 ;  /* 0x0000000c0d047207 */ /* 0x001fe40004000000 */
[----:B------:R-:W-:Y:S01]  /*0280*/  LOP3.LUT R13, R21, 0x80000000, R12, 0xb8, !PT ;  /* 0x80000000150d7812 */ /* 0x000fe200078eb80c */
[----:B------:R-:W-:Y:S06]  /*0290*/  @P2 BRA `(.L_x_27985) ;  /* 0x0000000000902947 */ /* 0x000fec0003800000 */
[C---:B-----5:R-:W-:Y:S01]  /*02a0*/  FSETP.GTU.FTZ.AND P0, PT, |R19|.reuse, +INF , PT ;  /* 0x7f8000001300780b */ /* 0x060fe20003f1c200 */
[C---:B------:R-:W-:Y:S01]  /*02b0*/  IMAD.SHL.U32 R5, R19.reuse, 0x2, RZ ;  /* 0x0000000213057824 */ /* 0x040fe200078e00ff */
        /* <DEDUP_REMOVED lines=33> */
.L_x_27986:
[----:B------:R-:W-:-:S07]  /*04d0*/  FADD.FTZ R10, R19, R12 ;  /* 0x0000000c130a7221 */ /* 0x000fce0000010000 */
.L_x_27985:
[----:B------:R-:W-:Y:S05]  /*04e0*/  BSYNC B0 ;  /* 0x0000000000007941 */ /* 0x000fea0003800000 */
.L_x_27984:
[----:B------:R-:W-:Y:S01]  /*04f0*/  VIADD R11, R3, 0x80 ;  /* 0x00000080030b7836 */ /* 0x000fe20000000000 */
[----:B------:R-:W-:Y:S04]  /*0500*/  BSSY B0, `(.L_x_27987) ;  /* 0x0000027000007945 */ /* 0x000fe80003800000 */
[----:B------:R-:W-:-:S13]  /*0510*/  ISETP.GE.AND P0, PT, R11, R2, PT ;  /* 0x000000020b00720c */ /* 0x000fda0003f06270 */
[----:B------:R-:W-:Y:S05]  /*0520*/  @P0 BRA `(.L_x_27988) ;  /* 0x0000000000900947 */ /* 0x000fea0003800000 */
        /* <DEDUP_REMOVED lines=35> */
.L_x_27989:
[----:B------:R-:W-:-:S07]  /*0760*/  FADD.FTZ R8, R9, R12 ;  /* 0x0000000c09087221 */ /* 0x000fce0000010000 */
.L_x_27988:
[----:B------:R-:W-:Y:S05]  /*0770*/  BSYNC B0 ;  /* 0x0000000000007941 */ /* 0x000fea0003800000 */
.L_x_27987:
[----:B------:R-:W-:Y:S01]  /*0780*/  VIADD R5, R3, 0x100 ;  /* 0x0000010003057836 */ /* 0x000fe20000000000 */
[----:B------:R-:W-:Y:S04]  /*0790*/  BSSY B0, `(.L_x_27990) ;  /* 0x0000027000007945 */ /* 0x000fe80003800000 */
[----:B------:R-:W-:-:S13]  /*07a0*/  ISETP.GE.AND P0, PT, R5, R2, PT ;  /* 0x000000020500720c */ /* 0x000fda0003f06270 */
[----:B------:R-:W-:Y:S05]  /*07b0*/  @P0 BRA `(.L_x_27991) ;  /* 0x0000000000900947 */ /* 0x000fea0003800000 */
[C---:B-----5:R-:W-:Y:S01]  /*07c0*/  FSETP.GTU.FTZ.AND P0, PT, |R6|.reuse, +INF , PT ;  /* 0x7f8000000600780b */ /* 0x060fe20003f1c200 */
        /* <DEDUP_REMOVED lines=34> */
.L_x_27992:
[----:B------:R-:W-:-:S07]  /*09f0*/  FADD.FTZ R5, R6, R12 ;  /* 0x0000000c06057221 */ /* 0x000fce0000010000 */
.L_x_27991:
[----:B------:R-:W-:Y:S05]  /*0a00*/  BSYNC B0 ;  /* 0x0000000000007941 */ /* 0x000fea0003800000 */
.L_x_27990:
[----:B-----5:R-:W-:Y:S01]  /*0a10*/  VIADD R9, R3, 0x180 ;  /* 0x0000018003097836 */ /* 0x020fe20000000000 */
[----:B------:R-:W-:Y:S04]  /*0a20*/  BSSY B0, `(.L_x_27993) ;  /* 0x0000026000007945 */ /* 0x000fe80003800000 */
[----:B------:R-:W-:-:S13]  /*0a30*/  ISETP.GE.AND P0, PT, R9, R2, PT ;  /* 0x000000020900720c */ /* 0x000fda0003f06270 */
[----:B------:R-:W-:Y:S05]  /*0a40*/  @P0 BRA `(.L_x_27994) ;  /* 0x00000000008c0947 */ /* 0x000fea0003800000 */
[C---:B------:R-:W-:Y:S01]  /*0a50*/  FSETP.GTU.FTZ.AND P0, PT, |R7|.reuse, +INF , PT ;  /* 0x7f8000000700780b */ /* 0x040fe20003f1c200 */
        /* <DEDUP_REMOVED lines=33> */
.L_x_27995:
[----:B------:R-:W-:-:S07]  /*0c70*/  FADD.FTZ R4, R7, R12 ;  /* 0x0000000c07047221 */ /* 0x000fce0000010000 */
.L_x_27994:
[----:B------:R-:W-:Y:S05]  /*0c80*/  BSYNC B0 ;  /* 0x0000000000007941 */ /* 0x000fea0003800000 */
.L_x_27993:
[----:B------:R-:W-:Y:S01]  /*0c90*/  ISETP.GE.AND P0, PT, R3, R2, PT ;  /* 0x000000020300720c */ /* 0x000fe20003f06270 */
[----:B------:R-:W-:Y:S04]  /*0ca0*/  BSSY B0, `(.L_x_27996) ;  /* 0x0000017000007945 */ /* 0x000fe80003800000 */
[----:B------:R-:W-:Y:S08]  /*0cb0*/  BSSY B1, `(.L_x_27997) ;  /* 0x000000f000017945 */ /* 0x000ff00003800000 */
[----:B------:R-:W-:Y:S05]  /*0cc0*/  @P0 BRA `(.L_x_27998) ;  /* 0x0000000000340947 */ /* 0x000fea0003800000 */
[----:B------:R-:W0:Y:S01]  /*0cd0*/  LDC.64 R6, c[0x0][0x220] ;  /* 0x00008800ff067b82 */ /* 0x000e220000000a00 */
[----:B------:R-:W-:-:S04]  /*0ce0*/  IMAD R3, R0, 0x200, R3 ;  /* 0x0000020000037824 */ /* 0x000fc800078e0203 */
[----:B0-----:R-:W-:-:S04]  /*0cf0*/  IMAD.WIDE.U32 R6, R3, 0x4, R6 ;  /* 0x0000000403067825 */ /* 0x001fc800078e0006 */
[----:B------:R-:W-:Y:S01]  /*0d00*/  IMAD.MOV.U32 R3, RZ, RZ, R11 ;  /* 0x000000ffff037224 */ /* 0x000fe200078e000b */
[----:B------:R0:W-:Y:S04]  /*0d10*/  STG.E desc[UR4][R6.64], R10 ;  /* 0x0000000a06007986 */ /* 0x0001e8000c101904 */
[----:B------:R-:W-:-:S13]  /*0d20*/  ISETP.GE.AND P0, PT, R3, R2, PT ;  /* 0x000000020300720c */ /* 0x000fda0003f06270 */
[----:B------:R-:W-:Y:S05]  /*0d30*/  @P0 BREAK B1 ;  /* 0x0000000000010942 */ /* 0x000fea0003800000 */
[----:B0-----:R-:W-:Y:S05]  /*0d40*/  @P0 BRA `(.L_x_27999) ;  /* 0x0000000000300947 */ /* 0x001fea0003800000 */
[----:B------:R-:W0:Y:S01]  /*0d50*/  LDC.64 R6, c[0x0][0x220] ;  /* 0x00008800ff067b82 */ /* 0x000e220000000a00 */
[----:B------:R-:W-:Y:S02]  /*0d60*/  IMAD R9, R0, 0x200, R3 ;  /* 0x0000020000097824 */ /* 0x000fe400078e0203 */
[----:B------:R-:W-:Y:S02]  /*0d70*/  VIADD R3, R3, 0x80 ;  /* 0x0000008003037836 */ /* 0x000fe40000000000 */
[----:B0-----:R-:W-:-:S05]  /*0d80*/  IMAD.WIDE.U32 R6, R9, 0x4, R6 ;  /* 0x0000000409067825 */ /* 0x001fca00078e0006 */
[----:B------:R0:W-:Y:S02]  /*0d90*/  STG.E desc[UR4][R6.64], R8 ;  /* 0x0000000806007986 */ /* 0x0001e4000c101904 */
.L_x_27998:
[----:B------:R-:W-:Y:S05]  /*0da0*/  BSYNC B1 ;  /* 0x0000000000017941 */ /* 0x000fea0003800000 */
.L_x_27997:
[----:B------:R-:W-:-:S13]  /*0db0*/  ISETP.GE.AND P0, PT, R3, R2, PT ;  /* 0x000000020300720c */ /* 0x000fda0003f06270 */
[----:B0-----:R-:W0:Y:S01]  /*0dc0*/  @!P0 LDC.64 R6, c[0x0][0x220] ;  /* 0x00008800ff068b82 */ /* 0x001e220000000a00 */
[----:B------:R-:W-:Y:S02]  /*0dd0*/  @!P0 IMAD R9, R0, 0x200, R3 ;  /* 0x0000020000098824 */ /* 0x000fe400078e0203 */
[----:B------:R-:W-:Y:S02]  /*0de0*/  @!P0 VIADD R3, R3, 0x80 ;  /* 0x0000008003038836 */ /* 0x000fe40000000000 */
[----:B0-----:R-:W-:-:S05]  /*0df0*/  @!P0 IMAD.WIDE.U32 R6, R9, 0x4, R6 ;  /* 0x0000000409068825 */ /* 0x001fca00078e0006 */
[----:B------:R0:W-:Y:S02]  /*0e00*/  @!P0 STG.E desc[UR4][R6.64], R5 ;  /* 0x0000000506008986 */ /* 0x0001e4000c101904 */
.L_x_27999:
[----:B------:R-:W-:Y:S05]  /*0e10*/  BSYNC B0 ;  /* 0x0000000000007941 */ /* 0x000fea0003800000 */
.L_x_27996:
[----:B------:R-:W-:Y:S05]  /*0e20*/  WARPSYNC.ALL ;  /* 0x0000000000007948 */ /* 0x000fea0003800000 */
[----:B------:R-:W-:-:S13]  /*0e30*/  ISETP.GE.AND P0, PT, R3, R2, PT ;  /* 0x000000020300720c */ /* 0x000fda0003f06270 */
[----:B------:R-:W-:Y:S05]  /*0e40*/  @P0 EXIT ;  /* 0x000000000000094d */ /* 0x000fea0003800000 */
[----:B0-----:R-:W0:Y:S01]  /*0e50*/  LDC.64 R6, c[0x0][0x220] ;  /* 0x00008800ff067b82 */ /* 0x001e220000000a00 */
[----:B------:R-:W-:-:S04]  /*0e60*/  IMAD R3, R0, 0x200, R3 ;  /* 0x0000020000037824 */ /* 0x000fc800078e0203 */
[----:B0-----:R-:W-:-:S05]  /*0e70*/  IMAD.WIDE.U32 R2, R3, 0x4, R6 ;  /* 0x0000000403027825 */ /* 0x001fca00078e0006 */
[----:B------:R-:W-:Y:S01]  /*0e80*/  STG.E desc[UR4][R2.64], R4 ;  /* 0x0000000402007986 */ /* 0x000fe2000c101904 */
[----:B------:R-:W-:Y:S05]  /*0e90*/  EXIT ;  /* 0x000000000000794d */ /* 0x000fea0003800000 */
.L_x_28000:
        /* <DEDUP_REMOVED lines=14> */
.L_x_32277:


//--------------------- .text._ZN2at6native29vectorized_elementwise_kernelILi2ENS0_13BUnaryFunctorIfffZZZNS0_21nextafter_kernel_cudaERNS_18TensorIteratorBaseEENKUlvE_clEvENKUlvE0_clEvEUlffE_EESt5arrayIPcLm2EEEEviT0_T1_ --------------------------
	.section	.text._ZN2at6native29vectorized_elementwise_kernelILi2ENS0_13BUnaryFunctorIfffZZZNS0_21nextafter_kernel_cudaERNS_18TensorIteratorBaseEENKUlvE_clEvENKUlvE0_clEvEUlffE_EESt5arrayIPcLm2EEEEviT0_T1_,"ax",@progbits
	.align	128
        .global         _ZN2at6native29vectorized_elementwise_kernelILi2ENS0_13BUnaryFunctorIfffZZZNS0_21nextafter_kernel_cudaERNS_18TensorIteratorBaseEENKUlvE_clEvENKUlvE0_clEvEUlffE_EESt5arrayIPcLm2EEEEviT0_T1_
        .type           _ZN2at6native29vectorized_elementwise_kernelILi2ENS0_13BUnaryFunctorIfffZZZNS0_21nextafter_kernel_cudaERNS_18TensorIteratorBaseEENKUlvE_clEvENKUlvE0_clEvEUlffE_EESt5arrayIPcLm2EEEEviT0_T1_,@function
        .size           _ZN2at6native29vectorized_elementwise_kernelILi2ENS0_13BUnaryFunctorIfffZZZNS0_21nextafter_kernel_cudaERNS_18TensorIteratorBaseEENKUlvE_clEvENKUlvE0_clEvEUlffE_EESt5arrayIPcLm2EEEEviT0_T1_,(.L_x_32278 - _ZN2at6native29vectorized_elementwise_kernelILi2ENS0_13BUnaryFunctorIfffZZZNS0_21nextafter_kernel_cudaERNS_18TensorIteratorBaseEENKUlvE_clEvENKUlvE0_clEvEUlffE_EESt5arrayIPcLm2EEEEviT0_T1_)
        .other          _ZN2at6native29vectorized_elementwise_kernelILi2ENS0_13BUnaryFunctorIfffZZZNS0_21nextafter_kernel_cudaERNS_18TensorIteratorBaseEENKUlvE_clEvENKUlvE0_clEvEUlffE_EESt5arrayIPcLm2EEEEviT0_T1_,@"STO_CUDA_ENTRY STV_DEFAULT"
_ZN2at6native29vectorized_elementwise_kernelILi2ENS0_13BUnaryFunctorIfffZZZNS0_21nextafter_kernel_cudaERNS_18TensorIteratorBaseEENKUlvE_clEvENKUlvE0_clEvEUlffE_EESt5arrayIPcLm2EEEEviT0_T1_:
.text._ZN2at6native29vectorized_elementwise_kernelILi2ENS0_13BUnaryFunctorIfffZZZNS0_21nextafter_kernel_cudaERNS_18TensorIteratorBaseEENKUlvE_clEvENKUlvE0_clEvEUlffE_EESt5arrayIPcLm2EEEEviT0_T1_:
[----:B------:R-:W-:Y:S01]  /*0000*/  LDC R1, c[0x0][0x28] ;  /* 0x00000a00ff017b82 */ /* 0x000fe20000000800 */
[----:B------:R-:W0:Y:S07]  /*0010*/  S2R R8, SR_CTAID.X ;  /* 0x0000000000087919 */ /* 0x000e2e0000002500 */
[----:B------:R-:W1:Y:S01]  /*0020*/  LDC R7, c[0x0][0x218] ;  /* 0x00008600ff077b82 */ /* 0x000e620000000800 */
[----:B------:R-:W-:Y:S01]  /*0030*/  ULDC UR4, c[0x0][0x210] ;  /* 0x0000840000047ab9 */ /* 0x000fe20000000800 */
[----:B------:R-:W-:-:S02]  /*0040*/  ULDC UR6, c[0x0][0x218] ;  /* 0x0000860000067ab9 */ /* 0x000fc40000000800 */
[----:B------:R-:W-:Y:S02]  /*0050*/  IMAD.U32 R5, RZ, RZ, UR6 ;  /* 0x00000006ff057e24 */ /* 0x000fe4000f8e00ff */
[----:B-1----:R-:W-:Y:S02]  /*0060*/  IMAD.SHL.U32 R4, R7, 0x2, RZ ;  /* 0x0000000207047824 */ /* 0x002fe400078e00ff */
        /* <DEDUP_REMOVED lines=10> */
[----:B------:R0:W5:Y:S04]  /*0110*/  LDG.E.64 R14, desc[UR4][R10.64+0x400] ;  /* 0x000400040a0e7981 */ /* 0x000168000c1e1b00 */
[----:B------:R0:W5:Y:S04]  /*0120*/  LDG.E.64 R2, desc[UR4][R10.64+0x800] ;  /* 0x000800040a027981 */ /* 0x000168000c1e1b00 */
[----:B------:R0:W5:Y:S01]  /*0130*/  LDG.E.64 R16, desc[UR4][R10.64+0xc00] ;  /* 0x000c00040a107981 */ /* 0x000162000c1e1b00 */
[----:B------:R-:W-:Y:S01]  /*0140*/  ISETP.GE.U32.AND P1, PT, R4, 0x1000000, PT ;  /* 0x010000000400780c */ /* 0x000fe20003f26070 */
[----:B------:R-:W-:Y:S01]  /*0150*/  IMAD.MOV.U32 R6, RZ, RZ, 0x800000 ;  /* 0x00800000ff067424 */ /* 0x000fe200078e00ff */
[----:B------:R-:W-:Y:S01]  /*0160*/  LOP3.LUT R4, R7, 0x80000000, RZ, 0xc0, !PT ;  /* 0x8000000007047812 */ /* 0x000fe200078ec0ff */
[----:B------:R-:W-:Y:S03]  /*0170*/  BSSY B0, `(.L_x_28002) ;  /* 0x0000027000007945 */ /* 0x000fe60003800000 */
[----:B------:R-:W-:-:S02]  /*0180*/  SEL R5, R4, R7, !P1 ;  /* 0x0000000704057207 */ /* 0x000fc40004800000 */
[----:B------:R-:W-:Y:S02]  /*0190*/  LOP3.LUT R6, R6, 0x80000000, R7, 0xb8, !PT ;  /* 0x8000000006067812 */ /* 0x000fe400078eb807 */
[----:B--2---:R-:W-:-:S13]  /*01a0*/  FSETP.GTU.FTZ.AND P0, PT, |R12|, +INF , PT ;  /* 0x7f8000000c00780b */ /* 0x004fda0003f1c200 */
[----:B0-----:R-:W-:Y:S05]  /*01b0*/  @P0 BRA `(.L_x_28003) ;  /* 0x0000000000840947 */ /* 0x001fea0003800000 */
[----:B------:R-:W-:-:S13]  /*01c0*/  FSETP.GTU.FTZ.AND P0, PT, |R7|, +INF , PT ;  /* 0x7f8000000700780b */ /* 0x000fda0003f1c200 */
[----:B------:R-:W-:Y:S05]  /*01d0*/  @P0 BRA `(.L_x_28003) ;  /* 0x00000000007c0947 */ /* 0x000fea0003800000 */
[C---:B------:R-:W-:Y:S01]  /*01e0*/  IMAD.SHL.U32 R4, R12.reuse, 0x2, RZ ;  /* 0x000000020c047824 */ /* 0x040fe200078e00ff */
[----:B------:R-:W-:Y:S01]  /*01f0*/  LOP3.LUT R9, R12, 0x80000000, RZ, 0xc0, !PT ;  /* 0x800000000c097812 */ /* 0x000fe200078ec0ff */
[----:B------:R-:W-:-:S03]  /*0200*/  IMAD.MOV.U32 R10, RZ, RZ, R5 ;  /* 0x000000ffff0a7224 */ /* 0x000fc600078e0005 */
[----:B------:R-:W-:-:S04]  /*0210*/  ISETP.GE.U32.AND P0, PT, R4, 0x1000000, PT ;  /* 0x010000000400780c */ /* 0x000fc80003f06070 */
[----:B------:R-:W-:-:S04]  /*0220*/  SEL R9, R9, R12, !P0 ;  /* 0x0000000c09097207 */ /* 0x000fc80004000000 */
        /* <DEDUP_REMOVED lines=26> */
.L_x_28003:
[----:B------:R-:W-:-:S07]  /*03d0*/  FADD.FTZ R10, R12, R7 ;  /* 0x000000070c0a7221 */ /* 0x000fce0000010000 */
.L_x_28004:
[----:B------:R-:W-:Y:S05]  /*03e0*/  BSYNC B0 ;  /* 0x0000000000007941 */ /* 0x000fea0003800000 */
.L_x_28002:
[----:B------:R-:W-:Y:S01]  /*03f0*/  FSETP.GTU.FTZ.AND P0, PT, |R13|, +INF , PT ;  /* 0x7f8000000d00780b */ /* 0x000fe20003f1c200 */
[----:B------:R-:W-:-:S12]  /*0400*/  BSSY B0, `(.L_x_28005) ;  /* 0x0000024000007945 */ /* 0x000fd80003800000 */
[----:B------:R-:W-:Y:S05]  /*0410*/  @P0 BRA `(.L_x_28006) ;  /* 0x0000000000840947 */ /* 0x000fea0003800000 */
        /* <DEDUP_REMOVED lines=33> */
.L_x_28006:
[----:B------:R-:W-:-:S07]  /*0630*/  FADD.FTZ R11, R13, R7 ;  /* 0x000000070d0b7221 */ /* 0x000fce0000010000 */
.L_x_28007:
[----:B------:R-:W-:Y:S05]  /*0640*/  BSYNC B0 ;  /* 0x0000000000007941 */ /* 0x000fea0003800000 */
.L_x_28005:
[----:B-----5:R-:W-:Y:S01]  /*0650*/  FSETP.GTU.FTZ.AND P0, PT, |R14|, +INF , PT ;  /* 0x7f8000000e00780b */ /* 0x020fe20003f1c200 */
        /* <DEDUP_REMOVED lines=35> */
.L_x_28009:
[----:B------:R-:W-:-:S07]  /*0890*/  FADD.FTZ R12, R14, R7 ;  /* 0x000000070e0c7221 */ /* 0x000fce0000010000 */
.L_x_28010:
[----:B------:R-:W-:Y:S05]  /*08a0*/  BSYNC B0 ;  /* 0x0000000000007941 */ /* 0x000fea0003800000 */
.L_x_28008:
        /* <DEDUP_REMOVED lines=36> */
.L_x_28012:
[----:B------:R-:W-:-:S07]  /*0af0*/  FADD.FTZ R13, R15, R7 ;  /* 0x000000070f0d7221 */ /* 0x000fce0000010000 */
.L_x_28013:
[----:B------:R-:W-:Y:S05]  /*0b00*/  BSYNC B0 ;  /* 0x0000000000007941 */ /* 0x000fea0003800000 */
.L_x_28011:
        /* <DEDUP_REMOVED lines=36> */
.L_x_28015:
[----:B------:R-:W-:-:S07]  /*0d50*/  FADD.FTZ R14, R2, R7 ;  /* 0x00000007020e7221 */ /* 0x000fce0000010000 */
.L_x_28016:
[----:B------:R-:W-:Y:S05]  /*0d60*/  BSYNC B0 ;  /* 0x0000000000007941 */ /* 0x000fea0003800000 */
.L_x_28014:
        /* <DEDUP_REMOVED lines=36> */
.L_x_28018:
[----:B------:R-:W-:-:S07]  /*0fb0*/  FADD.FTZ R15, R3, R7 ;  /* 0x00000007030f7221 */ /* 0x000fce0000010000 */
.L_x_28019:
[----:B------:R-:W-:Y:S05]  /*0fc0*/  BSYNC B0 ;  /* 0x0000000000007941 */ /* 0x000fea0003800000 */
.L_x_28017:
        /* <DEDUP_REMOVED lines=36> */
.L_x_28021:
[----:B------:R-:W-:-:S07]  /*1210*/  FADD.FTZ R4, R16, R7 ;  /* 0x0000000710047221 */ /* 0x000fce0000010000 */
.L_x_28022:
[----:B------:R-:W-:Y:S05]  /*1220*/  BSYNC B0 ;  /* 0x0000000000007941 */ /* 0x000fea0003800000 */
.L_x_28020:
[----:B------:R-:W-:Y:S01]  /*1230*/  FSETP.GTU.FTZ.AND P0, PT, |R17|, +INF , PT ;  /* 0x7f8000001100780b */ /* 0x000fe20003f1c200 */
[----:B------:R-:W-:-:S12]  /*1240*/  BSSY B0, `(.L_x_28023) ;  /* 0x0000023000007945 */ /* 0x000fd80003800000 */
[----:B------:R-:W-:Y:S05]  /*1250*/  @P0 BRA `(.L_x_28024) ;  /* 0x0000000000800947 */ /* 0x000fea0003800000 */
[----:B------:R-:W-:-:S13]  /*1260*/  FSETP.GTU.FTZ.AND P0, PT, |R7|, +INF , PT ;  /* 0x7f8000000700780b */ /* 0x000fda0003f1c200 */
        /* <DEDUP_REMOVED lines=31> */
.L_x_28024:
[----:B------:R-:W-:-:S07]  /*1460*/  FADD.FTZ R5, R17, R7 ;  /* 0x0000000711057221 */ /* 0x000fce0000010000 */
.L_x_28025:
[----:B------:R-:W-:Y:S05]  /*1470*/  BSYNC B0 ;  /* 0x0000000000007941 */ /* 0x000fea0003800000 */
.L_x_28023:
        /* <DEDUP_REMOVED lines=8> */
.L_x_28001:
[----:B------:R-:W0:Y:S01]  /*1500*/  S2R R3, SR_TID.X ;  /* 0x0000000000037919 */ /* 0x000e220000002100 */
[----:B------:R-:W-:Y:S01]  /*1510*/  IMAD.MOV.U32 R2, RZ, RZ, RZ ;  /* 0x000000ffff027224 */ /* 0x000fe200078e00ff */
        /* <DEDUP_REMOVED lines=15> */
[----:B------:R1:W5:Y:S11]  /*1610*/  @!P6 LDG.E R2, desc[UR4][R12.64] ;  /* 0x000000040c02e981 */ /* 0x000376000c1e1900 */
        /* <DEDUP_REMOVED lines=8> */
[----:B------:R-:W-:Y:S02]  /*16a0*/  @!P2 IMAD.IADD R23, R8, 0x1, R25 ;  /* 0x000000010817a824 */ /* 0x000fe400078e0219 */
[----:B------:R-:W-:-:S05]  /*16b0*/  @!P2 VIADD R25, R25, 0x80 ;  /* 0x000000801919a836 */ /* 0x000fca0000000000 */
[----:B------:R-:W-:Y:S01]  /*16c0*/  ISETP.GE.AND P0, PT, R25, R6, PT ;  /* 0x000000061900720c */ /* 0x000fe20003f06270 */
[----:B------:R-:W-:-:S12]  /*16d0*/  IMAD.MOV.U32 R0, RZ, RZ, RZ ;  /* 0x000000ffff007224 */ /* 0x000fd800078e00ff */
[----:B------:R-:W-:Y:S01]  /*16e0*/  @!P0 IMAD.IADD R9, R8, 0x1, R25 ;  /* 0x0000000108098824 */ /* 0x000fe200078e0219 */
[----:B-1----:R-:W1:Y:S01]  /*16f0*/  @!P0 LDC.64 R12, c[0x0][0x228] ;  /* 0x00008a00ff0c8b82 */ /* 0x002e620000000a00 */
[----:B------:R-:W-:-:S05]  /*1700*/  @!P0 VIADD R25, R25, 0x80 ;  /* 0x0000008019198836 */ /* 0x000fca0000000000 */
[----:B------:R-:W-:Y:S01]  /*1710*/  ISETP.GE.AND P6, PT, R25, R6, PT ;  /* 0x000000061900720c */ /* 0x000fe20003fc6270 */
[----:B0-----:R-:W-:Y:S02]  /*1720*/  @!P1 IMAD.WIDE.U32 R10, R15, 0x4, R10 ;  /* 0x000000040f0a9825 */ /* 0x001fe400078e000a */
[----:B------:R-:W0:Y:S03]  /*1730*/  @!P2 LDC.64 R14, c[0x0][0x228] ;  /* 0x00008a00ff0eab82 */ /* 0x000e260000000a00 */
[----:B------:R2:W5:Y:S07]  /*1740*/  @!P1 LDG.E R0, desc[UR4][R10.64] ;  /* 0x000000040a009981 */ /* 0x00056e000c1e1900 */
[----:B--2---:R-:W2:Y:S01]  /*1750*/  @!P6 LDC.64 R10, c[0x0][0x228] ;  /* 0x00008a00ff0aeb82 */ /* 0x004ea20000000a00 */
[----:B------:R-:W-:-:S04]  /*1760*/  @!P5 IMAD.WIDE.U32 R20, R22, 0x4, R20 ;  /* 0x000000041614d825 */ /* 0x000fc800078e0014 */
[----:B------:R-:W-:Y:S02]  /*1770*/  IMAD.MOV.U32 R22, RZ, RZ, RZ ;  /* 0x000000ffff167224 */ /* 0x000fe400078e00ff */
[----:B------:R-:W-:Y:S02]  /*1780*/  @!P6 IMAD.IADD R25, R8, 0x1, R25 ;  /* 0x000000010819e824 */ /* 0x000fe400078e0219 */
[----:B-1----:R-:W-:Y:S02]  /*1790*/  @!P0 IMAD.WIDE.U32 R12, R9, 0x4, R12 ;  /* 0x00000004090c8825 */ /* 0x002fe400078e000c */
[----:B------:R1:W5:Y:S02]  /*17a0*/  @!P5 LDG.E R22, desc[UR4][R20.64] ;  /* 0x000000041416d981 */ /* 0x000364000c1e1900 */
[----:B------:R-:W-:Y:S02]  /*17b0*/  IMAD.MOV.U32 R9, RZ, RZ, RZ ;  /* 0x000000ffff097224 */ /* 0x000fe400078e00ff */
[----:B------:R-:W-:-:S02]  /*17c0*/  IMAD.MOV.U32 R28, RZ, RZ, RZ ;  /* 0x000000ffff1c7224 */ /* 0x000fc400078e00ff */
[----:B------:R-:W-:Y:S02]  /*17d0*/  IMAD.MOV.U32 R26, RZ, RZ, RZ ;  /* 0x000000ffff1a7224 */ /* 0x000fe400078e00ff */
[----:B---3--:R-:W-:-:S04]  /*17e0*/  @!P4 IMAD.WIDE.U32 R18, R29, 0x4, R18 ;  /* 0x000000041d12c825 */ /* 0x008fc800078e0012 */
[----:B-1----:R-:W-:Y:S01]  /*17f0*/  IMAD.MOV.U32 R20, RZ, RZ, RZ ;  /* 0x000000ffff147224 */ /* 0x002fe200078e00ff */
[----:B------:R1:W5:Y:S01]  /*1800*/  @!P4 LDG.E R9, desc[UR4][R18.64] ;  /* 0x000000041209c981 */ /* 0x000362000c1e1900 */
[----:B----4-:R-:W-:-:S04]  /*1810*/  @!P3 IMAD.WIDE.U32 R16, R27, 0x4, R16 ;  /* 0x000000041b10b825 */ /* 0x010fc800078e0010 */
[----:B0-----:R-:W-:Y:S01]  /*1820*/  @!P2 IMAD.WIDE.U32 R14, R23, 0x4, R14 ;  /* 0x00000004170ea825 */ /* 0x001fe200078e000e */
[----:B------:R1:W5:Y:S03]  /*1830*/  @!P3 LDG.E R28, desc[UR4][R16.64] ;  /* 0x00000004101cb981 */ /* 0x000366000c1e1900 */
[----:B--2---:R-:W-:Y:S01]  /*1840*/  @!P6 IMAD.WIDE.U32 R10, R25, 0x4, R10 ;  /* 0x00000004190ae825 */ /* 0x004fe200078e000a */
[----:B------:R1:W5:Y:S04]  /*1850*/  @!P2 LDG.E R26, desc[UR4][R14.64] ;  /* 0x000000040e1aa981 */ /* 0x000368000c1e1900 */
[----:B------:R1:W5:Y:S01]  /*1860*/  @!P6 LDG.E R20, desc[UR4][R10.64] ;  /* 0x000000040a14e981 */ /* 0x000362000c1e1900 */
[----:B------:R-:W-:-:S06]  /*1870*/  IMAD.MOV.U32 R24, RZ, RZ, RZ ;  /* 0x000000ffff187224 */ /* 0x000fcc00078e00ff */
[----:B------:R1:W5:Y:S01]  /*1880*/  @!P0 LDG.E R24, desc[UR4][R12.64] ;  /* 0x000000040c188981 */ /* 0x000362000c1e1900 */
[----:B------:R-:W-:Y:S01]  /*1890*/  ISETP.GE.U32.AND P0, PT, R4, 0x1000000, PT ;  /* 0x010000000400780c */ /* 0x000fe20003f06070 */
[----:B------:R-:W-:-:S12]  /*18a0*/  BSSY B0, `(.L_x_28026) ;  /* 0x000029a000007945 */ /* 0x000fd80003800000 */
[----:B-1----:R-:W-:Y:S05]  /*18b0*/  @!P0 BRA `(.L_x_28027) ;  /* 0x0000001400308947 */ /* 0x002fea0003800000 */
[----:B------:R-:W-:Y:S04]  /*18c0*/  BSSY B1, `(.L_x_28028) ;  /* 0x0000027000017945 */ /* 0x000fe80003800000 */
        /* <DEDUP_REMOVED lines=10> */
[----:B------:R-:W-:-:S03]  /*1970*/  IMAD.U32 R12, RZ, RZ, UR6 ;  /* 0x00000006ff0c7e24 */ /* 0x000fc6000f8e00ff */
[----:B------:R-:W-:-:S13]  /*1980*/  FSETP.NEU.FTZ.AND P0, PT, R4, RZ, PT ;  /* 0x000000ff0400720b */ /* 0x000fda0003f1d000 */
[----:B------:R-:W-:Y:S05]  /*1990*/  @!P0 BRA `(.L_x_28029) ;  /* 0x0000000000648947 */ /* 0x000fea0003800000 */
[----:B------:R-:W-:-:S13]  /*19a0*/  FSETP.NEU.FTZ.AND P0, PT, R11, RZ, PT ;  /* 0x000000ff0b00720b */ /* 0x000fda0003f1d000 */
[----:B------:R-:W-:-:S05]  /*19b0*/  @!P0 IMAD.MOV.U32 R12, RZ, RZ, 0x800000 ;  /* 0x00800000ff0c8424 */ /* 0x000fca00078e00ff */
[----:B------:R-:W-:Y:S01]  /*19c0*/  @!P0 LOP3.LUT R12, R12, 0x80000000, R7, 0xb8, !PT ;  /* 0x800000000c0c8812 */ /* 0x000fe200078eb807 */
[----:B------:R-:W-:Y:S06]  /*19d0*/  @!P0 BRA `(.L_x_28029) ;  /* 0x0000000000548947 */ /* 0x000fec0003800000 */
        /* <DEDUP_REMOVED lines=20> */
.L_x_28030:
[----:B------:R-:W-:-:S07]  /*1b20*/  FADD.FTZ R12, R0, R7 ;  /* 0x00000007000c7221 */ /* 0x000fce0000010000 */
.L_x_28029:
[----:B------:R-:W-:Y:S05]  /*1b30*/  BSYNC B1 ;  /* 0x0000000000017941 */ /* 0x000fea0003800000 */
.L_x_28028:
        /* <DEDUP_REMOVED lines=40> */
.L_x_28033:
[----:B------:R-:W-:-:S07]  /*1dc0*/  FADD.FTZ R11, R2, R7 ;  /* 0x00000007020b7221 */ /* 0x000fce0000010000 */
.L_x_28032:
[----:B------:R-:W-:Y:S05]  /*1dd0*/  BSYNC B1 ;  /* 0x0000000000017941 */ /* 0x000fea0003800000 */
.L_x_28031:
        /* <DEDUP_REMOVED lines=14> */
[----:B------:R-:W-:-:S12]  /*1ec0*/  IMAD.U32 R0, RZ, RZ, UR6 ;  /* 0x00000006ff007e24 */ /* 0x000fd8000f8e00ff */
        /* <DEDUP_REMOVED lines=25> */
.L_x_28036:
[----:B------:R-:W-:-:S07]  /*2060*/  FADD.FTZ R0, R22, R7 ;  /* 0x0000000716007221 */ /* 0x000fce0000010000 */
.L_x_28035:
[----:B------:R-:W-:Y:S05]  /*2070*/  BSYNC B1 ;  /* 0x0000000000017941 */ /* 0x000fea0003800000 */
.L_x_28034:
        /* <DEDUP_REMOVED lines=40> */
.L_x_28039:
[----:B------:R-:W-:-:S07]  /*2300*/  FADD.FTZ R2, R9, R7 ;  /* 0x0000000709027221 */ /* 0x000fce0000010000 */
.L_x_28038:
[----:B------:R-:W-:Y:S05]  /*2310*/  BSYNC B1 ;  /* 0x0000000000017941 */ /* 0x000fea0003800000 */
.L_x_28037:
[----:B-----5:R-:W-:Y:S01]  /*2320*/  VIADD R9, R3, 0x200 ;  /* 0x0000020003097836 */ /* 0x020fe20000000000 */
[----:B------:R-:W-:Y:S04]  /*2330*/  BSSY B1, `(.L_x_28040) ;  /* 0x0000028000017945 */ /* 0x000fe80003800000 */
[----:B------:R-:W-:-:S13]  /*2340*/  ISETP.GE.AND P0, PT, R9, R6, PT ;  /* 0x000000060900720c */ /* 0x000fda0003f06270 */
[----:B------:R-:W-:Y:S05]  /*2350*/  @P0 BRA `(.L_x_28041) ;  /* 0x0000000000940947 */ /* 0x000fea0003800000 */
[C---:B------:R-:W-:Y:S01]  /*2360*/  FSETP.GTU.FTZ.AND P0, PT, |R28|.reuse, +INF , PT ;  /* 0x7f8000001c00780b */ /* 0x040fe20003f1c200 */
        /* <DEDUP_REMOVED lines=35> */
.L_x_28042:
[----:B------:R-:W-:-:S07]  /*25a0*/  FADD.FTZ R4, R28, R7 ;  /* 0x000000071c047221 */ /* 0x000fce0000010000 */
.L_x_28041:
[----:B------:R-:W-:Y:S05]  /*25b0*/  BSYNC B1 ;  /* 0x0000000000017941 */ /* 0x000fea0003800000 */
.L_x_28040:
[----:B------:R-:W-:Y:S01]  /*25c0*/  VIADD R9, R3, 0x280 ;  /* 0x0000028003097836 */ /* 0x000fe20000000000 */
        /* <DEDUP_REMOVED lines=39> */
.L_x_28045:
[----:B------:R-:W-:-:S07]  /*2840*/  FADD.FTZ R9, R26, R7 ;  /* 0x000000071a097221 */ /* 0x000fce0000010000 */
.L_x_28044:
[----:B------:R-:W-:Y:S05]  /*2850*/  BSYNC B1 ;  /* 0x0000000000017941 */ /* 0x000fea0003800000 */
.L_x_28043:
[----:B------:R-:W-:Y:S01]  /*2860*/  VIADD R15, R3, 0x300 ;  /* 0x00000300030f7836 */ /* 0x000fe20000000000 */
        /* <DEDUP_REMOVED lines=39> */
.L_x_28048:
[----:B------:R-:W-:-:S07]  /*2ae0*/  FADD.FTZ R10, R24, R7 ;  /* 0x00000007180a7221 */ /* 0x000fce0000010000 */
.L_x_28047:
[----:B------:R-:W-:Y:S05]  /*2af0*/  BSYNC B1 ;  /* 0x0000000000017941 */ /* 0x000fea0003800000 */
.L_x_28046:
[----:B------:R-:W-:-:S05]  /*2b00*/  VIADD R15, R3, 0x380 ;  /* 0x00000380030f7836 */ /* 0x000fca0000000000 */
        /* <DEDUP_REMOVED lines=37> */
.L_x_28050:
[----:B------:R-:W-:Y:S01]  /*2d60*/  FADD.FTZ R5, R20, R7 ;  /* 0x0000000714057221 */ /* 0x000fe20000010000 */
[----:B------:R-:W-:Y:S06]  /*2d70*/  BRA `(.L_x_28049) ;  /* 0x0000001400307947 */ /* 0x000fec0003800000 */
.L_x_28027:
[----:B------:R-:W-:Y:S04]  /*2d80*/  BSSY B1, `(.L_x_28051) ;  /* 0x0000027000017945 */ /* 0x000fe80003800000 */
[----:B------:R-:W-:Y:S05]  /*2d90*/  @P1 BRA `(.L_x_28052) ;  /* 0x0000000000941947 */ /* 0x000fea0003800000 */
[C---:B-----5:R-:W-:Y:S01]  /*2da0*/  FSETP.GTU.FTZ.AND P2, PT, |R0|.reuse, +INF , PT ;  /* 0x7f8000000000780b */ /* 0x060fe20003f5c200 */
[C---:B------:R-:W-:Y:S01]  /*2db0*/  IMAD.SHL.U32 R4, R0.reuse, 0x2, RZ ;  /* 0x0000000200047824 */ /* 0x040fe200078e00ff */
[----:B------:R-:W-:-:S04]  /*2dc0*/  LOP3.LUT R11, R0, 0x80000000, RZ, 0xc0, !PT ;  /* 0x80000000000b7812 */ /* 0x000fc800078ec0ff */
[----:B------:R-:W-:-:S04]  /*2dd0*/  ISETP.GE.U32.AND P0, PT, R4, 0x1000000, PT ;  /* 0x010000000400780c */ /* 0x000fc80003f06070 */
[----:B------:R-:W-:-:S03]  /*2de0*/  SEL R11, R11, R0, !P0 ;  /* 0x000000000b0b7207 */ /* 0x000fc60004000000 */
[----:B------:R-:W-:Y:S06]  /*2df0*/  @P2 BRA `(.L_x_28053) ;  /* 0x0000000000782947 */ /* 0x000fec0003800000 */
[----:B------:R-:W-:-:S13]  /*2e00*/  FSETP.GTU.FTZ.AND P0, PT, |R7|, +INF , PT ;  /* 0x7f8000000700780b */ /* 0x000fda0003f1c200 */
[----:B------:R-:W-:Y:S05]  /*2e10*/  @P0 BRA `(.L_x_28053) ;  /* 0x0000000000700947 */ /* 0x000fea0003800000 */
[----:B------:R-:W-:Y:S02]  /*2e20*/  LOP3.LUT R4, R11, 0x80000000, R7, 0xf8, !PT ;  /* 0x800000000b047812 */ /* 0x000fe400078ef807 */
[----:B------:R-:W-:Y:S02]  /*2e30*/  LOP3.LUT R12, R7, 0x80000000, RZ, 0xc0, !PT ;  /* 0x80000000070c7812 */ /* 0x000fe400078ec0ff */
        /* <DEDUP_REMOVED lines=26> */
.L_x_28053:
[----:B------:R-:W-:-:S07]  /*2fe0*/  FADD.FTZ R12, R0, R7 ;  /* 0x00000007000c7221 */ /* 0x000fce0000010000 */
.L_x_28052:
[----:B------:R-:W-:Y:S05]  /*2ff0*/  BSYNC B1 ;  /* 0x0000000000017941 */ /* 0x000fea0003800000 */
.L_x_28051:
[----:B------:R-:W-:Y:S01]  /*3000*/  VIADD R13, R3, 0x80 ;  /* 0x00000080030d7836 */ /* 0x000fe20000000000 */
[----:B------:R-:W-:Y:S04]  /*3010*/  BSSY B1, `(.L_x_28054) ;  /* 0x0000028000017945 */ /* 0x000fe80003800000 */
[----:B------:R-:W-:-:S13]  /*3020*/  ISETP.GE.AND P0, PT, R13, R6, PT ;  /* 0x000000060d00720c */ /* 0x000fda0003f06270 */
        /* <DEDUP_REMOVED lines=37> */
.L_x_28056:
[----:B------:R-:W-:-:S07]  /*3280*/  FADD.FTZ R11, R2, R7 ;  /* 0x00000007020b7221 */ /* 0x000fce0000010000 */
.L_x_28055:
[----:B------:R-:W-:Y:S05]  /*3290*/  BSYNC B1 ;  /* 0x0000000000017941 */ /* 0x000fea0003800000 */
.L_x_28054:
        /* <DEDUP_REMOVED lines=12> */
[----:B------:R-:W-:-:S04]  /*3360*/  LOP3.LUT R0, R15, 0x80000000, R7, 0xf8, !PT ;  /* 0x800000000f007812 */ /* 0x000fc800078ef807 */
[----:B------:R-:W-:Y:S02]  /*3370*/  FSETP.NEU.FTZ.AND P0, PT, R0, RZ, PT ;  /* 0x000000ff0000720b */ /* 0x000fe40003f1d000 */
[----:B------:R-:W-:-:S11]  /*3380*/  LOP3.LUT R0, R7, 0x80000000, RZ, 0xc0, !PT ;  /* 0x8000000007007812 */ /* 0x000fd600078ec0ff */
        /* <DEDUP_REMOVED lines=25> */
.L_x_28059:
[----:B------:R-:W-:-:S07]  /*3520*/  FADD.FTZ R0, R22, R7 ;  /* 0x0000000716007221 */ /* 0x000fce0000010000 */
.L_x_28058:
[----:B------:R-:W-:Y:S05]  /*3530*/  BSYNC B1 ;  /* 0x0000000000017941 */ /* 0x000fea0003800000 */
.L_x_28057:
[----:B------:R-:W-:Y:S01]  /*3540*/  VIADD R15, R3, 0x180 ;  /* 0x00000180030f7836 */ /* 0x000fe20000000000 */
[----:B------:R-:W-:Y:S04]  /*3550*/  BSSY B1, `(.L_x_28060) ;  /* 0x0000028000017945 */ /* 0x000fe80003800000 */
[----:B------:R-:W-:-:S13]  /*3560*/  ISETP.GE.AND P0, PT, R15, R6, PT ;  /* 0x000000060f00720c */ /* 0x000fda0003f06270 */
[----:B------:R-:W-:Y:S05]  /*3570*/  @P0 BRA `(.L_x_28061) ;  /* 0x0000000000940947 */ /* 0x000fea0003800000 */
[C---:B-----5:R-:W-:Y:S01]  /*3580*/  FSETP.GTU.FTZ.AND P2, PT, |R9|.reuse, +INF , PT ;  /* 0x7f8000000900780b */ /* 0x060fe20003f5c200 */
[----:B------:R-:W-:-:S05]  /*3590*/  IMAD.SHL.U32 R2, R9, 0x2, RZ ;  /* 0x0000000209027824 */ /* 0x000fca00078e00ff */
[----:B------:R-:W-:Y:S02]  /*35a0*/  ISETP.GE.U32.AND P0, PT, R2, 0x1000000, PT ;  /* 0x010000000200780c */ /* 0x000fe40003f06070 */
[----:B------:R-:W-:-:S04]  /*35b0*/  LOP3.LUT R2, R9, 0x80000000, RZ, 0xc0, !PT ;  /* 0x8000000009027812 */ /* 0x000fc800078ec0ff */
[----:B------:R-:W-:Y:S01]  /*35c0*/  SEL R4, R2, R9, !P0 ;  /* 0x0000000902047207 */ /* 0x000fe20004000000 */
        /* <DEDUP_REMOVED lines=31> */
.L_x_28062:
[----:B------:R-:W-:-:S07]  /*37c0*/  FADD.FTZ R2, R9, R7 ;  /* 0x0000000709027221 */ /* 0x000fce0000010000 */
.L_x_28061:
[----:B------:R-:W-:Y:S05]  /*37d0*/  BSYNC B1 ;  /* 0x0000000000017941 */ /* 0x000fea0003800000 */
.L_x_28060:
[----:B-----5:R-:W-:Y:S01]  /*37e0*/  VIADD R9, R3, 0x200 ;  /* 0x0000020003097836 */ /* 0x020fe20000000000 */
[----:B------:R-:W-:Y:S04]  /*37f0*/  BSSY B1, `(.L_x_28063) ;  /* 0x0000028000017945 */ /* 0x000fe80003800000 */
[----:B------:R-:W-:-:S13]  /*3800*/  ISETP.GE.AND P0, PT, R9, R6, PT ;  /* 0x000000060900720c */ /* 0x000fda0003f06270 */
[----:B------:R-:W-:Y:S05]  /*3810*/  @P0 BRA `(.L_x_28064) ;  /* 0x0000000000940947 */ /* 0x000fea0003800000 */
[C---:B------:R-:W-:Y:S01]  /*3820*/  FSETP.GTU.FTZ.AND P2, PT, |R28|.reuse, +INF , PT ;  /* 0x7f8000001c00780b */ /* 0x040fe20003f5c200 */
        /* <DEDUP_REMOVED lines=35> */
.L_x_28065:
[----:B------:R-:W-:-:S07]  /*3a60*/  FADD.FTZ R4, R28, R7 ;  /* 0x000000071c047221 */ /* 0x000fce0000010000 */
.L_x_28064:
[----:B------:R-:W-:Y:S05]  /*3a70*/  BSYNC B1 ;  /* 0x0000000000017941 */ /* 0x000fea0003800000 */
.L_x_28063:
[----:B------:R-:W-:Y:S01]  /*3a80*/  VIADD R9, R3, 0x280 ;  /* 0x0000028003097836 */ /* 0x000fe20000000000 */
[----:B------:R-:W-:Y:S04]  /*3a90*/  BSSY B1, `(.L_x_28066) ;  /* 0x0000028000017945 */ /* 0x000fe80003800000 */
[----:B------:R-:W-:-:S13]  /*3aa0*/  ISETP.GE.AND P0, PT, R9, R6, PT ;  /* 0x000000060900720c */ /* 0x000fda0003f06270 */
[----:B------:R-:W-:Y:S05]  /*3ab0*/  @P0 BRA `(.L_x_28067) ;  /* 0x0000000000940947 */ /* 0x000fea0003800000 */
[C---:B------:R-:W-:Y:S01]  /*3ac0*/  FSETP.GTU.FTZ.AND P2, PT, |R26|.reuse, +INF , PT ;  /* 0x7f8000001a00780b */ /* 0x040fe20003f5c200 */
        /* <DEDUP_REMOVED lines=35> */
.L_x_28068:
[----:B------:R-:W-:-:S07]  /*3d00*/  FADD.FTZ R9, R26, R7 ;  /* 0x000000071a097221 */ /* 0x000fce0000010000 */
.L_x_28067:
[----:B------:R-:W-:Y:S05]  /*3d10*/  BSYNC B1 ;  /* 0x0000000000017941 */ /* 0x000fea0003800000 */
.L_x_28066:
[----:B------:R-:W-:Y:S01]  /*3d20*/  VIADD R15, R3, 0x300 ;  /* 0x00000300030f7836 */ /* 0x000fe20000000000 */
        /* <DEDUP_REMOVED lines=39> */
.L_x_28071:
[----:B------:R-:W-:-:S07]  /*3fa0*/  FADD.FTZ R10, R24, R7 ;  /* 0x00000007180a7221 */ /* 0x000fce0000010000 */
.L_x_28070:
[----:B------:R-:W-:Y:S05]  /*3fb0*/  BSYNC B1 ;  /* 0x0000000000017941 */ /* 0x000fea0003800000 */
.L_x_28069:
[----:B------:R-:W-:-:S05]  /*3fc0*/  VIADD R15, R3, 0x380 ;  /* 0x00000380030f7836 */ /* 0x000fca0000000000 */
        /* <DEDUP_REMOVED lines=38> */
.L_x_28072:
[----:B------:R-:W-:-:S07]  /*4230*/  FADD.FTZ R5, R20, R7 ;  /* 0x0000000714057221 */ /* 0x000fce0000010000 */
.L_x_28049:
[----:B------:R-:W-:Y:S05]  /*4240*/  BSYNC B0 ;  /* 0x0000000000007941 */ /* 0x000fea0003800000 */
.L_x_28026:
        /* <DEDUP_REMOVED lines=21> */
.L_x_28075:
[----:B------:R-:W-:-:S13]  /*43a0*/  ISETP.GE.AND P0, PT, R3, R6, PT ;  /* 0x000000060300720c */ /* 0x000fda0003f06270 */
[----:B------:R-:W-:Y:S05]  /*43b0*/  @P0 BRA `(.L_x_28077) ;  /* 0x0000000000300947 */ /* 0x000fea0003800000 */
[----:B01----:R-:W0:Y:S01]  /*43c0*/  LDC.64 R12, c[0x0][0x220] ;  /* 0x00008800ff0c7b82 */ /* 0x003e220000000a00 */
[----:B------:R-:W-:Y:S02]  /*43d0*/  IMAD.IADD R7, R8, 0x1, R3 ;  /* 0x0000000108077824 */ /* 0x000fe400078e0203 */
[----:B------:R-:W-:Y:S02]  /*43e0*/  VIADD R3, R3, 0x80 ;  /* 0x0000008003037836 */ /* 0x000fe40000000000 */
[----:B0-----:R-:W-:-:S05]  /*43f0*/  IMAD.WIDE.U32 R12, R7, 0x4, R12 ;  /* 0x00000004070c7825 */ /* 0x001fca00078e000c */
[----:B------:R1:W-:Y:S02]  /*4400*/  STG.E desc[UR4][R12.64], R2 ;  /* 0x000000020c007986 */ /* 0x0003e4000c101904 */
.L_x_28076:
[----:B------:R-:W-:-:S13]  /*4410*/  ISETP.GE.AND P0, PT, R3, R6, PT ;  /* 0x000000060300720c */ /* 0x000fda0003f06270 */
[----:B------:R-:W-:Y:S05]  /*4420*/  @P0 BRA `(.L_x_28078) ;  /* 0x0000000000340947 */ /* 0x000fea0003800000 */
[----:B01----:R-:W0:Y:S01]  /*4430*/  LDC.64 R12, c[0x0][0x220] ;  /* 0x00008800ff0c7b82 */ /* 0x003e220000000a00 */
[----:B------:R-:W-:Y:S02]  /*4440*/  IMAD.IADD R7, R8, 0x1, R3 ;  /* 0x0000000108077824 */ /* 0x000fe400078e0203 */
[----:B------:R-:W-:Y:S02]  /*4450*/  VIADD R3, R3, 0x80 ;  /* 0x0000008003037836 */ /* 0x000fe40000000000 */
[----:B0-----:R-:W-:-:S05]  /*4460*/  IMAD.WIDE.U32 R12, R7, 0x4, R12 ;  /* 0x00000004070c7825 */ /* 0x001fca00078e000c */
[----:B------:R2:W-:Y:S02]  /*4470*/  STG.E desc[UR4][R12.64], R4 ;  /* 0x000000040c007986 */ /* 0x0005e4000c101904 */
.L_x_28077:
[----:B------:R-:W-:-:S13]  /*4480*/  ISETP.GE.AND P0, PT, R3, R6, PT ;  /* 0x000000060300720c */ /* 0x000fda0003f06270 */
[----:B------:R-:W-:Y:S05]  /*4490*/  @P0 BREAK B1 ;  /* 0x0000000000010942 */ /* 0x000fea0003800000 */
[----:B------:R-:W-:Y:S05]  /*44a0*/  @P0 BRA `(.L_x_28079) ;  /* 0x0000000000300947 */ /* 0x000fea0003800000 */
[----:B012---:R-:W0:Y:S01]  /*44b0*/  LDC.64 R12, c[0x0][0x220] ;  /* 0x00008800ff0c7b82 */ /* 0x007e220000000a00 */
[----:B------:R-:W-:Y:S02]  /*44c0*/  IMAD.IADD R7, R8, 0x1, R3 ;  /* 0x0000000108077824 */ /* 0x000fe400078e0203 */
[----:B------:R-:W-:Y:S02]  /*44d0*/  VIADD R3, R3, 0x80 ;  /* 0x0000008003037836 */ /* 0x000fe40000000000 */
[----:B0-----:R-:W-:-:S05]  /*44e0*/  IMAD.WIDE.U32 R12, R7, 0x4, R12 ;  /* 0x00000004070c7825 */ /* 0x001fca00078e000c */
[----:B------:R2:W-:Y:S02]  /*44f0*/  STG.E desc[UR4][R12.64], R9 ;  /* 0x000000090c007986 */ /* 0x0005e4000c101904 */
.L_x_28078:
[----:B------:R-:W-:Y:S05]  /*4500*/  BSYNC B1 ;  /* 0x0000000000017941 */ /* 0x000fea0003800000 */
.L_x_28074:
[----:B------:R-:W-:-:S13]  /*4510*/  ISETP.GE.AND P0, PT, R3, R6, PT ;  /* 0x000000060300720c */ /* 0x000fda0003f06270 */
[----:B012---:R-:W0:Y:S01]  /*4520*/  @!P0 LDC.64 R12, c[0x0][0x220] ;  /* 0x00008800ff0c8b82 */ /* 0x007e220000000a00 */
[----:B------:R-:W-:Y:S02]  /*4530*/  @!P0 IMAD.IADD R7, R8, 0x1, R3 ;  /* 0x0000000108078824 */ /* 0x000fe400078e0203 */
[----:B------:R-:W-:Y:S02]  /*4540*/  @!P0 VIADD R3, R3, 0x80 ;  /* 0x0000008003038836 */ /* 0x000fe40000000000 */
[----:B0-----:R-:W-:-:S05]  /*4550*/  @!P0 IMAD.WIDE.U32 R12, R7, 0x4, R12 ;  /* 0x00000004070c8825 */ /* 0x001fca00078e000c */
[----:B------:R3:W-:Y:S02]  /*4560*/  @!P0 STG.E desc[UR4][R12.64], R10 ;  /* 0x0000000a0c008986 */ /* 0x0007e4000c101904 */
.L_x_28079:
[----:B------:R-:W-:Y:S05]  /*4570*/  BSYNC B0 ;  /* 0x0000000000007941 */ /* 0x000fea0003800000 */
.L_x_28073:
[----:B------:R-:W-:Y:S05]  /*4580*/  WARPSYNC.ALL ;  /* 0x0000000000007948 */ /* 0x000fea0003800000 */
[----:B------:R-:W-:-:S13]  /*4590*/  ISETP.GE.AND P0, PT, R3, R6, PT ;  /* 0x000000060300720c */ /* 0x000fda0003f06270 */
[----:B------:R-:W-:Y:S05]  /*45a0*/  @P0 EXIT ;  /* 0x000000000000094d */ /* 0x000fea0003800000 */
[----:B------:R-:W4:Y:S01]  /*45b0*/  LDC.64 R6, c[0x0][0x220] ;  /* 0x00008800ff067b82 */ /* 0x000f220000000a00 */
[----:B------:R-:W-:-:S04]  /*45c0*/  IMAD.IADD R3, R8, 0x1, R3 ;  /* 0x0000000108037824 */ /* 0x000fc800078e0203 */
[----:B----4-:R-:W-:-:S05]  /*45d0*/  IMAD.WIDE.U32 R2, R3, 0x4, R6 ;  /* 0x0000000403027825 */ /* 0x010fca00078e0006 */
[----:B------:R-:W-:Y:S01]  /*45e0*/  STG.E desc[UR4][R2.64], R5 ;  /* 0x0000000502007986 */ /* 0x000fe2000c101904 */
[----:B------:R-:W-:Y:S05]  /*45f0*/  EXIT ;  /* 0x000000000000794d */ /* 0x000fea0003800000 */
.L_x_28080:
        /* <DEDUP_REMOVED lines=16> */
.L_x_32278:


//--------------------- .text._ZN2at6native29vectorized_elementwise_kernelILi4ENS0_13BUnaryFunctorIfffZZZNS0_21nextafter_kernel_cudaERNS_18TensorIteratorBaseEENKUlvE_clEvENKUlvE0_clEvEUlffE_EESt5arrayIPcLm2EEEEviT0_T1_ --------------------------
	.section	.text._ZN2at6native29vectorized_elementwise_kernelILi4ENS0_13BUnaryFunctorIfffZZZNS0_21nextafter_kernel_cudaERNS_18TensorIteratorBaseEENKUlvE_clEvENKUlvE0_clEvEUlffE_EESt5arrayIPcLm2EEEEviT0_T1_,"ax",@progbits
	.align	128
        .global         _ZN2at6native29vectorized_elementwise_kernelILi4ENS0_13BUnaryFunctorIfffZZZNS0_21nextafter_kernel_cudaERNS_18TensorIteratorBaseEENKUlvE_clEvENKUlvE0_clEvEUlffE_EESt5arrayIPcLm2EEEEviT0_T1_
        .type           _ZN2at6native29vectorized_elementwise_kernelILi4ENS0_13BUnaryFunctorIfffZZZNS0_21nextafter_kernel_cudaERNS_18TensorIteratorBaseEENKUlvE_clEvENKUlvE0_clEvEUlffE_EESt5arrayIPcLm2EEEEviT0_T1_,@function
        .size           _ZN2at6native29vectorized_elementwise_kernelILi4ENS0_13BUnaryFunctorIfffZZZNS0_21nextafter_kernel_cudaERNS_18TensorIteratorBaseEENKUlvE_clEvENKUlvE0_clEvEUlffE_EESt5arrayIPcLm2EEEEviT0_T1_,(.L_x_32279 - _ZN2at6native29vectorized_elementwise_kernelILi4ENS0_13BUnaryFunctorIfffZZZNS0_21nextafter_kernel_cudaERNS_18TensorIteratorBaseEENKUlvE_clEvENKUlvE0_clEvEUlffE_EESt5arrayIPcLm2EEEEviT0_T1_)
        .other          _ZN2at6native29vectorized_elementwise_kernelILi4ENS0_13BUnaryFunctorIfffZZZNS0_21nextafter_kernel_cudaERNS_18TensorIteratorBaseEENKUlvE_clEvENKUlvE0_clEvEUlffE_EESt5arrayIPcLm2EEEEviT0_T1_,@"STO_CUDA_ENTRY STV_DEFAULT"
_ZN2at6native29vectorized_elementwise_kernelILi4ENS0_13BUnaryFunctorIfffZZZNS0_21nextafter_kernel_cudaERNS_18TensorIteratorBaseEENKUlvE_clEvENKUlvE0_clEvEUlffE_EESt5arrayIPcLm2EEEEviT0_T1_:
.text._ZN2at6native29vectorized_elementwise_kernelILi4ENS0_13BUnaryFunctorIfffZZZNS0_21nextafter_kernel_cudaERNS_18TensorIteratorBaseEENKUlvE_clEvENKUlvE0_clEvEUlffE_EESt5arrayIPcLm2EEEEviT0_T1_:
        /* <DEDUP_REMOVED lines=16> */
[----:B------:R-:W2:Y:S04]  /*0100*/  LDG.E.128 R12, desc[UR4][R10.64] ;  /* 0x000000040a0c7981 */ /* 0x000ea8000c1e1d00 */
[----:B------:R0:W5:Y:S01]  /*0110*/  LDG.E.128 R16, desc[UR4][R10.64+0x800] ;  /* 0x000800040a107981 */ /* 0x000162000c1e1d00 */
        /* <DEDUP_REMOVED lines=41> */
.L_x_28083:
[----:B------:R-:W-:-:S07]  /*03b0*/  FADD.FTZ R20, R12, R7 ;  /* 0x000000070c147221 */ /* 0x000fce0000010000 */
.L_x_28084:
[----:B------:R-:W-:Y:S05]  /*03c0*/  BSYNC B0 ;  /* 0x0000000000007941 */ /* 0x000fea0003800000 */
.L_x_28082:
        /* <DEDUP_REMOVED lines=36> */
.L_x_28086:
[----:B------:R-:W-:-:S07]  /*0610*/  FADD.FTZ R21, R13, R7 ;  /* 0x000000070d157221 */ /* 0x000fce0000010000 */
.L_x_28087:
[----:B------:R-:W-:Y:S05]  /*0620*/  BSYNC B0 ;  /* 0x0000000000007941 */ /* 0x000fea0003800000 */
.L_x_28085:
        /* <DEDUP_REMOVED lines=36> */
.L_x_28089:
[----:B------:R-:W-:-:S07]  /*0870*/  FADD.FTZ R22, R14, R7 ;  /* 0x000000070e167221 */ /* 0x000fce0000010000 */
.L_x_28090:
[----:B------:R-:W-:Y:S05]  /*0880*/  BSYNC B0 ;  /* 0x0000000000007941 */ /* 0x000fea0003800000 */
.L_x_28088:
        /* <DEDUP_REMOVED lines=36> */
.L_x_28092:
[----:B------:R-:W-:-:S07]  /*0ad0*/  FADD.FTZ R23, R15, R7 ;  /* 0x000000070f177221 */ /* 0x000fce0000010000 */
.L_x_28093:
[----:B------:R-:W-:Y:S05]  /*0ae0*/  BSYNC B0 ;  /* 0x0000000000007941 */ /* 0x000fea0003800000 */
.L_x_28091:
        /* <DEDUP_REMOVED lines=36> */
.L_x_28095:
[----:B------:R-:W-:-:S07]  /*0d30*/  FADD.FTZ R24, R16, R7 ;  /* 0x0000000710187221 */ /* 0x000fce0000010000 */
.L_x_28096:
[----:B------:R-:W-:Y:S05]  /*0d40*/  BSYNC B0 ;  /* 0x0000000000007941 */ /* 0x000fea0003800000 */
.L_x_28094:
        /* <DEDUP_REMOVED lines=36> */
.L_x_28098:
[----:B------:R-:W-:-:S07]  /*0f90*/  FADD.FTZ R25, R17, R7 ;  /* 0x0000000711197221 */ /* 0x000fce0000010000 */
.L_x_28099:
[----:B------:R-:W-:Y:S05]  /*0fa0*/  BSYNC B0 ;  /* 0x0000000000007941 */ /* 0x000fea0003800000 */
.L_x_28097:
        /* <DEDUP_REMOVED lines=36> */
.L_x_28101:
[----:B------:R-:W-:-:S07]  /*11f0*/  FADD.FTZ R26, R18, R7 ;  /* 0x00000007121a7221 */ /* 0x000fce0000010000 */
.L_x_28102:
[----:B------:R-:W-:Y:S05]  /*1200*/  BSYNC B0 ;  /* 0x0000000000007941 */ /* 0x000fea0003800000 */
.L_x_28100:
        /* <DEDUP_REMOVED lines=35> */
.L_x_28104:
[----:B------:R-:W-:-:S07]  /*1440*/  FADD.FTZ R27, R19, R7 ;  /* 0x00000007131b7221 */ /* 0x000fce0000010000 */
.L_x_28105:
[----:B------:R-:W-:Y:S05]  /*1450*/  BSYNC B0 ;  /* 0x0000000000007941 */ /* 0x000fea0003800000 */
.L_x_28103:
[----:B------:R-:W0:Y:S02]  /*1460*/  LDC.64 R2, c[0x0][0x220] ;  /* 0x00008800ff027b82 */ /* 0x000e240000000a00 */
[----:B0-----:R-:W-:-:S04]  /*1470*/  IMAD.WIDE.U32 R8, R8, 0x4, R2 ;  /* 0x0000000408087825 */ /* 0x001fc800078e0002 */
[----:B------:R-:W-:-:S05]  /*1480*/  IMAD.WIDE R8, R0, 0x10, R8 ;  /* 0x0000001000087825 */ /* 0x000fca00078e0208 */
[----:B------:R-:W-:Y:S04]  /*1490*/  STG.E.128 desc[UR4][R8.64], R20 ;  /* 0x0000001408007986 */ /* 0x000fe8000c101d04 */
[----:B------:R-:W-:Y:S01]  /*14a0*/  STG.E.128 desc[UR4][R8.64+0x800], R24 ;  /* 0x0008001808007986 */ /* 0x000fe2000c101d04 */
[----:B------:R-:W-:Y:S05]  /*14b0*/  EXIT ;  /* 0x000000000000794d */ /* 0x000fea0003800000 */
.L_x_28081:
        /* <DEDUP_REMOVED lines=98> */
.L_x_28110:
[----:B------:R-:W-:-:S07]  /*1ae0*/  FADD.FTZ R12, R0, R7 ;  /* 0x00000007000c7221 */ /* 0x000fce0000010000 */
.L_x_28109:
[----:B------:R-:W-:Y:S05]  /*1af0*/  BSYNC B1 ;  /* 0x0000000000017941 */ /* 0x000fea0003800000 */
.L_x_28108:
        /* <DEDUP_REMOVED lines=40> */
.L_x_28113:
[----:B------:R-:W-:-:S07]  /*1d80*/  FADD.FTZ R11, R2, R7 ;  /* 0x00000007020b7221 */ /* 0x000fce0000010000 */
.L_x_28112:
[----:B------:R-:W-:Y:S05]  /*1d90*/  BSYNC B1 ;  /* 0x0000000000017941 */ /* 0x000fea0003800000 */
.L_x_28111:
        /* <DEDUP_REMOVED lines=40> */
.L_x_28116:
[----:B------:R-:W-:-:S07]  /*2020*/  FADD.FTZ R0, R22, R7 ;  /* 0x0000000716007221 */ /* 0x000fce0000010000 */
.L_x_28115:
[----:B------:R-:W-:Y:S05]  /*2030*/  BSYNC B1 ;  /* 0x0000000000017941 */ /* 0x000fea0003800000 */
.L_x_28114:
        /* <DEDUP_REMOVED lines=40> */
.L_x_28119:
[----:B------:R-:W-:-:S07]  /*22c0*/  FADD.FTZ R2, R9, R7 ;  /* 0x0000000709027221 */ /* 0x000fce0000010000 */
.L_x_28118:
[----:B------:R-:W-:Y:S05]  /*22d0*/  BSYNC B1 ;  /* 0x0000000000017941 */ /* 0x000fea0003800000 */
.L_x_28117:
        /* <DEDUP_REMOVED lines=40> */
.L_x_28122:
[----:B------:R-:W-:-:S07]  /*2560*/  FADD.FTZ R4, R28, R7 ;  /* 0x000000071c047221 */ /* 0x000fce0000010000 */
.L_x_28121:
[----:B------:R-:W-:Y:S05]  /*2570*/  BSYNC B1 ;  /* 0x0000000000017941 */ /* 0x000fea0003800000 */
.L_x_28120:
        /* <DEDUP_REMOVED lines=40> */
.L_x_28125:
[----:B------:R-:W-:-:S07]  /*2800*/  FADD.FTZ R9, R26, R7 ;  /* 0x000000071a097221 */ /* 0x000fce0000010000 */
.L_x_28124:
[----:B------:R-:W-:Y:S05]  /*2810*/  BSYNC B1 ;  /* 0x0000000000017941 */ /* 0x000fea0003800000 */
.L_x_28123:
        /* <DEDUP_REMOVED lines=40> */
.L_x_28128:
[----:B------:R-:W-:-:S07]  /*2aa0*/  FADD.FTZ R10, R24, R7 ;  /* 0x00000007180a7221 */ /* 0x000fce0000010000 */
.L_x_28127:
[----:B------:R-:W-:Y:S05]  /*2ab0*/  BSYNC B1 ;  /* 0x0000000000017941 */ /* 0x000fea0003800000 */
.L_x_28126:
        /* <DEDUP_REMOVED lines=38> */
.L_x_28130:
[----:B------:R-:W-:Y:S01]  /*2d20*/  FADD.FTZ R5, R20, R7 ;  /* 0x0000000714057221 */ /* 0x000fe20000010000 */
[----:B------:R-:W-:Y:S06]  /*2d30*/  BRA `(.L_x_28129) ;  /* 0x0000001400307947 */ /* 0x000fec0003800000 */
.L_x_28107:
        /* <DEDUP_REMOVED lines=38> */
.L_x_28133:
[----:B------:R-:W-:-:S07]  /*2fa0*/  FADD.FTZ R12, R0, R7 ;  /* 0x00000007000c7221 */ /* 0x000fce0000010000 */
.L_x_28132:
[----:B------:R-:W-:Y:S05]  /*2fb0*/  BSYNC B1 ;  /* 0x0000000000017941 */ /* 0x000fea0003800000 */
.L_x_28131:
        /* <DEDUP_REMOVED lines=40> */
.L_x_28136:
[----:B------:R-:W-:-:S07]  /*3240*/  FADD.FTZ R11, R2, R7 ;  /* 0x00000007020b7221 */ /* 0x000fce0000010000 */
.L_x_28135:
[----:B------:R-:W-:Y:S05]  /*3250*/  BSYNC B1 ;  /* 0x0000000000017941 */ /* 0x000fea0003800000 */
.L_x_28134:
        /* <DEDUP_REMOVED lines=40> */
.L_x_28139:
[----:B------:R-:W-:-:S07]  /*34e0*/  FADD.FTZ R0, R22, R7 ;  /* 0x0000000716007221 */ /* 0x000fce0000010000 */
.L_x_28138:
[----:B------:R-:W-:Y:S05]  /*34f0*/  BSYNC B1 ;  /* 0x0000000000017941 */ /* 0x000fea0003800000 */
.L_x_28137:
        /* <DEDUP_REMOVED lines=40> */
.L_x_28142:
[----:B------:R-:W-:-:S07]  /*3780*/  FADD.FTZ R2, R9, R7 ;  /* 0x0000000709027221 */ /* 0x000fce0000010000 */
.L_x_28141:
[----:B------:R-:W-:Y:S05]  /*3790*/  BSYNC B1 ;  /* 0x0000000000017941 */ /* 0x000fea0003800000 */
.L_x_28140:
        /* <DEDUP_REMOVED lines=40> */
.L_x_28145:
[----:B------:R-:W-:-:S07]  /*3a20*/  FADD.FTZ R4, R28, R7 ;  /* 0x000000071c047221 */ /* 0x000fce0000010000 */
.L_x_28144:
[----:B------:R-:W-:Y:S05]  /*3a30*/  BSYNC B1 ;  /* 0x0000000000017941 */ /* 0x000fea0003800000 */
.L_x_28143:
        /* <DEDUP_REMOVED lines=40> */
.L_x_28148:
[----:B------:R-:W-:-:S07]  /*3cc0*/  FADD.FTZ R9, R26, R7 ;  /* 0x000000071a097221 */ /* 0x000fce0000010000 */
.L_x_28147:
[----:B------:R-:W-:Y:S05]  /*3cd0*/  BSYNC B1 ;  /* 0x0000000000017941 */ /* 0x000fea0003800000 */
.L_x_28146:
        /* <DEDUP_REMOVED lines=40> */
.L_x_28151:
[----:B------:R-:W-:-:S07]  /*3f60*/  FADD.FTZ R10, R24, R7 ;  /* 0x00000007180a7221 */ /* 0x000fce0000010000 */
.L_x_28150:
[----:B------:R-:W-:Y:S05]  /*3f70*/  BSYNC B1 ;  /* 0x0000000000017941 */ /* 0x000fea0003800000 */
.L_x_28149:
        /* <DEDUP_REMOVED lines=39> */
.L_x_28152:
[----:B------:R-:W-:-:S07]  /*41f0*/  FADD.FTZ R5, R20, R7 ;  /* 0x0000000714057221 */ /* 0x000fce0000010000 */
.L_x_28129:
[----:B------:R-:W-:Y:S05]  /*4200*/  BSYNC B0 ;  /* 0x0000000000007941 */ /* 0x000fea0003800000 */
.L_x_28106:
        /* <DEDUP_REMOVED lines=21> */
.L_x_28155:
[----:B------:R-:W-:-:S13]  /*4360*/  ISETP.GE.AND P0, PT, R3, R6, PT ;  /* 0x000000060300720c */ /* 0x000fda0003f06270 */
[----:B------:R-:W-:Y:S05]  /*4370*/  @P0 BRA `(.L_x_28157) ;  /* 0x0000000000300947 */ /* 0x000fea0003800000 */
[----:B01----:R-:W0:Y:S01]  /*4380*/  LDC.64 R12, c[0x0][0x220] ;  /* 0x00008800ff0c7b82 */ /* 0x003e220000000a00 */
[----:B------:R-:W-:Y:S02]  /*4390*/  IMAD.IADD R7, R8, 0x1, R3 ;  /* 0x0000000108077824 */ /* 0x000fe400078e0203 */
[----:B------:R-:W-:Y:S02]  /*43a0*/  VIADD R3, R3, 0x80 ;  /* 0x0000008003037836 */ /* 0x000fe40000000000 */
[----:B0-----:R-:W-:-:S05]  /*43b0*/  IMAD.WIDE.U32 R12, R7, 0x4, R12 ;  /* 0x00000004070c7825 */ /* 0x001fca00078e000c */
[----:B------:R1:W-:Y:S02]  /*43c0*/  STG.E desc[UR4][R12.64], R2 ;  /* 0x000000020c007986 */ /* 0x0003e4000c101904 */
.L_x_28156:
[----:B------:R-:W-:-:S13]  /*43d0*/  ISETP.GE.AND P0, PT, R3, R6, PT ;  /* 0x000000060300720c */ /* 0x000fda0003f06270 */
[----:B------:R-:W-:Y:S05]  /*43e0*/  @P0 BRA `(.L_x_28158) ;  /* 0x0000000000340947 */ /* 0x000fea0003800000 */
[----:B01----:R-:W0:Y:S01]  /*43f0*/  LDC.64 R12, c[0x0][0x220] ;  /* 0x00008800ff0c7b82 */ /* 0x003e220000000a00 */
[----:B------:R-:W-:Y:S02]  /*4400*/  IMAD.IADD R7, R8, 0x1, R3 ;  /* 0x0000000108077824 */ /* 0x000fe400078e0203 */
[----:B------:R-:W-:Y:S02]  /*4410*/  VIADD R3, R3, 0x80 ;  /* 0x0000008003037836 */ /* 0x000fe40000000000 */
[----:B0-----:R-:W-:-:S05]  /*4420*/  IMAD.WIDE.U32 R12, R7, 0x4, R12 ;  /* 0x00000004070c7825 */ /* 0x001fca00078e000c */
[----:B------:R2:W-:Y:S02]  /*4430*/  STG.E desc[UR4][R12.64], R4 ;  /* 0x000000040c007986 */ /* 0x0005e4000c101904 */
.L_x_28157:
        /* <DEDUP_REMOVED lines=8> */
.L_x_28158:
[----:B------:R-:W-:Y:S05]  /*44c0*/  BSYNC B1 ;  /* 0x0000000000017941 */ /* 0x000fea0003800000 */
.L_x_28154:
[----:B------:R-:W-:-:S13]  /*44d0*/  ISETP.GE.AND P0, PT, R3, R6, PT ;  /* 0x000000060300720c */ /* 0x000fda0003f06270 */
[----:B012---:R-:W0:Y:S01]  /*44e0*/  @!P0 LDC.64 R12, c[0x0][0x220] ;  /* 0x00008800ff0c8b82 */ /* 0x007e220000000a00 */
[----:B------:R-:W-:Y:S02]  /*44f0*/  @!P0 IMAD.IADD R7, R8, 0x1, R3 ;  /* 0x0000000108078824 */ /* 0x000fe400078e0203 */
[----:B------:R-:W-:Y:S02]  /*4500*/  @!P0 VIADD R3, R3, 0x80 ;  /* 0x0000008003038836 */ /* 0x000fe40000000000 */
[----:B0-----:R-:W-:-:S05]  /*4510*/  @!P0 IMAD.WIDE.U32 R12, R7, 0x4, R12 ;  /* 0x00000004070c8825 */ /* 0x001fca00078e000c */
[----:B------:R3:W-:Y:S02]  /*4520*/  @!P0 STG.E desc[UR4][R12.64], R10 ;  /* 0x0000000a0c008986 */ /* 0x0007e4000c101904 */
.L_x_28159:
[----:B------:R-:W-:Y:S05]  /*4530*/  BSYNC B0 ;  /* 0x0000000000007941 */ /* 0x000fea0003800000 */
.L_x_28153:
        /* <DEDUP_REMOVED lines=8> */
.L_x_28160:
        /* <DEDUP_REMOVED lines=12> */
.L_x_32279:


//--------------------- .text._ZN2at6native29vectorized_elementwise_kernelILi8ENS0_13BUnaryFunctorIfffZZZNS0_21nextafter_kernel_cudaERNS_18TensorIteratorBaseEENKUlvE_clEvENKUlvE0_clEvEUlffE_EESt5arrayIPcLm2EEEEviT0_T1_ --------------------------
	.section	.text._ZN2at6native29vectorized_elementwise_kernelILi8ENS0_13BUnaryFunctorIfffZZZNS0_21nextafter_kernel_cudaERNS_18TensorIteratorBaseEENKUlvE_clEvENKUlvE0_clEvEUlffE_EESt5arrayIPcLm2EEEEviT0_T1_,"ax",@progbits
	.align	128
        .global         _ZN2at6native29vectorized_elementwise_kernelILi8ENS0_13BUnaryFunctorIfffZZZNS0_21nextafter_kernel_cudaERNS_18TensorIteratorBaseEENKUlvE_clEvENKUlvE0_clEvEUlffE_EESt5arrayIPcLm2EEEEviT0_T1_
        .type           _ZN2at6native29vectorized_elementwise_kernelILi8ENS0_13BUnaryFunctorIfffZZZNS0_21nextafter_kernel_cudaERNS_18TensorIteratorBaseEENKUlvE_clEvENKUlvE0_clEvEUlffE_EESt5arrayIPcLm2EEEEviT0_T1_,@function
        .size           _ZN2at6native29vectorized_elementwise_kernelILi8ENS0_13BUnaryFunctorIfffZZZNS0_21nextafter_kernel_cudaERNS_18TensorIteratorBaseEENKUlvE_clEvENKUlvE0_clEvEUlffE_EESt5arrayIPcLm2EEEEviT0_T1_,(.L_x_32280 - _ZN2at6native29vectorized_elementwise_kernelILi8ENS0_13BUnaryFunctorIfffZZZNS0_21nextafter_kernel_cudaERNS_18TensorIteratorBaseEENKUlvE_clEvENKUlvE0_clEvEUlffE_EESt5arrayIPcLm2EEEEviT0_T1_)
        .other          _ZN2at6native29vectorized_elementwise_kernelILi8ENS0_13BUnaryFunctorIfffZZZNS0_21nextafter_kernel_cudaERNS_18TensorIteratorBaseEENKUlvE_clEvENKUlvE0_clEvEUlffE_EESt5arrayIPcLm2EEEEviT0_T1_,@"STO_CUDA_ENTRY STV_DEFAULT"
_ZN2at6native29vectorized_elementwise_kernelILi8ENS0_13BUnaryFunctorIfffZZZNS0_21nextafter_kernel_cudaERNS_18TensorIteratorBaseEENKUlvE_clEvENKUlvE0_clEvEUlffE_EESt5arrayIPcLm2EEEEviT0_T1_:
.text._ZN2at6native29vectorized_elementwise_kernelILi8ENS0_13BUnaryFunctorIfffZZZNS0_21nextafter_kernel_cudaERNS_18TensorIteratorBaseEENKUlvE_clEvENKUlvE0_clEvEUlffE_EESt5arrayIPcLm2EEEEviT0_T1_:
        /* <DEDUP_REMOVED lines=59> */
.L_x_28163:
[----:B------:R-:W-:-:S07]  /*03b0*/  FADD.FTZ R20, R12, R7 ;  /* 0x000000070c147221 */ /* 0x000fce0000010000 */
.L_x_28164:
[----:B------:R-:W-:Y:S05]  /*03c0*/  BSYNC B0 ;  /* 0x0000000000007941 */ /* 0x000fea0003800000 */
.L_x_28162:
        /* <DEDUP_REMOVED lines=36> */
.L_x_28166:
[----:B------:R-:W-:-:S07]  /*0610*/  FADD.FTZ R21, R13, R7 ;  /* 0x000000070d157221 */ /* 0x000fce0000010000 */
.L_x_28167:
[----:B------:R-:W-:Y:S05]  /*0620*/  BSYNC B0 ;  /* 0x0000000000007941 */ /* 0x000fea0003800000 */
.L_x_28165:
        /* <DEDUP_REMOVED lines=36> */
.L_x_28169:
[----:B------:R-:W-:-:S07]  /*0870*/  FADD.FTZ R22, R14, R7 ;  /* 0x000000070e167221 */ /* 0x000fce0000010000 */
.L_x_28170:
[----:B------:R-:W-:Y:S05]  /*0880*/  BSYNC B0 ;  /* 0x0000000000007941 */ /* 0x000fea0003800000 */
.L_x_28168:
        /* <DEDUP_REMOVED lines=36> */
.L_x_28172:
[----:B------:R-:W-:-:S07]  /*0ad0*/  FADD.FTZ R23, R15, R7 ;  /* 0x000000070f177221 */ /* 0x000fce0000010000 */
.L_x_28173:
[----:B------:R-:W-:Y:S05]  /*0ae0*/  BSYNC B0 ;  /* 0x0000000000007941 */ /* 0x000fea0003800000 */
.L_x_28171:
        /* <DEDUP_REMOVED lines=36> */
.L_x_28175:
[----:B------:R-:W-:-:S07]  /*0d30*/  FADD.FTZ R24, R16, R7 ;  /* 0x0000000710187221 */ /* 0x000fce0000010000 */
.L_x_28176:
[----:B------:R-:W-:Y:S05]  /*0d40*/  BSYNC B0 ;  /* 0x0000000000007941 */ /* 0x000fea0003800000 */
.L_x_28174:
        /* <DEDUP_REMOVED lines=36> */
.L_x_28178:
[----:B------:R-:W-:-:S07]  /*0f90*/  FADD.FTZ R25, R17, R7 ;  /* 0x0000000711197221 */ /* 0x000fce0000010000 */
.L_x_28179:
[----:B------:R-:W-:Y:S05]  /*0fa0*/  BSYNC B0 ;  /* 0x0000000000007941 */ /* 0x000fea0003800000 */
.L_x_28177:
        /* <DEDUP_REMOVED lines=36> */
.L_x_28181:
[----:B------:R-:W-:-:S07]  /*11f0*/  FADD.FTZ R26, R18, R7 ;  /* 0x00000007121a7221 */ /* 0x000fce0000010000 */
.L_x_28182:
[----:B------:R-:W-:Y:S05]  /*1200*/  BSYNC B0 ;  /* 0x0000000000007941 */ /* 0x000fea0003800000 */
.L_x_28180:
        /* <DEDUP_REMOVED lines=35> */
.L_x_28184:
[----:B------:R-:W-:-:S07]  /*1440*/  FADD.FTZ R27, R19, R7 ;  /* 0x00000007131b7221 */ /* 0x000fce0000010000 */
.L_x_28185:
[----:B------:R-:W-:Y:S05]  /*1450*/  BSYNC B0 ;  /* 0x0000000000007941 */ /* 0x000fea0003800000 */
.L_x_28183:
[----:B------:R-:W0:Y:S02]  /*1460*/  LDC.64 R2, c[0x0][0x220] ;  /* 0x00008800ff027b82 */ /* 0x000e240000000a00 */
[----:B0-----:R-:W-:-:S04]  /*1470*/  IMAD.WIDE.U32 R8, R8, 0x4, R2 ;  /* 0x0000000408087825 */ /* 0x001fc800078e0002 */
[----:B------:R-:W-:-:S05]  /*1480*/  IMAD.WIDE R8, R0, 0x20, R8 ;  /* 0x0000002000087825 */ /* 0x000fca00078e0208 */
[----:B------:R-:W-:Y:S04]  /*1490*/  STG.E.128 desc[UR4][R8.64], R20 ;  /* 0x0000001408007986 */ /* 0x000fe8000c101d04 */
[----:B------:R-:W-:Y:S01]  /*14a0*/  STG.E.128 desc[UR4][R8.64+0x10], R24 ;  /* 0x0000101808007986 */ /* 0x000fe2000c101d04 */
[----:B------:R-:W-:Y:S05]  /*14b0*/  EXIT ;  /* 0x000000000000794d */ /* 0x000fea0003800000 */
.L_x_28161:
        /* <DEDUP_REMOVED lines=98> */
.L_x_28190:
[----:B------:R-:W-:-:S07]  /*1ae0*/  FADD.FTZ R12, R0, R7 ;  /* 0x00000007000c7221 */ /* 0x000fce0000010000 */
.L_x_28189:
[----:B------:R-:W-:Y:S05]  /*1af0*/  BSYNC B1 ;  /* 0x0000000000017941 */ /* 0x000fea0003800000 */
.L_x_28188:
        /* <DEDUP_REMOVED lines=40> */
.L_x_28193:
[----:B------:R-:W-:-:S07]  /*1d80*/  FADD.FTZ R11, R2, R7 ;  /* 0x00000007020b7221 */ /* 0x000fce0000010000 */
.L_x_28192:
[----:B------:R-:W-:Y:S05]  /*1d90*/  BSYNC B1 ;  /* 0x0000000000017941 */ /* 0x000fea0003800000 */
.L_x_28191:
        /* <DEDUP_REMOVED lines=40> */
.L_x_28196:
[----:B------:R-:W-:-:S07]  /*2020*/  FADD.FTZ R0, R22, R7 ;  /* 0x0000000716007221 */ /* 0x000fce0000010000 */
.L_x_28195:
[----:B------:R-:W-:Y:S05]  /*2030*/  BSYNC B1 ;  /* 0x0000000000017941 */ /* 0x000fea0003800000 */
.L_x_28194:
        /* <DEDUP_REMOVED lines=40> */
.L_x_28199:
[----:B------:R-:W-:-:S07]  /*22c0*/  FADD.FTZ R2, R9, R7 ;  /* 0x0000000709027221 */ /* 0x000fce0000010000 */
.L_x_28198:
[----:B------:R-:W-:Y:S05]  /*22d0*/  BSYNC B1 ;  /* 0x0000000000017941 */ /* 0x000fea0003800000 */
.L_x_28197:
        /* <DEDUP_REMOVED lines=40> */
.L_x_28202:
[----:B------:R-:W-:-:S07]  /*2560*/  FADD.FTZ R4, R28, R7 ;  /* 0x000000071c047221 */ /* 0x000fce0000010000 */
.L_x_28201:
[----:B------:R-:W-:Y:S05]  /*2570*/  BSYNC B1 ;  /* 0x0000000000017941 */ /* 0x000fea0003800000 */
.L_x_28200:
        /* <DEDUP_REMOVED lines=40> */
.L_x_28205:
[----:B------:R-:W-:-:S07]  /*2800*/  FADD.FTZ R9, R26, R7 ;  /* 0x000000071a097221 */ /* 0x000fce0000010000 */
.L_x_28204:
[----:B------:R-:W-:Y:S05]  /*2810*/  BSYNC B1 ;  /* 0x0000000000017941 */ /* 0x000fea0003800000 */
.L_x_28203:
        /* <DEDUP_REMOVED lines=40> */
.L_x_28208:
[----:B------:R-:W-:-:S07]  /*2aa0*/  FADD.FTZ R10, R24, R7 ;  /* 0x00000007180a7221 */ /* 0x000fce0000010000 */
.L_x_28207:
[----:B------:R-:W-:Y:S05]  /*2ab0*/  BSYNC B1 ;  /* 0x0000000000017941 */ /* 0x000fea0003800000 */
.L_x_28206:
        /* <DEDUP_REMOVED lines=38> */
.L_x_28210:
[----:B------:R-:W-:Y:S01]  /*2d20*/  FADD.FTZ R5, R20, R7 ;  /* 0x0000000714057221 */ /* 0x000fe20000010000 */
[----:B------:R-:W-:Y:S06]  /*2d30*/  BRA `(.L_x_28209) ;  /* 0x0000001400307947 */ /* 0x000fec0003800000 */
.L_x_28187:
        /* <DEDUP_REMOVED lines=38> */
.L_x_28213:
[----:B------:R-:W-:-:S07]  /*2fa0*/  FADD.FTZ R12, R0, R7 ;  /* 0x00000007000c7221 */ /* 0x000fce0000010000 */
.L_x_28212:
[----:B------:R-:W-:Y:S05]  /*2fb0*/  BSYNC B1 ;  /* 0x0000000000017941 */ /* 0x000fea0003800000 */
.L_x_28211:
        /* <DEDUP_REMOVED lines=40> */
.L_x_28216:
[----:B------:R-:W-:-:S07]  /*3240*/  FADD.FTZ R11, R2, R7 ;  /* 0x00000007020b7221 */ /* 0x000fce0000010000 */
.L_x_28215:
[----:B------:R-:W-:Y:S05]  /*3250*/  BSYNC B1 ;  /* 0x0000000000017941 */ /* 0x000fea0003800000 */
.L_x_28214:
        /* <DEDUP_REMOVED lines=40> */
.L_x_28219:
[----:B------:R-:W-:-:S07]  /*34e0*/  FADD.FTZ R0, R22, R7 ;  /* 0x0000000716007221 */ /* 0x000fce0000010000 */
.L_x_28218:
[----:B------:R-:W-:Y:S05]  /*34f0*/  BSYNC B1 ;  /* 0x0000000000017941 */ /* 0x000fea0003800000 */
.L_x_28217:
        /* <DEDUP_REMOVED lines=40> */
.L_x_28222:
[----:B------:R-:W-:-:S07]  /*3780*/  FADD.FTZ R2, R9, R7 ;  /* 0x0000000709027221 */ /* 0x000fce0000010000 */
.L_x_28221:
[----:B------:R-:W-:Y:S05]  /*3790*/  BSYNC B1 ;  /* 0x0000000000017941 */ /* 0x000fea0003800000 */
.L_x_28220:
        /* <DEDUP_REMOVED lines=40> */
.L_x_28225:
[----:B------:R-:W-:-:S07]  /*3a20*/  FADD.FTZ R4, R28, R7 ;  /* 0x000000071c047221 */ /* 0x000fce0000010000 */
.L_x_28224:
[----:B------:R-:W-:Y:S05]  /*3a30*/  BSYNC B1 ;  /* 0x0000000000017941 */ /* 0x000fea0003800000 */
.L_x_28223:
        /* <DEDUP_REMOVED lines=40> */
.L_x_28228:
[----:B------:R-:W-:-:S07]  /*3cc0*/  FADD.FTZ R9, R26, R7 ;  /* 0x000000071a097221 */ /* 0x000fce0000010000 */
.L_x_28227:
[----:B------:R-:W-:Y:S05]  /*3cd0*/  BSYNC B1 ;  /* 0x0000000000017941 */ /* 0x000fea0003800000 */
.L_x_28226:
        /* <DEDUP_REMOVED lines=40> */
.L_x_28231:
[----:B------:R-:W-:-:S07]  /*3f60*/  FADD.FTZ R10, R24, R7 ;  /* 0x00000007180a7221 */ /* 0x000fce0000010000 */
.L_x_28230:
[----:B------:R-:W-:Y:S05]  /*3f70*/  BSYNC B1 ;  /* 0x0000000000017941 */ /* 0x000fea0003800000 */
.L_x_28229:
        /* <DEDUP_REMOVED lines=39> */
.L_x_28232:
[----:B------:R-:W-:-:S07]  /*41f0*/  FADD.FTZ R5, R20, R7 ;  /* 0x0000000714057221 */ /* 0x000fce0000010000 */
.L_x_28209:
[----:B------:R-:W-:Y:S05]  /*4200*/  BSYNC B0 ;  /* 0x0000000000007941 */ /* 0x000fea0003800000 */
.L_x_28186:
        /* <DEDUP_REMOVED lines=21> */
.L_x_28235:
[----:B------:R-:W-:-:S13]  /*4360*/  ISETP.GE.AND P0, PT, R3, R6, PT ;  /* 0x000000060300720c */ /* 0x000fda0003f06270 */
[----:B------:R-:W-:Y:S05]  /*4370*/  @P0 BRA `(.L_x_28237) ;  /* 0x0000000000300947 */ /* 0x000fea0003800000 */
[----:B01----:R-:W0:Y:S01]  /*4380*/  LDC.64 R12, c[0x0][0x220] ;  /* 0x00008800ff0c7b82 */ /* 0x003e220000000a00 */
[----:B------:R-:W-:Y:S02]  /*4390*/  IMAD.IADD R7, R8, 0x1, R3 ;  /* 0x0000000108077824 */ /* 0x000fe400078e0203 */
[----:B------:R-:W-:Y:S02]  /*43a0*/  VIADD R3, R3, 0x80 ;  /* 0x0000008003037836 */ /* 0x000fe40000000000 */
[----:B0-----:R-:W-:-:S05]  /*43b0*/  IMAD.WIDE.U32 R12, R7, 0x4, R12 ;  /* 0x00000004070c7825 */ /* 0x001fca00078e000c */
[----:B------:R1:W-:Y:S02]  /*43c0*/  STG.E desc[UR4][R12.64], R2 ;  /* 0x000000020c007986 */ /* 0x0003e4000c101904 */
.L_x_28236:
[----:B------:R-:W-:-:S13]  /*43d0*/  ISETP.GE.AND P0, PT, R3, R6, PT ;  /* 0x000000060300720c */ /* 0x000fda0003f06270 */
[----:B------:R-:W-:Y:S05]  /*43e0*/  @P0 BRA `(.L_x_28238) ;  /* 0x0000000000340947 */ /* 0x000fea0003800000 */
[----:B01----:R-:W0:Y:S01]  /*43f0*/  LDC.64 R12, c[0x0][0x220] ;  /* 0x00008800ff0c7b82 */ /* 0x003e220000000a00 */
[----:B------:R-:W-:Y:S02]  /*4400*/  IMAD.IADD R7, R8, 0x1, R3 ;  /* 0x0000000108077824 */ /* 0x000fe400078e0203 */
[----:B------:R-:W-:Y:S02]  /*4410*/  VIADD R3, R3, 0x80 ;  /* 0x0000008003037836 */ /* 0x000fe40000000000 */
[----:B0-----:R-:W-:-:S05]  /*4420*/  IMAD.WIDE.U32 R12, R7, 0x4, R12 ;  /* 0x00000004070c7825 */ /* 0x001fca00078e000c */
[----:B------:R2:W-:Y:S02]  /*4430*/  STG.E desc[UR4][R12.64], R4 ;  /* 0x000000040c007986 */ /* 0x0005e4000c101904 */
.L_x_28237:
        /* <DEDUP_REMOVED lines=8> */
.L_x_28238:
[----:B------:R-:W-:Y:S05]  /*44c0*/  BSYNC B1 ;  /* 0x0000000000017941 */ /* 0x000fea0003800000 */
.L_x_28234:
[----:B------:R-:W-:-:S13]  /*44d0*/  ISETP.GE.AND P0, PT, R3, R6, PT ;  /* 0x000000060300720c */ /* 0x000fda0003f06270 */
[----:B012---:R-:W0:Y:S01]  /*44e0*/  @!P0 LDC.64 R12, c[0x0][0x220] ;  /* 0x00008800ff0c8b82 */ /* 0x007e220000000a00 */
[----:B------:R-:W-:Y:S02]  /*44f0*/  @!P0 IMAD.IADD R7, R8, 0x1, R3 ;  /* 0x0000000108078824 */ /* 0x000fe400078e0203 */
[----:B------:R-:W-:Y:S02]  /*4500*/  @!P0 VIADD R3, R3, 0x80 ;  /* 0x0000008003038836 */ /* 0x000fe40000000000 */
[----:B0-----:R-:W-:-:S05]  /*4510*/  @!P0 IMAD.WIDE.U32 R12, R7, 0x4, R12 ;  /* 0x00000004070c8825 */ /* 0x001fca00078e000c */
[----:B------:R3:W-:Y:S02]  /*4520*/  @!P0 STG.E desc[UR4][R12.64], R10 ;  /* 0x0000000a0c008986 */ /* 0x0007e4000c101904 */
.L_x_28239:
[----:B------:R-:W-:Y:S05]  /*4530*/  BSYNC B0 ;  /* 0x0000000000007941 */ /* 0x000fea0003800000 */
.L_x_28233:
        /* <DEDUP_REMOVED lines=8> */
.L_x_28240:
        /* <DEDUP_REMOVED lines=12> */
.L_x_32280:


//--------------------- .text._ZN2at6native18elementwise_kernelILi128ELi4EZNS0_15gpu_kernel_implINS0_13AUnaryFunctorIfffZZZNS0_21nextafter_kernel_cudaERNS_18TensorIteratorBaseEENKUlvE_clEvENKUlvE0_clEvEUlffE_EEEEvS5_RKT_EUliE_EEviT1_ --------------------------
	.section	.text._ZN2at6native18elementwise_kernelILi128ELi4EZNS0_15gpu_kernel_implINS0_13AUnaryFunctorIfffZZZNS0_21nextafter_kernel_cudaERNS_18TensorIteratorBaseEENKUlvE_clEvENKUlvE0_clEvEUlffE_EEEEvS5_RKT_EUliE_EEviT1_,"ax",@progbits
	.align	128
        .global         _ZN2at6native18elementwise_kernelILi128ELi4EZNS0_15gpu_kernel_implINS0_13AUnaryFunctorIfffZZZNS0_21nextafter_kernel_cudaERNS_18TensorIteratorBaseEENKUlvE_clEvENKUlvE0_clEvEUlffE_EEEEvS5_RKT_EUliE_EEviT1_
        .type           _ZN2at6native18elementwise_kernelILi128ELi4EZNS0_15gpu_kernel_implINS0_13AUnaryFunctorIfffZZZNS0_21nextafter_kernel_cudaERNS_18TensorIteratorBaseEENKUlvE_clEvENKUlvE0_clEvEUlffE_EEEEvS5_RKT_EUliE_EEviT1_,@function
        .size           _ZN2at6native18elementwise_kernelILi128ELi4EZNS0_15gpu_kernel_implINS0_13AUnaryFunctorIfffZZZNS0_21nextafter_kernel_cudaERNS_18TensorIteratorBaseEENKUlvE_clEvENKUlvE0_clEvEUlffE_EEEEvS5_RKT_EUliE_EEviT1_,(.L_x_32281 - _ZN2at6native18elementwise_kernelILi128ELi4EZNS0_15gpu_kernel_implINS0_13AUnaryFunctorIfffZZZNS0_21nextafter_kernel_cudaERNS_18TensorIteratorBaseEENKUlvE_clEvENKUlvE0_clEvEUlffE_EEEEvS5_RKT_EUliE_EEviT1_)
        .other          _ZN2at6native18elementwise_kernelILi128ELi4EZNS0_15gpu_kernel_implINS0_13AUnaryFunctorIfffZZZNS0_21nextafter_kernel_cudaERNS_18TensorIteratorBaseEENKUlvE_clEvENKUlvE0_clEvEUlffE_EEEEvS5_RKT_EUliE_EEviT1_,@"STO_CUDA_ENTRY STV_DEFAULT"
_ZN2at6native18elementwise_kernelILi128ELi4EZNS0_15gpu_kernel_implINS0_13AUnaryFunctorIfffZZZNS0_21nextafter_kernel_cudaERNS_18TensorIteratorBaseEENKUlvE_clEvENKUlvE0_clEvEUlffE_EEEEvS5_RKT_EUliE_EEviT1_:
.text._ZN2at6native18elementwise_kernelILi128ELi4EZNS0_15gpu_kernel_implINS0_13AUnaryFunctorIfffZZZNS0_21nextafter_kernel_cudaERNS_18TensorIteratorBaseEENKUlvE_clEvENKUlvE0_clEvEUlffE_EEEEvS5_RKT_EUliE_EEviT1_:
        /* <DEDUP_REMOVED lines=313> */
.L_x_28243:
        /* <DEDUP_REMOVED lines=22> */
.L_x_28248:
[----:B------:R-:W2:Y:S02]  /*14f0*/  LDG.E.U8 R0, desc[UR36][R2.64] ;  /* 0x0000002402007981 */ /* 0x000ea4000c1e1100 */
[----:B--2---:R-:W-:Y:S01]  /*1500*/  I2FP.F32.U32 R0, R0 ;  /* 0x0000000000007245 */ /* 0x004fe20000201000 */
[----:B------:R-:W-:Y:S06]  /*1510*/  BRA `(.L_x_28250) ;  /* 0x0000000c002c7947 */ /* 0x000fec0003800000 */
.L_x_28247:
        /* <DEDUP_REMOVED lines=9> */
.L_x_28252:
[----:B------:R-:W2:Y:S02]  /*15b0*/  LDG.E R0, desc[UR36][R2.64] ;  /* 0x0000002402007981 */ /* 0x000ea4000c1e1900 */
[----:B--2---:R-:W-:Y:S01]  /*15c0*/  I2FP.F32.S32 R0, R0 ;  /* 0x0000000000007245 */ /* 0x004fe20000201400 */
[----:B------:R-:W-:Y:S06]  /*15d0*/  BRA `(.L_x_28250) ;  /* 0x0000000800fc7947 */ /* 0x000fec0003800000 */
.L_x_28251:
[----:B------:R-:W2:Y:S02]  /*15e0*/  LDG.E.U16 R0, desc[UR36][R2.64] ;  /* 0x0000002402007981 */ /* 0x000ea4000c1e1500 */
[----:B--2---:R-:W0:Y:S01]  /*15f0*/  I2F.S16 R0, R0 ;  /* 0x0000000000007306 */ /* 0x004e220000101400 */
[----:B------:R-:W-:Y:S05]  /*1600*/  BRA `(.L_x_28250) ;  /* 0x0000000800f07947 */ /* 0x000fea0003800000 */
.L_x_28246:
        /* <DEDUP_REMOVED lines=8> */
.L_x_28254:
[----:B------:R-:W2:Y:S02]  /*1690*/  LDG.E.U16 R0, desc[UR36][R2.64] ;  /* 0x0000002402007981 */ /* 0x000ea4000c1e1500 */
[----:B--2---:R-:W-:Y:S01]  /*16a0*/  HADD2.F32 R0, -RZ, R0.H0_H0 ;  /* 0x20000000ff007230 */ /* 0x004fe20000004100 */
[----:B------:R-:W-:Y:S06]  /*16b0*/  BRA `(.L_x_28250) ;  /* 0x0000000800c47947 */ /* 0x000fec0003800000 */
.L_x_28253:
        /* <DEDUP_REMOVED lines=8> */
.L_x_28256:
[----:B------:R-:W2:Y:S02]  /*1740*/  LDG.E.U16 R0, desc[UR36][R2.64] ;  /* 0x0000002402007981 */ /* 0x000ea4000c1e1500 */
[----:B--2---:R-:W-:Y:S01]  /*1750*/  HADD2.F32 R0, -RZ, R0.H0_H0 ;  /* 0x20000000ff007230 */ /* 0x004fe20000004100 */
[----:B------:R-:W-:Y:S06]  /*1760*/  BRA `(.L_x_28250) ;  /* 0x0000000800987947 */ /* 0x000fec0003800000 */
.L_x_28255:
[----:B------:R-:W2:Y:S01]  /*1770*/  LDG.E.64 R2, desc[UR36][R2.64] ;  /* 0x0000002402027981 */ /* 0x000ea2000c1e1b00 */
[----:B------:R-:W-:Y:S01]  /*1780*/  UMOV UR4, 0xf0000000 ;  /* 0xf000000000047882 */ /* 0x000fe20000000000 */
[----:B------:R-:W-:Y:S01]  /*1790*/  UMOV UR5, 0x380fffff ;  /* 0x380fffff00057882 */ /* 0x000fe20000000000 */
[----:B--2---:R-:W0:Y:S01]  /*17a0*/  F2F.F32.F64 R0, R2 ;  /* 0x0000000200007310 */ /* 0x004e220000301000 */
[----:B------:R-:W-:-:S14]  /*17b0*/  DSETP.GEU.AND P0, PT, |R2|, UR4, PT ;  /* 0x0000000402007e2a */ /* 0x000fdc000bf0e200 */
[----:B0-----:R-:W-:Y:S01]  /*17c0*/  @!P0 FMUL R0, R0, 1.175494350822287508e-38 ;  /* 0x0080000000008820 */ /* 0x001fe20000400000 */
[----:B------:R-:W-:Y:S06]  /*17d0*/  BRA `(.L_x_28250) ;  /* 0x00000008007c7947 */ /* 0x000fec0003800000 */
.L_x_28245:
        /* <DEDUP_REMOVED lines=12> */
.L_x_28259:
[----:B------:R-:W2:Y:S01]  /*18a0*/  LDG.E.64 R2, desc[UR36][R2.64] ;  /* 0x0000002402027981 */ /* 0x000ea2000c1e1b00 */
[----:B------:R-:W-:Y:S01]  /*18b0*/  UMOV UR4, 0xf0000000 ;  /* 0xf000000000047882 */ /* 0x000fe20000000000 */
[----:B------:R-:W-:Y:S01]  /*18c0*/  UMOV UR5, 0x380fffff ;  /* 0x380fffff00057882 */ /* 0x000fe20000000000 */
[----:B--2---:R-:W0:Y:S01]  /*18d0*/  F2F.F32.F64 R0, R2 ;  /* 0x0000000200007310 */ /* 0x004e220000301000 */
[----:B------:R-:W-:-:S14]  /*18e0*/  DSETP.GEU.AND P0, PT, |R2|, UR4, PT ;  /* 0x0000000402007e2a */ /* 0x000fdc000bf0e200 */
[----:B0-----:R-:W-:Y:S01]  /*18f0*/  @!P0 FMUL R0, R0, 1.175494350822287508e-38 ;  /* 0x0080000000008820 */ /* 0x001fe20000400000 */
[----:B------:R-:W-:Y:S06]  /*1900*/  BRA `(.L_x_28250) ;  /* 0x0000000800307947 */ /* 0x000fec0003800000 */
.L_x_28258:
        /* <DEDUP_REMOVED lines=26> */
.L_x_28261:
        /* <DEDUP_REMOVED lines=13> */
.L_x_28260:
[----:B------:R-:W2:Y:S02]  /*1b80*/  LDG.E.U16 R0, desc[UR36][R2.64] ;  /* 0x0000002402007981 */ /* 0x000ea4000c1e1500 */
[----:B--2---:R-:W-:Y:S01]  /*1b90*/  IMAD.U32 R0, R0, 0x10000, RZ ;  /* 0x0001000000007824 */ /* 0x004fe200078e00ff */
[----:B------:R-:W-:Y:S06]  /*1ba0*/  BRA `(.L_x_28250) ;  /* 0x0000000400887947 */ /* 0x000fec0003800000 */
.L_x_28257:
        /* <DEDUP_REMOVED lines=11> */
.L_x_28264:
        /* <DEDUP_REMOVED lines=20> */
.L_x_28266:
[----:B------:R-:W-:Y:S05]  /*1da0*/  BSYNC B0 ;  /* 0x0000000000007941 */ /* 0x000fea0003800000 */
.L_x_28265:
[----:B------:R-:W-:Y:S01]  /*1db0*/  LEA R3, R0, 0x3b800000, 0x17 ;  /* 0x3b80000000037811 */ /* 0x000fe200078eb8ff */
[----:B------:R-:W-:-:S05]  /*1dc0*/  IMAD.SHL.U32 R0, R2, 0x100000, RZ ;  /* 0x0010000002007824 */ /* 0x000fca00078e00ff */
[----:B------:R-:W-:Y:S01]  /*1dd0*/  LOP3.LUT R0, R3, R0, R4, 0xfe, !PT ;  /* 0x0000000003007212 */ /* 0x000fe200078efe04 */
[----:B------:R-:W-:Y:S06]  /*1de0*/  BRA `(.L_x_28250) ;  /* 0x0000000000f87947 */ /* 0x000fec0003800000 */
.L_x_28263:
        /* <DEDUP_REMOVED lines=20> */
.L_x_28268:
[----:B------:R-:W-:Y:S05]  /*1f30*/  BSYNC B0 ;  /* 0x0000000000007941 */ /* 0x000fea0003800000 */
.L_x_28267:
[----:B------:R-:W-:Y:S01]  /*1f40*/  LEA R3, R0, 0x37800000, 0x17 ;  /* 0x3780000000037811 */ /* 0x000fe200078eb8ff */
[----:B------:R-:W-:-:S05]  /*1f50*/  IMAD.SHL.U32 R0, R2, 0x200000, RZ ;  /* 0x0020000002007824 */ /* 0x000fca00078e00ff */
[----:B------:R-:W-:Y:S01]  /*1f60*/  LOP3.LUT R0, R3, R0, R4, 0xfe, !PT ;  /* 0x0000000003007212 */ /* 0x000fe200078efe04 */
[----:B------:R-:W-:Y:S06]  /*1f70*/  BRA `(.L_x_28250) ;  /* 0x0000000000947947 */ /* 0x000fec0003800000 */
.L_x_28262:
        /* <DEDUP_REMOVED lines=14> */
.L_x_28249:
        /* <DEDUP_REMOVED lines=16> */
.L_x_28271:
[----:B------:R-:W-:Y:S01]  /*2160*/  IMAD.MOV.U32 R0, RZ, RZ, RZ ;  /* 0x000000ffff007224 */ /* 0x000fe200078e00ff */
[----:B------:R-:W-:Y:S06]  /*2170*/  BRA `(.L_x_28250) ;  /* 0x0000000000147947 */ /* 0x000fec0003800000 */
.L_x_28270:
[----:B------:R-:W2:Y:S02]  /*2180*/  LDG.E.64 R2, desc[UR36][R2.64] ;  /* 0x0000002402027981 */ /* 0x000ea4000c1e1b00 */
[----:B--2---:R0:W1:Y:S01]  /*2190*/  I2F.U64 R0, R2 ;  /* 0x0000000200007312 */ /* 0x0040620000301000 */
[----:B------:R-:W-:Y:S05]  /*21a0*/  BRA `(.L_x_28250) ;  /* 0x0000000000087947 */ /* 0x000fea0003800000 */
.L_x_28269:
[----:B------:R-:W2:Y:S02]  /*21b0*/  LDG.E R0, desc[UR36][R2.64] ;  /* 0x0000002402007981 */ /* 0x000ea4000c1e1900 */
[----:B--2---:R-:W-:-:S07]  /*21c0*/  I2FP.F32.U32 R0, R0 ;  /* 0x0000000000007245 */ /* 0x004fce0000201000 */
.L_x_28250:
[----:B------:R-:W-:Y:S05]  /*21d0*/  BSYNC B6 ;  /* 0x0000000000067941 */ /* 0x000fea0003800000 */
.L_x_28244:
[----:B------:R-:W0:Y:S02]  /*21e0*/  LDC R5, c[0x0][0x424] ;  /* 0x00010900ff057b82 */ /* 0x000e240000000800 */
[C---:B012345:R-:W-:Y:S01]  /*21f0*/  IMAD.SHL.U32 R2, R0.reuse, 0x2, RZ ;  /* 0x0000000200027824 */ /* 0x07ffe200078e00ff */
[----:B------:R-:W-:Y:S01]  /*2200*/  LOP3.LUT R3, R0, 0x80000000, RZ, 0xc0, !PT ;  /* 0x8000000000037812 */ /* 0x000fe200078ec0ff */
[----:B------:R-:W-:Y:S03]  /*2210*/  BSSY B0, `(.L_x_28272) ;  /* 0x0000028000007945 */ /* 0x000fe60003800000 */
[----:B------:R-:W-:-:S04]  /*2220*/  ISETP.GE.U32.AND P1, PT, R2, 0x1000000, PT ;  /* 0x010000000200780c */ /* 0x000fc80003f26070 */
[----:B------:R-:W-:Y:S02]  /*2230*/  SEL R4, R3, R0, !P1 ;  /* 0x0000000003047207 */ /* 0x000fe40004800000 */
[----:B------:R-:W-:-:S13]  /*2240*/  FSETP.GTU.FTZ.AND P0, PT, |R5|, +INF , PT ;  /* 0x7f8000000500780b */ /* 0x000fda0003f1c200 */
        /* <DEDUP_REMOVED lines=9> */
[----:B------:R-:W-:Y:S01]  /*22e0*/  @!P0 IMAD.MOV.U32 R2, RZ, RZ, R4 ;  /* 0x000000ffff028224 */ /* 0x000fe200078e0004 */
[----:B------:R-:W-:Y:S06]  /*22f0*/  @!P0 BRA `(.L_x_28274) ;  /* 0x0000000000648947 */ /* 0x000fec0003800000 */
[----:B------:R-:W-:-:S13]  /*2300*/  FSETP.NEU.FTZ.AND P0, PT, R3, RZ, PT ;  /* 0x000000ff0300720b */ /* 0x000fda0003f1d000 */
[----:B------:R-:W-:-:S05]  /*2310*/  @!P0 IMAD.MOV.U32 R7, RZ, RZ, 0x800000 ;  /* 0x00800000ff078424 */ /* 0x000fca00078e00ff */
[----:B------:R-:W-:Y:S01]  /*2320*/  @!P0 LOP3.LUT R2, R7, 0x80000000, R0, 0xb8, !PT ;  /* 0x8000000007028812 */ /* 0x000fe200078eb800 */
[----:B------:R-:W-:Y:S06]  /*2330*/  @!P0 BRA `(.L_x_28274) ;  /* 0x0000000000548947 */ /* 0x000fec0003800000 */
[CC--:B------:R-:W-:Y:S01]  /*2340*/  FSETP.GT.FTZ.AND P2, PT, R0.reuse, R5.reuse, PT ;  /* 0x000000050000720b */ /* 0x0c0fe20003f54000 */
[----:B------:R-:W-:Y:S01]  /*2350*/  IMAD.MOV.U32 R2, RZ, RZ, RZ ;  /* 0x000000ffff027224 */ /* 0x000fe200078e00ff */
[C---:B------:R-:W-:Y:S02]  /*2360*/  FSETP.GEU.FTZ.AND P3, PT, R5.reuse, RZ, PT ;  /* 0x000000ff0500720b */ /* 0x040fe40003f7e000 */
[----:B------:R-:W-:Y:S02]  /*2370*/  FSETP.GT.FTZ.AND P0, PT, R5, RZ, PT ;  /* 0x000000ff0500720b */ /* 0x000fe40003f14000 */
[----:B------:R-:W-:Y:S02]  /*2380*/  PLOP3.LUT P4, PT, P3, P2, PT, 0x8, 0x0 ;  /* 0x000000000000781c */ /* 0x000fe40001f84170 */
[----:B------:R-:W-:Y:S02]  /*2390*/  PLOP3.LUT P2, PT, P0, P2, PT, 0x80, 0x0 ;  /* 0x000000000000781c */ /* 0x000fe40000745070 */
[----:B------:R-:W-:-:S02]  /*23a0*/  FSETP.GEU.FTZ.AND P1, PT, R0, R5, PT ;  /* 0x000000050000720b */ /* 0x000fc40003f3e000 */
        /* <DEDUP_REMOVED lines=13> */
.L_x_28273:
[----:B------:R-:W-:-:S07]  /*2480*/  FADD.FTZ R2, R0, R5 ;  /* 0x0000000500027221 */ /* 0x000fce0000010000 */
.L_x_28274:
[----:B------:R-:W-:Y:S05]  /*2490*/  BSYNC B0 ;  /* 0x0000000000007941 */ /* 0x000fea0003800000 */
.L_x_28272:
        /* <DEDUP_REMOVED lines=15> */
.L_x_28278:
[----:B------:R-:W0:Y:S02]  /*2590*/  F2I.S64.TRUNC R2, R2 ;  /* 0x0000000200027311 */ /* 0x000e24000020d900 */
[----:B0-----:R-:W-:-:S05]  /*25a0*/  IMAD.MOV.U32 R5, RZ, RZ, R2 ;  /* 0x000000ffff057224 */ /* 0x001fca00078e0002 */
[----:B------:R0:W-:Y:S01]  /*25b0*/  STG.E.U8 desc[UR36][R16.64], R5 ;  /* 0x0000000510007986 */ /* 0x0001e2000c101124 */
[----:B------:R-:W-:Y:S05]  /*25c0*/  BRA `(.L_x_28280) ;  /* 0x0000000c00407947 */ /* 0x000fea0003800000 */
.L_x_28277:
        /* <DEDUP_REMOVED lines=9> */
.L_x_28282:
[----:B------:R-:W0:Y:S02]  /*2660*/  F2I.FTZ.TRUNC.NTZ R3, R2 ;  /* 0x0000000200037305 */ /* 0x000e24000021f100 */
[----:B0-----:R0:W-:Y:S01]  /*2670*/  STG.E desc[UR36][R16.64], R3 ;  /* 0x0000000310007986 */ /* 0x0011e2000c101924 */
[----:B------:R-:W-:Y:S05]  /*2680*/  BRA `(.L_x_28280) ;  /* 0x0000000c00107947 */ /* 0x000fea0003800000 */
.L_x_28281:
[----:B------:R-:W0:Y:S02]  /*2690*/  F2I.FTZ.TRUNC.NTZ R3, R2 ;  /* 0x0000000200037305 */ /* 0x000e24000021f100 */
[----:B0-----:R0:W-:Y:S01]  /*26a0*/  STG.E.U16 desc[UR36][R16.64], R3 ;  /* 0x0000000310007986 */ /* 0x0011e2000c101524 */
[----:B------:R-:W-:Y:S05]  /*26b0*/  BRA `(.L_x_28280) ;  /* 0x0000000c00047947 */ /* 0x000fea0003800000 */
.L_x_28276:
        /* <DEDUP_REMOVED lines=8> */
.L_x_28284:
[----:B------:R-:W-:-:S05]  /*2740*/  F2FP.F16.F32.PACK_AB R2, RZ, R2 ;  /* 0x00000002ff02723e */ /* 0x000fca00000000ff */
[----:B------:R0:W-:Y:S01]  /*2750*/  STG.E.U16 desc[UR36][R16.64], R2 ;  /* 0x0000000210007986 */ /* 0x0001e2000c101524 */
[----:B------:R-:W-:Y:S05]  /*2760*/  BRA `(.L_x_28280) ;  /* 0x0000000800d87947 */ /* 0x000fea0003800000 */
.L_x_28283:
        /* <DEDUP_REMOVED lines=9> */
.L_x_28286:
[----:B------:R-:W-:-:S04]  /*2800*/  F2FP.F16.F32.PACK_AB R3, RZ, R2 ;  /* 0x00000002ff03723e */ /* 0x000fc800000000ff */
[----:B------:R-:W-:-:S05]  /*2810*/  PRMT R3, R3, 0x5410, RZ ;  /* 0x0000541003037816 */ /* 0x000fca00000000ff */
[----:B------:R0:W-:Y:S01]  /*2820*/  STG.E desc[UR36][R16.64], R3 ;  /* 0x0000000310007986 */ /* 0x0001e2000c101924 */
[----:B------:R-:W-:Y:S05]  /*2830*/  BRA `(.L_x_28280) ;  /* 0x0000000800a47947 */ /* 0x000fea0003800000 */
.L_x_28285:
[----:B------:R-:W-:-:S06]  /*2840*/  FMUL.FTZ R2, R2, 1 ;  /* 0x3f80000002027820 */ /* 0x000fcc0000410000 */
[----:B------:R-:W0:Y:S02]  /*2850*/  F2F.F64.F32 R2, R2 ;  /* 0x0000000200027310 */ /* 0x000e240000201800 */
[----:B0-----:R0:W-:Y:S01]  /*2860*/  STG.E.64 desc[UR36][R16.64], R2 ;  /* 0x0000000210007986 */ /* 0x0011e2000c101b24 */
[----:B------:R-:W-:Y:S05]  /*2870*/  BRA `(.L_x_28280) ;  /* 0x0000000800947947 */ /* 0x000fea0003800000 */
.L_x_28275:
        /* <DEDUP_REMOVED lines=12> */
.L_x_28289:
[----:B------:R-:W-:Y:S01]  /*2940*/  FMUL.FTZ R4, R2, 1 ;  /* 0x3f80000002047820 */ /* 0x000fe20000410000 */
[----:B------:R-:W-:-:S05]  /*2950*/  CS2R R6, SRZ ;  /* 0x0000000000067805 */ /* 0x000fca000001ff00 */
[----:B------:R-:W0:Y:S02]  /*2960*/  F2F.F64.F32 R4, R4 ;  /* 0x0000000400047310 */ /* 0x000e240000201800 */
[----:B0-----:R0:W-:Y:S01]  /*2970*/  STG.E.128 desc[UR36][R16.64], R4 ;  /* 0x0000000410007986 */ /* 0x0011e2000c101d24 */
[----:B------:R-:W-:Y:S05]  /*2980*/  BRA `(.L_x_28280) ;  /* 0x0000000800507947 */ /* 0x000fea0003800000 */
.L_x_28288:
        /* <DEDUP_REMOVED lines=20> */
.L_x_28293:
[----:B------:R-:W-:Y:S05]  /*2ad0*/  BSYNC B0 ;  /* 0x0000000000007941 */ /* 0x000fea0003800000 */
.L_x_28292:
[----:B------:R-:W-:-:S05]  /*2ae0*/  LOP3.LUT R5, R0, R5, RZ, 0xfc, !PT ;  /* 0x0000000500057212 */ /* 0x000fca00078efcff */
[----:B------:R0:W-:Y:S01]  /*2af0*/  STG.E.U8 desc[UR36][R16.64], R5 ;  /* 0x0000000510007986 */ /* 0x0001e2000c101124 */
[----:B------:R-:W-:Y:S05]  /*2b00*/  BRA `(.L_x_28280) ;  /* 0x0000000400f07947 */ /* 0x000fea0003800000 */
.L_x_28291:
        /* <DEDUP_REMOVED lines=12> */
.L_x_28295:
[----:B------:R-:W-:Y:S01]  /*2bd0*/  IMAD.MOV.U32 R0, RZ, RZ, 0x7f ;  /* 0x0000007fff007424 */ /* 0x000fe200078e00ff */
[----:B------:R-:W-:-:S04]  /*2be0*/  ISETP.GT.U32.AND P0, PT, R4, 0x7f800000, PT ;  /* 0x7f8000000400780c */ /* 0x000fc80003f04070 */
[----:B------:R-:W-:-:S09]  /*2bf0*/  SEL R0, R0, 0x7c, P0 ;  /* 0x0000007c00007807 */ /* 0x000fd20000000000 */
.L_x_28296:
[----:B------:R-:W-:Y:S05]  /*2c00*/  BSYNC B0 ;  /* 0x0000000000007941 */ /* 0x000fea0003800000 */
.L_x_28294:
[----:B------:R-:W-:-:S04]  /*2c10*/  LOP3.LUT R2, R2, 0x80000000, RZ, 0xc0, !PT ;  /* 0x8000000002027812 */ /* 0x000fc800078ec0ff */
[----:B------:R-:W-:-:S04]  /*2c20*/  SHF.R.U32.HI R3, RZ, 0x18, R2 ;  /* 0x00000018ff037819 */ /* 0x000fc80000011602 */
[----:B------:R-:W-:-:S05]  /*2c30*/  LOP3.LUT R3, R0, R3, RZ, 0xfc, !PT ;  /* 0x0000000300037212 */ /* 0x000fca00078efcff */
[----:B------:R0:W-:Y:S01]  /*2c40*/  STG.E.U8 desc[UR36][R16.64], R3 ;  /* 0x0000000310007986 */ /* 0x0001e2000c101124 */
[----:B------:R-:W-:Y:S05]  /*2c50*/  BRA `(.L_x_28280) ;  /* 0x00000004009c7947 */ /* 0x000fea0003800000 */
.L_x_28290:
[----:B------:R-:W-:-:S05]  /*2c60*/  F2FP.BF16.F32.PACK_AB R2, RZ, R2 ;  /* 0x00000002ff02723e */ /* 0x000fca00000010ff */
[----:B------:R0:W-:Y:S01]  /*2c70*/  STG.E.U16 desc[UR36][R16.64], R2 ;  /* 0x0000000210007986 */ /* 0x0001e2000c101524 */
[----:B------:R-:W-:Y:S05]  /*2c80*/  BRA `(.L_x_28280) ;  /* 0x0000000400907947 */ /* 0x000fea0003800000 */
.L_x_28287:
        /* <DEDUP_REMOVED lines=11> */
.L_x_28299:
        /* <DEDUP_REMOVED lines=16> */
.L_x_28302:
[----:B------:R-:W-:-:S04]  /*2e40*/  LOP3.LUT R2, R2, 0x80000000, RZ, 0xc0, !PT ;  /* 0x8000000002027812 */ /* 0x000fc800078ec0ff */
[----:B------:R-:W-:-:S04]  /*2e50*/  SHF.R.U32.HI R3, RZ, 0x18, R2 ;  /* 0x00000018ff037819 */ /* 0x000fc80000011602 */
[----:B------:R-:W-:-:S04]  /*2e60*/  LOP3.LUT R0, R0, R3, RZ, 0xfc, !PT ;  /* 0x0000000300007212 */ /* 0x000fc800078efcff */
[----:B------:R-:W-:-:S07]  /*2e70*/  PRMT R8, R0, 0x7610, R8 ;  /* 0x0000761000087816 */ /* 0x000fce0000000008 */
.L_x_28301:
[----:B------:R-:W-:Y:S05]  /*2e80*/  BSYNC B0 ;  /* 0x0000000000007941 */ /* 0x000fea0003800000 */
.L_x_28300:
[----:B------:R3:W-:Y:S01]  /*2e90*/  STG.E.U8 desc[UR36][R16.64], R8 ;  /* 0x0000000810007986 */ /* 0x0007e2000c101124 */
[----:B------:R-:W-:Y:S05]  /*2ea0*/  BRA `(.L_x_28280) ;  /* 0x0000000400087947 */ /* 0x000fea0003800000 */
.L_x_28298:
        /* <DEDUP_REMOVED lines=16> */
.L_x_28305:
[----:B------:R-:W-:-:S04]  /*2fb0*/  LOP3.LUT R2, R2, 0x80000000, RZ, 0xc0, !PT ;  /* 0x8000000002027812 */ /* 0x000fc800078ec0ff */
[----:B------:R-:W-:-:S04]  /*2fc0*/  SHF.R.U32.HI R3, RZ, 0x18, R2 ;  /* 0x00000018ff037819 */ /* 0x000fc80000011602 */
[----:B------:R-:W-:-:S04]  /*2fd0*/  LOP3.LUT R0, R0, R3, RZ, 0xfc, !PT ;  /* 0x0000000300007212 */ /* 0x000fc800078efcff */
[----:B------:R-:W-:-:S07]  /*2fe0*/  PRMT R8, R0, 0x7610, R8 ;  /* 0x0000761000087816 */ /* 0x000fce0000000008 */
.L_x_28304:
[----:B------:R-:W-:Y:S05]  /*2ff0*/  BSYNC B0 ;  /* 0x0000000000007941 */ /* 0x000fea0003800000 */
.L_x_28303:
[----:B------:R0:W-:Y:S01]  /*3000*/  STG.E.U8 desc[UR36][R16.64], R8 ;  /* 0x0000000810007986 */ /* 0x0001e2000c101124 */
[----:B------:R-:W-:Y:S05]  /*3010*/  BRA `(.L_x_28280) ;  /* 0x0000000000ac7947 */ /* 0x000fea0003800000 */
.L_x_28297:
        /* <DEDUP_REMOVED lines=21> */
.L_x_28279:
        /* <DEDUP_REMOVED lines=16> */
.L_x_28308:
[----:B------:R-:W-:Y:S05]  /*3270*/  BRA `(.L_x_28280) ;  /* 0x0000000000147947 */ /* 0x000fea0003800000 */
.L_x_28307:
[----:B------:R-:W0:Y:S02]  /*3280*/  F2I.U64.TRUNC R2, R2 ;  /* 0x0000000200027311 */ /* 0x000e24000020d800 */
[----:B0-----:R2:W-:Y:S01]  /*3290*/  STG.E.64 desc[UR36][R16.64], R2 ;  /* 0x0000000210007986 */ /* 0x0015e2000c101b24 */
[----:B------:R-:W-:Y:S05]  /*32a0*/  BRA `(.L_x_28280) ;  /* 0x0000000000087947 */ /* 0x000fea0003800000 */
.L_x_28306:
[----:B------:R-:W0:Y:S02]  /*32b0*/  F2I.FTZ.U32.TRUNC.NTZ R3, R2 ;  /* 0x0000000200037305 */ /* 0x000e24000021f000 */
[----:B0-----:R0:W-:Y:S02]  /*32c0*/  STG.E desc[UR36][R16.64], R3 ;  /* 0x0000000310007986 */ /* 0x0011e4000c101924 */
.L_x_28280:
[----:B------:R-:W-:-:S04]  /*32d0*/  IMAD R18, R23, 0x200, R18 ;  /* 0x0000020017127824 */ /* 0x000fc800078e0212 */
[----:B------:R-:W-:-:S07]  /*32e0*/  VIADD R19, R18, 0x80 ;  /* 0x0000008012137836 */ /* 0x000fce0000000000 */
.L_x_28242:
[----:B------:R-:W-:Y:S05]  /*32f0*/  BSYNC B7 ;  /* 0x0000000000077941 */ /* 0x000fea0003800000 */
.L_x_28241:
        /* <DEDUP_REMOVED lines=307> */
.L_x_28311:
        /* <DEDUP_REMOVED lines=22> */
.L_x_28316:
[----:B------:R-:W2:Y:S02]  /*4790*/  LDG.E.U8 R0, desc[UR36][R2.64] ;  /* 0x0000002402007981 */ /* 0x000ea4000c1e1100 */
[----:B--2---:R-:W-:Y:S01]  /*47a0*/  I2FP.F32.U32 R0, R0 ;  /* 0x0000000000007245 */ /* 0x004fe20000201000 */
[----:B------:R-:W-:Y:S06]  /*47b0*/  BRA `(.L_x_28318) ;  /* 0x0000000c002c7947 */ /* 0x000fec0003800000 */
.L_x_28315:
        /* <DEDUP_REMOVED lines=9> */
.L_x_28320:
[----:B------:R-:W2:Y:S02]  /*4850*/  LDG.E R0, desc[UR36][R2.64] ;  /* 0x0000002402007981 */ /* 0x000ea4000c1e1900 */
[----:B--2---:R-:W-:Y:S01]  /*4860*/  I2FP.F32.S32 R0, R0 ;  /* 0x0000000000007245 */ /* 0x004fe20000201400 */
[----:B------:R-:W-:Y:S06]  /*4870*/  BRA `(.L_x_28318) ;  /* 0x0000000800fc7947 */ /* 0x000fec0003800000 */
.L_x_28319:
[----:B------:R-:W2:Y:S02]  /*4880*/  LDG.E.U16 R0, desc[UR36][R2.64] ;  /* 0x0000002402007981 */ /* 0x000ea4000c1e1500 */
[----:B--2---:R-:W0:Y:S01]  /*4890*/  I2F.S16 R0, R0 ;  /* 0x0000000000007306 */ /* 0x004e220000101400 */
[----:B------:R-:W-:Y:S05]  /*48a0*/  BRA `(.L_x_28318) ;  /* 0x0000000800f07947 */ /* 0x000fea0003800000 */
.L_x_28314:
        /* <DEDUP_REMOVED lines=8> */
.L_x_28322:
[----:B------:R-:W2:Y:S02]  /*4930*/  LDG.E.U16 R0, desc[UR36][R2.64] ;  /* 0x0000002402007981 */ /* 0x000ea4000c1e1500 */
[----:B--2---:R-:W-:Y:S01]  /*4940*/  HADD2.F32 R0, -RZ, R0.H0_H0 ;  /* 0x20000000ff007230 */ /* 0x004fe20000004100 */
[----:B------:R-:W-:Y:S06]  /*4950*/  BRA `(.L_x_28318) ;  /* 0x0000000800c47947 */ /* 0x000fec0003800000 */
.L_x_28321:
        /* <DEDUP_REMOVED lines=8> */
.L_x_28324:
[----:B------:R-:W2:Y:S02]  /*49e0*/  LDG.E.U16 R0, desc[UR36][R2.64] ;  /* 0x0000002402007981 */ /* 0x000ea4000c1e1500 */
[----:B--2---:R-:W-:Y:S01]  /*49f0*/  HADD2.F32 R0, -RZ, R0.H0_H0 ;  /* 0x20000000ff007230 */ /* 0x004fe20000004100 */
[----:B------:R-:W-:Y:S06]  /*4a00*/  BRA `(.L_x_28318) ;  /* 0x0000000800987947 */ /* 0x000fec0003800000 */
.L_x_28323:
[----:B------:R-:W2:Y:S01]  /*4a10*/  LDG.E.64 R2, desc[UR36][R2.64] ;  /* 0x0000002402027981 */ /* 0x000ea2000c1e1b00 */
[----:B------:R-:W-:Y:S01]  /*4a20*/  UMOV UR4, 0xf0000000 ;  /* 0xf000000000047882 */ /* 0x000fe20000000000 */
[----:B------:R-:W-:Y:S01]  /*4a30*/  UMOV UR5, 0x380fffff ;  /* 0x380fffff00057882 */ /* 0x000fe20000000000 */
[----:B--2---:R-:W0:Y:S01]  /*4a40*/  F2F.F32.F64 R0, R2 ;  /* 0x0000000200007310 */ /* 0x004e220000301000 */
[----:B------:R-:W-:-:S14]  /*4a50*/  DSETP.GEU.AND P0, PT, |R2|, UR4, PT ;  /* 0x0000000402007e2a */ /* 0x000fdc000bf0e200 */
[----:B0-----:R-:W-:Y:S01]  /*4a60*/  @!P0 FMUL R0, R0, 1.175494350822287508e-38 ;  /* 0x0080000000008820 */ /* 0x001fe20000400000 */
[----:B------:R-:W-:Y:S06]  /*4a70*/  BRA `(.L_x_28318) ;  /* 0x00000008007c7947 */ /* 0x000fec0003800000 */
.L_x_28313:
        /* <DEDUP_REMOVED lines=12> */
.L_x_28327:
[----:B------:R-:W2:Y:S01]  /*4b40*/  LDG.E.64 R2, desc[UR36][R2.64] ;  /* 0x0000002402027981 */ /* 0x000ea2000c1e1b00 */
[----:B------:R-:W-:Y:S01]  /*4b50*/  UMOV UR4, 0xf0000000 ;  /* 0xf000000000047882 */ /* 0x000fe20000000000 */
[----:B------:R-:W-:Y:S01]  /*4b60*/  UMOV UR5, 0x380fffff ;  /* 0x380fffff00057882 */ /* 0x000fe20000000000 */
[----:B--2---:R-:W0:Y:S01]  /*4b70*/  F2F.F32.F64 R0, R2 ;  /* 0x0000000200007310 */ /* 0x004e220000301000 */
[----:B------:R-:W-:-:S14]  /*4b80*/  DSETP.GEU.AND P0, PT, |R2|, UR4, PT ;  /* 0x0000000402007e2a */ /* 0x000fdc000bf0e200 */
[----:B0-----:R-:W-:Y:S01]  /*4b90*/  @!P0 FMUL R0, R0, 1.175494350822287508e-38 ;  /* 0x0080000000008820 */ /* 0x001fe20000400000 */
[----:B------:R-:W-:Y:S06]  /*4ba0*/  BRA `(.L_x_28318) ;  /* 0x0000000800307947 */ /* 0x000fec0003800000 */
.L_x_28326:
        /* <DEDUP_REMOVED lines=26> */
.L_x_28329:
        /* <DEDUP_REMOVED lines=13> */
.L_x_28328:
[----:B------:R-:W2:Y:S02]  /*4e20*/  LDG.E.U16 R0, desc[UR36][R2.64] ;  /* 0x0000002402007981 */ /* 0x000ea4000c1e1500 */
[----:B--2---:R-:W-:Y:S01]  /*4e30*/  IMAD.U32 R0, R0, 0x10000, RZ ;  /* 0x0001000000007824 */ /* 0x004fe200078e00ff */
[----:B------:R-:W-:Y:S06]  /*4e40*/  BRA `(.L_x_28318) ;  /* 0x0000000400887947 */ /* 0x000fec0003800000 */
.L_x_28325:
        /* <DEDUP_REMOVED lines=11> */
.L_x_28332:
        /* <DEDUP_REMOVED lines=20> */
.L_x_28334:
[----:B------:R-:W-:Y:S05]  /*5040*/  BSYNC B0 ;  /* 0x0000000000007941 */ /* 0x000fea0003800000 */
.L_x_28333:
[----:B------:R-:W-:Y:S01]  /*5050*/  LEA R3, R0, 0x3b800000, 0x17 ;  /* 0x3b80000000037811 */ /* 0x000fe200078eb8ff */
[----:B------:R-:W-:-:S05]  /*5060*/  IMAD.SHL.U32 R0, R2, 0x100000, RZ ;  /* 0x0010000002007824 */ /* 0x000fca00078e00ff */
[----:B------:R-:W-:Y:S01]  /*5070*/  LOP3.LUT R0, R3, R0, R4, 0xfe, !PT ;  /* 0x0000000003007212 */ /* 0x000fe200078efe04 */
[----:B------:R-:W-:Y:S06]  /*5080*/  BRA `(.L_x_28318) ;  /* 0x0000000000f87947 */ /* 0x000fec0003800000 */
.L_x_28331:
        /* <DEDUP_REMOVED lines=20> */
.L_x_28336:
[----:B------:R-:W-:Y:S05]  /*51d0*/  BSYNC B0 ;  /* 0x0000000000007941 */ /* 0x000fea0003800000 */
.L_x_28335:
[----:B------:R-:W-:Y:S01]  /*51e0*/  LEA R3, R0, 0x37800000, 0x17 ;  /* 0x3780000000037811 */ /* 0x000fe200078eb8ff */
[----:B------:R-:W-:-:S05]  /*51f0*/  IMAD.SHL.U32 R0, R2, 0x200000, RZ ;  /* 0x0020000002007824 */ /* 0x000fca00078e00ff */
[----:B------:R-:W-:Y:S01]  /*5200*/  LOP3.LUT R0, R3, R0, R4, 0xfe, !PT ;  /* 0x0000000003007212 */ /* 0x000fe200078efe04 */
[----:B------:R-:W-:Y:S06]  /*5210*/  BRA `(.L_x_28318) ;  /* 0x0000000000947947 */ /* 0x000fec0003800000 */
.L_x_28330:
        /* <DEDUP_REMOVED lines=14> */
.L_x_28317:
        /* <DEDUP_REMOVED lines=16> */
.L_x_28339:
[----:B------:R-:W-:Y:S01]  /*5400*/  IMAD.MOV.U32 R0, RZ, RZ, RZ ;  /* 0x000000ffff007224 */ /* 0x000fe200078e00ff */
[----:B------:R-:W-:Y:S06]  /*5410*/  BRA `(.L_x_28318) ;  /* 0x0000000000147947 */ /* 0x000fec0003800000 */
.L_x_28338:
[----:B------:R-:W2:Y:S02]  /*5420*/  LDG.E.64 R2, desc[UR36][R2.64] ;  /* 0x0000002402027981 */ /* 0x000ea4000c1e1b00 */
[----:B--2---:R0:W1:Y:S01]  /*5430*/  I2F.U64 R0, R2 ;  /* 0x0000000200007312 */ /* 0x0040620000301000 */
[----:B------:R-:W-:Y:S05]  /*5440*/  BRA `(.L_x_28318) ;  /* 0x0000000000087947 */ /* 0x000fea0003800000 */
.L_x_28337:
[----:B------:R-:W2:Y:S02]  /*5450*/  LDG.E R0, desc[UR36][R2.64] ;  /* 0x0000002402007981 */ /* 0x000ea4000c1e1900 */
[----:B--2---:R-:W-:-:S07]  /*5460*/  I2FP.F32.U32 R0, R0 ;  /* 0x0000000000007245 */ /* 0x004fce0000201000 */
.L_x_28318:
[----:B------:R-:W-:Y:S05]  /*5470*/  BSYNC B6 ;  /* 0x0000000000067941 */ /* 0x000fea0003800000 */
.L_x_28312:
        /* <DEDUP_REMOVED lines=41> */
.L_x_28341:
[----:B------:R-:W-:-:S07]  /*5710*/  FADD.FTZ R2, R0, R5 ;  /* 0x0000000500027221 */ /* 0x000fce0000010000 */
.L_x_28342:
[----:B------:R-:W-:Y:S05]  /*5720*/  BSYNC B0 ;  /* 0x0000000000007941 */ /* 0x000fea0003800000 */
.L_x_28340:
        /* <DEDUP_REMOVED lines=15> */
.L_x_28346:
[----:B------:R-:W0:Y:S02]  /*5820*/  F2I.S64.TRUNC R2, R2 ;  /* 0x0000000200027311 */ /* 0x000e24000020d900 */
[----:B0-----:R-:W-:-:S05]  /*5830*/  IMAD.MOV.U32 R5, RZ, RZ, R2 ;  /* 0x000000ffff057224 */ /* 0x001fca00078e0002 */
[----:B------:R0:W-:Y:S01]  /*5840*/  STG.E.U8 desc[UR36][R16.64], R5 ;  /* 0x0000000510007986 */ /* 0x0001e2000c101124 */
[----:B------:R-:W-:Y:S05]  /*5850*/  BRA `(.L_x_28348) ;  /* 0x0000000c00407947 */ /* 0x000fea0003800000 */
.L_x_28345:
        /* <DEDUP_REMOVED lines=9> */
.L_x_28350:
[----:B------:R-:W0:Y:S02]  /*58f0*/  F2I.FTZ.TRUNC.NTZ R3, R2 ;  /* 0x0000000200037305 */ /* 0x000e24000021f100 */
[----:B0-----:R3:W-:Y:S01]  /*5900*/  STG.E desc[UR36][R16.64], R3 ;  /* 0x0000000310007986 */ /* 0x0017e2000c101924 */
[----:B------:R-:W-:Y:S05]  /*5910*/  BRA `(.L_x_28348) ;  /* 0x0000000c00107947 */ /* 0x000fea0003800000 */
.L_x_28349:
[----:B------:R-:W0:Y:S02]  /*5920*/  F2I.FTZ.TRUNC.NTZ R3, R2 ;  /* 0x0000000200037305 */ /* 0x000e24000021f100 */
[----:B0-----:R2:W-:Y:S01]  /*5930*/  STG.E.U16 desc[UR36][R16.64], R3 ;  /* 0x0000000310007986 */ /* 0x0015e2000c101524 */
[----:B------:R-:W-:Y:S05]  /*5940*/  BRA `(.L_x_28348) ;  /* 0x0000000c00047947 */ /* 0x000fea0003800000 */
.L_x_28344:
        /* <DEDUP_REMOVED lines=8> */
.L_x_28352:
[----:B------:R-:W-:-:S05]  /*59d0*/  F2FP.F16.F32.PACK_AB R2, RZ, R2 ;  /* 0x00000002ff02723e */ /* 0x000fca00000000ff */
[----:B------:R0:W-:Y:S01]  /*59e0*/  STG.E.U16 desc[UR36][R16.64], R2 ;  /* 0x0000000210007986 */ /* 0x0001e2000c101524 */
[----:B------:R-:W-:Y:S05]  /*59f0*/  BRA `(.L_x_28348) ;  /* 0x0000000800d87947 */ /* 0x000fea0003800000 */
.L_x_28351:
        /* <DEDUP_REMOVED lines=9> */
.L_x_28354:
[----:B------:R-:W-:-:S04]  /*5a90*/  F2FP.F16.F32.PACK_AB R3, RZ, R2 ;  /* 0x00000002ff03723e */ /* 0x000fc800000000ff */
[----:B------:R-:W-:-:S05]  /*5aa0*/  PRMT R3, R3, 0x5410, RZ ;  /* 0x0000541003037816 */ /* 0x000fca00000000ff */
[----:B------:R0:W-:Y:S01]  /*5ab0*/  STG.E desc[UR36][R16.64], R3 ;  /* 0x0000000310007986 */ /* 0x0001e2000c101924 */
[----:B------:R-:W-:Y:S05]  /*5ac0*/  BRA `(.L_x_28348) ;  /* 0x0000000800a47947 */ /* 0x000fea0003800000 */
.L_x_28353:
[----:B------:R-:W-:-:S06]  /*5ad0*/  FMUL.FTZ R2, R2, 1 ;  /* 0x3f80000002027820 */ /* 0x000fcc0000410000 */
[----:B------:R-:W0:Y:S02]  /*5ae0*/  F2F.F64.F32 R2, R2 ;  /* 0x0000000200027310 */ /* 0x000e240000201800 */
[----:B0-----:R0:W-:Y:S01]  /*5af0*/  STG.E.64 desc[UR36][R16.64], R2 ;  /* 0x0000000210007986 */ /* 0x0011e2000c101b24 */
[----:B------:R-:W-:Y:S05]  /*5b00*/  BRA `(.L_x_28348) ;  /* 0x0000000800947947 */ /* 0x000fea0003800000 */
.L_x_28343:
        /* <DEDUP_REMOVED lines=12> */
.L_x_28357:
[----:B------:R-:W-:Y:S01]  /*5bd0*/  FMUL.FTZ R4, R2, 1 ;  /* 0x3f80000002047820 */ /* 0x000fe20000410000 */
[----:B------:R-:W-:-:S05]  /*5be0*/  CS2R R6, SRZ ;  /* 0x0000000000067805 */ /* 0x000fca000001ff00 */
[----:B------:R-:W0:Y:S02]  /*5bf0*/  F2F.F64.F32 R4, R4 ;  /* 0x0000000400047310 */ /* 0x000e240000201800 */
[----:B0-----:R0:W-:Y:S01]  /*5c00*/  STG.E.128 desc[UR36][R16.64], R4 ;  /* 0x0000000410007986 */ /* 0x0011e2000c101d24 */
[----:B------:R-:W-:Y:S05]  /*5c10*/  BRA `(.L_x_28348) ;  /* 0x0000000800507947 */ /* 0x000fea0003800000 */
.L_x_28356:
        /* <DEDUP_REMOVED lines=20> */
.L_x_28361:
[----:B------:R-:W-:Y:S05]  /*5d60*/  BSYNC B0 ;  /* 0x0000000000007941 */ /* 0x000fea0003800000 */
.L_x_28360:
[----:B------:R-:W-:-:S05]  /*5d70*/  LOP3.LUT R5, R0, R5, RZ, 0xfc, !PT ;  /* 0x0000000500057212 */ /* 0x000fca00078efcff */
[----:B------:R0:W-:Y:S01]  /*5d80*/  STG.E.U8 desc[UR36][R16.64], R5 ;  /* 0x0000000510007986 */ /* 0x0001e2000c101124 */
[----:B------:R-:W-:Y:S05]  /*5d90*/  BRA `(.L_x_28348) ;  /* 0x0000000400f07947 */ /* 0x000fea0003800000 */
.L_x_28359:
        /* <DEDUP_REMOVED lines=12> */
.L_x_28363:
[----:B------:R-:W-:Y:S01]  /*5e60*/  IMAD.MOV.U32 R0, RZ, RZ, 0x7f ;  /* 0x0000007fff007424 */ /* 0x000fe200078e00ff */
[----:B------:R-:W-:-:S04]  /*5e70*/  ISETP.GT.U32.AND P0, PT, R4, 0x7f800000, PT ;  /* 0x7f8000000400780c */ /* 0x000fc80003f04070 */
[----:B------:R-:W-:-:S09]  /*5e80*/  SEL R0, R0, 0x7c, P0 ;  /* 0x0000007c00007807 */ /* 0x000fd20000000000 */
.L_x_28364:
[----:B------:R-:W-:Y:S05]  /*5e90*/  BSYNC B0 ;  /* 0x0000000000007941 */ /* 0x000fea0003800000 */
.L_x_28362:
[----:B------:R-:W-:-:S04]  /*5ea0*/  LOP3.LUT R2, R2, 0x80000000, RZ, 0xc0, !PT ;  /* 0x8000000002027812 */ /* 0x000fc800078ec0ff */
[----:B------:R-:W-:-:S04]  /*5eb0*/  SHF.R.U32.HI R3, RZ, 0x18, R2 ;  /* 0x00000018ff037819 */ /* 0x000fc80000011602 */
[----:B------:R-:W-:-:S05]  /*5ec0*/  LOP3.LUT R3, R0, R3, RZ, 0xfc, !PT ;  /* 0x0000000300037212 */ /* 0x000fca00078efcff */
[----:B------:R0:W-:Y:S01]  /*5ed0*/  STG.E.U8 desc[UR36][R16.64], R3 ;  /* 0x0000000310007986 */ /* 0x0001e2000c101124 */
[----:B------:R-:W-:Y:S05]  /*5ee0*/  BRA `(.L_x_28348) ;  /* 0x00000004009c7947 */ /* 0x000fea0003800000 */
.L_x_28358:
[----:B------:R-:W-:-:S05]  /*5ef0*/  F2FP.BF16.F32.PACK_AB R2, RZ, R2 ;  /* 0x00000002ff02723e */ /* 0x000fca00000010ff */
[----:B------:R0:W-:Y:S01]  /*5f00*/  STG.E.U16 desc[UR36][R16.64], R2 ;  /* 0x0000000210007986 */ /* 0x0001e2000c101524 */
[----:B------:R-:W-:Y:S05]  /*5f10*/  BRA `(.L_x_28348) ;  /* 0x0000000400907947 */ /* 0x000fea0003800000 */
.L_x_28355:
        /* <DEDUP_REMOVED lines=11> */
.L_x_28367:
        /* <DEDUP_REMOVED lines=16> */
.L_x_28370:
[----:B------:R-:W-:-:S04]  /*60d0*/  LOP3.LUT R2, R2, 0x80000000, RZ, 0xc0, !PT ;  /* 0x8000000002027812 */ /* 0x000fc800078ec0ff */
[----:B------:R-:W-:-:S04]  /*60e0*/  SHF.R.U32.HI R3, RZ, 0x18, R2 ;  /* 0x00000018ff037819 */ /* 0x000fc80000011602 */
[----:B------:R-:W-:-:S04]  /*60f0*/  LOP3.LUT R0, R0, R3, RZ, 0xfc, !PT ;  /* 0x0000000300007212 */ /* 0x000fc800078efcff */
[----:B------:R-:W-:-:S07]  /*6100*/  PRMT R8, R0, 0x7610, R8 ;  /* 0x0000761000087816 */ /* 0x000fce0000000008 */
.L_x_28369:
[----:B------:R-:W-:Y:S05]  /*6110*/  BSYNC B0 ;  /* 0x0000000000007941 */ /* 0x000fea0003800000 */
.L_x_28368:
[----:B------:R0:W-:Y:S01]  /*6120*/  STG.E.U8 desc[UR36][R16.64], R8 ;  /* 0x0000000810007986 */ /* 0x0001e2000c101124 */
[----:B------:R-:W-:Y:S05]  /*6130*/  BRA `(.L_x_28348) ;  /* 0x0000000400087947 */ /* 0x000fea0003800000 */
.L_x_28366:
        /* <DEDUP_REMOVED lines=16> */
.L_x_28373:
[----:B------:R-:W-:-:S04]  /*6240*/  LOP3.LUT R2, R2, 0x80000000, RZ, 0xc0, !PT ;  /* 0x8000000002027812 */ /* 0x000fc800078ec0ff */
[----:B------:R-:W-:-:S04]  /*6250*/  SHF.R.U32.HI R3, RZ, 0x18, R2 ;  /* 0x00000018ff037819 */ /* 0x000fc80000011602 */
[----:B------:R-:W-:-:S04]  /*6260*/  LOP3.LUT R0, R0, R3, RZ, 0xfc, !PT ;  /* 0x0000000300007212 */ /* 0x000fc800078efcff */
[----:B------:R-:W-:-:S07]  /*6270*/  PRMT R8, R0, 0x7610, R8 ;  /* 0x0000761000087816 */ /* 0x000fce0000000008 */
.L_x_28372:
[----:B------:R-:W-:Y:S05]  /*6280*/  BSYNC B0 ;  /* 0x0000000000007941 */ /* 0x000fea0003800000 */
.L_x_28371:
[----:B------:R0:W-:Y:S01]  /*6290*/  STG.E.U8 desc[UR36][R16.64], R8 ;  /* 0x0000000810007986 */ /* 0x0001e2000c101124 */
[----:B------:R-:W-:Y:S05]  /*62a0*/  BRA `(.L_x_28348) ;  /* 0x0000000000ac7947 */ /* 0x000fea0003800000 */
.L_x_28365:
        /* <DEDUP_REMOVED lines=21> */
.L_x_28347:
        /* <DEDUP_REMOVED lines=16> */
.L_x_28376:
[----:B------:R-:W-:Y:S05]  /*6500*/  BRA `(.L_x_28348) ;  /* 0x0000000000147947 */ /* 0x000fea0003800000 */
.L_x_28375:
[----:B------:R-:W0:Y:S02]  /*6510*/  F2I.U64.TRUNC R2, R2 ;  /* 0x0000000200027311 */ /* 0x000e24000020d800 */
[----:B0-----:R0:W-:Y:S01]  /*6520*/  STG.E.64 desc[UR36][R16.64], R2 ;  /* 0x0000000210007986 */ /* 0x0011e2000c101b24 */
[----:B------:R-:W-:Y:S05]  /*6530*/  BRA `(.L_x_28348) ;  /* 0x0000000000087947 */ /* 0x000fea0003800000 */
.L_x_28374:
[----:B------:R-:W0:Y:S02]  /*6540*/  F2I.FTZ.U32.TRUNC.NTZ R3, R2 ;  /* 0x0000000200037305 */ /* 0x000e24000021f000 */
[----:B0-----:R0:W-:Y:S02]  /*6550*/  STG.E desc[UR36][R16.64], R3 ;  /* 0x0000000310007986 */ /* 0x0011e4000c101924 */
.L_x_28348:
[----:B------:R-:W-:-:S07]  /*6560*/  VIADD R19, R19, 0x80 ;  /* 0x0000008013137836 */ /* 0x000fce0000000000 */
.L_x_28310:
[----:B------:R-:W-:Y:S05]  /*6570*/  BSYNC B7 ;  /* 0x0000000000077941 */ /* 0x000fea0003800000 */
.L_x_28309:
        /* <DEDUP_REMOVED lines=307> */
.L_x_28379:
        /* <DEDUP_REMOVED lines=22> */
.L_x_28384:
[----:B------:R-:W2:Y:S02]  /*7a10*/  LDG.E.U8 R0, desc[UR36][R2.64] ;  /* 0x0000002402007981 */ /* 0x000ea4000c1e1100 */
[----:B--2---:R-:W-:Y:S01]  /*7a20*/  I2FP.F32.U32 R0, R0 ;  /* 0x0000000000007245 */ /* 0x004fe20000201000 */
[----:B------:R-:W-:Y:S06]  /*7a30*/  BRA `(.L_x_28386) ;  /* 0x0000000c002c7947 */ /* 0x000fec0003800000 */
.L_x_28383:
        /* <DEDUP_REMOVED lines=9> */
.L_x_28388:
[----:B------:R-:W2:Y:S02]  /*7ad0*/  LDG.E R0, desc[UR36][R2.64] ;  /* 0x0000002402007981 */ /* 0x000ea4000c1e1900 */
[----:B--2---:R-:W-:Y:S01]  /*7ae0*/  I2FP.F32.S32 R0, R0 ;  /* 0x0000000000007245 */ /* 0x004fe20000201400 */
[----:B------:R-:W-:Y:S06]  /*7af0*/  BRA `(.L_x_28386) ;  /* 0x0000000800fc7947 */ /* 0x000fec0003800000 */
.L_x_28387:
[----:B------:R-:W2:Y:S02]  /*7b00*/  LDG.E.U16 R0, desc[UR36][R2.64] ;  /* 0x0000002402007981 */ /* 0x000ea4000c1e1500 */
[----:B--2---:R-:W0:Y:S01]  /*7b10*/  I2F.S16 R0, R0 ;  /* 0x0000000000007306 */ /* 0x004e220000101400 */
[----:B------:R-:W-:Y:S05]  /*7b20*/  BRA `(.L_x_28386) ;  /* 0x0000000800f07947 */ /* 0x000fea0003800000 */
.L_x_28382:
        /* <DEDUP_REMOVED lines=8> */
.L_x_28390:
[----:B------:R-:W2:Y:S02]  /*7bb0*/  LDG.E.U16 R0, desc[UR36][R2.64] ;  /* 0x0000002402007981 */ /* 0x000ea4000c1e1500 */
[----:B--2---:R-:W-:Y:S01]  /*7bc0*/  HADD2.F32 R0, -RZ, R0.H0_H0 ;  /* 0x20000000ff007230 */ /* 0x004fe20000004100 */
[----:B------:R-:W-:Y:S06]  /*7bd0*/  BRA `(.L_x_28386) ;  /* 0x0000000800c47947 */ /* 0x000fec0003800000 */
.L_x_28389:
        /* <DEDUP_REMOVED lines=8> */
.L_x_28392:
[----:B------:R-:W2:Y:S02]  /*7c60*/  LDG.E.U16 R0, desc[UR36][R2.64] ;  /* 0x0000002402007981 */ /* 0x000ea4000c1e1500 */
[----:B--2---:R-:W-:Y:S01]  /*7c70*/  HADD2.F32 R0, -RZ, R0.H0_H0 ;  /* 0x20000000ff007230 */ /* 0x004fe20000004100 */
[----:B------:R-:W-:Y:S06]  /*7c80*/  BRA `(.L_x_28386) ;  /* 0x0000000800987947 */ /* 0x000fec0003800000 */
.L_x_28391:
[----:B------:R-:W2:Y:S01]  /*7c90*/  LDG.E.64 R2, desc[UR36][R2.64] ;  /* 0x0000002402027981 */ /* 0x000ea2000c1e1b00 */
[----:B------:R-:W-:Y:S01]  /*7ca0*/  UMOV UR4, 0xf0000000 ;  /* 0xf000000000047882 */ /* 0x000fe20000000000 */
[----:B------:R-:W-:Y:S01]  /*7cb0*/  UMOV UR5, 0x380fffff ;  /* 0x380fffff00057882 */ /* 0x000fe20000000000 */
[----:B--2---:R-:W0:Y:S01]  /*7cc0*/  F2F.F32.F64 R0, R2 ;  /* 0x0000000200007310 */ /* 0x004e220000301000 */
[----:B------:R-:W-:-:S14]  /*7cd0*/  DSETP.GEU.AND P0, PT, |R2|, UR4, PT ;  /* 0x0000000402007e2a */ /* 0x000fdc000bf0e200 */
[----:B0-----:R-:W-:Y:S01]  /*7ce0*/  @!P0 FMUL R0, R0, 1.175494350822287508e-38 ;  /* 0x0080000000008820 */ /* 0x001fe20000400000 */
[----:B------:R-:W-:Y:S06]  /*7cf0*/  BRA `(.L_x_28386) ;  /* 0x00000008007c7947 */ /* 0x000fec0003800000 */
.L_x_28381:
        /* <DEDUP_REMOVED lines=12> */
.L_x_28395:
[----:B------:R-:W2:Y:S01]  /*7dc0*/  LDG.E.64 R2, desc[UR36][R2.64] ;  /* 0x0000002402027981 */ /* 0x000ea2000c1e1b00 */
[----:B------:R-:W-:Y:S01]  /*7dd0*/  UMOV UR4, 0xf0000000 ;  /* 0xf000000000047882 */ /* 0x000fe20000000000 */
[----:B------:R-:W-:Y:S01]  /*7de0*/  UMOV UR5, 0x380fffff ;  /* 0x380fffff00057882 */ /* 0x000fe20000000000 */
[----:B--2---:R-:W0:Y:S01]  /*7df0*/  F2F.F32.F64 R0, R2 ;  /* 0x0000000200007310 */ /* 0x004e220000301000 */
[----:B------:R-:W-:-:S14]  /*7e00*/  DSETP.GEU.AND P0, PT, |R2|, UR4, PT ;  /* 0x0000000402007e2a */ /* 0x000fdc000bf0e200 */
[----:B0-----:R-:W-:Y:S01]  /*7e10*/  @!P0 FMUL R0, R0, 1.175494350822287508e-38 ;  /* 0x0080000000008820 */ /* 0x001fe20000400000 */
[----:B------:R-:W-:Y:S06]  /*7e20*/  BRA `(.L_x_28386) ;  /* 0x0000000800307947 */ /* 0x000fec0003800000 */
.L_x_28394:
        /* <DEDUP_REMOVED lines=26> */
.L_x_28397:
        /* <DEDUP_REMOVED lines=13> */
.L_x_28396:
[----:B------:R-:W2:Y:S02]  /*80a0*/  LDG.E.U16 R0, desc[UR36][R2.64] ;  /* 0x0000002402007981 */ /* 0x000ea4000c1e1500 */
[----:B--2---:R-:W-:Y:S01]  /*80b0*/  IMAD.U32 R0, R0, 0x10000, RZ ;  /* 0x0001000000007824 */ /* 0x004fe200078e00ff */
[----:B------:R-:W-:Y:S06]  /*80c0*/  BRA `(.L_x_28386) ;  /* 0x0000000400887947 */ /* 0x000fec0003800000 */
.L_x_28393:
        /* <DEDUP_REMOVED lines=11> */
.L_x_28400:
        /* <DEDUP_REMOVED lines=20> */
.L_x_28402:
[----:B------:R-:W-:Y:S05]  /*82c0*/  BSYNC B0 ;  /* 0x0000000000007941 */ /* 0x000fea0003800000 */
.L_x_28401:
[----:B------:R-:W-:Y:S01]  /*82d0*/  LEA R3, R0, 0x3b800000, 0x17 ;  /* 0x3b80000000037811 */ /* 0x000fe200078eb8ff */
[----:B------:R-:W-:-:S05]  /*82e0*/  IMAD.SHL.U32 R0, R2, 0x100000, RZ ;  /* 0x0010000002007824 */ /* 0x000fca00078e00ff */
[----:B------:R-:W-:Y:S01]  /*82f0*/  LOP3.LUT R0, R3, R0, R4, 0xfe, !PT ;  /* 0x0000000003007212 */ /* 0x000fe200078efe04 */
[----:B------:R-:W-:Y:S06]  /*8300*/  BRA `(.L_x_28386) ;  /* 0x0000000000f87947 */ /* 0x000fec0003800000 */
.L_x_28399:
        /* <DEDUP_REMOVED lines=20> */
.L_x_28404:
[----:B------:R-:W-:Y:S05]  /*8450*/  BSYNC B0 ;  /* 0x0000000000007941 */ /* 0x000fea0003800000 */
.L_x_28403:
[----:B------:R-:W-:Y:S01]  /*8460*/  LEA R3, R0, 0x37800000, 0x17 ;  /* 0x3780000000037811 */ /* 0x000fe200078eb8ff */
[----:B------:R-:W-:-:S05]  /*8470*/  IMAD.SHL.U32 R0, R2, 0x200000, RZ ;  /* 0x0020000002007824 */ /* 0x000fca00078e00ff */
[----:B------:R-:W-:Y:S01]  /*8480*/  LOP3.LUT R0, R3, R0, R4, 0xfe, !PT ;  /* 0x0000000003007212 */ /* 0x000fe200078efe04 */
[----:B------:R-:W-:Y:S06]  /*8490*/  BRA `(.L_x_28386) ;  /* 0x0000000000947947 */ /* 0x000fec0003800000 */
.L_x_28398:
        /* <DEDUP_REMOVED lines=14> */
.L_x_28385:
        /* <DEDUP_REMOVED lines=16> */
.L_x_28407:
[----:B------:R-:W-:Y:S01]  /*8680*/  IMAD.MOV.U32 R0, RZ, RZ, RZ ;  /* 0x000000ffff007224 */ /* 0x000fe200078e00ff */
[----:B------:R-:W-:Y:S06]  /*8690*/  BRA `(.L_x_28386) ;  /* 0x0000000000147947 */ /* 0x000fec0003800000 */
.L_x_28406:
[----:B------:R-:W2:Y:S02]  /*86a0*/  LDG.E.64 R2, desc[UR36][R2.64] ;  /* 0x0000002402027981 */ /* 0x000ea4000c1e1b00 */
[----:B--2---:R0:W1:Y:S01]  /*86b0*/  I2F.U64 R0, R2 ;  /* 0x0000000200007312 */ /* 0x0040620000301000 */
[----:B------:R-:W-:Y:S05]  /*86c0*/  BRA `(.L_x_28386) ;  /* 0x0000000000087947 */ /* 0x000fea0003800000 */
.L_x_28405:
[----:B------:R-:W2:Y:S02]  /*86d0*/  LDG.E R0, desc[UR36][R2.64] ;  /* 0x0000002402007981 */ /* 0x000ea4000c1e1900 */
[----:B--2---:R-:W-:-:S07]  /*86e0*/  I2FP.F32.U32 R0, R0 ;  /* 0x0000000000007245 */ /* 0x004fce0000201000 */
.L_x_28386:
[----:B------:R-:W-:Y:S05]  /*86f0*/  BSYNC B6 ;  /* 0x0000000000067941 */ /* 0x000fea0003800000 */
.L_x_28380:
        /* <DEDUP_REMOVED lines=41> */
.L_x_28409:
[----:B------:R-:W-:-:S07]  /*8990*/  FADD.FTZ R2, R0, R5 ;  /* 0x0000000500027221 */ /* 0x000fce0000010000 */
.L_x_28410:
[----:B------:R-:W-:Y:S05]  /*89a0*/  BSYNC B0 ;  /* 0x0000000000007941 */ /* 0x000fea0003800000 */
.L_x_28408:
        /* <DEDUP_REMOVED lines=15> */
.L_x_28414:
[----:B------:R-:W0:Y:S02]  /*8aa0*/  F2I.S64.TRUNC R2, R2 ;  /* 0x0000000200027311 */ /* 0x000e24000020d900 */
[----:B0-----:R-:W-:-:S05]  /*8ab0*/  IMAD.MOV.U32 R5, RZ, RZ, R2 ;  /* 0x000000ffff057224 */ /* 0x001fca00078e0002 */
[----:B------:R0:W-:Y:S01]  /*8ac0*/  STG.E.U8 desc[UR36][R16.64], R5 ;  /* 0x0000000510007986 */ /* 0x0001e2000c101124 */
[----:B------:R-:W-:Y:S05]  /*8ad0*/  BRA `(.L_x_28416) ;  /* 0x0000000c00407947 */ /* 0x000fea0003800000 */
.L_x_28413:
        /* <DEDUP_REMOVED lines=9> */
.L_x_28418:
[----:B------:R-:W0:Y:S02]  /*8b70*/  F2I.FTZ.TRUNC.NTZ R3, R2 ;  /* 0x0000000200037305 */ /* 0x000e24000021f100 */
[----:B0-----:R0:W-:Y:S01]  /*8b80*/  STG.E desc[UR36][R16.64], R3 ;  /* 0x0000000310007986 */ /* 0x0011e2000c101924 */
[----:B------:R-:W-:Y:S05]  /*8b90*/  BRA `(.L_x_28416) ;  /* 0x0000000c00107947 */ /* 0x000fea0003800000 */
.L_x_28417:
[----:B------:R-:W0:Y:S02]  /*8ba0*/  F2I.FTZ.TRUNC.NTZ R3, R2 ;  /* 0x0000000200037305 */ /* 0x000e24000021f100 */
[----:B0-----:R0:W-:Y:S01]  /*8bb0*/  STG.E.U16 desc[UR36][R16.64], R3 ;  /* 0x0000000310007986 */ /* 0x0011e2000c101524 */
[----:B------:R-:W-:Y:S05]  /*8bc0*/  BRA `(.L_x_28416) ;  /* 0x0000000c00047947 */ /* 0x000fea0003800000 */
.L_x_28412:
        /* <DEDUP_REMOVED lines=8> */
.L_x_28420:
[----:B------:R-:W-:-:S05]  /*8c50*/  F2FP.F16.F32.PACK_AB R2, RZ, R2 ;  /* 0x00000002ff02723e */ /* 0x000fca00000000ff */
[----:B------:R0:W-:Y:S01]  /*8c60*/  STG.E.U16 desc[UR36][R16.64], R2 ;  /* 0x0000000210007986 */ /* 0x0001e2000c101524 */
[----:B------:R-:W-:Y:S05]  /*8c70*/  BRA `(.L_x_28416) ;  /* 0x0000000800d87947 */ /* 0x000fea0003800000 */
.L_x_28419:
        /* <DEDUP_REMOVED lines=9> */
.L_x_28422:
[----:B------:R-:W-:-:S04]  /*8d10*/  F2FP.F16.F32.PACK_AB R3, RZ, R2 ;  /* 0x00000002ff03723e */ /* 0x000fc800000000ff */
[----:B------:R-:W-:-:S05]  /*8d20*/  PRMT R3, R3, 0x5410, RZ ;  /* 0x0000541003037816 */ /* 0x000fca00000000ff */
[----:B------:R0:W-:Y:S01]  /*8d30*/  STG.E desc[UR36][R16.64], R3 ;  /* 0x0000000310007986 */ /* 0x0001e2000c101924 */
[----:B------:R-:W-:Y:S05]  /*8d40*/  BRA `(.L_x_28416) ;  /* 0x0000000800a47947 */ /* 0x000fea0003800000 */
.L_x_28421:
[----:B------:R-:W-:-:S06]  /*8d50*/  FMUL.FTZ R2, R2, 1 ;  /* 0x3f80000002027820 */ /* 0x000fcc0000410000 */
[----:B------:R-:W0:Y:S02]  /*8d60*/  F2F.F64.F32 R2, R2 ;  /* 0x0000000200027310 */ /* 0x000e240000201800 */
[----:B0-----:R0:W-:Y:S01]  /*8d70*/  STG.E.64 desc[UR36][R16.64], R2 ;  /* 0x0000000210007986 */ /* 0x0011e2000c101b24 */
[----:B------:R-:W-:Y:S05]  /*8d80*/  BRA `(.L_x_28416) ;  /* 0x0000000800947947 */ /* 0x000fea0003800000 */
.L_x_28411:
        /* <DEDUP_REMOVED lines=12> */
.L_x_28425:
[----:B------:R-:W-:Y:S01]  /*8e50*/  FMUL.FTZ R4, R2, 1 ;  /* 0x3f80000002047820 */ /* 0x000fe20000410000 */
[----:B------:R-:W-:-:S05]  /*8e60*/  CS2R R6, SRZ ;  /* 0x0000000000067805 */ /* 0x000fca000001ff00 */
[----:B------:R-:W0:Y:S02]  /*8e70*/  F2F.F64.F32 R4, R4 ;  /* 0x0000000400047310 */ /* 0x000e240000201800 */
[----:B0-----:R0:W-:Y:S01]  /*8e80*/  STG.E.128 desc[UR36][R16.64], R4 ;  /* 0x0000000410007986 */ /* 0x0011e2000c101d24 */
[----:B------:R-:W-:Y:S05]  /*8e90*/  BRA `(.L_x_28416) ;  /* 0x0000000800507947 */ /* 0x000fea0003800000 */
.L_x_28424:
        /* <DEDUP_REMOVED lines=20> */
.L_x_28429:
[----:B------:R-:W-:Y:S05]  /*8fe0*/  BSYNC B0 ;  /* 0x0000000000007941 */ /* 0x000fea0003800000 */
.L_x_28428:
[----:B------:R-:W-:-:S05]  /*8ff0*/  LOP3.LUT R5, R0, R5, RZ, 0xfc, !PT ;  /* 0x0000000500057212 */ /* 0x000fca00078efcff */
[----:B------:R0:W-:Y:S01]  /*9000*/  STG.E.U8 desc[UR36][R16.64], R5 ;  /* 0x0000000510007986 */ /* 0x0001e2000c101124 */
[----:B------:R-:W-:Y:S05]  /*9010*/  BRA `(.L_x_28416) ;  /* 0x0000000400f07947 */ /* 0x000fea0003800000 */
.L_x_28427:
        /* <DEDUP_REMOVED lines=12> */
.L_x_28431:
[----:B------:R-:W-:Y:S01]  /*90e0*/  IMAD.MOV.U32 R0, RZ, RZ, 0x7f ;  /* 0x0000007fff007424 */ /* 0x000fe200078e00ff */
[----:B------:R-:W-:-:S04]  /*90f0*/  ISETP.GT.U32.AND P0, PT, R4, 0x7f800000, PT ;  /* 0x7f8000000400780c */ /* 0x000fc80003f04070 */
[----:B------:R-:W-:-:S09]  /*9100*/  SEL R0, R0, 0x7c, P0 ;  /* 0x0000007c00007807 */ /* 0x000fd20000000000 */
.L_x_28432:
[----:B------:R-:W-:Y:S05]  /*9110*/  BSYNC B0 ;  /* 0x0000000000007941 */ /* 0x000fea0003800000 */
.L_x_28430:
[----:B------:R-:W-:-:S04]  /*9120*/  LOP3.LUT R2, R2, 0x80000000, RZ, 0xc0, !PT ;  /* 0x8000000002027812 */ /* 0x000fc800078ec0ff */
[----:B------:R-:W-:-:S04]  /*9130*/  SHF.R.U32.HI R3, RZ, 0x18, R2 ;  /* 0x00000018ff037819 */ /* 0x000fc80000011602 */
[----:B------:R-:W-:-:S05]  /*9140*/  LOP3.LUT R3, R0, R3, RZ, 0xfc, !PT ;  /* 0x0000000300037212 */ /* 0x000fca00078efcff */
[----:B------:R0:W-:Y:S01]  /*9150*/  STG.E.U8 desc[UR36][R16.64], R3 ;  /* 0x0000000310007986 */ /* 0x0001e2000c101124 */
[----:B------:R-:W-:Y:S05]  /*9160*/  BRA `(.L_x_28416) ;  /* 0x00000004009c7947 */ /* 0x000fea0003800000 */
.L_x_28426:
[----:B------:R-:W-:-:S05]  /*9170*/  F2FP.BF16.F32.PACK_AB R2, RZ, R2 ;  /* 0x00000002ff02723e */ /* 0x000fca00000010ff */
[----:B------:R0:W-:Y:S01]  /*9180*/  STG.E.U16 desc[UR36][R16.64], R2 ;  /* 0x0000000210007986 */ /* 0x0001e2000c101524 */
[----:B------:R-:W-:Y:S05]  /*9190*/  BRA `(.L_x_28416) ;  /* 0x0000000400907947 */ /* 0x000fea0003800000 */
.L_x_28423:
        /* <DEDUP_REMOVED lines=11> */
.L_x_28435:
        /* <DEDUP_REMOVED lines=16> */
.L_x_28438:
[----:B------:R-:W-:-:S04]  /*9350*/  LOP3.LUT R2, R2, 0x80000000, RZ, 0xc0, !PT ;  /* 0x8000000002027812 */ /* 0x000fc800078ec0ff */
[----:B------:R-:W-:-:S04]  /*9360*/  SHF.R.U32.HI R3, RZ, 0x18, R2 ;  /* 0x00000018ff037819 */ /* 0x000fc80000011602 */
[----:B------:R-:W-:-:S04]  /*9370*/  LOP3.LUT R0, R0, R3, RZ, 0xfc, !PT ;  /* 0x0000000300007212 */ /* 0x000fc800078efcff */
[----:B------:R-:W-:-:S07]  /*9380*/  PRMT R8, R0, 0x7610, R8 ;  /* 0x0000761000087816 */ /* 0x000fce0000000008 */
.L_x_28437:
[----:B------:R-:W-:Y:S05]  /*9390*/  BSYNC B0 ;  /* 0x0000000000007941 */ /* 0x000fea0003800000 */
.L_x_28436:
[----:B------:R4:W-:Y:S01]  /*93a0*/  STG.E.U8 desc[UR36][R16.64], R8 ;  /* 0x0000000810007986 */ /* 0x0009e2000c101124 */
[----:B------:R-:W-:Y:S05]  /*93b0*/  BRA `(.L_x_28416) ;  /* 0x0000000400087947 */ /* 0x000fea0003800000 */
.L_x_28434:
        /* <DEDUP_REMOVED lines=16> */
.L_x_28441:
[----:B------:R-:W-:-:S04]  /*94c0*/  LOP3.LUT R2, R2, 0x80000000, RZ, 0xc0, !PT ;  /* 0x8000000002027812 */ /* 0x000fc800078ec0ff */
[----:B------:R-:W-:-:S04]  /*94d0*/  SHF.R.U32.HI R3, RZ, 0x18, R2 ;  /* 0x00000018ff037819 */ /* 0x000fc80000011602 */
[----:B------:R-:W-:-:S04]  /*94e0*/  LOP3.LUT R0, R0, R3, RZ, 0xfc, !PT ;  /* 0x0000000300007212 */ /* 0x000fc800078efcff */
[----:B------:R-:W-:-:S07]  /*94f0*/  PRMT R8, R0, 0x7610, R8 ;  /* 0x0000761000087816 */ /* 0x000fce0000000008 */
.L_x_28440:
[----:B------:R-:W-:Y:S05]  /*9500*/  BSYNC B0 ;  /* 0x0000000000007941 */ /* 0x000fea0003800000 */
.L_x_28439:
[----:B------:R3:W-:Y:S01]  /*9510*/  STG.E.U8 desc[UR36][R16.64], R8 ;  /* 0x0000000810007986 */ /* 0x0007e2000c101124 */
[----:B------:R-:W-:Y:S05]  /*9520*/  BRA `(.L_x_28416) ;  /* 0x0000000000ac7947 */ /* 0x000fea0003800000 */
.L_x_28433:
        /* <DEDUP_REMOVED lines=21> */
.L_x_28415:
        /* <DEDUP_REMOVED lines=16> */
.L_x_28444:
[----:B------:R-:W-:Y:S05]  /*9780*/  BRA `(.L_x_28416) ;  /* 0x0000000000147947 */ /* 0x000fea0003800000 */
.L_x_28443:
[----:B------:R-:W0:Y:S02]  /*9790*/  F2I.U64.TRUNC R2, R2 ;  /* 0x0000000200027311 */ /* 0x000e24000020d800 */
[----:B0-----:R2:W-:Y:S01]  /*97a0*/  STG.E.64 desc[UR36][R16.64], R2 ;  /* 0x0000000210007986 */ /* 0x0015e2000c101b24 */
[----:B------:R-:W-:Y:S05]  /*97b0*/  BRA `(.L_x_28416) ;  /* 0x0000000000087947 */ /* 0x000fea0003800000 */
.L_x_28442:
[----:B------:R-:W0:Y:S02]  /*97c0*/  F2I.FTZ.U32.TRUNC.NTZ R3, R2 ;  /* 0x0000000200037305 */ /* 0x000e24000021f000 */
[----:B0-----:R0:W-:Y:S02]  /*97d0*/  STG.E desc[UR36][R16.64], R3 ;  /* 0x0000000310007986 */ /* 0x0011e4000c101924 */
.L_x_28416:
[----:B------:R-:W-:-:S07]  /*97e0*/  VIADD R19, R19, 0x80 ;  /* 0x0000008013137836 */ /* 0x000fce0000000000 */
.L_x_28378:
[----:B------:R-:W-:Y:S05]  /*97f0*/  BSYNC B7 ;  /* 0x0000000000077941 */ /* 0x000fea0003800000 */
.L_x_28377:
        /* <DEDUP_REMOVED lines=306> */
.L_x_28445:
        /* <DEDUP_REMOVED lines=22> */
.L_x_28450:
[----:B------:R-:W2:Y:S02]  /*ac80*/  LDG.E.U8 R0, desc[UR36][R2.64] ;  /* 0x0000002402007981 */ /* 0x000ea4000c1e1100 */
[----:B--2---:R-:W-:Y:S01]  /*ac90*/  I2FP.F32.U32 R0, R0 ;  /* 0x0000000000007245 */ /* 0x004fe20000201000 */
[----:B------:R-:W-:Y:S06]  /*aca0*/  BRA `(.L_x_28452) ;  /* 0x0000000c002c7947 */ /* 0x000fec0003800000 */
.L_x_28449:
        /* <DEDUP_REMOVED lines=9> */
.L_x_28454:
[----:B------:R-:W2:Y:S02]  /*ad40*/  LDG.E R0, desc[UR36][R2.64] ;  /* 0x0000002402007981 */ /* 0x000ea4000c1e1900 */
[----:B--2---:R-:W-:Y:S01]  /*ad50*/  I2FP.F32.S32 R0, R0 ;  /* 0x0000000000007245 */ /* 0x004fe20000201400 */
[----:B------:R-:W-:Y:S06]  /*ad60*/  BRA `(.L_x_28452) ;  /* 0x0000000800fc7947 */ /* 0x000fec0003800000 */
.L_x_28453:
[----:B------:R-:W2:Y:S02]  /*ad70*/  LDG.E.U16 R0, desc[UR36][R2.64] ;  /* 0x0000002402007981 */ /* 0x000ea4000c1e1500 */
[----:B--2---:R-:W3:Y:S01]  /*ad80*/  I2F.S16 R0, R0 ;  /* 0x0000000000007306 */ /* 0x004ee20000101400 */
[----:B------:R-:W-:Y:S05]  /*ad90*/  BRA `(.L_x_28452) ;  /* 0x0000000800f07947 */ /* 0x000fea0003800000 */
.L_x_28448:
        /* <DEDUP_REMOVED lines=8> */
.L_x_28456:
[----:B------:R-:W2:Y:S02]  /*ae20*/  LDG.E.U16 R0, desc[UR36][R2.64] ;  /* 0x0000002402007981 */ /* 0x000ea4000c1e1500 */
[----:B--2---:R-:W-:Y:S01]  /*ae30*/  HADD2.F32 R0, -RZ, R0.H0_H0 ;  /* 0x20000000ff007230 */ /* 0x004fe20000004100 */
[----:B------:R-:W-:Y:S06]  /*ae40*/  BRA `(.L_x_28452) ;  /* 0x0000000800c47947 */ /* 0x000fec0003800000 */
.L_x_28455:
        /* <DEDUP_REMOVED lines=8> */
.L_x_28458:
[----:B------:R-:W2:Y:S02]  /*aed0*/  LDG.E.U16 R0, desc[UR36][R2.64] ;  /* 0x0000002402007981 */ /* 0x000ea4000c1e1500 */
[----:B--2---:R-:W-:Y:S01]  /*aee0*/  HADD2.F32 R0, -RZ, R0.H0_H0 ;  /* 0x20000000ff007230 */ /* 0x004fe20000004100 */
[----:B------:R-:W-:Y:S06]  /*aef0*/  BRA `(.L_x_28452) ;  /* 0x0000000800987947 */ /* 0x000fec0003800000 */
.L_x_28457:
[----:B------:R-:W2:Y:S01]  /*af00*/  LDG.E.64 R2, desc[UR36][R2.64] ;  /* 0x0000002402027981 */ /* 0x000ea2000c1e1b00 */
[----:B------:R-:W-:Y:S01]  /*af10*/  UMOV UR4, 0xf0000000 ;  /* 0xf000000000047882 */ /* 0x000fe20000000000 */
[----:B------:R-:W-:Y:S01]  /*af20*/  UMOV UR5, 0x380fffff ;  /* 0x380fffff00057882 */ /* 0x000fe20000000000 */
[----:B--2---:R-:W0:Y:S01]  /*af30*/  F2F.F32.F64 R0, R2 ;  /* 0x0000000200007310 */ /* 0x004e220000301000 */
[----:B------:R-:W-:-:S14]  /*af40*/  DSETP.GEU.AND P0, PT, |R2|, UR4, PT ;  /* 0x0000000402007e2a */ /* 0x000fdc000bf0e200 */
[----:B0-----:R-:W-:Y:S01]  /*af50*/  @!P0 FMUL R0, R0, 1.175494350822287508e-38 ;  /* 0x0080000000008820 */ /* 0x001fe20000400000 */
[----:B------:R-:W-:Y:S06]  /*af60*/  BRA `(.L_x_28452) ;  /* 0x00000008007c7947 */ /* 0x000fec0003800000 */
.L_x_28447:
        /* <DEDUP_REMOVED lines=12> */
.L_x_28461:
[----:B------:R-:W2:Y:S01]  /*b030*/  LDG.E.64 R2, desc[UR36][R2.64] ;  /* 0x0000002402027981 */ /* 0x000ea2000c1e1b00 */
[----:B------:R-:W-:Y:S01]  /*b040*/  UMOV UR4, 0xf0000000 ;  /* 0xf000000000047882 */ /* 0x000fe20000000000 */
[----:B------:R-:W-:Y:S01]  /*b050*/  UMOV UR5, 0x380fffff ;  /* 0x380fffff00057882 */ /* 0x000fe20000000000 */
[----:B--2---:R-:W0:Y:S01]  /*b060*/  F2F.F32.F64 R0, R2 ;  /* 0x0000000200007310 */ /* 0x004e220000301000 */
[----:B------:R-:W-:-:S14]  /*b070*/  DSETP.GEU.AND P0, PT, |R2|, UR4, PT ;  /* 0x0000000402007e2a */ /* 0x000fdc000bf0e200 */
[----:B0-----:R-:W-:Y:S01]  /*b080*/  @!P0 FMUL R0, R0, 1.175494350822287508e-38 ;  /* 0x0080000000008820 */ /* 0x001fe20000400000 */
[----:B------:R-:W-:Y:S06]  /*b090*/  BRA `(.L_x_28452) ;  /* 0x0000000800307947 */ /* 0x000fec0003800000 */
.L_x_28460:
        /* <DEDUP_REMOVED lines=26> */
.L_x_28463:
        /* <DEDUP_REMOVED lines=13> */
.L_x_28462:
[----:B------:R-:W2:Y:S02]  /*b310*/  LDG.E.U16 R0, desc[UR36][R2.64] ;  /* 0x0000002402007981 */ /* 0x000ea4000c1e1500 */
[----:B--2---:R-:W-:Y:S01]  /*b320*/  IMAD.U32 R0, R0, 0x10000, RZ ;  /* 0x0001000000007824 */ /* 0x004fe200078e00ff */
[----:B------:R-:W-:Y:S06]  /*b330*/  BRA `(.L_x_28452) ;  /* 0x0000000400887947 */ /* 0x000fec0003800000 */
.L_x_28459:
        /* <DEDUP_REMOVED lines=11> */
.L_x_28466:
        /* <DEDUP_REMOVED lines=20> */
.L_x_28468:
[----:B------:R-:W-:Y:S05]  /*b530*/  BSYNC B0 ;  /* 0x0000000000007941 */ /* 0x000fea0003800000 */
.L_x_28467:
[----:B------:R-:W-:Y:S01]  /*b540*/  LEA R3, R0, 0x3b800000, 0x17 ;  /* 0x3b80000000037811 */ /* 0x000fe200078eb8ff */
[----:B------:R-:W-:-:S05]  /*b550*/  IMAD.SHL.U32 R0, R2, 0x100000, RZ ;  /* 0x0010000002007824 */ /* 0x000fca00078e00ff */
[----:B------:R-:W-:Y:S01]  /*b560*/  LOP3.LUT R0, R3, R0, R4, 0xfe, !PT ;  /* 0x0000000003007212 */ /* 0x000fe200078efe04 */
[----:B------:R-:W-:Y:S06]  /*b570*/  BRA `(.L_x_28452) ;  /* 0x0000000000f87947 */ /* 0x000fec0003800000 */
.L_x_28465:
        /* <DEDUP_REMOVED lines=20> */
.L_x_28470:
[----:B------:R-:W-:Y:S05]  /*b6c0*/  BSYNC B0 ;  /* 0x0000000000007941 */ /* 0x000fea0003800000 */
.L_x_28469:
[----:B------:R-:W-:Y:S01]  /*b6d0*/  LEA R3, R0, 0x37800000, 0x17 ;  /* 0x3780000000037811 */ /* 0x000fe200078eb8ff */
[----:B------:R-:W-:-:S05]  /*b6e0*/  IMAD.SHL.U32 R0, R2, 0x200000, RZ ;  /* 0x0020000002007824 */ /* 0x000fca00078e00ff */
[----:B------:R-:W-:Y:S01]  /*b6f0*/  LOP3.LUT R0, R3, R0, R4, 0xfe, !PT ;  /* 0x0000000003007212 */ /* 0x000fe200078efe04 */
[----:B------:R-:W-:Y:S06]  /*b700*/  BRA `(.L_x_28452) ;  /* 0x0000000000947947 */ /* 0x000fec0003800000 */
.L_x_28464:
        /* <DEDUP_REMOVED lines=14> */
.L_x_28451:
        /* <DEDUP_REMOVED lines=16> */
.L_x_28473:
[----:B------:R-:W-:Y:S01]  /*b8f0*/  IMAD.MOV.U32 R0, RZ, RZ, RZ ;  /* 0x000000ffff007224 */ /* 0x000fe200078e00ff */
[----:B------:R-:W-:Y:S06]  /*b900*/  BRA `(.L_x_28452) ;  /* 0x0000000000147947 */ /* 0x000fec0003800000 */
.L_x_28472:
[----:B------:R-:W2:Y:S02]  /*b910*/  LDG.E.64 R2, desc[UR36][R2.64] ;  /* 0x0000002402027981 */ /* 0x000ea4000c1e1b00 */
[----:B--2---:R0:W1:Y:S01]  /*b920*/  I2F.U64 R0, R2 ;  /* 0x0000000200007312 */ /* 0x0040620000301000 */
[----:B------:R-:W-:Y:S05]  /*b930*/  BRA `(.L_x_28452) ;  /* 0x0000000000087947 */ /* 0x000fea0003800000 */
.L_x_28471:
[----:B------:R-:W2:Y:S02]  /*b940*/  LDG.E R0, desc[UR36][R2.64] ;  /* 0x0000002402007981 */ /* 0x000ea4000c1e1900 */
[----:B--2---:R-:W-:-:S07]  /*b950*/  I2FP.F32.U32 R0, R0 ;  /* 0x0000000000007245 */ /* 0x004fce0000201000 */
.L_x_28452:
[----:B------:R-:W-:Y:S05]  /*b960*/  BSYNC B6 ;  /* 0x0000000000067941 */ /* 0x000fea0003800000 */
.L_x_28446:
        /* <DEDUP_REMOVED lines=41> */
.L_x_28475:
[----:B------:R-:W-:-:S07]  /*bc00*/  FADD.FTZ R2, R0, R5 ;  /* 0x0000000500027221 */ /* 0x000fce0000010000 */
.L_x_28476:
[----:B------:R-:W-:Y:S05]  /*bc10*/  BSYNC B0 ;  /* 0x0000000000007941 */ /* 0x000fea0003800000 */
.L_x_28474:
        /* <DEDUP_REMOVED lines=15> */
.L_x_28480:
[----:B------:R-:W0:Y:S02]  /*bd10*/  F2I.S64.TRUNC R2, R2 ;  /* 0x0000000200027311 */ /* 0x000e24000020d900 */
[----:B0-----:R-:W-:-:S05]  /*bd20*/  IMAD.MOV.U32 R5, RZ, RZ, R2 ;  /* 0x000000ffff057224 */ /* 0x001fca00078e0002 */
[----:B------:R-:W-:Y:S01]  /*bd30*/  STG.E.U8 desc[UR36][R16.64], R5 ;  /* 0x0000000510007986 */ /* 0x000fe2000c101124 */
[----:B------:R-:W-:Y:S05]  /*bd40*/  EXIT ;  /* 0x000000000000794d */ /* 0x000fea0003800000 */
.L_x_28479:
        /* <DEDUP_REMOVED lines=9> */
.L_x_28483:
[----:B------:R-:W0:Y:S02]  /*bde0*/  F2I.FTZ.TRUNC.NTZ R3, R2 ;  /* 0x0000000200037305 */ /* 0x000e24000021f100 */
[----:B0-----:R-:W-:Y:S01]  /*bdf0*/  STG.E desc[UR36][R16.64], R3 ;  /* 0x0000000310007986 */ /* 0x001fe2000c101924 */
[----:B------:R-:W-:Y:S05]  /*be00*/  EXIT ;  /* 0x000000000000794d */ /* 0x000fea0003800000 */
.L_x_28482:
[----:B------:R-:W0:Y:S02]  /*be10*/  F2I.FTZ.TRUNC.NTZ R3, R2 ;  /* 0x0000000200037305 */ /* 0x000e24000021f100 */
[----:B0-----:R-:W-:Y:S01]  /*be20*/  STG.E.U16 desc[UR36][R16.64], R3 ;  /* 0x0000000310007986 */ /* 0x001fe2000c101524 */
[----:B------:R-:W-:Y:S05]  /*be30*/  EXIT ;  /* 0x000000000000794d */ /* 0x000fea0003800000 */
.L_x_28478:
        /* <DEDUP_REMOVED lines=8> */
.L_x_28485:
[----:B------:R-:W-:-:S05]  /*bec0*/  F2FP.F16.F32.PACK_AB R2, RZ, R2 ;  /* 0x00000002ff02723e */ /* 0x000fca00000000ff */
[----:B------:R-:W-:Y:S01]  /*bed0*/  STG.E.U16 desc[UR36][R16.64], R2 ;  /* 0x0000000210007986 */ /* 0x000fe2000c101524 */
[----:B------:R-:W-:Y:S05]  /*bee0*/  EXIT ;  /* 0x000000000000794d */ /* 0x000fea0003800000 */
.L_x_28484:
        /* <DEDUP_REMOVED lines=9> */
.L_x_28487:
[----:B------:R-:W-:-:S04]  /*bf80*/  F2FP.F16.F32.PACK_AB R3, RZ, R2 ;  /* 0x00000002ff03723e */ /* 0x000fc800000000ff */
[----:B------:R-:W-:-:S05]  /*bf90*/  PRMT R3, R3, 0x5410, RZ ;  /* 0x0000541003037816 */ /* 0x000fca00000000ff */
[----:B------:R-:W-:Y:S01]  /*bfa0*/  STG.E desc[UR36][R16.64], R3 ;  /* 0x0000000310007986 */ /* 0x000fe2000c101924 */
[----:B------:R-:W-:Y:S05]  /*bfb0*/  EXIT ;  /* 0x000000000000794d */ /* 0x000fea0003800000 */
.L_x_28486:
[----:B------:R-:W-:-:S06]  /*bfc0*/  FMUL.FTZ R2, R2, 1 ;  /* 0x3f80000002027820 */ /* 0x000fcc0000410000 */
[----:B------:R-:W0:Y:S02]  /*bfd0*/  F2F.F64.F32 R2, R2 ;  /* 0x0000000200027310 */ /* 0x000e240000201800 */
[----:B0-----:R-:W-:Y:S01]  /*bfe0*/  STG.E.64 desc[UR36][R16.64], R2 ;  /* 0x0000000210007986 */ /* 0x001fe2000c101b24 */
[----:B------:R-:W-:Y:S05]  /*bff0*/  EXIT ;  /* 0x000000000000794d */ /* 0x000fea0003800000 */
.L_x_28477:
        /* <DEDUP_REMOVED lines=12> */
.L_x_28490:
[----:B------:R-:W-:Y:S01]  /*c0c0*/  FMUL.FTZ R4, R2, 1 ;  /* 0x3f80000002047820 */ /* 0x000fe20000410000 */
[----:B------:R-:W-:-:S05]  /*c0d0*/  CS2R R6, SRZ ;  /* 0x0000000000067805 */ /* 0x000fca000001ff00 */
[----:B------:R-:W0:Y:S02]  /*c0e0*/  F2F.F64.F32 R4, R4 ;  /* 0x0000000400047310 */ /* 0x000e240000201800 */
[----:B0-----:R-:W-:Y:S01]  /*c0f0*/  STG.E.128 desc[UR36][R16.64], R4 ;  /* 0x0000000410007986 */ /* 0x001fe2000c101d24 */
[----:B------:R-:W-:Y:S05]  /*c100*/  EXIT ;  /* 0x000000000000794d */ /* 0x000fea0003800000 */
.L_x_28489:
        /* <DEDUP_REMOVED lines=20> */
.L_x_28494:
[----:B------:R-:W-:Y:S05]  /*c250*/  BSYNC B0 ;  /* 0x0000000000007941 */ /* 0x000fea0003800000 */
.L_x_28493:
[----:B------:R-:W-:-:S05]  /*c260*/  LOP3.LUT R5, R0, R5, RZ, 0xfc, !PT ;  /* 0x0000000500057212 */ /* 0x000fca00078efcff */
[----:B------:R-:W-:Y:S01]  /*c270*/  STG.E.U8 desc[UR36][R16.64], R5 ;  /* 0x0000000510007986 */ /* 0x000fe2000c101124 */
[----:B------:R-:W-:Y:S05]  /*c280*/  EXIT ;  /* 0x000000000000794d */ /* 0x000fea0003800000 */
.L_x_28492:
        /* <DEDUP_REMOVED lines=12> */
.L_x_28496:
[----:B------:R-:W-:Y:S01]  /*c350*/  IMAD.MOV.U32 R0, RZ, RZ, 0x7f ;  /* 0x0000007fff007424 */ /* 0x000fe200078e00ff */
[----:B------:R-:W-:-:S04]  /*c360*/  ISETP.GT.U32.AND P0, PT, R4, 0x7f800000, PT ;  /* 0x7f8000000400780c */ /* 0x000fc80003f04070 */
[----:B------:R-:W-:-:S09]  /*c370*/  SEL R0, R0, 0x7c, P0 ;  /* 0x0000007c00007807 */ /* 0x000fd20000000000 */
.L_x_28497:
[----:B------:R-:W-:Y:S05]  /*c380*/  BSYNC B0 ;  /* 0x0000000000007941 */ /* 0x000fea0003800000 */
.L_x_28495:
[----:B------:R-:W-:-:S04]  /*c390*/  LOP3.LUT R2, R2, 0x80000000, RZ, 0xc0, !PT ;  /* 0x8000000002027812 */ /* 0x000fc800078ec0ff */
[----:B------:R-:W-:-:S04]  /*c3a0*/  SHF.R.U32.HI R3, RZ, 0x18, R2 ;  /* 0x00000018ff037819 */ /* 0x000fc80000011602 */
[----:B------:R-:W-:-:S05]  /*c3b0*/  LOP3.LUT R3, R0, R3, RZ, 0xfc, !PT ;  /* 0x0000000300037212 */ /* 0x000fca00078efcff */
[----:B------:R-:W-:Y:S01]  /*c3c0*/  STG.E.U8 desc[UR36][R16.64], R3 ;  /* 0x0000000310007986 */ /* 0x000fe2000c101124 */
[----:B------:R-:W-:Y:S05]  /*c3d0*/  EXIT ;  /* 0x000000000000794d */ /* 0x000fea0003800000 */
.L_x_28491:
[----:B------:R-:W-:-:S05]  /*c3e0*/  F2FP.BF16.F32.PACK_AB R2, RZ, R2 ;  /* 0x00000002ff02723e */ /* 0x000fca00000010ff */
[----:B------:R-:W-:Y:S01]  /*c3f0*/  STG.E.U16 desc[UR36][R16.64], R2 ;  /* 0x0000000210007986 */ /* 0x000fe2000c101524 */
[----:B------:R-:W-:Y:S05]  /*c400*/  EXIT ;  /* 0x000000000000794d */ /* 0x000fea0003800000 */
.L_x_28488:
        /* <DEDUP_REMOVED lines=11> */
.L_x_28500:
        /* <DEDUP_REMOVED lines=16> */
.L_x_28503:
[----:B------:R-:W-:-:S04]  /*c5c0*/  LOP3.LUT R2, R2, 0x80000000, RZ, 0xc0, !PT ;  /* 0x8000000002027812 */ /* 0x000fc800078ec0ff */
[----:B------:R-:W-:-:S04]  /*c5d0*/  SHF.R.U32.HI R3, RZ, 0x18, R2 ;  /* 0x00000018ff037819 */ /* 0x000fc80000011602 */
[----:B------:R-:W-:-:S04]  /*c5e0*/  LOP3.LUT R0, R0, R3, RZ, 0xfc, !PT ;  /* 0x0000000300007212 */ /* 0x000fc800078efcff */
[----:B------:R-:W-:-:S07]  /*c5f0*/  PRMT R8, R0, 0x7610, R8 ;  /* 0x0000761000087816 */ /* 0x000fce0000000008 */
.L_x_28502:
[----:B------:R-:W-:Y:S05]  /*c600*/  BSYNC B0 ;  /* 0x0000000000007941 */ /* 0x000fea0003800000 */
.L_x_28501:
[----:B------:R-:W-:Y:S01]  /*c610*/  STG.E.U8 desc[UR36][R16.64], R8 ;  /* 0x0000000810007986 */ /* 0x000fe2000c101124 */
[----:B------:R-:W-:Y:S05]  /*c620*/  EXIT ;  /* 0x000000000000794d */ /* 0x000fea0003800000 */
.L_x_28499:
        /* <DEDUP_REMOVED lines=16> */
.L_x_28506:
[----:B------:R-:W-:-:S04]  /*c730*/  LOP3.LUT R2, R2, 0x80000000, RZ, 0xc0, !PT ;  /* 0x8000000002027812 */ /* 0x000fc800078ec0ff */
[----:B------:R-:W-:-:S04]  /*c740*/  SHF.R.U32.HI R3, RZ, 0x18, R2 ;  /* 0x00000018ff037819 */ /* 0x000fc80000011602 */
[----:B------:R-:W-:-:S04]  /*c750*/  LOP3.LUT R0, R0, R3, RZ, 0xfc, !PT ;  /* 0x0000000300007212 */ /* 0x000fc800078efcff */
[----:B------:R-:W-:-:S07]  /*c760*/  PRMT R8, R0, 0x7610, R8 ;  /* 0x0000761000087816 */ /* 0x000fce0000000008 */
.L_x_28505:
[----:B------:R-:W-:Y:S05]  /*c770*/  BSYNC B0 ;  /* 0x0000000000007941 */ /* 0x000fea0003800000 */
.L_x_28504:
[----:B------:R-:W-:Y:S01]  /*c780*/  STG.E.U8 desc[UR36][R16.64], R8 ;  /* 0x0000000810007986 */ /* 0x000fe2000c101124 */
[----:B------:R-:W-:Y:S05]  /*c790*/  EXIT ;  /* 0x000000000000794d */ /* 0x000fea0003800000 */
.L_x_28498:
        /* <DEDUP_REMOVED lines=21> */
.L_x_28481:
        /* <DEDUP_REMOVED lines=16> */
.L_x_28509:
[----:B------:R-:W-:Y:S05]  /*c9f0*/  EXIT ;  /* 0x000000000000794d */ /* 0x000fea0003800000 */
.L_x_28508:
[----:B------:R-:W0:Y:S02]  /*ca00*/  F2I.U64.TRUNC R2, R2 ;  /* 0x0000000200027311 */ /* 0x000e24000020d800 */
[----:B0-----:R-:W-:Y:S01]  /*ca10*/  STG.E.64 desc[UR36][R16.64], R2 ;  /* 0x0000000210007986 */ /* 0x001fe2000c101b24 */
[----:B------:R-:W-:Y:S05]  /*ca20*/  EXIT ;  /* 0x000000000000794d */ /* 0x000fea0003800000 */
.L_x_28507:
[----:B------:R-:W0:Y:S02]  /*ca30*/  F2I.FTZ.U32.TRUNC.NTZ R3, R2 ;  /* 0x0000000200037305 */ /* 0x000e24000021f000 */
[----:B0-----:R-:W-:Y:S01]  /*ca40*/  STG.E desc[UR36][R16.64], R3 ;  /* 0x0000000310007986 */ /* 0x001fe2000c101924 */
[----:B------:R-:W-:Y:S05]  /*ca50*/  EXIT ;  /* 0x000000000000794d */ /* 0x000fea0003800000 */
.L_x_28510:
        /* <DEDUP_REMOVED lines=10> */
.L_x_32281:


//--------------------- .text._ZN2at6native27unrolled_elementwise_kernelINS0_13AUnaryFunctorIfffZZZNS0_21nextafter_kernel_cudaERNS_18TensorIteratorBaseEENKUlvE_clEvENKUlvE0_clEvEUlffE_EESt5arrayIPcLm2EELi4E23TrivialOffsetCalculatorILi1EjESD_NS0_6memory12LoadWithCastILi1EEENSE_13StoreWithCastILi1EEEEEviT_T0_T2_T3_T4_T5_ --------------------------
	.section	.text._ZN2at6native27unrolled_elementwise_kernelINS0_13AUnaryFunctorIfffZZZNS0_21nextafter_kernel_cudaERNS_18TensorIteratorBaseEENKUlvE_clEvENKUlvE0_clEvEUlffE_EESt5arrayIPcLm2EELi4E23TrivialOffsetCalculatorILi1EjESD_NS0_6memory12LoadWithCastILi1EEENSE_13StoreWithCastILi1EEEEEviT_T0_T2_T3_T4_T5_,"ax",@progbits
	.align	128
        .global         _ZN2at6native27unrolled_elementwise_kernelINS0_13AUnaryFunctorIfffZZZNS0_21nextafter_kernel_cudaERNS_18TensorIteratorBaseEENKUlvE_clEvENKUlvE0_clEvEUlffE_EESt5arrayIPcLm2EELi4E23TrivialOffsetCalculatorILi1EjESD_NS0_6memory12LoadWithCastILi1EEENSE_13StoreWithCastILi1EEEEEviT_T0_T2_T3_T4_T5_
        .type           _ZN2at6native27unrolled_elementwise_kernelINS0_13AUnaryFunctorIfffZZZNS0_21nextafter_kernel_cudaERNS_18TensorIteratorBaseEENKUlvE_clEvENKUlvE0_clEvEUlffE_EESt5arrayIPcLm2EELi4E23TrivialOffsetCalculatorILi1EjESD_NS0_6memory12LoadWithCastILi1EEENSE_13StoreWithCastILi1EEEEEviT_T0_T2_T3_T4_T5_,@function
        .size           _ZN2at6native27unrolled_elementwise_kernelINS0_13AUnaryFunctorIfffZZZNS0_21nextafter_kernel_cudaERNS_18TensorIteratorBaseEENKUlvE_clEvENKUlvE0_clEvEUlffE_EESt5arrayIPcLm2EELi4E23TrivialOffsetCalculatorILi1EjESD_NS0_6memory12LoadWithCastILi1EEENSE_13StoreWithCastILi1EEEEEviT_T0_T2_T3_T4_T5_,(.L_x_32282 - _ZN2at6native27unrolled_elementwise_kernelINS0_13AUnaryFunctorIfffZZZNS0_21nextafter_kernel_cudaERNS_18TensorIteratorBaseEENKUlvE_clEvENKUlvE0_clEvEUlffE_EESt5arrayIPcLm2EELi4E23TrivialOffsetCalculatorILi1EjESD_NS0_6memory12LoadWithCastILi1EEENSE_13StoreWithCastILi1EEEEEviT_T0_T2_T3_T4_T5_)
        .other          _ZN2at6native27unrolled_elementwise_kernelINS0_13AUnaryFunctorIfffZZZNS0_21nextafter_kernel_cudaERNS_18TensorIteratorBaseEENKUlvE_clEvENKUlvE0_clEvEUlffE_EESt5arrayIPcLm2EELi4E23TrivialOffsetCalculatorILi1EjESD_NS0_6memory12LoadWithCastILi1EEENSE_13StoreWithCastILi1EEEEEviT_T0_T2_T3_T4_T5_,@"STO_CUDA_ENTRY STV_DEFAULT"
_ZN2at6native27unrolled_elementwise_kernelINS0_13AUnaryFunctorIfffZZZNS0_21nextafter_kernel_cudaERNS_18TensorIteratorBaseEENKUlvE_clEvENKUlvE0_clEvEUlffE_EESt5arrayIPcLm2EELi4E23TrivialOffsetCalculatorILi1EjESD_NS0_6memory12LoadWithCastILi1EEENSE_13StoreWithCastILi1EEEEEviT_T0_T2_T3_T4_T5_:
.text._ZN2at6native27unrolled_elementwise_kernelINS0_13AUnaryFunctorIfffZZZNS0_21nextafter_kernel_cudaERNS_18TensorIteratorBaseEENKUlvE_clEvENKUlvE0_clEvEUlffE_EESt5arrayIPcLm2EELi4E23TrivialOffsetCalculatorILi1EjESD_NS0_6memory12LoadWithCastILi1EEENSE_13StoreWithCastILi1EEEEEviT_T0_T2_T3_T4_T5_:
        /* <DEDUP_REMOVED lines=33> */
.L_x_28517:
[----:B------:R-:W2:Y:S02]  /*0210*/  LDG.E.U8 R4, desc[UR36][R4.64] ;  /* 0x0000002404047981 */ /* 0x000ea4000c1e1100 */
[----:B--2---:R-:W-:Y:S01]  /*0220*/  I2FP.F32.U32 R18, R4 ;  /* 0x0000000400127245 */ /* 0x004fe20000201000 */
[----:B------:R-:W-:Y:S06]  /*0230*/  BRA `(.L_x_28519) ;  /* 0x0000000c00307947 */ /* 0x000fec0003800000 */
.L_x_28516:
        /* <DEDUP_REMOVED lines=9> */
.L_x_28521:
[----:B------:R-:W2:Y:S02]  /*02d0*/  LDG.E R4, desc[UR36][R4.64] ;  /* 0x0000002404047981 */ /* 0x000ea4000c1e1900 */
[----:B--2---:R-:W-:Y:S01]  /*02e0*/  I2FP.F32.S32 R18, R4 ;  /* 0x0000000400127245 */ /* 0x004fe20000201400 */
[----:B------:R-:W-:Y:S06]  /*02f0*/  BRA `(.L_x_28519) ;  /* 0x0000000c00007947 */ /* 0x000fec0003800000 */
.L_x_28520:
[----:B------:R-:W2:Y:S02]  /*0300*/  LDG.E.U16 R4, desc[UR36][R4.64] ;  /* 0x0000002404047981 */ /* 0x000ea4000c1e1500 */
[----:B--2---:R2:W3:Y:S01]  /*0310*/  I2F.S16 R18, R4 ;  /* 0x0000000400127306 */ /* 0x0044e20000101400 */
[----:B------:R-:W-:Y:S05]  /*0320*/  BRA `(.L_x_28519) ;  /* 0x0000000800f47947 */ /* 0x000fea0003800000 */
.L_x_28515:
        /* <DEDUP_REMOVED lines=8> */
.L_x_28523:
[----:B------:R-:W2:Y:S02]  /*03b0*/  LDG.E.U16 R4, desc[UR36][R4.64] ;  /* 0x0000002404047981 */ /* 0x000ea4000c1e1500 */
[----:B--2---:R-:W-:Y:S01]  /*03c0*/  HADD2.F32 R18, -RZ, R4.H0_H0 ;  /* 0x20000004ff127230 */ /* 0x004fe20000004100 */
[----:B------:R-:W-:Y:S06]  /*03d0*/  BRA `(.L_x_28519) ;  /* 0x0000000800c87947 */ /* 0x000fec0003800000 */
.L_x_28522:
        /* <DEDUP_REMOVED lines=8> */
.L_x_28525:
[----:B------:R-:W2:Y:S02]  /*0460*/  LDG.E.U16 R4, desc[UR36][R4.64] ;  /* 0x0000002404047981 */ /* 0x000ea4000c1e1500 */
[----:B--2---:R-:W-:Y:S01]  /*0470*/  HADD2.F32 R18, -RZ, R4.H0_H0 ;  /* 0x20000004ff127230 */ /* 0x004fe20000004100 */
[----:B------:R-:W-:Y:S06]  /*0480*/  BRA `(.L_x_28519) ;  /* 0x00000008009c7947 */ /* 0x000fec0003800000 */
.L_x_28524:
[----:B------:R-:W2:Y:S01]  /*0490*/  LDG.E.64 R4, desc[UR36][R4.64] ;  /* 0x0000002404047981 */ /* 0x000ea2000c1e1b00 */
[----:B------:R-:W-:Y:S01]  /*04a0*/  UMOV UR4, 0xf0000000 ;  /* 0xf000000000047882 */ /* 0x000fe20000000000 */
[----:B------:R-:W-:Y:S01]  /*04b0*/  UMOV UR5, 0x380fffff ;  /* 0x380fffff00057882 */ /* 0x000fe20000000000 */
[----:B--2---:R-:W0:Y:S01]  /*04c0*/  F2F.F32.F64 R18, R4 ;  /* 0x0000000400127310 */ /* 0x004e220000301000 */
[----:B------:R-:W-:-:S14]  /*04d0*/  DSETP.GEU.AND P0, PT, |R4|, UR4, PT ;  /* 0x0000000404007e2a */ /* 0x000fdc000bf0e200 */
[----:B0-----:R-:W-:Y:S01]  /*04e0*/  @!P0 FMUL R18, R18, 1.175494350822287508e-38 ;  /* 0x0080000012128820 */ /* 0x001fe20000400000 */
[----:B------:R-:W-:Y:S06]  /*04f0*/  BRA `(.L_x_28519) ;  /* 0x0000000800807947 */ /* 0x000fec0003800000 */
.L_x_28514:
        /* <DEDUP_REMOVED lines=12> */
.L_x_28528:
[----:B------:R-:W2:Y:S01]  /*05c0*/  LDG.E.64 R4, desc[UR36][R4.64] ;  /* 0x0000002404047981 */ /* 0x000ea2000c1e1b00 */
[----:B------:R-:W-:Y:S01]  /*05d0*/  UMOV UR4, 0xf0000000 ;  /* 0xf000000000047882 */ /* 0x000fe20000000000 */
[----:B------:R-:W-:Y:S01]  /*05e0*/  UMOV UR5, 0x380fffff ;  /* 0x380fffff00057882 */ /* 0x000fe20000000000 */
[----:B--2---:R-:W0:Y:S01]  /*05f0*/  F2F.F32.F64 R18, R4 ;  /* 0x0000000400127310 */ /* 0x004e220000301000 */
[----:B------:R-:W-:-:S14]  /*0600*/  DSETP.GEU.AND P0, PT, |R4|, UR4, PT ;  /* 0x0000000404007e2a */ /* 0x000fdc000bf0e200 */
[----:B0-----:R-:W-:Y:S01]  /*0610*/  @!P0 FMUL R18, R18, 1.175494350822287508e-38 ;  /* 0x0080000012128820 */ /* 0x001fe20000400000 */
[----:B------:R-:W-:Y:S06]  /*0620*/  BRA `(.L_x_28519) ;  /* 0x0000000800347947 */ /* 0x000fec0003800000 */
.L_x_28527:
        /* <DEDUP_REMOVED lines=26> */
.L_x_28530:
        /* <DEDUP_REMOVED lines=14> */
.L_x_28529:
[----:B------:R-:W2:Y:S02]  /*08b0*/  LDG.E.U16 R4, desc[UR36][R4.64] ;  /* 0x0000002404047981 */ /* 0x000ea4000c1e1500 */
[----:B--2---:R-:W-:Y:S01]  /*08c0*/  IMAD.U32 R18, R4, 0x10000, RZ ;  /* 0x0001000004127824 */ /* 0x004fe200078e00ff */
[----:B------:R-:W-:Y:S06]  /*08d0*/  BRA `(.L_x_28519) ;  /* 0x0000000400887947 */ /* 0x000fec0003800000 */
.L_x_28526:
        /* <DEDUP_REMOVED lines=11> */
.L_x_28533:
        /* <DEDUP_REMOVED lines=20> */
.L_x_28535:
[----:B------:R-:W-:Y:S05]  /*0ad0*/  BSYNC B0 ;  /* 0x0000000000007941 */ /* 0x000fea0003800000 */
.L_x_28534:
[----:B------:R-:W-:Y:S01]  /*0ae0*/  IMAD.SHL.U32 R3, R3, 0x100000, RZ ;  /* 0x0010000003037824 */ /* 0x000fe200078e00ff */
[----:B------:R-:W-:-:S04]  /*0af0*/  LEA R5, R0, 0x3b800000, 0x17 ;  /* 0x3b80000000057811 */ /* 0x000fc800078eb8ff */
[----:B------:R-:W-:Y:S01]  /*0b00*/  LOP3.LUT R18, R5, R3, R18, 0xfe, !PT ;  /* 0x0000000305127212 */ /* 0x000fe200078efe12 */
[----:B------:R-:W-:Y:S06]  /*0b10*/  BRA `(.L_x_28519) ;  /* 0x0000000000f87947 */ /* 0x000fec0003800000 */
.L_x_28532:
        /* <DEDUP_REMOVED lines=20> */
.L_x_28537:
[----:B------:R-:W-:Y:S05]  /*0c60*/  BSYNC B0 ;  /* 0x0000000000007941 */ /* 0x000fea0003800000 */
.L_x_28536:
[----:B------:R-:W-:Y:S01]  /*0c70*/  IMAD.SHL.U32 R3, R3, 0x200000, RZ ;  /* 0x0020000003037824 */ /* 0x000fe200078e00ff */
[----:B------:R-:W-:-:S04]  /*0c80*/  LEA R5, R0, 0x37800000, 0x17 ;  /* 0x3780000000057811 */ /* 0x000fc800078eb8ff */
[----:B------:R-:W-:Y:S01]  /*0c90*/  LOP3.LUT R18, R5, R3, R18, 0xfe, !PT ;  /* 0x0000000305127212 */ /* 0x000fe200078efe12 */
[----:B------:R-:W-:Y:S06]  /*0ca0*/  BRA `(.L_x_28519) ;  /* 0x0000000000947947 */ /* 0x000fec0003800000 */
.L_x_28531:
        /* <DEDUP_REMOVED lines=14> */
.L_x_28518:
        /* <DEDUP_REMOVED lines=16> */
.L_x_28540:
[----:B------:R-:W-:Y:S01]  /*0e90*/  IMAD.MOV.U32 R18, RZ, RZ, RZ ;  /* 0x000000ffff127224 */ /* 0x000fe200078e00ff */
[----:B------:R-:W-:Y:S06]  /*0ea0*/  BRA `(.L_x_28519) ;  /* 0x0000000000147947 */ /* 0x000fec0003800000 */
.L_x_28539:
[----:B------:R-:W2:Y:S02]  /*0eb0*/  LDG.E.64 R18, desc[UR36][R4.64] ;  /* 0x0000002404127981 */ /* 0x000ea4000c1e1b00 */
[----:B--2---:R0:W1:Y:S01]  /*0ec0*/  I2F.U64 R18, R18 ;  /* 0x0000001200127312 */ /* 0x0040620000301000 */
[----:B------:R-:W-:Y:S05]  /*0ed0*/  BRA `(.L_x_28519) ;  /* 0x0000000000087947 */ /* 0x000fea0003800000 */
.L_x_28538:
[----:B------:R-:W2:Y:S02]  /*0ee0*/  LDG.E R4, desc[UR36][R4.64] ;  /* 0x0000002404047981 */ /* 0x000ea4000c1e1900 */
[----:B--2---:R-:W-:-:S07]  /*0ef0*/  I2FP.F32.U32 R18, R4 ;  /* 0x0000000400127245 */ /* 0x004fce0000201000 */
.L_x_28519:
[----:B------:R-:W-:Y:S05]  /*0f00*/  BSYNC B6 ;  /* 0x0000000000067941 */ /* 0x000fea0003800000 */
.L_x_28513:
[----:B------:R-:W2:Y:S02]  /*0f10*/  S2R R22, SR_TID.X ;  /* 0x0000000000167919 */ /* 0x000ea40000002100 */
[----:B--2---:R-:W-:-:S07]  /*0f20*/  VIADD R22, R22, 0x80 ;  /* 0x0000008016167836 */ /* 0x004fce0000000000 */
.L_x_28512:
[----:B------:R-:W-:Y:S05]  /*0f30*/  BSYNC B7 ;  /* 0x0000000000077941 */ /* 0x000fea0003800000 */
.L_x_28511:
        /* <DEDUP_REMOVED lines=25> */
.L_x_28547:
[----:B------:R-:W2:Y:S02]  /*10d0*/  LDG.E.U8 R4, desc[UR36][R4.64] ;  /* 0x0000002404047981 */ /* 0x000ea4000c1e1100 */
[----:B--2---:R-:W-:Y:S01]  /*10e0*/  I2FP.F32.U32 R16, R4 ;  /* 0x0000000400107245 */ /* 0x004fe20000201000 */
[----:B------:R-:W-:Y:S06]  /*10f0*/  BRA `(.L_x_28549) ;  /* 0x0000000c002c7947 */ /* 0x000fec0003800000 */
.L_x_28546:
        /* <DEDUP_REMOVED lines=9> */
.L_x_28551:
[----:B------:R-:W2:Y:S02]  /*1190*/  LDG.E R4, desc[UR36][R4.64] ;  /* 0x0000002404047981 */ /* 0x000ea4000c1e1900 */
[----:B--2---:R-:W-:Y:S01]  /*11a0*/  I2FP.F32.S32 R16, R4 ;  /* 0x0000000400107245 */ /* 0x004fe20000201400 */
[----:B------:R-:W-:Y:S06]  /*11b0*/  BRA `(.L_x_28549) ;  /* 0x0000000800fc7947 */ /* 0x000fec0003800000 */
.L_x_28550:
[----:B------:R-:W2:Y:S02]  /*11c0*/  LDG.E.U16 R4, desc[UR36][R4.64] ;  /* 0x0000002404047981 */ /* 0x000ea4000c1e1500 */
[----:B--2---:R0:W2:Y:S01]  /*11d0*/  I2F.S16 R16, R4 ;  /* 0x0000000400107306 */ /* 0x0040a20000101400 */
[----:B------:R-:W-:Y:S05]  /*11e0*/  BRA `(.L_x_28549) ;  /* 0x0000000800f07947 */ /* 0x000fea0003800000 */
.L_x_28545:
        /* <DEDUP_REMOVED lines=8> */
.L_x_28553:
[----:B------:R-:W2:Y:S02]  /*1270*/  LDG.E.U16 R4, desc[UR36][R4.64] ;  /* 0x0000002404047981 */ /* 0x000ea4000c1e1500 */
[----:B--2---:R-:W-:Y:S01]  /*1280*/  HADD2.F32 R16, -RZ, R4.H0_H0 ;  /* 0x20000004ff107230 */ /* 0x004fe20000004100 */
[----:B------:R-:W-:Y:S06]  /*1290*/  BRA `(.L_x_28549) ;  /* 0x0000000800c47947 */ /* 0x000fec0003800000 */
.L_x_28552:
        /* <DEDUP_REMOVED lines=8> */
.L_x_28555:
[----:B------:R-:W2:Y:S02]  /*1320*/  LDG.E.U16 R4, desc[UR36][R4.64] ;  /* 0x0000002404047981 */ /* 0x000ea4000c1e1500 */
[----:B--2---:R-:W-:Y:S01]  /*1330*/  HADD2.F32 R16, -RZ, R4.H0_H0 ;  /* 0x20000004ff107230 */ /* 0x004fe20000004100 */
[----:B------:R-:W-:Y:S06]  /*1340*/  BRA `(.L_x_28549) ;  /* 0x0000000800987947 */ /* 0x000fec0003800000 */
.L_x_28554:
[----:B------:R-:W2:Y:S01]  /*1350*/  LDG.E.64 R4, desc[UR36][R4.64] ;  /* 0x0000002404047981 */ /* 0x000ea2000c1e1b00 */
[----:B------:R-:W-:Y:S01]  /*1360*/  UMOV UR4, 0xf0000000 ;  /* 0xf000000000047882 */ /* 0x000fe20000000000 */
[----:B------:R-:W-:Y:S01]  /*1370*/  UMOV UR5, 0x380fffff ;  /* 0x380fffff00057882 */ /* 0x000fe20000000000 */
[----:B--2---:R-:W0:Y:S01]  /*1380*/  F2F.F32.F64 R16, R4 ;  /* 0x0000000400107310 */ /* 0x004e220000301000 */
[----:B------:R-:W-:-:S14]  /*1390*/  DSETP.GEU.AND P0, PT, |R4|, UR4, PT ;  /* 0x0000000404007e2a */ /* 0x000fdc000bf0e200 */
[----:B0-----:R-:W-:Y:S01]  /*13a0*/  @!P0 FMUL R16, R16, 1.175494350822287508e-38 ;  /* 0x0080000010108820 */ /* 0x001fe20000400000 */
[----:B------:R-:W-:Y:S06]  /*13b0*/  BRA `(.L_x_28549) ;  /* 0x00000008007c7947 */ /* 0x000fec0003800000 */
.L_x_28544:
        /* <DEDUP_REMOVED lines=12> */
.L_x_28558:
[----:B------:R-:W2:Y:S01]  /*1480*/  LDG.E.64 R4, desc[UR36][R4.64] ;  /* 0x0000002404047981 */ /* 0x000ea2000c1e1b00 */
[----:B------:R-:W-:Y:S01]  /*1490*/  UMOV UR4, 0xf0000000 ;  /* 0xf000000000047882 */ /* 0x000fe20000000000 */
[----:B------:R-:W-:Y:S01]  /*14a0*/  UMOV UR5, 0x380fffff ;  /* 0x380fffff00057882 */ /* 0x000fe20000000000 */
[----:B--2---:R-:W0:Y:S01]  /*14b0*/  F2F.F32.F64 R16, R4 ;  /* 0x0000000400107310 */ /* 0x004e220000301000 */
[----:B------:R-:W-:-:S14]  /*14c0*/  DSETP.GEU.AND P0, PT, |R4|, UR4, PT ;  /* 0x0000000404007e2a */ /* 0x000fdc000bf0e200 */
[----:B0-----:R-:W-:Y:S01]  /*14d0*/  @!P0 FMUL R16, R16, 1.175494350822287508e-38 ;  /* 0x0080000010108820 */ /* 0x001fe20000400000 */
[----:B------:R-:W-:Y:S06]  /*14e0*/  BRA `(.L_x_28549) ;  /* 0x0000000800307947 */ /* 0x000fec0003800000 */
.L_x_28557:
        /* <DEDUP_REMOVED lines=26> */
.L_x_28560:
        /* <DEDUP_REMOVED lines=13> */
.L_x_28559:
[----:B------:R-:W2:Y:S02]  /*1760*/  LDG.E.U16 R4, desc[UR36][R4.64] ;  /* 0x0000002404047981 */ /* 0x000ea4000c1e1500 */
[----:B--2---:R-:W-:Y:S01]  /*1770*/  IMAD.U32 R16, R4, 0x10000, RZ ;  /* 0x0001000004107824 */ /* 0x004fe200078e00ff */
[----:B------:R-:W-:Y:S06]  /*1780*/  BRA `(.L_x_28549) ;  /* 0x0000000400887947 */ /* 0x000fec0003800000 */
.L_x_28556:
        /* <DEDUP_REMOVED lines=11> */
.L_x_28563:
        /* <DEDUP_REMOVED lines=20> */
.L_x_28565:
[----:B------:R-:W-:Y:S05]  /*1980*/  BSYNC B0 ;  /* 0x0000000000007941 */ /* 0x000fea0003800000 */
.L_x_28564:
[----:B------:R-:W-:Y:S01]  /*1990*/  IMAD.SHL.U32 R3, R3, 0x100000, RZ ;  /* 0x0010000003037824 */ /* 0x000fe200078e00ff */
[----:B------:R-:W-:-:S04]  /*19a0*/  LEA R5, R0, 0x3b800000, 0x17 ;  /* 0x3b80000000057811 */ /* 0x000fc800078eb8ff */
[----:B------:R-:W-:Y:S01]  /*19b0*/  LOP3.LUT R16, R5, R3, R16, 0xfe, !PT ;  /* 0x0000000305107212 */ /* 0x000fe200078efe10 */
[----:B------:R-:W-:Y:S06]  /*19c0*/  BRA `(.L_x_28549) ;  /* 0x0000000000f87947 */ /* 0x000fec0003800000 */
.L_x_28562:
        /* <DEDUP_REMOVED lines=20> */
.L_x_28567:
[----:B------:R-:W-:Y:S05]  /*1b10*/  BSYNC B0 ;  /* 0x0000000000007941 */ /* 0x000fea0003800000 */
.L_x_28566:
[----:B------:R-:W-:Y:S01]  /*1b20*/  IMAD.SHL.U32 R3, R3, 0x200000, RZ ;  /* 0x0020000003037824 */ /* 0x000fe200078e00ff */
[----:B------:R-:W-:-:S04]  /*1b30*/  LEA R5, R0, 0x37800000, 0x17 ;  /* 0x3780000000057811 */ /* 0x000fc800078eb8ff */
[----:B------:R-:W-:Y:S01]  /*1b40*/  LOP3.LUT R16, R5, R3, R16, 0xfe, !PT ;  /* 0x0000000305107212 */ /* 0x000fe200078efe10 */
[----:B------:R-:W-:Y:S06]  /*1b50*/  BRA `(.L_x_28549) ;  /* 0x0000000000947947 */ /* 0x000fec0003800000 */
.L_x_28561:
        /* <DEDUP_REMOVED lines=14> */
.L_x_28548:
        /* <DEDUP_REMOVED lines=16> */
.L_x_28570:
[----:B------:R-:W-:Y:S01]  /*1d40*/  IMAD.MOV.U32 R16, RZ, RZ, RZ ;  /* 0x000000ffff107224 */ /* 0x000fe200078e00ff */
[----:B------:R-:W-:Y:S06]  /*1d50*/  BRA `(.L_x_28549) ;  /* 0x0000000000147947 */ /* 0x000fec0003800000 */
.L_x_28569:
[----:B------:R-:W2:Y:S02]  /*1d60*/  LDG.E.64 R4, desc[UR36][R4.64] ;  /* 0x0000002404047981 */ /* 0x000ea4000c1e1b00 */
[----:B--2---:R0:W2:Y:S01]  /*1d70*/  I2F.U64 R16, R4 ;  /* 0x0000000400107312 */ /* 0x0040a20000301000 */
[----:B------:R-:W-:Y:S05]  /*1d80*/  BRA `(.L_x_28549) ;  /* 0x0000000000087947 */ /* 0x000fea0003800000 */
.L_x_28568:
[----:B------:R-:W2:Y:S02]  /*1d90*/  LDG.E R4, desc[UR36][R4.64] ;  /* 0x0000002404047981 */ /* 0x000ea4000c1e1900 */
[----:B--2---:R-:W-:-:S07]  /*1da0*/  I2FP.F32.U32 R16, R4 ;  /* 0x0000000400107245 */ /* 0x004fce0000201000 */
.L_x_28549:
[----:B------:R-:W-:Y:S05]  /*1db0*/  BSYNC B6 ;  /* 0x0000000000067941 */ /* 0x000fea0003800000 */
.L_x_28543:
[----:B------:R-:W-:-:S07]  /*1dc0*/  VIADD R22, R22, 0x80 ;  /* 0x0000008016167836 */ /* 0x000fce0000000000 */
.L_x_28542:
[----:B------:R-:W-:Y:S05]  /*1dd0*/  BSYNC B7 ;  /* 0x0000000000077941 */ /* 0x000fea0003800000 */
.L_x_28541:
        /* <DEDUP_REMOVED lines=27> */
.L_x_28577:
[----:B------:R-:W2:Y:S02]  /*1f90*/  LDG.E.U8 R4, desc[UR36][R4.64] ;  /* 0x0000002404047981 */ /* 0x000ea4000c1e1100 */
[----:B--2---:R-:W-:Y:S01]  /*1fa0*/  I2FP.F32.U32 R19, R4 ;  /* 0x0000000400137245 */ /* 0x004fe20000201000 */
[----:B------:R-:W-:Y:S06]  /*1fb0*/  BRA `(.L_x_28579) ;  /* 0x0000000c002c7947 */ /* 0x000fec0003800000 */
.L_x_28576:
        /* <DEDUP_REMOVED lines=9> */
.L_x_28581:
[----:B------:R-:W2:Y:S02]  /*2050*/  LDG.E R4, desc[UR36][R4.64] ;  /* 0x0000002404047981 */ /* 0x000ea4000c1e1900 */
[----:B--2---:R-:W-:Y:S01]  /*2060*/  I2FP.F32.S32 R19, R4 ;  /* 0x0000000400137245 */ /* 0x004fe20000201400 */
[----:B------:R-:W-:Y:S06]  /*2070*/  BRA `(.L_x_28579) ;  /* 0x0000000800fc7947 */ /* 0x000fec0003800000 */
.L_x_28580:
[----:B------:R-:W2:Y:S02]  /*2080*/  LDG.E.U16 R4, desc[UR36][R4.64] ;  /* 0x0000002404047981 */ /* 0x000ea4000c1e1500 */
[----:B--2---:R4:W0:Y:S01]  /*2090*/  I2F.S16 R19, R4 ;  /* 0x0000000400137306 */ /* 0x0048220000101400 */
[----:B------:R-:W-:Y:S05]  /*20a0*/  BRA `(.L_x_28579) ;  /* 0x0000000800f07947 */ /* 0x000fea0003800000 */
.L_x_28575:
        /* <DEDUP_REMOVED lines=8> */
.L_x_28583:
[----:B------:R-:W2:Y:S02]  /*2130*/  LDG.E.U16 R4, desc[UR36][R4.64] ;  /* 0x0000002404047981 */ /* 0x000ea4000c1e1500 */
[----:B--2---:R-:W-:Y:S01]  /*2140*/  HADD2.F32 R19, -RZ, R4.H0_H0 ;  /* 0x20000004ff137230 */ /* 0x004fe20000004100 */
[----:B------:R-:W-:Y:S06]  /*2150*/  BRA `(.L_x_28579) ;  /* 0x0000000800c47947 */ /* 0x000fec0003800000 */
.L_x_28582:
        /* <DEDUP_REMOVED lines=8> */
.L_x_28585:
[----:B------:R-:W2:Y:S02]  /*21e0*/  LDG.E.U16 R4, desc[UR36][R4.64] ;  /* 0x0000002404047981 */ /* 0x000ea4000c1e1500 */
[----:B--2---:R-:W-:Y:S01]  /*21f0*/  HADD2.F32 R19, -RZ, R4.H0_H0 ;  /* 0x20000004ff137230 */ /* 0x004fe20000004100 */
[----:B------:R-:W-:Y:S06]  /*2200*/  BRA `(.L_x_28579) ;  /* 0x0000000800987947 */ /* 0x000fec0003800000 */
.L_x_28584:
[----:B------:R-:W2:Y:S01]  /*2210*/  LDG.E.64 R4, desc[UR36][R4.64] ;  /* 0x0000002404047981 */ /* 0x000ea2000c1e1b00 */
[----:B------:R-:W-:Y:S01]  /*2220*/  UMOV UR4, 0xf0000000 ;  /* 0xf000000000047882 */ /* 0x000fe20000000000 */
[----:B------:R-:W-:Y:S01]  /*2230*/  UMOV UR5, 0x380fffff ;  /* 0x380fffff00057882 */ /* 0x000fe20000000000 */
[----:B--2---:R-:W0:Y:S01]  /*2240*/  F2F.F32.F64 R19, R4 ;  /* 0x0000000400137310 */ /* 0x004e220000301000 */
[----:B------:R-:W-:-:S14]  /*2250*/  DSETP.GEU.AND P0, PT, |R4|, UR4, PT ;  /* 0x0000000404007e2a */ /* 0x000fdc000bf0e200 */
[----:B0-----:R-:W-:Y:S01]  /*2260*/  @!P0 FMUL R19, R19, 1.175494350822287508e-38 ;  /* 0x0080000013138820 */ /* 0x001fe20000400000 */
[----:B------:R-:W-:Y:S06]  /*2270*/  BRA `(.L_x_28579) ;  /* 0x00000008007c7947 */ /* 0x000fec0003800000 */
.L_x_28574:
        /* <DEDUP_REMOVED lines=12> */
.L_x_28588:
[----:B------:R-:W2:Y:S01]  /*2340*/  LDG.E.64 R4, desc[UR36][R4.64] ;  /* 0x0000002404047981 */ /* 0x000ea2000c1e1b00 */
[----:B------:R-:W-:Y:S01]  /*2350*/  UMOV UR4, 0xf0000000 ;  /* 0xf000000000047882 */ /* 0x000fe20000000000 */
[----:B------:R-:W-:Y:S01]  /*2360*/  UMOV UR5, 0x380fffff ;  /* 0x380fffff00057882 */ /* 0x000fe20000000000 */
[----:B--2---:R-:W0:Y:S01]  /*2370*/  F2F.F32.F64 R19, R4 ;  /* 0x0000000400137310 */ /* 0x004e220000301000 */
[----:B------:R-:W-:-:S14]  /*2380*/  DSETP.GEU.AND P0, PT, |R4|, UR4, PT ;  /* 0x0000000404007e2a */ /* 0x000fdc000bf0e200 */
[----:B0-----:R-:W-:Y:S01]  /*2390*/  @!P0 FMUL R19, R19, 1.175494350822287508e-38 ;  /* 0x0080000013138820 */ /* 0x001fe20000400000 */
[----:B------:R-:W-:Y:S06]  /*23a0*/  BRA `(.L_x_28579) ;  /* 0x0000000800307947 */ /* 0x000fec0003800000 */
.L_x_28587:
        /* <DEDUP_REMOVED lines=26> */
.L_x_28590:
        /* <DEDUP_REMOVED lines=13> */
.L_x_28589:
[----:B------:R-:W2:Y:S02]  /*2620*/  LDG.E.U16 R4, desc[UR36][R4.64] ;  /* 0x0000002404047981 */ /* 0x000ea4000c1e1500 */
[----:B--2---:R-:W-:Y:S01]  /*2630*/  IMAD.U32 R19, R4, 0x10000, RZ ;  /* 0x0001000004137824 */ /* 0x004fe200078e00ff */
[----:B------:R-:W-:Y:S06]  /*2640*/  BRA `(.L_x_28579) ;  /* 0x0000000400887947 */ /* 0x000fec0003800000 */
.L_x_28586:
        /* <DEDUP_REMOVED lines=11> */
.L_x_28593:
        /* <DEDUP_REMOVED lines=20> */
.L_x_28595:
[----:B------:R-:W-:Y:S05]  /*2840*/  BSYNC B0 ;  /* 0x0000000000007941 */ /* 0x000fea0003800000 */
.L_x_28594:
[----:B------:R-:W-:Y:S01]  /*2850*/  IMAD.SHL.U32 R3, R3, 0x100000, RZ ;  /* 0x0010000003037824 */ /* 0x000fe200078e00ff */
[----:B------:R-:W-:-:S04]  /*2860*/  LEA R0, R0, 0x3b800000, 0x17 ;  /* 0x3b80000000007811 */ /* 0x000fc800078eb8ff */
[----:B------:R-:W-:Y:S01]  /*2870*/  LOP3.LUT R19, R0, R3, R19, 0xfe, !PT ;  /* 0x0000000300137212 */ /* 0x000fe200078efe13 */
[----:B------:R-:W-:Y:S06]  /*2880*/  BRA `(.L_x_28579) ;  /* 0x0000000000f87947 */ /* 0x000fec0003800000 */
.L_x_28592:
        /* <DEDUP_REMOVED lines=20> */
.L_x_28597:
[----:B------:R-:W-:Y:S05]  /*29d0*/  BSYNC B0 ;  /* 0x0000000000007941 */ /* 0x000fea0003800000 */
.L_x_28596:
[----:B------:R-:W-:Y:S01]  /*29e0*/  IMAD.SHL.U32 R3, R3, 0x200000, RZ ;  /* 0x0020000003037824 */ /* 0x000fe200078e00ff */
[----:B------:R-:W-:-:S04]  /*29f0*/  LEA R0, R0, 0x37800000, 0x17 ;  /* 0x3780000000007811 */ /* 0x000fc800078eb8ff */
[----:B------:R-:W-:Y:S01]  /*2a00*/  LOP3.LUT R19, R0, R3, R19, 0xfe, !PT ;  /* 0x0000000300137212 */ /* 0x000fe200078efe13 */
[----:B------:R-:W-:Y:S06]  /*2a10*/  BRA `(.L_x_28579) ;  /* 0x0000000000947947 */ /* 0x000fec0003800000 */
.L_x_28591:
        /* <DEDUP_REMOVED lines=14> */
.L_x_28578:
        /* <DEDUP_REMOVED lines=16> */
.L_x_28600:
[----:B------:R-:W-:Y:S01]  /*2c00*/  IMAD.MOV.U32 R19, RZ, RZ, RZ ;  /* 0x000000ffff137224 */ /* 0x000fe200078e00ff */
[----:B------:R-:W-:Y:S06]  /*2c10*/  BRA `(.L_x_28579) ;  /* 0x0000000000147947 */ /* 0x000fec0003800000 */
.L_x_28599:
[----:B------:R-:W2:Y:S02]  /*2c20*/  LDG.E.64 R4, desc[UR36][R4.64] ;  /* 0x0000002404047981 */ /* 0x000ea4000c1e1b00 */
[----:B--2---:R0:W2:Y:S01]  /*2c30*/  I2F.U64 R19, R4 ;  /* 0x0000000400137312 */ /* 0x0040a20000301000 */
[----:B------:R-:W-:Y:S05]  /*2c40*/  BRA `(.L_x_28579) ;  /* 0x0000000000087947 */ /* 0x000fea0003800000 */
.L_x_28598:
[----:B------:R-:W2:Y:S02]  /*2c50*/  LDG.E R4, desc[UR36][R4.64] ;  /* 0x0000002404047981 */ /* 0x000ea4000c1e1900 */
[----:B--2---:R-:W-:-:S07]  /*2c60*/  I2FP.F32.U32 R19, R4 ;  /* 0x0000000400137245 */ /* 0x004fce0000201000 */
.L_x_28579:
[----:B------:R-:W-:Y:S05]  /*2c70*/  BSYNC B6 ;  /* 0x0000000000067941 */ /* 0x000fea0003800000 */
.L_x_28573:
[----:B------:R-:W-:-:S07]  /*2c80*/  VIADD R22, R22, 0x80 ;  /* 0x0000008016167836 */ /* 0x000fce0000000000 */
.L_x_28572:
[----:B------:R-:W-:Y:S05]  /*2c90*/  BSYNC B7 ;  /* 0x0000000000077941 */ /* 0x000fea0003800000 */
.L_x_28571:
        /* <DEDUP_REMOVED lines=23> */
.L_x_28606:
[----:B------:R-:W2:Y:S02]  /*2e10*/  LDG.E.U8 R4, desc[UR36][R4.64] ;  /* 0x0000002404047981 */ /* 0x000ea4000c1e1100 */
[----:B--2---:R-:W-:Y:S01]  /*2e20*/  I2FP.F32.U32 R24, R4 ;  /* 0x0000000400187245 */ /* 0x004fe20000201000 */
[----:B------:R-:W-:Y:S06]  /*2e30*/  BRA `(.L_x_28602) ;  /* 0x0000000c00207947 */ /* 0x000fec0003800000 */
.L_x_28605:
        /* <DEDUP_REMOVED lines=9> */
.L_x_28609:
[----:B------:R-:W2:Y:S02]  /*2ed0*/  LDG.E R4, desc[UR36][R4.64] ;  /* 0x0000002404047981 */ /* 0x000ea4000c1e1900 */
[----:B--2---:R-:W-:Y:S01]  /*2ee0*/  I2FP.F32.S32 R24, R4 ;  /* 0x0000000400187245 */ /* 0x004fe20000201400 */
[----:B------:R-:W-:Y:S06]  /*2ef0*/  BRA `(.L_x_28602) ;  /* 0x0000000800f07947 */ /* 0x000fec0003800000 */
.L_x_28608:
[----:B------:R-:W2:Y:S02]  /*2f00*/  LDG.E.U16 R4, desc[UR36][R4.64] ;  /* 0x0000002404047981 */ /* 0x000ea4000c1e1500 */
[----:B--2---:R0:W2:Y:S01]  /*2f10*/  I2F.S16 R24, R4 ;  /* 0x0000000400187306 */ /* 0x0040a20000101400 */
[----:B------:R-:W-:Y:S05]  /*2f20*/  BRA `(.L_x_28602) ;  /* 0x0000000800e47947 */ /* 0x000fea0003800000 */
.L_x_28604:
        /* <DEDUP_REMOVED lines=8> */
.L_x_28611:
[----:B------:R-:W2:Y:S02]  /*2fb0*/  LDG.E.U16 R4, desc[UR36][R4.64] ;  /* 0x0000002404047981 */ /* 0x000ea4000c1e1500 */
[----:B--2---:R-:W-:Y:S01]  /*2fc0*/  HADD2.F32 R24, -RZ, R4.H0_H0 ;  /* 0x20000004ff187230 */ /* 0x004fe20000004100 */
[----:B------:R-:W-:Y:S06]  /*2fd0*/  BRA `(.L_x_28602) ;  /* 0x0000000800b87947 */ /* 0x000fec0003800000 */
.L_x_28610:
        /* <DEDUP_REMOVED lines=8> */
.L_x_28613:
[----:B------:R-:W2:Y:S02]  /*3060*/  LDG.E.U16 R4, desc[UR36][R4.64] ;  /* 0x0000002404047981 */ /* 0x000ea4000c1e1500 */
[----:B--2---:R-:W-:Y:S01]  /*3070*/  HADD2.F32 R24, -RZ, R4.H0_H0 ;  /* 0x20000004ff187230 */ /* 0x004fe20000004100 */
[----:B------:R-:W-:Y:S06]  /*3080*/  BRA `(.L_x_28602) ;  /* 0x00000008008c7947 */ /* 0x000fec0003800000 */
.L_x_28612:
[----:B------:R-:W2:Y:S01]  /*3090*/  LDG.E.64 R4, desc[UR36][R4.64] ;  /* 0x0000002404047981 */ /* 0x000ea2000c1e1b00 */
[----:B------:R-:W-:Y:S01]  /*30a0*/  UMOV UR4, 0xf0000000 ;  /* 0xf000000000047882 */ /* 0x000fe20000000000 */
[----:B------:R-:W-:Y:S01]  /*30b0*/  UMOV UR5, 0x380fffff ;  /* 0x380fffff00057882 */ /* 0x000fe20000000000 */
[----:B--2---:R-:W0:Y:S01]  /*30c0*/  F2F.F32.F64 R24, R4 ;  /* 0x0000000400187310 */ /* 0x004e220000301000 */
[----:B------:R-:W-:-:S14]  /*30d0*/  DSETP.GEU.AND P0, PT, |R4|, UR4, PT ;  /* 0x0000000404007e2a */ /* 0x000fdc000bf0e200 */
[----:B0-----:R-:W-:Y:S01]  /*30e0*/  @!P0 FMUL R24, R24, 1.175494350822287508e-38 ;  /* 0x0080000018188820 */ /* 0x001fe20000400000 */
[----:B------:R-:W-:Y:S06]  /*30f0*/  BRA `(.L_x_28602) ;  /* 0x0000000800707947 */ /* 0x000fec0003800000 */
.L_x_28603:
        /* <DEDUP_REMOVED lines=12> */
.L_x_28616:
[----:B------:R-:W2:Y:S01]  /*31c0*/  LDG.E.64 R4, desc[UR36][R4.64] ;  /* 0x0000002404047981 */ /* 0x000ea2000c1e1b00 */
[----:B------:R-:W-:Y:S01]  /*31d0*/  UMOV UR4, 0xf0000000 ;  /* 0xf000000000047882 */ /* 0x000fe20000000000 */
[----:B------:R-:W-:Y:S01]  /*31e0*/  UMOV UR5, 0x380fffff ;  /* 0x380fffff00057882 */ /* 0x000fe20000000000 */
[----:B--2---:R-:W0:Y:S01]  /*31f0*/  F2F.F32.F64 R24, R4 ;  /* 0x0000000400187310 */ /* 0x004e220000301000 */
[----:B------:R-:W-:-:S14]  /*3200*/  DSETP.GEU.AND P0, PT, |R4|, UR4, PT ;  /* 0x0000000404007e2a */ /* 0x000fdc000bf0e200 */
[----:B0-----:R-:W-:Y:S01]  /*3210*/  @!P0 FMUL R24, R24, 1.175494350822287508e-38 ;  /* 0x0080000018188820 */ /* 0x001fe20000400000 */
[----:B------:R-:W-:Y:S06]  /*3220*/  BRA `(.L_x_28602) ;  /* 0x0000000800247947 */ /* 0x000fec0003800000 */
.L_x_28615:
        /* <DEDUP_REMOVED lines=26> */
.L_x_28618:
        /* <DEDUP_REMOVED lines=13> */
.L_x_28617:
[----:B------:R-:W2:Y:S02]  /*34a0*/  LDG.E.U16 R4, desc[UR36][R4.64] ;  /* 0x0000002404047981 */ /* 0x000ea4000c1e1500 */
[----:B--2---:R-:W-:Y:S01]  /*34b0*/  IMAD.U32 R24, R4, 0x10000, RZ ;  /* 0x0001000004187824 */ /* 0x004fe200078e00ff */
[----:B------:R-:W-:Y:S06]  /*34c0*/  BRA `(.L_x_28602) ;  /* 0x00000004007c7947 */ /* 0x000fec0003800000 */
.L_x_28614:
        /* <DEDUP_REMOVED lines=11> */
.L_x_28621:
        /* <DEDUP_REMOVED lines=19> */
.L_x_28623:
[----:B------:R-:W-:Y:S05]  /*36b0*/  BSYNC B0 ;  /* 0x0000000000007941 */ /* 0x000fea0003800000 */
.L_x_28622:
[----:B------:R-:W-:Y:S01]  /*36c0*/  IMAD.SHL.U32 R3, R3, 0x100000, RZ ;  /* 0x0010000003037824 */ /* 0x000fe200078e00ff */
[----:B------:R-:W-:-:S04]  /*36d0*/  LEA R5, R0, 0x3b800000, 0x17 ;  /* 0x3b80000000057811 */ /* 0x000fc800078eb8ff */
[----:B------:R-:W-:Y:S01]  /*36e0*/  LOP3.LUT R24, R5, R3, R24, 0xfe, !PT ;  /* 0x0000000305187212 */ /* 0x000fe200078efe18 */
[----:B------:R-:W-:Y:S06]  /*36f0*/  BRA `(.L_x_28602) ;  /* 0x0000000000f07947 */ /* 0x000fec0003800000 */
.L_x_28620:
        /* <DEDUP_REMOVED lines=19> */
.L_x_28625:
[----:B------:R-:W-:Y:S05]  /*3830*/  BSYNC B0 ;  /* 0x0000000000007941 */ /* 0x000fea0003800000 */
.L_x_28624:
[----:B------:R-:W-:Y:S01]  /*3840*/  IMAD.SHL.U32 R3, R3, 0x200000, RZ ;  /* 0x0020000003037824 */ /* 0x000fe200078e00ff */
[----:B------:R-:W-:-:S04]  /*3850*/  LEA R5, R0, 0x37800000, 0x17 ;  /* 0x3780000000057811 */ /* 0x000fc800078eb8ff */
[----:B------:R-:W-:Y:S01]  /*3860*/  LOP3.LUT R24, R5, R3, R24, 0xfe, !PT ;  /* 0x0000000305187212 */ /* 0x000fe200078efe18 */
[----:B------:R-:W-:Y:S06]  /*3870*/  BRA `(.L_x_28602) ;  /* 0x0000000000907947 */ /* 0x000fec0003800000 */
.L_x_28619:
        /* <DEDUP_REMOVED lines=14> */
.L_x_28607:
        /* <DEDUP_REMOVED lines=16> */
.L_x_28628:
[----:B------:R-:W-:Y:S05]  /*3a60*/  BRA `(.L_x_28602) ;  /* 0x0000000000147947 */ /* 0x000fea0003800000 */
.L_x_28627:
[----:B------:R-:W2:Y:S02]  /*3a70*/  LDG.E.64 R24, desc[UR36][R4.64] ;  /* 0x0000002404187981 */ /* 0x000ea4000c1e1b00 */
[----:B--2---:R0:W2:Y:S01]  /*3a80*/  I2F.U64 R24, R24 ;  /* 0x0000001800187312 */ /* 0x0040a20000301000 */
[----:B------:R-:W-:Y:S05]  /*3a90*/  BRA `(.L_x_28602) ;  /* 0x0000000000087947 */ /* 0x000fea0003800000 */
.L_x_28626:
[----:B------:R-:W2:Y:S02]  /*3aa0*/  LDG.E R4, desc[UR36][R4.64] ;  /* 0x0000002404047981 */ /* 0x000ea4000c1e1900 */
[----:B--2---:R-:W-:-:S07]  /*3ab0*/  I2FP.F32.U32 R24, R4 ;  /* 0x0000000400187245 */ /* 0x004fce0000201000 */
.L_x_28602:
[----:B------:R-:W-:Y:S05]  /*3ac0*/  BSYNC B6 ;  /* 0x0000000000067941 */ /* 0x000fea0003800000 */
.L_x_28601:
[----:B------:R-:W0:Y:S01]  /*3ad0*/  LDC R3, c[0x0][0x218] ;  /* 0x00008600ff037b82 */ /* 0x000e220000000800 */
[----:B------:R-:W-:Y:S01]  /*3ae0*/  BSSY B0, `(.L_x_28629) ;  /* 0x00000e3000007945 */ /* 0x000fe20003800000 */
[C---:B0-2-4-:R-:W-:Y:S01]  /*3af0*/  IMAD.SHL.U32 R4, R3.reuse, 0x2, RZ ;  /* 0x0000000203047824 */ /* 0x055fe200078e00ff */
[----:B------:R-:W-:-:S04]  /*3b00*/  LOP3.LUT R0, R3, 0x80000000, RZ, 0xc0, !PT ;  /* 0x8000000003007812 */ /* 0x000fc800078ec0ff */
[----:B------:R-:W-:-:S04]  /*3b10*/  ISETP.GE.U32.AND P0, PT, R4, 0x1000000, PT ;  /* 0x010000000400780c */ /* 0x000fc80003f06070 */
[----:B------:R-:W-:-:S04]  /*3b20*/  SEL R0, R0, R3, !P0 ;  /* 0x0000000300007207 */ /* 0x000fc80004000000 */
[----:B------:R-:W-:-:S13]  /*3b30*/  FSETP.NEU.FTZ.AND P0, PT, R0, RZ, PT ;  /* 0x000000ff0000720b */ /* 0x000fda0003f1d000 */
[----:B------:R-:W-:Y:S05]  /*3b40*/  @!P0 BRA `(.L_x_28630) ;  /* 0x0000000800448947 */ /* 0x000fea0003800000 */
[----:B------:R-:W0:Y:S01]  /*3b50*/  S2R R25, SR_TID.X ;  /* 0x0000000000197919 */ /* 0x000e220000002100 */
[----:B------:R-:W-:Y:S01]  /*3b60*/  BSSY B1, `(.L_x_28631) ;  /* 0x0000022000017945 */ /* 0x000fe20003800000 */
[----:B0-----:R-:W-:-:S13]  /*3b70*/  ISETP.GE.AND P4, PT, R25, R17, PT ;  /* 0x000000111900720c */ /* 0x001fda0003f86270 */
[----:B------:R-:W-:Y:S05]  /*3b80*/  @P4 BRA `(.L_x_28632) ;  /* 0x00000000007c4947 */ /* 0x000fea0003800000 */
[----:B------:R-:W-:Y:S01]  /*3b90*/  FSETP.GTU.FTZ.AND P0, PT, |R3|, +INF , PT ;  /* 0x7f8000000300780b */ /* 0x000fe20003f1c200 */
[C---:B-1-3-5:R-:W-:Y:S01]  /*3ba0*/  IMAD.SHL.U32 R4, R18.reuse, 0x2, RZ ;  /* 0x0000000212047824 */ /* 0x06afe200078e00ff */
[C---:B------:R-:W-:Y:S02]  /*3bb0*/  FSETP.GTU.FTZ.AND P1, PT, |R18|.reuse, +INF , PT ;  /* 0x7f8000001200780b */ /* 0x040fe40003f3c200 */
        /* <DEDUP_REMOVED lines=8> */
[-C--:B------:R-:W-:Y:S01]  /*3c40*/  FSETP.GT.FTZ.AND P3, PT, R18, R3.reuse, PT ;  /* 0x000000031200720b */ /* 0x080fe20003f74000 */
[----:B------:R-:W-:Y:S01]  /*3c50*/  VIADD R4, R0, 0xffffffff ;  /* 0xffffffff00047836 */ /* 0x000fe20000000000 */
[C---:B------:R-:W-:Y:S02]  /*3c60*/  FSETP.GEU.FTZ.AND P0, PT, R3.reuse, RZ, PT ;  /* 0x000000ff0300720b */ /* 0x040fe40003f1e000 */
[----:B------:R-:W-:Y:S02]  /*3c70*/  FSETP.GT.FTZ.AND P1, PT, R3, RZ, PT ;  /* 0x000000ff0300720b */ /* 0x000fe40003f34000 */
[----:B------:R-:W-:Y:S02]  /*3c80*/  PLOP3.LUT P5, PT, P0, P3, PT, 0x8, 0x0 ;  /* 0x000000000000781c */ /* 0x000fe400007a6170 */
[----:B------:R-:W-:Y:S02]  /*3c90*/  PLOP3.LUT P3, PT, P1, P3, PT, 0x80, 0x0 ;  /* 0x000000000000781c */ /* 0x000fe40000f67070 */
[----:B------:R-:W-:-:S04]  /*3ca0*/  FSETP.GEU.FTZ.AND P2, PT, R18, R3, PT ;  /* 0x000000031200720b */ /* 0x000fc80003f5e000 */
        /* <DEDUP_REMOVED lines=12> */
.L_x_28633:
[----:B------:R-:W-:-:S07]  /*3d70*/  FADD.FTZ R4, R18, R3 ;  /* 0x0000000312047221 */ /* 0x000fce0000010000 */
.L_x_28632:
[----:B------:R-:W-:Y:S05]  /*3d80*/  BSYNC B1 ;  /* 0x0000000000017941 */ /* 0x000fea0003800000 */
.L_x_28631:
[----:B------:R-:W-:Y:S01]  /*3d90*/  VIADD R6, R25, 0x80 ;  /* 0x0000008019067836 */ /* 0x000fe20000000000 */
[----:B------:R-:W-:Y:S04]  /*3da0*/  BSSY B1, `(.L_x_28634) ;  /* 0x0000022000017945 */ /* 0x000fe80003800000 */
[----:B------:R-:W-:-:S13]  /*3db0*/  ISETP.GE.AND P0, PT, R6, R17, PT ;  /* 0x000000110600720c */ /* 0x000fda0003f06270 */
[----:B------:R-:W-:Y:S05]  /*3dc0*/  @P0 BRA `(.L_x_28635) ;  /* 0x00000000007c0947 */ /* 0x000fea0003800000 */
[----:B------:R-:W-:Y:S01]  /*3dd0*/  FSETP.GTU.FTZ.AND P1, PT, |R3|, +INF , PT ;  /* 0x7f8000000300780b */ /* 0x000fe20003f3c200 */
[C---:B-----5:R-:W-:Y:S01]  /*3de0*/  IMAD.SHL.U32 R5, R16.reuse, 0x2, RZ ;  /* 0x0000000210057824 */ /* 0x060fe200078e00ff */
[----:B------:R-:W-:-:S04]  /*3df0*/  FSETP.GTU.FTZ.AND P0, PT, |R16|, +INF , PT ;  /* 0x7f8000001000780b */ /* 0x000fc80003f1c200 */
[----:B------:R-:W-:Y:S02]  /*3e00*/  PLOP3.LUT P0, PT, P1, P0, PT, 0xa8, 0x0 ;  /* 0x000000000000781c */ /* 0x000fe40000f01570 */
[----:B------:R-:W-:Y:S02]  /*3e10*/  ISETP.GE.U32.AND P2, PT, R5, 0x1000000, PT ;  /* 0x010000000500780c */ /* 0x000fe40003f46070 */
[----:B------:R-:W-:-:S04]  /*3e20*/  LOP3.LUT R5, R16, 0x80000000, RZ, 0xc0, !PT ;  /* 0x8000000010057812 */ /* 0x000fc800078ec0ff */
[----:B-1-3--:R-:W-:-:S05]  /*3e30*/  SEL R18, R5, R16, !P2 ;  /* 0x0000001005127207 */ /* 0x00afca0005000000 */
        /* <DEDUP_REMOVED lines=23> */
.L_x_28636:
[----:B------:R-:W-:-:S07]  /*3fb0*/  FADD.FTZ R18, R16, R3 ;  /* 0x0000000310127221 */ /* 0x000fce0000010000 */
.L_x_28635:
[----:B------:R-:W-:Y:S05]  /*3fc0*/  BSYNC B1 ;  /* 0x0000000000017941 */ /* 0x000fea0003800000 */
.L_x_28634:
[----:B------:R-:W-:Y:S01]  /*3fd0*/  VIADD R6, R25, 0x100 ;  /* 0x0000010019067836 */ /* 0x000fe20000000000 */
[----:B------:R-:W-:Y:S04]  /*3fe0*/  BSSY B1, `(.L_x_28637) ;  /* 0x0000022000017945 */ /* 0x000fe80003800000 */
[----:B------:R-:W-:-:S13]  /*3ff0*/  ISETP.GE.AND P0, PT, R6, R17, PT ;  /* 0x000000110600720c */ /* 0x000fda0003f06270 */
[----:B------:R-:W-:Y:S05]  /*4000*/  @P0 BRA `(.L_x_28638) ;  /* 0x00000000007c0947 */ /* 0x000fea0003800000 */
[----:B------:R-:W-:Y:S01]  /*4010*/  FSETP.GTU.FTZ.AND P1, PT, |R3|, +INF , PT ;  /* 0x7f8000000300780b */ /* 0x000fe20003f3c200 */
[C---:B-----5:R-:W-:Y:S01]  /*4020*/  IMAD.SHL.U32 R5, R19.reuse, 0x2, RZ ;  /* 0x0000000213057824 */ /* 0x060fe200078e00ff */
        /* <DEDUP_REMOVED lines=28> */
.L_x_28639:
[----:B------:R-:W-:-:S07]  /*41f0*/  FADD.FTZ R22, R19, R3 ;  /* 0x0000000313167221 */ /* 0x000fce0000010000 */
.L_x_28638:
[----:B------:R-:W-:Y:S05]  /*4200*/  BSYNC B1 ;  /* 0x0000000000017941 */ /* 0x000fea0003800000 */
.L_x_28637:
[----:B------:R-:W-:-:S05]  /*4210*/  VIADD R6, R25, 0x180 ;  /* 0x0000018019067836 */ /* 0x000fca0000000000 */
        /* <DEDUP_REMOVED lines=32> */
.L_x_28642:
[----:B------:R-:W-:Y:S01]  /*4420*/  IMAD.MOV.U32 R24, RZ, RZ, R5 ;  /* 0x000000ffff187224 */ /* 0x000fe200078e0005 */
[----:B------:R-:W-:Y:S06]  /*4430*/  BRA `(.L_x_28640) ;  /* 0x0000000400347947 */ /* 0x000fec0003800000 */
.L_x_28641:
[----:B------:R-:W-:Y:S01]  /*4440*/  FADD.FTZ R24, R24, R3 ;  /* 0x0000000318187221 */ /* 0x000fe20000010000 */
[----:B------:R-:W-:Y:S06]  /*4450*/  BRA `(.L_x_28640) ;  /* 0x00000004002c7947 */ /* 0x000fec0003800000 */
.L_x_28630:
        /* <DEDUP_REMOVED lines=14> */
[----:B------:R-:W-:-:S05]  /*4540*/  @P0 IMAD.MOV.U32 R5, RZ, RZ, 0x800000 ;  /* 0x00800000ff050424 */ /* 0x000fca00078e00ff */
[----:B------:R-:W-:Y:S01]  /*4550*/  @P0 LOP3.LUT R4, R5, 0x80000000, R18, 0xb8, !PT ;  /* 0x8000000005040812 */ /* 0x000fe200078eb812 */
[----:B------:R-:W-:Y:S06]  /*4560*/  BRA `(.L_x_28644) ;  /* 0x0000000000047947 */ /* 0x000fec0003800000 */
.L_x_28645:
[----:B------:R-:W-:-:S07]  /*4570*/  FADD.FTZ R4, R18, R3 ;  /* 0x0000000312047221 */ /* 0x000fce0000010000 */
.L_x_28644:
[----:B------:R-:W-:Y:S05]  /*4580*/  BSYNC B1 ;  /* 0x0000000000017941 */ /* 0x000fea0003800000 */
.L_x_28643:
        /* <DEDUP_REMOVED lines=14> */
[----:B------:R-:W-:-:S05]  /*4670*/  @P0 IMAD.MOV.U32 R5, RZ, RZ, 0x800000 ;  /* 0x00800000ff050424 */ /* 0x000fca00078e00ff */
[----:B------:R-:W-:Y:S01]  /*4680*/  @P0 LOP3.LUT R18, R5, 0x80000000, R16, 0xb8, !PT ;  /* 0x8000000005120812 */ /* 0x000fe200078eb810 */
[----:B------:R-:W-:Y:S06]  /*4690*/  BRA `(.L_x_28647) ;  /* 0x0000000000047947 */ /* 0x000fec0003800000 */
.L_x_28648:
[----:B------:R-:W-:-:S07]  /*46a0*/  FADD.FTZ R18, R16, R3 ;  /* 0x0000000310127221 */ /* 0x000fce0000010000 */
.L_x_28647:
[----:B------:R-:W-:Y:S05]  /*46b0*/  BSYNC B1 ;  /* 0x0000000000017941 */ /* 0x000fea0003800000 */
.L_x_28646:
        /* <DEDUP_REMOVED lines=17> */
.L_x_28651:
[----:B------:R-:W-:-:S07]  /*47d0*/  FADD.FTZ R22, R19, R3 ;  /* 0x0000000313167221 */ /* 0x000fce0000010000 */
.L_x_28650:
[----:B------:R-:W-:Y:S05]  /*47e0*/  BSYNC B1 ;  /* 0x0000000000017941 */ /* 0x000fea0003800000 */
.L_x_28649:
        /* <DEDUP_REMOVED lines=13> */
[----:B------:R-:W-:-:S05]  /*48c0*/  @P0 IMAD.MOV.U32 R3, RZ, RZ, 0x800000 ;  /* 0x00800000ff030424 */ /* 0x000fca00078e00ff */
[----:B------:R-:W-:Y:S01]  /*48d0*/  @P0 LOP3.LUT R24, R3, 0x80000000, R24, 0xb8, !PT ;  /* 0x8000000003180812 */ /* 0x000fe200078eb818 */
[----:B------:R-:W-:Y:S01]  /*48e0*/  @!P0 IMAD.MOV.U32 R24, RZ, RZ, R5 ;  /* 0x000000ffff188224 */ /* 0x000fe200078e0005 */
[----:B------:R-:W-:Y:S06]  /*48f0*/  BRA `(.L_x_28640) ;  /* 0x0000000000047947 */ /* 0x000fec0003800000 */
.L_x_28652:
[----:B------:R-:W-:-:S07]  /*4900*/  FADD.FTZ R24, R24, R3 ;  /* 0x0000000318187221 */ /* 0x000fce0000010000 */
.L_x_28640:
[----:B------:R-:W-:Y:S05]  /*4910*/  BSYNC B0 ;  /* 0x0000000000007941 */ /* 0x000fea0003800000 */
.L_x_28629:
[----:B-----5:R-:W0:Y:S01]  /*4920*/  LDC.U8 R16, c[0x0][0x23c] ;  /* 0x00008f00ff107b82 */ /* 0x020e220000000000 */
[----:B------:R-:W-:Y:S04]  /*4930*/  BSSY B6, `(.L_x_28653) ;  /* 0x00000ec000067945 */ /* 0x000fe80003800000 */
[----:B------:R-:W-:Y:S05]  /*4940*/  @P4 BRA `(.L_x_28654) ;  /* 0x0000000c00a84947 */ /* 0x000fea0003800000 */
[----:B------:R-:W2:Y:S01]  /*4950*/  LDC.64 R8, c[0x0][0x220] ;  /* 0x00008800ff087b82 */ /* 0x000ea20000000a00 */
[----:B------:R-:W-:Y:S01]  /*4960*/  IMAD R0, R2, 0x200, R25 ;  /* 0x0000020002007824 */ /* 0x000fe200078e0219 */
[----:B0-----:R-:W-:Y:S01]  /*4970*/  PRMT R5, R16, 0x9910, RZ ;  /* 0x0000991010057816 */ /* 0x001fe200000000ff */
        /* <DEDUP_REMOVED lines=18> */
.L_x_28658:
[----:B------:R-:W0:Y:S02]  /*4aa0*/  F2I.S64.TRUNC R4, R4 ;  /* 0x0000000400047311 */ /* 0x000e24000020d900 */
[----:B0-----:R-:W-:-:S05]  /*4ab0*/  IMAD.MOV.U32 R3, RZ, RZ, R4 ;  /* 0x000000ffff037224 */ /* 0x001fca00078e0004 */
[----:B------:R0:W-:Y:S01]  /*4ac0*/  STG.E.U8 desc[UR36][R8.64], R3 ;  /* 0x0000000308007986 */ /* 0x0001e2000c101124 */
[----:B------:R-:W-:Y:S05]  /*4ad0*/  BRA `(.L_x_28660) ;  /* 0x0000000c00407947 */ /* 0x000fea0003800000 */
.L_x_28657:
        /* <DEDUP_REMOVED lines=9> */
.L_x_28662:
[----:B------:R-:W0:Y:S02]  /*4b70*/  F2I.FTZ.TRUNC.NTZ R3, R4 ;  /* 0x0000000400037305 */ /* 0x000e24000021f100 */
[----:B0-----:R0:W-:Y:S01]  /*4b80*/  STG.E desc[UR36][R8.64], R3 ;  /* 0x0000000308007986 */ /* 0x0011e2000c101924 */
[----:B------:R-:W-:Y:S05]  /*4b90*/  BRA `(.L_x_28660) ;  /* 0x0000000c00107947 */ /* 0x000fea0003800000 */
.L_x_28661:
[----:B------:R-:W0:Y:S02]  /*4ba0*/  F2I.FTZ.TRUNC.NTZ R3, R4 ;  /* 0x0000000400037305 */ /* 0x000e24000021f100 */
[----:B0-----:R0:W-:Y:S01]  /*4bb0*/  STG.E.U16 desc[UR36][R8.64], R3 ;  /* 0x0000000308007986 */ /* 0x0011e2000c101524 */
[----:B------:R-:W-:Y:S05]  /*4bc0*/  BRA `(.L_x_28660) ;  /* 0x0000000c00047947 */ /* 0x000fea0003800000 */
.L_x_28656:
        /* <DEDUP_REMOVED lines=8> */
.L_x_28664:
[----:B------:R-:W-:-:S05]  /*4c50*/  F2FP.F16.F32.PACK_AB R4, RZ, R4 ;  /* 0x00000004ff04723e */ /* 0x000fca00000000ff */
[----:B------:R0:W-:Y:S01]  /*4c60*/  STG.E.U16 desc[UR36][R8.64], R4 ;  /* 0x0000000408007986 */ /* 0x0001e2000c101524 */
[----:B------:R-:W-:Y:S05]  /*4c70*/  BRA `(.L_x_28660) ;  /* 0x0000000800d87947 */ /* 0x000fea0003800000 */
.L_x_28663:
        /* <DEDUP_REMOVED lines=9> */
.L_x_28666:
[----:B------:R-:W-:-:S04]  /*4d10*/  F2FP.F16.F32.PACK_AB R3, RZ, R4 ;  /* 0x00000004ff03723e */ /* 0x000fc800000000ff */
[----:B------:R-:W-:-:S05]  /*4d20*/  PRMT R3, R3, 0x5410, RZ ;  /* 0x0000541003037816 */ /* 0x000fca00000000ff */
[----:B------:R0:W-:Y:S01]  /*4d30*/  STG.E desc[UR36][R8.64], R3 ;  /* 0x0000000308007986 */ /* 0x0001e2000c101924 */
[----:B------:R-:W-:Y:S05]  /*4d40*/  BRA `(.L_x_28660) ;  /* 0x0000000800a47947 */ /* 0x000fea0003800000 */
.L_x_28665:
[----:B------:R-:W-:-:S06]  /*4d50*/  FMUL.FTZ R4, R4, 1 ;  /* 0x3f80000004047820 */ /* 0x000fcc0000410000 */
[----:B------:R-:W0:Y:S02]  /*4d60*/  F2F.F64.F32 R4, R4 ;  /* 0x0000000400047310 */ /* 0x000e240000201800 */
[----:B0-----:R0:W-:Y:S01]  /*4d70*/  STG.E.64 desc[UR36][R8.64], R4 ;  /* 0x0000000408007986 */ /* 0x0011e2000c101b24 */
[----:B------:R-:W-:Y:S05]  /*4d80*/  BRA `(.L_x_28660) ;  /* 0x0000000800947947 */ /* 0x000fea0003800000 */
.L_x_28655:
        /* <DEDUP_REMOVED lines=12> */
.L_x_28669:
[----:B------:R-:W-:Y:S01]  /*4e50*/  FMUL.FTZ R4, R4, 1 ;  /* 0x3f80000004047820 */ /* 0x000fe20000410000 */
[----:B------:R-:W-:-:S05]  /*4e60*/  CS2R R6, SRZ ;  /* 0x0000000000067805 */ /* 0x000fca000001ff00 */
[----:B------:R-:W0:Y:S02]  /*4e70*/  F2F.F64.F32 R4, R4 ;  /* 0x0000000400047310 */ /* 0x000e240000201800 */
[----:B0-----:R0:W-:Y:S01]  /*4e80*/  STG.E.128 desc[UR36][R8.64], R4 ;  /* 0x0000000408007986 */ /* 0x0011e2000c101d24 */
[----:B------:R-:W-:Y:S05]  /*4e90*/  BRA `(.L_x_28660) ;  /* 0x0000000800507947 */ /* 0x000fea0003800000 */
.L_x_28668:
        /* <DEDUP_REMOVED lines=20> */
.L_x_28673:
[----:B------:R-:W-:Y:S05]  /*4fe0*/  BSYNC B0 ;  /* 0x0000000000007941 */ /* 0x000fea0003800000 */
.L_x_28672:
[----:B------:R-:W-:-:S05]  /*4ff0*/  LOP3.LUT R5, R0, R5, RZ, 0xfc, !PT ;  /* 0x0000000500057212 */ /* 0x000fca00078efcff */
[----:B------:R0:W-:Y:S01]  /*5000*/  STG.E.U8 desc[UR36][R8.64], R5 ;  /* 0x0000000508007986 */ /* 0x0001e2000c101124 */
[----:B------:R-:W-:Y:S05]  /*5010*/  BRA `(.L_x_28660) ;  /* 0x0000000400f07947 */ /* 0x000fea0003800000 */
.L_x_28671:
        /* <DEDUP_REMOVED lines=12> */
.L_x_28675:
[----:B------:R-:W-:Y:S01]  /*50e0*/  IMAD.MOV.U32 R0, RZ, RZ, 0x7f ;  /* 0x0000007fff007424 */ /* 0x000fe200078e00ff */
[----:B------:R-:W-:-:S04]  /*50f0*/  ISETP.GT.U32.AND P0, PT, R5, 0x7f800000, PT ;  /* 0x7f8000000500780c */ /* 0x000fc80003f04070 */
[----:B------:R-:W-:-:S09]  /*5100*/  SEL R0, R0, 0x7c, P0 ;  /* 0x0000007c00007807 */ /* 0x000fd20000000000 */
.L_x_28676:
[----:B------:R-:W-:Y:S05]  /*5110*/  BSYNC B0 ;  /* 0x0000000000007941 */ /* 0x000fea0003800000 */
.L_x_28674:
[----:B------:R-:W-:-:S04]  /*5120*/  LOP3.LUT R4, R4, 0x80000000, RZ, 0xc0, !PT ;  /* 0x8000000004047812 */ /* 0x000fc800078ec0ff */
[----:B------:R-:W-:-:S04]  /*5130*/  SHF.R.U32.HI R3, RZ, 0x18, R4 ;  /* 0x00000018ff037819 */ /* 0x000fc80000011604 */
[----:B------:R-:W-:-:S05]  /*5140*/  LOP3.LUT R3, R0, R3, RZ, 0xfc, !PT ;  /* 0x0000000300037212 */ /* 0x000fca00078efcff */
[----:B------:R0:W-:Y:S01]  /*5150*/  STG.E.U8 desc[UR36][R8.64], R3 ;  /* 0x0000000308007986 */ /* 0x0001e2000c101124 */
[----:B------:R-:W-:Y:S05]  /*5160*/  BRA `(.L_x_28660) ;  /* 0x00000004009c7947 */ /* 0x000fea0003800000 */
.L_x_28670:
[----:B------:R-:W-:-:S05]  /*5170*/  F2FP.BF16.F32.PACK_AB R4, RZ, R4 ;  /* 0x00000004ff04723e */ /* 0x000fca00000010ff */
[----:B------:R0:W-:Y:S01]  /*5180*/  STG.E.U16 desc[UR36][R8.64], R4 ;  /* 0x0000000408007986 */ /* 0x0001e2000c101524 */
[----:B------:R-:W-:Y:S05]  /*5190*/  BRA `(.L_x_28660) ;  /* 0x0000000400907947 */ /* 0x000fea0003800000 */
.L_x_28667:
        /* <DEDUP_REMOVED lines=11> */
.L_x_28679:
        /* <DEDUP_REMOVED lines=16> */
.L_x_28682:
[----:B------:R-:W-:-:S04]  /*5350*/  LOP3.LUT R4, R4, 0x80000000, RZ, 0xc0, !PT ;  /* 0x8000000004047812 */ /* 0x000fc800078ec0ff */
[----:B------:R-:W-:-:S04]  /*5360*/  SHF.R.U32.HI R4, RZ, 0x18, R4 ;  /* 0x00000018ff047819 */ /* 0x000fc80000011604 */
[----:B------:R-:W-:-:S04]  /*5370*/  LOP3.LUT R3, R3, R4, RZ, 0xfc, !PT ;  /* 0x0000000403037212 */ /* 0x000fc800078efcff */
[----:B------:R-:W-:-:S07]  /*5380*/  PRMT R0, R3, 0x7610, R0 ;  /* 0x0000761003007816 */ /* 0x000fce0000000000 */
.L_x_28681:
[----:B------:R-:W-:Y:S05]  /*5390*/  BSYNC B0 ;  /* 0x0000000000007941 */ /* 0x000fea0003800000 */
.L_x_28680:
[----:B------:R0:W-:Y:S01]  /*53a0*/  STG.E.U8 desc[UR36][R8.64], R0 ;  /* 0x0000000008007986 */ /* 0x0001e2000c101124 */
[----:B------:R-:W-:Y:S05]  /*53b0*/  BRA `(.L_x_28660) ;  /* 0x0000000400087947 */ /* 0x000fea0003800000 */
.L_x_28678:
        /* <DEDUP_REMOVED lines=16> */
.L_x_28685:
[----:B------:R-:W-:-:S04]  /*54c0*/  LOP3.LUT R4, R4, 0x80000000, RZ, 0xc0, !PT ;  /* 0x8000000004047812 */ /* 0x000fc800078ec0ff */
[----:B------:R-:W-:-:S04]  /*54d0*/  SHF.R.U32.HI R4, RZ, 0x18, R4 ;  /* 0x00000018ff047819 */ /* 0x000fc80000011604 */
[----:B------:R-:W-:-:S04]  /*54e0*/  LOP3.LUT R3, R3, R4, RZ, 0xfc, !PT ;  /* 0x0000000403037212 */ /* 0x000fc800078efcff */
[----:B------:R-:W-:-:S07]  /*54f0*/  PRMT R0, R3, 0x7610, R0 ;  /* 0x0000761003007816 */ /* 0x000fce0000000000 */
.L_x_28684:
[----:B------:R-:W-:Y:S05]  /*5500*/  BSYNC B0 ;  /* 0x0000000000007941 */ /* 0x000fea0003800000 */
.L_x_28683:
[----:B------:R0:W-:Y:S01]  /*5510*/  STG.E.U8 desc[UR36][R8.64], R0 ;  /* 0x0000000008007986 */ /* 0x0001e2000c101124 */
[----:B------:R-:W-:Y:S05]  /*5520*/  BRA `(.L_x_28660) ;  /* 0x0000000000ac7947 */ /* 0x000fea0003800000 */
.L_x_28677:
        /* <DEDUP_REMOVED lines=21> */
.L_x_28659:
        /* <DEDUP_REMOVED lines=16> */
.L_x_28688:
[----:B------:R-:W-:Y:S05]  /*5780*/  BRA `(.L_x_28660) ;  /* 0x0000000000147947 */ /* 0x000fea0003800000 */
.L_x_28687:
[----:B------:R-:W0:Y:S02]  /*5790*/  F2I.U64.TRUNC R4, R4 ;  /* 0x0000000400047311 */ /* 0x000e24000020d800 */
[----:B0-----:R4:W-:Y:S01]  /*57a0*/  STG.E.64 desc[UR36][R8.64], R4 ;  /* 0x0000000408007986 */ /* 0x0019e2000c101b24 */
[----:B------:R-:W-:Y:S05]  /*57b0*/  BRA `(.L_x_28660) ;  /* 0x0000000000087947 */ /* 0x000fea0003800000 */
.L_x_28686:
[----:B------:R-:W0:Y:S02]  /*57c0*/  F2I.FTZ.U32.TRUNC.NTZ R3, R4 ;  /* 0x0000000400037305 */ /* 0x000e24000021f000 */
[----:B0-----:R0:W-:Y:S02]  /*57d0*/  STG.E desc[UR36][R8.64], R3 ;  /* 0x0000000308007986 */ /* 0x0011e4000c101924 */
.L_x_28660:
[----:B------:R-:W-:-:S07]  /*57e0*/  VIADD R25, R25, 0x80 ;  /* 0x0000008019197836 */ /* 0x000fce0000000000 */
.L_x_28654:
[----:B------:R-:W-:Y:S05]  /*57f0*/  BSYNC B6 ;  /* 0x0000000000067941 */ /* 0x000fea0003800000 */
.L_x_28653:
[----:B------:R-:W-:Y:S01]  /*5800*/  ISETP.GE.AND P0, PT, R25, R17, PT ;  /* 0x000000111900720c */ /* 0x000fe20003f06270 */
[----:B------:R-:W-:-:S12]  /*5810*/  BSSY B6, `(.L_x_28689) ;  /* 0x00001d8000067945 */ /* 0x000fd80003800000 */
[----:B------:R-:W-:Y:S05]  /*5820*/  @P0 BRA `(.L_x_28690) ;  /* 0x0000001c00580947 */ /* 0x000fea0003800000 */
[----:B0-2-4-:R-:W0:Y:S01]  /*5830*/  LDC.64 R8, c[0x0][0x220] ;  /* 0x00008800ff087b82 */ /* 0x015e220000000a00 */
        /* <DEDUP_REMOVED lines=17> */
[----:B-1-3--:R-:W0:Y:S02]  /*5950*/  F2I.FTZ.TRUNC.NTZ R3, R18 ;  /* 0x0000001200037305 */ /* 0x00ae24000021f100 */
[----:B0-----:R0:W-:Y:S01]  /*5960*/  STG.E.U8 desc[UR36][R8.64], R3 ;  /* 0x0000000308007986 */ /* 0x0011e2000c101124 */
[----:B------:R-:W-:Y:S05]  /*5970*/  BRA `(.L_x_28696) ;  /* 0x0000000c00507947 */ /* 0x000fea0003800000 */
.L_x_28694:
[----:B-1-3--:R-:W0:Y:S02]  /*5980*/  F2I.S64.TRUNC R18, R18 ;  /* 0x0000001200127311 */ /* 0x00ae24000020d900 */
[----:B0-----:R-:W-:-:S05]  /*5990*/  IMAD.MOV.U32 R3, RZ, RZ, R18 ;  /* 0x000000ffff037224 */ /* 0x001fca00078e0012 */
[----:B------:R0:W-:Y:S01]  /*59a0*/  STG.E.U8 desc[UR36][R8.64], R3 ;  /* 0x0000000308007986 */ /* 0x0001e2000c101124 */
[----:B------:R-:W-:Y:S05]  /*59b0*/  BRA `(.L_x_28696) ;  /* 0x0000000c00407947 */ /* 0x000fea0003800000 */
.L_x_28693:
[----:B------:R-:W-:-:S13]  /*59c0*/  ISETP.NE.AND P0, PT, R0, 0x2, PT ;  /* 0x000000020000780c */ /* 0x000fda0003f05270 */
[----:B------:R-:W-:Y:S05]  /*59d0*/  @!P0 BRA `(.L_x_28697) ;  /* 0x0000000000288947 */ /* 0x000fea0003800000 */
[----:B------:R-:W-:-:S13]  /*59e0*/  ISETP.NE.AND P0, PT, R0, 0x3, PT ;  /* 0x000000030000780c */ /* 0x000fda0003f05270 */
[----:B------:R-:W-:Y:S05]  /*59f0*/  @!P0 BRA `(.L_x_28698) ;  /* 0x0000000000148947 */ /* 0x000fea0003800000 */
[----:B------:R-:W-:-:S13]  /*5a00*/  ISETP.NE.AND P0, PT, R0, 0x4, PT ;  /* 0x000000040000780c */ /* 0x000fda0003f05270 */
[----:B------:R-:W-:Y:S05]  /*5a10*/  @P0 BRA `(.L_x_28695) ;  /* 0x0000000800d00947 */ /* 0x000fea0003800000 */
[----:B-1-3--:R-:W0:Y:S02]  /*5a20*/  F2I.S64.TRUNC R18, R18 ;  /* 0x0000001200127311 */ /* 0x00ae24000020d900 */
[----:B0-----:R0:W-:Y:S01]  /*5a30*/  STG.E.64 desc[UR36][R8.64], R18 ;  /* 0x0000001208007986 */ /* 0x0011e2000c101b24 */
[----:B------:R-:W-:Y:S05]  /*5a40*/  BRA `(.L_x_28696) ;  /* 0x0000000c001c7947 */ /* 0x000fea0003800000 */
.L_x_28698:
[----:B-1-3--:R-:W0:Y:S02]  /*5a50*/  F2I.FTZ.TRUNC.NTZ R3, R18 ;  /* 0x0000001200037305 */ /* 0x00ae24000021f100 */
[----:B0-----:R0:W-:Y:S01]  /*5a60*/  STG.E desc[UR36][R8.64], R3 ;  /* 0x0000000308007986 */ /* 0x0011e2000c101924 */
[----:B------:R-:W-:Y:S05]  /*5a70*/  BRA `(.L_x_28696) ;  /* 0x0000000c00107947 */ /* 0x000fea0003800000 */
.L_x_28697:
[----:B-1-3--:R-:W0:Y:S02]  /*5a80*/  F2I.FTZ.TRUNC.NTZ R3, R18 ;  /* 0x0000001200037305 */ /* 0x00ae24000021f100 */
[----:B0-----:R0:W-:Y:S01]  /*5a90*/  STG.E.U16 desc[UR36][R8.64], R3 ;  /* 0x0000000308007986 */ /* 0x0011e2000c101524 */
[----:B------:R-:W-:Y:S05]  /*5aa0*/  BRA `(.L_x_28696) ;  /* 0x0000000c00047947 */ /* 0x000fea0003800000 */
.L_x_28692:
[----:B------:R-:W-:-:S13]  /*5ab0*/  ISETP.GT.AND P0, PT, R0, 0x6, PT ;  /* 0x000000060000780c */ /* 0x000fda0003f04270 */
[----:B------:R-:W-:Y:S05]  /*5ac0*/  @P0 BRA `(.L_x_28699) ;  /* 0x0000000000240947 */ /* 0x000fea0003800000 */
[----:B------:R-:W-:-:S13]  /*5ad0*/  ISETP.NE.AND P0, PT, R0, 0x5, PT ;  /* 0x000000050000780c */ /* 0x000fda0003f05270 */
[----:B------:R-:W-:Y:S05]  /*5ae0*/  @!P0 BRA `(.L_x_28700) ;  /* 0x0000000000108947 */ /* 0x000fea0003800000 */
[----:B------:R-:W-:-:S13]  /*5af0*/  ISETP.NE.AND P0, PT, R0, 0x6, PT ;  /* 0x000000060000780c */ /* 0x000fda0003f05270 */
[----:B------:R-:W-:Y:S05]  /*5b00*/  @P0 BRA `(.L_x_28695) ;  /* 0x0000000800940947 */ /* 0x000fea0003800000 */
[----:B-1-3--:R0:W-:Y:S01]  /*5b10*/  STG.E desc[UR36][R8.64], R18 ;  /* 0x0000001208007986 */ /* 0x00a1e2000c101924 */
[----:B------:R-:W-:Y:S05]  /*5b20*/  BRA `(.L_x_28696) ;  /* 0x0000000800e47947 */ /* 0x000fea0003800000 */
.L_x_28700:
[----:B-1-3--:R-:W-:-:S05]  /*5b30*/  F2FP.F16.F32.PACK_AB R18, RZ, R18 ;  /* 0x00000012ff12723e */ /* 0x00afca00000000ff */
[----:B------:R0:W-:Y:S01]  /*5b40*/  STG.E.U16 desc[UR36][R8.64], R18 ;  /* 0x0000001208007986 */ /* 0x0001e2000c101524 */
[----:B------:R-:W-:Y:S05]  /*5b50*/  BRA `(.L_x_28696) ;  /* 0x0000000800d87947 */ /* 0x000fea0003800000 */
.L_x_28699:
[----:B------:R-:W-:-:S13]  /*5b60*/  ISETP.NE.AND P0, PT, R0, 0x7, PT ;  /* 0x000000070000780c */ /* 0x000fda0003f05270 */
[----:B------:R-:W-:Y:S05]  /*5b70*/  @!P0 BRA `(.L_x_28701) ;  /* 0x00000000002c8947 */ /* 0x000fea0003800000 */
[----:B------:R-:W-:-:S13]  /*5b80*/  ISETP.NE.AND P0, PT, R0, 0x8, PT ;  /* 0x000000080000780c */ /* 0x000fda0003f05270 */
[----:B------:R-:W-:Y:S05]  /*5b90*/  @!P0 BRA `(.L_x_28702) ;  /* 0x0000000000148947 */ /* 0x000fea0003800000 */
[----:B------:R-:W-:-:S13]  /*5ba0*/  ISETP.NE.AND P0, PT, R0, 0x9, PT ;  /* 0x000000090000780c */ /* 0x000fda0003f05270 */
[----:B------:R-:W-:Y:S05]  /*5bb0*/  @P0 BRA `(.L_x_28695) ;  /* 0x0000000800680947 */ /* 0x000fea0003800000 */
[----:B------:R-:W-:-:S05]  /*5bc0*/  IMAD.MOV.U32 R19, RZ, RZ, RZ ;  /* 0x000000ffff137224 */ /* 0x000fca00078e00ff */
[----:B-1-3--:R0:W-:Y:S01]  /*5bd0*/  STG.E.64 desc[UR36][R8.64], R18 ;  /* 0x0000001208007986 */ /* 0x00a1e2000c101b24 */
[----:B------:R-:W-:Y:S05]  /*5be0*/  BRA `(.L_x_28696) ;  /* 0x0000000800b47947 */ /* 0x000fea0003800000 */
.L_x_28702:
[----:B-1-3--:R-:W-:-:S04]  /*5bf0*/  F2FP.F16.F32.PACK_AB R3, RZ, R18 ;  /* 0x00000012ff03723e */ /* 0x00afc800000000ff */
[----:B------:R-:W-:-:S05]  /*5c00*/  PRMT R3, R3, 0x5410, RZ ;  /* 0x0000541003037816 */ /* 0x000fca00000000ff */
[----:B------:R0:W-:Y:S01]  /*5c10*/  STG.E desc[UR36][R8.64], R3 ;  /* 0x0000000308007986 */ /* 0x0001e2000c101924 */
[----:B------:R-:W-:Y:S05]  /*5c20*/  BRA `(.L_x_28696) ;  /* 0x0000000800a47947 */ /* 0x000fea0003800000 */
.L_x_28701:
[----:B-1-3--:R-:W-:-:S06]  /*5c30*/  FMUL.FTZ R4, R18, 1 ;  /* 0x3f80000012047820 */ /* 0x00afcc0000410000 */
[----:B------:R-:W0:Y:S02]  /*5c40*/  F2F.F64.F32 R4, R4 ;  /* 0x0000000400047310 */ /* 0x000e240000201800 */
[----:B0-----:R0:W-:Y:S01]  /*5c50*/  STG.E.64 desc[UR36][R8.64], R4 ;  /* 0x0000000408007986 */ /* 0x0011e2000c101b24 */
[----:B------:R-:W-:Y:S05]  /*5c60*/  BRA `(.L_x_28696) ;  /* 0x0000000800947947 */ /* 0x000fea0003800000 */
.L_x_28691:
        /* <DEDUP_REMOVED lines=8> */
[----:B-1-3--:R-:W-:-:S04]  /*5cf0*/  FSETP.NEU.FTZ.AND P0, PT, R18, RZ, PT ;  /* 0x000000ff1200720b */ /* 0x00afc80003f1d000 */
[----:B------:R-:W-:-:S05]  /*5d00*/  SEL R3, RZ, 0x1, !P0 ;  /* 0x00000001ff037807 */ /* 0x000fca0004000000 */
[----:B------:R0:W-:Y:S01]  /*5d10*/  STG.E.U8 desc[UR36][R8.64], R3 ;  /* 0x0000000308007986 */ /* 0x0001e2000c101124 */
[----:B------:R-:W-:Y:S05]  /*5d20*/  BRA `(.L_x_28696) ;  /* 0x0000000800647947 */ /* 0x000fea0003800000 */
.L_x_28705:
[----:B-1-3--:R-:W-:Y:S01]  /*5d30*/  FMUL.FTZ R4, R18, 1 ;  /* 0x3f80000012047820 */ /* 0x00afe20000410000 */
[----:B------:R-:W-:-:S05]  /*5d40*/  CS2R R6, SRZ ;  /* 0x0000000000067805 */ /* 0x000fca000001ff00 */
[----:B------:R-:W0:Y:S02]  /*5d50*/  F2F.F64.F32 R4, R4 ;  /* 0x0000000400047310 */ /* 0x000e240000201800 */
[----:B0-----:R0:W-:Y:S01]  /*5d60*/  STG.E.128 desc[UR36][R8.64], R4 ;  /* 0x0000000408007986 */ /* 0x0011e2000c101d24 */
[----:B------:R-:W-:Y:S05]  /*5d70*/  BRA `(.L_x_28696) ;  /* 0x0000000800507947 */ /* 0x000fea0003800000 */
.L_x_28704:
[----:B------:R-:W-:-:S13]  /*5d80*/  ISETP.NE.AND P0, PT, R0, 0xf, PT ;  /* 0x0000000f0000780c */ /* 0x000fda0003f05270 */
[----:B------:R-:W-:Y:S05]  /*5d90*/  @!P0 BRA `(.L_x_28706) ;  /* 0x0000000000ac8947 */ /* 0x000fea0003800000 */
[----:B------:R-:W-:-:S13]  /*5da0*/  ISETP.NE.AND P0, PT, R0, 0x17, PT ;  /* 0x000000170000780c */ /* 0x000fda0003f05270 */
[----:B------:R-:W-:Y:S05]  /*5db0*/  @!P0 BRA `(.L_x_28707) ;  /* 0x0000000000508947 */ /* 0x000fea0003800000 */
[----:B------:R-:W-:-:S13]  /*5dc0*/  ISETP.NE.AND P0, PT, R0, 0x18, PT ;  /* 0x000000180000780c */ /* 0x000fda0003f05270 */
[----:B------:R-:W-:Y:S05]  /*5dd0*/  @P0 BRA `(.L_x_28695) ;  /* 0x0000000400e00947 */ /* 0x000fea0003800000 */
[C---:B-1-3--:R-:W-:Y:S01]  /*5de0*/  LOP3.LUT R4, R18.reuse, 0x7fffffff, RZ, 0xc0, !PT ;  /* 0x7fffffff12047812 */ /* 0x04afe200078ec0ff */
        /* <DEDUP_REMOVED lines=13> */
.L_x_28709:
[----:B------:R-:W-:Y:S05]  /*5ec0*/  BSYNC B0 ;  /* 0x0000000000007941 */ /* 0x000fea0003800000 */
.L_x_28708:
[----:B------:R-:W-:-:S05]  /*5ed0*/  LOP3.LUT R5, R0, R5, RZ, 0xfc, !PT ;  /* 0x0000000500057212 */ /* 0x000fca00078efcff */
[----:B------:R0:W-:Y:S01]  /*5ee0*/  STG.E.U8 desc[UR36][R8.64], R5 ;  /* 0x0000000508007986 */ /* 0x0001e2000c101124 */
[----:B------:R-:W-:Y:S05]  /*5ef0*/  BRA `(.L_x_28696) ;  /* 0x0000000400f07947 */ /* 0x000fea0003800000 */
.L_x_28707:
[----:B-1-3--:R-:W-:Y:S01]  /*5f00*/  LOP3.LUT R4, R18, 0x7fffffff, RZ, 0xc0, !PT ;  /* 0x7fffffff12047812 */ /* 0x00afe200078ec0ff */
        /* <DEDUP_REMOVED lines=11> */
.L_x_28711:
[----:B------:R-:W-:Y:S01]  /*5fc0*/  IMAD.MOV.U32 R0, RZ, RZ, 0x7f ;  /* 0x0000007fff007424 */ /* 0x000fe200078e00ff */
[----:B------:R-:W-:-:S04]  /*5fd0*/  ISETP.GT.U32.AND P0, PT, R4, 0x7f800000, PT ;  /* 0x7f8000000400780c */ /* 0x000fc80003f04070 */
[----:B------:R-:W-:-:S09]  /*5fe0*/  SEL R0, R0, 0x7c, P0 ;  /* 0x0000007c00007807 */ /* 0x000fd20000000000 */
.L_x_28712:
[----:B------:R-:W-:Y:S05]  /*5ff0*/  BSYNC B0 ;  /* 0x0000000000007941 */ /* 0x000fea0003800000 */
.L_x_28710:
[----:B------:R-:W-:-:S04]  /*6000*/  LOP3.LUT R18, R18, 0x80000000, RZ, 0xc0, !PT ;  /* 0x8000000012127812 */ /* 0x000fc800078ec0ff */
[----:B------:R-:W-:-:S04]  /*6010*/  SHF.R.U32.HI R3, RZ, 0x18, R18 ;  /* 0x00000018ff037819 */ /* 0x000fc80000011612 */
[----:B------:R-:W-:-:S05]  /*6020*/  LOP3.LUT R3, R0, R3, RZ, 0xfc, !PT ;  /* 0x0000000300037212 */ /* 0x000fca00078efcff */
[----:B------:R0:W-:Y:S01]  /*6030*/  STG.E.U8 desc[UR36][R8.64], R3 ;  /* 0x0000000308007986 */ /* 0x0001e2000c101124 */
[----:B------:R-:W-:Y:S05]  /*6040*/  BRA `(.L_x_28696) ;  /* 0x00000004009c7947 */ /* 0x000fea0003800000 */
.L_x_28706:
[----:B-1-3--:R-:W-:-:S05]  /*6050*/  F2FP.BF16.F32.PACK_AB R18, RZ, R18 ;  /* 0x00000012ff12723e */ /* 0x00afca00000010ff */
[----:B------:R0:W-:Y:S01]  /*6060*/  STG.E.U16 desc[UR36][R8.64], R18 ;  /* 0x0000001208007986 */ /* 0x0001e2000c101524 */
[----:B------:R-:W-:Y:S05]  /*6070*/  BRA `(.L_x_28696) ;  /* 0x0000000400907947 */ /* 0x000fea0003800000 */
.L_x_28703:
        /* <DEDUP_REMOVED lines=8> */
[----:B-1-3--:R-:W0:Y:S02]  /*6100*/  F2I.FTZ.U32.TRUNC.NTZ R3, R18 ;  /* 0x0000001200037305 */ /* 0x00ae24000021f000 */
[----:B0-----:R4:W-:Y:S01]  /*6110*/  STG.E.U16 desc[UR36][R8.64], R3 ;  /* 0x0000000308007986 */ /* 0x0019e2000c101524 */
[----:B------:R-:W-:Y:S05]  /*6120*/  BRA `(.L_x_28696) ;  /* 0x0000000400647947 */ /* 0x000fea0003800000 */
.L_x_28715:
[----:B-1-3--:R-:W-:Y:S01]  /*6130*/  LOP3.LUT R3, R18, 0x7fffffff, RZ, 0xc0, !PT ;  /* 0x7fffffff12037812 */ /* 0x00afe200078ec0ff */
        /* <DEDUP_REMOVED lines=15> */
.L_x_28718:
[----:B------:R-:W-:-:S04]  /*6230*/  LOP3.LUT R18, R18, 0x80000000, RZ, 0xc0, !PT ;  /* 0x8000000012127812 */ /* 0x000fc800078ec0ff */
[----:B------:R-:W-:-:S04]  /*6240*/  SHF.R.U32.HI R3, RZ, 0x18, R18 ;  /* 0x00000018ff037819 */ /* 0x000fc80000011612 */
[----:B------:R-:W-:-:S04]  /*6250*/  LOP3.LUT R0, R0, R3, RZ, 0xfc, !PT ;  /* 0x0000000300007212 */ /* 0x000fc800078efcff */
[----:B------:R-:W-:-:S07]  /*6260*/  PRMT R4, R0, 0x7610, R4 ;  /* 0x0000761000047816 */ /* 0x000fce0000000004 */
.L_x_28717:
[----:B------:R-:W-:Y:S05]  /*6270*/  BSYNC B0 ;  /* 0x0000000000007941 */ /* 0x000fea0003800000 */
.L_x_28716:
[----:B------:R3:W-:Y:S01]  /*6280*/  STG.E.U8 desc[UR36][R8.64], R4 ;  /* 0x0000000408007986 */ /* 0x0007e2000c101124 */
[----:B------:R-:W-:Y:S05]  /*6290*/  BRA `(.L_x_28696) ;  /* 0x0000000400087947 */ /* 0x000fea0003800000 */
.L_x_28714:
        /* <DEDUP_REMOVED lines=16> */
.L_x_28721:
[----:B------:R-:W-:-:S04]  /*63a0*/  LOP3.LUT R18, R18, 0x80000000, RZ, 0xc0, !PT ;  /* 0x8000000012127812 */ /* 0x000fc800078ec0ff */
[----:B------:R-:W-:-:S04]  /*63b0*/  SHF.R.U32.HI R3, RZ, 0x18, R18 ;  /* 0x00000018ff037819 */ /* 0x000fc80000011612 */
[----:B------:R-:W-:-:S04]  /*63c0*/  LOP3.LUT R0, R0, R3, RZ, 0xfc, !PT ;  /* 0x0000000300007212 */ /* 0x000fc800078efcff */
[----:B------:R-:W-:-:S07]  /*63d0*/  PRMT R4, R0, 0x7610, R4 ;  /* 0x0000761000047816 */ /* 0x000fce0000000004 */
.L_x_28720:
[----:B------:R-:W-:Y:S05]  /*63e0*/  BSYNC B0 ;  /* 0x0000000000007941 */ /* 0x000fea0003800000 */
.L_x_28719:
[----:B------:R0:W-:Y:S01]  /*63f0*/  STG.E.U8 desc[UR36][R8.64], R4 ;  /* 0x0000000408007986 */ /* 0x0001e2000c101124 */
[----:B------:R-:W-:Y:S05]  /*6400*/  BRA `(.L_x_28696) ;  /* 0x0000000000ac7947 */ /* 0x000fea0003800000 */
.L_x_28713:
[----:B------:R-:W-:-:S13]  /*6410*/  ISETP.NE.AND P0, PT, R0, 0x1c, PT ;  /* 0x0000001c0000780c */ /* 0x000fda0003f05270 */
[----:B------:R-:W-:Y:S05]  /*6420*/  @!P0 BRA `(.L_x_28722) ;  /* 0x00000000009c8947 */ /* 0x000fea0003800000 */
[----:B------:R-:W-:-:S13]  /*6430*/  ISETP.NE.AND P0, PT, R0, 0x1d, PT ;  /* 0x0000001d0000780c */ /* 0x000fda0003f05270 */
[----:B------:R-:W-:Y:S05]  /*6440*/  @!P0 BRA `(.L_x_28723) ;  /* 0x0000000000888947 */ /* 0x000fea0003800000 */
[----:B------:R-:W-:-:S13]  /*6450*/  ISETP.NE.AND P0, PT, R0, 0x2c, PT ;  /* 0x0000002c0000780c */ /* 0x000fda0003f05270 */
[----:B------:R-:W-:Y:S05]  /*6460*/  @P0 BRA `(.L_x_28695) ;  /* 0x00000000003c0947 */ /* 0x000fea0003800000 */
[----:B-1-3--:R-:W-:-:S04]  /*6470*/  SHF.R.U32.HI R4, RZ, 0x17, R18 ;  /* 0x00000017ff047819 */ /* 0x00afc80000011612 */
        /* <DEDUP_REMOVED lines=14> */
.L_x_28695:
        /* <DEDUP_REMOVED lines=16> */
.L_x_28724:
[----:B------:R-:W-:Y:S05]  /*6660*/  BRA `(.L_x_28696) ;  /* 0x0000000000147947 */ /* 0x000fea0003800000 */
.L_x_28723:
[----:B-1-3--:R-:W0:Y:S02]  /*6670*/  F2I.U64.TRUNC R18, R18 ;  /* 0x0000001200127311 */ /* 0x00ae24000020d800 */
[----:B0-----:R1:W-:Y:S01]  /*6680*/  STG.E.64 desc[UR36][R8.64], R18 ;  /* 0x0000001208007986 */ /* 0x0013e2000c101b24 */
[----:B------:R-:W-:Y:S05]  /*6690*/  BRA `(.L_x_28696) ;  /* 0x0000000000087947 */ /* 0x000fea0003800000 */
.L_x_28722:
[----:B-1-3--:R-:W0:Y:S02]  /*66a0*/  F2I.FTZ.U32.TRUNC.NTZ R3, R18 ;  /* 0x0000001200037305 */ /* 0x00ae24000021f000 */
[----:B0-----:R0:W-:Y:S02]  /*66b0*/  STG.E desc[UR36][R8.64], R3 ;  /* 0x0000000308007986 */ /* 0x0011e4000c101924 */
.L_x_28696:
        /* <DEDUP_REMOVED lines=24> */
.L_x_28728:
[----:B------:R-:W0:Y:S02]  /*6840*/  F2I.S64.TRUNC R22, R22 ;  /* 0x0000001600167311 */ /* 0x000e24000020d900 */
[----:B0-----:R-:W-:-:S05]  /*6850*/  IMAD.MOV.U32 R3, RZ, RZ, R22 ;  /* 0x000000ffff037224 */ /* 0x001fca00078e0016 */
[----:B------:R0:W-:Y:S01]  /*6860*/  STG.E.U8 desc[UR36][R8.64], R3 ;  /* 0x0000000308007986 */ /* 0x0001e2000c101124 */
[----:B------:R-:W-:Y:S05]  /*6870*/  BRA `(.L_x_28730) ;  /* 0x0000000c00407947 */ /* 0x000fea0003800000 */
.L_x_28727:
        /* <DEDUP_REMOVED lines=9> */
.L_x_28732:
[----:B------:R-:W0:Y:S02]  /*6910*/  F2I.FTZ.TRUNC.NTZ R3, R22 ;  /* 0x0000001600037305 */ /* 0x000e24000021f100 */
[----:B0-----:R0:W-:Y:S01]  /*6920*/  STG.E desc[UR36][R8.64], R3 ;  /* 0x0000000308007986 */ /* 0x0011e2000c101924 */
[----:B------:R-:W-:Y:S05]  /*6930*/  BRA `(.L_x_28730) ;  /* 0x0000000c00107947 */ /* 0x000fea0003800000 */
.L_x_28731:
[----:B------:R-:W0:Y:S02]  /*6940*/  F2I.FTZ.TRUNC.NTZ R3, R22 ;  /* 0x0000001600037305 */ /* 0x000e24000021f100 */
[----:B0-----:R0:W-:Y:S01]  /*6950*/  STG.E.U16 desc[UR36][R8.64], R3 ;  /* 0x0000000308007986 */ /* 0x0011e2000c101524 */
[----:B------:R-:W-:Y:S05]  /*6960*/  BRA `(.L_x_28730) ;  /* 0x0000000c00047947 */ /* 0x000fea0003800000 */
.L_x_28726:
        /* <DEDUP_REMOVED lines=8> */
.L_x_28734:
[----:B------:R-:W-:-:S05]  /*69f0*/  F2FP.F16.F32.PACK_AB R22, RZ, R22 ;  /* 0x00000016ff16723e */ /* 0x000fca00000000ff */
[----:B------:R0:W-:Y:S01]  /*6a00*/  STG.E.U16 desc[UR36][R8.64], R22 ;  /* 0x0000001608007986 */ /* 0x0001e2000c101524 */
[----:B------:R-:W-:Y:S05]  /*6a10*/  BRA `(.L_x_28730) ;  /* 0x0000000800d87947 */ /* 0x000fea0003800000 */
.L_x_28733:
        /* <DEDUP_REMOVED lines=9> */
.L_x_28736:
[----:B------:R-:W-:-:S04]  /*6ab0*/  F2FP.F16.F32.PACK_AB R3, RZ, R22 ;  /* 0x00000016ff03723e */ /* 0x000fc800000000ff */
[----:B------:R-:W-:-:S05]  /*6ac0*/  PRMT R3, R3, 0x5410, RZ ;  /* 0x0000541003037816 */ /* 0x000fca00000000ff */
[----:B------:R0:W-:Y:S01]  /*6ad0*/  STG.E desc[UR36][R8.64], R3 ;  /* 0x0000000308007986 */ /* 0x0001e2000c101924 */
[----:B------:R-:W-:Y:S05]  /*6ae0*/  BRA `(.L_x_28730) ;  /* 0x0000000800a47947 */ /* 0x000fea0003800000 */
.L_x_28735:
[----:B------:R-:W-:-:S06]  /*6af0*/  FMUL.FTZ R4, R22, 1 ;  /* 0x3f80000016047820 */ /* 0x000fcc0000410000 */
[----:B------:R-:W0:Y:S02]  /*6b00*/  F2F.F64.F32 R4, R4 ;  /* 0x0000000400047310 */ /* 0x000e240000201800 */
[----:B0-----:R0:W-:Y:S01]  /*6b10*/  STG.E.64 desc[UR36][R8.64], R4 ;  /* 0x0000000408007986 */ /* 0x0011e2000c101b24 */
[----:B------:R-:W-:Y:S05]  /*6b20*/  BRA `(.L_x_28730) ;  /* 0x0000000800947947 */ /* 0x000fea0003800000 */
.L_x_28725:
        /* <DEDUP_REMOVED lines=12> */
.L_x_28739:
[----:B------:R-:W-:Y:S01]  /*6bf0*/  FMUL.FTZ R4, R22, 1 ;  /* 0x3f80000016047820 */ /* 0x000fe20000410000 */
[----:B------:R-:W-:-:S05]  /*6c00*/  CS2R R6, SRZ ;  /* 0x0000000000067805 */ /* 0x000fca000001ff00 */
[----:B------:R-:W0:Y:S02]  /*6c10*/  F2F.F64.F32 R4, R4 ;  /* 0x0000000400047310 */ /* 0x000e240000201800 */
[----:B0-----:R0:W-:Y:S01]  /*6c20*/  STG.E.128 desc[UR36][R8.64], R4 ;  /* 0x0000000408007986 */ /* 0x0011e2000c101d24 */
[----:B------:R-:W-:Y:S05]  /*6c30*/  BRA `(.L_x_28730) ;  /* 0x0000000800507947 */ /* 0x000fea0003800000 */
.L_x_28738:
        /* <DEDUP_REMOVED lines=20> */
.L_x_28743:
[----:B------:R-:W-:Y:S05]  /*6d80*/  BSYNC B0 ;  /* 0x0000000000007941 */ /* 0x000fea0003800000 */
.L_x_28742:
[----:B------:R-:W-:-:S05]  /*6d90*/  LOP3.LUT R5, R0, R5, RZ, 0xfc, !PT ;  /* 0x0000000500057212 */ /* 0x000fca00078efcff */
[----:B------:R0:W-:Y:S01]  /*6da0*/  STG.E.U8 desc[UR36][R8.64], R5 ;  /* 0x0000000508007986 */ /* 0x0001e2000c101124 */
[----:B------:R-:W-:Y:S05]  /*6db0*/  BRA `(.L_x_28730) ;  /* 0x0000000400f07947 */ /* 0x000fea0003800000 */
.L_x_28741:
        /* <DEDUP_REMOVED lines=12> */
.L_x_28745:
[----:B------:R-:W-:Y:S01]  /*6e80*/  IMAD.MOV.U32 R0, RZ, RZ, 0x7f ;  /* 0x0000007fff007424 */ /* 0x000fe200078e00ff */
[----:B------:R-:W-:-:S04]  /*6e90*/  ISETP.GT.U32.AND P0, PT, R4, 0x7f800000, PT ;  /* 0x7f8000000400780c */ /* 0x000fc80003f04070 */
[----:B------:R-:W-:-:S09]  /*6ea0*/  SEL R0, R0, 0x7c, P0 ;  /* 0x0000007c00007807 */ /* 0x000fd20000000000 */
.L_x_28746:
[----:B------:R-:W-:Y:S05]  /*6eb0*/  BSYNC B0 ;  /* 0x0000000000007941 */ /* 0x000fea0003800000 */
.L_x_28744:
[----:B------:R-:W-:-:S04]  /*6ec0*/  LOP3.LUT R22, R22, 0x80000000, RZ, 0xc0, !PT ;  /* 0x8000000016167812 */ /* 0x000fc800078ec0ff */
[----:B------:R-:W-:-:S04]  /*6ed0*/  SHF.R.U32.HI R3, RZ, 0x18, R22 ;  /* 0x00000018ff037819 */ /* 0x000fc80000011616 */
[----:B------:R-:W-:-:S05]  /*6ee0*/  LOP3.LUT R3, R0, R3, RZ, 0xfc, !PT ;  /* 0x0000000300037212 */ /* 0x000fca00078efcff */
[----:B------:R0:W-:Y:S01]  /*6ef0*/  STG.E.U8 desc[UR36][R8.64], R3 ;  /* 0x0000000308007986 */ /* 0x0001e2000c101124 */
[----:B------:R-:W-:Y:S05]  /*6f00*/  BRA `(.L_x_28730) ;  /* 0x00000004009c7947 */ /* 0x000fea0003800000 */
.L_x_28740:
[----:B------:R-:W-:-:S05]  /*6f10*/  F2FP.BF16.F32.PACK_AB R22, RZ, R22 ;  /* 0x00000016ff16723e */ /* 0x000fca00000010ff */
[----:B------:R0:W-:Y:S01]  /*6f20*/  STG.E.U16 desc[UR36][R8.64], R22 ;  /* 0x0000001608007986 */ /* 0x0001e2000c101524 */
[----:B------:R-:W-:Y:S05]  /*6f30*/  BRA `(.L_x_28730) ;  /* 0x0000000400907947 */ /* 0x000fea0003800000 */
.L_x_28737:
        /* <DEDUP_REMOVED lines=11> */
.L_x_28749:
        /* <DEDUP_REMOVED lines=16> */
.L_x_28752:
[----:B------:R-:W-:-:S04]  /*70f0*/  LOP3.LUT R22, R22, 0x80000000, RZ, 0xc0, !PT ;  /* 0x8000000016167812 */ /* 0x000fc800078ec0ff */
[----:B------:R-:W-:-:S04]  /*7100*/  SHF.R.U32.HI R3, RZ, 0x18, R22 ;  /* 0x00000018ff037819 */ /* 0x000fc80000011616 */
[----:B------:R-:W-:-:S04]  /*7110*/  LOP3.LUT R0, R0, R3, RZ, 0xfc, !PT ;  /* 0x0000000300007212 */ /* 0x000fc800078efcff */
[----:B------:R-:W-:-:S07]  /*7120*/  PRMT R4, R0, 0x7610, R4 ;  /* 0x0000761000047816 */ /* 0x000fce0000000004 */
.L_x_28751:
[----:B------:R-:W-:Y:S05]  /*7130*/  BSYNC B0 ;  /* 0x0000000000007941 */ /* 0x000fea0003800000 */
.L_x_28750:
[----:B------:R3:W-:Y:S01]  /*7140*/  STG.E.U8 desc[UR36][R8.64], R4 ;  /* 0x0000000408007986 */ /* 0x0007e2000c101124 */
[----:B------:R-:W-:Y:S05]  /*7150*/  BRA `(.L_x_28730) ;  /* 0x0000000400087947 */ /* 0x000fea0003800000 */
.L_x_28748:
        /* <DEDUP_REMOVED lines=16> */
.L_x_28755:
[----:B------:R-:W-:-:S04]  /*7260*/  LOP3.LUT R22, R22, 0x80000000, RZ, 0xc0, !PT ;  /* 0x8000000016167812 */ /* 0x000fc800078ec0ff */
[----:B------:R-:W-:-:S04]  /*7270*/  SHF.R.U32.HI R3, RZ, 0x18, R22 ;  /* 0x00000018ff037819 */ /* 0x000fc80000011616 */
[----:B------:R-:W-:-:S04]  /*7280*/  LOP3.LUT R0, R0, R3, RZ, 0xfc, !PT ;  /* 0x0000000300007212 */ /* 0x000fc800078efcff */
[----:B------:R-:W-:-:S07]  /*7290*/  PRMT R4, R0, 0x7610, R4 ;  /* 0x0000761000047816 */ /* 0x000fce0000000004 */
.L_x_28754:
[----:B------:R-:W-:Y:S05]  /*72a0*/  BSYNC B0 ;  /* 0x0000000000007941 */ /* 0x000fea0003800000 */
.L_x_28753:
[----:B------:R0:W-:Y:S01]  /*72b0*/  STG.E.U8 desc[UR36][R8.64], R4 ;  /* 0x0000000408007986 */ /* 0x0001e2000c101124 */
[----:B------:R-:W-:Y:S05]  /*72c0*/  BRA `(.L_x_28730) ;  /* 0x0000000000ac7947 */ /* 0x000fea0003800000 */
.L_x_28747:
        /* <DEDUP_REMOVED lines=21> */
.L_x_28729:
        /* <DEDUP_REMOVED lines=16> */
.L_x_28758:
[----:B------:R-:W-:Y:S05]  /*7520*/  BRA `(.L_x_28730) ;  /* 0x0000000000147947 */ /* 0x000fea0003800000 */
.L_x_28757:
[----:B------:R-:W0:Y:S02]  /*7530*/  F2I.U64.TRUNC R22, R22 ;  /* 0x0000001600167311 */ /* 0x000e24000020d800 */
[----:B0-----:R1:W-:Y:S01]  /*7540*/  STG.E.64 desc[UR36][R8.64], R22 ;  /* 0x0000001608007986 */ /* 0x0013e2000c101b24 */
[----:B------:R-:W-:Y:S05]  /*7550*/  BRA `(.L_x_28730) ;  /* 0x0000000000087947 */ /* 0x000fea0003800000 */
.L_x_28756:
[----:B------:R-:W0:Y:S02]  /*7560*/  F2I.FTZ.U32.TRUNC.NTZ R3, R22 ;  /* 0x0000001600037305 */ /* 0x000e24000021f000 */
[----:B0-----:R0:W-:Y:S02]  /*7570*/  STG.E desc[UR36][R8.64], R3 ;  /* 0x0000000308007986 */ /* 0x0011e4000c101924 */
.L_x_28730:
[----:B------:R-:W-:-:S07]  /*7580*/  VIADD R25, R25, 0x80 ;  /* 0x0000008019197836 */ /* 0x000fce0000000000 */
.L_x_28690:
[----:B------:R-:W-:Y:S05]  /*7590*/  BSYNC B6 ;  /* 0x0000000000067941 */ /* 0x000fea0003800000 */
.L_x_28689:
        /* <DEDUP_REMOVED lines=22> */
.L_x_28762:
[----:B------:R-:W0:Y:S02]  /*7700*/  F2I.S64.TRUNC R24, R24 ;  /* 0x0000001800187311 */ /* 0x000e24000020d900 */
[----:B0-----:R-:W-:-:S05]  /*7710*/  IMAD.MOV.U32 R5, RZ, RZ, R24 ;  /* 0x000000ffff057224 */ /* 0x001fca00078e0018 */
[----:B------:R-:W-:Y:S01]  /*7720*/  STG.E.U8 desc[UR36][R2.64], R5 ;  /* 0x0000000502007986 */ /* 0x000fe2000c101124 */
[----:B------:R-:W-:Y:S05]  /*7730*/  EXIT ;  /* 0x000000000000794d */ /* 0x000fea0003800000 */
.L_x_28761:
        /* <DEDUP_REMOVED lines=9> */
.L_x_28765:
[----:B------:R-:W0:Y:S02]  /*77d0*/  F2I.FTZ.TRUNC.NTZ R5, R24 ;  /* 0x0000001800057305 */ /* 0x000e24000021f100 */
[----:B0-----:R-:W-:Y:S01]  /*77e0*/  STG.E desc[UR36][R2.64], R5 ;  /* 0x0000000502007986 */ /* 0x001fe2000c101924 */
[----:B------:R-:W-:Y:S05]  /*77f0*/  EXIT ;  /* 0x000000000000794d */ /* 0x000fea0003800000 */
.L_x_28764:
[----:B------:R-:W0:Y:S02]  /*7800*/  F2I.FTZ.TRUNC.NTZ R5, R24 ;  /* 0x0000001800057305 */ /* 0x000e24000021f100 */
[----:B0-----:R-:W-:Y:S01]  /*7810*/  STG.E.U16 desc[UR36][R2.64], R5 ;  /* 0x0000000502007986 */ /* 0x001fe2000c101524 */
[----:B------:R-:W-:Y:S05]  /*7820*/  EXIT ;  /* 0x000000000000794d */ /* 0x000fea0003800000 */
.L_x_28760:
        /* <DEDUP_REMOVED lines=8> */
.L_x_28767:
[----:B------:R-:W-:-:S05]  /*78b0*/  F2FP.F16.F32.PACK_AB R24, RZ, R24 ;  /* 0x00000018ff18723e */ /* 0x000fca00000000ff */
[----:B------:R-:W-:Y:S01]  /*78c0*/  STG.E.U16 desc[UR36][R2.64], R24 ;  /* 0x0000001802007986 */ /* 0x000fe2000c101524 */
[----:B------:R-:W-:Y:S05]  /*78d0*/  EXIT ;  /* 0x000000000000794d */ /* 0x000fea0003800000 */
.L_x_28766:
        /* <DEDUP_REMOVED lines=9> */
.L_x_28769:
[----:B------:R-:W-:-:S04]  /*7970*/  F2FP.F16.F32.PACK_AB R5, RZ, R24 ;  /* 0x00000018ff05723e */ /* 0x000fc800000000ff */
[----:B------:R-:W-:-:S05]  /*7980*/  PRMT R5, R5, 0x5410, RZ ;  /* 0x0000541005057816 */ /* 0x000fca00000000ff */
[----:B------:R-:W-:Y:S01]  /*7990*/  STG.E desc[UR36][R2.64], R5 ;  /* 0x0000000502007986 */ /* 0x000fe2000c101924 */
[----:B------:R-:W-:Y:S05]  /*79a0*/  EXIT ;  /* 0x000000000000794d */ /* 0x000fea0003800000 */
.L_x_28768:
[----:B------:R-:W-:-:S06]  /*79b0*/  FMUL.FTZ R4, R24, 1 ;  /* 0x3f80000018047820 */ /* 0x000fcc0000410000 */
[----:B------:R-:W0:Y:S02]  /*79c0*/  F2F.F64.F32 R4, R4 ;  /* 0x0000000400047310 */ /* 0x000e240000201800 */
[----:B0-----:R-:W-:Y:S01]  /*79d0*/  STG.E.64 desc[UR36][R2.64], R4 ;  /* 0x0000000402007986 */ /* 0x001fe2000c101b24 */
[----:B------:R-:W-:Y:S05]  /*79e0*/  EXIT ;  /* 0x000000000000794d */ /* 0x000fea0003800000 */
.L_x_28759:
        /* <DEDUP_REMOVED lines=12> */
.L_x_28772:
[----:B------:R-:W-:Y:S01]  /*7ab0*/  FMUL.FTZ R4, R24, 1 ;  /* 0x3f80000018047820 */ /* 0x000fe20000410000 */
[----:B------:R-:W-:-:S05]  /*7ac0*/  CS2R R6, SRZ ;  /* 0x0000000000067805 */ /* 0x000fca000001ff00 */
[----:B------:R-:W0:Y:S02]  /*7ad0*/  F2F.F64.F32 R4, R4 ;  /* 0x0000000400047310 */ /* 0x000e240000201800 */
[----:B0-----:R-:W-:Y:S01]  /*7ae0*/  STG.E.128 desc[UR36][R2.64], R4 ;  /* 0x0000000402007986 */ /* 0x001fe2000c101d24 */
[----:B------:R-:W-:Y:S05]  /*7af0*/  EXIT ;  /* 0x000000000000794d */ /* 0x000fea0003800000 */
.L_x_28771:
        /* <DEDUP_REMOVED lines=20> */
.L_x_28776:
[----:B------:R-:W-:Y:S05]  /*7c40*/  BSYNC B0 ;  /* 0x0000000000007941 */ /* 0x000fea0003800000 */
.L_x_28775:
[----:B------:R-:W-:-:S05]  /*7c50*/  LOP3.LUT R7, R0, R7, RZ, 0xfc, !PT ;  /* 0x0000000700077212 */ /* 0x000fca00078efcff */
[----:B------:R-:W-:Y:S01]  /*7c60*/  STG.E.U8 desc[UR36][R2.64], R7 ;  /* 0x0000000702007986 */ /* 0x000fe2000c101124 */
[----:B------:R-:W-:Y:S05]  /*7c70*/  EXIT ;  /* 0x000000000000794d */ /* 0x000fea0003800000 */
.L_x_28774:
        /* <DEDUP_REMOVED lines=12> */
.L_x_28778:
[----:B------:R-:W-:Y:S01]  /*7d40*/  IMAD.MOV.U32 R0, RZ, RZ, 0x7f ;  /* 0x0000007fff007424 */ /* 0x000fe200078e00ff */
[----:B------:R-:W-:-:S04]  /*7d50*/  ISETP.GT.U32.AND P0, PT, R4, 0x7f800000, PT ;  /* 0x7f8000000400780c */ /* 0x000fc80003f04070 */
[----:B------:R-:W-:-:S09]  /*7d60*/  SEL R0, R0, 0x7c, P0 ;  /* 0x0000007c00007807 */ /* 0x000fd20000000000 */
.L_x_28779:
[----:B------:R-:W-:Y:S05]  /*7d70*/  BSYNC B0 ;  /* 0x0000000000007941 */ /* 0x000fea0003800000 */
.L_x_28777:
[----:B------:R-:W-:-:S04]  /*7d80*/  LOP3.LUT R24, R24, 0x80000000, RZ, 0xc0, !PT ;  /* 0x8000000018187812 */ /* 0x000fc800078ec0ff */
[----:B------:R-:W-:-:S04]  /*7d90*/  SHF.R.U32.HI R5, RZ, 0x18, R24 ;  /* 0x00000018ff057819 */ /* 0x000fc80000011618 */
[----:B------:R-:W-:-:S05]  /*7da0*/  LOP3.LUT R5, R0, R5, RZ, 0xfc, !PT ;  /* 0x0000000500057212 */ /* 0x000fca00078efcff */
[----:B------:R-:W-:Y:S01]  /*7db0*/  STG.E.U8 desc[UR36][R2.64], R5 ;  /* 0x0000000502007986 */ /* 0x000fe2000c101124 */
[----:B------:R-:W-:Y:S05]  /*7dc0*/  EXIT ;  /* 0x000000000000794d */ /* 0x000fea0003800000 */
.L_x_28773:
[----:B------:R-:W-:-:S05]  /*7dd0*/  F2FP.BF16.F32.PACK_AB R24, RZ, R24 ;  /* 0x00000018ff18723e */ /* 0x000fca00000010ff */
[----:B------:R-:W-:Y:S01]  /*7de0*/  STG.E.U16 desc[UR36][R2.64], R24 ;  /* 0x0000001802007986 */ /* 0x000fe2000c101524 */
[----:B------:R-:W-:Y:S05]  /*7df0*/  EXIT ;  /* 0x000000000000794d */ /* 0x000fea0003800000 */
.L_x_28770:
        /* <DEDUP_REMOVED lines=11> */
.L_x_28782:
        /* <DEDUP_REMOVED lines=16> */
.L_x_28785:
[----:B------:R-:W-:-:S04]  /*7fb0*/  LOP3.LUT R24, R24, 0x80000000, RZ, 0xc0, !PT ;  /* 0x8000000018187812 */ /* 0x000fc800078ec0ff */
[----:B------:R-:W-:-:S04]  /*7fc0*/  SHF.R.U32.HI R5, RZ, 0x18, R24 ;  /* 0x00000018ff057819 */ /* 0x000fc80000011618 */
[----:B------:R-:W-:-:S04]  /*7fd0*/  LOP3.LUT R4, R4, R5, RZ, 0xfc, !PT ;  /* 0x0000000504047212 */ /* 0x000fc800078efcff */
[----:B------:R-:W-:-:S07]  /*7fe0*/  PRMT R0, R4, 0x7610, R0 ;  /* 0x0000761004007816 */ /* 0x000fce0000000000 */
.L_x_28784:
[----:B------:R-:W-:Y:S05]  /*7ff0*/  BSYNC B0 ;  /* 0x0000000000007941 */ /* 0x000fea0003800000 */
.L_x_28783:
[----:B------:R-:W-:Y:S01]  /*8000*/  STG.E.U8 desc[UR36][R2.64], R0 ;  /* 0x0000000002007986 */ /* 0x000fe2000c101124 */
[----:B------:R-:W-:Y:S05]  /*8010*/  EXIT ;  /* 0x000000000000794d */ /* 0x000fea0003800000 */
.L_x_28781:
        /* <DEDUP_REMOVED lines=16> */
.L_x_28788:
[----:B------:R-:W-:-:S04]  /*8120*/  LOP3.LUT R24, R24, 0x80000000, RZ, 0xc0, !PT ;  /* 0x8000000018187812 */ /* 0x000fc800078ec0ff */
[----:B------:R-:W-:-:S04]  /*8130*/  SHF.R.U32.HI R5, RZ, 0x18, R24 ;  /* 0x00000018ff057819 */ /* 0x000fc80000011618 */
[----:B------:R-:W-:-:S04]  /*8140*/  LOP3.LUT R4, R4, R5, RZ, 0xfc, !PT ;  /* 0x0000000504047212 */ /* 0x000fc800078efcff */
[----:B------:R-:W-:-:S07]  /*8150*/  PRMT R0, R4, 0x7610, R0 ;  /* 0x0000761004007816 */ /* 0x000fce0000000000 */
.L_x_28787:
[----:B------:R-:W-:Y:S05]  /*8160*/  BSYNC B0 ;  /* 0x0000000000007941 */ /* 0x000fea0003800000 */
.L_x_28786:
[----:B------:R-:W-:Y:S01]  /*8170*/  STG.E.U8 desc[UR36][R2.64], R0 ;  /* 0x0000000002007986 */ /* 0x000fe2000c101124 */
[----:B------:R-:W-:Y:S05]  /*8180*/  EXIT ;  /* 0x000000000000794d */ /* 0x000fea0003800000 */
.L_x_28780:
        /* <DEDUP_REMOVED lines=21> */
.L_x_28763:
[----:B------:R-:W-:Y:S01]  /*82e0*/  MOV R0, 0x0 ;  /* 0x0000000000007802 */ /* 0x000fe20000000f00 */
[----:B------:R-:W-:Y:S01]  /*82f0*/  ULDC.64 UR4, c[0x4][0x188] ;  /* 0x0100620000047ab9 */ /* 0x000fe20000000a00 */
[----:B------:R-:W-:Y:S01]  /*8300*/  ULDC.64 UR6, c[0x4][0x20] ;  /* 0x0100080000067ab9 */ /* 0x000fe20000000a00 */
[----:B------:R-:W-:Y:S01]  /*8310*/  IMAD.U32 R4, RZ, RZ, UR4 ;  /* 0x00000004ff047e24 */ /* 0x000fe2000f8e00ff */
[----:B------:R0:W2:Y:S01]  /*8320*/  LDC.64 R2, c[0x4][R0] ;  /* 0x0100000000027b82 */ /* 0x0000a20000000a00 */
[----:B------:R-:W-:Y:S01]  /*8330*/  IMAD.U32 R5, RZ, RZ, UR5 ;  /* 0x00000005ff057e24 */ /* 0x000fe2000f8e00ff */
[----:B------:R-:W-:Y:S01]  /*8340*/  ULDC.64 UR4, c[0x4][0x190] ;  /* 0x0100640000047ab9 */ /* 0x000fe20000000a00 */
[----:B------:R-:W-:Y:S02]  /*8350*/  IMAD.U32 R10, RZ, RZ, UR6 ;  /* 0x00000006ff0a7e24 */ /* 0x000fe4000f8e00ff */
[----:B------:R-:W-:Y:S02]  /*8360*/  IMAD.U32 R6, RZ, RZ, UR4 ;  /* 0x00000004ff067e24 */ /* 0x000fe4000f8e00ff */
[----:B------:R-:W-:-:S02]  /*8370*/  IMAD.U32 R7, RZ, RZ, UR5 ;  /* 0x00000005ff077e24 */ /* 0x000fc4000f8e00ff */
[----:B------:R-:W-:Y:S02]  /*8380*/  IMAD.U32 R11, RZ, RZ, UR7 ;  /* 0x00000007ff0b7e24 */ /* 0x000fe4000f8e00ff */
[----:B-1----:R-:W-:Y:S02]  /*8390*/  IMAD.MOV.U32 R8, RZ, RZ, 0x65 ;  /* 0x00000065ff087424 */ /* 0x002fe400078e00ff */
[----:B------:R-:W-:Y:S02]  /*83a0*/  IMAD.MOV.U32 R12, RZ, RZ, 0x1 ;  /* 0x00000001ff0c7424 */ /* 0x000fe400078e00ff */
[----:B0-----:R-:W-:-:S07]  /*83b0*/  IMAD.MOV.U32 R13, RZ, RZ, RZ ;  /* 0x000000ffff0d7224 */ /* 0x001fce00078e00ff */
[----:B------:R-:W-:-:S07]  /*83c0*/  LEPC R20, `(.L_x_28791) ;  /* 0x000000001014794e */ /* 0x000fce0000000000 */
[----:B--2---:R-:W-:Y:S05]  /*83d0*/  CALL.ABS.NOINC R2 ;  /* 0x0000000002007343 */ /* 0x004fea0003c00000 */
.L_x_28791:
[----:B------:R-:W-:Y:S05]  /*83e0*/  EXIT ;  /* 0x000000000000794d */ /* 0x000fea0003800000 */
.L_x_28790:
[----:B------:R-:W0:Y:S02]  /*83f0*/  F2I.U64.TRUNC R24, R24 ;  /* 0x0000001800187311 */ /* 0x000e24000020d800 */
[----:B0-----:R-:W-:Y:S01]  /*8400*/  STG.E.64 desc[UR36][R2.64], R24 ;  /* 0x0000001802007986 */ /* 0x001fe2000c101b24 */
[----:B------:R-:W-:Y:S05]  /*8410*/  EXIT ;  /* 0x000000000000794d */ /* 0x000fea0003800000 */
.L_x_28789:
[----:B------:R-:W0:Y:S02]  /*8420*/  F2I.FTZ.U32.TRUNC.NTZ R5, R24 ;  /* 0x0000001800057305 */ /* 0x000e24000021f000 */
[----:B0-----:R-:W-:Y:S01]  /*8430*/  STG.E desc[UR36][R2.64], R5 ;  /* 0x0000000502007986 */ /* 0x001fe2000c101924 */
[----:B------:R-:W-:Y:S05]  /*8440*/  EXIT ;  /* 0x000000000000794d */ /* 0x000fea0003800000 */
.L_x_28792:
        /* <DEDUP_REMOVED lines=11> */
.L_x_32282:


//--------------------- .text._ZN2at6native18elementwise_kernelILi128ELi2EZNS0_22gpu_kernel_impl_nocastINS0_13AUnaryFunctorIfffZZZNS0_21nextafter_kernel_cudaERNS_18TensorIteratorBaseEENKUlvE_clEvENKUlvE0_clEvEUlffE_EEEEvS5_RKT_EUliE_EEviT1_ --------------------------
	.section	.text._ZN2at6native18elementwise_kernelILi128ELi2EZNS0_22gpu_kernel_impl_nocastINS0_13AUnaryFunctorIfffZZZNS0_21nextafter_kernel_cudaERNS_18TensorIteratorBaseEENKUlvE_clEvENKUlvE0_clEvEUlffE_EEEEvS5_RKT_EUliE_EEviT1_,"ax",@progbits
	.align	128
        .global         _ZN2at6native18elementwise_kernelILi128ELi2EZNS0_22gpu_kernel_impl_nocastINS0_13AUnaryFunctorIfffZZZNS0_21nextafter_kernel_cudaERNS_18TensorIteratorBaseEENKUlvE_clEvENKUlvE0_clEvEUlffE_EEEEvS5_RKT_EUliE_EEviT1_
        .type           _ZN2at6native18elementwise_kernelILi128ELi2EZNS0_22gpu_kernel_impl_nocastINS0_13AUnaryFunctorIfffZZZNS0_21nextafter_kernel_cudaERNS_18TensorIteratorBaseEENKUlvE_clEvENKUlvE0_clEvEUlffE_EEEEvS5_RKT_EUliE_EEviT1_,@function
        .size           _ZN2at6native18elementwise_kernelILi128ELi2EZNS0_22gpu_kernel_impl_nocastINS0_13AUnaryFunctorIfffZZZNS0_21nextafter_kernel_cudaERNS_18TensorIteratorBaseEENKUlvE_clEvENKUlvE0_clEvEUlffE_EEEEvS5_RKT_EUliE_EEviT1_,(.L_x_32283 - _ZN2at6native18elementwise_kernelILi128ELi2EZNS0_22gpu_kernel_impl_nocastINS0_13AUnaryFunctorIfffZZZNS0_21nextafter_kernel_cudaERNS_18TensorIteratorBaseEENKUlvE_clEvENKUlvE0_clEvEUlffE_EEEEvS5_RKT_EUliE_EEviT1_)
        .other          _ZN2at6native18elementwise_kernelILi128ELi2EZNS0_22gpu_kernel_impl_nocastINS0_13AUnaryFunctorIfffZZZNS0_21nextafter_kernel_cudaERNS_18TensorIteratorBaseEENKUlvE_clEvENKUlvE0_clEvEUlffE_EEEEvS5_RKT_EUliE_EEviT1_,@"STO_CUDA_ENTRY STV_DEFAULT"
_ZN2at6native18elementwise_kernelILi128ELi2EZNS0_22gpu_kernel_impl_nocastINS0_13AUnaryFunctorIfffZZZNS0_21nextafter_kernel_cudaERNS_18TensorIteratorBaseEENKUlvE_clEvENKUlvE0_clEvEUlffE_EEEEvS5_RKT_EUliE_EEviT1_:
.text._ZN2at6native18elementwise_kernelILi128ELi2EZNS0_22gpu_kernel_impl_nocastINS0_13AUnaryFunctorIfffZZZNS0_21nextafter_kernel_cudaERNS_18TensorIteratorBaseEENKUlvE_clEvENKUlvE0_clEvEUlffE_EEEEvS5_RKT_EUliE_EEviT1_:
[----:B------:R-:W-:Y:S01]  /*0000*/  LDC R1, c[0x0][0x28] ;  /* 0x00000a00ff017b82 */ /* 0x000fe20000000800 */
[----:B------:R-:W0:Y:S07]  /*0010*/  S2R R3, SR_CTAID.X ;  /* 0x0000000000037919 */ /* 0x000e2e0000002500 */
[----:B------:R-:W1:Y:S01]  /*0020*/  LDC R2, c[0x0][0x424] ;  /* 0x00010900ff027b82 */ /* 0x000e620000000800 */
[----:B------:R-:W-:Y:S01]  /*0030*/  ULDC UR6, c[0x0][0x210] ;  /* 0x0000840000067ab9 */ /* 0x000fe20000000800 */
[----:B------:R-:W-:Y:S01]  /*0040*/  ULDC.64 UR4, c[0x0][0x208] ;  /* 0x0000820000047ab9 */ /* 0x000fe20000000a00 */
[----:B------:R-:W0:Y:S01]  /*0050*/  S2R R0, SR_TID.X ;  /* 0x0000000000007919 */ /* 0x000e220000002100 */
[----:B------:R-:W-:Y:S01]  /*0060*/  BSSY B0, `(.L_x_28793) ;  /* 0x0000165000007945 */ /* 0x000fe20003800000 */
[----:B-1----:R-:W-:-:S02]  /*0070*/  SHF.L.U32 R4, R2, 0x1, RZ ;  /* 0x0000000102047819 */ /* 0x002fc400000006ff */
[----:B------:R-:W-:Y:S02]  /*0080*/  LOP3.LUT R5, R2, 0x80000000, RZ, 0xc0, !PT ;  /* 0x8000000002057812 */ /* 0x000fe400078ec0ff */
[----:B------:R-:W-:Y:S02]  /*0090*/  ISETP.GE.U32.AND P0, PT, R4, 0x1000000, PT ;  /* 0x010000000400780c */ /* 0x000fe40003f06070 */
[----:B0-----:R-:W-:Y:S02]  /*00a0*/  LEA R3, R3, R0, 0x8 ;  /* 0x0000000003037211 */ /* 0x001fe400078e40ff */
[----:B------:R-:W-:Y:S02]  /*00b0*/  SEL R0, R5, R2, !P0 ;  /* 0x0000000205007207 */ /* 0x000fe40004000000 */
[----:B------:R-:W-:-:S13]  /*00c0*/  ISETP.GE.AND P1, PT, R3, UR6, PT ;  /* 0x0000000603007c0c */ /* 0x000fda000bf26270 */
[----:B------:R-:W-:Y:S05]  /*00d0*/  @P1 BRA `(.L_x_28794) ;  /* 0x0000001400741947 */ /* 0x000fea0003800000 */
        /* <DEDUP_REMOVED lines=302> */
.L_x_28795:
[----:B------:R-:W-:Y:S02]  /*13c0*/  ULDC.64 UR8, c[0x0][0x418] ;  /* 0x0001060000087ab9 */ /* 0x000fe40000000a00 */
[----:B------:R-:W-:-:S05]  /*13d0*/  IADD3 R6, P0, R4, UR8, RZ ;  /* 0x0000000804067c10 */ /* 0x000fca000ff1e0ff */
[----:B------:R-:W-:Y:S01]  /*13e0*/  IMAD.X R7, RZ, RZ, UR9, P0 ;  /* 0x00000009ff077e24 */ /* 0x000fe200080e06ff */
[----:B------:R-:W-:-:S04]  /*13f0*/  ULDC.64 UR8, c[0x0][0x410] ;  /* 0x0001040000087ab9 */ /* 0x000fc80000000a00 */
[----:B------:R0:W5:Y:S01]  /*1400*/  LDG.E R9, desc[UR4][R6.64] ;  /* 0x0000000406097981 */ /* 0x000162000c1e1900 */
[----:B------:R-:W-:Y:S01]  /*1410*/  FSETP.GTU.FTZ.AND P0, PT, |R2|, +INF , PT ;  /* 0x7f8000000200780b */ /* 0x000fe20003f1c200 */
[----:B------:R-:W-:Y:S01]  /*1420*/  BSSY B1, `(.L_x_28796) ;  /* 0x0000026000017945 */ /* 0x000fe20003800000 */
[----:B------:R-:W-:-:S04]  /*1430*/  IADD3 R4, P1, R5, UR8, RZ ;  /* 0x0000000805047c10 */ /* 0x000fc8000ff3e0ff */
[----:B------:R-:W-:-:S07]  /*1440*/  IADD3.X R5, RZ, UR9, RZ, P1, !PT ;  /* 0x00000009ff057c10 */ /* 0x000fce0008ffe4ff */
[----:B0-----:R-:W-:Y:S05]  /*1450*/  @P0 BRA `(.L_x_28797) ;  /* 0x0000000000840947 */ /* 0x001fea0003800000 */
[----:B-----5:R-:W-:-:S13]  /*1460*/  FSETP.GTU.FTZ.AND P0, PT, |R9|, +INF , PT ;  /* 0x7f8000000900780b */ /* 0x020fda0003f1c200 */
        /* <DEDUP_REMOVED lines=13> */
[----:B------:R-:W-:Y:S01]  /*1540*/  HFMA2.MMA R7, -RZ, RZ, 0, 0 ;  /* 0x00000000ff077435 */ /* 0x000fe200000001ff */
        /* <DEDUP_REMOVED lines=8> */
[----:B------:R-:W-:Y:S02]  /*15d0*/  @!P4 IADD3 R7, RZ, 0x1, RZ ;  /* 0x00000001ff07c810 */ /* 0x000fe40007ffe0ff */
[----:B------:R-:W-:-:S05]  /*15e0*/  @!P2 IMAD.MOV R7, RZ, RZ, R6 ;  /* 0x000000ffff07a224 */ /* 0x000fca00078e0206 */
[C---:B------:R-:W-:Y:S02]  /*15f0*/  IADD3 R6, R7.reuse, 0x1, RZ ;  /* 0x0000000107067810 */ /* 0x040fe40007ffe0ff */
[----:B------:R-:W-:-:S05]  /*1600*/  @!P3 IADD3 R6, R7, RZ, RZ ;  /* 0x000000ff0706b210 */ /* 0x000fca0007ffe0ff */
[C---:B------:R-:W-:Y:S01]  /*1610*/  VIADD R7, R6.reuse, 0xffffffff ;  /* 0xffffffff06077836 */ /* 0x040fe20000000000 */
[----:B------:R-:W-:-:S04]  /*1620*/  @!P0 IADD3 R7, R6, RZ, RZ ;  /* 0x000000ff06078210 */ /* 0x000fc80007ffe0ff */
[----:B------:R-:W-:-:S04]  /*1630*/  IADD3 R7, R0, R7, RZ ;  /* 0x0000000700077210 */ /* 0x000fc80007ffe0ff */
[----:B------:R-:W-:-:S13]  /*1640*/  FSETP.NEU.FTZ.AND P0, PT, R7, RZ, PT ;  /* 0x000000ff0700720b */ /* 0x000fda0003f1d000 */
[----:B------:R-:W-:Y:S01]  /*1650*/  @!P0 LOP3.LUT R7, R7, 0x80000000, RZ, 0xc0, !PT ;  /* 0x8000000007078812 */ /* 0x000fe200078ec0ff */
[----:B------:R-:W-:Y:S06]  /*1660*/  BRA `(.L_x_28798) ;  /* 0x0000000000047947 */ /* 0x000fec0003800000 */
.L_x_28797:
[----:B-----5:R-:W-:-:S07]  /*1670*/  FADD.FTZ R7, R9, R2 ;  /* 0x0000000209077221 */ /* 0x020fce0000010000 */
.L_x_28798:
[----:B------:R-:W-:Y:S05]  /*1680*/  BSYNC B1 ;  /* 0x0000000000017941 */ /* 0x000fea0003800000 */
.L_x_28796:
[----:B------:R0:W-:Y:S01]  /*1690*/  STG.E desc[UR4][R4.64], R7 ;  /* 0x0000000704007986 */ /* 0x0001e2000c101904 */
[----:B------:R-:W-:-:S07]  /*16a0*/  VIADD R3, R3, 0x80 ;  /* 0x0000008003037836 */ /* 0x000fce0000000000 */
.L_x_28794:
[----:B------:R-:W-:Y:S05]  /*16b0*/  BSYNC B0 ;  /* 0x0000000000007941 */ /* 0x000fea0003800000 */
.L_x_28793:
        /* <DEDUP_REMOVED lines=304> */
.L_x_28799:
[----:B------:R-:W-:Y:S02]  /*29c0*/  ULDC.64 UR6, c[0x0][0x418] ;  /* 0x0001060000067ab9 */ /* 0x000fe40000000a00 */
[----:B------:R-:W-:-:S05]  /*29d0*/  IADD3 R6, P0, R4, UR6, RZ ;  /* 0x0000000604067c10 */ /* 0x000fca000ff1e0ff */
[----:B------:R-:W-:Y:S01]  /*29e0*/  IMAD.X R7, RZ, RZ, UR7, P0 ;  /* 0x00000007ff077e24 */ /* 0x000fe200080e06ff */
[----:B------:R-:W-:Y:S01]  /*29f0*/  FSETP.GTU.FTZ.AND P1, PT, |R2|, +INF , PT ;  /* 0x7f8000000200780b */ /* 0x000fe20003f3c200 */
[----:B------:R-:W-:-:S04]  /*2a00*/  ULDC.64 UR6, c[0x0][0x410] ;  /* 0x0001040000067ab9 */ /* 0x000fc80000000a00 */
[----:B------:R0:W5:Y:S01]  /*2a10*/  LDG.E R7, desc[UR4][R6.64] ;  /* 0x0000000406077981 */ /* 0x000162000c1e1900 */
[----:B------:R-:W-:Y:S01]  /*2a20*/  IADD3 R4, P0, R5, UR6, RZ ;  /* 0x0000000605047c10 */ /* 0x000fe2000ff1e0ff */
[----:B------:R-:W-:Y:S03]  /*2a30*/  BSSY B0, `(.L_x_28800) ;  /* 0x0000025000007945 */ /* 0x000fe60003800000 */
[----:B------:R-:W-:-:S03]  /*2a40*/  IADD3.X R5, RZ, UR7, RZ, P0, !PT ;  /* 0x00000007ff057c10 */ /* 0x000fc600087fe4ff */
[----:B------:R-:W-:Y:S06]  /*2a50*/  @P1 BRA `(.L_x_28801) ;  /* 0x0000000000841947 */ /* 0x000fec0003800000 */
[----:B-----5:R-:W-:-:S13]  /*2a60*/  FSETP.GTU.FTZ.AND P0, PT, |R7|, +INF , PT ;  /* 0x7f8000000700780b */ /* 0x020fda0003f1c200 */
[----:B------:R-:W-:Y:S05]  /*2a70*/  @P0 BRA `(.L_x_28801) ;  /* 0x00000000007c0947 */ /* 0x000fea0003800000 */
[C---:B0-----:R-:W-:Y:S02]  /*2a80*/  SHF.L.U32 R6, R7.reuse, 0x1, RZ ;  /* 0x0000000107067819 */ /* 0x041fe400000006ff */
[----:B------:R-:W-:Y:S02]  /*2a90*/  LOP3.LUT R3, R7, 0x80000000, RZ, 0xc0, !PT ;  /* 0x8000000007037812 */ /* 0x000fe400078ec0ff */
[----:B------:R-:W-:-:S04]  /*2aa0*/  ISETP.GE.U32.AND P0, PT, R6, 0x1000000, PT ;  /* 0x010000000600780c */ /* 0x000fc80003f06070 */
        /* <DEDUP_REMOVED lines=19> */
[----:B------:R-:W-:-:S04]  /*2be0*/  @!P2 IADD3 R3, R2, RZ, RZ ;  /* 0x000000ff0203a210 */ /* 0x000fc80007ffe0ff */
[----:B------:R-:W-:Y:S02]  /*2bf0*/  IADD3 R2, R3, 0x1, RZ ;  /* 0x0000000103027810 */ /* 0x000fe40007ffe0ff */
[----:B------:R-:W-:-:S05]  /*2c00*/  @!P3 IMAD.MOV R2, RZ, RZ, R3 ;  /* 0x000000ffff02b224 */ /* 0x000fca00078e0203 */
[C---:B------:R-:W-:Y:S02]  /*2c10*/  IADD3 R3, R2.reuse, -0x1, RZ ;  /* 0xffffffff02037810 */ /* 0x040fe40007ffe0ff */
[----:B------:R-:W-:-:S04]  /*2c20*/  @!P0 IADD3 R3, R2, RZ, RZ ;  /* 0x000000ff02038210 */ /* 0x000fc80007ffe0ff */
[----:B------:R-:W-:-:S04]  /*2c30*/  IADD3 R3, R0, R3, RZ ;  /* 0x0000000300037210 */ /* 0x000fc80007ffe0ff */
[----:B------:R-:W-:-:S13]  /*2c40*/  FSETP.NEU.FTZ.AND P0, PT, R3, RZ, PT ;  /* 0x000000ff0300720b */ /* 0x000fda0003f1d000 */
[----:B------:R-:W-:Y:S01]  /*2c50*/  @!P0 LOP3.LUT R3, R3, 0x80000000, RZ, 0xc0, !PT ;  /* 0x8000000003038812 */ /* 0x000fe200078ec0ff */
[----:B------:R-:W-:Y:S06]  /*2c60*/  BRA `(.L_x_28802) ;  /* 0x0000000000047947 */ /* 0x000fec0003800000 */
.L_x_28801:
[----:B-----5:R-:W-:-:S07]  /*2c70*/  FADD.FTZ R3, R7, R2 ;  /* 0x0000000207037221 */ /* 0x020fce0000010000 */
.L_x_28802:
[----:B------:R-:W-:Y:S05]  /*2c80*/  BSYNC B0 ;  /* 0x0000000000007941 */ /* 0x000fea0003800000 */
.L_x_28800:
[----:B------:R-:W-:Y:S01]  /*2c90*/  STG.E desc[UR4][R4.64], R3 ;  /* 0x0000000304007986 */ /* 0x000fe2000c101904 */
[----:B------:R-:W-:Y:S05]  /*2ca0*/  EXIT ;  /* 0x000000000000794d */ /* 0x000fea0003800000 */
.L_x_28803:
        /* <DEDUP_REMOVED lines=13> */
.L_x_32283:


//--------------------- .text._ZN2at6native27unrolled_elementwise_kernelINS0_13AUnaryFunctorIfffZZZNS0_21nextafter_kernel_cudaERNS_18TensorIteratorBaseEENKUlvE_clEvENKUlvE0_clEvEUlffE_EESt5arrayIPcLm2EELi4E23TrivialOffsetCalculatorILi1EjESD_NS0_6memory15LoadWithoutCastENSE_16StoreWithoutCastEEEviT_T0_T2_T3_T4_T5_ --------------------------
	.section	.text._ZN2at6native27unrolled_elementwise_kernelINS0_13AUnaryFunctorIfffZZZNS0_21nextafter_kernel_cudaERNS_18TensorIteratorBaseEENKUlvE_clEvENKUlvE0_clEvEUlffE_EESt5arrayIPcLm2EELi4E23TrivialOffsetCalculatorILi1EjESD_NS0_6memory15LoadWithoutCastENSE_16StoreWithoutCastEEEviT_T0_T2_T3_T4_T5_,"ax",@progbits
	.align	128
        .global         _ZN2at6native27unrolled_elementwise_kernelINS0_13AUnaryFunctorIfffZZZNS0_21nextafter_kernel_cudaERNS_18TensorIteratorBaseEENKUlvE_clEvENKUlvE0_clEvEUlffE_EESt5arrayIPcLm2EELi4E23TrivialOffsetCalculatorILi1EjESD_NS0_6memory15LoadWithoutCastENSE_16StoreWithoutCastEEEviT_T0_T2_T3_T4_T5_
        .type           _ZN2at6native27unrolled_elementwise_kernelINS0_13AUnaryFunctorIfffZZZNS0_21nextafter_kernel_cudaERNS_18TensorIteratorBaseEENKUlvE_clEvENKUlvE0_clEvEUlffE_EESt5arrayIPcLm2EELi4E23TrivialOffsetCalculatorILi1EjESD_NS0_6memory15LoadWithoutCastENSE_16StoreWithoutCastEEEviT_T0_T2_T3_T4_T5_,@function
        .size           _ZN2at6native27unrolled_elementwise_kernelINS0_13AUnaryFunctorIfffZZZNS0_21nextafter_kernel_cudaERNS_18TensorIteratorBaseEENKUlvE_clEvENKUlvE0_clEvEUlffE_EESt5arrayIPcLm2EELi4E23TrivialOffsetCalculatorILi1EjESD_NS0_6memory15LoadWithoutCastENSE_16StoreWithoutCastEEEviT_T0_T2_T3_T4_T5_,(.L_x_32284 - _ZN2at6native27unrolled_elementwise_kernelINS0_13AUnaryFunctorIfffZZZNS0_21nextafter_kernel_cudaERNS_18TensorIteratorBaseEENKUlvE_clEvENKUlvE0_clEvEUlffE_EESt5arrayIPcLm2EELi4E23TrivialOffsetCalculatorILi1EjESD_NS0_6memory15LoadWithoutCastENSE_16StoreWithoutCastEEEviT_T0_T2_T3_T4_T5_)
        .other          _ZN2at6native27unrolled_elementwise_kernelINS0_13AUnaryFunctorIfffZZZNS0_21nextafter_kernel_cudaERNS_18TensorIteratorBaseEENKUlvE_clEvENKUlvE0_clEvEUlffE_EESt5arrayIPcLm2EELi4E23TrivialOffsetCalculatorILi1EjESD_NS0_6memory15LoadWithoutCastENSE_16StoreWithoutCastEEEviT_T0_T2_T3_T4_T5_,@"STO_CUDA_ENTRY STV_DEFAULT"
_ZN2at6native27unrolled_elementwise_kernelINS0_13AUnaryFunctorIfffZZZNS0_21nextafter_kernel_cudaERNS_18TensorIteratorBaseEENKUlvE_clEvENKUlvE0_clEvEUlffE_EESt5arrayIPcLm2EELi4E23TrivialOffsetCalculatorILi1EjESD_NS0_6memory15LoadWithoutCastENSE_16StoreWithoutCastEEEviT_T0_T2_T3_T4_T5_:
.text._ZN2at6native27unrolled_elementwise_kernelINS0_13AUnaryFunctorIfffZZZNS0_21nextafter_kernel_cudaERNS_18TensorIteratorBaseEENKUlvE_clEvENKUlvE0_clEvEUlffE_EESt5arrayIPcLm2EELi4E23TrivialOffsetCalculatorILi1EjESD_NS0_6memory15LoadWithoutCastENSE_16StoreWithoutCastEEEviT_T0_T2_T3_T4_T5_:
        /* <DEDUP_REMOVED lines=17> */
[C---:B------:R-:W-:Y:S02]  /*0110*/  ISETP.GE.AND P2, PT, R13.reuse, R2, PT ;  /* 0x000000020d00720c */ /* 0x040fe40003f46270 */
[----:B------:R0:W5:Y:S11]  /*0120*/  @!P4 LDG.E R14, desc[UR4][R4.64] ;  /* 0x00000004040ec981 */ /* 0x000176000c1e1900 */
[----:B------:R-:W-:Y:S01]  /*0130*/  @!P2 IMAD R21, R0, 0x200, R13 ;  /* 0x000002000015a824 */ /* 0x000fe200078e020d */
[----:B------:R-:W2:Y:S01]  /*0140*/  @!P2 LDC.64 R10, c[0x0][0x228] ;  /* 0x00008a00ff0aab82 */ /* 0x000ea20000000a00 */
[----:B------:R-:W-:-:S02]  /*0150*/  @!P2 VIADD R13, R13, 0x80 ;  /* 0x000000800d0da836 */ /* 0x000fc40000000000 */
[----:B-1----:R-:W-:-:S03]  /*0160*/  @!P0 IMAD.WIDE.U32 R8, R19, 0x4, R8 ;  /* 0x0000000413088825 */ /* 0x002fc600078e0008 */
[----:B------:R-:W-:-:S13]  /*0170*/  ISETP.GE.AND P1, PT, R13, R2, PT ;  /* 0x000000020d00720c */ /* 0x000fda0003f26270 */
[----:B------:R-:W1:Y:S01]  /*0180*/  @!P1 LDC.64 R6, c[0x0][0x228] ;  /* 0x00008a00ff069b82 */ /* 0x000e620000000a00 */
[----:B------:R-:W-:Y:S02]  /*0190*/  @!P1 IMAD R17, R0, 0x200, R13 ;  /* 0x0000020000119824 */ /* 0x000fe400078e020d */
[----:B--2---:R-:W-:-:S05]  /*01a0*/  @!P2 IMAD.WIDE.U32 R18, R21, 0x4, R10 ;  /* 0x000000041512a825 */ /* 0x004fca00078e000a */
[----:B------:R-:W2:Y:S01]  /*01b0*/  LDC R11, c[0x0][0x218] ;  /* 0x00008600ff0b7b82 */ /* 0x000ea20000000800 */
[----:B------:R-:W-:-:S06]  /*01c0*/  IMAD.MOV.U32 R10, RZ, RZ, RZ ;  /* 0x000000ffff0a7224 */ /* 0x000fcc00078e00ff */
[----:B------:R0:W5:Y:S01]  /*01d0*/  @!P0 LDG.E R10, desc[UR4][R8.64] ;  /* 0x00000004080a8981 */ /* 0x000162000c1e1900 */
[----:B-1----:R-:W-:Y:S01]  /*01e0*/  @!P1 IMAD.WIDE.U32 R16, R17, 0x4, R6 ;  /* 0x0000000411109825 */ /* 0x002fe200078e0006 */
[----:B------:R-:W-:-:S06]  /*01f0*/  CS2R R6, SRZ ;  /* 0x0000000000067805 */ /* 0x000fcc000001ff00 */
[----:B------:R0:W5:Y:S04]  /*0200*/  @!P2 LDG.E R7, desc[UR4][R18.64] ;  /* 0x000000041207a981 */ /* 0x000168000c1e1900 */
[----:B------:R0:W5:Y:S01]  /*0210*/  @!P1 LDG.E R6, desc[UR4][R16.64] ;  /* 0x0000000410069981 */ /* 0x000162000c1e1900 */
[----:B--2---:R-:W-:-:S05]  /*0220*/  IMAD.SHL.U32 R12, R11, 0x2, RZ ;  /* 0x000000020b0c7824 */ /* 0x004fca00078e00ff */
[----:B------:R-:W-:Y:S02]  /*0230*/  ISETP.GE.U32.AND P0, PT, R12, 0x1000000, PT ;  /* 0x010000000c00780c */ /* 0x000fe40003f06070 */
[----:B------:R-:W-:-:S04]  /*0240*/  LOP3.LUT R12, R11, 0x80000000, RZ, 0xc0, !PT ;  /* 0x800000000b0c7812 */ /* 0x000fc800078ec0ff */
[----:B------:R-:W-:-:S04]  /*0250*/  SEL R12, R12, R11, !P0 ;  /* 0x0000000b0c0c7207 */ /* 0x000fc80004000000 */
[----:B------:R-:W-:Y:S01]  /*0260*/  FSETP.NEU.FTZ.AND P0, PT, R12, RZ, PT ;  /* 0x000000ff0c00720b */ /* 0x000fe20003f1d000 */
[----:B------:R-:W-:-:S12]  /*0270*/  BSSY B0, `(.L_x_28804) ;  /* 0x00000d8000007945 */ /* 0x000fd80003800000 */
[----:B0-----:R-:W-:Y:S05]  /*0280*/  @!P0 BRA `(.L_x_28805) ;  /* 0x0000000800348947 */ /* 0x001fea0003800000 */
[----:B------:R-:W-:Y:S04]  /*0290*/  BSSY B1, `(.L_x_28806) ;  /* 0x0000021000017945 */ /* 0x000fe80003800000 */
        /* <DEDUP_REMOVED lines=31> */
.L_x_28808:
[----:B------:R-:W-:-:S07]  /*0490*/  FADD.FTZ R5, R14, R11 ;  /* 0x0000000b0e057221 */ /* 0x000fce0000010000 */
.L_x_28807:
[----:B------:R-:W-:Y:S05]  /*04a0*/  BSYNC B1 ;  /* 0x0000000000017941 */ /* 0x000fea0003800000 */
.L_x_28806:
        /* <DEDUP_REMOVED lines=34> */
.L_x_28811:
[----:B------:R-:W-:-:S07]  /*06d0*/  FADD.FTZ R4, R10, R11 ;  /* 0x0000000b0a047221 */ /* 0x000fce0000010000 */
.L_x_28810:
[----:B------:R-:W-:Y:S05]  /*06e0*/  BSYNC B1 ;  /* 0x0000000000017941 */ /* 0x000fea0003800000 */
.L_x_28809:
        /* <DEDUP_REMOVED lines=34> */
.L_x_28814:
[----:B------:R-:W-:-:S07]  /*0910*/  FADD.FTZ R8, R7, R11 ;  /* 0x0000000b07087221 */ /* 0x000fce0000010000 */
.L_x_28813:
[----:B------:R-:W-:Y:S05]  /*0920*/  BSYNC B1 ;  /* 0x0000000000017941 */ /* 0x000fea0003800000 */
.L_x_28812:
[----:B-----5:R-:W-:-:S05]  /*0930*/  VIADD R7, R3, 0x180 ;  /* 0x0000018003077836 */ /* 0x020fca0000000000 */
[----:B------:R-:W-:-:S13]  /*0940*/  ISETP.GE.AND P0, PT, R7, R2, PT ;  /* 0x000000020700720c */ /* 0x000fda0003f06270 */
[----:B------:R-:W-:Y:S05]  /*0950*/  @P0 BRA `(.L_x_28815) ;  /* 0x0000000400a40947 */ /* 0x000fea0003800000 */
[----:B------:R-:W-:Y:S01]  /*0960*/  FSETP.GTU.FTZ.AND P1, PT, |R11|, +INF , PT ;  /* 0x7f8000000b00780b */ /* 0x000fe20003f3c200 */
[C---:B------:R-:W-:Y:S01]  /*0970*/  IMAD.SHL.U32 R7, R6.reuse, 0x2, RZ ;  /* 0x0000000206077824 */ /* 0x040fe200078e00ff */
        /* <DEDUP_REMOVED lines=28> */
.L_x_28816:
[----:B------:R-:W-:Y:S01]  /*0b40*/  FADD.FTZ R13, R6, R11 ;  /* 0x0000000b060d7221 */ /* 0x000fe20000010000 */
[----:B------:R-:W-:Y:S06]  /*0b50*/  BRA `(.L_x_28815) ;  /* 0x0000000400247947 */ /* 0x000fec0003800000 */
.L_x_28805:
        /* <DEDUP_REMOVED lines=15> */
.L_x_28819:
[----:B------:R-:W-:-:S07]  /*0c50*/  FADD.FTZ R5, R14, R11 ;  /* 0x0000000b0e057221 */ /* 0x000fce0000010000 */
.L_x_28818:
[----:B------:R-:W-:Y:S05]  /*0c60*/  BSYNC B1 ;  /* 0x0000000000017941 */ /* 0x000fea0003800000 */
.L_x_28817:
        /* <DEDUP_REMOVED lines=17> */
.L_x_28822:
[----:B------:R-:W-:-:S07]  /*0d80*/  FADD.FTZ R4, R10, R11 ;  /* 0x0000000b0a047221 */ /* 0x000fce0000010000 */
.L_x_28821:
[----:B------:R-:W-:Y:S05]  /*0d90*/  BSYNC B1 ;  /* 0x0000000000017941 */ /* 0x000fea0003800000 */
.L_x_28820:
        /* <DEDUP_REMOVED lines=16> */
[----:B------:R-:W-:Y:S06]  /*0ea0*/  BRA `(.L_x_28824) ;  /* 0x0000000000047947 */ /* 0x000fec0003800000 */
.L_x_28825:
[----:B------:R-:W-:-:S07]  /*0eb0*/  FADD.FTZ R8, R7, R11 ;  /* 0x0000000b07087221 */ /* 0x000fce0000010000 */
.L_x_28824:
[----:B------:R-:W-:Y:S05]  /*0ec0*/  BSYNC B1 ;  /* 0x0000000000017941 */ /* 0x000fea0003800000 */
.L_x_28823:
        /* <DEDUP_REMOVED lines=17> */
.L_x_28826:
[----:B------:R-:W-:-:S07]  /*0fe0*/  FADD.FTZ R13, R6, R11 ;  /* 0x0000000b060d7221 */ /* 0x000fce0000010000 */
.L_x_28815:
[----:B------:R-:W-:Y:S05]  /*0ff0*/  BSYNC B0 ;  /* 0x0000000000007941 */ /* 0x000fea0003800000 */
.L_x_28804:
[----:B------:R-:W0:Y:S01]  /*1000*/  @!P4 LDC.64 R6, c[0x0][0x220] ;  /* 0x00008800ff06cb82 */ /* 0x000e220000000a00 */
[--C-:B------:R-:W-:Y:S01]  /*1010*/  IMAD.MOV.U32 R15, RZ, RZ, R3.reuse ;  /* 0x000000ffff0f7224 */ /* 0x100fe200078e0003 */
[----:B------:R-:W-:Y:S01]  /*1020*/  BSSY B0, `(.L_x_28827) ;  /* 0x0000011000007945 */ /* 0x000fe20003800000 */
[----:B------:R-:W-:Y:S02]  /*1030*/  @!P4 IMAD R3, R0, 0x200, R3 ;  /* 0x000002000003c824 */ /* 0x000fe400078e0203 */
[----:B------:R-:W-:-:S05]  /*1040*/  @!P4 IMAD.MOV.U32 R15, RZ, RZ, R9 ;  /* 0x000000ffff0fc224 */ /* 0x000fca00078e0009 */
        /* <DEDUP_REMOVED lines=14> */
.L_x_28828:
[----:B------:R-:W-:Y:S05]  /*1130*/  BSYNC B0 ;  /* 0x0000000000007941 */ /* 0x000fea0003800000 */
.L_x_28827:
[----:B------:R-:W-:-:S13]  /*1140*/  ISETP.GE.AND P0, PT, R15, R2, PT ;  /* 0x000000020f00720c */ /* 0x000fda0003f06270 */
[----:B------:R-:W-:Y:S05]  /*1150*/  @P0 EXIT ;  /* 0x000000000000094d */ /* 0x000fea0003800000 */
[----:B------:R-:W2:Y:S01]  /*1160*/  LDC.64 R2, c[0x0][0x220] ;  /* 0x00008800ff027b82 */ /* 0x000ea20000000a00 */
[----:B------:R-:W-:-:S04]  /*1170*/  IMAD R15, R0, 0x200, R15 ;  /* 0x00000200000f7824 */ /* 0x000fc800078e020f */
[----:B--2---:R-:W-:-:S05]  /*1180*/  IMAD.WIDE.U32 R2, R15, 0x4, R2 ;  /* 0x000000040f027825 */ /* 0x004fca00078e0002 */
[----:B------:R-:W-:Y:S01]  /*1190*/  STG.E desc[UR4][R2.64], R13 ;  /* 0x0000000d02007986 */ /* 0x000fe2000c101904 */
[----:B------:R-:W-:Y:S05]  /*11a0*/  EXIT ;  /* 0x000000000000794d */ /* 0x000fea0003800000 */
.L_x_28829:
        /* <DEDUP_REMOVED lines=13> */
.L_x_32284:


//--------------------- .text._ZN2at6native29vectorized_elementwise_kernelILi2ENS0_13AUnaryFunctorIfffZZZNS0_21nextafter_kernel_cudaERNS_18TensorIteratorBaseEENKUlvE_clEvENKUlvE0_clEvEUlffE_EESt5arrayIPcLm2EEEEviT0_T1_ --------------------------
	.section	.text._ZN2at6native29vectorized_elementwise_kernelILi2ENS0_13AUnaryFunctorIfffZZZNS0_21nextafter_kernel_cudaERNS_18TensorIteratorBaseEENKUlvE_clEvENKUlvE0_clEvEUlffE_EESt5arrayIPcLm2EEEEviT0_T1_,"ax",@progbits
	.align	128
        .global         _ZN2at6native29vectorized_elementwise_kernelILi2ENS0_13AUnaryFunctorIfffZZZNS0_21nextafter_kernel_cudaERNS_18TensorIteratorBaseEENKUlvE_clEvENKUlvE0_clEvEUlffE_EESt5arrayIPcLm2EEEEviT0_T1_
        .type           _ZN2at6native29vectorized_elementwise_kernelILi2ENS0_13AUnaryFunctorIfffZZZNS0_21nextafter_kernel_cudaERNS_18TensorIteratorBaseEENKUlvE_clEvENKUlvE0_clEvEUlffE_EESt5arrayIPcLm2EEEEviT0_T1_,@function
        .size           _ZN2at6native29vectorized_elementwise_kernelILi2ENS0_13AUnaryFunctorIfffZZZNS0_21nextafter_kernel_cudaERNS_18TensorIteratorBaseEENKUlvE_clEvENKUlvE0_clEvEUlffE_EESt5arrayIPcLm2EEEEviT0_T1_,(.L_x_32285 - _ZN2at6native29vectorized_elementwise_kernelILi2ENS0_13AUnaryFunctorIfffZZZNS0_21nextafter_kernel_cudaERNS_18TensorIteratorBaseEENKUlvE_clEvENKUlvE0_clEvEUlffE_EESt5arrayIPcLm2EEEEviT0_T1_)
        .other          _ZN2at6native29vectorized_elementwise_kernelILi2ENS0_13AUnaryFunctorIfffZZZNS0_21nextafter_kernel_cudaERNS_18TensorIteratorBaseEENKUlvE_clEvENKUlvE0_clEvEUlffE_EESt5arrayIPcLm2EEEEviT0_T1_,@"STO_CUDA_ENTRY STV_DEFAULT"
_ZN2at6native29vectorized_elementwise_kernelILi2ENS0_13AUnaryFunctorIfffZZZNS0_21nextafter_kernel_cudaERNS_18TensorIteratorBaseEENKUlvE_clEvENKUlvE0_clEvEUlffE_EESt5arrayIPcLm2EEEEviT0_T1_:
.text._ZN2at6native29vectorized_elementwise_kernelILi2ENS0_13AUnaryFunctorIfffZZZNS0_21nextafter_kernel_cudaERNS_18TensorIteratorBaseEENKUlvE_clEvENKUlvE0_clEvEUlffE_EESt5arrayIPcLm2EEEEviT0_T1_:
[----:B------:R-:W-:Y:S01]  /*0000*/  LDC R1, c[0x0][0x28] ;  /* 0x00000a00ff017b82 */ /* 0x000fe20000000800 */
[----:B------:R-:W0:Y:S07]  /*0010*/  S2R R16, SR_CTAID.X ;  /* 0x0000000000107919 */ /* 0x000e2e0000002500 */
[----:B------:R-:W1:Y:S01]  /*0020*/  LDC R15, c[0x0][0x218] ;  /* 0x00008600ff0f7b82 */ /* 0x000e620000000800 */
[----:B------:R-:W-:Y:S01]  /*0030*/  ULDC UR4, c[0x0][0x210] ;  /* 0x0000840000047ab9 */ /* 0x000fe20000000800 */
[----:B-1----:R-:W-:-:S02]  /*0040*/  IMAD.SHL.U32 R21, R15, 0x2, RZ ;  /* 0x000000020f157824 */ /* 0x002fc400078e00ff */
        /* <DEDUP_REMOVED lines=9> */
[----:B------:R0:W5:Y:S04]  /*00e0*/  LDG.E.64 R6, desc[UR4][R12.64] ;  /* 0x000000040c067981 */ /* 0x000168000c1e1b00 */
[----:B------:R0:W5:Y:S04]  /*00f0*/  LDG.E.64 R8, desc[UR4][R12.64+0x400] ;  /* 0x000400040c087981 */ /* 0x000168000c1e1b00 */
[----:B------:R0:W5:Y:S04]  /*0100*/  LDG.E.64 R4, desc[UR4][R12.64+0x800] ;  /* 0x000800040c047981 */ /* 0x000168000c1e1b00 */
[----:B------:R0:W5:Y:S01]  /*0110*/  LDG.E.64 R2, desc[UR4][R12.64+0xc00] ;  /* 0x000c00040c027981 */ /* 0x000162000c1e1b00 */
[----:B------:R-:W-:Y:S01]  /*0120*/  FSETP.GTU.FTZ.AND P0, PT, |R15|, +INF , PT ;  /* 0x7f8000000f00780b */ /* 0x000fe20003f1c200 */
[----:B------:R-:W-:Y:S01]  /*0130*/  BSSY B0, `(.L_x_28831) ;  /* 0x0000189000007945 */ /* 0x000fe20003800000 */
[----:B------:R-:W-:-:S02]  /*0140*/  ISETP.GE.U32.AND P1, PT, R21, 0x1000000, PT ;  /* 0x010000001500780c */ /* 0x000fc40003f26070 */
[----:B------:R-:W-:-:S04]  /*0150*/  LOP3.LUT R10, R15, 0x80000000, RZ, 0xc0, !PT ;  /* 0x800000000f0a7812 */ /* 0x000fc800078ec0ff */
[----:B------:R-:W-:-:S05]  /*0160*/  SEL R10, R10, R15, !P1 ;  /* 0x0000000f0a0a7207 */ /* 0x000fca0004800000 */
[----:B0-----:R-:W-:Y:S05]  /*0170*/  @P0 BRA `(.L_x_28832) ;  /* 0x0000001400f00947 */ /* 0x001fea0003800000 */
[----:B------:R-:W-:Y:S01]  /*0180*/  FSETP.NEU.FTZ.AND P0, PT, R10, RZ, PT ;  /* 0x000000ff0a00720b */ /* 0x000fe20003f1d000 */
[----:B-----5:R-:W-:-:S05]  /*0190*/  IMAD.SHL.U32 R11, R6, 0x2, RZ ;  /* 0x00000002060b7824 */ /* 0x020fca00078e00ff */
[----:B------:R-:W-:Y:S02]  /*01a0*/  ISETP.GE.U32.AND P1, PT, R11, 0x1000000, PT ;  /* 0x010000000b00780c */ /* 0x000fe40003f26070 */
[----:B------:R-:W-:-:S04]  /*01b0*/  LOP3.LUT R11, R6, 0x80000000, RZ, 0xc0, !PT ;  /* 0x80000000060b7812 */ /* 0x000fc800078ec0ff */
[----:B------:R-:W-:Y:S01]  /*01c0*/  SEL R11, R11, R6, !P1 ;  /* 0x000000060b0b7207 */ /* 0x000fe20004800000 */
[----:B------:R-:W-:Y:S06]  /*01d0*/  @!P0 BRA `(.L_x_28833) ;  /* 0x00000010000c8947 */ /* 0x000fec0003800000 */
[----:B------:R-:W-:Y:S01]  /*01e0*/  FSETP.GTU.FTZ.AND P0, PT, |R6|, +INF , PT ;  /* 0x7f8000000600780b */ /* 0x000fe20003f1c200 */
[----:B------:R-:W-:-:S12]  /*01f0*/  BSSY B1, `(.L_x_28834) ;  /* 0x000001b000017945 */ /* 0x000fd80003800000 */
        /* <DEDUP_REMOVED lines=23> */
.L_x_28836:
[----:B------:R-:W-:Y:S01]  /*0370*/  IMAD.MOV.U32 R6, RZ, RZ, R11 ;  /* 0x000000ffff067224 */ /* 0x000fe200078e000b */
[----:B------:R-:W-:Y:S06]  /*0380*/  BRA `(.L_x_28837) ;  /* 0x0000000000047947 */ /* 0x000fec0003800000 */
.L_x_28835:
[----:B------:R-:W-:-:S07]  /*0390*/  FADD.FTZ R6, R6, R15 ;  /* 0x0000000f06067221 */ /* 0x000fce0000010000 */
.L_x_28837:
[----:B------:R-:W-:Y:S05]  /*03a0*/  BSYNC B1 ;  /* 0x0000000000017941 */ /* 0x000fea0003800000 */
.L_x_28834:
[C---:B------:R-:W-:Y:S01]  /*03b0*/  FSETP.GTU.FTZ.AND P0, PT, |R7|.reuse, +INF , PT ;  /* 0x7f8000000700780b */ /* 0x040fe20003f1c200 */
[C---:B------:R-:W-:Y:S01]  /*03c0*/  IMAD.SHL.U32 R11, R7.reuse, 0x2, RZ ;  /* 0x00000002070b7824 */ /* 0x040fe200078e00ff */
[----:B------:R-:W-:Y:S01]  /*03d0*/  LOP3.LUT R12, R7, 0x80000000, RZ, 0xc0, !PT ;  /* 0x80000000070c7812 */ /* 0x000fe200078ec0ff */
[----:B------:R-:W-:Y:S03]  /*03e0*/  BSSY B1, `(.L_x_28838) ;  /* 0x000001d000017945 */ /* 0x000fe60003800000 */
[----:B------:R-:W-:-:S04]  /*03f0*/  ISETP.GE.U32.AND P1, PT, R11, 0x1000000, PT ;  /* 0x010000000b00780c */ /* 0x000fc80003f26070 */
[----:B------:R-:W-:-:S03]  /*0400*/  SEL R11, R12, R7, !P1 ;  /* 0x000000070c0b7207 */ /* 0x000fc60004800000 */
[----:B------:R-:W-:Y:S06]  /*0410*/  @P0 BRA `(.L_x_28839) ;  /* 0x0000000000600947 */ /* 0x000fec0003800000 */
        /* <DEDUP_REMOVED lines=10> */
[----:B------:R-:W-:-:S05]  /*04c0*/  PLOP3.LUT P1, PT, P1, P2, PT, 0x2, 0x0 ;  /* 0x000000000000781c */ /* 0x000fca0000f24072 */
[----:B------:R-:W-:-:S04]  /*04d0*/  @!P4 IMAD.MOV R11, RZ, RZ, R10 ;  /* 0x000000ffff0bc224 */ /* 0x000fc800078e020a */
[----:B------:R-:W-:Y:S02]  /*04e0*/  VIADD R7, R11, 0x1 ;  /* 0x000000010b077836 */ /* 0x000fe40000000000 */
[----:B------:R-:W-:Y:S01]  /*04f0*/  @!P0 IMAD.MOV R7, RZ, RZ, R11 ;  /* 0x000000ffff078224 */ /* 0x000fe200078e020b */
[----:B------:R-:W-:-:S03]  /*0500*/  PLOP3.LUT P0, PT, P3, P2, PT, 0x20, 0x0 ;  /* 0x000000000000781c */ /* 0x000fc60001f04470 */
[----:B------:R-:W-:Y:S02]  /*0510*/  VIADD R11, R7, 0x1 ;  /* 0x00000001070b7836 */ /* 0x000fe40000000000 */
[----:B------:R-:W-:-:S04]  /*0520*/  @!P1 IMAD.MOV R11, RZ, RZ, R7 ;  /* 0x000000ffff0b9224 */ /* 0x000fc800078e0207 */
[----:B------:R-:W-:-:S04]  /*0530*/  VIADD R7, R11, 0xffffffff ;  /* 0xffffffff0b077836 */ /* 0x000fc80000000000 */
[----:B------:R-:W-:-:S05]  /*0540*/  @!P0 IMAD.MOV R7, RZ, RZ, R11 ;  /* 0x000000ffff078224 */ /* 0x000fca00078e020b */
[----:B------:R-:W-:-:S13]  /*0550*/  FSETP.NEU.FTZ.AND P0, PT, R7, RZ, PT ;  /* 0x000000ff0700720b */ /* 0x000fda0003f1d000 */
[----:B------:R-:W-:Y:S01]  /*0560*/  @!P0 LOP3.LUT R7, R7, 0x80000000, RZ, 0xc0, !PT ;  /* 0x8000000007078812 */ /* 0x000fe200078ec0ff */
[----:B------:R-:W-:Y:S06]  /*0570*/  BRA `(.L_x_28841) ;  /* 0x00000000000c7947 */ /* 0x000fec0003800000 */
.L_x_28840:
[----:B------:R-:W-:Y:S01]  /*0580*/  IMAD.MOV.U32 R7, RZ, RZ, R11 ;  /* 0x000000ffff077224 */ /* 0x000fe200078e000b */
[----:B------:R-:W-:Y:S06]  /*0590*/  BRA `(.L_x_28841) ;  /* 0x0000000000047947 */ /* 0x000fec0003800000 */
.L_x_28839:
[----:B------:R-:W-:-:S07]  /*05a0*/  FADD.FTZ R7, R7, R15 ;  /* 0x0000000f07077221 */ /* 0x000fce0000010000 */
.L_x_28841:
[----:B------:R-:W-:Y:S05]  /*05b0*/  BSYNC B1 ;  /* 0x0000000000017941 */ /* 0x000fea0003800000 */
.L_x_28838:
[C---:B------:R-:W-:Y:S01]  /*05c0*/  FSETP.GTU.FTZ.AND P0, PT, |R8|.reuse, +INF , PT ;  /* 0x7f8000000800780b */ /* 0x040fe20003f1c200 */
[C---:B------:R-:W-:Y:S01]  /*05d0*/  IMAD.SHL.U32 R11, R8.reuse, 0x2, RZ ;  /* 0x00000002080b7824 */ /* 0x040fe200078e00ff */
[----:B------:R-:W-:Y:S04]  /*05e0*/  BSSY B1, `(.L_x_28842) ;  /* 0x000001e000017945 */ /* 0x000fe80003800000 */
[----:B------:R-:W-:Y:S02]  /*05f0*/  ISETP.GE.U32.AND P1, PT, R11, 0x1000000, PT ;  /* 0x010000000b00780c */ /* 0x000fe40003f26070 */
[----:B------:R-:W-:-:S04]  /*0600*/  LOP3.LUT R11, R8, 0x80000000, RZ, 0xc0, !PT ;  /* 0x80000000080b7812 */ /* 0x000fc800078ec0ff */
[----:B------:R-:W-:Y:S01]  /*0610*/  SEL R11, R11, R8, !P1 ;  /* 0x000000080b0b7207 */ /* 0x000fe20004800000 */
        /* <DEDUP_REMOVED lines=23> */
.L_x_28844:
[----:B------:R-:W-:Y:S01]  /*0790*/  IMAD.MOV.U32 R8, RZ, RZ, R11 ;  /* 0x000000ffff087224 */ /* 0x000fe200078e000b */
[----:B------:R-:W-:Y:S06]  /*07a0*/  BRA `(.L_x_28845) ;  /* 0x0000000000047947 */ /* 0x000fec0003800000 */
.L_x_28843:
[----:B------:R-:W-:-:S07]  /*07b0*/  FADD.FTZ R8, R8, R15 ;  /* 0x0000000f08087221 */ /* 0x000fce0000010000 */
.L_x_28845:
[----:B------:R-:W-:Y:S05]  /*07c0*/  BSYNC B1 ;  /* 0x0000000000017941 */ /* 0x000fea0003800000 */
.L_x_28842:
        /* <DEDUP_REMOVED lines=29> */
.L_x_28848:
[----:B------:R-:W-:Y:S01]  /*09a0*/  IMAD.MOV.U32 R9, RZ, RZ, R11 ;  /* 0x000000ffff097224 */ /* 0x000fe200078e000b */
[----:B------:R-:W-:Y:S06]  /*09b0*/  BRA `(.L_x_28849) ;  /* 0x0000000000047947 */ /* 0x000fec0003800000 */
.L_x_28847:
[----:B------:R-:W-:-:S07]  /*09c0*/  FADD.FTZ R9, R9, R15 ;  /* 0x0000000f09097221 */ /* 0x000fce0000010000 */
.L_x_28849:
[----:B------:R-:W-:Y:S05]  /*09d0*/  BSYNC B1 ;  /* 0x0000000000017941 */ /* 0x000fea0003800000 */
.L_x_28846:
        /* <DEDUP_REMOVED lines=29> */
.L_x_28852:
[----:B------:R-:W-:Y:S01]  /*0bb0*/  IMAD.MOV.U32 R4, RZ, RZ, R11 ;  /* 0x000000ffff047224 */ /* 0x000fe200078e000b */
[----:B------:R-:W-:Y:S06]  /*0bc0*/  BRA `(.L_x_28853) ;  /* 0x0000000000047947 */ /* 0x000fec0003800000 */
.L_x_28851:
[----:B------:R-:W-:-:S07]  /*0bd0*/  FADD.FTZ R4, R4, R15 ;  /* 0x0000000f04047221 */ /* 0x000fce0000010000 */
.L_x_28853:
[----:B------:R-:W-:Y:S05]  /*0be0*/  BSYNC B1 ;  /* 0x0000000000017941 */ /* 0x000fea0003800000 */
.L_x_28850:
        /* <DEDUP_REMOVED lines=29> */
.L_x_28856:
[----:B------:R-:W-:Y:S01]  /*0dc0*/  IMAD.MOV.U32 R5, RZ, RZ, R11 ;  /* 0x000000ffff057224 */ /* 0x000fe200078e000b */
[----:B------:R-:W-:Y:S06]  /*0dd0*/  BRA `(.L_x_28857) ;  /* 0x0000000000047947 */ /* 0x000fec0003800000 */
.L_x_28855:
[----:B------:R-:W-:-:S07]  /*0de0*/  FADD.FTZ R5, R5, R15 ;  /* 0x0000000f05057221 */ /* 0x000fce0000010000 */
.L_x_28857:
[----:B------:R-:W-:Y:S05]  /*0df0*/  BSYNC B1 ;  /* 0x0000000000017941 */ /* 0x000fea0003800000 */
.L_x_28854:
        /* <DEDUP_REMOVED lines=29> */
.L_x_28860:
[----:B------:R-:W-:Y:S01]  /*0fd0*/  IMAD.MOV.U32 R2, RZ, RZ, R11 ;  /* 0x000000ffff027224 */ /* 0x000fe200078e000b */
[----:B------:R-:W-:Y:S06]  /*0fe0*/  BRA `(.L_x_28861) ;  /* 0x0000000000047947 */ /* 0x000fec0003800000 */
.L_x_28859:
[----:B------:R-:W-:-:S07]  /*0ff0*/  FADD.FTZ R2, R2, R15 ;  /* 0x0000000f02027221 */ /* 0x000fce0000010000 */
.L_x_28861:
[----:B------:R-:W-:Y:S05]  /*1000*/  BSYNC B1 ;  /* 0x0000000000017941 */ /* 0x000fea0003800000 */
.L_x_28858:
[C---:B------:R-:W-:Y:S01]  /*1010*/  FSETP.GTU.FTZ.AND P0, PT, |R3|.reuse, +INF , PT ;  /* 0x7f8000000300780b */ /* 0x040fe20003f1c200 */
[C---:B------:R-:W-:Y:S01]  /*1020*/  IMAD.SHL.U32 R11, R3.reuse, 0x2, RZ ;  /* 0x00000002030b7824 */ /* 0x040fe200078e00ff */
[----:B------:R-:W-:-:S04]  /*1030*/  LOP3.LUT R12, R3, 0x80000000, RZ, 0xc0, !PT ;  /* 0x80000000030c7812 */ /* 0x000fc800078ec0ff */
        /* <DEDUP_REMOVED lines=25> */
.L_x_28863:
[----:B------:R-:W-:Y:S01]  /*11d0*/  IMAD.MOV.U32 R3, RZ, RZ, R11 ;  /* 0x000000ffff037224 */ /* 0x000fe200078e000b */
[----:B------:R-:W-:Y:S06]  /*11e0*/  BRA `(.L_x_28864) ;  /* 0x0000000400f47947 */ /* 0x000fec0003800000 */
.L_x_28862:
[----:B------:R-:W-:Y:S01]  /*11f0*/  FADD.FTZ R3, R3, R15 ;  /* 0x0000000f03037221 */ /* 0x000fe20000010000 */
[----:B------:R-:W-:Y:S06]  /*1200*/  BRA `(.L_x_28864) ;  /* 0x0000000400ec7947 */ /* 0x000fec0003800000 */
.L_x_28833:
[----:B------:R-:W-:Y:S01]  /*1210*/  FSETP.GTU.FTZ.AND P0, PT, |R6|, +INF , PT ;  /* 0x7f8000000600780b */ /* 0x000fe20003f1c200 */
[----:B------:R-:W-:-:S12]  /*1220*/  BSSY B1, `(.L_x_28865) ;  /* 0x0000009000017945 */ /* 0x000fd80003800000 */
[----:B------:R-:W-:Y:S05]  /*1230*/  @P0 BRA `(.L_x_28866) ;  /* 0x0000000000180947 */ /* 0x000fea0003800000 */
[----:B------:R-:W-:-:S04]  /*1240*/  LOP3.LUT R12, R11, R10, RZ, 0xfc, !PT ;  /* 0x0000000a0b0c7212 */ /* 0x000fc800078efcff */
[----:B------:R-:W-:-:S13]  /*1250*/  FSETP.NEU.FTZ.AND P0, PT, R12, RZ, PT ;  /* 0x000000ff0c00720b */ /* 0x000fda0003f1d000 */
[----:B------:R-:W-:-:S05]  /*1260*/  @P0 IMAD.MOV.U32 R13, RZ, RZ, 0x800000 ;  /* 0x00800000ff0d0424 */ /* 0x000fca00078e00ff */
[----:B------:R-:W-:Y:S01]  /*1270*/  @P0 LOP3.LUT R6, R13, 0x80000000, R6, 0xb8, !PT ;  /* 0x800000000d060812 */ /* 0x000fe200078eb806 */
[----:B------:R-:W-:Y:S01]  /*1280*/  @!P0 IMAD.MOV.U32 R6, RZ, RZ, R11 ;  /* 0x000000ffff068224 */ /* 0x000fe200078e000b */
[----:B------:R-:W-:Y:S06]  /*1290*/  BRA `(.L_x_28867) ;  /* 0x0000000000047947 */ /* 0x000fec0003800000 */
.L_x_28866:
[----:B------:R-:W-:-:S07]  /*12a0*/  FADD.FTZ R6, R6, R15 ;  /* 0x0000000f06067221 */ /* 0x000fce0000010000 */
.L_x_28867:
[----:B------:R-:W-:Y:S05]  /*12b0*/  BSYNC B1 ;  /* 0x0000000000017941 */ /* 0x000fea0003800000 */
.L_x_28865:
        /* <DEDUP_REMOVED lines=9> */
[----:B------:R-:W-:-:S05]  /*1350*/  @P0 IMAD.MOV.U32 R12, RZ, RZ, 0x800000 ;  /* 0x00800000ff0c0424 */ /* 0x000fca00078e00ff */
[----:B------:R-:W-:Y:S01]  /*1360*/  @P0 LOP3.LUT R7, R12, 0x80000000, R7, 0xb8, !PT ;  /* 0x800000000c070812 */ /* 0x000fe200078eb807 */
[----:B------:R-:W-:Y:S01]  /*1370*/  @!P0 IMAD.MOV.U32 R7, RZ, RZ, R11 ;  /* 0x000000ffff078224 */ /* 0x000fe200078e000b */
[----:B------:R-:W-:Y:S06]  /*1380*/  BRA `(.L_x_28870) ;  /* 0x0000000000047947 */ /* 0x000fec0003800000 */
.L_x_28869:
[----:B------:R-:W-:-:S07]  /*1390*/  FADD.FTZ R7, R7, R15 ;  /* 0x0000000f07077221 */ /* 0x000fce0000010000 */
.L_x_28870:
[----:B------:R-:W-:Y:S05]  /*13a0*/  BSYNC B1 ;  /* 0x0000000000017941 */ /* 0x000fea0003800000 */
.L_x_28868:
        /* <DEDUP_REMOVED lines=9> */
[----:B------:R-:W-:-:S05]  /*1440*/  @P0 IMAD.MOV.U32 R13, RZ, RZ, 0x800000 ;  /* 0x00800000ff0d0424 */ /* 0x000fca00078e00ff */
[----:B------:R-:W-:Y:S01]  /*1450*/  @P0 LOP3.LUT R8, R13, 0x80000000, R8, 0xb8, !PT ;  /* 0x800000000d080812 */ /* 0x000fe200078eb808 */
[----:B------:R-:W-:Y:S01]  /*1460*/  @!P0 IMAD.MOV.U32 R8, RZ, RZ, R11 ;  /* 0x000000ffff088224 */ /* 0x000fe200078e000b */
[----:B------:R-:W-:Y:S06]  /*1470*/  BRA `(.L_x_28873) ;  /* 0x0000000000047947 */ /* 0x000fec0003800000 */
.L_x_28872:
[----:B------:R-:W-:-:S07]  /*1480*/  FADD.FTZ R8, R8, R15 ;  /* 0x0000000f08087221 */ /* 0x000fce0000010000 */
.L_x_28873:
[----:B------:R-:W-:Y:S05]  /*1490*/  BSYNC B1 ;  /* 0x0000000000017941 */ /* 0x000fea0003800000 */
.L_x_28871:
        /* <DEDUP_REMOVED lines=13> */
.L_x_28875:
[----:B------:R-:W-:-:S07]  /*1570*/  FADD.FTZ R9, R9, R15 ;  /* 0x0000000f09097221 */ /* 0x000fce0000010000 */
.L_x_28876:
[----:B------:R-:W-:Y:S05]  /*1580*/  BSYNC B1 ;  /* 0x0000000000017941 */ /* 0x000fea0003800000 */
.L_x_28874:
        /* <DEDUP_REMOVED lines=13> */
.L_x_28878:
[----:B------:R-:W-:-:S07]  /*1660*/  FADD.FTZ R4, R4, R15 ;  /* 0x0000000f04047221 */ /* 0x000fce0000010000 */
.L_x_28879:
[----:B------:R-:W-:Y:S05]  /*1670*/  BSYNC B1 ;  /* 0x0000000000017941 */ /* 0x000fea0003800000 */
.L_x_28877:
        /* <DEDUP_REMOVED lines=13> */
.L_x_28881:
[----:B------:R-:W-:-:S07]  /*1750*/  FADD.FTZ R5, R5, R15 ;  /* 0x0000000f05057221 */ /* 0x000fce0000010000 */
.L_x_28882:
[----:B------:R-:W-:Y:S05]  /*1760*/  BSYNC B1 ;  /* 0x0000000000017941 */ /* 0x000fea0003800000 */
.L_x_28880:
        /* <DEDUP_REMOVED lines=13> */
.L_x_28884:
[----:B------:R-:W-:-:S07]  /*1840*/  FADD.FTZ R2, R2, R15 ;  /* 0x0000000f02027221 */ /* 0x000fce0000010000 */
.L_x_28885:
[----:B------:R-:W-:Y:S05]  /*1850*/  BSYNC B1 ;  /* 0x0000000000017941 */ /* 0x000fea0003800000 */
.L_x_28883:
        /* <DEDUP_REMOVED lines=12> */
.L_x_28886:
[----:B------:R-:W-:Y:S01]  /*1920*/  FADD.FTZ R3, R3, R15 ;  /* 0x0000000f03037221 */ /* 0x000fe20000010000 */
[----:B------:R-:W-:Y:S06]  /*1930*/  BRA `(.L_x_28864) ;  /* 0x0000000000207947 */ /* 0x000fec0003800000 */
.L_x_28832:
[--C-:B-----5:R-:W-:Y:S01]  /*1940*/  FADD.FTZ R6, R6, R15.reuse ;  /* 0x0000000f06067221 */ /* 0x120fe20000010000 */
[--C-:B------:R-:W-:Y:S01]  /*1950*/  FADD.FTZ R7, R7, R15.reuse ;  /* 0x0000000f07077221 */ /* 0x100fe20000010000 */
[--C-:B------:R-:W-:Y:S01]  /*1960*/  FADD.FTZ R8, R8, R15.reuse ;  /* 0x0000000f08087221 */ /* 0x100fe20000010000 */
[--C-:B------:R-:W-:Y:S01]  /*1970*/  FADD.FTZ R9, R9, R15.reuse ;  /* 0x0000000f09097221 */ /* 0x100fe20000010000 */
[--C-:B------:R-:W-:Y:S01]  /*1980*/  FADD.FTZ R4, R4, R15.reuse ;  /* 0x0000000f04047221 */ /* 0x100fe20000010000 */
[--C-:B------:R-:W-:Y:S01]  /*1990*/  FADD.FTZ R5, R5, R15.reuse ;  /* 0x0000000f05057221 */ /* 0x100fe20000010000 */
[--C-:B------:R-:W-:Y:S01]  /*19a0*/  FADD.FTZ R2, R2, R15.reuse ;  /* 0x0000000f02027221 */ /* 0x100fe20000010000 */
[----:B------:R-:W-:-:S07]  /*19b0*/  FADD.FTZ R3, R3, R15 ;  /* 0x0000000f03037221 */ /* 0x000fce0000010000 */
.L_x_28864:
[----:B------:R-:W-:Y:S05]  /*19c0*/  BSYNC B0 ;  /* 0x0000000000007941 */ /* 0x000fea0003800000 */
.L_x_28831:
        /* <DEDUP_REMOVED lines=8> */
.L_x_28830:
        /* <DEDUP_REMOVED lines=34> */
[----:B0-----:R-:W-:-:S05]  /*1c70*/  @!P1 IMAD.WIDE.U32 R2, R7, 0x4, R2 ;  /* 0x0000000407029825 */ /* 0x001fca00078e0002 */
[----:B------:R0:W5:Y:S07]  /*1c80*/  @!P1 LDG.E R0, desc[UR4][R2.64] ;  /* 0x0000000402009981 */ /* 0x00016e000c1e1900 */
[----:B------:R-:W1:Y:S08]  /*1c90*/  @!P6 LDC.64 R6, c[0x0][0x228] ;  /* 0x00008a00ff06eb82 */ /* 0x000e700000000a00 */
[----:B0-----:R-:W0:Y:S01]  /*1ca0*/  @!P2 LDC.64 R2, c[0x0][0x228] ;  /* 0x00008a00ff02ab82 */ /* 0x001e220000000a00 */
[----:B--2---:R-:W-:-:S04]  /*1cb0*/  @!P5 IMAD.WIDE.U32 R12, R20, 0x4, R12 ;  /* 0x00000004140cd825 */ /* 0x004fc800078e000c */
[----:B------:R-:W-:Y:S02]  /*1cc0*/  IMAD.MOV.U32 R20, RZ, RZ, RZ ;  /* 0x000000ffff147224 */ /* 0x000fe400078e00ff */
[----:B------:R-:W-:Y:S02]  /*1cd0*/  @!P6 IMAD.IADD R25, R16, 0x1, R25 ;  /* 0x000000011019e824 */ /* 0x000fe400078e0219 */
[----:B------:R-:W-:Y:S02]  /*1ce0*/  IMAD.MOV.U32 R28, RZ, RZ, RZ ;  /* 0x000000ffff1c7224 */ /* 0x000fe400078e00ff */
[----:B------:R2:W5:Y:S01]  /*1cf0*/  @!P5 LDG.E R20, desc[UR4][R12.64] ;  /* 0x000000040c14d981 */ /* 0x000562000c1e1900 */
[----:B------:R-:W-:Y:S02]  /*1d00*/  IMAD.MOV.U32 R26, RZ, RZ, RZ ;  /* 0x000000ffff1a7224 */ /* 0x000fe400078e00ff */
[----:B------:R-:W-:Y:S02]  /*1d10*/  IMAD.MOV.U32 R24, RZ, RZ, RZ ;  /* 0x000000ffff187224 */ /* 0x000fe400078e00ff */
[----:B---3--:R-:W-:-:S04]  /*1d20*/  @!P4 IMAD.WIDE.U32 R10, R29, 0x4, R10 ;  /* 0x000000041d0ac825 */ /* 0x008fc800078e000a */
[----:B----4-:R-:W-:Y:S01]  /*1d30*/  @!P3 IMAD.WIDE.U32 R8, R27, 0x4, R8 ;  /* 0x000000041b08b825 */ /* 0x010fe200078e0008 */
[----:B------:R3:W5:Y:S03]  /*1d40*/  @!P4 LDG.E R28, desc[UR4][R10.64] ;  /* 0x000000040a1cc981 */ /* 0x000766000c1e1900 */
[----:B--2---:R-:W-:Y:S01]  /*1d50*/  IMAD.MOV.U32 R12, RZ, RZ, RZ ;  /* 0x000000ffff0c7224 */ /* 0x004fe200078e00ff */
[----:B------:R3:W5:Y:S01]  /*1d60*/  @!P3 LDG.E R26, desc[UR4][R8.64] ;  /* 0x00000004081ab981 */ /* 0x000762000c1e1900 */
[----:B0-----:R-:W-:-:S04]  /*1d70*/  @!P2 IMAD.WIDE.U32 R2, R23, 0x4, R2 ;  /* 0x000000041702a825 */ /* 0x001fc800078e0002 */
[----:B-1----:R-:W-:Y:S01]  /*1d80*/  @!P6 IMAD.WIDE.U32 R6, R25, 0x4, R6 ;  /* 0x000000041906e825 */ /* 0x002fe200078e0006 */
[----:B------:R3:W5:Y:S04]  /*1d90*/  @!P2 LDG.E R24, desc[UR4][R2.64] ;  /* 0x000000040218a981 */ /* 0x000768000c1e1900 */
[----:B------:R3:W5:Y:S01]  /*1da0*/  @!P6 LDG.E R12, desc[UR4][R6.64] ;  /* 0x00000004060ce981 */ /* 0x000762000c1e1900 */
[----:B------:R-:W-:Y:S02]  /*1db0*/  IMAD.MOV.U32 R22, RZ, RZ, RZ ;  /* 0x000000ffff167224 */ /* 0x000fe400078e00ff */
[----:B------:R-:W-:-:S05]  /*1dc0*/  @!P0 IMAD.WIDE.U32 R4, R19, 0x4, R4 ;  /* 0x0000000413048825 */ /* 0x000fca00078e0004 */
[----:B------:R3:W5:Y:S01]  /*1dd0*/  @!P0 LDG.E R22, desc[UR4][R4.64] ;  /* 0x0000000404168981 */ /* 0x000762000c1e1900 */
[----:B------:R-:W-:Y:S01]  /*1de0*/  ISETP.GE.U32.AND P0, PT, R21, 0x1000000, PT ;  /* 0x010000001500780c */ /* 0x000fe20003f06070 */
[----:B------:R-:W-:-:S12]  /*1df0*/  BSSY B0, `(.L_x_28887) ;  /* 0x00002f9000007945 */ /* 0x000fd80003800000 */
[----:B---3--:R-:W-:Y:S05]  /*1e00*/  @!P0 BRA `(.L_x_28888) ;  /* 0x0000001800dc8947 */ /* 0x008fea0003800000 */
[----:B------:R-:W-:-:S13]  /*1e10*/  FSETP.NEU.FTZ.AND P0, PT, R15, RZ, PT ;  /* 0x000000ff0f00720b */ /* 0x000fda0003f1d000 */
[----:B------:R-:W-:Y:S05]  /*1e20*/  @!P0 BRA `(.L_x_28889) ;  /* 0x00000010007c8947 */ /* 0x000fea0003800000 */
        /* <DEDUP_REMOVED lines=13> */
[CC--:B------:R-:W-:Y:S01]  /*1f00*/  FSETP.GT.FTZ.AND P2, PT, R0.reuse, R15.reuse, PT ;  /* 0x0000000f0000720b */ /* 0x0c0fe20003f54000 */
[C---:B------:R-:W-:Y:S01]  /*1f10*/  VIADD R2, R15.reuse, 0xffffffff ;  /* 0xffffffff0f027836 */ /* 0x040fe20000000000 */
        /* <DEDUP_REMOVED lines=17> */
.L_x_28892:
[----:B------:R-:W-:-:S07]  /*2030*/  FADD.FTZ R7, R0, R15 ;  /* 0x0000000f00077221 */ /* 0x000fce0000010000 */
.L_x_28891:
[----:B------:R-:W-:Y:S05]  /*2040*/  BSYNC B1 ;  /* 0x0000000000017941 */ /* 0x000fea0003800000 */
.L_x_28890:
        /* <DEDUP_REMOVED lines=34> */
.L_x_28895:
[----:B------:R-:W-:-:S07]  /*2270*/  FADD.FTZ R6, R14, R15 ;  /* 0x0000000f0e067221 */ /* 0x000fce0000010000 */
.L_x_28894:
[----:B------:R-:W-:Y:S05]  /*2280*/  BSYNC B1 ;  /* 0x0000000000017941 */ /* 0x000fea0003800000 */
.L_x_28893:
[----:B-----5:R-:W-:Y:S01]  /*2290*/  VIADD R0, R18, 0x100 ;  /* 0x0000010012007836 */ /* 0x020fe20000000000 */
[----:B------:R-:W-:Y:S04]  /*22a0*/  BSSY B1, `(.L_x_28896) ;  /* 0x0000022000017945 */ /* 0x000fe80003800000 */
[----:B------:R-:W-:-:S13]  /*22b0*/  ISETP.GE.AND P0, PT, R0, R17, PT ;  /* 0x000000110000720c */ /* 0x000fda0003f06270 */
[----:B------:R-:W-:Y:S05]  /*22c0*/  @P0 BRA `(.L_x_28897) ;  /* 0x00000000007c0947 */ /* 0x000fea0003800000 */
[----:B------:R-:W-:Y:S01]  /*22d0*/  FSETP.GTU.FTZ.AND P2, PT, |R15|, +INF , PT ;  /* 0x7f8000000f00780b */ /* 0x000fe20003f5c200 */
[C---:B------:R-:W-:Y:S01]  /*22e0*/  IMAD.SHL.U32 R0, R20.reuse, 0x2, RZ ;  /* 0x0000000214007824 */ /* 0x040fe200078e00ff */
        /* <DEDUP_REMOVED lines=28> */
.L_x_28898:
[----:B------:R-:W-:-:S07]  /*24b0*/  FADD.FTZ R0, R20, R15 ;  /* 0x0000000f14007221 */ /* 0x000fce0000010000 */
.L_x_28897:
[----:B------:R-:W-:Y:S05]  /*24c0*/  BSYNC B1 ;  /* 0x0000000000017941 */ /* 0x000fea0003800000 */
.L_x_28896:
[----:B------:R-:W-:Y:S01]  /*24d0*/  VIADD R2, R18, 0x180 ;  /* 0x0000018012027836 */ /* 0x000fe20000000000 */
        /* <DEDUP_REMOVED lines=33> */
.L_x_28901:
[----:B------:R-:W-:-:S07]  /*26f0*/  FADD.FTZ R2, R28, R15 ;  /* 0x0000000f1c027221 */ /* 0x000fce0000010000 */
.L_x_28900:
[----:B------:R-:W-:Y:S05]  /*2700*/  BSYNC B1 ;  /* 0x0000000000017941 */ /* 0x000fea0003800000 */
.L_x_28899:
[----:B------:R-:W-:Y:S01]  /*2710*/  VIADD R4, R18, 0x200 ;  /* 0x0000020012047836 */ /* 0x000fe20000000000 */
[----:B------:R-:W-:Y:S04]  /*2720*/  BSSY B1, `(.L_x_28902) ;  /* 0x0000022000017945 */ /* 0x000fe80003800000 */
        /* <DEDUP_REMOVED lines=32> */
.L_x_28904:
[----:B------:R-:W-:-:S07]  /*2930*/  FADD.FTZ R3, R26, R15 ;  /* 0x0000000f1a037221 */ /* 0x000fce0000010000 */
.L_x_28903:
[----:B------:R-:W-:Y:S05]  /*2940*/  BSYNC B1 ;  /* 0x0000000000017941 */ /* 0x000fea0003800000 */
.L_x_28902:
        /* <DEDUP_REMOVED lines=34> */
.L_x_28907:
[----:B------:R-:W-:-:S07]  /*2b70*/  FADD.FTZ R4, R24, R15 ;  /* 0x0000000f18047221 */ /* 0x000fce0000010000 */
.L_x_28906:
[----:B------:R-:W-:Y:S05]  /*2b80*/  BSYNC B1 ;  /* 0x0000000000017941 */ /* 0x000fea0003800000 */
.L_x_28905:
        /* <DEDUP_REMOVED lines=34> */
.L_x_28910:
[----:B------:R-:W-:-:S07]  /*2db0*/  FADD.FTZ R5, R22, R15 ;  /* 0x0000000f16057221 */ /* 0x000fce0000010000 */
.L_x_28909:
[----:B------:R-:W-:Y:S05]  /*2dc0*/  BSYNC B1 ;  /* 0x0000000000017941 */ /* 0x000fea0003800000 */
.L_x_28908:
[----:B------:R-:W-:-:S05]  /*2dd0*/  VIADD R10, R18, 0x380 ;  /* 0x00000380120a7836 */ /* 0x000fca0000000000 */
        /* <DEDUP_REMOVED lines=32> */
.L_x_28913:
[----:B------:R-:W-:Y:S01]  /*2fe0*/  IMAD.MOV.U32 R12, RZ, RZ, R10 ;  /* 0x000000ffff0c7224 */ /* 0x000fe200078e000a */
[----:B------:R-:W-:Y:S06]  /*2ff0*/  BRA `(.L_x_28911) ;  /* 0x0000001c00607947 */ /* 0x000fec0003800000 */
.L_x_28912:
[----:B------:R-:W-:Y:S01]  /*3000*/  FADD.FTZ R12, R12, R15 ;  /* 0x0000000f0c0c7221 */ /* 0x000fe20000010000 */
[----:B------:R-:W-:Y:S06]  /*3010*/  BRA `(.L_x_28911) ;  /* 0x0000001c00587947 */ /* 0x000fec0003800000 */
.L_x_28889:
        /* <DEDUP_REMOVED lines=15> */
.L_x_28916:
[----:B------:R-:W-:-:S07]  /*3110*/  FADD.FTZ R7, R0, R15 ;  /* 0x0000000f00077221 */ /* 0x000fce0000010000 */
.L_x_28915:
[----:B------:R-:W-:Y:S05]  /*3120*/  BSYNC B1 ;  /* 0x0000000000017941 */ /* 0x000fea0003800000 */
.L_x_28914:
        /* <DEDUP_REMOVED lines=17> */
.L_x_28919:
[----:B------:R-:W-:-:S07]  /*3240*/  FADD.FTZ R6, R14, R15 ;  /* 0x0000000f0e067221 */ /* 0x000fce0000010000 */
.L_x_28918:
[----:B------:R-:W-:Y:S05]  /*3250*/  BSYNC B1 ;  /* 0x0000000000017941 */ /* 0x000fea0003800000 */
.L_x_28917:
        /* <DEDUP_REMOVED lines=17> */
.L_x_28922:
[----:B------:R-:W-:-:S07]  /*3370*/  FADD.FTZ R0, R20, R15 ;  /* 0x0000000f14007221 */ /* 0x000fce0000010000 */
.L_x_28921:
[----:B------:R-:W-:Y:S05]  /*3380*/  BSYNC B1 ;  /* 0x0000000000017941 */ /* 0x000fea0003800000 */
.L_x_28920:
        /* <DEDUP_REMOVED lines=17> */
.L_x_28925:
[----:B------:R-:W-:-:S07]  /*34a0*/  FADD.FTZ R2, R28, R15 ;  /* 0x0000000f1c027221 */ /* 0x000fce0000010000 */
.L_x_28924:
[----:B------:R-:W-:Y:S05]  /*34b0*/  BSYNC B1 ;  /* 0x0000000000017941 */ /* 0x000fea0003800000 */
.L_x_28923:
        /* <DEDUP_REMOVED lines=17> */
.L_x_28928:
[----:B------:R-:W-:-:S07]  /*35d0*/  FADD.FTZ R3, R26, R15 ;  /* 0x0000000f1a037221 */ /* 0x000fce0000010000 */
.L_x_28927:
[----:B------:R-:W-:Y:S05]  /*35e0*/  BSYNC B1 ;  /* 0x0000000000017941 */ /* 0x000fea0003800000 */
.L_x_28926:
        /* <DEDUP_REMOVED lines=17> */
.L_x_28931:
[----:B------:R-:W-:-:S07]  /*3700*/  FADD.FTZ R4, R24, R15 ;  /* 0x0000000f18047221 */ /* 0x000fce0000010000 */
.L_x_28930:
[----:B------:R-:W-:Y:S05]  /*3710*/  BSYNC B1 ;  /* 0x0000000000017941 */ /* 0x000fea0003800000 */
.L_x_28929:
        /* <DEDUP_REMOVED lines=17> */
.L_x_28934:
[----:B------:R-:W-:-:S07]  /*3830*/  FADD.FTZ R5, R22, R15 ;  /* 0x0000000f16057221 */ /* 0x000fce0000010000 */
.L_x_28933:
[----:B------:R-:W-:Y:S05]  /*3840*/  BSYNC B1 ;  /* 0x0000000000017941 */ /* 0x000fea0003800000 */
.L_x_28932:
        /* <DEDUP_REMOVED lines=17> */
.L_x_28935:
[----:B------:R-:W-:Y:S01]  /*3960*/  FADD.FTZ R12, R12, R15 ;  /* 0x0000000f0c0c7221 */ /* 0x000fe20000010000 */
[----:B------:R-:W-:Y:S06]  /*3970*/  BRA `(.L_x_28911) ;  /* 0x0000001400007947 */ /* 0x000fec0003800000 */
.L_x_28888:
[----:B------:R-:W-:Y:S01]  /*3980*/  BSSY B1, `(.L_x_28936) ;  /* 0x0000026000017945 */ /* 0x000fe20003800000 */
[----:B------:R-:W-:-:S03]  /*3990*/  LOP3.LUT R9, R15, 0x80000000, RZ, 0xc0, !PT ;  /* 0x800000000f097812 */ /* 0x000fc600078ec0ff */
        /* <DEDUP_REMOVED lines=9> */
[----:B------:R-:W-:-:S04]  /*3a30*/  LOP3.LUT R2, R7, 0x80000000, R15, 0xf8, !PT ;  /* 0x8000000007027812 */ /* 0x000fc800078ef80f */
[----:B------:R-:W-:-:S13]  /*3a40*/  FSETP.NEU.FTZ.AND P0, PT, R2, RZ, PT ;  /* 0x000000ff0200720b */ /* 0x000fda0003f1d000 */
[----:B------:R-:W-:Y:S05]  /*3a50*/  @!P0 BRA `(.L_x_28937) ;  /* 0x0000000000608947 */ /* 0x000fea0003800000 */
[----:B------:R-:W-:-:S13]  /*3a60*/  FSETP.NEU.FTZ.AND P0, PT, R9, RZ, PT ;  /* 0x000000ff0900720b */ /* 0x000fda0003f1d000 */
[----:B------:R-:W-:-:S05]  /*3a70*/  @!P0 IMAD.MOV.U32 R7, RZ, RZ, 0x800000 ;  /* 0x00800000ff078424 */ /* 0x000fca00078e00ff */
[----:B------:R-:W-:Y:S01]  /*3a80*/  @!P0 LOP3.LUT R7, R7, 0x80000000, R0, 0xb8, !PT ;  /* 0x8000000007078812 */ /* 0x000fe200078eb800 */
[----:B------:R-:W-:Y:S06]  /*3a90*/  @!P0 BRA `(.L_x_28937) ;  /* 0x0000000000508947 */ /* 0x000fec0003800000 */
[CC--:B------:R-:W-:Y:S01]  /*3aa0*/  FSETP.GT.FTZ.AND P3, PT, R0.reuse, R15.reuse, PT ;  /* 0x0000000f0000720b */ /* 0x0c0fe20003f74000 */
        /* <DEDUP_REMOVED lines=18> */
.L_x_28938:
[----:B------:R-:W-:-:S07]  /*3bd0*/  FADD.FTZ R7, R0, R15 ;  /* 0x0000000f00077221 */ /* 0x000fce0000010000 */
.L_x_28937:
[----:B------:R-:W-:Y:S05]  /*3be0*/  BSYNC B1 ;  /* 0x0000000000017941 */ /* 0x000fea0003800000 */
.L_x_28936:
        /* <DEDUP_REMOVED lines=38> */
.L_x_28941:
[----:B------:R-:W-:-:S07]  /*3e50*/  FADD.FTZ R6, R14, R15 ;  /* 0x0000000f0e067221 */ /* 0x000fce0000010000 */
.L_x_28940:
[----:B------:R-:W-:Y:S05]  /*3e60*/  BSYNC B1 ;  /* 0x0000000000017941 */ /* 0x000fea0003800000 */
.L_x_28939:
        /* <DEDUP_REMOVED lines=38> */
.L_x_28944:
[----:B------:R-:W-:-:S07]  /*40d0*/  FADD.FTZ R0, R20, R15 ;  /* 0x0000000f14007221 */ /* 0x000fce0000010000 */
.L_x_28943:
[----:B------:R-:W-:Y:S05]  /*40e0*/  BSYNC B1 ;  /* 0x0000000000017941 */ /* 0x000fea0003800000 */
.L_x_28942:
        /* <DEDUP_REMOVED lines=38> */
.L_x_28947:
[----:B------:R-:W-:-:S07]  /*4350*/  FADD.FTZ R2, R28, R15 ;  /* 0x0000000f1c027221 */ /* 0x000fce0000010000 */
.L_x_28946:
[----:B------:R-:W-:Y:S05]  /*4360*/  BSYNC B1 ;  /* 0x0000000000017941 */ /* 0x000fea0003800000 */
.L_x_28945:
        /* <DEDUP_REMOVED lines=38> */
.L_x_28950:
[----:B------:R-:W-:-:S07]  /*45d0*/  FADD.FTZ R3, R26, R15 ;  /* 0x0000000f1a037221 */ /* 0x000fce0000010000 */
.L_x_28949:
[----:B------:R-:W-:Y:S05]  /*45e0*/  BSYNC B1 ;  /* 0x0000000000017941 */ /* 0x000fea0003800000 */
.L_x_28948:
        /* <DEDUP_REMOVED lines=38> */
.L_x_28953:
[----:B------:R-:W-:-:S07]  /*4850*/  FADD.FTZ R4, R24, R15 ;  /* 0x0000000f18047221 */ /* 0x000fce0000010000 */
.L_x_28952:
[----:B------:R-:W-:Y:S05]  /*4860*/  BSYNC B1 ;  /* 0x0000000000017941 */ /* 0x000fea0003800000 */
.L_x_28951:
        /* <DEDUP_REMOVED lines=38> */
.L_x_28956:
[----:B------:R-:W-:-:S07]  /*4ad0*/  FADD.FTZ R5, R22, R15 ;  /* 0x0000000f16057221 */ /* 0x000fce0000010000 */
.L_x_28955:
[----:B------:R-:W-:Y:S05]  /*4ae0*/  BSYNC B1 ;  /* 0x0000000000017941 */ /* 0x000fea0003800000 */
.L_x_28954:
[----:B------:R-:W-:-:S05]  /*4af0*/  VIADD R10, R18, 0x380 ;  /* 0x00000380120a7836 */ /* 0x000fca0000000000 */
        /* <DEDUP_REMOVED lines=14> */
[----:B------:R-:W-:Y:S05]  /*4be0*/  @!P0 BRA `(.L_x_28959) ;  /* 0x00000000004c8947 */ /* 0x000fea0003800000 */
        /* <DEDUP_REMOVED lines=19> */
.L_x_28959:
[----:B------:R-:W-:-:S05]  /*4d20*/  IMAD.MOV.U32 R9, RZ, RZ, 0x800000 ;  /* 0x00800000ff097424 */ /* 0x000fca00078e00ff */
[----:B------:R-:W-:Y:S01]  /*4d30*/  LOP3.LUT R12, R9, 0x80000000, R12, 0xb8, !PT ;  /* 0x80000000090c7812 */ /* 0x000fe200078eb80c */
[----:B------:R-:W-:Y:S06]  /*4d40*/  BRA `(.L_x_28911) ;  /* 0x00000000000c7947 */ /* 0x000fec0003800000 */
.L_x_28958:
[----:B------:R-:W-:Y:S01]  /*4d50*/  IMAD.MOV.U32 R12, RZ, RZ, R10 ;  /* 0x000000ffff0c7224 */ /* 0x000fe200078e000a */
[----:B------:R-:W-:Y:S06]  /*4d60*/  BRA `(.L_x_28911) ;  /* 0x0000000000047947 */ /* 0x000fec0003800000 */
.L_x_28957:
[----:B------:R-:W-:-:S07]  /*4d70*/  FADD.FTZ R12, R12, R15 ;  /* 0x0000000f0c0c7221 */ /* 0x000fce0000010000 */
.L_x_28911:
[----:B------:R-:W-:Y:S05]  /*4d80*/  BSYNC B0 ;  /* 0x0000000000007941 */ /* 0x000fea0003800000 */
.L_x_28887:
        /* <DEDUP_REMOVED lines=9> */
[----:B------:R-:W1:Y:S01]  /*4e20*/  LDC.64 R8, c[0x0][0x220] ;  /* 0x00008800ff087b82 */ /* 0x000e620000000a00 */
[----:B0-----:R-:W-:Y:S02]  /*4e30*/  IMAD.IADD R7, R16, 0x1, R18 ;  /* 0x0000000110077824 */ /* 0x001fe400078e0212 */
[----:B------:R-:W-:-:S05]  /*4e40*/  VIADD R18, R18, 0x80 ;  /* 0x0000008012127836 */ /* 0x000fca0000000000 */
[----:B------:R-:W-:Y:S01]  /*4e50*/  ISETP.GE.AND P0, PT, R18, R17, PT ;  /* 0x000000111200720c */ /* 0x000fe20003f06270 */
[----:B-1----:R-:W-:-:S05]  /*4e60*/  IMAD.WIDE.U32 R8, R7, 0x4, R8 ;  /* 0x0000000407087825 */ /* 0x002fca00078e0008 */
[----:B------:R0:W-:Y:S07]  /*4e70*/  STG.E desc[UR4][R8.64], R6 ;  /* 0x0000000608007986 */ /* 0x0001ee000c101904 */
[----:B------:R-:W-:Y:S05]  /*4e80*/  @P0 BRA `(.L_x_28963) ;  /* 0x0000000000300947 */ /* 0x000fea0003800000 */
[----:B0-----:R-:W0:Y:S01]  /*4e90*/  LDC.64 R6, c[0x0][0x220] ;  /* 0x00008800ff067b82 */ /* 0x001e220000000a00 */
[----:B------:R-:W-:Y:S02]  /*4ea0*/  IMAD.IADD R9, R16, 0x1, R18 ;  /* 0x0000000110097824 */ /* 0x000fe400078e0212 */
[----:B------:R-:W-:Y:S02]  /*4eb0*/  VIADD R18, R18, 0x80 ;  /* 0x0000008012127836 */ /* 0x000fe40000000000 */
[----:B0-----:R-:W-:-:S05]  /*4ec0*/  IMAD.WIDE.U32 R6, R9, 0x4, R6 ;  /* 0x0000000409067825 */ /* 0x001fca00078e0006 */
[----:B------:R1:W-:Y:S02]  /*4ed0*/  STG.E desc[UR4][R6.64], R0 ;  /* 0x0000000006007986 */ /* 0x0003e4000c101904 */
.L_x_28962:
[----:B------:R-:W-:-:S13]  /*4ee0*/  ISETP.GE.AND P0, PT, R18, R17, PT ;  /* 0x000000111200720c */ /* 0x000fda0003f06270 */
[----:B------:R-:W-:Y:S05]  /*4ef0*/  @P0 BRA `(.L_x_28964) ;  /* 0x0000000000300947 */ /* 0x000fea0003800000 */
[----:B01----:R-:W0:Y:S01]  /*4f00*/  LDC.64 R6, c[0x0][0x220] ;  /* 0x00008800ff067b82 */ /* 0x003e220000000a00 */
[----:B------:R-:W-:Y:S02]  /*4f10*/  IMAD.IADD R9, R16, 0x1, R18 ;  /* 0x0000000110097824 */ /* 0x000fe400078e0212 */
[----:B------:R-:W-:Y:S02]  /*4f20*/  VIADD R18, R18, 0x80 ;  /* 0x0000008012127836 */ /* 0x000fe40000000000 */
[----:B0-----:R-:W-:-:S05]  /*4f30*/  IMAD.WIDE.U32 R6, R9, 0x4, R6 ;  /* 0x0000000409067825 */ /* 0x001fca00078e0006 */
[----:B------:R1:W-:Y:S02]  /*4f40*/  STG.E desc[UR4][R6.64], R2 ;  /* 0x0000000206007986 */ /* 0x0003e4000c101904 */
.L_x_28963:
[----:B------:R-:W-:-:S13]  /*4f50*/  ISETP.GE.AND P0, PT, R18, R17, PT ;  /* 0x000000111200720c */ /* 0x000fda0003f06270 */
[----:B------:R-:W-:Y:S05]  /*4f60*/  @P0 BRA `(.L_x_28965) ;  /* 0x0000000000340947 */ /* 0x000fea0003800000 */
[----:B01----:R-:W0:Y:S01]  /*4f70*/  LDC.64 R6, c[0x0][0x220] ;  /* 0x00008800ff067b82 */ /* 0x003e220000000a00 */
[----:B------:R-:W-:Y:S02]  /*4f80*/  IMAD.IADD R9, R16, 0x1, R18 ;  /* 0x0000000110097824 */ /* 0x000fe400078e0212 */
[----:B------:R-:W-:Y:S02]  /*4f90*/  VIADD R18, R18, 0x80 ;  /* 0x0000008012127836 */ /* 0x000fe40000000000 */
[----:B0-----:R-:W-:-:S05]  /*4fa0*/  IMAD.WIDE.U32 R6, R9, 0x4, R6 ;  /* 0x0000000409067825 */ /* 0x001fca00078e0006 */
[----:B------:R2:W-:Y:S02]  /*4fb0*/  STG.E desc[UR4][R6.64], R3 ;  /* 0x0000000306007986 */ /* 0x0005e4000c101904 */
.L_x_28964:
[----:B------:R-:W-:-:S13]  /*4fc0*/  ISETP.GE.AND P0, PT, R18, R17, PT ;  /* 0x000000111200720c */ /* 0x000fda0003f06270 */
[----:B------:R-:W-:Y:S05]  /*4fd0*/  @P0 BREAK B1 ;  /* 0x0000000000010942 */ /* 0x000fea0003800000 */
[----:B------:R-:W-:Y:S05]  /*4fe0*/  @P0 BRA `(.L_x_28966) ;  /* 0x0000000000300947 */ /* 0x000fea0003800000 */
[----:B--2---:R-:W2:Y:S01]  /*4ff0*/  LDC.64 R2, c[0x0][0x220] ;  /* 0x00008800ff027b82 */ /* 0x004ea20000000a00 */
[----:B01----:R-:W-:Y:S02]  /*5000*/  IMAD.IADD R7, R16, 0x1, R18 ;  /* 0x0000000110077824 */ /* 0x003fe400078e0212 */
[----:B------:R-:W-:Y:S02]  /*5010*/  VIADD R18, R18, 0x80 ;  /* 0x0000008012127836 */ /* 0x000fe40000000000 */
[----:B--2---:R-:W-:-:S05]  /*5020*/  IMAD.WIDE.U32 R2, R7, 0x4, R2 ;  /* 0x0000000407027825 */ /* 0x004fca00078e0002 */
[----:B------:R2:W-:Y:S02]  /*5030*/  STG.E desc[UR4][R2.64], R4 ;  /* 0x0000000402007986 */ /* 0x0005e4000c101904 */
.L_x_28965:
[----:B------:R-:W-:Y:S05]  /*5040*/  BSYNC B1 ;  /* 0x0000000000017941 */ /* 0x000fea0003800000 */
.L_x_28961:
[----:B------:R-:W-:-:S13]  /*5050*/  ISETP.GE.AND P0, PT, R18, R17, PT ;  /* 0x000000111200720c */ /* 0x000fda0003f06270 */
[----:B-12---:R-:W1:Y:S01]  /*5060*/  @!P0 LDC.64 R2, c[0x0][0x220] ;  /* 0x00008800ff028b82 */ /* 0x006e620000000a00 */
[----:B------:R-:W-:Y:S02]  /*5070*/  @!P0 IMAD.IADD R7, R16, 0x1, R18 ;  /* 0x0000000110078824 */ /* 0x000fe400078e0212 */
[----:B------:R-:W-:Y:S02]  /*5080*/  @!P0 VIADD R18, R18, 0x80 ;  /* 0x0000008012128836 */ /* 0x000fe40000000000 */
[----:B-1----:R-:W-:-:S05]  /*5090*/  @!P0 IMAD.WIDE.U32 R2, R7, 0x4, R2 ;  /* 0x0000000407028825 */ /* 0x002fca00078e0002 */
[----:B------:R3:W-:Y:S02]  /*50a0*/  @!P0 STG.E desc[UR4][R2.64], R5 ;  /* 0x0000000502008986 */ /* 0x0007e4000c101904 */
.L_x_28966:
[----:B------:R-:W-:Y:S05]  /*50b0*/  BSYNC B0 ;  /* 0x0000000000007941 */ /* 0x000fea0003800000 */
.L_x_28960:
[----:B------:R-:W-:Y:S05]  /*50c0*/  WARPSYNC.ALL ;  /* 0x0000000000007948 */ /* 0x000fea0003800000 */
[----:B------:R-:W-:-:S13]  /*50d0*/  ISETP.GE.AND P0, PT, R18, R17, PT ;  /* 0x000000111200720c */ /* 0x000fda0003f06270 */
[----:B------:R-:W-:Y:S05]  /*50e0*/  @P0 EXIT ;  /* 0x000000000000094d */ /* 0x000fea0003800000 */
[----:B--23--:R-:W2:Y:S01]  /*50f0*/  LDC.64 R2, c[0x0][0x220] ;  /* 0x00008800ff027b82 */ /* 0x00cea20000000a00 */
[----:B------:R-:W-:-:S04]  /*5100*/  IMAD.IADD R5, R16, 0x1, R18 ;  /* 0x0000000110057824 */ /* 0x000fc800078e0212 */
[----:B--2---:R-:W-:-:S05]  /*5110*/  IMAD.WIDE.U32 R2, R5, 0x4, R2 ;  /* 0x0000000405027825 */ /* 0x004fca00078e0002 */
[----:B------:R-:W-:Y:S01]  /*5120*/  STG.E desc[UR4][R2.64], R12 ;  /* 0x0000000c02007986 */ /* 0x000fe2000c101904 */
[----:B------:R-:W-:Y:S05]  /*5130*/  EXIT ;  /* 0x000000000000794d */ /* 0x000fea0003800000 */
.L_x_28967:
        /* <DEDUP_REMOVED lines=12> */
.L_x_32285:


//--------------------- .text._ZN2at6native29vectorized_elementwise_kernelILi4ENS0_13AUnaryFunctorIfffZZZNS0_21nextafter_kernel_cudaERNS_18TensorIteratorBaseEENKUlvE_clEvENKUlvE0_clEvEUlffE_EESt5arrayIPcLm2EEEEviT0_T1_ --------------------------
	.section	.text._ZN2at6native29vectorized_elementwise_kernelILi4ENS0_13AUnaryFunctorIfffZZZNS0_21nextafter_kernel_cudaERNS_18TensorIteratorBaseEENKUlvE_clEvENKUlvE0_clEvEUlffE_EESt5arrayIPcLm2EEEEviT0_T1_,"ax",@progbits
	.align	128
        .global         _ZN2at6native29vectorized_elementwise_kernelILi4ENS0_13AUnaryFunctorIfffZZZNS0_21nextafter_kernel_cudaERNS_18TensorIteratorBaseEENKUlvE_clEvENKUlvE0_clEvEUlffE_EESt5arrayIPcLm2EEEEviT0_T1_
        .type           _ZN2at6native29vectorized_elementwise_kernelILi4ENS0_13AUnaryFunctorIfffZZZNS0_21nextafter_kernel_cudaERNS_18TensorIteratorBaseEENKUlvE_clEvENKUlvE0_clEvEUlffE_EESt5arrayIPcLm2EEEEviT0_T1_,@function
        .size           _ZN2at6native29vectorized_elementwise_kernelILi4ENS0_13AUnaryFunctorIfffZZZNS0_21nextafter_kernel_cudaERNS_18TensorIteratorBaseEENKUlvE_clEvENKUlvE0_clEvEUlffE_EESt5arrayIPcLm2EEEEviT0_T1_,(.L_x_32286 - _ZN2at6native29vectorized_elementwise_kernelILi4ENS0_13AUnaryFunctorIfffZZZNS0_21nextafter_kernel_cudaERNS_18TensorIteratorBaseEENKUlvE_clEvENKUlvE0_clEvEUlffE_EESt5arrayIPcLm2EEEEviT0_T1_)
        .other          _ZN2at6native29vectorized_elementwise_kernelILi4ENS0_13AUnaryFunctorIfffZZZNS0_21nextafter_kernel_cudaERNS_18TensorIteratorBaseEENKUlvE_clEvENKUlvE0_clEvEUlffE_EESt5arrayIPcLm2EEEEviT0_T1_,@"STO_CUDA_ENTRY STV_DEFAULT"
_ZN2at6native29vectorized_elementwise_kernelILi4ENS0_13AUnaryFunctorIfffZZZNS0_21nextafter_kernel_cudaERNS_18TensorIteratorBaseEENKUlvE_clEvENKUlvE0_clEvEUlffE_EESt5arrayIPcLm2EEEEviT0_T1_:
.text._ZN2at6native29vectorized_elementwise_kernelILi4ENS0_13AUnaryFunctorIfffZZZNS0_21nextafter_kernel_cudaERNS_18TensorIteratorBaseEENKUlvE_clEvENKUlvE0_clEvEUlffE_EESt5arrayIPcLm2EEEEviT0_T1_:
        /* <DEDUP_REMOVED lines=14> */
[----:B------:R0:W5:Y:S04]  /*00e0*/  LDG.E.128 R8, desc[UR4][R12.64] ;  /* 0x000000040c087981 */ /* 0x000168000c1e1d00 */
[----:B------:R0:W5:Y:S01]  /*00f0*/  LDG.E.128 R4, desc[UR4][R12.64+0x800] ;  /* 0x000800040c047981 */ /* 0x000162000c1e1d00 */
[----:B------:R-:W-:Y:S01]  /*0100*/  FSETP.GTU.FTZ.AND P0, PT, |R15|, +INF , PT ;  /* 0x7f8000000f00780b */ /* 0x000fe20003f1c200 */
[----:B------:R-:W-:Y:S01]  /*0110*/  BSSY B0, `(.L_x_28969) ;  /* 0x0000189000007945 */ /* 0x000fe20003800000 */
[----:B------:R-:W-:Y:S02]  /*0120*/  ISETP.GE.U32.AND P1, PT, R21, 0x1000000, PT ;  /* 0x010000001500780c */ /* 0x000fe40003f26070 */
        /* <DEDUP_REMOVED lines=34> */
.L_x_28974:
[----:B------:R-:W-:Y:S01]  /*0350*/  IMAD.MOV.U32 R8, RZ, RZ, R3 ;  /* 0x000000ffff087224 */ /* 0x000fe200078e0003 */
[----:B------:R-:W-:Y:S06]  /*0360*/  BRA `(.L_x_28975) ;  /* 0x0000000000047947 */ /* 0x000fec0003800000 */
.L_x_28973:
[----:B------:R-:W-:-:S07]  /*0370*/  FADD.FTZ R8, R8, R15 ;  /* 0x0000000f08087221 */ /* 0x000fce0000010000 */
.L_x_28975:
[----:B------:R-:W-:Y:S05]  /*0380*/  BSYNC B1 ;  /* 0x0000000000017941 */ /* 0x000fea0003800000 */
.L_x_28972:
        /* <DEDUP_REMOVED lines=29> */
.L_x_28978:
[----:B------:R-:W-:Y:S01]  /*0560*/  IMAD.MOV.U32 R9, RZ, RZ, R3 ;  /* 0x000000ffff097224 */ /* 0x000fe200078e0003 */
[----:B------:R-:W-:Y:S06]  /*0570*/  BRA `(.L_x_28979) ;  /* 0x0000000000047947 */ /* 0x000fec0003800000 */
.L_x_28977:
[----:B------:R-:W-:-:S07]  /*0580*/  FADD.FTZ R9, R9, R15 ;  /* 0x0000000f09097221 */ /* 0x000fce0000010000 */
.L_x_28979:
[----:B------:R-:W-:Y:S05]  /*0590*/  BSYNC B1 ;  /* 0x0000000000017941 */ /* 0x000fea0003800000 */
.L_x_28976:
        /* <DEDUP_REMOVED lines=29> */
.L_x_28982:
[----:B------:R-:W-:Y:S01]  /*0770*/  IMAD.MOV.U32 R10, RZ, RZ, R3 ;  /* 0x000000ffff0a7224 */ /* 0x000fe200078e0003 */
[----:B------:R-:W-:Y:S06]  /*0780*/  BRA `(.L_x_28983) ;  /* 0x0000000000047947 */ /* 0x000fec0003800000 */
.L_x_28981:
[----:B------:R-:W-:-:S07]  /*0790*/  FADD.FTZ R10, R10, R15 ;  /* 0x0000000f0a0a7221 */ /* 0x000fce0000010000 */
.L_x_28983:
[----:B------:R-:W-:Y:S05]  /*07a0*/  BSYNC B1 ;  /* 0x0000000000017941 */ /* 0x000fea0003800000 */
.L_x_28980:
        /* <DEDUP_REMOVED lines=29> */
.L_x_28986:
[----:B------:R-:W-:Y:S01]  /*0980*/  IMAD.MOV.U32 R11, RZ, RZ, R3 ;  /* 0x000000ffff0b7224 */ /* 0x000fe200078e0003 */
[----:B------:R-:W-:Y:S06]  /*0990*/  BRA `(.L_x_28987) ;  /* 0x0000000000047947 */ /* 0x000fec0003800000 */
.L_x_28985:
[----:B------:R-:W-:-:S07]  /*09a0*/  FADD.FTZ R11, R11, R15 ;  /* 0x0000000f0b0b7221 */ /* 0x000fce0000010000 */
.L_x_28987:
[----:B------:R-:W-:Y:S05]  /*09b0*/  BSYNC B1 ;  /* 0x0000000000017941 */ /* 0x000fea0003800000 */
.L_x_28984:
        /* <DEDUP_REMOVED lines=29> */
.L_x_28990:
[----:B------:R-:W-:Y:S01]  /*0b90*/  IMAD.MOV.U32 R4, RZ, RZ, R3 ;  /* 0x000000ffff047224 */ /* 0x000fe200078e0003 */
[----:B------:R-:W-:Y:S06]  /*0ba0*/  BRA `(.L_x_28991) ;  /* 0x0000000000047947 */ /* 0x000fec0003800000 */
.L_x_28989:
[----:B------:R-:W-:-:S07]  /*0bb0*/  FADD.FTZ R4, R4, R15 ;  /* 0x0000000f04047221 */ /* 0x000fce0000010000 */
.L_x_28991:
[----:B------:R-:W-:Y:S05]  /*0bc0*/  BSYNC B1 ;  /* 0x0000000000017941 */ /* 0x000fea0003800000 */
.L_x_28988:
        /* <DEDUP_REMOVED lines=29> */
.L_x_28994:
[----:B------:R-:W-:Y:S01]  /*0da0*/  IMAD.MOV.U32 R5, RZ, RZ, R3 ;  /* 0x000000ffff057224 */ /* 0x000fe200078e0003 */
[----:B------:R-:W-:Y:S06]  /*0db0*/  BRA `(.L_x_28995) ;  /* 0x0000000000047947 */ /* 0x000fec0003800000 */
.L_x_28993:
[----:B------:R-:W-:-:S07]  /*0dc0*/  FADD.FTZ R5, R5, R15 ;  /* 0x0000000f05057221 */ /* 0x000fce0000010000 */
.L_x_28995:
[----:B------:R-:W-:Y:S05]  /*0dd0*/  BSYNC B1 ;  /* 0x0000000000017941 */ /* 0x000fea0003800000 */
.L_x_28992:
        /* <DEDUP_REMOVED lines=29> */
.L_x_28998:
[----:B------:R-:W-:Y:S01]  /*0fb0*/  IMAD.MOV.U32 R6, RZ, RZ, R3 ;  /* 0x000000ffff067224 */ /* 0x000fe200078e0003 */
[----:B------:R-:W-:Y:S06]  /*0fc0*/  BRA `(.L_x_28999) ;  /* 0x0000000000047947 */ /* 0x000fec0003800000 */
.L_x_28997:
[----:B------:R-:W-:-:S07]  /*0fd0*/  FADD.FTZ R6, R6, R15 ;  /* 0x0000000f06067221 */ /* 0x000fce0000010000 */
.L_x_28999:
[----:B------:R-:W-:Y:S05]  /*0fe0*/  BSYNC B1 ;  /* 0x0000000000017941 */ /* 0x000fea0003800000 */
.L_x_28996:
        /* <DEDUP_REMOVED lines=28> */
.L_x_29001:
[----:B------:R-:W-:Y:S01]  /*11b0*/  IMAD.MOV.U32 R7, RZ, RZ, R3 ;  /* 0x000000ffff077224 */ /* 0x000fe200078e0003 */
[----:B------:R-:W-:Y:S06]  /*11c0*/  BRA `(.L_x_29002) ;  /* 0x0000000400f47947 */ /* 0x000fec0003800000 */
.L_x_29000:
[----:B------:R-:W-:Y:S01]  /*11d0*/  FADD.FTZ R7, R7, R15 ;  /* 0x0000000f07077221 */ /* 0x000fe20000010000 */
[----:B------:R-:W-:Y:S06]  /*11e0*/  BRA `(.L_x_29002) ;  /* 0x0000000400ec7947 */ /* 0x000fec0003800000 */
.L_x_28971:
        /* <DEDUP_REMOVED lines=9> */
.L_x_29004:
[----:B------:R-:W-:-:S07]  /*1280*/  FADD.FTZ R8, R8, R15 ;  /* 0x0000000f08087221 */ /* 0x000fce0000010000 */
.L_x_29005:
[----:B------:R-:W-:Y:S05]  /*1290*/  BSYNC B1 ;  /* 0x0000000000017941 */ /* 0x000fea0003800000 */
.L_x_29003:
        /* <DEDUP_REMOVED lines=13> */
.L_x_29007:
[----:B------:R-:W-:-:S07]  /*1370*/  FADD.FTZ R9, R9, R15 ;  /* 0x0000000f09097221 */ /* 0x000fce0000010000 */
.L_x_29008:
[----:B------:R-:W-:Y:S05]  /*1380*/  BSYNC B1 ;  /* 0x0000000000017941 */ /* 0x000fea0003800000 */
.L_x_29006:
        /* <DEDUP_REMOVED lines=13> */
.L_x_29010:
[----:B------:R-:W-:-:S07]  /*1460*/  FADD.FTZ R10, R10, R15 ;  /* 0x0000000f0a0a7221 */ /* 0x000fce0000010000 */
.L_x_29011:
[----:B------:R-:W-:Y:S05]  /*1470*/  BSYNC B1 ;  /* 0x0000000000017941 */ /* 0x000fea0003800000 */
.L_x_29009:
        /* <DEDUP_REMOVED lines=13> */
.L_x_29013:
[----:B------:R-:W-:-:S07]  /*1550*/  FADD.FTZ R11, R11, R15 ;  /* 0x0000000f0b0b7221 */ /* 0x000fce0000010000 */
.L_x_29014:
[----:B------:R-:W-:Y:S05]  /*1560*/  BSYNC B1 ;  /* 0x0000000000017941 */ /* 0x000fea0003800000 */
.L_x_29012:
        /* <DEDUP_REMOVED lines=13> */
.L_x_29016:
[----:B------:R-:W-:-:S07]  /*1640*/  FADD.FTZ R4, R4, R15 ;  /* 0x0000000f04047221 */ /* 0x000fce0000010000 */
.L_x_29017:
[----:B------:R-:W-:Y:S05]  /*1650*/  BSYNC B1 ;  /* 0x0000000000017941 */ /* 0x000fea0003800000 */
.L_x_29015:
        /* <DEDUP_REMOVED lines=13> */
.L_x_29019:
[----:B------:R-:W-:-:S07]  /*1730*/  FADD.FTZ R5, R5, R15 ;  /* 0x0000000f05057221 */ /* 0x000fce0000010000 */
.L_x_29020:
[----:B------:R-:W-:Y:S05]  /*1740*/  BSYNC B1 ;  /* 0x0000000000017941 */ /* 0x000fea0003800000 */
.L_x_29018:
        /* <DEDUP_REMOVED lines=13> */
.L_x_29022:
[----:B------:R-:W-:-:S07]  /*1820*/  FADD.FTZ R6, R6, R15 ;  /* 0x0000000f06067221 */ /* 0x000fce0000010000 */
.L_x_29023:
[----:B------:R-:W-:Y:S05]  /*1830*/  BSYNC B1 ;  /* 0x0000000000017941 */ /* 0x000fea0003800000 */
.L_x_29021:
        /* <DEDUP_REMOVED lines=12> */
.L_x_29024:
[----:B------:R-:W-:Y:S01]  /*1900*/  FADD.FTZ R7, R7, R15 ;  /* 0x0000000f07077221 */ /* 0x000fe20000010000 */
[----:B------:R-:W-:Y:S06]  /*1910*/  BRA `(.L_x_29002) ;  /* 0x0000000000207947 */ /* 0x000fec0003800000 */
.L_x_28970:
        /* <DEDUP_REMOVED lines=8> */
.L_x_29002:
[----:B------:R-:W-:Y:S05]  /*19a0*/  BSYNC B0 ;  /* 0x0000000000007941 */ /* 0x000fea0003800000 */
.L_x_28969:
[----:B------:R-:W0:Y:S02]  /*19b0*/  LDC.64 R2, c[0x0][0x220] ;  /* 0x00008800ff027b82 */ /* 0x000e240000000a00 */
[----:B0-----:R-:W-:-:S04]  /*19c0*/  IMAD.WIDE.U32 R16, R16, 0x4, R2 ;  /* 0x0000000410107825 */ /* 0x001fc800078e0002 */
[----:B------:R-:W-:-:S05]  /*19d0*/  IMAD.WIDE R16, R0, 0x10, R16 ;  /* 0x0000001000107825 */ /* 0x000fca00078e0210 */
[----:B------:R-:W-:Y:S04]  /*19e0*/  STG.E.128 desc[UR4][R16.64], R8 ;  /* 0x0000000810007986 */ /* 0x000fe8000c101d04 */
[----:B------:R-:W-:Y:S01]  /*19f0*/  STG.E.128 desc[UR4][R16.64+0x800], R4 ;  /* 0x0008000410007986 */ /* 0x000fe2000c101d04 */
[----:B------:R-:W-:Y:S05]  /*1a00*/  EXIT ;  /* 0x000000000000794d */ /* 0x000fea0003800000 */
.L_x_28968:
        /* <DEDUP_REMOVED lines=94> */
.L_x_29030:
[----:B------:R-:W-:-:S07]  /*1ff0*/  FADD.FTZ R7, R0, R15 ;  /* 0x0000000f00077221 */ /* 0x000fce0000010000 */
.L_x_29029:
[----:B------:R-:W-:Y:S05]  /*2000*/  BSYNC B1 ;  /* 0x0000000000017941 */ /* 0x000fea0003800000 */
.L_x_29028:
        /* <DEDUP_REMOVED lines=34> */
.L_x_29033:
[----:B------:R-:W-:-:S07]  /*2230*/  FADD.FTZ R6, R14, R15 ;  /* 0x0000000f0e067221 */ /* 0x000fce0000010000 */
.L_x_29032:
[----:B------:R-:W-:Y:S05]  /*2240*/  BSYNC B1 ;  /* 0x0000000000017941 */ /* 0x000fea0003800000 */
.L_x_29031:
        /* <DEDUP_REMOVED lines=34> */
.L_x_29036:
[----:B------:R-:W-:-:S07]  /*2470*/  FADD.FTZ R0, R20, R15 ;  /* 0x0000000f14007221 */ /* 0x000fce0000010000 */
.L_x_29035:
[----:B------:R-:W-:Y:S05]  /*2480*/  BSYNC B1 ;  /* 0x0000000000017941 */ /* 0x000fea0003800000 */
.L_x_29034:
        /* <DEDUP_REMOVED lines=34> */
.L_x_29039:
[----:B------:R-:W-:-:S07]  /*26b0*/  FADD.FTZ R2, R28, R15 ;  /* 0x0000000f1c027221 */ /* 0x000fce0000010000 */
.L_x_29038:
[----:B------:R-:W-:Y:S05]  /*26c0*/  BSYNC B1 ;  /* 0x0000000000017941 */ /* 0x000fea0003800000 */
.L_x_29037:
        /* <DEDUP_REMOVED lines=34> */
.L_x_29042:
[----:B------:R-:W-:-:S07]  /*28f0*/  FADD.FTZ R3, R26, R15 ;  /* 0x0000000f1a037221 */ /* 0x000fce0000010000 */
.L_x_29041:
[----:B------:R-:W-:Y:S05]  /*2900*/  BSYNC B1 ;  /* 0x0000000000017941 */ /* 0x000fea0003800000 */
.L_x_29040:
        /* <DEDUP_REMOVED lines=34> */
.L_x_29045:
[----:B------:R-:W-:-:S07]  /*2b30*/  FADD.FTZ R4, R24, R15 ;  /* 0x0000000f18047221 */ /* 0x000fce0000010000 */
.L_x_29044:
[----:B------:R-:W-:Y:S05]  /*2b40*/  BSYNC B1 ;  /* 0x0000000000017941 */ /* 0x000fea0003800000 */
.L_x_29043:
        /* <DEDUP_REMOVED lines=34> */
.L_x_29048:
[----:B------:R-:W-:-:S07]  /*2d70*/  FADD.FTZ R5, R22, R15 ;  /* 0x0000000f16057221 */ /* 0x000fce0000010000 */
.L_x_29047:
[----:B------:R-:W-:Y:S05]  /*2d80*/  BSYNC B1 ;  /* 0x0000000000017941 */ /* 0x000fea0003800000 */
.L_x_29046:
        /* <DEDUP_REMOVED lines=33> */
.L_x_29051:
[----:B------:R-:W-:Y:S01]  /*2fa0*/  IMAD.MOV.U32 R12, RZ, RZ, R10 ;  /* 0x000000ffff0c7224 */ /* 0x000fe200078e000a */
[----:B------:R-:W-:Y:S06]  /*2fb0*/  BRA `(.L_x_29049) ;  /* 0x0000001c00607947 */ /* 0x000fec0003800000 */
.L_x_29050:
[----:B------:R-:W-:Y:S01]  /*2fc0*/  FADD.FTZ R12, R12, R15 ;  /* 0x0000000f0c0c7221 */ /* 0x000fe20000010000 */
[----:B------:R-:W-:Y:S06]  /*2fd0*/  BRA `(.L_x_29049) ;  /* 0x0000001c00587947 */ /* 0x000fec0003800000 */
.L_x_29027:
        /* <DEDUP_REMOVED lines=15> */
.L_x_29054:
[----:B------:R-:W-:-:S07]  /*30d0*/  FADD.FTZ R7, R0, R15 ;  /* 0x0000000f00077221 */ /* 0x000fce0000010000 */
.L_x_29053:
[----:B------:R-:W-:Y:S05]  /*30e0*/  BSYNC B1 ;  /* 0x0000000000017941 */ /* 0x000fea0003800000 */
.L_x_29052:
        /* <DEDUP_REMOVED lines=17> */
.L_x_29057:
[----:B------:R-:W-:-:S07]  /*3200*/  FADD.FTZ R6, R14, R15 ;  /* 0x0000000f0e067221 */ /* 0x000fce0000010000 */
.L_x_29056:
[----:B------:R-:W-:Y:S05]  /*3210*/  BSYNC B1 ;  /* 0x0000000000017941 */ /* 0x000fea0003800000 */
.L_x_29055:
        /* <DEDUP_REMOVED lines=17> */
.L_x_29060:
[----:B------:R-:W-:-:S07]  /*3330*/  FADD.FTZ R0, R20, R15 ;  /* 0x0000000f14007221 */ /* 0x000fce0000010000 */
.L_x_29059:
[----:B------:R-:W-:Y:S05]  /*3340*/  BSYNC B1 ;  /* 0x0000000000017941 */ /* 0x000fea0003800000 */
.L_x_29058:
        /* <DEDUP_REMOVED lines=17> */
.L_x_29063:
[----:B------:R-:W-:-:S07]  /*3460*/  FADD.FTZ R2, R28, R15 ;  /* 0x0000000f1c027221 */ /* 0x000fce0000010000 */
.L_x_29062:
[----:B------:R-:W-:Y:S05]  /*3470*/  BSYNC B1 ;  /* 0x0000000000017941 */ /* 0x000fea0003800000 */
.L_x_29061:
        /* <DEDUP_REMOVED lines=17> */
.L_x_29066:
[----:B------:R-:W-:-:S07]  /*3590*/  FADD.FTZ R3, R26, R15 ;  /* 0x0000000f1a037221 */ /* 0x000fce0000010000 */
.L_x_29065:
[----:B------:R-:W-:Y:S05]  /*35a0*/  BSYNC B1 ;  /* 0x0000000000017941 */ /* 0x000fea0003800000 */
.L_x_29064:
        /* <DEDUP_REMOVED lines=17> */
.L_x_29069:
[----:B------:R-:W-:-:S07]  /*36c0*/  FADD.FTZ R4, R24, R15 ;  /* 0x0000000f18047221 */ /* 0x000fce0000010000 */
.L_x_29068:
[----:B------:R-:W-:Y:S05]  /*36d0*/  BSYNC B1 ;  /* 0x0000000000017941 */ /* 0x000fea0003800000 */
.L_x_29067:
        /* <DEDUP_REMOVED lines=17> */
.L_x_29072:
[----:B------:R-:W-:-:S07]  /*37f0*/  FADD.FTZ R5, R22, R15 ;  /* 0x0000000f16057221 */ /* 0x000fce0000010000 */
.L_x_29071:
[----:B------:R-:W-:Y:S05]  /*3800*/  BSYNC B1 ;  /* 0x0000000000017941 */ /* 0x000fea0003800000 */
.L_x_29070:
        /* <DEDUP_REMOVED lines=17> */
.L_x_29073:
[----:B------:R-:W-:Y:S01]  /*3920*/  FADD.FTZ R12, R12, R15 ;  /* 0x0000000f0c0c7221 */ /* 0x000fe20000010000 */
[----:B------:R-:W-:Y:S06]  /*3930*/  BRA `(.L_x_29049) ;  /* 0x0000001400007947 */ /* 0x000fec0003800000 */
.L_x_29026:
        /* <DEDUP_REMOVED lines=37> */
.L_x_29076:
[----:B------:R-:W-:-:S07]  /*3b90*/  FADD.FTZ R7, R0, R15 ;  /* 0x0000000f00077221 */ /* 0x000fce0000010000 */
.L_x_29075:
[----:B------:R-:W-:Y:S05]  /*3ba0*/  BSYNC B1 ;  /* 0x0000000000017941 */ /* 0x000fea0003800000 */
.L_x_29074:
        /* <DEDUP_REMOVED lines=38> */
.L_x_29079:
[----:B------:R-:W-:-:S07]  /*3e10*/  FADD.FTZ R6, R14, R15 ;  /* 0x0000000f0e067221 */ /* 0x000fce0000010000 */
.L_x_29078:
[----:B------:R-:W-:Y:S05]  /*3e20*/  BSYNC B1 ;  /* 0x0000000000017941 */ /* 0x000fea0003800000 */
.L_x_29077:
        /* <DEDUP_REMOVED lines=38> */
.L_x_29082:
[----:B------:R-:W-:-:S07]  /*4090*/  FADD.FTZ R0, R20, R15 ;  /* 0x0000000f14007221 */ /* 0x000fce0000010000 */
.L_x_29081:
[----:B------:R-:W-:Y:S05]  /*40a0*/  BSYNC B1 ;  /* 0x0000000000017941 */ /* 0x000fea0003800000 */
.L_x_29080:
        /* <DEDUP_REMOVED lines=38> */
.L_x_29085:
[----:B------:R-:W-:-:S07]  /*4310*/  FADD.FTZ R2, R28, R15 ;  /* 0x0000000f1c027221 */ /* 0x000fce0000010000 */
.L_x_29084:
[----:B------:R-:W-:Y:S05]  /*4320*/  BSYNC B1 ;  /* 0x0000000000017941 */ /* 0x000fea0003800000 */
.L_x_29083:
        /* <DEDUP_REMOVED lines=38> */
.L_x_29088:
[----:B------:R-:W-:-:S07]  /*4590*/  FADD.FTZ R3, R26, R15 ;  /* 0x0000000f1a037221 */ /* 0x000fce0000010000 */
.L_x_29087:
[----:B------:R-:W-:Y:S05]  /*45a0*/  BSYNC B1 ;  /* 0x0000000000017941 */ /* 0x000fea0003800000 */
.L_x_29086:
        /* <DEDUP_REMOVED lines=38> */
.L_x_29091:
[----:B------:R-:W-:-:S07]  /*4810*/  FADD.FTZ R4, R24, R15 ;  /* 0x0000000f18047221 */ /* 0x000fce0000010000 */
.L_x_29090:
[----:B------:R-:W-:Y:S05]  /*4820*/  BSYNC B1 ;  /* 0x0000000000017941 */ /* 0x000fea0003800000 */
.L_x_29089:
        /* <DEDUP_REMOVED lines=38> */
.L_x_29094:
[----:B------:R-:W-:-:S07]  /*4a90*/  FADD.FTZ R5, R22, R15 ;  /* 0x0000000f16057221 */ /* 0x000fce0000010000 */
.L_x_29093:
[----:B------:R-:W-:Y:S05]  /*4aa0*/  BSYNC B1 ;  /* 0x0000000000017941 */ /* 0x000fea0003800000 */
.L_x_29092:
        /* <DEDUP_REMOVED lines=35> */
.L_x_29097:
[----:B------:R-:W-:-:S05]  /*4ce0*/  IMAD.MOV.U32 R9, RZ, RZ, 0x800000 ;  /* 0x00800000ff097424 */ /* 0x000fca00078e00ff */
[----:B------:R-:W-:Y:S01]  /*4cf0*/  LOP3.LUT R12, R9, 0x80000000, R12, 0xb8, !PT ;  /* 0x80000000090c7812 */ /* 0x000fe200078eb80c */
[----:B------:R-:W-:Y:S06]  /*4d00*/  BRA `(.L_x_29049) ;  /* 0x00000000000c7947 */ /* 0x000fec0003800000 */
.L_x_29096:
[----:B------:R-:W-:Y:S01]  /*4d10*/  IMAD.MOV.U32 R12, RZ, RZ, R10 ;  /* 0x000000ffff0c7224 */ /* 0x000fe200078e000a */
[----:B------:R-:W-:Y:S06]  /*4d20*/  BRA `(.L_x_29049) ;  /* 0x0000000000047947 */ /* 0x000fec0003800000 */
.L_x_29095:
[----:B------:R-:W-:-:S07]  /*4d30*/  FADD.FTZ R12, R12, R15 ;  /* 0x0000000f0c0c7221 */ /* 0x000fce0000010000 */
.L_x_29049:
[----:B------:R-:W-:Y:S05]  /*4d40*/  BSYNC B0 ;  /* 0x0000000000007941 */ /* 0x000fea0003800000 */
.L_x_29025:
        /* <DEDUP_REMOVED lines=21> */
.L_x_29100:
[----:B------:R-:W-:-:S13]  /*4ea0*/  ISETP.GE.AND P0, PT, R18, R17, PT ;  /* 0x000000111200720c */ /* 0x000fda0003f06270 */
[----:B------:R-:W-:Y:S05]  /*4eb0*/  @P0 BRA `(.L_x_29102) ;  /* 0x0000000000300947 */ /* 0x000fea0003800000 */
[----:B01----:R-:W0:Y:S01]  /*4ec0*/  LDC.64 R6, c[0x0][0x220] ;  /* 0x00008800ff067b82 */ /* 0x003e220000000a00 */
[----:B------:R-:W-:Y:S02]  /*4ed0*/  IMAD.IADD R9, R16, 0x1, R18 ;  /* 0x0000000110097824 */ /* 0x000fe400078e0212 */
[----:B------:R-:W-:Y:S02]  /*4ee0*/  VIADD R18, R18, 0x80 ;  /* 0x0000008012127836 */ /* 0x000fe40000000000 */
[----:B0-----:R-:W-:-:S05]  /*4ef0*/  IMAD.WIDE.U32 R6, R9, 0x4, R6 ;  /* 0x0000000409067825 */ /* 0x001fca00078e0006 */
[----:B------:R1:W-:Y:S02]  /*4f00*/  STG.E desc[UR4][R6.64], R2 ;  /* 0x0000000206007986 */ /* 0x0003e4000c101904 */
.L_x_29101:
[----:B------:R-:W-:-:S13]  /*4f10*/  ISETP.GE.AND P0, PT, R18, R17, PT ;  /* 0x000000111200720c */ /* 0x000fda0003f06270 */
[----:B------:R-:W-:Y:S05]  /*4f20*/  @P0 BRA `(.L_x_29103) ;  /* 0x0000000000340947 */ /* 0x000fea0003800000 */
[----:B01----:R-:W0:Y:S01]  /*4f30*/  LDC.64 R6, c[0x0][0x220] ;  /* 0x00008800ff067b82 */ /* 0x003e220000000a00 */
[----:B------:R-:W-:Y:S02]  /*4f40*/  IMAD.IADD R9, R16, 0x1, R18 ;  /* 0x0000000110097824 */ /* 0x000fe400078e0212 */
[----:B------:R-:W-:Y:S02]  /*4f50*/  VIADD R18, R18, 0x80 ;  /* 0x0000008012127836 */ /* 0x000fe40000000000 */
[----:B0-----:R-:W-:-:S05]  /*4f60*/  IMAD.WIDE.U32 R6, R9, 0x4, R6 ;  /* 0x0000000409067825 */ /* 0x001fca00078e0006 */
[----:B------:R2:W-:Y:S02]  /*4f70*/  STG.E desc[UR4][R6.64], R3 ;  /* 0x0000000306007986 */ /* 0x0005e4000c101904 */
.L_x_29102:
        /* <DEDUP_REMOVED lines=8> */
.L_x_29103:
[----:B------:R-:W-:Y:S05]  /*5000*/  BSYNC B1 ;  /* 0x0000000000017941 */ /* 0x000fea0003800000 */
.L_x_29099:
[----:B------:R-:W-:-:S13]  /*5010*/  ISETP.GE.AND P0, PT, R18, R17, PT ;  /* 0x000000111200720c */ /* 0x000fda0003f06270 */
[----:B-12---:R-:W1:Y:S01]  /*5020*/  @!P0 LDC.64 R2, c[0x0][0x220] ;  /* 0x00008800ff028b82 */ /* 0x006e620000000a00 */
[----:B------:R-:W-:Y:S02]  /*5030*/  @!P0 IMAD.IADD R7, R16, 0x1, R18 ;  /* 0x0000000110078824 */ /* 0x000fe400078e0212 */
[----:B------:R-:W-:Y:S02]  /*5040*/  @!P0 VIADD R18, R18, 0x80 ;  /* 0x0000008012128836 */ /* 0x000fe40000000000 */
[----:B-1----:R-:W-:-:S05]  /*5050*/  @!P0 IMAD.WIDE.U32 R2, R7, 0x4, R2 ;  /* 0x0000000407028825 */ /* 0x002fca00078e0002 */
[----:B------:R3:W-:Y:S02]  /*5060*/  @!P0 STG.E desc[UR4][R2.64], R5 ;  /* 0x0000000502008986 */ /* 0x0007e4000c101904 */
.L_x_29104:
[----:B------:R-:W-:Y:S05]  /*5070*/  BSYNC B0 ;  /* 0x0000000000007941 */ /* 0x000fea0003800000 */
.L_x_29098:
        /* <DEDUP_REMOVED lines=8> */
.L_x_29105:
        /* <DEDUP_REMOVED lines=16> */
.L_x_32286:


//--------------------- .text._ZN2at6native29vectorized_elementwise_kernelILi8ENS0_13AUnaryFunctorIfffZZZNS0_21nextafter_kernel_cudaERNS_18TensorIteratorBaseEENKUlvE_clEvENKUlvE0_clEvEUlffE_EESt5arrayIPcLm2EEEEviT0_T1_ --------------------------
	.section	.text._ZN2at6native29vectorized_elementwise_kernelILi8ENS0_13AUnaryFunctorIfffZZZNS0_21nextafter_kernel_cudaERNS_18TensorIteratorBaseEENKUlvE_clEvENKUlvE0_clEvEUlffE_EESt5arrayIPcLm2EEEEviT0_T1_,"ax",@progbits
	.align	128
        .global         _ZN2at6native29vectorized_elementwise_kernelILi8ENS0_13AUnaryFunctorIfffZZZNS0_21nextafter_kernel_cudaERNS_18TensorIteratorBaseEENKUlvE_clEvENKUlvE0_clEvEUlffE_EESt5arrayIPcLm2EEEEviT0_T1_
        .type           _ZN2at6native29vectorized_elementwise_kernelILi8ENS0_13AUnaryFunctorIfffZZZNS0_21nextafter_kernel_cudaERNS_18TensorIteratorBaseEENKUlvE_clEvENKUlvE0_clEvEUlffE_EESt5arrayIPcLm2EEEEviT0_T1_,@function
        .size           _ZN2at6native29vectorized_elementwise_kernelILi8ENS0_13AUnaryFunctorIfffZZZNS0_21nextafter_kernel_cudaERNS_18TensorIteratorBaseEENKUlvE_clEvENKUlvE0_clEvEUlffE_EESt5arrayIPcLm2EEEEviT0_T1_,(.L_x_32287 - _ZN2at6native29vectorized_elementwise_kernelILi8ENS0_13AUnaryFunctorIfffZZZNS0_21nextafter_kernel_cudaERNS_18TensorIteratorBaseEENKUlvE_clEvENKUlvE0_clEvEUlffE_EESt5arrayIPcLm2EEEEviT0_T1_)
        .other          _ZN2at6native29vectorized_elementwise_kernelILi8ENS0_13AUnaryFunctorIfffZZZNS0_21nextafter_kernel_cudaERNS_18TensorIteratorBaseEENKUlvE_clEvENKUlvE0_clEvEUlffE_EESt5arrayIPcLm2EEEEviT0_T1_,@"STO_CUDA_ENTRY STV_DEFAULT"
_ZN2at6native29vectorized_elementwise_kernelILi8ENS0_13AUnaryFunctorIfffZZZNS0_21nextafter_kernel_cudaERNS_18TensorIteratorBaseEENKUlvE_clEvENKUlvE0_clEvEUlffE_EESt5arrayIPcLm2EEEEviT0_T1_:
.text._ZN2at6native29vectorized_elementwise_kernelILi8ENS0_13AUnaryFunctorIfffZZZNS0_21nextafter_kernel_cudaERNS_18TensorIteratorBaseEENKUlvE_clEvENKUlvE0_clEvEUlffE_EESt5arrayIPcLm2EEEEviT0_T1_:
        /* <DEDUP_REMOVED lines=53> */
.L_x_29112:
[----:B------:R-:W-:Y:S01]  /*0350*/  IMAD.MOV.U32 R8, RZ, RZ, R3 ;  /* 0x000000ffff087224 */ /* 0x000fe200078e0003 */
[----:B------:R-:W-:Y:S06]  /*0360*/  BRA `(.L_x_29113) ;  /* 0x0000000000047947 */ /* 0x000fec0003800000 */
.L_x_29111:
[----:B------:R-:W-:-:S07]  /*0370*/  FADD.FTZ R8, R8, R15 ;  /* 0x0000000f08087221 */ /* 0x000fce0000010000 */
.L_x_29113:
[----:B------:R-:W-:Y:S05]  /*0380*/  BSYNC B1 ;  /* 0x0000000000017941 */ /* 0x000fea0003800000 */
.L_x_29110:
        /* <DEDUP_REMOVED lines=29> */
.L_x_29116:
[----:B------:R-:W-:Y:S01]  /*0560*/  IMAD.MOV.U32 R9, RZ, RZ, R3 ;  /* 0x000000ffff097224 */ /* 0x000fe200078e0003 */
[----:B------:R-:W-:Y:S06]  /*0570*/  BRA `(.L_x_29117) ;  /* 0x0000000000047947 */ /* 0x000fec0003800000 */
.L_x_29115:
[----:B------:R-:W-:-:S07]  /*0580*/  FADD.FTZ R9, R9, R15 ;  /* 0x0000000f09097221 */ /* 0x000fce0000010000 */
.L_x_29117:
[----:B------:R-:W-:Y:S05]  /*0590*/  BSYNC B1 ;  /* 0x0000000000017941 */ /* 0x000fea0003800000 */
.L_x_29114:
        /* <DEDUP_REMOVED lines=29> */
.L_x_29120:
[----:B------:R-:W-:Y:S01]  /*0770*/  IMAD.MOV.U32 R10, RZ, RZ, R3 ;  /* 0x000000ffff0a7224 */ /* 0x000fe200078e0003 */
[----:B------:R-:W-:Y:S06]  /*0780*/  BRA `(.L_x_29121) ;  /* 0x0000000000047947 */ /* 0x000fec0003800000 */
.L_x_29119:
[----:B------:R-:W-:-:S07]  /*0790*/  FADD.FTZ R10, R10, R15 ;  /* 0x0000000f0a0a7221 */ /* 0x000fce0000010000 */
.L_x_29121:
[----:B------:R-:W-:Y:S05]  /*07a0*/  BSYNC B1 ;  /* 0x0000000000017941 */ /* 0x000fea0003800000 */
.L_x_29118:
        /* <DEDUP_REMOVED lines=29> */
.L_x_29124:
[----:B------:R-:W-:Y:S01]  /*0980*/  IMAD.MOV.U32 R11, RZ, RZ, R3 ;  /* 0x000000ffff0b7224 */ /* 0x000fe200078e0003 */
[----:B------:R-:W-:Y:S06]  /*0990*/  BRA `(.L_x_29125) ;  /* 0x0000000000047947 */ /* 0x000fec0003800000 */
.L_x_29123:
[----:B------:R-:W-:-:S07]  /*09a0*/  FADD.FTZ R11, R11, R15 ;  /* 0x0000000f0b0b7221 */ /* 0x000fce0000010000 */
.L_x_29125:
[----:B------:R-:W-:Y:S05]  /*09b0*/  BSYNC B1 ;  /* 0x0000000000017941 */ /* 0x000fea0003800000 */
.L_x_29122:
        /* <DEDUP_REMOVED lines=29> */
.L_x_29128:
[----:B------:R-:W-:Y:S01]  /*0b90*/  IMAD.MOV.U32 R4, RZ, RZ, R3 ;  /* 0x000000ffff047224 */ /* 0x000fe200078e0003 */
[----:B------:R-:W-:Y:S06]  /*0ba0*/  BRA `(.L_x_29129) ;  /* 0x0000000000047947 */ /* 0x000fec0003800000 */
.L_x_29127:
[----:B------:R-:W-:-:S07]  /*0bb0*/  FADD.FTZ R4, R4, R15 ;  /* 0x0000000f04047221 */ /* 0x000fce0000010000 */
.L_x_29129:
[----:B------:R-:W-:Y:S05]  /*0bc0*/  BSYNC B1 ;  /* 0x0000000000017941 */ /* 0x000fea0003800000 */
.L_x_29126:
        /* <DEDUP_REMOVED lines=29> */
.L_x_29132:
[----:B------:R-:W-:Y:S01]  /*0da0*/  IMAD.MOV.U32 R5, RZ, RZ, R3 ;  /* 0x000000ffff057224 */ /* 0x000fe200078e0003 */
[----:B------:R-:W-:Y:S06]  /*0db0*/  BRA `(.L_x_29133) ;  /* 0x0000000000047947 */ /* 0x000fec0003800000 */
.L_x_29131:
[----:B------:R-:W-:-:S07]  /*0dc0*/  FADD.FTZ R5, R5, R15 ;  /* 0x0000000f05057221 */ /* 0x000fce0000010000 */
.L_x_29133:
[----:B------:R-:W-:Y:S05]  /*0dd0*/  BSYNC B1 ;  /* 0x0000000000017941 */ /* 0x000fea0003800000 */
.L_x_29130:
        /* <DEDUP_REMOVED lines=29> */
.L_x_29136:
[----:B------:R-:W-:Y:S01]  /*0fb0*/  IMAD.MOV.U32 R6, RZ, RZ, R3 ;  /* 0x000000ffff067224 */ /* 0x000fe200078e0003 */
[----:B------:R-:W-:Y:S06]  /*0fc0*/  BRA `(.L_x_29137) ;  /* 0x0000000000047947 */ /* 0x000fec0003800000 */
.L_x_29135:
[----:B------:R-:W-:-:S07]  /*0fd0*/  FADD.FTZ R6, R6, R15 ;  /* 0x0000000f06067221 */ /* 0x000fce0000010000 */
.L_x_29137:
[----:B------:R-:W-:Y:S05]  /*0fe0*/  BSYNC B1 ;  /* 0x0000000000017941 */ /* 0x000fea0003800000 */
.L_x_29134:
        /* <DEDUP_REMOVED lines=28> */
.L_x_29139:
[----:B------:R-:W-:Y:S01]  /*11b0*/  IMAD.MOV.U32 R7, RZ, RZ, R3 ;  /* 0x000000ffff077224 */ /* 0x000fe200078e0003 */
[----:B------:R-:W-:Y:S06]  /*11c0*/  BRA `(.L_x_29140) ;  /* 0x0000000400f47947 */ /* 0x000fec0003800000 */
.L_x_29138:
[----:B------:R-:W-:Y:S01]  /*11d0*/  FADD.FTZ R7, R7, R15 ;  /* 0x0000000f07077221 */ /* 0x000fe20000010000 */
[----:B------:R-:W-:Y:S06]  /*11e0*/  BRA `(.L_x_29140) ;  /* 0x0000000400ec7947 */ /* 0x000fec0003800000 */
.L_x_29109:
        /* <DEDUP_REMOVED lines=9> */
.L_x_29142:
[----:B------:R-:W-:-:S07]  /*1280*/  FADD.FTZ R8, R8, R15 ;  /* 0x0000000f08087221 */ /* 0x000fce0000010000 */
.L_x_29143:
[----:B------:R-:W-:Y:S05]  /*1290*/  BSYNC B1 ;  /* 0x0000000000017941 */ /* 0x000fea0003800000 */
.L_x_29141:
        /* <DEDUP_REMOVED lines=13> */
.L_x_29145:
[----:B------:R-:W-:-:S07]  /*1370*/  FADD.FTZ R9, R9, R15 ;  /* 0x0000000f09097221 */ /* 0x000fce0000010000 */
.L_x_29146:
[----:B------:R-:W-:Y:S05]  /*1380*/  BSYNC B1 ;  /* 0x0000000000017941 */ /* 0x000fea0003800000 */
.L_x_29144:
        /* <DEDUP_REMOVED lines=13> */
.L_x_29148:
[----:B------:R-:W-:-:S07]  /*1460*/  FADD.FTZ R10, R10, R15 ;  /* 0x0000000f0a0a7221 */ /* 0x000fce0000010000 */
.L_x_29149:
[----:B------:R-:W-:Y:S05]  /*1470*/  BSYNC B1 ;  /* 0x0000000000017941 */ /* 0x000fea0003800000 */
.L_x_29147:
        /* <DEDUP_REMOVED lines=13> */
.L_x_29151:
[----:B------:R-:W-:-:S07]  /*1550*/  FADD.FTZ R11, R11, R15 ;  /* 0x0000000f0b0b7221 */ /* 0x000fce0000010000 */
.L_x_29152:
[----:B------:R-:W-:Y:S05]  /*1560*/  BSYNC B1 ;  /* 0x0000000000017941 */ /* 0x000fea0003800000 */
.L_x_29150:
        /* <DEDUP_REMOVED lines=13> */
.L_x_29154:
[----:B------:R-:W-:-:S07]  /*1640*/  FADD.FTZ R4, R4, R15 ;  /* 0x0000000f04047221 */ /* 0x000fce0000010000 */
.L_x_29155:
[----:B------:R-:W-:Y:S05]  /*1650*/  BSYNC B1 ;  /* 0x0000000000017941 */ /* 0x000fea0003800000 */
.L_x_29153:
        /* <DEDUP_REMOVED lines=13> */
.L_x_29157:
[----:B------:R-:W-:-:S07]  /*1730*/  FADD.FTZ R5, R5, R15 ;  /* 0x0000000f05057221 */ /* 0x000fce0000010000 */
.L_x_29158:
[----:B------:R-:W-:Y:S05]  /*1740*/  BSYNC B1 ;  /* 0x0000000000017941 */ /* 0x000fea0003800000 */
.L_x_29156:
        /* <DEDUP_REMOVED lines=13> */
.L_x_29160:
[----:B------:R-:W-:-:S07]  /*1820*/  FADD.FTZ R6, R6, R15 ;  /* 0x0000000f06067221 */ /* 0x000fce0000010000 */
.L_x_29161:
[----:B------:R-:W-:Y:S05]  /*1830*/  BSYNC B1 ;  /* 0x0000000000017941 */ /* 0x000fea0003800000 */
.L_x_29159:
        /* <DEDUP_REMOVED lines=12> */
.L_x_29162:
[----:B------:R-:W-:Y:S01]  /*1900*/  FADD.FTZ R7, R7, R15 ;  /* 0x0000000f07077221 */ /* 0x000fe20000010000 */
[----:B------:R-:W-:Y:S06]  /*1910*/  BRA `(.L_x_29140) ;  /* 0x0000000000207947 */ /* 0x000fec0003800000 */
.L_x_29108:
        /* <DEDUP_REMOVED lines=8> */
.L_x_29140:
[----:B------:R-:W-:Y:S05]  /*19a0*/  BSYNC B0 ;  /* 0x0000000000007941 */ /* 0x000fea0003800000 */
.L_x_29107:
[----:B------:R-:W0:Y:S02]  /*19b0*/  LDC.64 R2, c[0x0][0x220] ;  /* 0x00008800ff027b82 */ /* 0x000e240000000a00 */
[----:B0-----:R-:W-:-:S04]  /*19c0*/  IMAD.WIDE.U32 R16, R16, 0x4, R2 ;  /* 0x0000000410107825 */ /* 0x001fc800078e0002 */
[----:B------:R-:W-:-:S05]  /*19d0*/  IMAD.WIDE R16, R0, 0x20, R16 ;  /* 0x0000002000107825 */ /* 0x000fca00078e0210 */
[----:B------:R-:W-:Y:S04]  /*19e0*/  STG.E.128 desc[UR4][R16.64], R8 ;  /* 0x0000000810007986 */ /* 0x000fe8000c101d04 */
[----:B------:R-:W-:Y:S01]  /*19f0*/  STG.E.128 desc[UR4][R16.64+0x10], R4 ;  /* 0x0000100410007986 */ /* 0x000fe2000c101d04 */
[----:B------:R-:W-:Y:S05]  /*1a00*/  EXIT ;  /* 0x000000000000794d */ /* 0x000fea0003800000 */
.L_x_29106:
        /* <DEDUP_REMOVED lines=94> */
.L_x_29168:
[----:B------:R-:W-:-:S07]  /*1ff0*/  FADD.FTZ R7, R0, R15 ;  /* 0x0000000f00077221 */ /* 0x000fce0000010000 */
.L_x_29167:
[----:B------:R-:W-:Y:S05]  /*2000*/  BSYNC B1 ;  /* 0x0000000000017941 */ /* 0x000fea0003800000 */
.L_x_29166:
        /* <DEDUP_REMOVED lines=34> */
.L_x_29171:
[----:B------:R-:W-:-:S07]  /*2230*/  FADD.FTZ R6, R14, R15 ;  /* 0x0000000f0e067221 */ /* 0x000fce0000010000 */
.L_x_29170:
[----:B------:R-:W-:Y:S05]  /*2240*/  BSYNC B1 ;  /* 0x0000000000017941 */ /* 0x000fea0003800000 */
.L_x_29169:
        /* <DEDUP_REMOVED lines=34> */
.L_x_29174:
[----:B------:R-:W-:-:S07]  /*2470*/  FADD.FTZ R0, R20, R15 ;  /* 0x0000000f14007221 */ /* 0x000fce0000010000 */
.L_x_29173:
[----:B------:R-:W-:Y:S05]  /*2480*/  BSYNC B1 ;  /* 0x0000000000017941 */ /* 0x000fea0003800000 */
.L_x_29172:
        /* <DEDUP_REMOVED lines=34> */
.L_x_29177:
[----:B------:R-:W-:-:S07]  /*26b0*/  FADD.FTZ R2, R28, R15 ;  /* 0x0000000f1c027221 */ /* 0x000fce0000010000 */
.L_x_29176:
[----:B------:R-:W-:Y:S05]  /*26c0*/  BSYNC B1 ;  /* 0x0000000000017941 */ /* 0x000fea0003800000 */
.L_x_29175:
        /* <DEDUP_REMOVED lines=34> */
.L_x_29180:
[----:B------:R-:W-:-:S07]  /*28f0*/  FADD.FTZ R3, R26, R15 ;  /* 0x0000000f1a037221 */ /* 0x000fce0000010000 */
.L_x_29179:
[----:B------:R-:W-:Y:S05]  /*2900*/  BSYNC B1 ;  /* 0x0000000000017941 */ /* 0x000fea0003800000 */
.L_x_29178:
        /* <DEDUP_REMOVED lines=34> */
.L_x_29183:
[----:B------:R-:W-:-:S07]  /*2b30*/  FADD.FTZ R4, R24, R15 ;  /* 0x0000000f18047221 */ /* 0x000fce0000010000 */
.L_x_29182:
[----:B------:R-:W-:Y:S05]  /*2b40*/  BSYNC B1 ;  /* 0x0000000000017941 */ /* 0x000fea0003800000 */
.L_x_29181:
        /* <DEDUP_REMOVED lines=34> */
.L_x_29186:
[----:B------:R-:W-:-:S07]  /*2d70*/  FADD.FTZ R5, R22, R15 ;  /* 0x0000000f16057221 */ /* 0x000fce0000010000 */
.L_x_29185:
[----:B------:R-:W-:Y:S05]  /*2d80*/  BSYNC B1 ;  /* 0x0000000000017941 */ /* 0x000fea0003800000 */
.L_x_29184:
        /* <DEDUP_REMOVED lines=33> */
.L_x_29189:
[----:B------:R-:W-:Y:S01]  /*2fa0*/  IMAD.MOV.U32 R12, RZ, RZ, R10 ;  /* 0x000000ffff0c7224 */ /* 0x000fe200078e000a */
[----:B------:R-:W-:Y:S06]  /*2fb0*/  BRA `(.L_x_29187) ;  /* 0x0000001c00607947 */ /* 0x000fec0003800000 */
.L_x_29188:
[----:B------:R-:W-:Y:S01]  /*2fc0*/  FADD.FTZ R12, R12, R15 ;  /* 0x0000000f0c0c7221 */ /* 0x000fe20000010000 */
[----:B------:R-:W-:Y:S06]  /*2fd0*/  BRA `(.L_x_29187) ;  /* 0x0000001c00587947 */ /* 0x000fec0003800000 */
.L_x_29165:
        /* <DEDUP_REMOVED lines=15> */
.L_x_29192:
[----:B------:R-:W-:-:S07]  /*30d0*/  FADD.FTZ R7, R0, R15 ;  /* 0x0000000f00077221 */ /* 0x000fce0000010000 */
.L_x_29191:
[----:B------:R-:W-:Y:S05]  /*30e0*/  BSYNC B1 ;  /* 0x0000000000017941 */ /* 0x000fea0003800000 */
.L_x_29190:
        /* <DEDUP_REMOVED lines=17> */
.L_x_29195:
[----:B------:R-:W-:-:S07]  /*3200*/  FADD.FTZ R6, R14, R15 ;  /* 0x0000000f0e067221 */ /* 0x000fce0000010000 */
.L_x_29194:
[----:B------:R-:W-:Y:S05]  /*3210*/  BSYNC B1 ;  /* 0x0000000000017941 */ /* 0x000fea0003800000 */
.L_x_29193:
        /* <DEDUP_REMOVED lines=17> */
.L_x_29198:
[----:B------:R-:W-:-:S07]  /*3330*/  FADD.FTZ R0, R20, R15 ;  /* 0x0000000f14007221 */ /* 0x000fce0000010000 */
.L_x_29197:
[----:B------:R-:W-:Y:S05]  /*3340*/  BSYNC B1 ;  /* 0x0000000000017941 */ /* 0x000fea0003800000 */
.L_x_29196:
        /* <DEDUP_REMOVED lines=17> */
.L_x_29201:
[----:B------:R-:W-:-:S07]  /*3460*/  FADD.FTZ R2, R28, R15 ;  /* 0x0000000f1c027221 */ /* 0x000fce0000010000 */
.L_x_29200:
[----:B------:R-:W-:Y:S05]  /*3470*/  BSYNC B1 ;  /* 0x0000000000017941 */ /* 0x000fea0003800000 */
.L_x_29199:
        /* <DEDUP_REMOVED lines=17> */
.L_x_29204:
[----:B------:R-:W-:-:S07]  /*3590*/  FADD.FTZ R3, R26, R15 ;  /* 0x0000000f1a037221 */ /* 0x000fce0000010000 */
.L_x_29203:
[----:B------:R-:W-:Y:S05]  /*35a0*/  BSYNC B1 ;  /* 0x0000000000017941 */ /* 0x000fea0003800000 */
.L_x_29202:
        /* <DEDUP_REMOVED lines=17> */
.L_x_29207:
[----:B------:R-:W-:-:S07]  /*36c0*/  FADD.FTZ R4, R24, R15 ;  /* 0x0000000f18047221 */ /* 0x000fce0000010000 */
.L_x_29206:
[----:B------:R-:W-:Y:S05]  /*36d0*/  BSYNC B1 ;  /* 0x0000000000017941 */ /* 0x000fea0003800000 */
.L_x_29205:
        /* <DEDUP_REMOVED lines=17> */
.L_x_29210:
[----:B------:R-:W-:-:S07]  /*37f0*/  FADD.FTZ R5, R22, R15 ;  /* 0x0000000f16057221 */ /* 0x000fce0000010000 */
.L_x_29209:
[----:B------:R-:W-:Y:S05]  /*3800*/  BSYNC B1 ;  /* 0x0000000000017941 */ /* 0x000fea0003800000 */
.L_x_29208:
        /* <DEDUP_REMOVED lines=17> */
.L_x_29211:
[----:B------:R-:W-:Y:S01]  /*3920*/  FADD.FTZ R12, R12, R15 ;  /* 0x0000000f0c0c7221 */ /* 0x000fe20000010000 */
[----:B------:R-:W-:Y:S06]  /*3930*/  BRA `(.L_x_29187) ;  /* 0x0000001400007947 */ /* 0x000fec0003800000 */
.L_x_29164:
        /* <DEDUP_REMOVED lines=37> */
.L_x_29214:
[----:B------:R-:W-:-:S07]  /*3b90*/  FADD.FTZ R7, R0, R15 ;  /* 0x0000000f00077221 */ /* 0x000fce0000010000 */
.L_x_29213:
[----:B------:R-:W-:Y:S05]  /*3ba0*/  BSYNC B1 ;  /* 0x0000000000017941 */ /* 0x000fea0003800000 */
.L_x_29212:
        /* <DEDUP_REMOVED lines=38> */
.L_x_29217:
[----:B------:R-:W-:-:S07]  /*3e10*/  FADD.FTZ R6, R14, R15 ;  /* 0x0000000f0e067221 */ /* 0x000fce0000010000 */
.L_x_29216:
[----:B------:R-:W-:Y:S05]  /*3e20*/  BSYNC B1 ;  /* 0x0000000000017941 */ /* 0x000fea0003800000 */
.L_x_29215:
        /* <DEDUP_REMOVED lines=38> */
.L_x_29220:
[----:B------:R-:W-:-:S07]  /*4090*/  FADD.FTZ R0, R20, R15 ;  /* 0x0000000f14007221 */ /* 0x000fce0000010000 */
.L_x_29219:
[----:B------:R-:W-:Y:S05]  /*40a0*/  BSYNC B1 ;  /* 0x0000000000017941 */ /* 0x000fea0003800000 */
.L_x_29218:
        /* <DEDUP_REMOVED lines=38> */
.L_x_29223:
[----:B------:R-:W-:-:S07]  /*4310*/  FADD.FTZ R2, R28, R15 ;  /* 0x0000000f1c027221 */ /* 0x000fce0000010000 */
.L_x_29222:
[----:B------:R-:W-:Y:S05]  /*4320*/  BSYNC B1 ;  /* 0x0000000000017941 */ /* 0x000fea0003800000 */
.L_x_29221:
        /* <DEDUP_REMOVED lines=38> */
.L_x_29226:
[----:B------:R-:W-:-:S07]  /*4590*/  FADD.FTZ R3, R26, R15 ;  /* 0x0000000f1a037221 */ /* 0x000fce0000010000 */
.L_x_29225:
[----:B------:R-:W-:Y:S05]  /*45a0*/  BSYNC B1 ;  /* 0x0000000000017941 */ /* 0x000fea0003800000 */
.L_x_29224:
        /* <DEDUP_REMOVED lines=38> */
.L_x_29229:
[----:B------:R-:W-:-:S07]  /*4810*/  FADD.FTZ R4, R24, R15 ;  /* 0x0000000f18047221 */ /* 0x000fce0000010000 */
.L_x_29228:
[----:B------:R-:W-:Y:S05]  /*4820*/  BSYNC B1 ;  /* 0x0000000000017941 */ /* 0x000fea0003800000 */
.L_x_29227:
        /* <DEDUP_REMOVED lines=38> */
.L_x_29232:
[----:B------:R-:W-:-:S07]  /*4a90*/  FADD.FTZ R5, R22, R15 ;  /* 0x0000000f16057221 */ /* 0x000fce0000010000 */
.L_x_29231:
[----:B------:R-:W-:Y:S05]  /*4aa0*/  BSYNC B1 ;  /* 0x0000000000017941 */ /* 0x000fea0003800000 */
.L_x_29230:
        /* <DEDUP_REMOVED lines=35> */
.L_x_29235:
[----:B------:R-:W-:-:S05]  /*4ce0*/  IMAD.MOV.U32 R9, RZ, RZ, 0x800000 ;  /* 0x00800000ff097424 */ /* 0x000fca00078e00ff */
[----:B------:R-:W-:Y:S01]  /*4cf0*/  LOP3.LUT R12, R9, 0x80000000, R12, 0xb8, !PT ;  /* 0x80000000090c7812 */ /* 0x000fe200078eb80c */
[----:B------:R-:W-:Y:S06]  /*4d00*/  BRA `(.L_x_29187) ;  /* 0x00000000000c7947 */ /* 0x000fec0003800000 */
.L_x_29234:
[----:B------:R-:W-:Y:S01]  /*4d10*/  IMAD.MOV.U32 R12, RZ, RZ, R10 ;  /* 0x000000ffff0c7224 */ /* 0x000fe200078e000a */
[----:B------:R-:W-:Y:S06]  /*4d20*/  BRA `(.L_x_29187) ;  /* 0x0000000000047947 */ /* 0x000fec0003800000 */
.L_x_29233:
[----:B------:R-:W-:-:S07]  /*4d30*/  FADD.FTZ R12, R12, R15 ;  /* 0x0000000f0c0c7221 */ /* 0x000fce0000010000 */
.L_x_29187:
[----:B------:R-:W-:Y:S05]  /*4d40*/  BSYNC B0 ;  /* 0x0000000000007941 */ /* 0x000fea0003800000 */
.L_x_29163:
        /* <DEDUP_REMOVED lines=21> */
.L_x_29238:
[----:B------:R-:W-:-:S13]  /*4ea0*/  ISETP.GE.AND P0, PT, R18, R17, PT ;  /* 0x000000111200720c */ /* 0x000fda0003f06270 */
[----:B------:R-:W-:Y:S05]  /*4eb0*/  @P0 BRA `(.L_x_29240) ;  /* 0x0000000000300947 */ /* 0x000fea0003800000 */
[----:B01----:R-:W0:Y:S01]  /*4ec0*/  LDC.64 R6, c[0x0][0x220] ;  /* 0x00008800ff067b82 */ /* 0x003e220000000a00 */
[----:B------:R-:W-:Y:S02]  /*4ed0*/  IMAD.IADD R9, R16, 0x1, R18 ;  /* 0x0000000110097824 */ /* 0x000fe400078e0212 */
[----:B------:R-:W-:Y:S02]  /*4ee0*/  VIADD R18, R18, 0x80 ;  /* 0x0000008012127836 */ /* 0x000fe40000000000 */
[----:B0-----:R-:W-:-:S05]  /*4ef0*/  IMAD.WIDE.U32 R6, R9, 0x4, R6 ;  /* 0x0000000409067825 */ /* 0x001fca00078e0006 */
[----:B------:R1:W-:Y:S02]  /*4f00*/  STG.E desc[UR4][R6.64], R2 ;  /* 0x0000000206007986 */ /* 0x0003e4000c101904 */
.L_x_29239:
[----:B------:R-:W-:-:S13]  /*4f10*/  ISETP.GE.AND P0, PT, R18, R17, PT ;  /* 0x000000111200720c */ /* 0x000fda0003f06270 */
[----:B------:R-:W-:Y:S05]  /*4f20*/  @P0 BRA `(.L_x_29241) ;  /* 0x0000000000340947 */ /* 0x000fea0003800000 */
[----:B01----:R-:W0:Y:S01]  /*4f30*/  LDC.64 R6, c[0x0][0x220] ;  /* 0x00008800ff067b82 */ /* 0x003e220000000a00 */
[----:B------:R-:W-:Y:S02]  /*4f40*/  IMAD.IADD R9, R16, 0x1, R18 ;  /* 0x0000000110097824 */ /* 0x000fe400078e0212 */
[----:B------:R-:W-:Y:S02]  /*4f50*/  VIADD R18, R18, 0x80 ;  /* 0x0000008012127836 */ /* 0x000fe40000000000 */
[----:B0-----:R-:W-:-:S05]  /*4f60*/  IMAD.WIDE.U32 R6, R9, 0x4, R6 ;  /* 0x0000000409067825 */ /* 0x001fca00078e0006 */
[----:B------:R2:W-:Y:S02]  /*4f70*/  STG.E desc[UR4][R6.64], R3 ;  /* 0x0000000306007986 */ /* 0x0005e4000c101904 */
.L_x_29240:
        /* <DEDUP_REMOVED lines=8> */
.L_x_29241:
[----:B------:R-:W-:Y:S05]  /*5000*/  BSYNC B1 ;  /* 0x0000000000017941 */ /* 0x000fea0003800000 */
.L_x_29237:
[----:B------:R-:W-:-:S13]  /*5010*/  ISETP.GE.AND P0, PT, R18, R17, PT ;  /* 0x000000111200720c */ /* 0x000fda0003f06270 */
[----:B-12---:R-:W1:Y:S01]  /*5020*/  @!P0 LDC.64 R2, c[0x0][0x220] ;  /* 0x00008800ff028b82 */ /* 0x006e620000000a00 */
[----:B------:R-:W-:Y:S02]  /*5030*/  @!P0 IMAD.IADD R7, R16, 0x1, R18 ;  /* 0x0000000110078824 */ /* 0x000fe400078e0212 */
[----:B------:R-:W-:Y:S02]  /*5040*/  @!P0 VIADD R18, R18, 0x80 ;  /* 0x0000008012128836 */ /* 0x000fe40000000000 */
[----:B-1----:R-:W-:-:S05]  /*5050*/  @!P0 IMAD.WIDE.U32 R2, R7, 0x4, R2 ;  /* 0x0000000407028825 */ /* 0x002fca00078e0002 */
[----:B------:R3:W-:Y:S02]  /*5060*/  @!P0 STG.E desc[UR4][R2.64], R5 ;  /* 0x0000000502008986 */ /* 0x0007e4000c101904 */
.L_x_29242:
[----:B------:R-:W-:Y:S05]  /*5070*/  BSYNC B0 ;  /* 0x0000000000007941 */ /* 0x000fea0003800000 */
.L_x_29236:
        /* <DEDUP_REMOVED lines=8> */
.L_x_29243:
        /* <DEDUP_REMOVED lines=16> */
.L_x_32287:


//--------------------- .text._ZN2at6native18elementwise_kernelILi128ELi4EZNS0_15gpu_kernel_implINS0_13BinaryFunctorIdddZZZNS0_21nextafter_kernel_cudaERNS_18TensorIteratorBaseEENKUlvE_clEvENKUlvE_clEvEUlddE_EEEEvS5_RKT_EUliE_EEviT1_ --------------------------
	.section	.text._ZN2at6native18elementwise_kernelILi128ELi4EZNS0_15gpu_kernel_implINS0_13BinaryFunctorIdddZZZNS0_21nextafter_kernel_cudaERNS_18TensorIteratorBaseEENKUlvE_clEvENKUlvE_clEvEUlddE_EEEEvS5_RKT_EUliE_EEviT1_,"ax",@progbits
	.align	128
        .global         _ZN2at6native18elementwise_kernelILi128ELi4EZNS0_15gpu_kernel_implINS0_13BinaryFunctorIdddZZZNS0_21nextafter_kernel_cudaERNS_18TensorIteratorBaseEENKUlvE_clEvENKUlvE_clEvEUlddE_EEEEvS5_RKT_EUliE_EEviT1_
        .type           _ZN2at6native18elementwise_kernelILi128ELi4EZNS0_15gpu_kernel_implINS0_13BinaryFunctorIdddZZZNS0_21nextafter_kernel_cudaERNS_18TensorIteratorBaseEENKUlvE_clEvENKUlvE_clEvEUlddE_EEEEvS5_RKT_EUliE_EEviT1_,@function
        .size           _ZN2at6native18elementwise_kernelILi128ELi4EZNS0_15gpu_kernel_implINS0_13BinaryFunctorIdddZZZNS0_21nextafter_kernel_cudaERNS_18TensorIteratorBaseEENKUlvE_clEvENKUlvE_clEvEUlddE_EEEEvS5_RKT_EUliE_EEviT1_,(.L_x_32288 - _ZN2at6native18elementwise_kernelILi128ELi4EZNS0_15gpu_kernel_implINS0_13BinaryFunctorIdddZZZNS0_21nextafter_kernel_cudaERNS_18TensorIteratorBaseEENKUlvE_clEvENKUlvE_clEvEUlddE_EEEEvS5_RKT_EUliE_EEviT1_)
        .other          _ZN2at6native18elementwise_kernelILi128ELi4EZNS0_15gpu_kernel_implINS0_13BinaryFunctorIdddZZZNS0_21nextafter_kernel_cudaERNS_18TensorIteratorBaseEENKUlvE_clEvENKUlvE_clEvEUlddE_EEEEvS5_RKT_EUliE_EEviT1_,@"STO_CUDA_ENTRY STV_DEFAULT"
_ZN2at6native18elementwise_kernelILi128ELi4EZNS0_15gpu_kernel_implINS0_13BinaryFunctorIdddZZZNS0_21nextafter_kernel_cudaERNS_18TensorIteratorBaseEENKUlvE_clEvENKUlvE_clEvEUlddE_EEEEvS5_RKT_EUliE_EEviT1_:
.text._ZN2at6native18elementwise_kernelILi128ELi4EZNS0_15gpu_kernel_implINS0_13BinaryFunctorIdddZZZNS0_21nextafter_kernel_cudaERNS_18TensorIteratorBaseEENKUlvE_clEvENKUlvE_clEvEUlddE_EEEEvS5_RKT_EUliE_EEviT1_:
        /* <DEDUP_REMOVED lines=365> */
.L_x_29246:
        /* <DEDUP_REMOVED lines=21> */
.L_x_29250:
[----:B------:R-:W2:Y:S02]  /*1820*/  LDG.E.U8 R2, desc[UR36][R2.64] ;  /* 0x0000002402027981 */ /* 0x000ea4000c1e1100 */
[----:B--2---:R0:W1:Y:S01]  /*1830*/  I2F.F64.U16 R18, R2 ;  /* 0x0000000200127312 */ /* 0x0040620000101800 */
[----:B------:R-:W-:Y:S05]  /*1840*/  BRA `(.L_x_29252) ;  /* 0x0000000c00707947 */ /* 0x000fea0003800000 */
.L_x_29249:
        /* <DEDUP_REMOVED lines=9> */
.L_x_29254:
[----:B------:R-:W2:Y:S02]  /*18e0*/  LDG.E R2, desc[UR36][R2.64] ;  /* 0x0000002402027981 */ /* 0x000ea4000c1e1900 */
[----:B--2---:R0:W1:Y:S01]  /*18f0*/  I2F.F64 R18, R2 ;  /* 0x0000000200127312 */ /* 0x0040620000201c00 */
[----:B------:R-:W-:Y:S05]  /*1900*/  BRA `(.L_x_29252) ;  /* 0x0000000c00407947 */ /* 0x000fea0003800000 */
.L_x_29253:
[----:B------:R-:W2:Y:S02]  /*1910*/  LDG.E.U16 R2, desc[UR36][R2.64] ;  /* 0x0000002402027981 */ /* 0x000ea4000c1e1500 */
[----:B--2---:R0:W1:Y:S01]  /*1920*/  I2F.F64.S16 R18, R2 ;  /* 0x0000000200127312 */ /* 0x0040620000101c00 */
[----:B------:R-:W-:Y:S05]  /*1930*/  BRA `(.L_x_29252) ;  /* 0x0000000c00347947 */ /* 0x000fea0003800000 */
.L_x_29248:
        /* <DEDUP_REMOVED lines=10> */
.L_x_29256:
[----:B------:R-:W2:Y:S02]  /*19e0*/  LDG.E.U16 R0, desc[UR36][R2.64] ;  /* 0x0000002402007981 */ /* 0x000ea4000c1e1500 */
[----:B--2---:R-:W-:-:S05]  /*19f0*/  HADD2.F32 R0, -RZ, R0.H0_H0 ;  /* 0x20000000ff007230 */ /* 0x004fca0000004100 */
[----:B------:R-:W-:-:S04]  /*1a00*/  FMUL.FTZ R0, R0, 1 ;  /* 0x3f80000000007820 */ /* 0x000fc80000410000 */
[----:B------:R0:W1:Y:S01]  /*1a10*/  F2F.F64.F32 R18, R0 ;  /* 0x0000000000127310 */ /* 0x0000620000201800 */
[----:B------:R-:W-:Y:S05]  /*1a20*/  BRA `(.L_x_29252) ;  /* 0x0000000800f87947 */ /* 0x000fea0003800000 */
.L_x_29255:
        /* <DEDUP_REMOVED lines=10> */
.L_x_29258:
[----:B------:R-:W2:Y:S02]  /*1ad0*/  LDG.E.U16 R2, desc[UR36][R2.64] ;  /* 0x0000002402027981 */ /* 0x000ea4000c1e1500 */
[----:B--2---:R-:W-:-:S05]  /*1ae0*/  HADD2.F32 R0, -RZ, R2.H0_H0 ;  /* 0x20000002ff007230 */ /* 0x004fca0000004100 */
[----:B------:R-:W-:-:S04]  /*1af0*/  FMUL.FTZ R0, R0, 1 ;  /* 0x3f80000000007820 */ /* 0x000fc80000410000 */
[----:B------:R0:W1:Y:S01]  /*1b00*/  F2F.F64.F32 R18, R0 ;  /* 0x0000000000127310 */ /* 0x0000620000201800 */
[----:B------:R-:W-:Y:S05]  /*1b10*/  BRA `(.L_x_29252) ;  /* 0x0000000800bc7947 */ /* 0x000fea0003800000 */
.L_x_29257:
[----:B------:R0:W5:Y:S01]  /*1b20*/  LDG.E.64 R18, desc[UR36][R2.64] ;  /* 0x0000002402127981 */ /* 0x000162000c1e1b00 */
[----:B------:R-:W-:Y:S05]  /*1b30*/  BRA `(.L_x_29252) ;  /* 0x0000000800b47947 */ /* 0x000fea0003800000 */
.L_x_29247:
        /* <DEDUP_REMOVED lines=13> */
.L_x_29261:
[----:B------:R0:W5:Y:S01]  /*1c10*/  LDG.E.64 R18, desc[UR36][R2.64] ;  /* 0x0000002402127981 */ /* 0x000162000c1e1b00 */
[----:B------:R-:W-:Y:S05]  /*1c20*/  BRA `(.L_x_29252) ;  /* 0x0000000800787947 */ /* 0x000fea0003800000 */
.L_x_29260:
        /* <DEDUP_REMOVED lines=28> */
.L_x_29263:
        /* <DEDUP_REMOVED lines=15> */
.L_x_29262:
[----:B------:R-:W2:Y:S02]  /*1ee0*/  LDG.E.U16 R0, desc[UR36][R2.64] ;  /* 0x0000002402007981 */ /* 0x000ea4000c1e1500 */
[----:B--2---:R-:W-:-:S04]  /*1ef0*/  IMAD.U32 R0, R0, 0x10000, RZ ;  /* 0x0001000000007824 */ /* 0x004fc800078e00ff */
[----:B------:R-:W-:-:S04]  /*1f00*/  FMUL.FTZ R0, R0, 1 ;  /* 0x3f80000000007820 */ /* 0x000fc80000410000 */
[----:B------:R0:W1:Y:S01]  /*1f10*/  F2F.F64.F32 R18, R0 ;  /* 0x0000000000127310 */ /* 0x0000620000201800 */
[----:B------:R-:W-:Y:S05]  /*1f20*/  BRA `(.L_x_29252) ;  /* 0x0000000400b87947 */ /* 0x000fea0003800000 */
.L_x_29259:
        /* <DEDUP_REMOVED lines=11> */
.L_x_29266:
        /* <DEDUP_REMOVED lines=21> */
.L_x_29270:
[----:B------:R-:W-:Y:S05]  /*2130*/  BSYNC B1 ;  /* 0x0000000000017941 */ /* 0x000fea0003800000 */
.L_x_29269:
[----:B------:R-:W-:Y:S01]  /*2140*/  LEA R3, R0, 0x3b800000, 0x17 ;  /* 0x3b80000000037811 */ /* 0x000fe200078eb8ff */
[----:B------:R-:W-:-:S05]  /*2150*/  IMAD.SHL.U32 R0, R2, 0x100000, RZ ;  /* 0x0010000002007824 */ /* 0x000fca00078e00ff */
[----:B------:R-:W-:-:S07]  /*2160*/  LOP3.LUT R0, R3, R0, R4, 0xfe, !PT ;  /* 0x0000000003007212 */ /* 0x000fce00078efe04 */
.L_x_29268:
[----:B------:R-:W-:Y:S05]  /*2170*/  BSYNC B0 ;  /* 0x0000000000007941 */ /* 0x000fea0003800000 */
.L_x_29267:
[----:B------:R-:W-:-:S04]  /*2180*/  FMUL.FTZ R0, R0, 1 ;  /* 0x3f80000000007820 */ /* 0x000fc80000410000 */
[----:B------:R2:W3:Y:S01]  /*2190*/  F2F.F64.F32 R18, R0 ;  /* 0x0000000000127310 */ /* 0x0004e20000201800 */
[----:B------:R-:W-:Y:S05]  /*21a0*/  BRA `(.L_x_29252) ;  /* 0x0000000400187947 */ /* 0x000fea0003800000 */
.L_x_29265:
        /* <DEDUP_REMOVED lines=21> */
.L_x_29274:
[----:B------:R-:W-:Y:S05]  /*2300*/  BSYNC B1 ;  /* 0x0000000000017941 */ /* 0x000fea0003800000 */
.L_x_29273:
[----:B------:R-:W-:Y:S01]  /*2310*/  LEA R3, R0, 0x37800000, 0x17 ;  /* 0x3780000000037811 */ /* 0x000fe200078eb8ff */
[----:B------:R-:W-:-:S05]  /*2320*/  IMAD.SHL.U32 R0, R2, 0x200000, RZ ;  /* 0x0020000002007824 */ /* 0x000fca00078e00ff */
[----:B------:R-:W-:-:S07]  /*2330*/  LOP3.LUT R0, R3, R0, R4, 0xfe, !PT ;  /* 0x0000000003007212 */ /* 0x000fce00078efe04 */
.L_x_29272:
[----:B------:R-:W-:Y:S05]  /*2340*/  BSYNC B0 ;  /* 0x0000000000007941 */ /* 0x000fea0003800000 */
.L_x_29271:
[----:B------:R-:W-:-:S04]  /*2350*/  FMUL.FTZ R0, R0, 1 ;  /* 0x3f80000000007820 */ /* 0x000fc80000410000 */
[----:B------:R4:W0:Y:S01]  /*2360*/  F2F.F64.F32 R18, R0 ;  /* 0x0000000000127310 */ /* 0x0008220000201800 */
[----:B------:R-:W-:Y:S05]  /*2370*/  BRA `(.L_x_29252) ;  /* 0x0000000000a47947 */ /* 0x000fea0003800000 */
.L_x_29264:
        /* <DEDUP_REMOVED lines=14> */
.L_x_29278:
[----:B------:R-:W-:Y:S05]  /*2460*/  BSYNC B0 ;  /* 0x0000000000007941 */ /* 0x000fea0003800000 */
.L_x_29277:
[----:B------:R-:W-:-:S04]  /*2470*/  FMUL.FTZ R0, R0, 1 ;  /* 0x3f80000000007820 */ /* 0x000fc80000410000 */
[----:B------:R0:W1:Y:S01]  /*2480*/  F2F.F64.F32 R18, R0 ;  /* 0x0000000000127310 */ /* 0x0000620000201800 */
[----:B------:R-:W-:Y:S05]  /*2490*/  BRA `(.L_x_29252) ;  /* 0x00000000005c7947 */ /* 0x000fea0003800000 */
.L_x_29251:
        /* <DEDUP_REMOVED lines=16> */
.L_x_29279:
[----:B------:R-:W-:Y:S01]  /*25a0*/  CS2R R18, SRZ ;  /* 0x0000000000127805 */ /* 0x000fe2000001ff00 */
[----:B------:R-:W-:Y:S06]  /*25b0*/  BRA `(.L_x_29252) ;  /* 0x0000000000147947 */ /* 0x000fec0003800000 */
.L_x_29276:
[----:B------:R-:W2:Y:S02]  /*25c0*/  LDG.E.64 R18, desc[UR36][R2.64] ;  /* 0x0000002402127981 */ /* 0x000ea4000c1e1b00 */
[----:B--2---:R-:W0:Y:S01]  /*25d0*/  I2F.F64.U64 R18, R18 ;  /* 0x0000001200127312 */ /* 0x004e220000301800 */
[----:B------:R-:W-:Y:S05]  /*25e0*/  BRA `(.L_x_29252) ;  /* 0x0000000000087947 */ /* 0x000fea0003800000 */
.L_x_29275:
[----:B------:R-:W2:Y:S02]  /*25f0*/  LDG.E R2, desc[UR36][R2.64] ;  /* 0x0000002402027981 */ /* 0x000ea4000c1e1900 */
[----:B--2---:R0:W1:Y:S02]  /*2600*/  I2F.F64.U32 R18, R2 ;  /* 0x0000000200127312 */ /* 0x0040640000201800 */
.L_x_29252:
        /* <DEDUP_REMOVED lines=18> */
.L_x_29283:
[----:B------:R-:W2:Y:S02]  /*2730*/  LDG.E.U8 R2, desc[UR36][R2.64] ;  /* 0x0000002402027981 */ /* 0x000ea4000c1e1100 */
[----:B--2---:R0:W2:Y:S01]  /*2740*/  I2F.F64.U16 R4, R2 ;  /* 0x0000000200047312 */ /* 0x0040a20000101800 */
[----:B------:R-:W-:Y:S05]  /*2750*/  BRA `(.L_x_29285) ;  /* 0x0000000c00707947 */ /* 0x000fea0003800000 */
.L_x_29282:
        /* <DEDUP_REMOVED lines=9> */
.L_x_29287:
[----:B------:R-:W2:Y:S02]  /*27f0*/  LDG.E R2, desc[UR36][R2.64] ;  /* 0x0000002402027981 */ /* 0x000ea4000c1e1900 */
[----:B--2---:R2:W4:Y:S01]  /*2800*/  I2F.F64 R4, R2 ;  /* 0x0000000200047312 */ /* 0x0045220000201c00 */
[----:B------:R-:W-:Y:S05]  /*2810*/  BRA `(.L_x_29285) ;  /* 0x0000000c00407947 */ /* 0x000fea0003800000 */
.L_x_29286:
[----:B------:R-:W2:Y:S02]  /*2820*/  LDG.E.U16 R2, desc[UR36][R2.64] ;  /* 0x0000002402027981 */ /* 0x000ea4000c1e1500 */
[----:B--2---:R0:W2:Y:S01]  /*2830*/  I2F.F64.S16 R4, R2 ;  /* 0x0000000200047312 */ /* 0x0040a20000101c00 */
[----:B------:R-:W-:Y:S05]  /*2840*/  BRA `(.L_x_29285) ;  /* 0x0000000c00347947 */ /* 0x000fea0003800000 */
.L_x_29281:
        /* <DEDUP_REMOVED lines=10> */
.L_x_29289:
[----:B------:R-:W2:Y:S02]  /*28f0*/  LDG.E.U16 R0, desc[UR36][R2.64] ;  /* 0x0000002402007981 */ /* 0x000ea4000c1e1500 */
[----:B--2---:R-:W-:-:S05]  /*2900*/  HADD2.F32 R0, -RZ, R0.H0_H0 ;  /* 0x20000000ff007230 */ /* 0x004fca0000004100 */
[----:B------:R-:W-:-:S04]  /*2910*/  FMUL.FTZ R0, R0, 1 ;  /* 0x3f80000000007820 */ /* 0x000fc80000410000 */
[----:B------:R0:W2:Y:S01]  /*2920*/  F2F.F64.F32 R4, R0 ;  /* 0x0000000000047310 */ /* 0x0000a20000201800 */
[----:B------:R-:W-:Y:S05]  /*2930*/  BRA `(.L_x_29285) ;  /* 0x0000000800f87947 */ /* 0x000fea0003800000 */
.L_x_29288:
        /* <DEDUP_REMOVED lines=10> */
.L_x_29291:
[----:B------:R-:W2:Y:S02]  /*29e0*/  LDG.E.U16 R2, desc[UR36][R2.64] ;  /* 0x0000002402027981 */ /* 0x000ea4000c1e1500 */
[----:B--2---:R-:W-:-:S05]  /*29f0*/  HADD2.F32 R0, -RZ, R2.H0_H0 ;  /* 0x20000002ff007230 */ /* 0x004fca0000004100 */
[----:B------:R-:W-:-:S04]  /*2a00*/  FMUL.FTZ R0, R0, 1 ;  /* 0x3f80000000007820 */ /* 0x000fc80000410000 */
[----:B------:R0:W2:Y:S01]  /*2a10*/  F2F.F64.F32 R4, R0 ;  /* 0x0000000000047310 */ /* 0x0000a20000201800 */
[----:B------:R-:W-:Y:S05]  /*2a20*/  BRA `(.L_x_29285) ;  /* 0x0000000800bc7947 */ /* 0x000fea0003800000 */
.L_x_29290:
[----:B------:R0:W5:Y:S01]  /*2a30*/  LDG.E.64 R4, desc[UR36][R2.64] ;  /* 0x0000002402047981 */ /* 0x000162000c1e1b00 */
[----:B------:R-:W-:Y:S05]  /*2a40*/  BRA `(.L_x_29285) ;  /* 0x0000000800b47947 */ /* 0x000fea0003800000 */
.L_x_29280:
        /* <DEDUP_REMOVED lines=13> */
.L_x_29294:
[----:B------:R0:W5:Y:S01]  /*2b20*/  LDG.E.64 R4, desc[UR36][R2.64] ;  /* 0x0000002402047981 */ /* 0x000162000c1e1b00 */
[----:B------:R-:W-:Y:S05]  /*2b30*/  BRA `(.L_x_29285) ;  /* 0x0000000800787947 */ /* 0x000fea0003800000 */
.L_x_29293:
        /* <DEDUP_REMOVED lines=25> */
[----:B------:R-:W-:-:S06]  /*2cd0*/  FMUL.FTZ R5, R5, 1 ;  /* 0x3f80000005057820 */ /* 0x000fcc0000410000 */
[----:B------:R-:W0:Y:S01]  /*2ce0*/  F2F.F64.F32 R4, R5 ;  /* 0x0000000500047310 */ /* 0x000e220000201800 */
[----:B------:R-:W-:Y:S05]  /*2cf0*/  BRA `(.L_x_29285) ;  /* 0x0000000800087947 */ /* 0x000fea0003800000 */
.L_x_29296:
        /* <DEDUP_REMOVED lines=15> */
.L_x_29295:
[----:B------:R-:W2:Y:S02]  /*2df0*/  LDG.E.U16 R0, desc[UR36][R2.64] ;  /* 0x0000002402007981 */ /* 0x000ea4000c1e1500 */
[----:B--2---:R-:W-:-:S04]  /*2e00*/  IMAD.U32 R0, R0, 0x10000, RZ ;  /* 0x0001000000007824 */ /* 0x004fc800078e00ff */
[----:B------:R-:W-:-:S04]  /*2e10*/  FMUL.FTZ R0, R0, 1 ;  /* 0x3f80000000007820 */ /* 0x000fc80000410000 */
[----:B------:R0:W2:Y:S01]  /*2e20*/  F2F.F64.F32 R4, R0 ;  /* 0x0000000000047310 */ /* 0x0000a20000201800 */
[----:B------:R-:W-:Y:S05]  /*2e30*/  BRA `(.L_x_29285) ;  /* 0x0000000400b87947 */ /* 0x000fea0003800000 */
.L_x_29292:
        /* <DEDUP_REMOVED lines=11> */
.L_x_29299:
        /* <DEDUP_REMOVED lines=21> */
.L_x_29303:
[----:B------:R-:W-:Y:S05]  /*3040*/  BSYNC B1 ;  /* 0x0000000000017941 */ /* 0x000fea0003800000 */
.L_x_29302:
[----:B------:R-:W-:Y:S01]  /*3050*/  LEA R3, R0, 0x3b800000, 0x17 ;  /* 0x3b80000000037811 */ /* 0x000fe200078eb8ff */
[----:B------:R-:W-:-:S05]  /*3060*/  IMAD.SHL.U32 R0, R2, 0x100000, RZ ;  /* 0x0010000002007824 */ /* 0x000fca00078e00ff */
[----:B------:R-:W-:-:S07]  /*3070*/  LOP3.LUT R0, R3, R0, R4, 0xfe, !PT ;  /* 0x0000000003007212 */ /* 0x000fce00078efe04 */
.L_x_29301:
[----:B------:R-:W-:Y:S05]  /*3080*/  BSYNC B0 ;  /* 0x0000000000007941 */ /* 0x000fea0003800000 */
.L_x_29300:
[----:B------:R-:W-:-:S04]  /*3090*/  FMUL.FTZ R0, R0, 1 ;  /* 0x3f80000000007820 */ /* 0x000fc80000410000 */
[----:B------:R0:W2:Y:S01]  /*30a0*/  F2F.F64.F32 R4, R0 ;  /* 0x0000000000047310 */ /* 0x0000a20000201800 */
[----:B------:R-:W-:Y:S05]  /*30b0*/  BRA `(.L_x_29285) ;  /* 0x0000000400187947 */ /* 0x000fea0003800000 */
.L_x_29298:
        /* <DEDUP_REMOVED lines=21> */
.L_x_29307:
[----:B------:R-:W-:Y:S05]  /*3210*/  BSYNC B1 ;  /* 0x0000000000017941 */ /* 0x000fea0003800000 */
.L_x_29306:
[----:B------:R-:W-:Y:S01]  /*3220*/  LEA R3, R0, 0x37800000, 0x17 ;  /* 0x3780000000037811 */ /* 0x000fe200078eb8ff */
[----:B------:R-:W-:-:S05]  /*3230*/  IMAD.SHL.U32 R0, R2, 0x200000, RZ ;  /* 0x0020000002007824 */ /* 0x000fca00078e00ff */
[----:B------:R-:W-:-:S07]  /*3240*/  LOP3.LUT R0, R3, R0, R4, 0xfe, !PT ;  /* 0x0000000003007212 */ /* 0x000fce00078efe04 */
.L_x_29305:
[----:B------:R-:W-:Y:S05]  /*3250*/  BSYNC B0 ;  /* 0x0000000000007941 */ /* 0x000fea0003800000 */
.L_x_29304:
[----:B------:R-:W-:-:S04]  /*3260*/  FMUL.FTZ R0, R0, 1 ;  /* 0x3f80000000007820 */ /* 0x000fc80000410000 */
[----:B------:R0:W2:Y:S01]  /*3270*/  F2F.F64.F32 R4, R0 ;  /* 0x0000000000047310 */ /* 0x0000a20000201800 */
[----:B------:R-:W-:Y:S05]  /*3280*/  BRA `(.L_x_29285) ;  /* 0x0000000000a47947 */ /* 0x000fea0003800000 */
.L_x_29297:
        /* <DEDUP_REMOVED lines=14> */
.L_x_29311:
[----:B------:R-:W-:Y:S05]  /*3370*/  BSYNC B0 ;  /* 0x0000000000007941 */ /* 0x000fea0003800000 */
.L_x_29310:
[----:B------:R-:W-:-:S04]  /*3380*/  FMUL.FTZ R0, R0, 1 ;  /* 0x3f80000000007820 */ /* 0x000fc80000410000 */
[----:B------:R0:W2:Y:S01]  /*3390*/  F2F.F64.F32 R4, R0 ;  /* 0x0000000000047310 */ /* 0x0000a20000201800 */
[----:B------:R-:W-:Y:S05]  /*33a0*/  BRA `(.L_x_29285) ;  /* 0x00000000005c7947 */ /* 0x000fea0003800000 */
.L_x_29284:
        /* <DEDUP_REMOVED lines=16> */
.L_x_29312:
[----:B------:R-:W-:Y:S01]  /*34b0*/  CS2R R4, SRZ ;  /* 0x0000000000047805 */ /* 0x000fe2000001ff00 */
[----:B------:R-:W-:Y:S06]  /*34c0*/  BRA `(.L_x_29285) ;  /* 0x0000000000147947 */ /* 0x000fec0003800000 */
.L_x_29309:
[----:B------:R-:W2:Y:S02]  /*34d0*/  LDG.E.64 R4, desc[UR36][R2.64] ;  /* 0x0000002402047981 */ /* 0x000ea4000c1e1b00 */
[----:B--2---:R-:W0:Y:S01]  /*34e0*/  I2F.F64.U64 R4, R4 ;  /* 0x0000000400047312 */ /* 0x004e220000301800 */
[----:B------:R-:W-:Y:S05]  /*34f0*/  BRA `(.L_x_29285) ;  /* 0x0000000000087947 */ /* 0x000fea0003800000 */
.L_x_29308:
[----:B------:R-:W2:Y:S02]  /*3500*/  LDG.E R2, desc[UR36][R2.64] ;  /* 0x0000002402027981 */ /* 0x000ea4000c1e1900 */
[----:B--2---:R0:W2:Y:S02]  /*3510*/  I2F.F64.U32 R4, R2 ;  /* 0x0000000200047312 */ /* 0x0040a40000201800 */
.L_x_29285:
[----:B0-2-45:R-:W-:Y:S01]  /*3520*/  DSETP.GTU.AND P0, PT, |R4|, +INF , PT ;  /* 0x7ff000000400742a */ /* 0x035fe20003f0c200 */
[----:B------:R-:W-:Y:S05]  /*3530*/  BSSY B0, `(.L_x_29313) ;  /* 0x000001e000007945 */ /* 0x000fea0003800000 */
[----:B-1-3--:R-:W-:-:S14]  /*3540*/  DSETP.GTU.OR P0, PT, |R18|, +INF , P0 ;  /* 0x7ff000001200742a */ /* 0x00afdc000070c600 */
[----:B------:R-:W-:Y:S05]  /*3550*/  @P0 BRA `(.L_x_29314) ;  /* 0x0000000000680947 */ /* 0x000fea0003800000 */
[----:B------:R-:W-:Y:S02]  /*3560*/  LOP3.LUT R0, R4, R18, RZ, 0xfc, !PT ;  /* 0x0000001204007212 */ /* 0x000fe400078efcff */
[----:B------:R-:W-:Y:S02]  /*3570*/  LOP3.LUT R2, R5, R19, RZ, 0xfc, !PT ;  /* 0x0000001305027212 */ /* 0x000fe400078efcff */
[----:B------:R-:W-:-:S04]  /*3580*/  ISETP.NE.U32.AND P0, PT, R0, RZ, PT ;  /* 0x000000ff0000720c */ /* 0x000fc80003f05070 */
[----:B------:R-:W-:-:S13]  /*3590*/  LOP3.LUT P0, RZ, R2, 0x7fffffff, RZ, 0xc0, P0 ;  /* 0x7fffffff02ff7812 */ /* 0x000fda000000c0ff */
[----:B------:R-:W-:Y:S05]  /*35a0*/  @!P0 BRA `(.L_x_29315) ;  /* 0x0000000000588947 */ /* 0x000fea0003800000 */
[----:B------:R-:W-:-:S04]  /*35b0*/  ISETP.NE.U32.AND P0, PT, R18, RZ, PT ;  /* 0x000000ff1200720c */ /* 0x000fc80003f05070 */
[----:B------:R-:W-:-:S13]  /*35c0*/  LOP3.LUT P0, RZ, R19, 0x7fffffff, RZ, 0xc0, P0 ;  /* 0x7fffffff13ff7812 */ /* 0x000fda000000c0ff */
[----:B------:R-:W-:Y:S01]  /*35d0*/  @!P0 LOP3.LUT R0, RZ, 0x80000000, R5, 0xb8, !PT ;  /* 0x80000000ff008812 */ /* 0x000fe200078eb805 */
[----:B------:R-:W-:-:S04]  /*35e0*/  @!P0 IMAD.MOV.U32 R4, RZ, RZ, 0x1 ;  /* 0x00000001ff048424 */ /* 0x000fc800078e00ff */
[----:B------:R-:W-:Y:S01]  /*35f0*/  @!P0 IMAD.MOV.U32 R5, RZ, RZ, R0 ;  /* 0x000000ffff058224 */ /* 0x000fe200078e0000 */
[----:B------:R-:W-:Y:S06]  /*3600*/  @!P0 BRA `(.L_x_29315) ;  /* 0x0000000000408947 */ /* 0x000fec0003800000 */
[C-C-:B------:R-:W-:Y:S02]  /*3610*/  DSETP.GEU.AND P0, PT, R18.reuse, R4.reuse, PT ;  /* 0x000000041200722a */ /* 0x140fe40003f0e000 */
[----:B------:R-:W-:-:S04]  /*3620*/  DSETP.GT.AND P1, PT, R18, R4, PT ;  /* 0x000000041200722a */ /* 0x000fc80003f24000 */
[C---:B------:R-:W-:Y:S02]  /*3630*/  DSETP.LT.AND P3, PT, R18.reuse, RZ, !P0 ;  /* 0x000000ff1200722a */ /* 0x040fe40004761000 */
[C---:B------:R-:W-:Y:S02]  /*3640*/  DSETP.GT.AND P0, PT, R18.reuse, RZ, !P0 ;  /* 0x000000ff1200722a */ /* 0x040fe40004704000 */
[C---:B------:R-:W-:Y:S02]  /*3650*/  DSETP.LT.AND P2, PT, R18.reuse, RZ, P1 ;  /* 0x000000ff1200722a */ /* 0x040fe40000f41000 */
[----:B------:R-:W-:Y:S01]  /*3660*/  DSETP.GT.AND P1, PT, R18, RZ, P1 ;  /* 0x000000ff1200722a */ /* 0x000fe20000f24000 */
[----:B------:R-:W-:Y:S02]  /*3670*/  SEL R7, RZ, 0xffffffff, !P3 ;  /* 0xffffffffff077807 */ /* 0x000fe40005800000 */
[----:B------:R-:W-:Y:S02]  /*3680*/  SEL R3, RZ, 0x1, !P0 ;  /* 0x00000001ff037807 */ /* 0x000fe40004000000 */
[----:B------:R-:W-:-:S02]  /*3690*/  SEL R4, RZ, 0x1, !P2 ;  /* 0x00000001ff047807 */ /* 0x000fc40005000000 */
[-C--:B------:R-:W-:Y:S02]  /*36a0*/  IADD3 R0, P0, P2, R3, R7.reuse, R18 ;  /* 0x0000000703007210 */ /* 0x080fe40007a1e012 */
[----:B------:R-:W-:Y:S02]  /*36b0*/  SEL R5, RZ, 0xffffffff, !P1 ;  /* 0xffffffffff057807 */ /* 0x000fe40004800000 */
[----:B------:R-:W-:Y:S02]  /*36c0*/  IADD3.X R18, RZ, R7, R19, P0, P2 ;  /* 0x00000007ff127210 */ /* 0x000fe400007e4413 */
[----:B------:R-:W-:-:S04]  /*36d0*/  IADD3 R4, P0, P1, R5, R0, R4 ;  /* 0x0000000005047210 */ /* 0x000fc8000791e004 */
[----:B------:R-:W-:Y:S01]  /*36e0*/  IADD3.X R5, R5, R18, RZ, P0, P1 ;  /* 0x0000001205057210 */ /* 0x000fe200007e24ff */
[----:B------:R-:W-:Y:S08]  /*36f0*/  BRA `(.L_x_29315) ;  /* 0x0000000000047947 */ /* 0x000ff00003800000 */
.L_x_29314:
[----:B------:R-:W-:-:S11]  /*3700*/  DADD R4, R4, R18 ;  /* 0x0000000004047229 */ /* 0x000fd60000000012 */
.L_x_29315:
[----:B------:R-:W-:Y:S05]  /*3710*/  BSYNC B0 ;  /* 0x0000000000007941 */ /* 0x000fea0003800000 */
.L_x_29313:
        /* <DEDUP_REMOVED lines=15> */
.L_x_29319:
[----:B------:R-:W0:Y:S02]  /*3810*/  F2I.S64.F64.TRUNC R4, R4 ;  /* 0x0000000400047311 */ /* 0x000e24000030d900 */
[----:B0-----:R-:W-:-:S05]  /*3820*/  IMAD.MOV.U32 R3, RZ, RZ, R4 ;  /* 0x000000ffff037224 */ /* 0x001fca00078e0004 */
[----:B------:R0:W-:Y:S01]  /*3830*/  STG.E.U8 desc[UR36][R16.64], R3 ;  /* 0x0000000310007986 */ /* 0x0001e2000c101124 */
[----:B------:R-:W-:Y:S05]  /*3840*/  BRA `(.L_x_29321) ;  /* 0x0000000c00f87947 */ /* 0x000fea0003800000 */
.L_x_29318:
        /* <DEDUP_REMOVED lines=9> */
.L_x_29323:
[----:B------:R-:W0:Y:S02]  /*38e0*/  F2I.F64.TRUNC R5, R4 ;  /* 0x0000000400057311 */ /* 0x000e24000030d100 */
[----:B0-----:R0:W-:Y:S01]  /*38f0*/  STG.E desc[UR36][R16.64], R5 ;  /* 0x0000000510007986 */ /* 0x0011e2000c101924 */
[----:B------:R-:W-:Y:S05]  /*3900*/  BRA `(.L_x_29321) ;  /* 0x0000000c00c87947 */ /* 0x000fea0003800000 */
.L_x_29322:
[----:B------:R-:W0:Y:S02]  /*3910*/  F2I.F64.TRUNC R5, R4 ;  /* 0x0000000400057311 */ /* 0x000e24000030d100 */
[----:B0-----:R0:W-:Y:S01]  /*3920*/  STG.E.U16 desc[UR36][R16.64], R5 ;  /* 0x0000000510007986 */ /* 0x0011e2000c101524 */
[----:B------:R-:W-:Y:S05]  /*3930*/  BRA `(.L_x_29321) ;  /* 0x0000000c00bc7947 */ /* 0x000fea0003800000 */
.L_x_29317:
        /* <DEDUP_REMOVED lines=13> */
.L_x_29325:
        /* <DEDUP_REMOVED lines=8> */
.L_x_29324:
        /* <DEDUP_REMOVED lines=14> */
.L_x_29327:
        /* <DEDUP_REMOVED lines=9> */
.L_x_29326:
[----:B------:R4:W-:Y:S01]  /*3c00*/  STG.E.64 desc[UR36][R16.64], R4 ;  /* 0x0000000410007986 */ /* 0x0009e2000c101b24 */
[----:B------:R-:W-:Y:S05]  /*3c10*/  BRA `(.L_x_29321) ;  /* 0x0000000c00047947 */ /* 0x000fea0003800000 */
.L_x_29316:
        /* <DEDUP_REMOVED lines=12> */
.L_x_29330:
[----:B------:R-:W-:-:S05]  /*3ce0*/  CS2R R6, SRZ ;  /* 0x0000000000067805 */ /* 0x000fca000001ff00 */
[----:B------:R0:W-:Y:S01]  /*3cf0*/  STG.E.128 desc[UR36][R16.64], R4 ;  /* 0x0000000410007986 */ /* 0x0001e2000c101d24 */
[----:B------:R-:W-:Y:S05]  /*3d00*/  BRA `(.L_x_29321) ;  /* 0x0000000800c87947 */ /* 0x000fea0003800000 */
.L_x_29329:
        /* <DEDUP_REMOVED lines=25> */
.L_x_29334:
[----:B------:R-:W-:Y:S05]  /*3ea0*/  BSYNC B0 ;  /* 0x0000000000007941 */ /* 0x000fea0003800000 */
.L_x_29333:
[----:B------:R-:W-:-:S05]  /*3eb0*/  LOP3.LUT R3, R0, R3, RZ, 0xfc, !PT ;  /* 0x0000000300037212 */ /* 0x000fca00078efcff */
[----:B------:R0:W-:Y:S01]  /*3ec0*/  STG.E.U8 desc[UR36][R16.64], R3 ;  /* 0x0000000310007986 */ /* 0x0001e2000c101124 */
[----:B------:R-:W-:Y:S05]  /*3ed0*/  BRA `(.L_x_29321) ;  /* 0x0000000800547947 */ /* 0x000fea0003800000 */
.L_x_29332:
        /* <DEDUP_REMOVED lines=17> */
.L_x_29336:
[----:B------:R-:W-:Y:S01]  /*3ff0*/  IMAD.MOV.U32 R0, RZ, RZ, 0x7f ;  /* 0x0000007fff007424 */ /* 0x000fe200078e00ff */
[----:B------:R-:W-:-:S04]  /*4000*/  ISETP.GT.U32.AND P0, PT, R2, 0x7f800000, PT ;  /* 0x7f8000000200780c */ /* 0x000fc80003f04070 */
[----:B------:R-:W-:-:S09]  /*4010*/  SEL R0, R0, 0x7c, P0 ;  /* 0x0000007c00007807 */ /* 0x000fd20000000000 */
.L_x_29337:
[----:B------:R-:W-:Y:S05]  /*4020*/  BSYNC B0 ;  /* 0x0000000000007941 */ /* 0x000fea0003800000 */
.L_x_29335:
[----:B------:R-:W-:-:S04]  /*4030*/  LOP3.LUT R2, R3, 0x80000000, RZ, 0xc0, !PT ;  /* 0x8000000003027812 */ /* 0x000fc800078ec0ff */
[----:B------:R-:W-:-:S04]  /*4040*/  SHF.R.U32.HI R3, RZ, 0x18, R2 ;  /* 0x00000018ff037819 */ /* 0x000fc80000011602 */
[----:B------:R-:W-:-:S05]  /*4050*/  LOP3.LUT R3, R0, R3, RZ, 0xfc, !PT ;  /* 0x0000000300037212 */ /* 0x000fca00078efcff */
[----:B------:R0:W-:Y:S01]  /*4060*/  STG.E.U8 desc[UR36][R16.64], R3 ;  /* 0x0000000310007986 */ /* 0x0001e2000c101124 */
[----:B------:R-:W-:Y:S05]  /*4070*/  BRA `(.L_x_29321) ;  /* 0x0000000400ec7947 */ /* 0x000fea0003800000 */
.L_x_29331:
        /* <DEDUP_REMOVED lines=8> */
.L_x_29328:
        /* <DEDUP_REMOVED lines=11> */
.L_x_29340:
        /* <DEDUP_REMOVED lines=21> */
.L_x_29343:
[----:B------:R-:W-:-:S04]  /*4300*/  LOP3.LUT R2, R3, 0x80000000, RZ, 0xc0, !PT ;  /* 0x8000000003027812 */ /* 0x000fc800078ec0ff */
[----:B------:R-:W-:-:S04]  /*4310*/  SHF.R.U32.HI R3, RZ, 0x18, R2 ;  /* 0x00000018ff037819 */ /* 0x000fc80000011602 */
[----:B------:R-:W-:-:S04]  /*4320*/  LOP3.LUT R0, R0, R3, RZ, 0xfc, !PT ;  /* 0x0000000300007212 */ /* 0x000fc800078efcff */
[----:B------:R-:W-:-:S07]  /*4330*/  PRMT R8, R0, 0x7610, R8 ;  /* 0x0000761000087816 */ /* 0x000fce0000000008 */
.L_x_29342:
[----:B------:R-:W-:Y:S05]  /*4340*/  BSYNC B0 ;  /* 0x0000000000007941 */ /* 0x000fea0003800000 */
.L_x_29341:
[----:B------:R0:W-:Y:S01]  /*4350*/  STG.E.U8 desc[UR36][R16.64], R8 ;  /* 0x0000000810007986 */ /* 0x0001e2000c101124 */
[----:B------:R-:W-:Y:S05]  /*4360*/  BRA `(.L_x_29321) ;  /* 0x0000000400307947 */ /* 0x000fea0003800000 */
.L_x_29339:
        /* <DEDUP_REMOVED lines=21> */
.L_x_29346:
[----:B------:R-:W-:-:S04]  /*44c0*/  LOP3.LUT R2, R3, 0x80000000, RZ, 0xc0, !PT ;  /* 0x8000000003027812 */ /* 0x000fc800078ec0ff */
[----:B------:R-:W-:-:S04]  /*44d0*/  SHF.R.U32.HI R3, RZ, 0x18, R2 ;  /* 0x00000018ff037819 */ /* 0x000fc80000011602 */
[----:B------:R-:W-:-:S04]  /*44e0*/  LOP3.LUT R0, R0, R3, RZ, 0xfc, !PT ;  /* 0x0000000300007212 */ /* 0x000fc800078efcff */
[----:B------:R-:W-:-:S07]  /*44f0*/  PRMT R8, R0, 0x7610, R8 ;  /* 0x0000761000087816 */ /* 0x000fce0000000008 */
.L_x_29345:
[----:B------:R-:W-:Y:S05]  /*4500*/  BSYNC B0 ;  /* 0x0000000000007941 */ /* 0x000fea0003800000 */
.L_x_29344:
[----:B------:R0:W-:Y:S01]  /*4510*/  STG.E.U8 desc[UR36][R16.64], R8 ;  /* 0x0000000810007986 */ /* 0x0001e2000c101124 */
[----:B------:R-:W-:Y:S05]  /*4520*/  BRA `(.L_x_29321) ;  /* 0x0000000000c07947 */ /* 0x000fea0003800000 */
.L_x_29338:
        /* <DEDUP_REMOVED lines=26> */
.L_x_29320:
        /* <DEDUP_REMOVED lines=16> */
.L_x_29349:
[----:B------:R-:W-:Y:S05]  /*47d0*/  BRA `(.L_x_29321) ;  /* 0x0000000000147947 */ /* 0x000fea0003800000 */
.L_x_29348:
[----:B------:R-:W0:Y:S02]  /*47e0*/  F2I.U64.F64.TRUNC R4, R4 ;  /* 0x0000000400047311 */ /* 0x000e24000030d800 */
[----:B0-----:R0:W-:Y:S01]  /*47f0*/  STG.E.64 desc[UR36][R16.64], R4 ;  /* 0x0000000410007986 */ /* 0x0011e2000c101b24 */
[----:B------:R-:W-:Y:S05]  /*4800*/  BRA `(.L_x_29321) ;  /* 0x0000000000087947 */ /* 0x000fea0003800000 */
.L_x_29347:
[----:B------:R-:W0:Y:S02]  /*4810*/  F2I.U32.F64.TRUNC R5, R4 ;  /* 0x0000000400057311 */ /* 0x000e24000030d000 */
[----:B0-----:R0:W-:Y:S02]  /*4820*/  STG.E desc[UR36][R16.64], R5 ;  /* 0x0000000510007986 */ /* 0x0011e4000c101924 */
.L_x_29321:
[----:B------:R-:W-:-:S04]  /*4830*/  IMAD R22, R25, 0x200, R22 ;  /* 0x0000020019167824 */ /* 0x000fc800078e0216 */
[----:B------:R-:W-:-:S07]  /*4840*/  VIADD R23, R22, 0x80 ;  /* 0x0000008016177836 */ /* 0x000fce0000000000 */
.L_x_29245:
[----:B------:R-:W-:Y:S05]  /*4850*/  BSYNC B6 ;  /* 0x0000000000067941 */ /* 0x000fea0003800000 */
.L_x_29244:
        /* <DEDUP_REMOVED lines=358> */
.L_x_29352:
        /* <DEDUP_REMOVED lines=21> */
.L_x_29356:
[----:B------:R-:W2:Y:S02]  /*6010*/  LDG.E.U8 R2, desc[UR36][R2.64] ;  /* 0x0000002402027981 */ /* 0x000ea4000c1e1100 */
[----:B--2---:R0:W1:Y:S01]  /*6020*/  I2F.F64.U16 R18, R2 ;  /* 0x0000000200127312 */ /* 0x0040620000101800 */
[----:B------:R-:W-:Y:S05]  /*6030*/  BRA `(.L_x_29358) ;  /* 0x0000000c00707947 */ /* 0x000fea0003800000 */
.L_x_29355:
[----:B------:R-:W-:-:S13]  /*6040*/  ISETP.NE.AND P0, PT, R4, 0x2, PT ;  /* 0x000000020400780c */ /* 0x000fda0003f05270 */
[----:B------:R-:W-:Y:S05]  /*6050*/  @!P0 BRA `(.L_x_29359) ;  /* 0x0000000000288947 */ /* 0x000fea0003800000 */
[----:B------:R-:W-:-:S13]  /*6060*/  ISETP.NE.AND P0, PT, R4, 0x3, PT ;  /* 0x000000030400780c */ /* 0x000fda0003f05270 */
[----:B------:R-:W-:Y:S05]  /*6070*/  @!P0 BRA `(.L_x_29360) ;  /* 0x0000000000148947 */ /* 0x000fea0003800000 */
[----:B------:R-:W-:-:S13]  /*6080*/  ISETP.NE.AND P0, PT, R4, 0x4, PT ;  /* 0x000000040400780c */ /* 0x000fda0003f05270 */
[----:B------:R-:W-:Y:S05]  /*6090*/  @P0 BRA `(.L_x_29357) ;  /* 0x0000000800fc0947 */ /* 0x000fea0003800000 */
[----:B------:R-:W2:Y:S02]  /*60a0*/  LDG.E.64 R18, desc[UR36][R2.64] ;  /* 0x0000002402127981 */ /* 0x000ea4000c1e1b00 */
[----:B--2---:R-:W2:Y:S01]  /*60b0*/  I2F.F64.S64 R18, R18 ;  /* 0x0000001200127312 */ /* 0x004ea20000301c00 */
[----:B------:R-:W-:Y:S05]  /*60c0*/  BRA `(.L_x_29358) ;  /* 0x0000000c004c7947 */ /* 0x000fea0003800000 */
.L_x_29360:
[----:B------:R-:W2:Y:S02]  /*60d0*/  LDG.E R2, desc[UR36][R2.64] ;  /* 0x0000002402027981 */ /* 0x000ea4000c1e1900 */
[----:B--2---:R3:W4:Y:S01]  /*60e0*/  I2F.F64 R18, R2 ;  /* 0x0000000200127312 */ /* 0x0047220000201c00 */
[----:B------:R-:W-:Y:S05]  /*60f0*/  BRA `(.L_x_29358) ;  /* 0x0000000c00407947 */ /* 0x000fea0003800000 */
.L_x_29359:
[----:B------:R-:W2:Y:S02]  /*6100*/  LDG.E.U16 R2, desc[UR36][R2.64] ;  /* 0x0000002402027981 */ /* 0x000ea4000c1e1500 */
[----:B--2---:R0:W1:Y:S01]  /*6110*/  I2F.F64.S16 R18, R2 ;  /* 0x0000000200127312 */ /* 0x0040620000101c00 */
[----:B------:R-:W-:Y:S05]  /*6120*/  BRA `(.L_x_29358) ;  /* 0x0000000c00347947 */ /* 0x000fea0003800000 */
.L_x_29354:
        /* <DEDUP_REMOVED lines=10> */
.L_x_29362:
[----:B------:R-:W2:Y:S02]  /*61d0*/  LDG.E.U16 R0, desc[UR36][R2.64] ;  /* 0x0000002402007981 */ /* 0x000ea4000c1e1500 */
[----:B--2---:R-:W-:-:S05]  /*61e0*/  HADD2.F32 R0, -RZ, R0.H0_H0 ;  /* 0x20000000ff007230 */ /* 0x004fca0000004100 */
[----:B------:R-:W-:-:S04]  /*61f0*/  FMUL.FTZ R0, R0, 1 ;  /* 0x3f80000000007820 */ /* 0x000fc80000410000 */
[----:B------:R0:W1:Y:S01]  /*6200*/  F2F.F64.F32 R18, R0 ;  /* 0x0000000000127310 */ /* 0x0000620000201800 */
[----:B------:R-:W-:Y:S05]  /*6210*/  BRA `(.L_x_29358) ;  /* 0x0000000800f87947 */ /* 0x000fea0003800000 */
.L_x_29361:
        /* <DEDUP_REMOVED lines=10> */
.L_x_29364:
[----:B------:R-:W2:Y:S02]  /*62c0*/  LDG.E.U16 R2, desc[UR36][R2.64] ;  /* 0x0000002402027981 */ /* 0x000ea4000c1e1500 */
[----:B--2---:R-:W-:-:S05]  /*62d0*/  HADD2.F32 R0, -RZ, R2.H0_H0 ;  /* 0x20000002ff007230 */ /* 0x004fca0000004100 */
[----:B------:R-:W-:-:S04]  /*62e0*/  FMUL.FTZ R0, R0, 1 ;  /* 0x3f80000000007820 */ /* 0x000fc80000410000 */
[----:B------:R0:W1:Y:S01]  /*62f0*/  F2F.F64.F32 R18, R0 ;  /* 0x0000000000127310 */ /* 0x0000620000201800 */
[----:B------:R-:W-:Y:S05]  /*6300*/  BRA `(.L_x_29358) ;  /* 0x0000000800bc7947 */ /* 0x000fea0003800000 */
.L_x_29363:
[----:B------:R0:W5:Y:S01]  /*6310*/  LDG.E.64 R18, desc[UR36][R2.64] ;  /* 0x0000002402127981 */ /* 0x000162000c1e1b00 */
[----:B------:R-:W-:Y:S05]  /*6320*/  BRA `(.L_x_29358) ;  /* 0x0000000800b47947 */ /* 0x000fea0003800000 */
.L_x_29353:
        /* <DEDUP_REMOVED lines=13> */
.L_x_29367:
[----:B------:R0:W5:Y:S01]  /*6400*/  LDG.E.64 R18, desc[UR36][R2.64] ;  /* 0x0000002402127981 */ /* 0x000162000c1e1b00 */
[----:B------:R-:W-:Y:S05]  /*6410*/  BRA `(.L_x_29358) ;  /* 0x0000000800787947 */ /* 0x000fea0003800000 */
.L_x_29366:
        /* <DEDUP_REMOVED lines=28> */
.L_x_29369:
        /* <DEDUP_REMOVED lines=15> */
.L_x_29368:
[----:B------:R-:W2:Y:S02]  /*66d0*/  LDG.E.U16 R0, desc[UR36][R2.64] ;  /* 0x0000002402007981 */ /* 0x000ea4000c1e1500 */
[----:B--2---:R-:W-:-:S04]  /*66e0*/  IMAD.U32 R0, R0, 0x10000, RZ ;  /* 0x0001000000007824 */ /* 0x004fc800078e00ff */
[----:B------:R-:W-:-:S04]  /*66f0*/  FMUL.FTZ R0, R0, 1 ;  /* 0x3f80000000007820 */ /* 0x000fc80000410000 */
[----:B------:R0:W1:Y:S01]  /*6700*/  F2F.F64.F32 R18, R0 ;  /* 0x0000000000127310 */ /* 0x0000620000201800 */
[----:B------:R-:W-:Y:S05]  /*6710*/  BRA `(.L_x_29358) ;  /* 0x0000000400b87947 */ /* 0x000fea0003800000 */
.L_x_29365:
        /* <DEDUP_REMOVED lines=11> */
.L_x_29372:
        /* <DEDUP_REMOVED lines=21> */
.L_x_29376:
[----:B------:R-:W-:Y:S05]  /*6920*/  BSYNC B1 ;  /* 0x0000000000017941 */ /* 0x000fea0003800000 */
.L_x_29375:
[----:B------:R-:W-:Y:S01]  /*6930*/  LEA R3, R0, 0x3b800000, 0x17 ;  /* 0x3b80000000037811 */ /* 0x000fe200078eb8ff */
[----:B------:R-:W-:-:S05]  /*6940*/  IMAD.SHL.U32 R0, R2, 0x100000, RZ ;  /* 0x0010000002007824 */ /* 0x000fca00078e00ff */
[----:B------:R-:W-:-:S07]  /*6950*/  LOP3.LUT R0, R3, R0, R4, 0xfe, !PT ;  /* 0x0000000003007212 */ /* 0x000fce00078efe04 */
.L_x_29374:
[----:B------:R-:W-:Y:S05]  /*6960*/  BSYNC B0 ;  /* 0x0000000000007941 */ /* 0x000fea0003800000 */
.L_x_29373:
[----:B------:R-:W-:-:S04]  /*6970*/  FMUL.FTZ R0, R0, 1 ;  /* 0x3f80000000007820 */ /* 0x000fc80000410000 */
[----:B------:R0:W1:Y:S01]  /*6980*/  F2F.F64.F32 R18, R0 ;  /* 0x0000000000127310 */ /* 0x0000620000201800 */
[----:B------:R-:W-:Y:S05]  /*6990*/  BRA `(.L_x_29358) ;  /* 0x0000000400187947 */ /* 0x000fea0003800000 */
.L_x_29371:
        /* <DEDUP_REMOVED lines=21> */
.L_x_29380:
[----:B------:R-:W-:Y:S05]  /*6af0*/  BSYNC B1 ;  /* 0x0000000000017941 */ /* 0x000fea0003800000 */
.L_x_29379:
[----:B------:R-:W-:Y:S01]  /*6b00*/  LEA R3, R0, 0x37800000, 0x17 ;  /* 0x3780000000037811 */ /* 0x000fe200078eb8ff */
[----:B------:R-:W-:-:S05]  /*6b10*/  IMAD.SHL.U32 R0, R2, 0x200000, RZ ;  /* 0x0020000002007824 */ /* 0x000fca00078e00ff */
[----:B------:R-:W-:-:S07]  /*6b20*/  LOP3.LUT R0, R3, R0, R4, 0xfe, !PT ;  /* 0x0000000003007212 */ /* 0x000fce00078efe04 */
.L_x_29378:
[----:B------:R-:W-:Y:S05]  /*6b30*/  BSYNC B0 ;  /* 0x0000000000007941 */ /* 0x000fea0003800000 */
.L_x_29377:
[----:B------:R-:W-:-:S04]  /*6b40*/  FMUL.FTZ R0, R0, 1 ;  /* 0x3f80000000007820 */ /* 0x000fc80000410000 */
[----:B------:R0:W1:Y:S01]  /*6b50*/  F2F.F64.F32 R18, R0 ;  /* 0x0000000000127310 */ /* 0x0000620000201800 */
[----:B------:R-:W-:Y:S05]  /*6b60*/  BRA `(.L_x_29358) ;  /* 0x0000000000a47947 */ /* 0x000fea0003800000 */
.L_x_29370:
        /* <DEDUP_REMOVED lines=14> */
.L_x_29384:
[----:B------:R-:W-:Y:S05]  /*6c50*/  BSYNC B0 ;  /* 0x0000000000007941 */ /* 0x000fea0003800000 */
.L_x_29383:
[----:B------:R-:W-:-:S04]  /*6c60*/  FMUL.FTZ R0, R0, 1 ;  /* 0x3f80000000007820 */ /* 0x000fc80000410000 */
[----:B------:R0:W1:Y:S01]  /*6c70*/  F2F.F64.F32 R18, R0 ;  /* 0x0000000000127310 */ /* 0x0000620000201800 */
[----:B------:R-:W-:Y:S05]  /*6c80*/  BRA `(.L_x_29358) ;  /* 0x00000000005c7947 */ /* 0x000fea0003800000 */
.L_x_29357:
        /* <DEDUP_REMOVED lines=16> */
.L_x_29385:
[----:B------:R-:W-:Y:S01]  /*6d90*/  CS2R R18, SRZ ;  /* 0x0000000000127805 */ /* 0x000fe2000001ff00 */
[----:B------:R-:W-:Y:S06]  /*6da0*/  BRA `(.L_x_29358) ;  /* 0x0000000000147947 */ /* 0x000fec0003800000 */
.L_x_29382:
[----:B------:R-:W2:Y:S02]  /*6db0*/  LDG.E.64 R18, desc[UR36][R2.64] ;  /* 0x0000002402127981 */ /* 0x000ea4000c1e1b00 */
[----:B--2---:R-:W0:Y:S01]  /*6dc0*/  I2F.F64.U64 R18, R18 ;  /* 0x0000001200127312 */ /* 0x004e220000301800 */
[----:B------:R-:W-:Y:S05]  /*6dd0*/  BRA `(.L_x_29358) ;  /* 0x0000000000087947 */ /* 0x000fea0003800000 */
.L_x_29381:
[----:B------:R-:W2:Y:S02]  /*6de0*/  LDG.E R2, desc[UR36][R2.64] ;  /* 0x0000002402027981 */ /* 0x000ea4000c1e1900 */
[----:B--2---:R0:W1:Y:S02]  /*6df0*/  I2F.F64.U32 R18, R2 ;  /* 0x0000000200127312 */ /* 0x0040640000201800 */
.L_x_29358:
        /* <DEDUP_REMOVED lines=18> */
.L_x_29389:
[----:B------:R-:W3:Y:S02]  /*6f20*/  LDG.E.U8 R2, desc[UR36][R2.64] ;  /* 0x0000002402027981 */ /* 0x000ee4000c1e1100 */
[----:B---3--:R0:W3:Y:S01]  /*6f30*/  I2F.F64.U16 R4, R2 ;  /* 0x0000000200047312 */ /* 0x0080e20000101800 */
[----:B------:R-:W-:Y:S05]  /*6f40*/  BRA `(.L_x_29391) ;  /* 0x0000000c00707947 */ /* 0x000fea0003800000 */
.L_x_29388:
        /* <DEDUP_REMOVED lines=9> */
.L_x_29393:
[----:B------:R-:W3:Y:S02]  /*6fe0*/  LDG.E R2, desc[UR36][R2.64] ;  /* 0x0000002402027981 */ /* 0x000ee4000c1e1900 */
[----:B---3--:R0:W3:Y:S01]  /*6ff0*/  I2F.F64 R4, R2 ;  /* 0x0000000200047312 */ /* 0x0080e20000201c00 */
[----:B------:R-:W-:Y:S05]  /*7000*/  BRA `(.L_x_29391) ;  /* 0x0000000c00407947 */ /* 0x000fea0003800000 */
.L_x_29392:
[----:B------:R-:W3:Y:S02]  /*7010*/  LDG.E.U16 R2, desc[UR36][R2.64] ;  /* 0x0000002402027981 */ /* 0x000ee4000c1e1500 */
[----:B---3--:R0:W3:Y:S01]  /*7020*/  I2F.F64.S16 R4, R2 ;  /* 0x0000000200047312 */ /* 0x0080e20000101c00 */
[----:B------:R-:W-:Y:S05]  /*7030*/  BRA `(.L_x_29391) ;  /* 0x0000000c00347947 */ /* 0x000fea0003800000 */
.L_x_29387:
        /* <DEDUP_REMOVED lines=10> */
.L_x_29395:
[----:B------:R-:W3:Y:S02]  /*70e0*/  LDG.E.U16 R0, desc[UR36][R2.64] ;  /* 0x0000002402007981 */ /* 0x000ee4000c1e1500 */
[----:B---3--:R-:W-:-:S05]  /*70f0*/  HADD2.F32 R0, -RZ, R0.H0_H0 ;  /* 0x20000000ff007230 */ /* 0x008fca0000004100 */
[----:B------:R-:W-:-:S04]  /*7100*/  FMUL.FTZ R0, R0, 1 ;  /* 0x3f80000000007820 */ /* 0x000fc80000410000 */
[----:B------:R0:W3:Y:S01]  /*7110*/  F2F.F64.F32 R4, R0 ;  /* 0x0000000000047310 */ /* 0x0000e20000201800 */
[----:B------:R-:W-:Y:S05]  /*7120*/  BRA `(.L_x_29391) ;  /* 0x0000000800f87947 */ /* 0x000fea0003800000 */
.L_x_29394:
        /* <DEDUP_REMOVED lines=10> */
.L_x_29397:
[----:B------:R-:W3:Y:S02]  /*71d0*/  LDG.E.U16 R2, desc[UR36][R2.64] ;  /* 0x0000002402027981 */ /* 0x000ee4000c1e1500 */
[----:B---3--:R-:W-:-:S05]  /*71e0*/  HADD2.F32 R0, -RZ, R2.H0_H0 ;  /* 0x20000002ff007230 */ /* 0x008fca0000004100 */
[----:B------:R-:W-:-:S04]  /*71f0*/  FMUL.FTZ R0, R0, 1 ;  /* 0x3f80000000007820 */ /* 0x000fc80000410000 */
[----:B------:R0:W3:Y:S01]  /*7200*/  F2F.F64.F32 R4, R0 ;  /* 0x0000000000047310 */ /* 0x0000e20000201800 */
[----:B------:R-:W-:Y:S05]  /*7210*/  BRA `(.L_x_29391) ;  /* 0x0000000800bc7947 */ /* 0x000fea0003800000 */
.L_x_29396:
[----:B------:R0:W5:Y:S01]  /*7220*/  LDG.E.64 R4, desc[UR36][R2.64] ;  /* 0x0000002402047981 */ /* 0x000162000c1e1b00 */
[----:B------:R-:W-:Y:S05]  /*7230*/  BRA `(.L_x_29391) ;  /* 0x0000000800b47947 */ /* 0x000fea0003800000 */
.L_x_29386:
        /* <DEDUP_REMOVED lines=13> */
.L_x_29400:
[----:B------:R0:W5:Y:S01]  /*7310*/  LDG.E.64 R4, desc[UR36][R2.64] ;  /* 0x0000002402047981 */ /* 0x000162000c1e1b00 */
[----:B------:R-:W-:Y:S05]  /*7320*/  BRA `(.L_x_29391) ;  /* 0x0000000800787947 */ /* 0x000fea0003800000 */
.L_x_29399:
        /* <DEDUP_REMOVED lines=28> */
.L_x_29402:
        /* <DEDUP_REMOVED lines=15> */
.L_x_29401:
[----:B------:R-:W3:Y:S02]  /*75e0*/  LDG.E.U16 R0, desc[UR36][R2.64] ;  /* 0x0000002402007981 */ /* 0x000ee4000c1e1500 */
[----:B---3--:R-:W-:-:S04]  /*75f0*/  IMAD.U32 R0, R0, 0x10000, RZ ;  /* 0x0001000000007824 */ /* 0x008fc800078e00ff */
[----:B------:R-:W-:-:S04]  /*7600*/  FMUL.FTZ R0, R0, 1 ;  /* 0x3f80000000007820 */ /* 0x000fc80000410000 */
[----:B------:R0:W3:Y:S01]  /*7610*/  F2F.F64.F32 R4, R0 ;  /* 0x0000000000047310 */ /* 0x0000e20000201800 */
[----:B------:R-:W-:Y:S05]  /*7620*/  BRA `(.L_x_29391) ;  /* 0x0000000400b87947 */ /* 0x000fea0003800000 */
.L_x_29398:
        /* <DEDUP_REMOVED lines=11> */
.L_x_29405:
        /* <DEDUP_REMOVED lines=21> */
.L_x_29409:
[----:B------:R-:W-:Y:S05]  /*7830*/  BSYNC B1 ;  /* 0x0000000000017941 */ /* 0x000fea0003800000 */
.L_x_29408:
[----:B------:R-:W-:Y:S01]  /*7840*/  LEA R3, R0, 0x3b800000, 0x17 ;  /* 0x3b80000000037811 */ /* 0x000fe200078eb8ff */
[----:B------:R-:W-:-:S05]  /*7850*/  IMAD.SHL.U32 R0, R2, 0x100000, RZ ;  /* 0x0010000002007824 */ /* 0x000fca00078e00ff */
[----:B------:R-:W-:-:S07]  /*7860*/  LOP3.LUT R0, R3, R0, R4, 0xfe, !PT ;  /* 0x0000000003007212 */ /* 0x000fce00078efe04 */
.L_x_29407:
[----:B------:R-:W-:Y:S05]  /*7870*/  BSYNC B0 ;  /* 0x0000000000007941 */ /* 0x000fea0003800000 */
.L_x_29406:
[----:B------:R-:W-:-:S04]  /*7880*/  FMUL.FTZ R0, R0, 1 ;  /* 0x3f80000000007820 */ /* 0x000fc80000410000 */
[----:B------:R0:W3:Y:S01]  /*7890*/  F2F.F64.F32 R4, R0 ;  /* 0x0000000000047310 */ /* 0x0000e20000201800 */
[----:B------:R-:W-:Y:S05]  /*78a0*/  BRA `(.L_x_29391) ;  /* 0x0000000400187947 */ /* 0x000fea0003800000 */
.L_x_29404:
        /* <DEDUP_REMOVED lines=21> */
.L_x_29413:
[----:B------:R-:W-:Y:S05]  /*7a00*/  BSYNC B1 ;  /* 0x0000000000017941 */ /* 0x000fea0003800000 */
.L_x_29412:
[----:B------:R-:W-:Y:S01]  /*7a10*/  LEA R3, R0, 0x37800000, 0x17 ;  /* 0x3780000000037811 */ /* 0x000fe200078eb8ff */
[----:B------:R-:W-:-:S05]  /*7a20*/  IMAD.SHL.U32 R0, R2, 0x200000, RZ ;  /* 0x0020000002007824 */ /* 0x000fca00078e00ff */
[----:B------:R-:W-:-:S07]  /*7a30*/  LOP3.LUT R0, R3, R0, R4, 0xfe, !PT ;  /* 0x0000000003007212 */ /* 0x000fce00078efe04 */
.L_x_29411:
[----:B------:R-:W-:Y:S05]  /*7a40*/  BSYNC B0 ;  /* 0x0000000000007941 */ /* 0x000fea0003800000 */
.L_x_29410:
[----:B------:R-:W-:-:S04]  /*7a50*/  FMUL.FTZ R0, R0, 1 ;  /* 0x3f80000000007820 */ /* 0x000fc80000410000 */
[----:B------:R0:W3:Y:S01]  /*7a60*/  F2F.F64.F32 R4, R0 ;  /* 0x0000000000047310 */ /* 0x0000e20000201800 */
[----:B------:R-:W-:Y:S05]  /*7a70*/  BRA `(.L_x_29391) ;  /* 0x0000000000a47947 */ /* 0x000fea0003800000 */
.L_x_29403:
        /* <DEDUP_REMOVED lines=14> */
.L_x_29417:
[----:B------:R-:W-:Y:S05]  /*7b60*/  BSYNC B0 ;  /* 0x0000000000007941 */ /* 0x000fea0003800000 */
.L_x_29416:
[----:B------:R-:W-:-:S04]  /*7b70*/  FMUL.FTZ R0, R0, 1 ;  /* 0x3f80000000007820 */ /* 0x000fc80000410000 */
[----:B------:R0:W3:Y:S01]  /*7b80*/  F2F.F64.F32 R4, R0 ;  /* 0x0000000000047310 */ /* 0x0000e20000201800 */
[----:B------:R-:W-:Y:S05]  /*7b90*/  BRA `(.L_x_29391) ;  /* 0x00000000005c7947 */ /* 0x000fea0003800000 */
.L_x_29390:
        /* <DEDUP_REMOVED lines=16> */
.L_x_29418:
[----:B------:R-:W-:Y:S01]  /*7ca0*/  CS2R R4, SRZ ;  /* 0x0000000000047805 */ /* 0x000fe2000001ff00 */
[----:B------:R-:W-:Y:S06]  /*7cb0*/  BRA `(.L_x_29391) ;  /* 0x0000000000147947 */ /* 0x000fec0003800000 */
.L_x_29415:
[----:B------:R-:W3:Y:S02]  /*7cc0*/  LDG.E.64 R4, desc[UR36][R2.64] ;  /* 0x0000002402047981 */ /* 0x000ee4000c1e1b00 */
[----:B---3--:R-:W0:Y:S01]  /*7cd0*/  I2F.F64.U64 R4, R4 ;  /* 0x0000000400047312 */ /* 0x008e220000301800 */
[----:B------:R-:W-:Y:S05]  /*7ce0*/  BRA `(.L_x_29391) ;  /* 0x0000000000087947 */ /* 0x000fea0003800000 */
.L_x_29414:
[----:B------:R-:W3:Y:S02]  /*7cf0*/  LDG.E R2, desc[UR36][R2.64] ;  /* 0x0000002402027981 */ /* 0x000ee4000c1e1900 */
[----:B---3--:R0:W3:Y:S02]  /*7d00*/  I2F.F64.U32 R4, R2 ;  /* 0x0000000200047312 */ /* 0x0080e40000201800 */
.L_x_29391:
[----:B0--3-5:R-:W-:Y:S01]  /*7d10*/  DSETP.GTU.AND P0, PT, |R4|, +INF , PT ;  /* 0x7ff000000400742a */ /* 0x029fe20003f0c200 */
[----:B------:R-:W-:Y:S05]  /*7d20*/  BSSY B0, `(.L_x_29419) ;  /* 0x000001e000007945 */ /* 0x000fea0003800000 */
[----:B-12-4-:R-:W-:-:S14]  /*7d30*/  DSETP.GTU.OR P0, PT, |R18|, +INF , P0 ;  /* 0x7ff000001200742a */ /* 0x016fdc000070c600 */
        /* <DEDUP_REMOVED lines=27> */
.L_x_29420:
[----:B------:R-:W-:-:S11]  /*7ef0*/  DADD R4, R4, R18 ;  /* 0x0000000004047229 */ /* 0x000fd60000000012 */
.L_x_29421:
[----:B------:R-:W-:Y:S05]  /*7f00*/  BSYNC B0 ;  /* 0x0000000000007941 */ /* 0x000fea0003800000 */
.L_x_29419:
        /* <DEDUP_REMOVED lines=15> */
.L_x_29425:
[----:B------:R-:W0:Y:S02]  /*8000*/  F2I.S64.F64.TRUNC R4, R4 ;  /* 0x0000000400047311 */ /* 0x000e24000030d900 */
[----:B0-----:R-:W-:-:S05]  /*8010*/  IMAD.MOV.U32 R3, RZ, RZ, R4 ;  /* 0x000000ffff037224 */ /* 0x001fca00078e0004 */
[----:B------:R0:W-:Y:S01]  /*8020*/  STG.E.U8 desc[UR36][R16.64], R3 ;  /* 0x0000000310007986 */ /* 0x0001e2000c101124 */
[----:B------:R-:W-:Y:S05]  /*8030*/  BRA `(.L_x_29427) ;  /* 0x0000000c00f87947 */ /* 0x000fea0003800000 */
.L_x_29424:
        /* <DEDUP_REMOVED lines=9> */
.L_x_29429:
[----:B------:R-:W0:Y:S02]  /*80d0*/  F2I.F64.TRUNC R5, R4 ;  /* 0x0000000400057311 */ /* 0x000e24000030d100 */
[----:B0-----:R0:W-:Y:S01]  /*80e0*/  STG.E desc[UR36][R16.64], R5 ;  /* 0x0000000510007986 */ /* 0x0011e2000c101924 */
[----:B------:R-:W-:Y:S05]  /*80f0*/  BRA `(.L_x_29427) ;  /* 0x0000000c00c87947 */ /* 0x000fea0003800000 */
.L_x_29428:
[----:B------:R-:W0:Y:S02]  /*8100*/  F2I.F64.TRUNC R5, R4 ;  /* 0x0000000400057311 */ /* 0x000e24000030d100 */
[----:B0-----:R0:W-:Y:S01]  /*8110*/  STG.E.U16 desc[UR36][R16.64], R5 ;  /* 0x0000000510007986 */ /* 0x0011e2000c101524 */
[----:B------:R-:W-:Y:S05]  /*8120*/  BRA `(.L_x_29427) ;  /* 0x0000000c00bc7947 */ /* 0x000fea0003800000 */
.L_x_29423:
        /* <DEDUP_REMOVED lines=13> */
.L_x_29431:
        /* <DEDUP_REMOVED lines=8> */
.L_x_29430:
        /* <DEDUP_REMOVED lines=14> */
.L_x_29433:
        /* <DEDUP_REMOVED lines=9> */
.L_x_29432:
[----:B------:R0:W-:Y:S01]  /*83f0*/  STG.E.64 desc[UR36][R16.64], R4 ;  /* 0x0000000410007986 */ /* 0x0001e2000c101b24 */
[----:B------:R-:W-:Y:S05]  /*8400*/  BRA `(.L_x_29427) ;  /* 0x0000000c00047947 */ /* 0x000fea0003800000 */
.L_x_29422:
        /* <DEDUP_REMOVED lines=12> */
.L_x_29436:
[----:B------:R-:W-:-:S05]  /*84d0*/  CS2R R6, SRZ ;  /* 0x0000000000067805 */ /* 0x000fca000001ff00 */
[----:B------:R0:W-:Y:S01]  /*84e0*/  STG.E.128 desc[UR36][R16.64], R4 ;  /* 0x0000000410007986 */ /* 0x0001e2000c101d24 */
[----:B------:R-:W-:Y:S05]  /*84f0*/  BRA `(.L_x_29427) ;  /* 0x0000000800c87947 */ /* 0x000fea0003800000 */
.L_x_29435:
        /* <DEDUP_REMOVED lines=25> */
.L_x_29440:
[----:B------:R-:W-:Y:S05]  /*8690*/  BSYNC B0 ;  /* 0x0000000000007941 */ /* 0x000fea0003800000 */
.L_x_29439:
[----:B------:R-:W-:-:S05]  /*86a0*/  LOP3.LUT R3, R0, R3, RZ, 0xfc, !PT ;  /* 0x0000000300037212 */ /* 0x000fca00078efcff */
[----:B------:R0:W-:Y:S01]  /*86b0*/  STG.E.U8 desc[UR36][R16.64], R3 ;  /* 0x0000000310007986 */ /* 0x0001e2000c101124 */
[----:B------:R-:W-:Y:S05]  /*86c0*/  BRA `(.L_x_29427) ;  /* 0x0000000800547947 */ /* 0x000fea0003800000 */
.L_x_29438:
        /* <DEDUP_REMOVED lines=17> */
.L_x_29442:
[----:B------:R-:W-:Y:S01]  /*87e0*/  IMAD.MOV.U32 R0, RZ, RZ, 0x7f ;  /* 0x0000007fff007424 */ /* 0x000fe200078e00ff */
[----:B------:R-:W-:-:S04]  /*87f0*/  ISETP.GT.U32.AND P0, PT, R2, 0x7f800000, PT ;  /* 0x7f8000000200780c */ /* 0x000fc80003f04070 */
[----:B------:R-:W-:-:S09]  /*8800*/  SEL R0, R0, 0x7c, P0 ;  /* 0x0000007c00007807 */ /* 0x000fd20000000000 */
.L_x_29443:
[----:B------:R-:W-:Y:S05]  /*8810*/  BSYNC B0 ;  /* 0x0000000000007941 */ /* 0x000fea0003800000 */
.L_x_29441:
[----:B------:R-:W-:-:S04]  /*8820*/  LOP3.LUT R2, R3, 0x80000000, RZ, 0xc0, !PT ;  /* 0x8000000003027812 */ /* 0x000fc800078ec0ff */
[----:B------:R-:W-:-:S04]  /*8830*/  SHF.R.U32.HI R3, RZ, 0x18, R2 ;  /* 0x00000018ff037819 */ /* 0x000fc80000011602 */
[----:B------:R-:W-:-:S05]  /*8840*/  LOP3.LUT R3, R0, R3, RZ, 0xfc, !PT ;  /* 0x0000000300037212 */ /* 0x000fca00078efcff */
[----:B------:R0:W-:Y:S01]  /*8850*/  STG.E.U8 desc[UR36][R16.64], R3 ;  /* 0x0000000310007986 */ /* 0x0001e2000c101124 */
[----:B------:R-:W-:Y:S05]  /*8860*/  BRA `(.L_x_29427) ;  /* 0x0000000400ec7947 */ /* 0x000fea0003800000 */
.L_x_29437:
        /* <DEDUP_REMOVED lines=8> */
.L_x_29434:
        /* <DEDUP_REMOVED lines=11> */
.L_x_29446:
        /* <DEDUP_REMOVED lines=21> */
.L_x_29449:
[----:B------:R-:W-:-:S04]  /*8af0*/  LOP3.LUT R2, R3, 0x80000000, RZ, 0xc0, !PT ;  /* 0x8000000003027812 */ /* 0x000fc800078ec0ff */
[----:B------:R-:W-:-:S04]  /*8b00*/  SHF.R.U32.HI R3, RZ, 0x18, R2 ;  /* 0x00000018ff037819 */ /* 0x000fc80000011602 */
[----:B------:R-:W-:-:S04]  /*8b10*/  LOP3.LUT R0, R0, R3, RZ, 0xfc, !PT ;  /* 0x0000000300007212 */ /* 0x000fc800078efcff */
[----:B------:R-:W-:-:S07]  /*8b20*/  PRMT R8, R0, 0x7610, R8 ;  /* 0x0000761000087816 */ /* 0x000fce0000000008 */
.L_x_29448:
[----:B------:R-:W-:Y:S05]  /*8b30*/  BSYNC B0 ;  /* 0x0000000000007941 */ /* 0x000fea0003800000 */
.L_x_29447:
[----:B------:R3:W-:Y:S01]  /*8b40*/  STG.E.U8 desc[UR36][R16.64], R8 ;  /* 0x0000000810007986 */ /* 0x0007e2000c101124 */
[----:B------:R-:W-:Y:S05]  /*8b50*/  BRA `(.L_x_29427) ;  /* 0x0000000400307947 */ /* 0x000fea0003800000 */
.L_x_29445:
        /* <DEDUP_REMOVED lines=21> */
.L_x_29452:
[----:B------:R-:W-:-:S04]  /*8cb0*/  LOP3.LUT R2, R3, 0x80000000, RZ, 0xc0, !PT ;  /* 0x8000000003027812 */ /* 0x000fc800078ec0ff */
[----:B------:R-:W-:-:S04]  /*8cc0*/  SHF.R.U32.HI R3, RZ, 0x18, R2 ;  /* 0x00000018ff037819 */ /* 0x000fc80000011602 */
[----:B------:R-:W-:-:S04]  /*8cd0*/  LOP3.LUT R0, R0, R3, RZ, 0xfc, !PT ;  /* 0x0000000300007212 */ /* 0x000fc800078efcff */
[----:B------:R-:W-:-:S07]  /*8ce0*/  PRMT R8, R0, 0x7610, R8 ;  /* 0x0000761000087816 */ /* 0x000fce0000000008 */
.L_x_29451:
[----:B------:R-:W-:Y:S05]  /*8cf0*/  BSYNC B0 ;  /* 0x0000000000007941 */ /* 0x000fea0003800000 */
.L_x_29450:
[----:B------:R0:W-:Y:S01]  /*8d00*/  STG.E.U8 desc[UR36][R16.64], R8 ;  /* 0x0000000810007986 */ /* 0x0001e2000c101124 */
[----:B------:R-:W-:Y:S05]  /*8d10*/  BRA `(.L_x_29427) ;  /* 0x0000000000c07947 */ /* 0x000fea0003800000 */
.L_x_29444:
        /* <DEDUP_REMOVED lines=26> */
.L_x_29426:
        /* <DEDUP_REMOVED lines=16> */
.L_x_29455:
[----:B------:R-:W-:Y:S05]  /*8fc0*/  BRA `(.L_x_29427) ;  /* 0x0000000000147947 */ /* 0x000fea0003800000 */
.L_x_29454:
[----:B------:R-:W0:Y:S02]  /*8fd0*/  F2I.U64.F64.TRUNC R4, R4 ;  /* 0x0000000400047311 */ /* 0x000e24000030d800 */
[----:B0-----:R2:W-:Y:S01]  /*8fe0*/  STG.E.64 desc[UR36][R16.64], R4 ;  /* 0x0000000410007986 */ /* 0x0015e2000c101b24 */
[----:B------:R-:W-:Y:S05]  /*8ff0*/  BRA `(.L_x_29427) ;  /* 0x0000000000087947 */ /* 0x000fea0003800000 */
.L_x_29453:
[----:B------:R-:W0:Y:S02]  /*9000*/  F2I.U32.F64.TRUNC R5, R4 ;  /* 0x0000000400057311 */ /* 0x000e24000030d000 */
[----:B0-----:R0:W-:Y:S02]  /*9010*/  STG.E desc[UR36][R16.64], R5 ;  /* 0x0000000510007986 */ /* 0x0011e4000c101924 */
.L_x_29427:
[----:B------:R-:W-:-:S07]  /*9020*/  VIADD R23, R23, 0x80 ;  /* 0x0000008017177836 */ /* 0x000fce0000000000 */
.L_x_29351:
[----:B------:R-:W-:Y:S05]  /*9030*/  BSYNC B6 ;  /* 0x0000000000067941 */ /* 0x000fea0003800000 */
.L_x_29350:
        /* <DEDUP_REMOVED lines=358> */
.L_x_29458:
        /* <DEDUP_REMOVED lines=21> */
.L_x_29462:
[----:B------:R-:W2:Y:S02]  /*a7f0*/  LDG.E.U8 R2, desc[UR36][R2.64] ;  /* 0x0000002402027981 */ /* 0x000ea4000c1e1100 */
[----:B--2---:R0:W1:Y:S01]  /*a800*/  I2F.F64.U16 R18, R2 ;  /* 0x0000000200127312 */ /* 0x0040620000101800 */
[----:B------:R-:W-:Y:S05]  /*a810*/  BRA `(.L_x_29464) ;  /* 0x0000000c00707947 */ /* 0x000fea0003800000 */
.L_x_29461:
        /* <DEDUP_REMOVED lines=9> */
.L_x_29466:
[----:B------:R-:W2:Y:S02]  /*a8b0*/  LDG.E R2, desc[UR36][R2.64] ;  /* 0x0000002402027981 */ /* 0x000ea4000c1e1900 */
[----:B--2---:R0:W1:Y:S01]  /*a8c0*/  I2F.F64 R18, R2 ;  /* 0x0000000200127312 */ /* 0x0040620000201c00 */
[----:B------:R-:W-:Y:S05]  /*a8d0*/  BRA `(.L_x_29464) ;  /* 0x0000000c00407947 */ /* 0x000fea0003800000 */
.L_x_29465:
[----:B------:R-:W2:Y:S02]  /*a8e0*/  LDG.E.U16 R2, desc[UR36][R2.64] ;  /* 0x0000002402027981 */ /* 0x000ea4000c1e1500 */
[----:B--2---:R0:W1:Y:S01]  /*a8f0*/  I2F.F64.S16 R18, R2 ;  /* 0x0000000200127312 */ /* 0x0040620000101c00 */
[----:B------:R-:W-:Y:S05]  /*a900*/  BRA `(.L_x_29464) ;  /* 0x0000000c00347947 */ /* 0x000fea0003800000 */
.L_x_29460:
        /* <DEDUP_REMOVED lines=10> */
.L_x_29468:
[----:B------:R-:W2:Y:S02]  /*a9b0*/  LDG.E.U16 R0, desc[UR36][R2.64] ;  /* 0x0000002402007981 */ /* 0x000ea4000c1e1500 */
[----:B--2---:R-:W-:-:S05]  /*a9c0*/  HADD2.F32 R0, -RZ, R0.H0_H0 ;  /* 0x20000000ff007230 */ /* 0x004fca0000004100 */
[----:B------:R-:W-:-:S04]  /*a9d0*/  FMUL.FTZ R0, R0, 1 ;  /* 0x3f80000000007820 */ /* 0x000fc80000410000 */
[----:B------:R0:W1:Y:S01]  /*a9e0*/  F2F.F64.F32 R18, R0 ;  /* 0x0000000000127310 */ /* 0x0000620000201800 */
[----:B------:R-:W-:Y:S05]  /*a9f0*/  BRA `(.L_x_29464) ;  /* 0x0000000800f87947 */ /* 0x000fea0003800000 */
.L_x_29467:
        /* <DEDUP_REMOVED lines=10> */
.L_x_29470:
[----:B------:R-:W2:Y:S02]  /*aaa0*/  LDG.E.U16 R2, desc[UR36][R2.64] ;  /* 0x0000002402027981 */ /* 0x000ea4000c1e1500 */
[----:B--2---:R-:W-:-:S05]  /*aab0*/  HADD2.F32 R0, -RZ, R2.H0_H0 ;  /* 0x20000002ff007230 */ /* 0x004fca0000004100 */
[----:B------:R-:W-:-:S04]  /*aac0*/  FMUL.FTZ R0, R0, 1 ;  /* 0x3f80000000007820 */ /* 0x000fc80000410000 */
[----:B------:R0:W1:Y:S01]  /*aad0*/  F2F.F64.F32 R18, R0 ;  /* 0x0000000000127310 */ /* 0x0000620000201800 */
[----:B------:R-:W-:Y:S05]  /*aae0*/  BRA `(.L_x_29464) ;  /* 0x0000000800bc7947 */ /* 0x000fea0003800000 */
.L_x_29469:
[----:B------:R0:W5:Y:S01]  /*aaf0*/  LDG.E.64 R18, desc[UR36][R2.64] ;  /* 0x0000002402127981 */ /* 0x000162000c1e1b00 */
[----:B------:R-:W-:Y:S05]  /*ab00*/  BRA `(.L_x_29464) ;  /* 0x0000000800b47947 */ /* 0x000fea0003800000 */
.L_x_29459:
        /* <DEDUP_REMOVED lines=13> */
.L_x_29473:
[----:B------:R0:W5:Y:S01]  /*abe0*/  LDG.E.64 R18, desc[UR36][R2.64] ;  /* 0x0000002402127981 */ /* 0x000162000c1e1b00 */
[----:B------:R-:W-:Y:S05]  /*abf0*/  BRA `(.L_x_29464) ;  /* 0x0000000800787947 */ /* 0x000fea0003800000 */
.L_x_29472:
        /* <DEDUP_REMOVED lines=28> */
.L_x_29475:
        /* <DEDUP_REMOVED lines=15> */
.L_x_29474:
[----:B------:R-:W2:Y:S02]  /*aeb0*/  LDG.E.U16 R0, desc[UR36][R2.64] ;  /* 0x0000002402007981 */ /* 0x000ea4000c1e1500 */
[----:B--2---:R-:W-:-:S04]  /*aec0*/  IMAD.U32 R0, R0, 0x10000, RZ ;  /* 0x0001000000007824 */ /* 0x004fc800078e00ff */
[----:B------:R-:W-:-:S04]  /*aed0*/  FMUL.FTZ R0, R0, 1 ;  /* 0x3f80000000007820 */ /* 0x000fc80000410000 */
[----:B------:R0:W1:Y:S01]  /*aee0*/  F2F.F64.F32 R18, R0 ;  /* 0x0000000000127310 */ /* 0x0000620000201800 */
[----:B------:R-:W-:Y:S05]  /*aef0*/  BRA `(.L_x_29464) ;  /* 0x0000000400b87947 */ /* 0x000fea0003800000 */
.L_x_29471:
        /* <DEDUP_REMOVED lines=9> */
[----:B--2---:R2:W3:Y:S01]  /*af90*/  I2F.F64.U16 R18, R2 ;  /* 0x0000000200127312 */ /* 0x0044e20000101800 */
[----:B------:R-:W-:Y:S05]  /*afa0*/  BRA `(.L_x_29464) ;  /* 0x00000004008c7947 */ /* 0x000fea0003800000 */
.L_x_29478:
        /* <DEDUP_REMOVED lines=21> */
.L_x_29482:
[----:B------:R-:W-:Y:S05]  /*b100*/  BSYNC B1 ;  /* 0x0000000000017941 */ /* 0x000fea0003800000 */
.L_x_29481:
[----:B------:R-:W-:Y:S01]  /*b110*/  LEA R3, R0, 0x3b800000, 0x17 ;  /* 0x3b80000000037811 */ /* 0x000fe200078eb8ff */
[----:B------:R-:W-:-:S05]  /*b120*/  IMAD.SHL.U32 R0, R2, 0x100000, RZ ;  /* 0x0010000002007824 */ /* 0x000fca00078e00ff */
[----:B------:R-:W-:-:S07]  /*b130*/  LOP3.LUT R0, R3, R0, R4, 0xfe, !PT ;  /* 0x0000000003007212 */ /* 0x000fce00078efe04 */
.L_x_29480:
[----:B------:R-:W-:Y:S05]  /*b140*/  BSYNC B0 ;  /* 0x0000000000007941 */ /* 0x000fea0003800000 */
.L_x_29479:
[----:B------:R-:W-:-:S04]  /*b150*/  FMUL.FTZ R0, R0, 1 ;  /* 0x3f80000000007820 */ /* 0x000fc80000410000 */
[----:B------:R4:W0:Y:S01]  /*b160*/  F2F.F64.F32 R18, R0 ;  /* 0x0000000000127310 */ /* 0x0008220000201800 */
[----:B------:R-:W-:Y:S05]  /*b170*/  BRA `(.L_x_29464) ;  /* 0x0000000400187947 */ /* 0x000fea0003800000 */
.L_x_29477:
        /* <DEDUP_REMOVED lines=21> */
.L_x_29486:
[----:B------:R-:W-:Y:S05]  /*b2d0*/  BSYNC B1 ;  /* 0x0000000000017941 */ /* 0x000fea0003800000 */
.L_x_29485:
[----:B------:R-:W-:Y:S01]  /*b2e0*/  LEA R3, R0, 0x37800000, 0x17 ;  /* 0x3780000000037811 */ /* 0x000fe200078eb8ff */
[----:B------:R-:W-:-:S05]  /*b2f0*/  IMAD.SHL.U32 R0, R2, 0x200000, RZ ;  /* 0x0020000002007824 */ /* 0x000fca00078e00ff */
[----:B------:R-:W-:-:S07]  /*b300*/  LOP3.LUT R0, R3, R0, R4, 0xfe, !PT ;  /* 0x0000000003007212 */ /* 0x000fce00078efe04 */
.L_x_29484:
[----:B------:R-:W-:Y:S05]  /*b310*/  BSYNC B0 ;  /* 0x0000000000007941 */ /* 0x000fea0003800000 */
.L_x_29483:
[----:B------:R-:W-:-:S04]  /*b320*/  FMUL.FTZ R0, R0, 1 ;  /* 0x3f80000000007820 */ /* 0x000fc80000410000 */
[----:B------:R0:W1:Y:S01]  /*b330*/  F2F.F64.F32 R18, R0 ;  /* 0x0000000000127310 */ /* 0x0000620000201800 */
[----:B------:R-:W-:Y:S05]  /*b340*/  BRA `(.L_x_29464) ;  /* 0x0000000000a47947 */ /* 0x000fea0003800000 */
.L_x_29476:
        /* <DEDUP_REMOVED lines=14> */
.L_x_29490:
[----:B------:R-:W-:Y:S05]  /*b430*/  BSYNC B0 ;  /* 0x0000000000007941 */ /* 0x000fea0003800000 */
.L_x_29489:
[----:B------:R-:W-:-:S04]  /*b440*/  FMUL.FTZ R0, R0, 1 ;  /* 0x3f80000000007820 */ /* 0x000fc80000410000 */
[----:B------:R0:W1:Y:S01]  /*b450*/  F2F.F64.F32 R18, R0 ;  /* 0x0000000000127310 */ /* 0x0000620000201800 */
[----:B------:R-:W-:Y:S05]  /*b460*/  BRA `(.L_x_29464) ;  /* 0x00000000005c7947 */ /* 0x000fea0003800000 */
.L_x_29463:
        /* <DEDUP_REMOVED lines=16> */
.L_x_29491:
[----:B------:R-:W-:Y:S01]  /*b570*/  CS2R R18, SRZ ;  /* 0x0000000000127805 */ /* 0x000fe2000001ff00 */
[----:B------:R-:W-:Y:S06]  /*b580*/  BRA `(.L_x_29464) ;  /* 0x0000000000147947 */ /* 0x000fec0003800000 */
.L_x_29488:
[----:B------:R-:W2:Y:S02]  /*b590*/  LDG.E.64 R18, desc[UR36][R2.64] ;  /* 0x0000002402127981 */ /* 0x000ea4000c1e1b00 */
[----:B--2---:R-:W0:Y:S01]  /*b5a0*/  I2F.F64.U64 R18, R18 ;  /* 0x0000001200127312 */ /* 0x004e220000301800 */
[----:B------:R-:W-:Y:S05]  /*b5b0*/  BRA `(.L_x_29464) ;  /* 0x0000000000087947 */ /* 0x000fea0003800000 */
.L_x_29487:
[----:B------:R-:W2:Y:S02]  /*b5c0*/  LDG.E R2, desc[UR36][R2.64] ;  /* 0x0000002402027981 */ /* 0x000ea4000c1e1900 */
[----:B--2---:R0:W1:Y:S02]  /*b5d0*/  I2F.F64.U32 R18, R2 ;  /* 0x0000000200127312 */ /* 0x0040640000201800 */
.L_x_29464:
[----:B0-----:R-:W4:Y:S01]  /*b5e0*/  LDC.U8 R4, c[0x0][0x493] ;  /* 0x000124c0ff047b82 */ /* 0x001f220000000000 */
[----:B------:R-:W-:Y:S02]  /*b5f0*/  ULDC.64 UR4, c[0x0][0x488] ;  /* 0x0001220000047ab9 */ /* 0x000fe40000000a00 */
[----:B--2---:R-:W-:-:S05]  /*b600*/  IADD3 R2, P0, R22, UR4, RZ ;  /* 0x0000000416027c10 */ /* 0x004fca000ff1e0ff */
        /* <DEDUP_REMOVED lines=15> */
.L_x_29495:
[----:B------:R-:W2:Y:S02]  /*b700*/  LDG.E.U8 R2, desc[UR36][R2.64] ;  /* 0x0000002402027981 */ /* 0x000ea4000c1e1100 */
[----:B--2---:R0:W2:Y:S01]  /*b710*/  I2F.F64.U16 R4, R2 ;  /* 0x0000000200047312 */ /* 0x0040a20000101800 */
[----:B------:R-:W-:Y:S05]  /*b720*/  BRA `(.L_x_29497) ;  /* 0x0000000c00707947 */ /* 0x000fea0003800000 */
.L_x_29494:
        /* <DEDUP_REMOVED lines=9> */
.L_x_29499:
[----:B------:R-:W2:Y:S02]  /*b7c0*/  LDG.E R2, desc[UR36][R2.64] ;  /* 0x0000002402027981 */ /* 0x000ea4000c1e1900 */
[----:B--2---:R0:W2:Y:S01]  /*b7d0*/  I2F.F64 R4, R2 ;  /* 0x0000000200047312 */ /* 0x0040a20000201c00 */
[----:B------:R-:W-:Y:S05]  /*b7e0*/  BRA `(.L_x_29497) ;  /* 0x0000000c00407947 */ /* 0x000fea0003800000 */
.L_x_29498:
[----:B------:R-:W2:Y:S02]  /*b7f0*/  LDG.E.U16 R2, desc[UR36][R2.64] ;  /* 0x0000002402027981 */ /* 0x000ea4000c1e1500 */
[----:B--2---:R0:W2:Y:S01]  /*b800*/  I2F.F64.S16 R4, R2 ;  /* 0x0000000200047312 */ /* 0x0040a20000101c00 */
[----:B------:R-:W-:Y:S05]  /*b810*/  BRA `(.L_x_29497) ;  /* 0x0000000c00347947 */ /* 0x000fea0003800000 */
.L_x_29493:
        /* <DEDUP_REMOVED lines=10> */
.L_x_29501:
[----:B------:R-:W2:Y:S02]  /*b8c0*/  LDG.E.U16 R0, desc[UR36][R2.64] ;  /* 0x0000002402007981 */ /* 0x000ea4000c1e1500 */
[----:B--2---:R-:W-:-:S05]  /*b8d0*/  HADD2.F32 R0, -RZ, R0.H0_H0 ;  /* 0x20000000ff007230 */ /* 0x004fca0000004100 */
[----:B------:R-:W-:-:S04]  /*b8e0*/  FMUL.FTZ R0, R0, 1 ;  /* 0x3f80000000007820 */ /* 0x000fc80000410000 */
[----:B------:R0:W2:Y:S01]  /*b8f0*/  F2F.F64.F32 R4, R0 ;  /* 0x0000000000047310 */ /* 0x0000a20000201800 */
[----:B------:R-:W-:Y:S05]  /*b900*/  BRA `(.L_x_29497) ;  /* 0x0000000800f87947 */ /* 0x000fea0003800000 */
.L_x_29500:
        /* <DEDUP_REMOVED lines=8> */
[----:B------:R-:W2:Y:S01]  /*b990*/  F2F.F64.F32 R4, R4 ;  /* 0x0000000400047310 */ /* 0x000ea20000201800 */
[----:B------:R-:W-:Y:S05]  /*b9a0*/  BRA `(.L_x_29497) ;  /* 0x0000000800d07947 */ /* 0x000fea0003800000 */
.L_x_29503:
[----:B------:R-:W2:Y:S02]  /*b9b0*/  LDG.E.U16 R2, desc[UR36][R2.64] ;  /* 0x0000002402027981 */ /* 0x000ea4000c1e1500 */
[----:B--2---:R-:W-:-:S05]  /*b9c0*/  HADD2.F32 R0, -RZ, R2.H0_H0 ;  /* 0x20000002ff007230 */ /* 0x004fca0000004100 */
[----:B------:R-:W-:-:S04]  /*b9d0*/  FMUL.FTZ R0, R0, 1 ;  /* 0x3f80000000007820 */ /* 0x000fc80000410000 */
[----:B------:R4:W0:Y:S01]  /*b9e0*/  F2F.F64.F32 R4, R0 ;  /* 0x0000000000047310 */ /* 0x0008220000201800 */
[----:B------:R-:W-:Y:S05]  /*b9f0*/  BRA `(.L_x_29497) ;  /* 0x0000000800bc7947 */ /* 0x000fea0003800000 */
.L_x_29502:
[----:B------:R0:W5:Y:S01]  /*ba00*/  LDG.E.64 R4, desc[UR36][R2.64] ;  /* 0x0000002402047981 */ /* 0x000162000c1e1b00 */
[----:B------:R-:W-:Y:S05]  /*ba10*/  BRA `(.L_x_29497) ;  /* 0x0000000800b47947 */ /* 0x000fea0003800000 */
.L_x_29492:
        /* <DEDUP_REMOVED lines=13> */
.L_x_29506:
[----:B------:R0:W5:Y:S01]  /*baf0*/  LDG.E.64 R4, desc[UR36][R2.64] ;  /* 0x0000002402047981 */ /* 0x000162000c1e1b00 */
[----:B------:R-:W-:Y:S05]  /*bb00*/  BRA `(.L_x_29497) ;  /* 0x0000000800787947 */ /* 0x000fea0003800000 */
.L_x_29505:
        /* <DEDUP_REMOVED lines=28> */
.L_x_29508:
        /* <DEDUP_REMOVED lines=15> */
.L_x_29507:
[----:B------:R-:W2:Y:S02]  /*bdc0*/  LDG.E.U16 R0, desc[UR36][R2.64] ;  /* 0x0000002402007981 */ /* 0x000ea4000c1e1500 */
[----:B--2---:R-:W-:-:S04]  /*bdd0*/  IMAD.U32 R0, R0, 0x10000, RZ ;  /* 0x0001000000007824 */ /* 0x004fc800078e00ff */
[----:B------:R-:W-:-:S04]  /*bde0*/  FMUL.FTZ R0, R0, 1 ;  /* 0x3f80000000007820 */ /* 0x000fc80000410000 */
[----:B------:R0:W2:Y:S01]  /*bdf0*/  F2F.F64.F32 R4, R0 ;  /* 0x0000000000047310 */ /* 0x0000a20000201800 */
[----:B------:R-:W-:Y:S05]  /*be00*/  BRA `(.L_x_29497) ;  /* 0x0000000400b87947 */ /* 0x000fea0003800000 */
.L_x_29504:
        /* <DEDUP_REMOVED lines=11> */
.L_x_29511:
        /* <DEDUP_REMOVED lines=21> */
.L_x_29515:
[----:B------:R-:W-:Y:S05]  /*c010*/  BSYNC B1 ;  /* 0x0000000000017941 */ /* 0x000fea0003800000 */
.L_x_29514:
[----:B------:R-:W-:Y:S01]  /*c020*/  LEA R3, R0, 0x3b800000, 0x17 ;  /* 0x3b80000000037811 */ /* 0x000fe200078eb8ff */
[----:B------:R-:W-:-:S05]  /*c030*/  IMAD.SHL.U32 R0, R2, 0x100000, RZ ;  /* 0x0010000002007824 */ /* 0x000fca00078e00ff */
[----:B------:R-:W-:-:S07]  /*c040*/  LOP3.LUT R0, R3, R0, R4, 0xfe, !PT ;  /* 0x0000000003007212 */ /* 0x000fce00078efe04 */
.L_x_29513:
[----:B------:R-:W-:Y:S05]  /*c050*/  BSYNC B0 ;  /* 0x0000000000007941 */ /* 0x000fea0003800000 */
.L_x_29512:
[----:B------:R-:W-:-:S04]  /*c060*/  FMUL.FTZ R0, R0, 1 ;  /* 0x3f80000000007820 */ /* 0x000fc80000410000 */
[----:B------:R0:W2:Y:S01]  /*c070*/  F2F.F64.F32 R4, R0 ;  /* 0x0000000000047310 */ /* 0x0000a20000201800 */
[----:B------:R-:W-:Y:S05]  /*c080*/  BRA `(.L_x_29497) ;  /* 0x0000000400187947 */ /* 0x000fea0003800000 */
.L_x_29510:
        /* <DEDUP_REMOVED lines=21> */
.L_x_29519:
[----:B------:R-:W-:Y:S05]  /*c1e0*/  BSYNC B1 ;  /* 0x0000000000017941 */ /* 0x000fea0003800000 */
.L_x_29518:
[----:B------:R-:W-:Y:S01]  /*c1f0*/  LEA R3, R0, 0x37800000, 0x17 ;  /* 0x3780000000037811 */ /* 0x000fe200078eb8ff */
[----:B------:R-:W-:-:S05]  /*c200*/  IMAD.SHL.U32 R0, R2, 0x200000, RZ ;  /* 0x0020000002007824 */ /* 0x000fca00078e00ff */
[----:B------:R-:W-:-:S07]  /*c210*/  LOP3.LUT R0, R3, R0, R4, 0xfe, !PT ;  /* 0x0000000003007212 */ /* 0x000fce00078efe04 */
.L_x_29517:
[----:B------:R-:W-:Y:S05]  /*c220*/  BSYNC B0 ;  /* 0x0000000000007941 */ /* 0x000fea0003800000 */
.L_x_29516:
[----:B------:R-:W-:-:S04]  /*c230*/  FMUL.FTZ R0, R0, 1 ;  /* 0x3f80000000007820 */ /* 0x000fc80000410000 */
[----:B------:R0:W2:Y:S01]  /*c240*/  F2F.F64.F32 R4, R0 ;  /* 0x0000000000047310 */ /* 0x0000a20000201800 */
[----:B------:R-:W-:Y:S05]  /*c250*/  BRA `(.L_x_29497) ;  /* 0x0000000000a47947 */ /* 0x000fea0003800000 */
.L_x_29509:
        /* <DEDUP_REMOVED lines=14> */
.L_x_29523:
[----:B------:R-:W-:Y:S05]  /*c340*/  BSYNC B0 ;  /* 0x0000000000007941 */ /* 0x000fea0003800000 */
.L_x_29522:
[----:B------:R-:W-:-:S04]  /*c350*/  FMUL.FTZ R0, R0, 1 ;  /* 0x3f80000000007820 */ /* 0x000fc80000410000 */
[----:B------:R0:W2:Y:S01]  /*c360*/  F2F.F64.F32 R4, R0 ;  /* 0x0000000000047310 */ /* 0x0000a20000201800 */
[----:B------:R-:W-:Y:S05]  /*c370*/  BRA `(.L_x_29497) ;  /* 0x00000000005c7947 */ /* 0x000fea0003800000 */
.L_x_29496:
        /* <DEDUP_REMOVED lines=16> */
.L_x_29524:
[----:B------:R-:W-:Y:S01]  /*c480*/  CS2R R4, SRZ ;  /* 0x0000000000047805 */ /* 0x000fe2000001ff00 */
[----:B------:R-:W-:Y:S06]  /*c490*/  BRA `(.L_x_29497) ;  /* 0x0000000000147947 */ /* 0x000fec0003800000 */
.L_x_29521:
[----:B------:R-:W2:Y:S02]  /*c4a0*/  LDG.E.64 R4, desc[UR36][R2.64] ;  /* 0x0000002402047981 */ /* 0x000ea4000c1e1b00 */
[----:B--2---:R-:W0:Y:S01]  /*c4b0*/  I2F.F64.U64 R4, R4 ;  /* 0x0000000400047312 */ /* 0x004e220000301800 */
[----:B------:R-:W-:Y:S05]  /*c4c0*/  BRA `(.L_x_29497) ;  /* 0x0000000000087947 */ /* 0x000fea0003800000 */
.L_x_29520:
[----:B------:R-:W2:Y:S02]  /*c4d0*/  LDG.E R2, desc[UR36][R2.64] ;  /* 0x0000002402027981 */ /* 0x000ea4000c1e1900 */
[----:B--2---:R0:W2:Y:S02]  /*c4e0*/  I2F.F64.U32 R4, R2 ;  /* 0x0000000200047312 */ /* 0x0040a40000201800 */
.L_x_29497:
[----:B0-2--5:R-:W-:Y:S01]  /*c4f0*/  DSETP.GTU.AND P0, PT, |R4|, +INF , PT ;  /* 0x7ff000000400742a */ /* 0x025fe20003f0c200 */
[----:B------:R-:W-:Y:S05]  /*c500*/  BSSY B0, `(.L_x_29525) ;  /* 0x000001e000007945 */ /* 0x000fea0003800000 */
[----:B-1-3--:R-:W-:-:S14]  /*c510*/  DSETP.GTU.OR P0, PT, |R18|, +INF , P0 ;  /* 0x7ff000001200742a */ /* 0x00afdc000070c600 */
[----:B------:R-:W-:Y:S05]  /*c520*/  @P0 BRA `(.L_x_29526) ;  /* 0x0000000000680947 */ /* 0x000fea0003800000 */
[----:B----4-:R-:W-:Y:S02]  /*c530*/  LOP3.LUT R0, R4, R18, RZ, 0xfc, !PT ;  /* 0x0000001204007212 */ /* 0x010fe400078efcff */
        /* <DEDUP_REMOVED lines=25> */
.L_x_29526:
[----:B------:R-:W-:-:S11]  /*c6d0*/  DADD R4, R4, R18 ;  /* 0x0000000004047229 */ /* 0x000fd60000000012 */
.L_x_29527:
[----:B------:R-:W-:Y:S05]  /*c6e0*/  BSYNC B0 ;  /* 0x0000000000007941 */ /* 0x000fea0003800000 */
.L_x_29525:
[----:B------:R-:W4:Y:S02]  /*c6f0*/  LDC.U8 R2, c[0x0][0x491] ;  /* 0x00012440ff027b82 */ /* 0x000f240000000000 */
        /* <DEDUP_REMOVED lines=14> */
.L_x_29531:
[----:B------:R-:W0:Y:S02]  /*c7e0*/  F2I.S64.F64.TRUNC R4, R4 ;  /* 0x0000000400047311 */ /* 0x000e24000030d900 */
[----:B0-----:R-:W-:-:S05]  /*c7f0*/  IMAD.MOV.U32 R3, RZ, RZ, R4 ;  /* 0x000000ffff037224 */ /* 0x001fca00078e0004 */
[----:B------:R0:W-:Y:S01]  /*c800*/  STG.E.U8 desc[UR36][R16.64], R3 ;  /* 0x0000000310007986 */ /* 0x0001e2000c101124 */
[----:B------:R-:W-:Y:S05]  /*c810*/  BRA `(.L_x_29533) ;  /* 0x0000000c00f87947 */ /* 0x000fea0003800000 */
.L_x_29530:
        /* <DEDUP_REMOVED lines=9> */
.L_x_29535:
[----:B------:R-:W0:Y:S02]  /*c8b0*/  F2I.F64.TRUNC R5, R4 ;  /* 0x0000000400057311 */ /* 0x000e24000030d100 */
[----:B0-----:R0:W-:Y:S01]  /*c8c0*/  STG.E desc[UR36][R16.64], R5 ;  /* 0x0000000510007986 */ /* 0x0011e2000c101924 */
[----:B------:R-:W-:Y:S05]  /*c8d0*/  BRA `(.L_x_29533) ;  /* 0x0000000c00c87947 */ /* 0x000fea0003800000 */
.L_x_29534:
[----:B------:R-:W0:Y:S02]  /*c8e0*/  F2I.F64.TRUNC R5, R4 ;  /* 0x0000000400057311 */ /* 0x000e24000030d100 */
[----:B0-----:R0:W-:Y:S01]  /*c8f0*/  STG.E.U16 desc[UR36][R16.64], R5 ;  /* 0x0000000510007986 */ /* 0x0011e2000c101524 */
[----:B------:R-:W-:Y:S05]  /*c900*/  BRA `(.L_x_29533) ;  /* 0x0000000c00bc7947 */ /* 0x000fea0003800000 */
.L_x_29529:
        /* <DEDUP_REMOVED lines=13> */
.L_x_29537:
        /* <DEDUP_REMOVED lines=8> */
.L_x_29536:
        /* <DEDUP_REMOVED lines=14> */
.L_x_29539:
        /* <DEDUP_REMOVED lines=9> */
.L_x_29538:
[----:B------:R4:W-:Y:S01]  /*cbd0*/  STG.E.64 desc[UR36][R16.64], R4 ;  /* 0x0000000410007986 */ /* 0x0009e2000c101b24 */
[----:B------:R-:W-:Y:S05]  /*cbe0*/  BRA `(.L_x_29533) ;  /* 0x0000000c00047947 */ /* 0x000fea0003800000 */
.L_x_29528:
        /* <DEDUP_REMOVED lines=12> */
.L_x_29542:
[----:B------:R-:W-:-:S05]  /*ccb0*/  CS2R R6, SRZ ;  /* 0x0000000000067805 */ /* 0x000fca000001ff00 */
[----:B------:R0:W-:Y:S01]  /*ccc0*/  STG.E.128 desc[UR36][R16.64], R4 ;  /* 0x0000000410007986 */ /* 0x0001e2000c101d24 */
[----:B------:R-:W-:Y:S05]  /*ccd0*/  BRA `(.L_x_29533) ;  /* 0x0000000800c87947 */ /* 0x000fea0003800000 */
.L_x_29541:
        /* <DEDUP_REMOVED lines=25> */
.L_x_29546:
[----:B------:R-:W-:Y:S05]  /*ce70*/  BSYNC B0 ;  /* 0x0000000000007941 */ /* 0x000fea0003800000 */
.L_x_29545:
[----:B------:R-:W-:-:S05]  /*ce80*/  LOP3.LUT R3, R0, R3, RZ, 0xfc, !PT ;  /* 0x0000000300037212 */ /* 0x000fca00078efcff */
[----:B------:R0:W-:Y:S01]  /*ce90*/  STG.E.U8 desc[UR36][R16.64], R3 ;  /* 0x0000000310007986 */ /* 0x0001e2000c101124 */
[----:B------:R-:W-:Y:S05]  /*cea0*/  BRA `(.L_x_29533) ;  /* 0x0000000800547947 */ /* 0x000fea0003800000 */
.L_x_29544:
        /* <DEDUP_REMOVED lines=17> */
.L_x_29548:
[----:B------:R-:W-:Y:S01]  /*cfc0*/  IMAD.MOV.U32 R0, RZ, RZ, 0x7f ;  /* 0x0000007fff007424 */ /* 0x000fe200078e00ff */
[----:B------:R-:W-:-:S04]  /*cfd0*/  ISETP.GT.U32.AND P0, PT, R2, 0x7f800000, PT ;  /* 0x7f8000000200780c */ /* 0x000fc80003f04070 */
[----:B------:R-:W-:-:S09]  /*cfe0*/  SEL R0, R0, 0x7c, P0 ;  /* 0x0000007c00007807 */ /* 0x000fd20000000000 */
.L_x_29549:
[----:B------:R-:W-:Y:S05]  /*cff0*/  BSYNC B0 ;  /* 0x0000000000007941 */ /* 0x000fea0003800000 */
.L_x_29547:
[----:B------:R-:W-:-:S04]  /*d000*/  LOP3.LUT R2, R3, 0x80000000, RZ, 0xc0, !PT ;  /* 0x8000000003027812 */ /* 0x000fc800078ec0ff */
[----:B------:R-:W-:-:S04]  /*d010*/  SHF.R.U32.HI R3, RZ, 0x18, R2 ;  /* 0x00000018ff037819 */ /* 0x000fc80000011602 */
[----:B------:R-:W-:-:S05]  /*d020*/  LOP3.LUT R3, R0, R3, RZ, 0xfc, !PT ;  /* 0x0000000300037212 */ /* 0x000fca00078efcff */
[----:B------:R0:W-:Y:S01]  /*d030*/  STG.E.U8 desc[UR36][R16.64], R3 ;  /* 0x0000000310007986 */ /* 0x0001e2000c101124 */
[----:B------:R-:W-:Y:S05]  /*d040*/  BRA `(.L_x_29533) ;  /* 0x0000000400ec7947 */ /* 0x000fea0003800000 */
.L_x_29543:
        /* <DEDUP_REMOVED lines=8> */
.L_x_29540:
        /* <DEDUP_REMOVED lines=11> */
.L_x_29552:
        /* <DEDUP_REMOVED lines=21> */
.L_x_29555:
[----:B------:R-:W-:-:S04]  /*d2d0*/  LOP3.LUT R2, R3, 0x80000000, RZ, 0xc0, !PT ;  /* 0x8000000003027812 */ /* 0x000fc800078ec0ff */
[----:B------:R-:W-:-:S04]  /*d2e0*/  SHF.R.U32.HI R3, RZ, 0x18, R2 ;  /* 0x00000018ff037819 */ /* 0x000fc80000011602 */
[----:B------:R-:W-:-:S04]  /*d2f0*/  LOP3.LUT R0, R0, R3, RZ, 0xfc, !PT ;  /* 0x0000000300007212 */ /* 0x000fc800078efcff */
[----:B------:R-:W-:-:S07]  /*d300*/  PRMT R8, R0, 0x7610, R8 ;  /* 0x0000761000087816 */ /* 0x000fce0000000008 */
.L_x_29554:
[----:B------:R-:W-:Y:S05]  /*d310*/  BSYNC B0 ;  /* 0x0000000000007941 */ /* 0x000fea0003800000 */
.L_x_29553:
[----:B------:R0:W-:Y:S01]  /*d320*/  STG.E.U8 desc[UR36][R16.64], R8 ;  /* 0x0000000810007986 */ /* 0x0001e2000c101124 */
[----:B------:R-:W-:Y:S05]  /*d330*/  BRA `(.L_x_29533) ;  /* 0x0000000400307947 */ /* 0x000fea0003800000 */
.L_x_29551:
        /* <DEDUP_REMOVED lines=21> */
.L_x_29558:
[----:B------:R-:W-:-:S04]  /*d490*/  LOP3.LUT R2, R3, 0x80000000, RZ, 0xc0, !PT ;  /* 0x8000000003027812 */ /* 0x000fc800078ec0ff */
[----:B------:R-:W-:-:S04]  /*d4a0*/  SHF.R.U32.HI R3, RZ, 0x18, R2 ;  /* 0x00000018ff037819 */ /* 0x000fc80000011602 */
[----:B------:R-:W-:-:S04]  /*d4b0*/  LOP3.LUT R0, R0, R3, RZ, 0xfc, !PT ;  /* 0x0000000300007212 */ /* 0x000fc800078efcff */
[----:B------:R-:W-:-:S07]  /*d4c0*/  PRMT R8, R0, 0x7610, R8 ;  /* 0x0000761000087816 */ /* 0x000fce0000000008 */
.L_x_29557:
[----:B------:R-:W-:Y:S05]  /*d4d0*/  BSYNC B0 ;  /* 0x0000000000007941 */ /* 0x000fea0003800000 */
.L_x_29556:
[----:B------:R0:W-:Y:S01]  /*d4e0*/  STG.E.U8 desc[UR36][R16.64], R8 ;  /* 0x0000000810007986 */ /* 0x0001e2000c101124 */
[----:B------:R-:W-:Y:S05]  /*d4f0*/  BRA `(.L_x_29533) ;  /* 0x0000000000c07947 */ /* 0x000fea0003800000 */
.L_x_29550:
        /* <DEDUP_REMOVED lines=26> */
.L_x_29532:
        /* <DEDUP_REMOVED lines=16> */
.L_x_29561:
[----:B------:R-:W-:Y:S05]  /*d7a0*/  BRA `(.L_x_29533) ;  /* 0x0000000000147947 */ /* 0x000fea0003800000 */
.L_x_29560:
[----:B------:R-:W0:Y:S02]  /*d7b0*/  F2I.U64.F64.TRUNC R4, R4 ;  /* 0x0000000400047311 */ /* 0x000e24000030d800 */
[----:B0-----:R0:W-:Y:S01]  /*d7c0*/  STG.E.64 desc[UR36][R16.64], R4 ;  /* 0x0000000410007986 */ /* 0x0011e2000c101b24 */
[----:B------:R-:W-:Y:S05]  /*d7d0*/  BRA `(.L_x_29533) ;  /* 0x0000000000087947 */ /* 0x000fea0003800000 */
.L_x_29559:
[----:B------:R-:W0:Y:S02]  /*d7e0*/  F2I.U32.F64.TRUNC R5, R4 ;  /* 0x0000000400057311 */ /* 0x000e24000030d000 */
[----:B0-----:R0:W-:Y:S02]  /*d7f0*/  STG.E desc[UR36][R16.64], R5 ;  /* 0x0000000510007986 */ /* 0x0011e4000c101924 */
.L_x_29533:
[----:B------:R-:W-:-:S07]  /*d800*/  VIADD R23, R23, 0x80 ;  /* 0x0000008017177836 */ /* 0x000fce0000000000 */
.L_x_29457:
[----:B------:R-:W-:Y:S05]  /*d810*/  BSYNC B6 ;  /* 0x0000000000067941 */ /* 0x000fea0003800000 */
.L_x_29456:
        /* <DEDUP_REMOVED lines=357> */
.L_x_29562:
        /* <DEDUP_REMOVED lines=21> */
.L_x_29566:
[----:B------:R-:W2:Y:S02]  /*efc0*/  LDG.E.U8 R2, desc[UR36][R2.64] ;  /* 0x0000002402027981 */ /* 0x000ea4000c1e1100 */
[----:B--2---:R0:W1:Y:S01]  /*efd0*/  I2F.F64.U16 R18, R2 ;  /* 0x0000000200127312 */ /* 0x0040620000101800 */
[----:B------:R-:W-:Y:S05]  /*efe0*/  BRA `(.L_x_29568) ;  /* 0x0000000c00707947 */ /* 0x000fea0003800000 */
.L_x_29565:
        /* <DEDUP_REMOVED lines=9> */
.L_x_29570:
[----:B------:R-:W2:Y:S02]  /*f080*/  LDG.E R2, desc[UR36][R2.64] ;  /* 0x0000002402027981 */ /* 0x000ea4000c1e1900 */
[----:B--2---:R0:W1:Y:S01]  /*f090*/  I2F.F64 R18, R2 ;  /* 0x0000000200127312 */ /* 0x0040620000201c00 */
[----:B------:R-:W-:Y:S05]  /*f0a0*/  BRA `(.L_x_29568) ;  /* 0x0000000c00407947 */ /* 0x000fea0003800000 */
.L_x_29569:
[----:B------:R-:W2:Y:S02]  /*f0b0*/  LDG.E.U16 R2, desc[UR36][R2.64] ;  /* 0x0000002402027981 */ /* 0x000ea4000c1e1500 */
[----:B--2---:R0:W1:Y:S01]  /*f0c0*/  I2F.F64.S16 R18, R2 ;  /* 0x0000000200127312 */ /* 0x0040620000101c00 */
[----:B------:R-:W-:Y:S05]  /*f0d0*/  BRA `(.L_x_29568) ;  /* 0x0000000c00347947 */ /* 0x000fea0003800000 */
.L_x_29564:
        /* <DEDUP_REMOVED lines=10> */
.L_x_29572:
[----:B------:R-:W2:Y:S02]  /*f180*/  LDG.E.U16 R0, desc[UR36][R2.64] ;  /* 0x0000002402007981 */ /* 0x000ea4000c1e1500 */
[----:B--2---:R-:W-:-:S05]  /*f190*/  HADD2.F32 R0, -RZ, R0.H0_H0 ;  /* 0x20000000ff007230 */ /* 0x004fca0000004100 */
[----:B------:R-:W-:-:S04]  /*f1a0*/  FMUL.FTZ R0, R0, 1 ;  /* 0x3f80000000007820 */ /* 0x000fc80000410000 */
[----:B------:R0:W1:Y:S01]  /*f1b0*/  F2F.F64.F32 R18, R0 ;  /* 0x0000000000127310 */ /* 0x0000620000201800 */
[----:B------:R-:W-:Y:S05]  /*f1c0*/  BRA `(.L_x_29568) ;  /* 0x0000000800f87947 */ /* 0x000fea0003800000 */
.L_x_29571:
        /* <DEDUP_REMOVED lines=10> */
.L_x_29574:
[----:B------:R-:W2:Y:S02]  /*f270*/  LDG.E.U16 R2, desc[UR36][R2.64] ;  /* 0x0000002402027981 */ /* 0x000ea4000c1e1500 */
[----:B--2---:R-:W-:-:S05]  /*f280*/  HADD2.F32 R0, -RZ, R2.H0_H0 ;  /* 0x20000002ff007230 */ /* 0x004fca0000004100 */
[----:B------:R-:W-:-:S04]  /*f290*/  FMUL.FTZ R0, R0, 1 ;  /* 0x3f80000000007820 */ /* 0x000fc80000410000 */
[----:B------:R0:W1:Y:S01]  /*f2a0*/  F2F.F64.F32 R18, R0 ;  /* 0x0000000000127310 */ /* 0x0000620000201800 */
[----:B------:R-:W-:Y:S05]  /*f2b0*/  BRA `(.L_x_29568) ;  /* 0x0000000800bc7947 */ /* 0x000fea0003800000 */
.L_x_29573:
[----:B------:R0:W5:Y:S01]  /*f2c0*/  LDG.E.64 R18, desc[UR36][R2.64] ;  /* 0x0000002402127981 */ /* 0x000162000c1e1b00 */
[----:B------:R-:W-:Y:S05]  /*f2d0*/  BRA `(.L_x_29568) ;  /* 0x0000000800b47947 */ /* 0x000fea0003800000 */
.L_x_29563:
        /* <DEDUP_REMOVED lines=13> */
.L_x_29577:
[----:B------:R0:W5:Y:S01]  /*f3b0*/  LDG.E.64 R18, desc[UR36][R2.64] ;  /* 0x0000002402127981 */ /* 0x000162000c1e1b00 */
[----:B------:R-:W-:Y:S05]  /*f3c0*/  BRA `(.L_x_29568) ;  /* 0x0000000800787947 */ /* 0x000fea0003800000 */
.L_x_29576:
        /* <DEDUP_REMOVED lines=28> */
.L_x_29579:
        /* <DEDUP_REMOVED lines=15> */
.L_x_29578:
[----:B------:R-:W2:Y:S02]  /*f680*/  LDG.E.U16 R0, desc[UR36][R2.64] ;  /* 0x0000002402007981 */ /* 0x000ea4000c1e1500 */
[----:B--2---:R-:W-:-:S04]  /*f690*/  IMAD.U32 R0, R0, 0x10000, RZ ;  /* 0x0001000000007824 */ /* 0x004fc800078e00ff */
[----:B------:R-:W-:-:S04]  /*f6a0*/  FMUL.FTZ R0, R0, 1 ;  /* 0x3f80000000007820 */ /* 0x000fc80000410000 */
[----:B------:R0:W1:Y:S01]  /*f6b0*/  F2F.F64.F32 R18, R0 ;  /* 0x0000000000127310 */ /* 0x0000620000201800 */
[----:B------:R-:W-:Y:S05]  /*f6c0*/  BRA `(.L_x_29568) ;  /* 0x0000000400b87947 */ /* 0x000fea0003800000 */
.L_x_29575:
        /* <DEDUP_REMOVED lines=11> */
.L_x_29582:
        /* <DEDUP_REMOVED lines=21> */
.L_x_29586:
[----:B------:R-:W-:Y:S05]  /*f8d0*/  BSYNC B1 ;  /* 0x0000000000017941 */ /* 0x000fea0003800000 */
.L_x_29585:
[----:B------:R-:W-:Y:S01]  /*f8e0*/  LEA R3, R0, 0x3b800000, 0x17 ;  /* 0x3b80000000037811 */ /* 0x000fe200078eb8ff */
[----:B------:R-:W-:-:S05]  /*f8f0*/  IMAD.SHL.U32 R0, R2, 0x100000, RZ ;  /* 0x0010000002007824 */ /* 0x000fca00078e00ff */
[----:B------:R-:W-:-:S07]  /*f900*/  LOP3.LUT R0, R3, R0, R4, 0xfe, !PT ;  /* 0x0000000003007212 */ /* 0x000fce00078efe04 */
.L_x_29584:
[----:B------:R-:W-:Y:S05]  /*f910*/  BSYNC B0 ;  /* 0x0000000000007941 */ /* 0x000fea0003800000 */
.L_x_29583:
[----:B------:R-:W-:-:S04]  /*f920*/  FMUL.FTZ R0, R0, 1 ;  /* 0x3f80000000007820 */ /* 0x000fc80000410000 */
[----:B------:R2:W3:Y:S01]  /*f930*/  F2F.F64.F32 R18, R0 ;  /* 0x0000000000127310 */ /* 0x0004e20000201800 */
[----:B------:R-:W-:Y:S05]  /*f940*/  BRA `(.L_x_29568) ;  /* 0x0000000400187947 */ /* 0x000fea0003800000 */
.L_x_29581:
        /* <DEDUP_REMOVED lines=21> */
.L_x_29590:
[----:B------:R-:W-:Y:S05]  /*faa0*/  BSYNC B1 ;  /* 0x0000000000017941 */ /* 0x000fea0003800000 */
.L_x_29589:
[----:B------:R-:W-:Y:S01]  /*fab0*/  LEA R3, R0, 0x37800000, 0x17 ;  /* 0x3780000000037811 */ /* 0x000fe200078eb8ff */
[----:B------:R-:W-:-:S05]  /*fac0*/  IMAD.SHL.U32 R0, R2, 0x200000, RZ ;  /* 0x0020000002007824 */ /* 0x000fca00078e00ff */
[----:B------:R-:W-:-:S07]  /*fad0*/  LOP3.LUT R0, R3, R0, R4, 0xfe, !PT ;  /* 0x0000000003007212 */ /* 0x000fce00078efe04 */
.L_x_29588:
[----:B------:R-:W-:Y:S05]  /*fae0*/  BSYNC B0 ;  /* 0x0000000000007941 */ /* 0x000fea0003800000 */
.L_x_29587:
[----:B------:R-:W-:-:S04]  /*faf0*/  FMUL.FTZ R0, R0, 1 ;  /* 0x3f80000000007820 */ /* 0x000fc80000410000 */
[----:B------:R4:W0:Y:S01]  /*fb00*/  F2F.F64.F32 R18, R0 ;  /* 0x0000000000127310 */ /* 0x0008220000201800 */
[----:B------:R-:W-:Y:S05]  /*fb10*/  BRA `(.L_x_29568) ;  /* 0x0000000000a47947 */ /* 0x000fea0003800000 */
.L_x_29580:
        /* <DEDUP_REMOVED lines=14> */
.L_x_29594:
[----:B------:R-:W-:Y:S05]  /*fc00*/  BSYNC B0 ;  /* 0x0000000000007941 */ /* 0x000fea0003800000 */
.L_x_29593:
[----:B------:R-:W-:-:S04]  /*fc10*/  FMUL.FTZ R0, R0, 1 ;  /* 0x3f80000000007820 */ /* 0x000fc80000410000 */
[----:B------:R0:W1:Y:S01]  /*fc20*/  F2F.F64.F32 R18, R0 ;  /* 0x0000000000127310 */ /* 0x0000620000201800 */
[----:B------:R-:W-:Y:S05]  /*fc30*/  BRA `(.L_x_29568) ;  /* 0x00000000005c7947 */ /* 0x000fea0003800000 */
.L_x_29567:
        /* <DEDUP_REMOVED lines=16> */
.L_x_29595:
[----:B------:R-:W-:Y:S01]  /*fd40*/  CS2R R18, SRZ ;  /* 0x0000000000127805 */ /* 0x000fe2000001ff00 */
[----:B------:R-:W-:Y:S06]  /*fd50*/  BRA `(.L_x_29568) ;  /* 0x0000000000147947 */ /* 0x000fec0003800000 */
.L_x_29592:
[----:B------:R-:W2:Y:S02]  /*fd60*/  LDG.E.64 R18, desc[UR36][R2.64] ;  /* 0x0000002402127981 */ /* 0x000ea4000c1e1b00 */
[----:B--2---:R-:W0:Y:S01]  /*fd70*/  I2F.F64.U64 R18, R18 ;  /* 0x0000001200127312 */ /* 0x004e220000301800 */
[----:B------:R-:W-:Y:S05]  /*fd80*/  BRA `(.L_x_29568) ;  /* 0x0000000000087947 */ /* 0x000fea0003800000 */
.L_x_29591:
[----:B------:R-:W2:Y:S02]  /*fd90*/  LDG.E R2, desc[UR36][R2.64] ;  /* 0x0000002402027981 */ /* 0x000ea4000c1e1900 */
[----:B--2---:R0:W1:Y:S02]  /*fda0*/  I2F.F64.U32 R18, R2 ;  /* 0x0000000200127312 */ /* 0x0040640000201800 */
.L_x_29568:
        /* <DEDUP_REMOVED lines=18> */
.L_x_29599:
[----:B------:R-:W2:Y:S02]  /*fed0*/  LDG.E.U8 R4, desc[UR36][R22.64] ;  /* 0x0000002416047981 */ /* 0x000ea4000c1e1100 */
[----:B--2---:R-:W0:Y:S01]  /*fee0*/  I2F.F64.U16 R4, R4 ;  /* 0x0000000400047312 */ /* 0x004e220000101800 */
[----:B------:R-:W-:Y:S05]  /*fef0*/  BRA `(.L_x_29601) ;  /* 0x0000000c00707947 */ /* 0x000fea0003800000 */
.L_x_29598:
        /* <DEDUP_REMOVED lines=9> */
.L_x_29603:
[----:B------:R-:W2:Y:S02]  /*ff90*/  LDG.E R4, desc[UR36][R22.64] ;  /* 0x0000002416047981 */ /* 0x000ea4000c1e1900 */
[----:B--2---:R-:W2:Y:S01]  /*ffa0*/  I2F.F64 R4, R4 ;  /* 0x0000000400047312 */ /* 0x004ea20000201c00 */
[----:B------:R-:W-:Y:S05]  /*ffb0*/  BRA `(.L_x_29601) ;  /* 0x0000000c00407947 */ /* 0x000fea0003800000 */
.L_x_29602:
[----:B------:R-:W2:Y:S02]  /*ffc0*/  LDG.E.U16 R4, desc[UR36][R22.64] ;  /* 0x0000002416047981 */ /* 0x000ea4000c1e1500 */
[----:B--2---:R-:W4:Y:S01]  /*ffd0*/  I2F.F64.S16 R4, R4 ;  /* 0x0000000400047312 */ /* 0x004f220000101c00 */
[----:B------:R-:W-:Y:S05]  /*ffe0*/  BRA `(.L_x_29601) ;  /* 0x0000000c00347947 */ /* 0x000fea0003800000 */
.L_x_29597:
        /* <DEDUP_REMOVED lines=10> */
.L_x_29605:
[----:B------:R-:W2:Y:S02]  /*10090*/  LDG.E.U16 R0, desc[UR36][R22.64] ;  /* 0x0000002416007981 */ /* 0x000ea4000c1e1500 */
[----:B--2---:R-:W-:-:S05]  /*100a0*/  HADD2.F32 R0, -RZ, R0.H0_H0 ;  /* 0x20000000ff007230 */ /* 0x004fca0000004100 */
[----:B------:R-:W-:-:S04]  /*100b0*/  FMUL.FTZ R0, R0, 1 ;  /* 0x3f80000000007820 */ /* 0x000fc80000410000 */
[----:B------:R0:W2:Y:S01]  /*100c0*/  F2F.F64.F32 R4, R0 ;  /* 0x0000000000047310 */ /* 0x0000a20000201800 */
[----:B------:R-:W-:Y:S05]  /*100d0*/  BRA `(.L_x_29601) ;  /* 0x0000000800f87947 */ /* 0x000fea0003800000 */
.L_x_29604:
        /* <DEDUP_REMOVED lines=10> */
.L_x_29607:
[----:B------:R-:W2:Y:S02]  /*10180*/  LDG.E.U16 R22, desc[UR36][R22.64] ;  /* 0x0000002416167981 */ /* 0x000ea4000c1e1500 */
[----:B--2---:R-:W-:-:S05]  /*10190*/  HADD2.F32 R0, -RZ, R22.H0_H0 ;  /* 0x20000016ff007230 */ /* 0x004fca0000004100 */
[----:B------:R-:W-:-:S04]  /*101a0*/  FMUL.FTZ R0, R0, 1 ;  /* 0x3f80000000007820 */ /* 0x000fc80000410000 */
[----:B------:R0:W2:Y:S01]  /*101b0*/  F2F.F64.F32 R4, R0 ;  /* 0x0000000000047310 */ /* 0x0000a20000201800 */
[----:B------:R-:W-:Y:S05]  /*101c0*/  BRA `(.L_x_29601) ;  /* 0x0000000800bc7947 */ /* 0x000fea0003800000 */
.L_x_29606:
[----:B------:R0:W5:Y:S01]  /*101d0*/  LDG.E.64 R4, desc[UR36][R22.64] ;  /* 0x0000002416047981 */ /* 0x000162000c1e1b00 */
[----:B------:R-:W-:Y:S05]  /*101e0*/  BRA `(.L_x_29601) ;  /* 0x0000000800b47947 */ /* 0x000fea0003800000 */
.L_x_29596:
        /* <DEDUP_REMOVED lines=13> */
.L_x_29610:
[----:B------:R0:W5:Y:S01]  /*102c0*/  LDG.E.64 R4, desc[UR36][R22.64] ;  /* 0x0000002416047981 */ /* 0x000162000c1e1b00 */
[----:B------:R-:W-:Y:S05]  /*102d0*/  BRA `(.L_x_29601) ;  /* 0x0000000800787947 */ /* 0x000fea0003800000 */
.L_x_29609:
        /* <DEDUP_REMOVED lines=26> */
[----:B------:R0:W2:Y:S01]  /*10480*/  F2F.F64.F32 R4, R3 ;  /* 0x0000000300047310 */ /* 0x0000a20000201800 */
[----:B------:R-:W-:Y:S05]  /*10490*/  BRA `(.L_x_29601) ;  /* 0x0000000800087947 */ /* 0x000fea0003800000 */
.L_x_29612:
        /* <DEDUP_REMOVED lines=15> */
.L_x_29611:
[----:B------:R-:W2:Y:S02]  /*10590*/  LDG.E.U16 R0, desc[UR36][R22.64] ;  /* 0x0000002416007981 */ /* 0x000ea4000c1e1500 */
[----:B--2---:R-:W-:-:S04]  /*105a0*/  IMAD.U32 R0, R0, 0x10000, RZ ;  /* 0x0001000000007824 */ /* 0x004fc800078e00ff */
[----:B------:R-:W-:-:S04]  /*105b0*/  FMUL.FTZ R0, R0, 1 ;  /* 0x3f80000000007820 */ /* 0x000fc80000410000 */
[----:B------:R0:W2:Y:S01]  /*105c0*/  F2F.F64.F32 R4, R0 ;  /* 0x0000000000047310 */ /* 0x0000a20000201800 */
[----:B------:R-:W-:Y:S05]  /*105d0*/  BRA `(.L_x_29601) ;  /* 0x0000000400b87947 */ /* 0x000fea0003800000 */
.L_x_29608:
        /* <DEDUP_REMOVED lines=11> */
.L_x_29615:
        /* <DEDUP_REMOVED lines=21> */
.L_x_29619:
[----:B------:R-:W-:Y:S05]  /*107e0*/  BSYNC B1 ;  /* 0x0000000000017941 */ /* 0x000fea0003800000 */
.L_x_29618:
[----:B------:R-:W-:Y:S01]  /*107f0*/  LEA R3, R0, 0x3b800000, 0x17 ;  /* 0x3b80000000037811 */ /* 0x000fe200078eb8ff */
[----:B------:R-:W-:-:S05]  /*10800*/  IMAD.SHL.U32 R0, R2, 0x100000, RZ ;  /* 0x0010000002007824 */ /* 0x000fca00078e00ff */
[----:B------:R-:W-:-:S07]  /*10810*/  LOP3.LUT R0, R3, R0, R4, 0xfe, !PT ;  /* 0x0000000003007212 */ /* 0x000fce00078efe04 */
.L_x_29617:
[----:B------:R-:W-:Y:S05]  /*10820*/  BSYNC B0 ;  /* 0x0000000000007941 */ /* 0x000fea0003800000 */
.L_x_29616:
[----:B------:R-:W-:-:S04]  /*10830*/  FMUL.FTZ R0, R0, 1 ;  /* 0x3f80000000007820 */ /* 0x000fc80000410000 */
[----:B------:R0:W2:Y:S01]  /*10840*/  F2F.F64.F32 R4, R0 ;  /* 0x0000000000047310 */ /* 0x0000a20000201800 */
[----:B------:R-:W-:Y:S05]  /*10850*/  BRA `(.L_x_29601) ;  /* 0x0000000400187947 */ /* 0x000fea0003800000 */
.L_x_29614:
        /* <DEDUP_REMOVED lines=21> */
.L_x_29623:
[----:B------:R-:W-:Y:S05]  /*109b0*/  BSYNC B1 ;  /* 0x0000000000017941 */ /* 0x000fea0003800000 */
.L_x_29622:
[----:B------:R-:W-:Y:S01]  /*109c0*/  LEA R3, R0, 0x37800000, 0x17 ;  /* 0x3780000000037811 */ /* 0x000fe200078eb8ff */
[----:B------:R-:W-:-:S05]  /*109d0*/  IMAD.SHL.U32 R0, R2, 0x200000, RZ ;  /* 0x0020000002007824 */ /* 0x000fca00078e00ff */
[----:B------:R-:W-:-:S07]  /*109e0*/  LOP3.LUT R0, R3, R0, R4, 0xfe, !PT ;  /* 0x0000000003007212 */ /* 0x000fce00078efe04 */
.L_x_29621:
[----:B------:R-:W-:Y:S05]  /*109f0*/  BSYNC B0 ;  /* 0x0000000000007941 */ /* 0x000fea0003800000 */
.L_x_29620:
[----:B------:R-:W-:-:S04]  /*10a00*/  FMUL.FTZ R0, R0, 1 ;  /* 0x3f80000000007820 */ /* 0x000fc80000410000 */
[----:B------:R0:W2:Y:S01]  /*10a10*/  F2F.F64.F32 R4, R0 ;  /* 0x0000000000047310 */ /* 0x0000a20000201800 */
[----:B------:R-:W-:Y:S05]  /*10a20*/  BRA `(.L_x_29601) ;  /* 0x0000000000a47947 */ /* 0x000fea0003800000 */
.L_x_29613:
        /* <DEDUP_REMOVED lines=14> */
.L_x_29627:
[----:B------:R-:W-:Y:S05]  /*10b10*/  BSYNC B0 ;  /* 0x0000000000007941 */ /* 0x000fea0003800000 */
.L_x_29626:
[----:B------:R-:W-:-:S04]  /*10b20*/  FMUL.FTZ R0, R0, 1 ;  /* 0x3f80000000007820 */ /* 0x000fc80000410000 */
[----:B------:R0:W2:Y:S01]  /*10b30*/  F2F.F64.F32 R4, R0 ;  /* 0x0000000000047310 */ /* 0x0000a20000201800 */
[----:B------:R-:W-:Y:S05]  /*10b40*/  BRA `(.L_x_29601) ;  /* 0x00000000005c7947 */ /* 0x000fea0003800000 */
.L_x_29600:
        /* <DEDUP_REMOVED lines=16> */
.L_x_29628:
[----:B------:R-:W-:Y:S01]  /*10c50*/  CS2R R4, SRZ ;  /* 0x0000000000047805 */ /* 0x000fe2000001ff00 */
[----:B------:R-:W-:Y:S06]  /*10c60*/  BRA `(.L_x_29601) ;  /* 0x0000000000147947 */ /* 0x000fec0003800000 */
.L_x_29625:
[----:B------:R-:W2:Y:S02]  /*10c70*/  LDG.E.64 R4, desc[UR36][R22.64] ;  /* 0x0000002416047981 */ /* 0x000ea4000c1e1b00 */
[----:B--2---:R-:W0:Y:S01]  /*10c80*/  I2F.F64.U64 R4, R4 ;  /* 0x0000000400047312 */ /* 0x004e220000301800 */
[----:B------:R-:W-:Y:S05]  /*10c90*/  BRA `(.L_x_29601) ;  /* 0x0000000000087947 */ /* 0x000fea0003800000 */
.L_x_29624:
[----:B------:R-:W2:Y:S02]  /*10ca0*/  LDG.E R4, desc[UR36][R22.64] ;  /* 0x0000002416047981 */ /* 0x000ea4000c1e1900 */
[----:B--2---:R-:W0:Y:S02]  /*10cb0*/  I2F.F64.U32 R4, R4 ;  /* 0x0000000400047312 */ /* 0x004e240000201800 */
.L_x_29601:
        /* <DEDUP_REMOVED lines=30> */
.L_x_29630:
[----:B------:R-:W-:-:S11]  /*10ea0*/  DADD R4, R4, R18 ;  /* 0x0000000004047229 */ /* 0x000fd60000000012 */
.L_x_29631:
[----:B------:R-:W-:Y:S05]  /*10eb0*/  BSYNC B0 ;  /* 0x0000000000007941 */ /* 0x000fea0003800000 */
.L_x_29629:
        /* <DEDUP_REMOVED lines=15> */
.L_x_29635:
[----:B------:R-:W0:Y:S02]  /*10fb0*/  F2I.S64.F64.TRUNC R4, R4 ;  /* 0x0000000400047311 */ /* 0x000e24000030d900 */
[----:B0-----:R-:W-:-:S05]  /*10fc0*/  IMAD.MOV.U32 R3, RZ, RZ, R4 ;  /* 0x000000ffff037224 */ /* 0x001fca00078e0004 */
[----:B------:R-:W-:Y:S01]  /*10fd0*/  STG.E.U8 desc[UR36][R16.64], R3 ;  /* 0x0000000310007986 */ /* 0x000fe2000c101124 */
[----:B------:R-:W-:Y:S05]  /*10fe0*/  EXIT ;  /* 0x000000000000794d */ /* 0x000fea0003800000 */
.L_x_29634:
        /* <DEDUP_REMOVED lines=9> */
.L_x_29638:
[----:B------:R-:W0:Y:S02]  /*11080*/  F2I.F64.TRUNC R5, R4 ;  /* 0x0000000400057311 */ /* 0x000e24000030d100 */
[----:B0-----:R-:W-:Y:S01]  /*11090*/  STG.E desc[UR36][R16.64], R5 ;  /* 0x0000000510007986 */ /* 0x001fe2000c101924 */
[----:B------:R-:W-:Y:S05]  /*110a0*/  EXIT ;  /* 0x000000000000794d */ /* 0x000fea0003800000 */
.L_x_29637:
[----:B------:R-:W0:Y:S02]  /*110b0*/  F2I.F64.TRUNC R5, R4 ;  /* 0x0000000400057311 */ /* 0x000e24000030d100 */
[----:B0-----:R-:W-:Y:S01]  /*110c0*/  STG.E.U16 desc[UR36][R16.64], R5 ;  /* 0x0000000510007986 */ /* 0x001fe2000c101524 */
[----:B------:R-:W-:Y:S05]  /*110d0*/  EXIT ;  /* 0x000000000000794d */ /* 0x000fea0003800000 */
.L_x_29633:
        /* <DEDUP_REMOVED lines=13> */
.L_x_29640:
        /* <DEDUP_REMOVED lines=8> */
.L_x_29639:
        /* <DEDUP_REMOVED lines=14> */
.L_x_29642:
        /* <DEDUP_REMOVED lines=9> */
.L_x_29641:
[----:B------:R-:W-:Y:S01]  /*113a0*/  STG.E.64 desc[UR36][R16.64], R4 ;  /* 0x0000000410007986 */ /* 0x000fe2000c101b24 */
[----:B------:R-:W-:Y:S05]  /*113b0*/  EXIT ;  /* 0x000000000000794d */ /* 0x000fea0003800000 */
.L_x_29632:
        /* <DEDUP_REMOVED lines=12> */
.L_x_29645:
[----:B------:R-:W-:-:S05]  /*11480*/  CS2R R6, SRZ ;  /* 0x0000000000067805 */ /* 0x000fca000001ff00 */
[----:B------:R-:W-:Y:S01]  /*11490*/  STG.E.128 desc[UR36][R16.64], R4 ;  /* 0x0000000410007986 */ /* 0x000fe2000c101d24 */
[----:B------:R-:W-:Y:S05]  /*114a0*/  EXIT ;  /* 0x000000000000794d */ /* 0x000fea0003800000 */
.L_x_29644:
        /* <DEDUP_REMOVED lines=25> */
.L_x_29649:
[----:B------:R-:W-:Y:S05]  /*11640*/  BSYNC B0 ;  /* 0x0000000000007941 */ /* 0x000fea0003800000 */
.L_x_29648:
[----:B------:R-:W-:-:S05]  /*11650*/  LOP3.LUT R3, R0, R3, RZ, 0xfc, !PT ;  /* 0x0000000300037212 */ /* 0x000fca00078efcff */
[----:B------:R-:W-:Y:S01]  /*11660*/  STG.E.U8 desc[UR36][R16.64], R3 ;  /* 0x0000000310007986 */ /* 0x000fe2000c101124 */
[----:B------:R-:W-:Y:S05]  /*11670*/  EXIT ;  /* 0x000000000000794d */ /* 0x000fea0003800000 */
.L_x_29647:
        /* <DEDUP_REMOVED lines=17> */
.L_x_29651:
[----:B------:R-:W-:Y:S01]  /*11790*/  IMAD.MOV.U32 R0, RZ, RZ, 0x7f ;  /* 0x0000007fff007424 */ /* 0x000fe200078e00ff */
[----:B------:R-:W-:-:S04]  /*117a0*/  ISETP.GT.U32.AND P0, PT, R2, 0x7f800000, PT ;  /* 0x7f8000000200780c */ /* 0x000fc80003f04070 */
[----:B------:R-:W-:-:S09]  /*117b0*/  SEL R0, R0, 0x7c, P0 ;  /* 0x0000007c00007807 */ /* 0x000fd20000000000 */
.L_x_29652:
[----:B------:R-:W-:Y:S05]  /*117c0*/  BSYNC B0 ;  /* 0x0000000000007941 */ /* 0x000fea0003800000 */
.L_x_29650:
[----:B------:R-:W-:-:S04]  /*117d0*/  LOP3.LUT R2, R3, 0x80000000, RZ, 0xc0, !PT ;  /* 0x8000000003027812 */ /* 0x000fc800078ec0ff */
[----:B------:R-:W-:-:S04]  /*117e0*/  SHF.R.U32.HI R3, RZ, 0x18, R2 ;  /* 0x00000018ff037819 */ /* 0x000fc80000011602 */
[----:B------:R-:W-:-:S05]  /*117f0*/  LOP3.LUT R3, R0, R3, RZ, 0xfc, !PT ;  /* 0x0000000300037212 */ /* 0x000fca00078efcff */
[----:B------:R-:W-:Y:S01]  /*11800*/  STG.E.U8 desc[UR36][R16.64], R3 ;  /* 0x0000000310007986 */ /* 0x000fe2000c101124 */
[----:B------:R-:W-:Y:S05]  /*11810*/  EXIT ;  /* 0x000000000000794d */ /* 0x000fea0003800000 */
.L_x_29646:
        /* <DEDUP_REMOVED lines=8> */
.L_x_29643:
        /* <DEDUP_REMOVED lines=11> */
.L_x_29655:
        /* <DEDUP_REMOVED lines=21> */
.L_x_29658:
[----:B------:R-:W-:-:S04]  /*11aa0*/  LOP3.LUT R2, R3, 0x80000000, RZ, 0xc0, !PT ;  /* 0x8000000003027812 */ /* 0x000fc800078ec0ff */
[----:B------:R-:W-:-:S04]  /*11ab0*/  SHF.R.U32.HI R3, RZ, 0x18, R2 ;  /* 0x00000018ff037819 */ /* 0x000fc80000011602 */
[----:B------:R-:W-:-:S04]  /*11ac0*/  LOP3.LUT R0, R0, R3, RZ, 0xfc, !PT ;  /* 0x0000000300007212 */ /* 0x000fc800078efcff */
[----:B------:R-:W-:-:S07]  /*11ad0*/  PRMT R8, R0, 0x7610, R8 ;  /* 0x0000761000087816 */ /* 0x000fce0000000008 */
.L_x_29657:
[----:B------:R-:W-:Y:S05]  /*11ae0*/  BSYNC B0 ;  /* 0x0000000000007941 */ /* 0x000fea0003800000 */
.L_x_29656:
[----:B------:R-:W-:Y:S01]  /*11af0*/  STG.E.U8 desc[UR36][R16.64], R8 ;  /* 0x0000000810007986 */ /* 0x000fe2000c101124 */
[----:B------:R-:W-:Y:S05]  /*11b00*/  EXIT ;  /* 0x000000000000794d */ /* 0x000fea0003800000 */
.L_x_29654:
        /* <DEDUP_REMOVED lines=21> */
.L_x_29661:
[----:B------:R-:W-:-:S04]  /*11c60*/  LOP3.LUT R2, R3, 0x80000000, RZ, 0xc0, !PT ;  /* 0x8000000003027812 */ /* 0x000fc800078ec0ff */
[----:B------:R-:W-:-:S04]  /*11c70*/  SHF.R.U32.HI R3, RZ, 0x18, R2 ;  /* 0x00000018ff037819 */ /* 0x000fc80000011602 */
[----:B------:R-:W-:-:S04]  /*11c80*/  LOP3.LUT R0, R0, R3, RZ, 0xfc, !PT ;  /* 0x0000000300007212 */ /* 0x000fc800078efcff */
[----:B------:R-:W-:-:S07]  /*11c90*/  PRMT R8, R0, 0x7610, R8 ;  /* 0x0000761000087816 */ /* 0x000fce0000000008 */
.L_x_29660:
[----:B------:R-:W-:Y:S05]  /*11ca0*/  BSYNC B0 ;  /* 0x0000000000007941 */ /* 0x000fea0003800000 */
.L_x_29659:
[----:B------:R-:W-:Y:S01]  /*11cb0*/  STG.E.U8 desc[UR36][R16.64], R8 ;  /* 0x0000000810007986 */ /* 0x000fe2000c101124 */
[----:B------:R-:W-:Y:S05]  /*11cc0*/  EXIT ;  /* 0x000000000000794d */ /* 0x000fea0003800000 */
.L_x_29653:
        /* <DEDUP_REMOVED lines=26> */
.L_x_29636:
        /* <DEDUP_REMOVED lines=16> */
.L_x_29664:
[----:B------:R-:W-:Y:S05]  /*11f70*/  EXIT ;  /* 0x000000000000794d */ /* 0x000fea0003800000 */
.L_x_29663:
[----:B------:R-:W0:Y:S02]  /*11f80*/  F2I.U64.F64.TRUNC R4, R4 ;  /* 0x0000000400047311 */ /* 0x000e24000030d800 */
[----:B0-----:R-:W-:Y:S01]  /*11f90*/  STG.E.64 desc[UR36][R16.64], R4 ;  /* 0x0000000410007986 */ /* 0x001fe2000c101b24 */
[----:B------:R-:W-:Y:S05]  /*11fa0*/  EXIT ;  /* 0x000000000000794d */ /* 0x000fea0003800000 */
.L_x_29662:
[----:B------:R-:W0:Y:S02]  /*11fb0*/  F2I.U32.F64.TRUNC R5, R4 ;  /* 0x0000000400057311 */ /* 0x000e24000030d000 */
[----:B0-----:R-:W-:Y:S01]  /*11fc0*/  STG.E desc[UR36][R16.64], R5 ;  /* 0x0000000510007986 */ /* 0x001fe2000c101924 */
[----:B------:R-:W-:Y:S05]  /*11fd0*/  EXIT ;  /* 0x000000000000794d */ /* 0x000fea0003800000 */
.L_x_29665:
        /* <DEDUP_REMOVED lines=10> */
.L_x_32288:


//--------------------- .text._ZN2at6native27unrolled_elementwise_kernelINS0_13BinaryFunctorIdddZZZNS0_21nextafter_kernel_cudaERNS_18TensorIteratorBaseEENKUlvE_clEvENKUlvE_clEvEUlddE_EESt5arrayIPcLm3EELi4E23TrivialOffsetCalculatorILi2EjESC_ILi1EjENS0_6memory12LoadWithCastILi2EEENSF_13StoreWithCastILi1EEEEEviT_T0_T2_T3_T4_T5_ --------------------------
	.section	.text._ZN2at6native27unrolled_elementwise_kernelINS0_13BinaryFunctorIdddZZZNS0_21nextafter_kernel_cudaERNS_18TensorIteratorBaseEENKUlvE_clEvENKUlvE_clEvEUlddE_EESt5arrayIPcLm3EELi4E23TrivialOffsetCalculatorILi2EjESC_ILi1EjENS0_6memory12LoadWithCastILi2EEENSF_13StoreWithCastILi1EEEEEviT_T0_T2_T3_T4_T5_,"ax",@progbits
	.align	128
        .global         _ZN2at6native27unrolled_elementwise_kernelINS0_13BinaryFunctorIdddZZZNS0_21nextafter_kernel_cudaERNS_18TensorIteratorBaseEENKUlvE_clEvENKUlvE_clEvEUlddE_EESt5arrayIPcLm3EELi4E23TrivialOffsetCalculatorILi2EjESC_ILi1EjENS0_6memory12LoadWithCastILi2EEENSF_13StoreWithCastILi1EEEEEviT_T0_T2_T3_T4_T5_
        .type           _ZN2at6native27unrolled_elementwise_kernelINS0_13BinaryFunctorIdddZZZNS0_21nextafter_kernel_cudaERNS_18TensorIteratorBaseEENKUlvE_clEvENKUlvE_clEvEUlddE_EESt5arrayIPcLm3EELi4E23TrivialOffsetCalculatorILi2EjESC_ILi1EjENS0_6memory12LoadWithCastILi2EEENSF_13StoreWithCastILi1EEEEEviT_T0_T2_T3_T4_T5_,@function
        .size           _ZN2at6native27unrolled_elementwise_kernelINS0_13BinaryFunctorIdddZZZNS0_21nextafter_kernel_cudaERNS_18TensorIteratorBaseEENKUlvE_clEvENKUlvE_clEvEUlddE_EESt5arrayIPcLm3EELi4E23TrivialOffsetCalculatorILi2EjESC_ILi1EjENS0_6memory12LoadWithCastILi2EEENSF_13StoreWithCastILi1EEEEEviT_T0_T2_T3_T4_T5_,(.L_x_32289 - _ZN2at6native27unrolled_elementwise_kernelINS0_13BinaryFunctorIdddZZZNS0_21nextafter_kernel_cudaERNS_18TensorIteratorBaseEENKUlvE_clEvENKUlvE_clEvEUlddE_EESt5arrayIPcLm3EELi4E23TrivialOffsetCalculatorILi2EjESC_ILi1EjENS0_6memory12LoadWithCastILi2EEENSF_13StoreWithCastILi1EEEEEviT_T0_T2_T3_T4_T5_)
        .other          _ZN2at6native27unrolled_elementwise_kernelINS0_13BinaryFunctorIdddZZZNS0_21nextafter_kernel_cudaERNS_18TensorIteratorBaseEENKUlvE_clEvENKUlvE_clEvEUlddE_EESt5arrayIPcLm3EELi4E23TrivialOffsetCalculatorILi2EjESC_ILi1EjENS0_6memory12LoadWithCastILi2EEENSF_13StoreWithCastILi1EEEEEviT_T0_T2_T3_T4_T5_,@"STO_CUDA_ENTRY STV_DEFAULT"
_ZN2at6native27unrolled_elementwise_kernelINS0_13BinaryFunctorIdddZZZNS0_21nextafter_kernel_cudaERNS_18TensorIteratorBaseEENKUlvE_clEvENKUlvE_clEvEUlddE_EESt5arrayIPcLm3EELi4E23TrivialOffsetCalculatorILi2EjESC_ILi1EjENS0_6memory12LoadWithCastILi2EEENSF_13StoreWithCastILi1EEEEEviT_T0_T2_T3_T4_T5_:
.text._ZN2at6native27unrolled_elementwise_kernelINS0_13BinaryFunctorIdddZZZNS0_21nextafter_kernel_cudaERNS_18TensorIteratorBaseEENKUlvE_clEvENKUlvE_clEvEUlddE_EESt5arrayIPcLm3EELi4E23TrivialOffsetCalculatorILi2EjESC_ILi1EjENS0_6memory12LoadWithCastILi2EEENSF_13StoreWithCastILi1EEEEEviT_T0_T2_T3_T4_T5_:
        /* <DEDUP_REMOVED lines=34> */
.L_x_29671:
[----:B------:R-:W2:Y:S02]  /*0220*/  LDG.E.U8 R4, desc[UR36][R4.64] ;  /* 0x0000002404047981 */ /* 0x000ea4000c1e1100 */
[----:B--2---:R0:W1:Y:S01]  /*0230*/  I2F.F64.U16 R36, R4 ;  /* 0x0000000400247312 */ /* 0x0040620000101800 */
[----:B------:R-:W-:Y:S05]  /*0240*/  BRA `(.L_x_29673) ;  /* 0x0000000c00747947 */ /* 0x000fea0003800000 */
.L_x_29670:
        /* <DEDUP_REMOVED lines=9> */
.L_x_29675:
[----:B------:R-:W2:Y:S02]  /*02e0*/  LDG.E R4, desc[UR36][R4.64] ;  /* 0x0000002404047981 */ /* 0x000ea4000c1e1900 */
[----:B--2---:R1:W2:Y:S01]  /*02f0*/  I2F.F64 R36, R4 ;  /* 0x0000000400247312 */ /* 0x0042a20000201c00 */
[----:B------:R-:W-:Y:S05]  /*0300*/  BRA `(.L_x_29673) ;  /* 0x0000000c00447947 */ /* 0x000fea0003800000 */
.L_x_29674:
[----:B------:R-:W2:Y:S02]  /*0310*/  LDG.E.U16 R4, desc[UR36][R4.64] ;  /* 0x0000002404047981 */ /* 0x000ea4000c1e1500 */
[----:B--2---:R3:W4:Y:S01]  /*0320*/  I2F.F64.S16 R36, R4 ;  /* 0x0000000400247312 */ /* 0x0047220000101c00 */
[----:B------:R-:W-:Y:S05]  /*0330*/  BRA `(.L_x_29673) ;  /* 0x0000000c00387947 */ /* 0x000fea0003800000 */
.L_x_29669:
        /* <DEDUP_REMOVED lines=10> */
.L_x_29677:
[----:B------:R-:W2:Y:S02]  /*03e0*/  LDG.E.U16 R0, desc[UR36][R4.64] ;  /* 0x0000002404007981 */ /* 0x000ea4000c1e1500 */
[----:B--2---:R-:W-:-:S05]  /*03f0*/  HADD2.F32 R0, -RZ, R0.H0_H0 ;  /* 0x20000000ff007230 */ /* 0x004fca0000004100 */
[----:B------:R-:W-:-:S04]  /*0400*/  FMUL.FTZ R0, R0, 1 ;  /* 0x3f80000000007820 */ /* 0x000fc80000410000 */
[----:B------:R0:W1:Y:S01]  /*0410*/  F2F.F64.F32 R36, R0 ;  /* 0x0000000000247310 */ /* 0x0000620000201800 */
[----:B------:R-:W-:Y:S05]  /*0420*/  BRA `(.L_x_29673) ;  /* 0x0000000800fc7947 */ /* 0x000fea0003800000 */
.L_x_29676:
        /* <DEDUP_REMOVED lines=10> */
.L_x_29679:
[----:B------:R-:W2:Y:S02]  /*04d0*/  LDG.E.U16 R4, desc[UR36][R4.64] ;  /* 0x0000002404047981 */ /* 0x000ea4000c1e1500 */
[----:B--2---:R-:W-:-:S05]  /*04e0*/  HADD2.F32 R0, -RZ, R4.H0_H0 ;  /* 0x20000004ff007230 */ /* 0x004fca0000004100 */
[----:B------:R-:W-:-:S04]  /*04f0*/  FMUL.FTZ R0, R0, 1 ;  /* 0x3f80000000007820 */ /* 0x000fc80000410000 */
[----:B------:R0:W1:Y:S01]  /*0500*/  F2F.F64.F32 R36, R0 ;  /* 0x0000000000247310 */ /* 0x0000620000201800 */
[----:B------:R-:W-:Y:S05]  /*0510*/  BRA `(.L_x_29673) ;  /* 0x0000000800c07947 */ /* 0x000fea0003800000 */
.L_x_29678:
[----:B------:R0:W5:Y:S01]  /*0520*/  LDG.E.64 R36, desc[UR36][R4.64] ;  /* 0x0000002404247981 */ /* 0x000162000c1e1b00 */
[----:B------:R-:W-:Y:S05]  /*0530*/  BRA `(.L_x_29673) ;  /* 0x0000000800b87947 */ /* 0x000fea0003800000 */
.L_x_29668:
        /* <DEDUP_REMOVED lines=13> */
.L_x_29682:
[----:B------:R0:W5:Y:S01]  /*0610*/  LDG.E.64 R36, desc[UR36][R4.64] ;  /* 0x0000002404247981 */ /* 0x000162000c1e1b00 */
[----:B------:R-:W-:Y:S05]  /*0620*/  BRA `(.L_x_29673) ;  /* 0x00000008007c7947 */ /* 0x000fea0003800000 */
.L_x_29681:
        /* <DEDUP_REMOVED lines=28> */
.L_x_29684:
        /* <DEDUP_REMOVED lines=16> */
.L_x_29683:
[----:B------:R-:W2:Y:S02]  /*08f0*/  LDG.E.U16 R0, desc[UR36][R4.64] ;  /* 0x0000002404007981 */ /* 0x000ea4000c1e1500 */
[----:B--2---:R-:W-:-:S04]  /*0900*/  IMAD.U32 R0, R0, 0x10000, RZ ;  /* 0x0001000000007824 */ /* 0x004fc800078e00ff */
[----:B------:R-:W-:-:S04]  /*0910*/  FMUL.FTZ R0, R0, 1 ;  /* 0x3f80000000007820 */ /* 0x000fc80000410000 */
[----:B------:R0:W1:Y:S01]  /*0920*/  F2F.F64.F32 R36, R0 ;  /* 0x0000000000247310 */ /* 0x0000620000201800 */
[----:B------:R-:W-:Y:S05]  /*0930*/  BRA `(.L_x_29673) ;  /* 0x0000000400b87947 */ /* 0x000fea0003800000 */
.L_x_29680:
        /* <DEDUP_REMOVED lines=11> */
.L_x_29687:
        /* <DEDUP_REMOVED lines=21> */
.L_x_29691:
[----:B------:R-:W-:Y:S05]  /*0b40*/  BSYNC B1 ;  /* 0x0000000000017941 */ /* 0x000fea0003800000 */
.L_x_29690:
[----:B------:R-:W-:Y:S01]  /*0b50*/  LEA R5, R0, 0x3b800000, 0x17 ;  /* 0x3b80000000057811 */ /* 0x000fe200078eb8ff */
[----:B------:R-:W-:-:S05]  /*0b60*/  IMAD.SHL.U32 R0, R3, 0x100000, RZ ;  /* 0x0010000003007824 */ /* 0x000fca00078e00ff */
[----:B------:R-:W-:-:S07]  /*0b70*/  LOP3.LUT R0, R5, R0, R6, 0xfe, !PT ;  /* 0x0000000005007212 */ /* 0x000fce00078efe06 */
.L_x_29689:
[----:B------:R-:W-:Y:S05]  /*0b80*/  BSYNC B0 ;  /* 0x0000000000007941 */ /* 0x000fea0003800000 */
.L_x_29688:
[----:B------:R-:W-:-:S04]  /*0b90*/  FMUL.FTZ R0, R0, 1 ;  /* 0x3f80000000007820 */ /* 0x000fc80000410000 */
[----:B------:R0:W1:Y:S01]  /*0ba0*/  F2F.F64.F32 R36, R0 ;  /* 0x0000000000247310 */ /* 0x0000620000201800 */
[----:B------:R-:W-:Y:S05]  /*0bb0*/  BRA `(.L_x_29673) ;  /* 0x0000000400187947 */ /* 0x000fea0003800000 */
.L_x_29686:
        /* <DEDUP_REMOVED lines=21> */
.L_x_29695:
[----:B------:R-:W-:Y:S05]  /*0d10*/  BSYNC B1 ;  /* 0x0000000000017941 */ /* 0x000fea0003800000 */
.L_x_29694:
[----:B------:R-:W-:Y:S01]  /*0d20*/  LEA R5, R0, 0x37800000, 0x17 ;  /* 0x3780000000057811 */ /* 0x000fe200078eb8ff */
[----:B------:R-:W-:-:S05]  /*0d30*/  IMAD.SHL.U32 R0, R3, 0x200000, RZ ;  /* 0x0020000003007824 */ /* 0x000fca00078e00ff */
[----:B------:R-:W-:-:S07]  /*0d40*/  LOP3.LUT R0, R5, R0, R6, 0xfe, !PT ;  /* 0x0000000005007212 */ /* 0x000fce00078efe06 */
.L_x_29693:
[----:B------:R-:W-:Y:S05]  /*0d50*/  BSYNC B0 ;  /* 0x0000000000007941 */ /* 0x000fea0003800000 */
.L_x_29692:
[----:B------:R-:W-:-:S04]  /*0d60*/  FMUL.FTZ R0, R0, 1 ;  /* 0x3f80000000007820 */ /* 0x000fc80000410000 */
[----:B------:R0:W1:Y:S01]  /*0d70*/  F2F.F64.F32 R36, R0 ;  /* 0x0000000000247310 */ /* 0x0000620000201800 */
[----:B------:R-:W-:Y:S05]  /*0d80*/  BRA `(.L_x_29673) ;  /* 0x0000000000a47947 */ /* 0x000fea0003800000 */
.L_x_29685:
        /* <DEDUP_REMOVED lines=14> */
.L_x_29699:
[----:B------:R-:W-:Y:S05]  /*0e70*/  BSYNC B0 ;  /* 0x0000000000007941 */ /* 0x000fea0003800000 */
.L_x_29698:
[----:B------:R-:W-:-:S04]  /*0e80*/  FMUL.FTZ R0, R0, 1 ;  /* 0x3f80000000007820 */ /* 0x000fc80000410000 */
[----:B------:R0:W1:Y:S01]  /*0e90*/  F2F.F64.F32 R36, R0 ;  /* 0x0000000000247310 */ /* 0x0000620000201800 */
[----:B------:R-:W-:Y:S05]  /*0ea0*/  BRA `(.L_x_29673) ;  /* 0x00000000005c7947 */ /* 0x000fea0003800000 */
.L_x_29672:
        /* <DEDUP_REMOVED lines=16> */
.L_x_29700:
[----:B------:R-:W-:Y:S01]  /*0fb0*/  CS2R R36, SRZ ;  /* 0x0000000000247805 */ /* 0x000fe2000001ff00 */
[----:B------:R-:W-:Y:S06]  /*0fc0*/  BRA `(.L_x_29673) ;  /* 0x0000000000147947 */ /* 0x000fec0003800000 */
.L_x_29697:
[----:B------:R-:W2:Y:S02]  /*0fd0*/  LDG.E.64 R36, desc[UR36][R4.64] ;  /* 0x0000002404247981 */ /* 0x000ea4000c1e1b00 */
[----:B--2---:R-:W0:Y:S01]  /*0fe0*/  I2F.F64.U64 R36, R36 ;  /* 0x0000002400247312 */ /* 0x004e220000301800 */
[----:B------:R-:W-:Y:S05]  /*0ff0*/  BRA `(.L_x_29673) ;  /* 0x0000000000087947 */ /* 0x000fea0003800000 */
.L_x_29696:
[----:B------:R-:W2:Y:S02]  /*1000*/  LDG.E R4, desc[UR36][R4.64] ;  /* 0x0000002404047981 */ /* 0x000ea4000c1e1900 */
[----:B--2---:R0:W1:Y:S02]  /*1010*/  I2F.F64.U32 R36, R4 ;  /* 0x0000000400247312 */ /* 0x0040640000201800 */
.L_x_29673:
        /* <DEDUP_REMOVED lines=19> */
.L_x_29704:
[----:B------:R-:W3:Y:S02]  /*1150*/  LDG.E.U8 R4, desc[UR36][R4.64] ;  /* 0x0000002404047981 */ /* 0x000ee4000c1e1100 */
[----:B---3--:R3:W0:Y:S01]  /*1160*/  I2F.F64.U16 R32, R4 ;  /* 0x0000000400207312 */ /* 0x0086220000101800 */
[----:B------:R-:W-:Y:S05]  /*1170*/  BRA `(.L_x_29706) ;  /* 0x0000000c00707947 */ /* 0x000fea0003800000 */
.L_x_29703:
        /* <DEDUP_REMOVED lines=9> */
.L_x_29708:
[----:B------:R-:W3:Y:S02]  /*1210*/  LDG.E R4, desc[UR36][R4.64] ;  /* 0x0000002404047981 */ /* 0x000ee4000c1e1900 */
[----:B---3--:R0:W1:Y:S01]  /*1220*/  I2F.F64 R32, R4 ;  /* 0x0000000400207312 */ /* 0x0080620000201c00 */
[----:B------:R-:W-:Y:S05]  /*1230*/  BRA `(.L_x_29706) ;  /* 0x0000000c00407947 */ /* 0x000fea0003800000 */
.L_x_29707:
[----:B------:R-:W3:Y:S02]  /*1240*/  LDG.E.U16 R4, desc[UR36][R4.64] ;  /* 0x0000002404047981 */ /* 0x000ee4000c1e1500 */
[----:B---3--:R0:W1:Y:S01]  /*1250*/  I2F.F64.S16 R32, R4 ;  /* 0x0000000400207312 */ /* 0x0080620000101c00 */
[----:B------:R-:W-:Y:S05]  /*1260*/  BRA `(.L_x_29706) ;  /* 0x0000000c00347947 */ /* 0x000fea0003800000 */
.L_x_29702:
        /* <DEDUP_REMOVED lines=10> */
.L_x_29710:
[----:B------:R-:W3:Y:S02]  /*1310*/  LDG.E.U16 R0, desc[UR36][R4.64] ;  /* 0x0000002404007981 */ /* 0x000ee4000c1e1500 */
[----:B---3--:R-:W-:-:S05]  /*1320*/  HADD2.F32 R0, -RZ, R0.H0_H0 ;  /* 0x20000000ff007230 */ /* 0x008fca0000004100 */
[----:B------:R-:W-:-:S04]  /*1330*/  FMUL.FTZ R0, R0, 1 ;  /* 0x3f80000000007820 */ /* 0x000fc80000410000 */
[----:B------:R0:W1:Y:S01]  /*1340*/  F2F.F64.F32 R32, R0 ;  /* 0x0000000000207310 */ /* 0x0000620000201800 */
[----:B------:R-:W-:Y:S05]  /*1350*/  BRA `(.L_x_29706) ;  /* 0x0000000800f87947 */ /* 0x000fea0003800000 */
.L_x_29709:
        /* <DEDUP_REMOVED lines=10> */
.L_x_29712:
[----:B------:R-:W3:Y:S02]  /*1400*/  LDG.E.U16 R4, desc[UR36][R4.64] ;  /* 0x0000002404047981 */ /* 0x000ee4000c1e1500 */
[----:B---3--:R-:W-:-:S05]  /*1410*/  HADD2.F32 R0, -RZ, R4.H0_H0 ;  /* 0x20000004ff007230 */ /* 0x008fca0000004100 */
[----:B------:R-:W-:-:S04]  /*1420*/  FMUL.FTZ R0, R0, 1 ;  /* 0x3f80000000007820 */ /* 0x000fc80000410000 */
[----:B------:R0:W1:Y:S01]  /*1430*/  F2F.F64.F32 R32, R0 ;  /* 0x0000000000207310 */ /* 0x0000620000201800 */
[----:B------:R-:W-:Y:S05]  /*1440*/  BRA `(.L_x_29706) ;  /* 0x0000000800bc7947 */ /* 0x000fea0003800000 */
.L_x_29711:
[----:B------:R0:W5:Y:S01]  /*1450*/  LDG.E.64 R32, desc[UR36][R4.64] ;  /* 0x0000002404207981 */ /* 0x000162000c1e1b00 */
[----:B------:R-:W-:Y:S05]  /*1460*/  BRA `(.L_x_29706) ;  /* 0x0000000800b47947 */ /* 0x000fea0003800000 */
.L_x_29701:
        /* <DEDUP_REMOVED lines=13> */
.L_x_29715:
[----:B------:R0:W5:Y:S01]  /*1540*/  LDG.E.64 R32, desc[UR36][R4.64] ;  /* 0x0000002404207981 */ /* 0x000162000c1e1b00 */
[----:B------:R-:W-:Y:S05]  /*1550*/  BRA `(.L_x_29706) ;  /* 0x0000000800787947 */ /* 0x000fea0003800000 */
.L_x_29714:
        /* <DEDUP_REMOVED lines=28> */
.L_x_29717:
        /* <DEDUP_REMOVED lines=15> */
.L_x_29716:
[----:B------:R-:W3:Y:S02]  /*1810*/  LDG.E.U16 R0, desc[UR36][R4.64] ;  /* 0x0000002404007981 */ /* 0x000ee4000c1e1500 */
[----:B---3--:R-:W-:-:S04]  /*1820*/  IMAD.U32 R0, R0, 0x10000, RZ ;  /* 0x0001000000007824 */ /* 0x008fc800078e00ff */
[----:B------:R-:W-:-:S04]  /*1830*/  FMUL.FTZ R0, R0, 1 ;  /* 0x3f80000000007820 */ /* 0x000fc80000410000 */
[----:B------:R0:W1:Y:S01]  /*1840*/  F2F.F64.F32 R32, R0 ;  /* 0x0000000000207310 */ /* 0x0000620000201800 */
[----:B------:R-:W-:Y:S05]  /*1850*/  BRA `(.L_x_29706) ;  /* 0x0000000400b87947 */ /* 0x000fea0003800000 */
.L_x_29713:
        /* <DEDUP_REMOVED lines=11> */
.L_x_29720:
        /* <DEDUP_REMOVED lines=21> */
.L_x_29724:
[----:B------:R-:W-:Y:S05]  /*1a60*/  BSYNC B1 ;  /* 0x0000000000017941 */ /* 0x000fea0003800000 */
.L_x_29723:
[----:B------:R-:W-:Y:S01]  /*1a70*/  LEA R5, R0, 0x3b800000, 0x17 ;  /* 0x3b80000000057811 */ /* 0x000fe200078eb8ff */
[----:B------:R-:W-:-:S05]  /*1a80*/  IMAD.SHL.U32 R0, R3, 0x100000, RZ ;  /* 0x0010000003007824 */ /* 0x000fca00078e00ff */
[----:B------:R-:W-:-:S07]  /*1a90*/  LOP3.LUT R0, R5, R0, R6, 0xfe, !PT ;  /* 0x0000000005007212 */ /* 0x000fce00078efe06 */
.L_x_29722:
[----:B------:R-:W-:Y:S05]  /*1aa0*/  BSYNC B0 ;  /* 0x0000000000007941 */ /* 0x000fea0003800000 */
.L_x_29721:
[----:B------:R-:W-:-:S04]  /*1ab0*/  FMUL.FTZ R0, R0, 1 ;  /* 0x3f80000000007820 */ /* 0x000fc80000410000 */
[----:B------:R0:W1:Y:S01]  /*1ac0*/  F2F.F64.F32 R32, R0 ;  /* 0x0000000000207310 */ /* 0x0000620000201800 */
[----:B------:R-:W-:Y:S05]  /*1ad0*/  BRA `(.L_x_29706) ;  /* 0x0000000400187947 */ /* 0x000fea0003800000 */
.L_x_29719:
        /* <DEDUP_REMOVED lines=21> */
.L_x_29728:
[----:B------:R-:W-:Y:S05]  /*1c30*/  BSYNC B1 ;  /* 0x0000000000017941 */ /* 0x000fea0003800000 */
.L_x_29727:
[----:B------:R-:W-:Y:S01]  /*1c40*/  LEA R5, R0, 0x37800000, 0x17 ;  /* 0x3780000000057811 */ /* 0x000fe200078eb8ff */
[----:B------:R-:W-:-:S05]  /*1c50*/  IMAD.SHL.U32 R0, R3, 0x200000, RZ ;  /* 0x0020000003007824 */ /* 0x000fca00078e00ff */
[----:B------:R-:W-:-:S07]  /*1c60*/  LOP3.LUT R0, R5, R0, R6, 0xfe, !PT ;  /* 0x0000000005007212 */ /* 0x000fce00078efe06 */
.L_x_29726:
[----:B------:R-:W-:Y:S05]  /*1c70*/  BSYNC B0 ;  /* 0x0000000000007941 */ /* 0x000fea0003800000 */
.L_x_29725:
[----:B------:R-:W-:-:S04]  /*1c80*/  FMUL.FTZ R0, R0, 1 ;  /* 0x3f80000000007820 */ /* 0x000fc80000410000 */
[----:B------:R0:W1:Y:S01]  /*1c90*/  F2F.F64.F32 R32, R0 ;  /* 0x0000000000207310 */ /* 0x0000620000201800 */
[----:B------:R-:W-:Y:S05]  /*1ca0*/  BRA `(.L_x_29706) ;  /* 0x0000000000a47947 */ /* 0x000fea0003800000 */
.L_x_29718:
        /* <DEDUP_REMOVED lines=14> */
.L_x_29732:
[----:B------:R-:W-:Y:S05]  /*1d90*/  BSYNC B0 ;  /* 0x0000000000007941 */ /* 0x000fea0003800000 */
.L_x_29731:
[----:B------:R-:W-:-:S04]  /*1da0*/  FMUL.FTZ R0, R0, 1 ;  /* 0x3f80000000007820 */ /* 0x000fc80000410000 */
[----:B------:R0:W1:Y:S01]  /*1db0*/  F2F.F64.F32 R32, R0 ;  /* 0x0000000000207310 */ /* 0x0000620000201800 */
[----:B------:R-:W-:Y:S05]  /*1dc0*/  BRA `(.L_x_29706) ;  /* 0x00000000005c7947 */ /* 0x000fea0003800000 */
.L_x_29705:
        /* <DEDUP_REMOVED lines=16> */
.L_x_29733:
[----:B------:R-:W-:Y:S01]  /*1ed0*/  CS2R R32, SRZ ;  /* 0x0000000000207805 */ /* 0x000fe2000001ff00 */
[----:B------:R-:W-:Y:S06]  /*1ee0*/  BRA `(.L_x_29706) ;  /* 0x0000000000147947 */ /* 0x000fec0003800000 */
.L_x_29730:
[----:B------:R-:W3:Y:S02]  /*1ef0*/  LDG.E.64 R32, desc[UR36][R4.64] ;  /* 0x0000002404207981 */ /* 0x000ee4000c1e1b00 */
[----:B---3--:R-:W0:Y:S01]  /*1f00*/  I2F.F64.U64 R32, R32 ;  /* 0x0000002000207312 */ /* 0x008e220000301800 */
[----:B------:R-:W-:Y:S05]  /*1f10*/  BRA `(.L_x_29706) ;  /* 0x0000000000087947 */ /* 0x000fea0003800000 */
.L_x_29729:
[----:B------:R-:W3:Y:S02]  /*1f20*/  LDG.E R4, desc[UR36][R4.64] ;  /* 0x0000002404047981 */ /* 0x000ee4000c1e1900 */
[----:B---3--:R0:W1:Y:S02]  /*1f30*/  I2F.F64.U32 R32, R4 ;  /* 0x0000000400207312 */ /* 0x0080640000201800 */
.L_x_29706:
[----:B------:R-:W2:Y:S02]  /*1f40*/  S2R R31, SR_TID.X ;  /* 0x00000000001f7919 */ /* 0x000ea40000002100 */
[----:B--2---:R-:W-:-:S07]  /*1f50*/  VIADD R31, R31, 0x80 ;  /* 0x000000801f1f7836 */ /* 0x004fce0000000000 */
.L_x_29667:
[----:B------:R-:W-:Y:S05]  /*1f60*/  BSYNC B6 ;  /* 0x0000000000067941 */ /* 0x000fea0003800000 */
.L_x_29666:
        /* <DEDUP_REMOVED lines=24> */
.L_x_29739:
[----:B------:R-:W2:Y:S02]  /*20f0*/  LDG.E.U8 R4, desc[UR36][R4.64] ;  /* 0x0000002404047981 */ /* 0x000ea4000c1e1100 */
[----:B--2---:R0:W2:Y:S01]  /*2100*/  I2F.F64.U16 R34, R4 ;  /* 0x0000000400227312 */ /* 0x0040a20000101800 */
[----:B------:R-:W-:Y:S05]  /*2110*/  BRA `(.L_x_29741) ;  /* 0x0000000c00707947 */ /* 0x000fea0003800000 */
.L_x_29738:
        /* <DEDUP_REMOVED lines=9> */
.L_x_29743:
[----:B------:R-:W2:Y:S02]  /*21b0*/  LDG.E R4, desc[UR36][R4.64] ;  /* 0x0000002404047981 */ /* 0x000ea4000c1e1900 */
[----:B--2---:R0:W2:Y:S01]  /*21c0*/  I2F.F64 R34, R4 ;  /* 0x0000000400227312 */ /* 0x0040a20000201c00 */
[----:B------:R-:W-:Y:S05]  /*21d0*/  BRA `(.L_x_29741) ;  /* 0x0000000c00407947 */ /* 0x000fea0003800000 */
.L_x_29742:
[----:B------:R-:W2:Y:S02]  /*21e0*/  LDG.E.U16 R4, desc[UR36][R4.64] ;  /* 0x0000002404047981 */ /* 0x000ea4000c1e1500 */
[----:B--2---:R0:W2:Y:S01]  /*21f0*/  I2F.F64.S16 R34, R4 ;  /* 0x0000000400227312 */ /* 0x0040a20000101c00 */
[----:B------:R-:W-:Y:S05]  /*2200*/  BRA `(.L_x_29741) ;  /* 0x0000000c00347947 */ /* 0x000fea0003800000 */
.L_x_29737:
        /* <DEDUP_REMOVED lines=10> */
.L_x_29745:
[----:B------:R-:W2:Y:S02]  /*22b0*/  LDG.E.U16 R0, desc[UR36][R4.64] ;  /* 0x0000002404007981 */ /* 0x000ea4000c1e1500 */
[----:B--2---:R-:W-:-:S05]  /*22c0*/  HADD2.F32 R0, -RZ, R0.H0_H0 ;  /* 0x20000000ff007230 */ /* 0x004fca0000004100 */
[----:B------:R-:W-:-:S04]  /*22d0*/  FMUL.FTZ R0, R0, 1 ;  /* 0x3f80000000007820 */ /* 0x000fc80000410000 */
[----:B------:R0:W2:Y:S01]  /*22e0*/  F2F.F64.F32 R34, R0 ;  /* 0x0000000000227310 */ /* 0x0000a20000201800 */
[----:B------:R-:W-:Y:S05]  /*22f0*/  BRA `(.L_x_29741) ;  /* 0x0000000800f87947 */ /* 0x000fea0003800000 */
.L_x_29744:
        /* <DEDUP_REMOVED lines=10> */
.L_x_29747:
[----:B------:R-:W2:Y:S02]  /*23a0*/  LDG.E.U16 R4, desc[UR36][R4.64] ;  /* 0x0000002404047981 */ /* 0x000ea4000c1e1500 */
[----:B--2---:R-:W-:-:S05]  /*23b0*/  HADD2.F32 R0, -RZ, R4.H0_H0 ;  /* 0x20000004ff007230 */ /* 0x004fca0000004100 */
[----:B------:R-:W-:-:S04]  /*23c0*/  FMUL.FTZ R0, R0, 1 ;  /* 0x3f80000000007820 */ /* 0x000fc80000410000 */
[----:B------:R0:W2:Y:S01]  /*23d0*/  F2F.F64.F32 R34, R0 ;  /* 0x0000000000227310 */ /* 0x0000a20000201800 */
[----:B------:R-:W-:Y:S05]  /*23e0*/  BRA `(.L_x_29741) ;  /* 0x0000000800bc7947 */ /* 0x000fea0003800000 */
.L_x_29746:
[----:B------:R0:W5:Y:S01]  /*23f0*/  LDG.E.64 R34, desc[UR36][R4.64] ;  /* 0x0000002404227981 */ /* 0x000162000c1e1b00 */
[----:B------:R-:W-:Y:S05]  /*2400*/  BRA `(.L_x_29741) ;  /* 0x0000000800b47947 */ /* 0x000fea0003800000 */
.L_x_29736:
        /* <DEDUP_REMOVED lines=13> */
.L_x_29750:
[----:B------:R0:W5:Y:S01]  /*24e0*/  LDG.E.64 R34, desc[UR36][R4.64] ;  /* 0x0000002404227981 */ /* 0x000162000c1e1b00 */
[----:B------:R-:W-:Y:S05]  /*24f0*/  BRA `(.L_x_29741) ;  /* 0x0000000800787947 */ /* 0x000fea0003800000 */
.L_x_29749:
        /* <DEDUP_REMOVED lines=28> */
.L_x_29752:
        /* <DEDUP_REMOVED lines=15> */
.L_x_29751:
[----:B------:R-:W2:Y:S02]  /*27b0*/  LDG.E.U16 R0, desc[UR36][R4.64] ;  /* 0x0000002404007981 */ /* 0x000ea4000c1e1500 */
[----:B--2---:R-:W-:-:S04]  /*27c0*/  IMAD.U32 R0, R0, 0x10000, RZ ;  /* 0x0001000000007824 */ /* 0x004fc800078e00ff */
[----:B------:R-:W-:-:S04]  /*27d0*/  FMUL.FTZ R0, R0, 1 ;  /* 0x3f80000000007820 */ /* 0x000fc80000410000 */
[----:B------:R2:W3:Y:S01]  /*27e0*/  F2F.F64.F32 R34, R0 ;  /* 0x0000000000227310 */ /* 0x0004e20000201800 */
[----:B------:R-:W-:Y:S05]  /*27f0*/  BRA `(.L_x_29741) ;  /* 0x0000000400b87947 */ /* 0x000fea0003800000 */
.L_x_29748:
        /* <DEDUP_REMOVED lines=11> */
.L_x_29755:
        /* <DEDUP_REMOVED lines=21> */
.L_x_29759:
[----:B------:R-:W-:Y:S05]  /*2a00*/  BSYNC B1 ;  /* 0x0000000000017941 */ /* 0x000fea0003800000 */
.L_x_29758:
[----:B------:R-:W-:Y:S01]  /*2a10*/  LEA R5, R0, 0x3b800000, 0x17 ;  /* 0x3b80000000057811 */ /* 0x000fe200078eb8ff */
[----:B------:R-:W-:-:S05]  /*2a20*/  IMAD.SHL.U32 R0, R3, 0x100000, RZ ;  /* 0x0010000003007824 */ /* 0x000fca00078e00ff */
[----:B------:R-:W-:-:S07]  /*2a30*/  LOP3.LUT R0, R5, R0, R6, 0xfe, !PT ;  /* 0x0000000005007212 */ /* 0x000fce00078efe06 */
.L_x_29757:
[----:B------:R-:W-:Y:S05]  /*2a40*/  BSYNC B0 ;  /* 0x0000000000007941 */ /* 0x000fea0003800000 */
.L_x_29756:
[----:B------:R-:W-:-:S04]  /*2a50*/  FMUL.FTZ R0, R0, 1 ;  /* 0x3f80000000007820 */ /* 0x000fc80000410000 */
[----:B------:R0:W2:Y:S01]  /*2a60*/  F2F.F64.F32 R34, R0 ;  /* 0x0000000000227310 */ /* 0x0000a20000201800 */
[----:B------:R-:W-:Y:S05]  /*2a70*/  BRA `(.L_x_29741) ;  /* 0x0000000400187947 */ /* 0x000fea0003800000 */
.L_x_29754:
        /* <DEDUP_REMOVED lines=21> */
.L_x_29763:
[----:B------:R-:W-:Y:S05]  /*2bd0*/  BSYNC B1 ;  /* 0x0000000000017941 */ /* 0x000fea0003800000 */
.L_x_29762:
[----:B------:R-:W-:Y:S01]  /*2be0*/  LEA R5, R0, 0x37800000, 0x17 ;  /* 0x3780000000057811 */ /* 0x000fe200078eb8ff */
[----:B------:R-:W-:-:S05]  /*2bf0*/  IMAD.SHL.U32 R0, R3, 0x200000, RZ ;  /* 0x0020000003007824 */ /* 0x000fca00078e00ff */
[----:B------:R-:W-:-:S07]  /*2c00*/  LOP3.LUT R0, R5, R0, R6, 0xfe, !PT ;  /* 0x0000000005007212 */ /* 0x000fce00078efe06 */
.L_x_29761:
[----:B------:R-:W-:Y:S05]  /*2c10*/  BSYNC B0 ;  /* 0x0000000000007941 */ /* 0x000fea0003800000 */
.L_x_29760:
[----:B------:R-:W-:-:S04]  /*2c20*/  FMUL.FTZ R0, R0, 1 ;  /* 0x3f80000000007820 */ /* 0x000fc80000410000 */
[----:B------:R0:W2:Y:S01]  /*2c30*/  F2F.F64.F32 R34, R0 ;  /* 0x0000000000227310 */ /* 0x0000a20000201800 */
[----:B------:R-:W-:Y:S05]  /*2c40*/  BRA `(.L_x_29741) ;  /* 0x0000000000a47947 */ /* 0x000fea0003800000 */
.L_x_29753:
        /* <DEDUP_REMOVED lines=14> */
.L_x_29767:
[----:B------:R-:W-:Y:S05]  /*2d30*/  BSYNC B0 ;  /* 0x0000000000007941 */ /* 0x000fea0003800000 */
.L_x_29766:
[----:B------:R-:W-:-:S04]  /*2d40*/  FMUL.FTZ R0, R0, 1 ;  /* 0x3f80000000007820 */ /* 0x000fc80000410000 */
[----:B------:R0:W2:Y:S01]  /*2d50*/  F2F.F64.F32 R34, R0 ;  /* 0x0000000000227310 */ /* 0x0000a20000201800 */
[----:B------:R-:W-:Y:S05]  /*2d60*/  BRA `(.L_x_29741) ;  /* 0x00000000005c7947 */ /* 0x000fea0003800000 */
.L_x_29740:
        /* <DEDUP_REMOVED lines=16> */
.L_x_29768:
[----:B------:R-:W-:Y:S01]  /*2e70*/  CS2R R34, SRZ ;  /* 0x0000000000227805 */ /* 0x000fe2000001ff00 */
[----:B------:R-:W-:Y:S06]  /*2e80*/  BRA `(.L_x_29741) ;  /* 0x0000000000147947 */ /* 0x000fec0003800000 */
.L_x_29765:
[----:B------:R-:W2:Y:S02]  /*2e90*/  LDG.E.64 R34, desc[UR36][R4.64] ;  /* 0x0000002404227981 */ /* 0x000ea4000c1e1b00 */
[----:B--2---:R-:W0:Y:S01]  /*2ea0*/  I2F.F64.U64 R34, R34 ;  /* 0x0000002200227312 */ /* 0x004e220000301800 */
[----:B------:R-:W-:Y:S05]  /*2eb0*/  BRA `(.L_x_29741) ;  /* 0x0000000000087947 */ /* 0x000fea0003800000 */
.L_x_29764:
[----:B------:R-:W2:Y:S02]  /*2ec0*/  LDG.E R4, desc[UR36][R4.64] ;  /* 0x0000002404047981 */ /* 0x000ea4000c1e1900 */
[----:B--2---:R0:W2:Y:S02]  /*2ed0*/  I2F.F64.U32 R34, R4 ;  /* 0x0000000400227312 */ /* 0x0040a40000201800 */
.L_x_29741:
        /* <DEDUP_REMOVED lines=19> */
.L_x_29772:
[----:B------:R-:W2:Y:S02]  /*3010*/  LDG.E.U8 R4, desc[UR36][R4.64] ;  /* 0x0000002404047981 */ /* 0x000ea4000c1e1100 */
[----:B--2---:R0:W2:Y:S01]  /*3020*/  I2F.F64.U16 R28, R4 ;  /* 0x00000004001c7312 */ /* 0x0040a20000101800 */
[----:B------:R-:W-:Y:S05]  /*3030*/  BRA `(.L_x_29774) ;  /* 0x0000000c00707947 */ /* 0x000fea0003800000 */
.L_x_29771:
        /* <DEDUP_REMOVED lines=9> */
.L_x_29776:
[----:B------:R-:W2:Y:S02]  /*30d0*/  LDG.E R4, desc[UR36][R4.64] ;  /* 0x0000002404047981 */ /* 0x000ea4000c1e1900 */
[----:B--2---:R0:W2:Y:S01]  /*30e0*/  I2F.F64 R28, R4 ;  /* 0x00000004001c7312 */ /* 0x0040a20000201c00 */
[----:B------:R-:W-:Y:S05]  /*30f0*/  BRA `(.L_x_29774) ;  /* 0x0000000c00407947 */ /* 0x000fea0003800000 */
.L_x_29775:
[----:B------:R-:W2:Y:S02]  /*3100*/  LDG.E.U16 R4, desc[UR36][R4.64] ;  /* 0x0000002404047981 */ /* 0x000ea4000c1e1500 */
[----:B--2---:R0:W2:Y:S01]  /*3110*/  I2F.F64.S16 R28, R4 ;  /* 0x00000004001c7312 */ /* 0x0040a20000101c00 */
[----:B------:R-:W-:Y:S05]  /*3120*/  BRA `(.L_x_29774) ;  /* 0x0000000c00347947 */ /* 0x000fea0003800000 */
.L_x_29770:
        /* <DEDUP_REMOVED lines=10> */
.L_x_29778:
[----:B------:R-:W2:Y:S02]  /*31d0*/  LDG.E.U16 R0, desc[UR36][R4.64] ;  /* 0x0000002404007981 */ /* 0x000ea4000c1e1500 */
[----:B--2---:R-:W-:-:S05]  /*31e0*/  HADD2.F32 R0, -RZ, R0.H0_H0 ;  /* 0x20000000ff007230 */ /* 0x004fca0000004100 */
[----:B------:R-:W-:-:S04]  /*31f0*/  FMUL.FTZ R0, R0, 1 ;  /* 0x3f80000000007820 */ /* 0x000fc80000410000 */
[----:B------:R0:W2:Y:S01]  /*3200*/  F2F.F64.F32 R28, R0 ;  /* 0x00000000001c7310 */ /* 0x0000a20000201800 */
[----:B------:R-:W-:Y:S05]  /*3210*/  BRA `(.L_x_29774) ;  /* 0x0000000800f87947 */ /* 0x000fea0003800000 */
.L_x_29777:
        /* <DEDUP_REMOVED lines=10> */
.L_x_29780:
[----:B------:R-:W2:Y:S02]  /*32c0*/  LDG.E.U16 R4, desc[UR36][R4.64] ;  /* 0x0000002404047981 */ /* 0x000ea4000c1e1500 */
[----:B--2---:R-:W-:-:S05]  /*32d0*/  HADD2.F32 R0, -RZ, R4.H0_H0 ;  /* 0x20000004ff007230 */ /* 0x004fca0000004100 */
[----:B------:R-:W-:-:S04]  /*32e0*/  FMUL.FTZ R0, R0, 1 ;  /* 0x3f80000000007820 */ /* 0x000fc80000410000 */
[----:B------:R0:W2:Y:S01]  /*32f0*/  F2F.F64.F32 R28, R0 ;  /* 0x00000000001c7310 */ /* 0x0000a20000201800 */
[----:B------:R-:W-:Y:S05]  /*3300*/  BRA `(.L_x_29774) ;  /* 0x0000000800bc7947 */ /* 0x000fea0003800000 */
.L_x_29779:
[----:B------:R0:W5:Y:S01]  /*3310*/  LDG.E.64 R28, desc[UR36][R4.64] ;  /* 0x00000024041c7981 */ /* 0x000162000c1e1b00 */
[----:B------:R-:W-:Y:S05]  /*3320*/  BRA `(.L_x_29774) ;  /* 0x0000000800b47947 */ /* 0x000fea0003800000 */
.L_x_29769:
        /* <DEDUP_REMOVED lines=13> */
.L_x_29783:
[----:B------:R0:W5:Y:S01]  /*3400*/  LDG.E.64 R28, desc[UR36][R4.64] ;  /* 0x00000024041c7981 */ /* 0x000162000c1e1b00 */
[----:B------:R-:W-:Y:S05]  /*3410*/  BRA `(.L_x_29774) ;  /* 0x0000000800787947 */ /* 0x000fea0003800000 */
.L_x_29782:
        /* <DEDUP_REMOVED lines=28> */
.L_x_29785:
        /* <DEDUP_REMOVED lines=15> */
.L_x_29784:
[----:B------:R-:W2:Y:S02]  /*36d0*/  LDG.E.U16 R0, desc[UR36][R4.64] ;  /* 0x0000002404007981 */ /* 0x000ea4000c1e1500 */
[----:B--2---:R-:W-:-:S04]  /*36e0*/  IMAD.U32 R0, R0, 0x10000, RZ ;  /* 0x0001000000007824 */ /* 0x004fc800078e00ff */
[----:B------:R-:W-:-:S04]  /*36f0*/  FMUL.FTZ R0, R0, 1 ;  /* 0x3f80000000007820 */ /* 0x000fc80000410000 */
[----:B------:R0:W2:Y:S01]  /*3700*/  F2F.F64.F32 R28, R0 ;  /* 0x00000000001c7310 */ /* 0x0000a20000201800 */
[----:B------:R-:W-:Y:S05]  /*3710*/  BRA `(.L_x_29774) ;  /* 0x0000000400b87947 */ /* 0x000fea0003800000 */
.L_x_29781:
        /* <DEDUP_REMOVED lines=11> */
.L_x_29788:
        /* <DEDUP_REMOVED lines=21> */
.L_x_29792:
[----:B------:R-:W-:Y:S05]  /*3920*/  BSYNC B1 ;  /* 0x0000000000017941 */ /* 0x000fea0003800000 */
.L_x_29791:
[----:B------:R-:W-:Y:S01]  /*3930*/  LEA R5, R0, 0x3b800000, 0x17 ;  /* 0x3b80000000057811 */ /* 0x000fe200078eb8ff */
[----:B------:R-:W-:-:S05]  /*3940*/  IMAD.SHL.U32 R0, R3, 0x100000, RZ ;  /* 0x0010000003007824 */ /* 0x000fca00078e00ff */
[----:B------:R-:W-:-:S07]  /*3950*/  LOP3.LUT R0, R5, R0, R6, 0xfe, !PT ;  /* 0x0000000005007212 */ /* 0x000fce00078efe06 */
.L_x_29790:
[----:B------:R-:W-:Y:S05]  /*3960*/  BSYNC B0 ;  /* 0x0000000000007941 */ /* 0x000fea0003800000 */
.L_x_29789:
[----:B------:R-:W-:-:S04]  /*3970*/  FMUL.FTZ R0, R0, 1 ;  /* 0x3f80000000007820 */ /* 0x000fc80000410000 */
[----:B------:R0:W2:Y:S01]  /*3980*/  F2F.F64.F32 R28, R0 ;  /* 0x00000000001c7310 */ /* 0x0000a20000201800 */
[----:B------:R-:W-:Y:S05]  /*3990*/  BRA `(.L_x_29774) ;  /* 0x0000000400187947 */ /* 0x000fea0003800000 */
.L_x_29787:
        /* <DEDUP_REMOVED lines=21> */
.L_x_29796:
[----:B------:R-:W-:Y:S05]  /*3af0*/  BSYNC B1 ;  /* 0x0000000000017941 */ /* 0x000fea0003800000 */
.L_x_29795:
[----:B------:R-:W-:Y:S01]  /*3b00*/  LEA R5, R0, 0x37800000, 0x17 ;  /* 0x3780000000057811 */ /* 0x000fe200078eb8ff */
[----:B------:R-:W-:-:S05]  /*3b10*/  IMAD.SHL.U32 R0, R3, 0x200000, RZ ;  /* 0x0020000003007824 */ /* 0x000fca00078e00ff */
[----:B------:R-:W-:-:S07]  /*3b20*/  LOP3.LUT R0, R5, R0, R6, 0xfe, !PT ;  /* 0x0000000005007212 */ /* 0x000fce00078efe06 */
.L_x_29794:
[----:B------:R-:W-:Y:S05]  /*3b30*/  BSYNC B0 ;  /* 0x0000000000007941 */ /* 0x000fea0003800000 */
.L_x_29793:
[----:B------:R-:W-:-:S04]  /*3b40*/  FMUL.FTZ R0, R0, 1 ;  /* 0x3f80000000007820 */ /* 0x000fc80000410000 */
[----:B------:R0:W2:Y:S01]  /*3b50*/  F2F.F64.F32 R28, R0 ;  /* 0x00000000001c7310 */ /* 0x0000a20000201800 */
[----:B------:R-:W-:Y:S05]  /*3b60*/  BRA `(.L_x_29774) ;  /* 0x0000000000a47947 */ /* 0x000fea0003800000 */
.L_x_29786:
        /* <DEDUP_REMOVED lines=14> */
.L_x_29800:
[----:B------:R-:W-:Y:S05]  /*3c50*/  BSYNC B0 ;  /* 0x0000000000007941 */ /* 0x000fea0003800000 */
.L_x_29799:
[----:B------:R-:W-:-:S04]  /*3c60*/  FMUL.FTZ R0, R0, 1 ;  /* 0x3f80000000007820 */ /* 0x000fc80000410000 */
[----:B------:R0:W2:Y:S01]  /*3c70*/  F2F.F64.F32 R28, R0 ;  /* 0x00000000001c7310 */ /* 0x0000a20000201800 */
[----:B------:R-:W-:Y:S05]  /*3c80*/  BRA `(.L_x_29774) ;  /* 0x00000000005c7947 */ /* 0x000fea0003800000 */
.L_x_29773:
        /* <DEDUP_REMOVED lines=16> */
.L_x_29801:
[----:B------:R-:W-:Y:S01]  /*3d90*/  CS2R R28, SRZ ;  /* 0x00000000001c7805 */ /* 0x000fe2000001ff00 */
[----:B------:R-:W-:Y:S06]  /*3da0*/  BRA `(.L_x_29774) ;  /* 0x0000000000147947 */ /* 0x000fec0003800000 */
.L_x_29798:
[----:B------:R-:W2:Y:S02]  /*3db0*/  LDG.E.64 R28, desc[UR36][R4.64] ;  /* 0x00000024041c7981 */ /* 0x000ea4000c1e1b00 */
[----:B--2---:R-:W0:Y:S01]  /*3dc0*/  I2F.F64.U64 R28, R28 ;  /* 0x0000001c001c7312 */ /* 0x004e220000301800 */
[----:B------:R-:W-:Y:S05]  /*3dd0*/  BRA `(.L_x_29774) ;  /* 0x0000000000087947 */ /* 0x000fea0003800000 */
.L_x_29797:
[----:B------:R-:W2:Y:S02]  /*3de0*/  LDG.E R4, desc[UR36][R4.64] ;  /* 0x0000002404047981 */ /* 0x000ea4000c1e1900 */
[----:B--2---:R0:W2:Y:S02]  /*3df0*/  I2F.F64.U32 R28, R4 ;  /* 0x00000004001c7312 */ /* 0x0040a40000201800 */
.L_x_29774:
[----:B------:R-:W-:-:S07]  /*3e00*/  VIADD R31, R31, 0x80 ;  /* 0x000000801f1f7836 */ /* 0x000fce0000000000 */
.L_x_29735:
[----:B------:R-:W-:Y:S05]  /*3e10*/  BSYNC B6 ;  /* 0x0000000000067941 */ /* 0x000fea0003800000 */
.L_x_29734:
        /* <DEDUP_REMOVED lines=26> */
.L_x_29807:
[----:B------:R-:W3:Y:S02]  /*3fc0*/  LDG.E.U8 R4, desc[UR36][R4.64] ;  /* 0x0000002404047981 */ /* 0x000ee4000c1e1100 */
[----:B---3--:R0:W3:Y:S01]  /*3fd0*/  I2F.F64.U16 R26, R4 ;  /* 0x00000004001a7312 */ /* 0x0080e20000101800 */
[----:B------:R-:W-:Y:S05]  /*3fe0*/  BRA `(.L_x_29809) ;  /* 0x0000000c00707947 */ /* 0x000fea0003800000 */
.L_x_29806:
        /* <DEDUP_REMOVED lines=9> */
.L_x_29811:
[----:B------:R-:W3:Y:S02]  /*4080*/  LDG.E R4, desc[UR36][R4.64] ;  /* 0x0000002404047981 */ /* 0x000ee4000c1e1900 */
[----:B---3--:R0:W3:Y:S01]  /*4090*/  I2F.F64 R26, R4 ;  /* 0x00000004001a7312 */ /* 0x0080e20000201c00 */
[----:B------:R-:W-:Y:S05]  /*40a0*/  BRA `(.L_x_29809) ;  /* 0x0000000c00407947 */ /* 0x000fea0003800000 */
.L_x_29810:
[----:B------:R-:W3:Y:S02]  /*40b0*/  LDG.E.U16 R4, desc[UR36][R4.64] ;  /* 0x0000002404047981 */ /* 0x000ee4000c1e1500 */
[----:B---3--:R0:W3:Y:S01]  /*40c0*/  I2F.F64.S16 R26, R4 ;  /* 0x00000004001a7312 */ /* 0x0080e20000101c00 */
[----:B------:R-:W-:Y:S05]  /*40d0*/  BRA `(.L_x_29809) ;  /* 0x0000000c00347947 */ /* 0x000fea0003800000 */
.L_x_29805:
        /* <DEDUP_REMOVED lines=10> */
.L_x_29813:
[----:B------:R-:W3:Y:S02]  /*4180*/  LDG.E.U16 R0, desc[UR36][R4.64] ;  /* 0x0000002404007981 */ /* 0x000ee4000c1e1500 */
[----:B---3--:R-:W-:-:S05]  /*4190*/  HADD2.F32 R0, -RZ, R0.H0_H0 ;  /* 0x20000000ff007230 */ /* 0x008fca0000004100 */
[----:B------:R-:W-:-:S04]  /*41a0*/  FMUL.FTZ R0, R0, 1 ;  /* 0x3f80000000007820 */ /* 0x000fc80000410000 */
[----:B------:R0:W3:Y:S01]  /*41b0*/  F2F.F64.F32 R26, R0 ;  /* 0x00000000001a7310 */ /* 0x0000e20000201800 */
[----:B------:R-:W-:Y:S05]  /*41c0*/  BRA `(.L_x_29809) ;  /* 0x0000000800f87947 */ /* 0x000fea0003800000 */
.L_x_29812:
        /* <DEDUP_REMOVED lines=10> */
.L_x_29815:
[----:B------:R-:W3:Y:S02]  /*4270*/  LDG.E.U16 R4, desc[UR36][R4.64] ;  /* 0x0000002404047981 */ /* 0x000ee4000c1e1500 */
[----:B---3--:R-:W-:-:S05]  /*4280*/  HADD2.F32 R0, -RZ, R4.H0_H0 ;  /* 0x20000004ff007230 */ /* 0x008fca0000004100 */
[----:B------:R-:W-:-:S04]  /*4290*/  FMUL.FTZ R0, R0, 1 ;  /* 0x3f80000000007820 */ /* 0x000fc80000410000 */
[----:B------:R0:W3:Y:S01]  /*42a0*/  F2F.F64.F32 R26, R0 ;  /* 0x00000000001a7310 */ /* 0x0000e20000201800 */
[----:B------:R-:W-:Y:S05]  /*42b0*/  BRA `(.L_x_29809) ;  /* 0x0000000800bc7947 */ /* 0x000fea0003800000 */
.L_x_29814:
[----:B------:R0:W5:Y:S01]  /*42c0*/  LDG.E.64 R26, desc[UR36][R4.64] ;  /* 0x00000024041a7981 */ /* 0x000162000c1e1b00 */
[----:B------:R-:W-:Y:S05]  /*42d0*/  BRA `(.L_x_29809) ;  /* 0x0000000800b47947 */ /* 0x000fea0003800000 */
.L_x_29804:
        /* <DEDUP_REMOVED lines=13> */
.L_x_29818:
[----:B------:R0:W5:Y:S01]  /*43b0*/  LDG.E.64 R26, desc[UR36][R4.64] ;  /* 0x00000024041a7981 */ /* 0x000162000c1e1b00 */
[----:B------:R-:W-:Y:S05]  /*43c0*/  BRA `(.L_x_29809) ;  /* 0x0000000800787947 */ /* 0x000fea0003800000 */
.L_x_29817:
        /* <DEDUP_REMOVED lines=28> */
.L_x_29820:
        /* <DEDUP_REMOVED lines=15> */
.L_x_29819:
[----:B------:R-:W3:Y:S02]  /*4680*/  LDG.E.U16 R0, desc[UR36][R4.64] ;  /* 0x0000002404007981 */ /* 0x000ee4000c1e1500 */
[----:B---3--:R-:W-:-:S04]  /*4690*/  IMAD.U32 R0, R0, 0x10000, RZ ;  /* 0x0001000000007824 */ /* 0x008fc800078e00ff */
[----:B------:R-:W-:-:S04]  /*46a0*/  FMUL.FTZ R0, R0, 1 ;  /* 0x3f80000000007820 */ /* 0x000fc80000410000 */
[----:B------:R3:W0:Y:S01]  /*46b0*/  F2F.F64.F32 R26, R0 ;  /* 0x00000000001a7310 */ /* 0x0006220000201800 */
[----:B------:R-:W-:Y:S05]  /*46c0*/  BRA `(.L_x_29809) ;  /* 0x0000000400b87947 */ /* 0x000fea0003800000 */
.L_x_29816:
        /* <DEDUP_REMOVED lines=11> */
.L_x_29823:
        /* <DEDUP_REMOVED lines=21> */
.L_x_29827:
[----:B------:R-:W-:Y:S05]  /*48d0*/  BSYNC B1 ;  /* 0x0000000000017941 */ /* 0x000fea0003800000 */
.L_x_29826:
[----:B------:R-:W-:Y:S01]  /*48e0*/  LEA R5, R0, 0x3b800000, 0x17 ;  /* 0x3b80000000057811 */ /* 0x000fe200078eb8ff */
[----:B------:R-:W-:-:S05]  /*48f0*/  IMAD.SHL.U32 R0, R3, 0x100000, RZ ;  /* 0x0010000003007824 */ /* 0x000fca00078e00ff */
[----:B------:R-:W-:-:S07]  /*4900*/  LOP3.LUT R0, R5, R0, R6, 0xfe, !PT ;  /* 0x0000000005007212 */ /* 0x000fce00078efe06 */
.L_x_29825:
[----:B------:R-:W-:Y:S05]  /*4910*/  BSYNC B0 ;  /* 0x0000000000007941 */ /* 0x000fea0003800000 */
.L_x_29824:
[----:B------:R-:W-:-:S04]  /*4920*/  FMUL.FTZ R0, R0, 1 ;  /* 0x3f80000000007820 */ /* 0x000fc80000410000 */
[----:B------:R0:W3:Y:S01]  /*4930*/  F2F.F64.F32 R26, R0 ;  /* 0x00000000001a7310 */ /* 0x0000e20000201800 */
[----:B------:R-:W-:Y:S05]  /*4940*/  BRA `(.L_x_29809) ;  /* 0x0000000400187947 */ /* 0x000fea0003800000 */
.L_x_29822:
        /* <DEDUP_REMOVED lines=21> */
.L_x_29831:
[----:B------:R-:W-:Y:S05]  /*4aa0*/  BSYNC B1 ;  /* 0x0000000000017941 */ /* 0x000fea0003800000 */
.L_x_29830:
[----:B------:R-:W-:Y:S01]  /*4ab0*/  LEA R5, R0, 0x37800000, 0x17 ;  /* 0x3780000000057811 */ /* 0x000fe200078eb8ff */
[----:B------:R-:W-:-:S05]  /*4ac0*/  IMAD.SHL.U32 R0, R3, 0x200000, RZ ;  /* 0x0020000003007824 */ /* 0x000fca00078e00ff */
[----:B------:R-:W-:-:S07]  /*4ad0*/  LOP3.LUT R0, R5, R0, R6, 0xfe, !PT ;  /* 0x0000000005007212 */ /* 0x000fce00078efe06 */
.L_x_29829:
[----:B------:R-:W-:Y:S05]  /*4ae0*/  BSYNC B0 ;  /* 0x0000000000007941 */ /* 0x000fea0003800000 */
.L_x_29828:
[----:B------:R-:W-:-:S04]  /*4af0*/  FMUL.FTZ R0, R0, 1 ;  /* 0x3f80000000007820 */ /* 0x000fc80000410000 */
[----:B------:R0:W3:Y:S01]  /*4b00*/  F2F.F64.F32 R26, R0 ;  /* 0x00000000001a7310 */ /* 0x0000e20000201800 */
[----:B------:R-:W-:Y:S05]  /*4b10*/  BRA `(.L_x_29809) ;  /* 0x0000000000a47947 */ /* 0x000fea0003800000 */
.L_x_29821:
        /* <DEDUP_REMOVED lines=14> */
.L_x_29835:
[----:B------:R-:W-:Y:S05]  /*4c00*/  BSYNC B0 ;  /* 0x0000000000007941 */ /* 0x000fea0003800000 */
.L_x_29834:
[----:B------:R-:W-:-:S04]  /*4c10*/  FMUL.FTZ R0, R0, 1 ;  /* 0x3f80000000007820 */ /* 0x000fc80000410000 */
[----:B------:R0:W3:Y:S01]  /*4c20*/  F2F.F64.F32 R26, R0 ;  /* 0x00000000001a7310 */ /* 0x0000e20000201800 */
[----:B------:R-:W-:Y:S05]  /*4c30*/  BRA `(.L_x_29809) ;  /* 0x00000000005c7947 */ /* 0x000fea0003800000 */
.L_x_29808:
        /* <DEDUP_REMOVED lines=16> */
.L_x_29836:
[----:B------:R-:W-:Y:S01]  /*4d40*/  CS2R R26, SRZ ;  /* 0x00000000001a7805 */ /* 0x000fe2000001ff00 */
[----:B------:R-:W-:Y:S06]  /*4d50*/  BRA `(.L_x_29809) ;  /* 0x0000000000147947 */ /* 0x000fec0003800000 */
.L_x_29833:
[----:B------:R-:W3:Y:S02]  /*4d60*/  LDG.E.64 R26, desc[UR36][R4.64] ;  /* 0x00000024041a7981 */ /* 0x000ee4000c1e1b00 */
[----:B---3--:R-:W0:Y:S01]  /*4d70*/  I2F.F64.U64 R26, R26 ;  /* 0x0000001a001a7312 */ /* 0x008e220000301800 */
[----:B------:R-:W-:Y:S05]  /*4d80*/  BRA `(.L_x_29809) ;  /* 0x0000000000087947 */ /* 0x000fea0003800000 */
.L_x_29832:
[----:B------:R-:W3:Y:S02]  /*4d90*/  LDG.E R4, desc[UR36][R4.64] ;  /* 0x0000002404047981 */ /* 0x000ee4000c1e1900 */
[----:B---3--:R0:W3:Y:S02]  /*4da0*/  I2F.F64.U32 R26, R4 ;  /* 0x00000004001a7312 */ /* 0x0080e40000201800 */
.L_x_29809:
        /* <DEDUP_REMOVED lines=19> */
.L_x_29840:
[----:B------:R-:W3:Y:S02]  /*4ee0*/  LDG.E.U8 R4, desc[UR36][R4.64] ;  /* 0x0000002404047981 */ /* 0x000ee4000c1e1100 */
[----:B---3--:R0:W3:Y:S01]  /*4ef0*/  I2F.F64.U16 R16, R4 ;  /* 0x0000000400107312 */ /* 0x0080e20000101800 */
[----:B------:R-:W-:Y:S05]  /*4f00*/  BRA `(.L_x_29842) ;  /* 0x0000000c00707947 */ /* 0x000fea0003800000 */
.L_x_29839:
        /* <DEDUP_REMOVED lines=9> */
.L_x_29844:
[----:B------:R-:W3:Y:S02]  /*4fa0*/  LDG.E R4, desc[UR36][R4.64] ;  /* 0x0000002404047981 */ /* 0x000ee4000c1e1900 */
[----:B---3--:R0:W3:Y:S01]  /*4fb0*/  I2F.F64 R16, R4 ;  /* 0x0000000400107312 */ /* 0x0080e20000201c00 */
[----:B------:R-:W-:Y:S05]  /*4fc0*/  BRA `(.L_x_29842) ;  /* 0x0000000c00407947 */ /* 0x000fea0003800000 */
.L_x_29843:
[----:B------:R-:W3:Y:S02]  /*4fd0*/  LDG.E.U16 R4, desc[UR36][R4.64] ;  /* 0x0000002404047981 */ /* 0x000ee4000c1e1500 */
[----:B---3--:R0:W3:Y:S01]  /*4fe0*/  I2F.F64.S16 R16, R4 ;  /* 0x0000000400107312 */ /* 0x0080e20000101c00 */
[----:B------:R-:W-:Y:S05]  /*4ff0*/  BRA `(.L_x_29842) ;  /* 0x0000000c00347947 */ /* 0x000fea0003800000 */
.L_x_29838:
        /* <DEDUP_REMOVED lines=10> */
.L_x_29846:
[----:B------:R-:W3:Y:S02]  /*50a0*/  LDG.E.U16 R0, desc[UR36][R4.64] ;  /* 0x0000002404007981 */ /* 0x000ee4000c1e1500 */
[----:B---3--:R-:W-:-:S05]  /*50b0*/  HADD2.F32 R0, -RZ, R0.H0_H0 ;  /* 0x20000000ff007230 */ /* 0x008fca0000004100 */
[----:B------:R-:W-:-:S04]  /*50c0*/  FMUL.FTZ R0, R0, 1 ;  /* 0x3f80000000007820 */ /* 0x000fc80000410000 */
[----:B------:R0:W3:Y:S01]  /*50d0*/  F2F.F64.F32 R16, R0 ;  /* 0x0000000000107310 */ /* 0x0000e20000201800 */
[----:B------:R-:W-:Y:S05]  /*50e0*/  BRA `(.L_x_29842) ;  /* 0x0000000800f87947 */ /* 0x000fea0003800000 */
.L_x_29845:
        /* <DEDUP_REMOVED lines=10> */
.L_x_29848:
[----:B------:R-:W3:Y:S02]  /*5190*/  LDG.E.U16 R4, desc[UR36][R4.64] ;  /* 0x0000002404047981 */ /* 0x000ee4000c1e1500 */
[----:B---3--:R-:W-:-:S05]  /*51a0*/  HADD2.F32 R0, -RZ, R4.H0_H0 ;  /* 0x20000004ff007230 */ /* 0x008fca0000004100 */
[----:B------:R-:W-:-:S04]  /*51b0*/  FMUL.FTZ R0, R0, 1 ;  /* 0x3f80000000007820 */ /* 0x000fc80000410000 */
[----:B------:R0:W3:Y:S01]  /*51c0*/  F2F.F64.F32 R16, R0 ;  /* 0x0000000000107310 */ /* 0x0000e20000201800 */
[----:B------:R-:W-:Y:S05]  /*51d0*/  BRA `(.L_x_29842) ;  /* 0x0000000800bc7947 */ /* 0x000fea0003800000 */
.L_x_29847:
[----:B------:R0:W5:Y:S01]  /*51e0*/  LDG.E.64 R16, desc[UR36][R4.64] ;  /* 0x0000002404107981 */ /* 0x000162000c1e1b00 */
[----:B------:R-:W-:Y:S05]  /*51f0*/  BRA `(.L_x_29842) ;  /* 0x0000000800b47947 */ /* 0x000fea0003800000 */
.L_x_29837:
        /* <DEDUP_REMOVED lines=13> */
.L_x_29851:
[----:B------:R0:W5:Y:S01]  /*52d0*/  LDG.E.64 R16, desc[UR36][R4.64] ;  /* 0x0000002404107981 */ /* 0x000162000c1e1b00 */
[----:B------:R-:W-:Y:S05]  /*52e0*/  BRA `(.L_x_29842) ;  /* 0x0000000800787947 */ /* 0x000fea0003800000 */
.L_x_29850:
        /* <DEDUP_REMOVED lines=28> */
.L_x_29853:
        /* <DEDUP_REMOVED lines=15> */
.L_x_29852:
[----:B------:R-:W3:Y:S02]  /*55a0*/  LDG.E.U16 R0, desc[UR36][R4.64] ;  /* 0x0000002404007981 */ /* 0x000ee4000c1e1500 */
[----:B---3--:R-:W-:-:S04]  /*55b0*/  IMAD.U32 R0, R0, 0x10000, RZ ;  /* 0x0001000000007824 */ /* 0x008fc800078e00ff */
[----:B------:R-:W-:-:S04]  /*55c0*/  FMUL.FTZ R0, R0, 1 ;  /* 0x3f80000000007820 */ /* 0x000fc80000410000 */
[----:B------:R0:W3:Y:S01]  /*55d0*/  F2F.F64.F32 R16, R0 ;  /* 0x0000000000107310 */ /* 0x0000e20000201800 */
[----:B------:R-:W-:Y:S05]  /*55e0*/  BRA `(.L_x_29842) ;  /* 0x0000000400b87947 */ /* 0x000fea0003800000 */
.L_x_29849:
        /* <DEDUP_REMOVED lines=11> */
.L_x_29856:
        /* <DEDUP_REMOVED lines=21> */
.L_x_29860:
[----:B------:R-:W-:Y:S05]  /*57f0*/  BSYNC B1 ;  /* 0x0000000000017941 */ /* 0x000fea0003800000 */
.L_x_29859:
[----:B------:R-:W-:Y:S01]  /*5800*/  LEA R5, R0, 0x3b800000, 0x17 ;  /* 0x3b80000000057811 */ /* 0x000fe200078eb8ff */
[----:B------:R-:W-:-:S05]  /*5810*/  IMAD.SHL.U32 R0, R3, 0x100000, RZ ;  /* 0x0010000003007824 */ /* 0x000fca00078e00ff */
[----:B------:R-:W-:-:S07]  /*5820*/  LOP3.LUT R0, R5, R0, R6, 0xfe, !PT ;  /* 0x0000000005007212 */ /* 0x000fce00078efe06 */
.L_x_29858:
[----:B------:R-:W-:Y:S05]  /*5830*/  BSYNC B0 ;  /* 0x0000000000007941 */ /* 0x000fea0003800000 */
.L_x_29857:
[----:B------:R-:W-:-:S04]  /*5840*/  FMUL.FTZ R0, R0, 1 ;  /* 0x3f80000000007820 */ /* 0x000fc80000410000 */
[----:B------:R0:W3:Y:S01]  /*5850*/  F2F.F64.F32 R16, R0 ;  /* 0x0000000000107310 */ /* 0x0000e20000201800 */
[----:B------:R-:W-:Y:S05]  /*5860*/  BRA `(.L_x_29842) ;  /* 0x0000000400187947 */ /* 0x000fea0003800000 */
.L_x_29855:
        /* <DEDUP_REMOVED lines=21> */
.L_x_29864:
[----:B------:R-:W-:Y:S05]  /*59c0*/  BSYNC B1 ;  /* 0x0000000000017941 */ /* 0x000fea0003800000 */
.L_x_29863:
[----:B------:R-:W-:Y:S01]  /*59d0*/  LEA R5, R0, 0x37800000, 0x17 ;  /* 0x3780000000057811 */ /* 0x000fe200078eb8ff */
[----:B------:R-:W-:-:S05]  /*59e0*/  IMAD.SHL.U32 R0, R3, 0x200000, RZ ;  /* 0x0020000003007824 */ /* 0x000fca00078e00ff */
[----:B------:R-:W-:-:S07]  /*59f0*/  LOP3.LUT R0, R5, R0, R6, 0xfe, !PT ;  /* 0x0000000005007212 */ /* 0x000fce00078efe06 */
.L_x_29862:
[----:B------:R-:W-:Y:S05]  /*5a00*/  BSYNC B0 ;  /* 0x0000000000007941 */ /* 0x000fea0003800000 */
.L_x_29861:
[----:B------:R-:W-:-:S04]  /*5a10*/  FMUL.FTZ R0, R0, 1 ;  /* 0x3f80000000007820 */ /* 0x000fc80000410000 */
[----:B------:R0:W3:Y:S01]  /*5a20*/  F2F.F64.F32 R16, R0 ;  /* 0x0000000000107310 */ /* 0x0000e20000201800 */
[----:B------:R-:W-:Y:S05]  /*5a30*/  BRA `(.L_x_29842) ;  /* 0x0000000000a47947 */ /* 0x000fea0003800000 */
.L_x_29854:
        /* <DEDUP_REMOVED lines=14> */
.L_x_29868:
[----:B------:R-:W-:Y:S05]  /*5b20*/  BSYNC B0 ;  /* 0x0000000000007941 */ /* 0x000fea0003800000 */
.L_x_29867:
[----:B------:R-:W-:-:S04]  /*5b30*/  FMUL.FTZ R0, R0, 1 ;  /* 0x3f80000000007820 */ /* 0x000fc80000410000 */
[----:B------:R0:W3:Y:S01]  /*5b40*/  F2F.F64.F32 R16, R0 ;  /* 0x0000000000107310 */ /* 0x0000e20000201800 */
[----:B------:R-:W-:Y:S05]  /*5b50*/  BRA `(.L_x_29842) ;  /* 0x00000000005c7947 */ /* 0x000fea0003800000 */
.L_x_29841:
        /* <DEDUP_REMOVED lines=16> */
.L_x_29869:
[----:B------:R-:W-:Y:S01]  /*5c60*/  CS2R R16, SRZ ;  /* 0x0000000000107805 */ /* 0x000fe2000001ff00 */
[----:B------:R-:W-:Y:S06]  /*5c70*/  BRA `(.L_x_29842) ;  /* 0x0000000000147947 */ /* 0x000fec0003800000 */
.L_x_29866:
[----:B------:R-:W3:Y:S02]  /*5c80*/  LDG.E.64 R16, desc[UR36][R4.64] ;  /* 0x0000002404107981 */ /* 0x000ee4000c1e1b00 */
[----:B---3--:R-:W0:Y:S01]  /*5c90*/  I2F.F64.U64 R16, R16 ;  /* 0x0000001000107312 */ /* 0x008e220000301800 */
[----:B------:R-:W-:Y:S05]  /*5ca0*/  BRA `(.L_x_29842) ;  /* 0x0000000000087947 */ /* 0x000fea0003800000 */
.L_x_29865:
[----:B------:R-:W3:Y:S02]  /*5cb0*/  LDG.E R4, desc[UR36][R4.64] ;  /* 0x0000002404047981 */ /* 0x000ee4000c1e1900 */
[----:B---3--:R0:W3:Y:S02]  /*5cc0*/  I2F.F64.U32 R16, R4 ;  /* 0x0000000400107312 */ /* 0x0080e40000201800 */
.L_x_29842:
[----:B------:R-:W-:-:S07]  /*5cd0*/  VIADD R31, R31, 0x80 ;  /* 0x000000801f1f7836 */ /* 0x000fce0000000000 */
.L_x_29803:
[----:B------:R-:W-:Y:S05]  /*5ce0*/  BSYNC B6 ;  /* 0x0000000000067941 */ /* 0x000fea0003800000 */
.L_x_29802:
        /* <DEDUP_REMOVED lines=24> */
.L_x_29875:
[----:B------:R-:W3:Y:S02]  /*5e70*/  LDG.E.U8 R4, desc[UR36][R4.64] ;  /* 0x0000002404047981 */ /* 0x000ee4000c1e1100 */
[----:B---3--:R0:W3:Y:S01]  /*5e80*/  I2F.F64.U16 R18, R4 ;  /* 0x0000000400127312 */ /* 0x0080e20000101800 */
[----:B------:R-:W-:Y:S05]  /*5e90*/  BRA `(.L_x_29877) ;  /* 0x0000000c00707947 */ /* 0x000fea0003800000 */
.L_x_29874:
        /* <DEDUP_REMOVED lines=9> */
.L_x_29879:
[----:B------:R-:W3:Y:S02]  /*5f30*/  LDG.E R4, desc[UR36][R4.64] ;  /* 0x0000002404047981 */ /* 0x000ee4000c1e1900 */
[----:B---3--:R0:W3:Y:S01]  /*5f40*/  I2F.F64 R18, R4 ;  /* 0x0000000400127312 */ /* 0x0080e20000201c00 */
[----:B------:R-:W-:Y:S05]  /*5f50*/  BRA `(.L_x_29877) ;  /* 0x0000000c00407947 */ /* 0x000fea0003800000 */
.L_x_29878:
[----:B------:R-:W3:Y:S02]  /*5f60*/  LDG.E.U16 R4, desc[UR36][R4.64] ;  /* 0x0000002404047981 */ /* 0x000ee4000c1e1500 */
[----:B---3--:R0:W3:Y:S01]  /*5f70*/  I2F.F64.S16 R18, R4 ;  /* 0x0000000400127312 */ /* 0x0080e20000101c00 */
[----:B------:R-:W-:Y:S05]  /*5f80*/  BRA `(.L_x_29877) ;  /* 0x0000000c00347947 */ /* 0x000fea0003800000 */
.L_x_29873:
        /* <DEDUP_REMOVED lines=10> */
.L_x_29881:
[----:B------:R-:W3:Y:S02]  /*6030*/  LDG.E.U16 R0, desc[UR36][R4.64] ;  /* 0x0000002404007981 */ /* 0x000ee4000c1e1500 */
[----:B---3--:R-:W-:-:S05]  /*6040*/  HADD2.F32 R0, -RZ, R0.H0_H0 ;  /* 0x20000000ff007230 */ /* 0x008fca0000004100 */
[----:B------:R-:W-:-:S04]  /*6050*/  FMUL.FTZ R0, R0, 1 ;  /* 0x3f80000000007820 */ /* 0x000fc80000410000 */
[----:B------:R0:W3:Y:S01]  /*6060*/  F2F.F64.F32 R18, R0 ;  /* 0x0000000000127310 */ /* 0x0000e20000201800 */
[----:B------:R-:W-:Y:S05]  /*6070*/  BRA `(.L_x_29877) ;  /* 0x0000000800f87947 */ /* 0x000fea0003800000 */
.L_x_29880:
        /* <DEDUP_REMOVED lines=10> */
.L_x_29883:
[----:B------:R-:W3:Y:S02]  /*6120*/  LDG.E.U16 R4, desc[UR36][R4.64] ;  /* 0x0000002404047981 */ /* 0x000ee4000c1e1500 */
[----:B---3--:R-:W-:-:S05]  /*6130*/  HADD2.F32 R0, -RZ, R4.H0_H0 ;  /* 0x20000004ff007230 */ /* 0x008fca0000004100 */
[----:B------:R-:W-:-:S04]  /*6140*/  FMUL.FTZ R0, R0, 1 ;  /* 0x3f80000000007820 */ /* 0x000fc80000410000 */
[----:B------:R0:W3:Y:S01]  /*6150*/  F2F.F64.F32 R18, R0 ;  /* 0x0000000000127310 */ /* 0x0000e20000201800 */
[----:B------:R-:W-:Y:S05]  /*6160*/  BRA `(.L_x_29877) ;  /* 0x0000000800bc7947 */ /* 0x000fea0003800000 */
.L_x_29882:
[----:B------:R0:W5:Y:S01]  /*6170*/  LDG.E.64 R18, desc[UR36][R4.64] ;  /* 0x0000002404127981 */ /* 0x000162000c1e1b00 */
[----:B------:R-:W-:Y:S05]  /*6180*/  BRA `(.L_x_29877) ;  /* 0x0000000800b47947 */ /* 0x000fea0003800000 */
.L_x_29872:
        /* <DEDUP_REMOVED lines=13> */
.L_x_29886:
[----:B------:R0:W5:Y:S01]  /*6260*/  LDG.E.64 R18, desc[UR36][R4.64] ;  /* 0x0000002404127981 */ /* 0x000162000c1e1b00 */
[----:B------:R-:W-:Y:S05]  /*6270*/  BRA `(.L_x_29877) ;  /* 0x0000000800787947 */ /* 0x000fea0003800000 */
.L_x_29885:
        /* <DEDUP_REMOVED lines=28> */
.L_x_29888:
        /* <DEDUP_REMOVED lines=15> */
.L_x_29887:
[----:B------:R-:W3:Y:S02]  /*6530*/  LDG.E.U16 R0, desc[UR36][R4.64] ;  /* 0x0000002404007981 */ /* 0x000ee4000c1e1500 */
[----:B---3--:R-:W-:-:S04]  /*6540*/  IMAD.U32 R0, R0, 0x10000, RZ ;  /* 0x0001000000007824 */ /* 0x008fc800078e00ff */
[----:B------:R-:W-:-:S04]  /*6550*/  FMUL.FTZ R0, R0, 1 ;  /* 0x3f80000000007820 */ /* 0x000fc80000410000 */
[----:B------:R0:W3:Y:S01]  /*6560*/  F2F.F64.F32 R18, R0 ;  /* 0x0000000000127310 */ /* 0x0000e20000201800 */
[----:B------:R-:W-:Y:S05]  /*6570*/  BRA `(.L_x_29877) ;  /* 0x0000000400b87947 */ /* 0x000fea0003800000 */
.L_x_29884:
        /* <DEDUP_REMOVED lines=11> */
.L_x_29891:
        /* <DEDUP_REMOVED lines=21> */
.L_x_29895:
[----:B------:R-:W-:Y:S05]  /*6780*/  BSYNC B1 ;  /* 0x0000000000017941 */ /* 0x000fea0003800000 */
.L_x_29894:
[----:B------:R-:W-:Y:S01]  /*6790*/  LEA R5, R0, 0x3b800000, 0x17 ;  /* 0x3b80000000057811 */ /* 0x000fe200078eb8ff */
[----:B------:R-:W-:-:S05]  /*67a0*/  IMAD.SHL.U32 R0, R3, 0x100000, RZ ;  /* 0x0010000003007824 */ /* 0x000fca00078e00ff */
[----:B------:R-:W-:-:S07]  /*67b0*/  LOP3.LUT R0, R5, R0, R6, 0xfe, !PT ;  /* 0x0000000005007212 */ /* 0x000fce00078efe06 */
.L_x_29893:
[----:B------:R-:W-:Y:S05]  /*67c0*/  BSYNC B0 ;  /* 0x0000000000007941 */ /* 0x000fea0003800000 */
.L_x_29892:
[----:B------:R-:W-:-:S04]  /*67d0*/  FMUL.FTZ R0, R0, 1 ;  /* 0x3f80000000007820 */ /* 0x000fc80000410000 */
[----:B------:R0:W3:Y:S01]  /*67e0*/  F2F.F64.F32 R18, R0 ;  /* 0x0000000000127310 */ /* 0x0000e20000201800 */
[----:B------:R-:W-:Y:S05]  /*67f0*/  BRA `(.L_x_29877) ;  /* 0x0000000400187947 */ /* 0x000fea0003800000 */
.L_x_29890:
        /* <DEDUP_REMOVED lines=21> */
.L_x_29899:
[----:B------:R-:W-:Y:S05]  /*6950*/  BSYNC B1 ;  /* 0x0000000000017941 */ /* 0x000fea0003800000 */
.L_x_29898:
[----:B------:R-:W-:Y:S01]  /*6960*/  LEA R5, R0, 0x37800000, 0x17 ;  /* 0x3780000000057811 */ /* 0x000fe200078eb8ff */
[----:B------:R-:W-:-:S05]  /*6970*/  IMAD.SHL.U32 R0, R3, 0x200000, RZ ;  /* 0x0020000003007824 */ /* 0x000fca00078e00ff */
[----:B------:R-:W-:-:S07]  /*6980*/  LOP3.LUT R0, R5, R0, R6, 0xfe, !PT ;  /* 0x0000000005007212 */ /* 0x000fce00078efe06 */
.L_x_29897:
[----:B------:R-:W-:Y:S05]  /*6990*/  BSYNC B0 ;  /* 0x0000000000007941 */ /* 0x000fea0003800000 */
.L_x_29896:
[----:B------:R-:W-:-:S04]  /*69a0*/  FMUL.FTZ R0, R0, 1 ;  /* 0x3f80000000007820 */ /* 0x000fc80000410000 */
[----:B------:R0:W3:Y:S01]  /*69b0*/  F2F.F64.F32 R18, R0 ;  /* 0x0000000000127310 */ /* 0x0000e20000201800 */
[----:B------:R-:W-:Y:S05]  /*69c0*/  BRA `(.L_x_29877) ;  /* 0x0000000000a47947 */ /* 0x000fea0003800000 */
.L_x_29889:
        /* <DEDUP_REMOVED lines=14> */
.L_x_29903:
[----:B------:R-:W-:Y:S05]  /*6ab0*/  BSYNC B0 ;  /* 0x0000000000007941 */ /* 0x000fea0003800000 */
.L_x_29902:
[----:B------:R-:W-:-:S04]  /*6ac0*/  FMUL.FTZ R0, R0, 1 ;  /* 0x3f80000000007820 */ /* 0x000fc80000410000 */
[----:B------:R0:W3:Y:S01]  /*6ad0*/  F2F.F64.F32 R18, R0 ;  /* 0x0000000000127310 */ /* 0x0000e20000201800 */
[----:B------:R-:W-:Y:S05]  /*6ae0*/  BRA `(.L_x_29877) ;  /* 0x00000000005c7947 */ /* 0x000fea0003800000 */
.L_x_29876:
        /* <DEDUP_REMOVED lines=16> */
.L_x_29904:
[----:B------:R-:W-:Y:S01]  /*6bf0*/  CS2R R18, SRZ ;  /* 0x0000000000127805 */ /* 0x000fe2000001ff00 */
[----:B------:R-:W-:Y:S06]  /*6c00*/  BRA `(.L_x_29877) ;  /* 0x0000000000147947 */ /* 0x000fec0003800000 */
.L_x_29901:
[----:B------:R-:W3:Y:S02]  /*6c10*/  LDG.E.64 R18, desc[UR36][R4.64] ;  /* 0x0000002404127981 */ /* 0x000ee4000c1e1b00 */
[----:B---3--:R-:W0:Y:S01]  /*6c20*/  I2F.F64.U64 R18, R18 ;  /* 0x0000001200127312 */ /* 0x008e220000301800 */
[----:B------:R-:W-:Y:S05]  /*6c30*/  BRA `(.L_x_29877) ;  /* 0x0000000000087947 */ /* 0x000fea0003800000 */
.L_x_29900:
[----:B------:R-:W3:Y:S02]  /*6c40*/  LDG.E R4, desc[UR36][R4.64] ;  /* 0x0000002404047981 */ /* 0x000ee4000c1e1900 */
[----:B---3--:R0:W3:Y:S02]  /*6c50*/  I2F.F64.U32 R18, R4 ;  /* 0x0000000400127312 */ /* 0x0080e40000201800 */
.L_x_29877:
        /* <DEDUP_REMOVED lines=19> */
.L_x_29908:
[----:B------:R-:W2:Y:S02]  /*6d90*/  LDG.E.U8 R4, desc[UR36][R4.64] ;  /* 0x0000002404047981 */ /* 0x000ea4000c1e1100 */
[----:B--2---:R0:W2:Y:S01]  /*6da0*/  I2F.F64.U16 R24, R4 ;  /* 0x0000000400187312 */ /* 0x0040a20000101800 */
[----:B------:R-:W-:Y:S05]  /*6db0*/  BRA `(.L_x_29871) ;  /* 0x0000000c006c7947 */ /* 0x000fea0003800000 */
.L_x_29907:
        /* <DEDUP_REMOVED lines=9> */
.L_x_29911:
[----:B------:R-:W2:Y:S02]  /*6e50*/  LDG.E R4, desc[UR36][R4.64] ;  /* 0x0000002404047981 */ /* 0x000ea4000c1e1900 */
[----:B--2---:R0:W2:Y:S01]  /*6e60*/  I2F.F64 R24, R4 ;  /* 0x0000000400187312 */ /* 0x0040a20000201c00 */
[----:B------:R-:W-:Y:S05]  /*6e70*/  BRA `(.L_x_29871) ;  /* 0x0000000c003c7947 */ /* 0x000fea0003800000 */
.L_x_29910:
[----:B------:R-:W2:Y:S02]  /*6e80*/  LDG.E.U16 R4, desc[UR36][R4.64] ;  /* 0x0000002404047981 */ /* 0x000ea4000c1e1500 */
[----:B--2---:R0:W2:Y:S01]  /*6e90*/  I2F.F64.S16 R24, R4 ;  /* 0x0000000400187312 */ /* 0x0040a20000101c00 */
[----:B------:R-:W-:Y:S05]  /*6ea0*/  BRA `(.L_x_29871) ;  /* 0x0000000c00307947 */ /* 0x000fea0003800000 */
.L_x_29906:
        /* <DEDUP_REMOVED lines=10> */
.L_x_29913:
[----:B------:R-:W2:Y:S02]  /*6f50*/  LDG.E.U16 R0, desc[UR36][R4.64] ;  /* 0x0000002404007981 */ /* 0x000ea4000c1e1500 */
[----:B--2---:R-:W-:-:S05]  /*6f60*/  HADD2.F32 R0, -RZ, R0.H0_H0 ;  /* 0x20000000ff007230 */ /* 0x004fca0000004100 */
[----:B------:R-:W-:-:S04]  /*6f70*/  FMUL.FTZ R0, R0, 1 ;  /* 0x3f80000000007820 */ /* 0x000fc80000410000 */
[----:B------:R0:W2:Y:S01]  /*6f80*/  F2F.F64.F32 R24, R0 ;  /* 0x0000000000187310 */ /* 0x0000a20000201800 */
[----:B------:R-:W-:Y:S05]  /*6f90*/  BRA `(.L_x_29871) ;  /* 0x0000000800f47947 */ /* 0x000fea0003800000 */
.L_x_29912:
        /* <DEDUP_REMOVED lines=10> */
.L_x_29915:
[----:B------:R-:W2:Y:S02]  /*7040*/  LDG.E.U16 R4, desc[UR36][R4.64] ;  /* 0x0000002404047981 */ /* 0x000ea4000c1e1500 */
[----:B--2---:R-:W-:-:S05]  /*7050*/  HADD2.F32 R0, -RZ, R4.H0_H0 ;  /* 0x20000004ff007230 */ /* 0x004fca0000004100 */
[----:B------:R-:W-:-:S04]  /*7060*/  FMUL.FTZ R0, R0, 1 ;  /* 0x3f80000000007820 */ /* 0x000fc80000410000 */
[----:B------:R0:W2:Y:S01]  /*7070*/  F2F.F64.F32 R24, R0 ;  /* 0x0000000000187310 */ /* 0x0000a20000201800 */
[----:B------:R-:W-:Y:S05]  /*7080*/  BRA `(.L_x_29871) ;  /* 0x0000000800b87947 */ /* 0x000fea0003800000 */
.L_x_29914:
[----:B------:R0:W5:Y:S01]  /*7090*/  LDG.E.64 R24, desc[UR36][R4.64] ;  /* 0x0000002404187981 */ /* 0x000162000c1e1b00 */
[----:B------:R-:W-:Y:S05]  /*70a0*/  BRA `(.L_x_29871) ;  /* 0x0000000800b07947 */ /* 0x000fea0003800000 */
.L_x_29905:
        /* <DEDUP_REMOVED lines=13> */
.L_x_29918:
[----:B------:R0:W5:Y:S01]  /*7180*/  LDG.E.64 R24, desc[UR36][R4.64] ;  /* 0x0000002404187981 */ /* 0x000162000c1e1b00 */
[----:B------:R-:W-:Y:S05]  /*7190*/  BRA `(.L_x_29871) ;  /* 0x0000000800747947 */ /* 0x000fea0003800000 */
.L_x_29917:
        /* <DEDUP_REMOVED lines=28> */
.L_x_29920:
        /* <DEDUP_REMOVED lines=15> */
.L_x_29919:
[----:B------:R-:W2:Y:S02]  /*7450*/  LDG.E.U16 R0, desc[UR36][R4.64] ;  /* 0x0000002404007981 */ /* 0x000ea4000c1e1500 */
[----:B--2---:R-:W-:-:S04]  /*7460*/  IMAD.U32 R0, R0, 0x10000, RZ ;  /* 0x0001000000007824 */ /* 0x004fc800078e00ff */
[----:B------:R-:W-:-:S04]  /*7470*/  FMUL.FTZ R0, R0, 1 ;  /* 0x3f80000000007820 */ /* 0x000fc80000410000 */
[----:B------:R0:W2:Y:S01]  /*7480*/  F2F.F64.F32 R24, R0 ;  /* 0x0000000000187310 */ /* 0x0000a20000201800 */
[----:B------:R-:W-:Y:S05]  /*7490*/  BRA `(.L_x_29871) ;  /* 0x0000000400b47947 */ /* 0x000fea0003800000 */
.L_x_29916:
        /* <DEDUP_REMOVED lines=11> */
.L_x_29923:
        /* <DEDUP_REMOVED lines=21> */
.L_x_29927:
[----:B------:R-:W-:Y:S05]  /*76a0*/  BSYNC B1 ;  /* 0x0000000000017941 */ /* 0x000fea0003800000 */
.L_x_29926:
[----:B------:R-:W-:Y:S01]  /*76b0*/  LEA R5, R0, 0x3b800000, 0x17 ;  /* 0x3b80000000057811 */ /* 0x000fe200078eb8ff */
[----:B------:R-:W-:-:S05]  /*76c0*/  IMAD.SHL.U32 R0, R3, 0x100000, RZ ;  /* 0x0010000003007824 */ /* 0x000fca00078e00ff */
[----:B------:R-:W-:-:S07]  /*76d0*/  LOP3.LUT R0, R5, R0, R6, 0xfe, !PT ;  /* 0x0000000005007212 */ /* 0x000fce00078efe06 */
.L_x_29925:
[----:B------:R-:W-:Y:S05]  /*76e0*/  BSYNC B0 ;  /* 0x0000000000007941 */ /* 0x000fea0003800000 */
.L_x_29924:
[----:B------:R-:W-:-:S04]  /*76f0*/  FMUL.FTZ R0, R0, 1 ;  /* 0x3f80000000007820 */ /* 0x000fc80000410000 */
[----:B------:R0:W2:Y:S01]  /*7700*/  F2F.F64.F32 R24, R0 ;  /* 0x0000000000187310 */ /* 0x0000a20000201800 */
[----:B------:R-:W-:Y:S05]  /*7710*/  BRA `(.L_x_29871) ;  /* 0x0000000400147947 */ /* 0x000fea0003800000 */
.L_x_29922:
        /* <DEDUP_REMOVED lines=21> */
.L_x_29931:
[----:B------:R-:W-:Y:S05]  /*7870*/  BSYNC B1 ;  /* 0x0000000000017941 */ /* 0x000fea0003800000 */
.L_x_29930:
[----:B------:R-:W-:Y:S01]  /*7880*/  LEA R5, R0, 0x37800000, 0x17 ;  /* 0x3780000000057811 */ /* 0x000fe200078eb8ff */
[----:B------:R-:W-:-:S05]  /*7890*/  IMAD.SHL.U32 R0, R3, 0x200000, RZ ;  /* 0x0020000003007824 */ /* 0x000fca00078e00ff */
[----:B------:R-:W-:-:S07]  /*78a0*/  LOP3.LUT R0, R5, R0, R6, 0xfe, !PT ;  /* 0x0000000005007212 */ /* 0x000fce00078efe06 */
.L_x_29929:
[----:B------:R-:W-:Y:S05]  /*78b0*/  BSYNC B0 ;  /* 0x0000000000007941 */ /* 0x000fea0003800000 */
.L_x_29928:
[----:B------:R-:W-:-:S04]  /*78c0*/  FMUL.FTZ R0, R0, 1 ;  /* 0x3f80000000007820 */ /* 0x000fc80000410000 */
[----:B------:R0:W2:Y:S01]  /*78d0*/  F2F.F64.F32 R24, R0 ;  /* 0x0000000000187310 */ /* 0x0000a20000201800 */
[----:B------:R-:W-:Y:S05]  /*78e0*/  BRA `(.L_x_29871) ;  /* 0x0000000000a07947 */ /* 0x000fea0003800000 */
.L_x_29921:
        /* <DEDUP_REMOVED lines=14> */
.L_x_29935:
[----:B------:R-:W-:Y:S05]  /*79d0*/  BSYNC B0 ;  /* 0x0000000000007941 */ /* 0x000fea0003800000 */
.L_x_29934:
[----:B------:R-:W-:-:S04]  /*79e0*/  FMUL.FTZ R0, R0, 1 ;  /* 0x3f80000000007820 */ /* 0x000fc80000410000 */
[----:B------:R0:W2:Y:S01]  /*79f0*/  F2F.F64.F32 R24, R0 ;  /* 0x0000000000187310 */ /* 0x0000a20000201800 */
[----:B------:R-:W-:Y:S05]  /*7a00*/  BRA `(.L_x_29871) ;  /* 0x0000000000587947 */ /* 0x000fea0003800000 */
.L_x_29909:
        /* <DEDUP_REMOVED lines=16> */
.L_x_29936:
[----:B------:R-:W-:Y:S05]  /*7b10*/  BRA `(.L_x_29871) ;  /* 0x0000000000147947 */ /* 0x000fea0003800000 */
.L_x_29933:
[----:B------:R-:W2:Y:S02]  /*7b20*/  LDG.E.64 R24, desc[UR36][R4.64] ;  /* 0x0000002404187981 */ /* 0x000ea4000c1e1b00 */
[----:B--2---:R-:W0:Y:S01]  /*7b30*/  I2F.F64.U64 R24, R24 ;  /* 0x0000001800187312 */ /* 0x004e220000301800 */
[----:B------:R-:W-:Y:S05]  /*7b40*/  BRA `(.L_x_29871) ;  /* 0x0000000000087947 */ /* 0x000fea0003800000 */
.L_x_29932:
[----:B------:R-:W2:Y:S02]  /*7b50*/  LDG.E R4, desc[UR36][R4.64] ;  /* 0x0000002404047981 */ /* 0x000ea4000c1e1900 */
[----:B--2---:R0:W2:Y:S02]  /*7b60*/  I2F.F64.U32 R24, R4 ;  /* 0x0000000400187312 */ /* 0x0040a40000201800 */
.L_x_29871:
[----:B------:R-:W-:Y:S05]  /*7b70*/  BSYNC B6 ;  /* 0x0000000000067941 */ /* 0x000fea0003800000 */
.L_x_29870:
[----:B------:R-:W1:Y:S01]  /*7b80*/  S2R R23, SR_TID.X ;  /* 0x0000000000177919 */ /* 0x000e620000002100 */
[----:B------:R-:W-:Y:S01]  /*7b90*/  BSSY B0, `(.L_x_29937) ;  /* 0x0000021000007945 */ /* 0x000fe20003800000 */
[----:B-1----:R-:W-:-:S13]  /*7ba0*/  ISETP.GE.AND P1, PT, R23, R2, PT ;  /* 0x000000021700720c */ /* 0x002fda0003f26270 */
[----:B------:R-:W-:Y:S05]  /*7bb0*/  @P1 BRA `(.L_x_29938) ;  /* 0x0000000000781947 */ /* 0x000fea0003800000 */
[----:B0----5:R-:W-:-:S06]  /*7bc0*/  DSETP.GTU.AND P0, PT, |R32|, +INF , PT ;  /* 0x7ff000002000742a */ /* 0x021fcc0003f0c200 */
[----:B----4-:R-:W-:-:S14]  /*7bd0*/  DSETP.GTU.OR P0, PT, |R36|, +INF , P0 ;  /* 0x7ff000002400742a */ /* 0x010fdc000070c600 */
        /* <DEDUP_REMOVED lines=27> */
.L_x_29939:
[----:B------:R-:W-:-:S11]  /*7d90*/  DADD R32, R32, R36 ;  /* 0x0000000020207229 */ /* 0x000fd60000000024 */
.L_x_29938:
[----:B------:R-:W-:Y:S05]  /*7da0*/  BSYNC B0 ;  /* 0x0000000000007941 */ /* 0x000fea0003800000 */
.L_x_29937:
[----:B------:R-:W-:Y:S01]  /*7db0*/  VIADD R31, R23, 0x80 ;  /* 0x00000080171f7836 */ /* 0x000fe20000000000 */
[----:B------:R-:W-:Y:S04]  /*7dc0*/  BSSY B0, `(.L_x_29940) ;  /* 0x0000021000007945 */ /* 0x000fe80003800000 */
[----:B------:R-:W-:-:S13]  /*7dd0*/  ISETP.GE.AND P0, PT, R31, R2, PT ;  /* 0x000000021f00720c */ /* 0x000fda0003f06270 */
[----:B------:R-:W-:Y:S05]  /*7de0*/  @P0 BRA `(.L_x_29941) ;  /* 0x0000000000780947 */ /* 0x000fea0003800000 */
[----:B0-2--5:R-:W-:-:S06]  /*7df0*/  DSETP.GTU.AND P0, PT, |R28|, +INF , PT ;  /* 0x7ff000001c00742a */ /* 0x025fcc0003f0c200 */
[----:B---3--:R-:W-:-:S14]  /*7e00*/  DSETP.GTU.OR P0, PT, |R34|, +INF , P0 ;  /* 0x7ff000002200742a */ /* 0x008fdc000070c600 */
        /* <DEDUP_REMOVED lines=27> */
.L_x_29942:
[----:B------:R-:W-:-:S11]  /*7fc0*/  DADD R28, R28, R34 ;  /* 0x000000001c1c7229 */ /* 0x000fd60000000022 */
.L_x_29941:
[----:B------:R-:W-:Y:S05]  /*7fd0*/  BSYNC B0 ;  /* 0x0000000000007941 */ /* 0x000fea0003800000 */
.L_x_29940:
[----:B------:R-:W-:Y:S01]  /*7fe0*/  VIADD R3, R23, 0x100 ;  /* 0x0000010017037836 */ /* 0x000fe20000000000 */
[----:B------:R-:W-:Y:S04]  /*7ff0*/  BSSY B0, `(.L_x_29943) ;  /* 0x0000021000007945 */ /* 0x000fe80003800000 */
[----:B------:R-:W-:-:S13]  /*8000*/  ISETP.GE.AND P0, PT, R3, R2, PT ;  /* 0x000000020300720c */ /* 0x000fda0003f06270 */
[----:B------:R-:W-:Y:S05]  /*8010*/  @P0 BRA `(.L_x_29944) ;  /* 0x0000000000780947 */ /* 0x000fea0003800000 */
[----:B0--3-5:R-:W-:-:S06]  /*8020*/  DSETP.GTU.AND P0, PT, |R16|, +INF , PT ;  /* 0x7ff000001000742a */ /* 0x029fcc0003f0c200 */
[----:B------:R-:W-:-:S14]  /*8030*/  DSETP.GTU.OR P0, PT, |R26|, +INF , P0 ;  /* 0x7ff000001a00742a */ /* 0x000fdc000070c600 */
        /* <DEDUP_REMOVED lines=27> */
.L_x_29945:
[----:B------:R-:W-:-:S11]  /*81f0*/  DADD R16, R16, R26 ;  /* 0x0000000010107229 */ /* 0x000fd6000000001a */
.L_x_29944:
[----:B------:R-:W-:Y:S05]  /*8200*/  BSYNC B0 ;  /* 0x0000000000007941 */ /* 0x000fea0003800000 */
.L_x_29943:
        /* <DEDUP_REMOVED lines=33> */
.L_x_29948:
[----:B------:R-:W-:-:S11]  /*8420*/  DADD R24, R24, R18 ;  /* 0x0000000018187229 */ /* 0x000fd60000000012 */
.L_x_29947:
[----:B------:R-:W-:Y:S05]  /*8430*/  BSYNC B0 ;  /* 0x0000000000007941 */ /* 0x000fea0003800000 */
.L_x_29946:
[----:B-----5:R-:W1:Y:S01]  /*8440*/  LDC.U8 R26, c[0x0][0x240] ;  /* 0x00009000ff1a7b82 */ /* 0x020e620000000000 */
[----:B------:R-:W-:Y:S04]  /*8450*/  BSSY B6, `(.L_x_29949) ;  /* 0x000012c000067945 */ /* 0x000fe80003800000 */
[----:B------:R-:W-:Y:S05]  /*8460*/  @P1 BRA `(.L_x_29950) ;  /* 0x0000001000a81947 */ /* 0x000fea0003800000 */
[----:B0--3--:R-:W0:Y:S01]  /*8470*/  LDC.64 R4, c[0x0][0x218] ;  /* 0x00008600ff047b82 */ /* 0x009e220000000a00 */
[----:B-1----:R-:W-:Y:S01]  /*8480*/  PRMT R0, R26, 0x9910, RZ ;  /* 0x000099101a007816 */ /* 0x002fe200000000ff */
        /* <DEDUP_REMOVED lines=15> */
[----:B------:R-:W0:Y:S01]  /*8580*/  F2I.F64.TRUNC R33, R32 ;  /* 0x0000002000217311 */ /* 0x000e22000030d100 */
[----:B------:R-:W-:Y:S01]  /*8590*/  IMAD.MOV.U32 R23, RZ, RZ, R31 ;  /* 0x000000ffff177224 */ /* 0x000fe200078e001f */
[----:B0-----:R0:W-:Y:S01]  /*85a0*/  STG.E.U8 desc[UR36][R4.64], R33 ;  /* 0x0000002104007986 */ /* 0x0011e2000c101124 */
[----:B------:R-:W-:Y:S05]  /*85b0*/  BRA `(.L_x_29950) ;  /* 0x0000001000547947 */ /* 0x000fea0003800000 */
.L_x_29954:
[----:B------:R-:W0:Y:S01]  /*85c0*/  F2I.S64.F64.TRUNC R32, R32 ;  /* 0x0000002000207311 */ /* 0x000e22000030d900 */
[----:B------:R-:W-:Y:S02]  /*85d0*/  IMAD.MOV.U32 R23, RZ, RZ, R31 ;  /* 0x000000ffff177224 */ /* 0x000fe400078e001f */
[----:B0-----:R-:W-:-:S05]  /*85e0*/  IMAD.MOV.U32 R3, RZ, RZ, R32 ;  /* 0x000000ffff037224 */ /* 0x001fca00078e0020 */
[----:B------:R0:W-:Y:S01]  /*85f0*/  STG.E.U8 desc[UR36][R4.64], R3 ;  /* 0x0000000304007986 */ /* 0x0001e2000c101124 */
[----:B------:R-:W-:Y:S05]  /*8600*/  BRA `(.L_x_29950) ;  /* 0x0000001000407947 */ /* 0x000fea0003800000 */
.L_x_29953:
[----:B------:R-:W-:-:S13]  /*8610*/  ISETP.NE.AND P0, PT, R0, 0x2, PT ;  /* 0x000000020000780c */ /* 0x000fda0003f05270 */
[----:B------:R-:W-:Y:S05]  /*8620*/  @!P0 BRA `(.L_x_29956) ;  /* 0x0000000000308947 */ /* 0x000fea0003800000 */
[----:B------:R-:W-:-:S13]  /*8630*/  ISETP.NE.AND P0, PT, R0, 0x3, PT ;  /* 0x000000030000780c */ /* 0x000fda0003f05270 */
[----:B------:R-:W-:Y:S05]  /*8640*/  @!P0 BRA `(.L_x_29957) ;  /* 0x0000000000188947 */ /* 0x000fea0003800000 */
[----:B------:R-:W-:-:S13]  /*8650*/  ISETP.NE.AND P0, PT, R0, 0x4, PT ;  /* 0x000000040000780c */ /* 0x000fda0003f05270 */
[----:B------:R-:W-:Y:S05]  /*8660*/  @P0 BRA `(.L_x_29955) ;  /* 0x0000000c00c40947 */ /* 0x000fea0003800000 */
[----:B------:R-:W0:Y:S01]  /*8670*/  F2I.S64.F64.TRUNC R32, R32 ;  /* 0x0000002000207311 */ /* 0x000e22000030d900 */
[----:B------:R-:W-:Y:S01]  /*8680*/  IMAD.MOV.U32 R23, RZ, RZ, R31 ;  /* 0x000000ffff177224 */ /* 0x000fe200078e001f */
[----:B0-----:R0:W-:Y:S01]  /*8690*/  STG.E.64 desc[UR36][R4.64], R32 ;  /* 0x0000002004007986 */ /* 0x0011e2000c101b24 */
[----:B------:R-:W-:Y:S05]  /*86a0*/  BRA `(.L_x_29950) ;  /* 0x0000001000187947 */ /* 0x000fea0003800000 */
.L_x_29957:
[----:B------:R-:W0:Y:S01]  /*86b0*/  F2I.F64.TRUNC R33, R32 ;  /* 0x0000002000217311 */ /* 0x000e22000030d100 */
[----:B------:R-:W-:Y:S01]  /*86c0*/  IMAD.MOV.U32 R23, RZ, RZ, R31 ;  /* 0x000000ffff177224 */ /* 0x000fe200078e001f */
[----:B0-----:R0:W-:Y:S01]  /*86d0*/  STG.E desc[UR36][R4.64], R33 ;  /* 0x0000002104007986 */ /* 0x0011e2000c101924 */
[----:B------:R-:W-:Y:S05]  /*86e0*/  BRA `(.L_x_29950) ;  /* 0x0000001000087947 */ /* 0x000fea0003800000 */
.L_x_29956:
[----:B------:R-:W0:Y:S01]  /*86f0*/  F2I.F64.TRUNC R33, R32 ;  /* 0x0000002000217311 */ /* 0x000e22000030d100 */
[----:B------:R-:W-:Y:S01]  /*8700*/  IMAD.MOV.U32 R23, RZ, RZ, R31 ;  /* 0x000000ffff177224 */ /* 0x000fe200078e001f */
[----:B0-----:R0:W-:Y:S01]  /*8710*/  STG.E.U16 desc[UR36][R4.64], R33 ;  /* 0x0000002104007986 */ /* 0x0011e2000c101524 */
[----:B------:R-:W-:Y:S05]  /*8720*/  BRA `(.L_x_29950) ;  /* 0x0000000c00f87947 */ /* 0x000fea0003800000 */
.L_x_29952:
        /* <DEDUP_REMOVED lines=10> */
[----:B------:R-:W-:-:S13]  /*87d0*/  IMAD.MOV.U32 R23, RZ, RZ, R31 ;  /* 0x000000ffff177224 */ /* 0x000fda00078e001f */
[----:B0-----:R-:W-:-:S05]  /*87e0*/  @!P0 FMUL R3, R3, 1.175494350822287508e-38 ;  /* 0x0080000003038820 */ /* 0x001fca0000400000 */
[----:B------:R0:W-:Y:S01]  /*87f0*/  STG.E desc[UR36][R4.64], R3 ;  /* 0x0000000304007986 */ /* 0x0001e2000c101924 */
[----:B------:R-:W-:Y:S05]  /*8800*/  BRA `(.L_x_29950) ;  /* 0x0000000c00c07947 */ /* 0x000fea0003800000 */
.L_x_29959:
[----:B------:R-:W-:Y:S01]  /*8810*/  UMOV UR4, 0xf0000000 ;  /* 0xf000000000047882 */ /* 0x000fe20000000000 */
[----:B------:R-:W-:Y:S01]  /*8820*/  UMOV UR5, 0x380fffff ;  /* 0x380fffff00057882 */ /* 0x000fe20000000000 */
[----:B------:R-:W0:Y:S01]  /*8830*/  F2F.F32.F64 R0, R32 ;  /* 0x0000002000007310 */ /* 0x000e220000301000 */
[----:B------:R-:W-:Y:S01]  /*8840*/  DSETP.GEU.AND P0, PT, |R32|, UR4, PT ;  /* 0x0000000420007e2a */ /* 0x000fe2000bf0e200 */
[----:B------:R-:W-:-:S13]  /*8850*/  IMAD.MOV.U32 R23, RZ, RZ, R31 ;  /* 0x000000ffff177224 */ /* 0x000fda00078e001f */
[----:B0-----:R-:W-:-:S05]  /*8860*/  @!P0 FMUL R0, R0, 1.175494350822287508e-38 ;  /* 0x0080000000008820 */ /* 0x001fca0000400000 */
[----:B------:R-:W-:-:S05]  /*8870*/  F2FP.F16.F32.PACK_AB R0, RZ, R0 ;  /* 0x00000000ff00723e */ /* 0x000fca00000000ff */
[----:B------:R0:W-:Y:S01]  /*8880*/  STG.E.U16 desc[UR36][R4.64], R0 ;  /* 0x0000000004007986 */ /* 0x0001e2000c101524 */
[----:B------:R-:W-:Y:S05]  /*8890*/  BRA `(.L_x_29950) ;  /* 0x0000000c009c7947 */ /* 0x000fea0003800000 */
.L_x_29958:
        /* <DEDUP_REMOVED lines=10> */
[----:B------:R-:W-:Y:S02]  /*8940*/  IMAD.MOV.U32 R7, RZ, RZ, RZ ;  /* 0x000000ffff077224 */ /* 0x000fe400078e00ff */
[----:B------:R-:W-:-:S11]  /*8950*/  IMAD.MOV.U32 R23, RZ, RZ, R31 ;  /* 0x000000ffff177224 */ /* 0x000fd600078e001f */
[----:B0-----:R-:W-:-:S05]  /*8960*/  @!P0 FMUL R6, R6, 1.175494350822287508e-38 ;  /* 0x0080000006068820 */ /* 0x001fca0000400000 */
[----:B------:R0:W-:Y:S01]  /*8970*/  STG.E.64 desc[UR36][R4.64], R6 ;  /* 0x0000000604007986 */ /* 0x0001e2000c101b24 */
[----:B------:R-:W-:Y:S05]  /*8980*/  BRA `(.L_x_29950) ;  /* 0x0000000c00607947 */ /* 0x000fea0003800000 */
.L_x_29961:
[----:B------:R-:W-:Y:S01]  /*8990*/  UMOV UR4, 0xf0000000 ;  /* 0xf000000000047882 */ /* 0x000fe20000000000 */
[----:B------:R-:W-:Y:S01]  /*89a0*/  UMOV UR5, 0x380fffff ;  /* 0x380fffff00057882 */ /* 0x000fe20000000000 */
[----:B------:R-:W0:Y:S01]  /*89b0*/  F2F.F32.F64 R0, R32 ;  /* 0x0000002000007310 */ /* 0x000e220000301000 */
[----:B------:R-:W-:Y:S01]  /*89c0*/  DSETP.GEU.AND P0, PT, |R32|, UR4, PT ;  /* 0x0000000420007e2a */ /* 0x000fe2000bf0e200 */
[----:B------:R-:W-:-:S13]  /*89d0*/  IMAD.MOV.U32 R23, RZ, RZ, R31 ;  /* 0x000000ffff177224 */ /* 0x000fda00078e001f */
[----:B0-----:R-:W-:-:S05]  /*89e0*/  @!P0 FMUL R0, R0, 1.175494350822287508e-38 ;  /* 0x0080000000008820 */ /* 0x001fca0000400000 */
[----:B------:R-:W-:-:S04]  /*89f0*/  F2FP.F16.F32.PACK_AB R3, RZ, R0 ;  /* 0x00000000ff03723e */ /* 0x000fc800000000ff */
[----:B------:R-:W-:-:S05]  /*8a00*/  PRMT R3, R3, 0x5410, RZ ;  /* 0x0000541003037816 */ /* 0x000fca00000000ff */
[----:B------:R0:W-:Y:S01]  /*8a10*/  STG.E desc[UR36][R4.64], R3 ;  /* 0x0000000304007986 */ /* 0x0001e2000c101924 */
[----:B------:R-:W-:Y:S05]  /*8a20*/  BRA `(.L_x_29950) ;  /* 0x0000000c00387947 */ /* 0x000fea0003800000 */
.L_x_29960:
[----:B------:R0:W-:Y:S01]  /*8a30*/  STG.E.64 desc[UR36][R4.64], R32 ;  /* 0x0000002004007986 */ /* 0x0001e2000c101b24 */
[----:B------:R-:W-:Y:S01]  /*8a40*/  IMAD.MOV.U32 R23, RZ, RZ, R31 ;  /* 0x000000ffff177224 */ /* 0x000fe200078e001f */
[----:B------:R-:W-:Y:S06]  /*8a50*/  BRA `(.L_x_29950) ;  /* 0x0000000c002c7947 */ /* 0x000fec0003800000 */
.L_x_29951:
        /* <DEDUP_REMOVED lines=8> */
[----:B------:R-:W-:Y:S01]  /*8ae0*/  DSETP.NEU.AND P0, PT, R32, RZ, PT ;  /* 0x000000ff2000722a */ /* 0x000fe20003f0d000 */
[----:B------:R-:W-:-:S05]  /*8af0*/  IMAD.MOV.U32 R23, RZ, RZ, R31 ;  /* 0x000000ffff177224 */ /* 0x000fca00078e001f */
[----:B------:R-:W-:-:S05]  /*8b00*/  SEL R3, RZ, 0x1, !P0 ;  /* 0x00000001ff037807 */ /* 0x000fca0004000000 */
[----:B------:R0:W-:Y:S01]  /*8b10*/  STG.E.U8 desc[UR36][R4.64], R3 ;  /* 0x0000000304007986 */ /* 0x0001e2000c101124 */
[----:B------:R-:W-:Y:S05]  /*8b20*/  BRA `(.L_x_29950) ;  /* 0x0000000800f87947 */ /* 0x000fea0003800000 */
.L_x_29964:
[----:B------:R-:W-:Y:S01]  /*8b30*/  CS2R R34, SRZ ;  /* 0x0000000000227805 */ /* 0x000fe2000001ff00 */
[----:B------:R-:W-:-:S04]  /*8b40*/  IMAD.MOV.U32 R23, RZ, RZ, R31 ;  /* 0x000000ffff177224 */ /* 0x000fc800078e001f */
[----:B------:R0:W-:Y:S01]  /*8b50*/  STG.E.128 desc[UR36][R4.64], R32 ;  /* 0x0000002004007986 */ /* 0x0001e2000c101d24 */
[----:B------:R-:W-:Y:S05]  /*8b60*/  BRA `(.L_x_29950) ;  /* 0x0000000800e87947 */ /* 0x000fea0003800000 */
.L_x_29963:
        /* <DEDUP_REMOVED lines=25> */
.L_x_29968:
[----:B------:R-:W-:Y:S05]  /*8d00*/  BSYNC B0 ;  /* 0x0000000000007941 */ /* 0x000fea0003800000 */
.L_x_29967:
[----:B------:R-:W-:Y:S01]  /*8d10*/  LOP3.LUT R7, R0, R7, RZ, 0xfc, !PT ;  /* 0x0000000700077212 */ /* 0x000fe200078efcff */
[----:B------:R-:W-:-:S04]  /*8d20*/  IMAD.MOV.U32 R23, RZ, RZ, R31 ;  /* 0x000000ffff177224 */ /* 0x000fc800078e001f */
[----:B------:R0:W-:Y:S01]  /*8d30*/  STG.E.U8 desc[UR36][R4.64], R7 ;  /* 0x0000000704007986 */ /* 0x0001e2000c101124 */
[----:B------:R-:W-:Y:S05]  /*8d40*/  BRA `(.L_x_29950) ;  /* 0x0000000800707947 */ /* 0x000fea0003800000 */
.L_x_29966:
        /* <DEDUP_REMOVED lines=17> */
.L_x_29970:
[----:B------:R-:W-:Y:S01]  /*8e60*/  IMAD.MOV.U32 R0, RZ, RZ, 0x7f ;  /* 0x0000007fff007424 */ /* 0x000fe200078e00ff */
[----:B------:R-:W-:-:S04]  /*8e70*/  ISETP.GT.U32.AND P0, PT, R3, 0x7f800000, PT ;  /* 0x7f8000000300780c */ /* 0x000fc80003f04070 */
[----:B------:R-:W-:-:S09]  /*8e80*/  SEL R0, R0, 0x7c, P0 ;  /* 0x0000007c00007807 */ /* 0x000fd20000000000 */
.L_x_29971:
[----:B------:R-:W-:Y:S05]  /*8e90*/  BSYNC B0 ;  /* 0x0000000000007941 */ /* 0x000fea0003800000 */
.L_x_29969:
[----:B------:R-:W-:Y:S01]  /*8ea0*/  LOP3.LUT R3, R7, 0x80000000, RZ, 0xc0, !PT ;  /* 0x8000000007037812 */ /* 0x000fe200078ec0ff */
[----:B------:R-:W-:-:S03]  /*8eb0*/  IMAD.MOV.U32 R23, RZ, RZ, R31 ;  /* 0x000000ffff177224 */ /* 0x000fc600078e001f */
[----:B------:R-:W-:-:S04]  /*8ec0*/  SHF.R.U32.HI R3, RZ, 0x18, R3 ;  /* 0x00000018ff037819 */ /* 0x000fc80000011603 */
[----:B------:R-:W-:-:S05]  /*8ed0*/  LOP3.LUT R3, R0, R3, RZ, 0xfc, !PT ;  /* 0x0000000300037212 */ /* 0x000fca00078efcff */
[----:B------:R0:W-:Y:S01]  /*8ee0*/  STG.E.U8 desc[UR36][R4.64], R3 ;  /* 0x0000000304007986 */ /* 0x0001e2000c101124 */
[----:B------:R-:W-:Y:S05]  /*8ef0*/  BRA `(.L_x_29950) ;  /* 0x0000000800047947 */ /* 0x000fea0003800000 */
.L_x_29965:
[----:B------:R-:W-:Y:S01]  /*8f00*/  UMOV UR4, 0xf0000000 ;  /* 0xf000000000047882 */ /* 0x000fe20000000000 */
[----:B------:R-:W-:Y:S01]  /*8f10*/  UMOV UR5, 0x380fffff ;  /* 0x380fffff00057882 */ /* 0x000fe20000000000 */
[----:B------:R-:W0:Y:S01]  /*8f20*/  F2F.F32.F64 R0, R32 ;  /* 0x0000002000007310 */ /* 0x000e220000301000 */
[----:B------:R-:W-:Y:S01]  /*8f30*/  DSETP.GEU.AND P0, PT, |R32|, UR4, PT ;  /* 0x0000000420007e2a */ /* 0x000fe2000bf0e200 */
[----:B------:R-:W-:-:S13]  /*8f40*/  IMAD.MOV.U32 R23, RZ, RZ, R31 ;  /* 0x000000ffff177224 */ /* 0x000fda00078e001f */
[----:B0-----:R-:W-:-:S05]  /*8f50*/  @!P0 FMUL R0, R0, 1.175494350822287508e-38 ;  /* 0x0080000000008820 */ /* 0x001fca0000400000 */
[----:B------:R-:W-:-:S05]  /*8f60*/  F2FP.BF16.F32.PACK_AB R0, RZ, R0 ;  /* 0x00000000ff00723e */ /* 0x000fca00000010ff */
[----:B------:R0:W-:Y:S01]  /*8f70*/  STG.E.U16 desc[UR36][R4.64], R0 ;  /* 0x0000000004007986 */ /* 0x0001e2000c101524 */
[----:B------:R-:W-:Y:S05]  /*8f80*/  BRA `(.L_x_29950) ;  /* 0x0000000400e07947 */ /* 0x000fea0003800000 */
.L_x_29962:
        /* <DEDUP_REMOVED lines=8> */
[----:B------:R-:W0:Y:S01]  /*9010*/  F2I.U32.F64.TRUNC R33, R32 ;  /* 0x0000002000217311 */ /* 0x000e22000030d000 */
[----:B------:R-:W-:Y:S01]  /*9020*/  IMAD.MOV.U32 R23, RZ, RZ, R31 ;  /* 0x000000ffff177224 */ /* 0x000fe200078e001f */
[----:B0-----:R0:W-:Y:S01]  /*9030*/  STG.E.U16 desc[UR36][R4.64], R33 ;  /* 0x0000002104007986 */ /* 0x0011e2000c101524 */
[----:B------:R-:W-:Y:S05]  /*9040*/  BRA `(.L_x_29950) ;  /* 0x0000000400b07947 */ /* 0x000fea0003800000 */
.L_x_29974:
        /* <DEDUP_REMOVED lines=21> */
.L_x_29977:
[----:B------:R-:W-:-:S04]  /*91a0*/  LOP3.LUT R0, R7, 0x80000000, RZ, 0xc0, !PT ;  /* 0x8000000007007812 */ /* 0x000fc800078ec0ff */
[----:B------:R-:W-:-:S04]  /*91b0*/  SHF.R.U32.HI R0, RZ, 0x18, R0 ;  /* 0x00000018ff007819 */ /* 0x000fc80000011600 */
[----:B------:R-:W-:-:S07]  /*91c0*/  LOP3.LUT R0, R3, R0, RZ, 0xfc, !PT ;  /* 0x0000000003007212 */ /* 0x000fce00078efcff */
.L_x_29976:
[----:B------:R-:W-:Y:S05]  /*91d0*/  BSYNC B0 ;  /* 0x0000000000007941 */ /* 0x000fea0003800000 */
.L_x_29975:
[----:B------:R0:W-:Y:S01]  /*91e0*/  STG.E.U8 desc[UR36][R4.64], R0 ;  /* 0x0000000004007986 */ /* 0x0001e2000c101124 */
[----:B------:R-:W-:Y:S01]  /*91f0*/  IMAD.MOV.U32 R23, RZ, RZ, R31 ;  /* 0x000000ffff177224 */ /* 0x000fe200078e001f */
[----:B------:R-:W-:Y:S06]  /*9200*/  BRA `(.L_x_29950) ;  /* 0x0000000400407947 */ /* 0x000fec0003800000 */
.L_x_29973:
        /* <DEDUP_REMOVED lines=21> */
.L_x_29980:
[----:B------:R-:W-:-:S04]  /*9360*/  LOP3.LUT R0, R7, 0x80000000, RZ, 0xc0, !PT ;  /* 0x8000000007007812 */ /* 0x000fc800078ec0ff */
[----:B------:R-:W-:-:S04]  /*9370*/  SHF.R.U32.HI R0, RZ, 0x18, R0 ;  /* 0x00000018ff007819 */ /* 0x000fc80000011600 */
[----:B------:R-:W-:-:S07]  /*9380*/  LOP3.LUT R0, R3, R0, RZ, 0xfc, !PT ;  /* 0x0000000003007212 */ /* 0x000fce00078efcff */
.L_x_29979:
[----:B------:R-:W-:Y:S05]  /*9390*/  BSYNC B0 ;  /* 0x0000000000007941 */ /* 0x000fea0003800000 */
.L_x_29978:
[----:B------:R0:W-:Y:S01]  /*93a0*/  STG.E.U8 desc[UR36][R4.64], R0 ;  /* 0x0000000004007986 */ /* 0x0001e2000c101124 */
[----:B------:R-:W-:Y:S01]  /*93b0*/  IMAD.MOV.U32 R23, RZ, RZ, R31 ;  /* 0x000000ffff177224 */ /* 0x000fe200078e001f */
[----:B------:R-:W-:Y:S06]  /*93c0*/  BRA `(.L_x_29950) ;  /* 0x0000000000d07947 */ /* 0x000fec0003800000 */
.L_x_29972:
        /* <DEDUP_REMOVED lines=27> */
.L_x_29955:
        /* <DEDUP_REMOVED lines=15> */
[----:B0-2-4-:R-:W-:Y:S05]  /*9670*/  CALL.ABS.NOINC R14 ;  /* 0x000000000e007343 */ /* 0x015fea0003c00000 */
.L_x_29983:
[----:B------:R-:W-:Y:S01]  /*9680*/  IMAD.MOV.U32 R23, RZ, RZ, R31 ;  /* 0x000000ffff177224 */ /* 0x000fe200078e001f */
[----:B------:R-:W-:Y:S06]  /*9690*/  BRA `(.L_x_29950) ;  /* 0x00000000001c7947 */ /* 0x000fec0003800000 */
.L_x_29982:
[----:B------:R-:W0:Y:S01]  /*96a0*/  F2I.U64.F64.TRUNC R32, R32 ;  /* 0x0000002000207311 */ /* 0x000e22000030d800 */
[----:B------:R-:W-:Y:S01]  /*96b0*/  IMAD.MOV.U32 R23, RZ, RZ, R31 ;  /* 0x000000ffff177224 */ /* 0x000fe200078e001f */
[----:B0-----:R0:W-:Y:S01]  /*96c0*/  STG.E.64 desc[UR36][R4.64], R32 ;  /* 0x0000002004007986 */ /* 0x0011e2000c101b24 */
[----:B------:R-:W-:Y:S05]  /*96d0*/  BRA `(.L_x_29950) ;  /* 0x00000000000c7947 */ /* 0x000fea0003800000 */
.L_x_29981:
[----:B------:R-:W0:Y:S01]  /*96e0*/  F2I.U32.F64.TRUNC R33, R32 ;  /* 0x0000002000217311 */ /* 0x000e22000030d000 */
[----:B------:R-:W-:Y:S01]  /*96f0*/  IMAD.MOV.U32 R23, RZ, RZ, R31 ;  /* 0x000000ffff177224 */ /* 0x000fe200078e001f */
[----:B0-----:R0:W-:Y:S06]  /*9700*/  STG.E desc[UR36][R4.64], R33 ;  /* 0x0000002104007986 */ /* 0x0011ec000c101924 */
.L_x_29950:
[----:B------:R-:W-:Y:S05]  /*9710*/  BSYNC B6 ;  /* 0x0000000000067941 */ /* 0x000fea0003800000 */
.L_x_29949:
[----:B------:R-:W-:Y:S01]  /*9720*/  ISETP.GE.AND P0, PT, R23, R2, PT ;  /* 0x000000021700720c */ /* 0x000fe20003f06270 */
[----:B------:R-:W-:-:S12]  /*9730*/  BSSY B6, `(.L_x_29984) ;  /* 0x0000230000067945 */ /* 0x000fd80003800000 */
[----:B------:R-:W-:Y:S05]  /*9740*/  @P0 BRA `(.L_x_29985) ;  /* 0x0000002000b80947 */ /* 0x000fea0003800000 */
[----:B0--3--:R-:W0:Y:S01]  /*9750*/  LDC.64 R4, c[0x0][0x218] ;  /* 0x00008600ff047b82 */ /* 0x009e220000000a00 */
        /* <DEDUP_REMOVED lines=17> */
[----:B--2---:R-:W0:Y:S02]  /*9870*/  F2I.F64.TRUNC R29, R28 ;  /* 0x0000001c001d7311 */ /* 0x004e24000030d100 */
[----:B0-----:R0:W-:Y:S01]  /*9880*/  STG.E.U8 desc[UR36][R4.64], R29 ;  /* 0x0000001d04007986 */ /* 0x0011e2000c101124 */
[----:B------:R-:W-:Y:S05]  /*9890*/  BRA `(.L_x_29991) ;  /* 0x0000001000007947 */ /* 0x000fea0003800000 */
.L_x_29989:
[----:B--2---:R-:W0:Y:S02]  /*98a0*/  F2I.S64.F64.TRUNC R28, R28 ;  /* 0x0000001c001c7311 */ /* 0x004e24000030d900 */
[----:B0-----:R-:W-:-:S05]  /*98b0*/  IMAD.MOV.U32 R3, RZ, RZ, R28 ;  /* 0x000000ffff037224 */ /* 0x001fca00078e001c */
[----:B------:R0:W-:Y:S01]  /*98c0*/  STG.E.U8 desc[UR36][R4.64], R3 ;  /* 0x0000000304007986 */ /* 0x0001e2000c101124 */
[----:B------:R-:W-:Y:S05]  /*98d0*/  BRA `(.L_x_29991) ;  /* 0x0000000c00f07947 */ /* 0x000fea0003800000 */
.L_x_29988:
[----:B------:R-:W-:-:S13]  /*98e0*/  ISETP.NE.AND P0, PT, R0, 0x2, PT ;  /* 0x000000020000780c */ /* 0x000fda0003f05270 */
[----:B------:R-:W-:Y:S05]  /*98f0*/  @!P0 BRA `(.L_x_29992) ;  /* 0x0000000000288947 */ /* 0x000fea0003800000 */
[----:B------:R-:W-:-:S13]  /*9900*/  ISETP.NE.AND P0, PT, R0, 0x3, PT ;  /* 0x000000030000780c */ /* 0x000fda0003f05270 */
[----:B------:R-:W-:Y:S05]  /*9910*/  @!P0 BRA `(.L_x_29993) ;  /* 0x0000000000148947 */ /* 0x000fea0003800000 */
[----:B------:R-:W-:-:S13]  /*9920*/  ISETP.NE.AND P0, PT, R0, 0x4, PT ;  /* 0x000000040000780c */ /* 0x000fda0003f05270 */
[----:B------:R-:W-:Y:S05]  /*9930*/  @P0 BRA `(.L_x_29990) ;  /* 0x0000000c00800947 */ /* 0x000fea0003800000 */
[----:B--2---:R-:W0:Y:S02]  /*9940*/  F2I.S64.F64.TRUNC R28, R28 ;  /* 0x0000001c001c7311 */ /* 0x004e24000030d900 */
[----:B0-----:R0:W-:Y:S01]  /*9950*/  STG.E.64 desc[UR36][R4.64], R28 ;  /* 0x0000001c04007986 */ /* 0x0011e2000c101b24 */
[----:B------:R-:W-:Y:S05]  /*9960*/  BRA `(.L_x_29991) ;  /* 0x0000000c00cc7947 */ /* 0x000fea0003800000 */
.L_x_29993:
[----:B--2---:R-:W0:Y:S02]  /*9970*/  F2I.F64.TRUNC R29, R28 ;  /* 0x0000001c001d7311 */ /* 0x004e24000030d100 */
[----:B0-----:R0:W-:Y:S01]  /*9980*/  STG.E desc[UR36][R4.64], R29 ;  /* 0x0000001d04007986 */ /* 0x0011e2000c101924 */
[----:B------:R-:W-:Y:S05]  /*9990*/  BRA `(.L_x_29991) ;  /* 0x0000000c00c07947 */ /* 0x000fea0003800000 */
.L_x_29992:
[----:B--2---:R-:W0:Y:S02]  /*99a0*/  F2I.F64.TRUNC R29, R28 ;  /* 0x0000001c001d7311 */ /* 0x004e24000030d100 */
[----:B0-----:R0:W-:Y:S01]  /*99b0*/  STG.E.U16 desc[UR36][R4.64], R29 ;  /* 0x0000001d04007986 */ /* 0x0011e2000c101524 */
[----:B------:R-:W-:Y:S05]  /*99c0*/  BRA `(.L_x_29991) ;  /* 0x0000000c00b47947 */ /* 0x000fea0003800000 */
.L_x_29987:
        /* <DEDUP_REMOVED lines=8> */
[----:B--2---:R-:W0:Y:S01]  /*9a50*/  F2F.F32.F64 R3, R28 ;  /* 0x0000001c00037310 */ /* 0x004e220000301000 */
[----:B------:R-:W-:-:S14]  /*9a60*/  DSETP.GEU.AND P0, PT, |R28|, UR4, PT ;  /* 0x000000041c007e2a */ /* 0x000fdc000bf0e200 */
[----:B0-----:R-:W-:-:S05]  /*9a70*/  @!P0 FMUL R3, R3, 1.175494350822287508e-38 ;  /* 0x0080000003038820 */ /* 0x001fca0000400000 */
[----:B------:R0:W-:Y:S01]  /*9a80*/  STG.E desc[UR36][R4.64], R3 ;  /* 0x0000000304007986 */ /* 0x0001e2000c101924 */
[----:B------:R-:W-:Y:S05]  /*9a90*/  BRA `(.L_x_29991) ;  /* 0x0000000c00807947 */ /* 0x000fea0003800000 */
.L_x_29995:
[----:B------:R-:W-:Y:S01]  /*9aa0*/  UMOV UR4, 0xf0000000 ;  /* 0xf000000000047882 */ /* 0x000fe20000000000 */
[----:B------:R-:W-:Y:S01]  /*9ab0*/  UMOV UR5, 0x380fffff ;  /* 0x380fffff00057882 */ /* 0x000fe20000000000 */
[----:B--2---:R-:W0:Y:S01]  /*9ac0*/  F2F.F32.F64 R0, R28 ;  /* 0x0000001c00007310 */ /* 0x004e220000301000 */
[----:B------:R-:W-:-:S14]  /*9ad0*/  DSETP.GEU.AND P0, PT, |R28|, UR4, PT ;  /* 0x000000041c007e2a */ /* 0x000fdc000bf0e200 */
[----:B0-----:R-:W-:-:S05]  /*9ae0*/  @!P0 FMUL R0, R0, 1.175494350822287508e-38 ;  /* 0x0080000000008820 */ /* 0x001fca0000400000 */
[----:B------:R-:W-:-:S05]  /*9af0*/  F2FP.F16.F32.PACK_AB R0, RZ, R0 ;  /* 0x00000000ff00723e */ /* 0x000fca00000000ff */
[----:B------:R0:W-:Y:S01]  /*9b00*/  STG.E.U16 desc[UR36][R4.64], R0 ;  /* 0x0000000004007986 */ /* 0x0001e2000c101524 */
[----:B------:R-:W-:Y:S05]  /*9b10*/  BRA `(.L_x_29991) ;  /* 0x0000000c00607947 */ /* 0x000fea0003800000 */
.L_x_29994:
        /* <DEDUP_REMOVED lines=8> */
[----:B--2---:R-:W0:Y:S01]  /*9ba0*/  F2F.F32.F64 R6, R28 ;  /* 0x0000001c00067310 */ /* 0x004e220000301000 */
[----:B------:R-:W-:Y:S01]  /*9bb0*/  DSETP.GEU.AND P0, PT, |R28|, UR4, PT ;  /* 0x000000041c007e2a */ /* 0x000fe2000bf0e200 */
[----:B------:R-:W-:-:S13]  /*9bc0*/  IMAD.MOV.U32 R7, RZ, RZ, RZ ;  /* 0x000000ffff077224 */ /* 0x000fda00078e00ff */
[----:B0-----:R-:W-:-:S05]  /*9bd0*/  @!P0 FMUL R6, R6, 1.175494350822287508e-38 ;  /* 0x0080000006068820 */ /* 0x001fca0000400000 */
[----:B------:R0:W-:Y:S01]  /*9be0*/  STG.E.64 desc[UR36][R4.64], R6 ;  /* 0x0000000604007986 */ /* 0x0001e2000c101b24 */
[----:B------:R-:W-:Y:S05]  /*9bf0*/  BRA `(.L_x_29991) ;  /* 0x0000000c00287947 */ /* 0x000fea0003800000 */
.L_x_29997:
[----:B------:R-:W-:Y:S01]  /*9c00*/  UMOV UR4, 0xf0000000 ;  /* 0xf000000000047882 */ /* 0x000fe20000000000 */
[----:B------:R-:W-:Y:S01]  /*9c10*/  UMOV UR5, 0x380fffff ;  /* 0x380fffff00057882 */ /* 0x000fe20000000000 */
[----:B--2---:R-:W0:Y:S01]  /*9c20*/  F2F.F32.F64 R0, R28 ;  /* 0x0000001c00007310 */ /* 0x004e220000301000 */
[----:B------:R-:W-:-:S14]  /*9c30*/  DSETP.GEU.AND P0, PT, |R28|, UR4, PT ;  /* 0x000000041c007e2a */ /* 0x000fdc000bf0e200 */
[----:B0-----:R-:W-:-:S05]  /*9c40*/  @!P0 FMUL R0, R0, 1.175494350822287508e-38 ;  /* 0x0080000000008820 */ /* 0x001fca0000400000 */
[----:B------:R-:W-:-:S04]  /*9c50*/  F2FP.F16.F32.PACK_AB R3, RZ, R0 ;  /* 0x00000000ff03723e */ /* 0x000fc800000000ff */
[----:B------:R-:W-:-:S05]  /*9c60*/  PRMT R3, R3, 0x5410, RZ ;  /* 0x0000541003037816 */ /* 0x000fca00000000ff */
[----:B------:R0:W-:Y:S01]  /*9c70*/  STG.E desc[UR36][R4.64], R3 ;  /* 0x0000000304007986 */ /* 0x0001e2000c101924 */
[----:B------:R-:W-:Y:S05]  /*9c80*/  BRA `(.L_x_29991) ;  /* 0x0000000c00047947 */ /* 0x000fea0003800000 */
.L_x_29996:
[----:B--2---:R0:W-:Y:S01]  /*9c90*/  STG.E.64 desc[UR36][R4.64], R28 ;  /* 0x0000001c04007986 */ /* 0x0041e2000c101b24 */
[----:B------:R-:W-:Y:S05]  /*9ca0*/  BRA `(.L_x_29991) ;  /* 0x0000000800fc7947 */ /* 0x000fea0003800000 */
.L_x_29986:
        /* <DEDUP_REMOVED lines=8> */
[----:B--2---:R-:W-:-:S06]  /*9d30*/  DSETP.NEU.AND P0, PT, R28, RZ, PT ;  /* 0x000000ff1c00722a */ /* 0x004fcc0003f0d000 */
[----:B------:R-:W-:-:S05]  /*9d40*/  SEL R3, RZ, 0x1, !P0 ;  /* 0x00000001ff037807 */ /* 0x000fca0004000000 */
[----:B------:R1:W-:Y:S01]  /*9d50*/  STG.E.U8 desc[UR36][R4.64], R3 ;  /* 0x0000000304007986 */ /* 0x0003e2000c101124 */
[----:B------:R-:W-:Y:S05]  /*9d60*/  BRA `(.L_x_29991) ;  /* 0x0000000800cc7947 */ /* 0x000fea0003800000 */
.L_x_30000:
[----:B------:R-:W-:-:S05]  /*9d70*/  CS2R R30, SRZ ;  /* 0x00000000001e7805 */ /* 0x000fca000001ff00 */
[----:B--2---:R0:W-:Y:S01]  /*9d80*/  STG.E.128 desc[UR36][R4.64], R28 ;  /* 0x0000001c04007986 */ /* 0x0041e2000c101d24 */
[----:B------:R-:W-:Y:S05]  /*9d90*/  BRA `(.L_x_29991) ;  /* 0x0000000800c07947 */ /* 0x000fea0003800000 */
.L_x_29999:
        /* <DEDUP_REMOVED lines=25> */
.L_x_30004:
[----:B------:R-:W-:Y:S05]  /*9f30*/  BSYNC B0 ;  /* 0x0000000000007941 */ /* 0x000fea0003800000 */
.L_x_30003:
[----:B------:R-:W-:-:S05]  /*9f40*/  LOP3.LUT R7, R0, R7, RZ, 0xfc, !PT ;  /* 0x0000000700077212 */ /* 0x000fca00078efcff */
[----:B------:R3:W-:Y:S01]  /*9f50*/  STG.E.U8 desc[UR36][R4.64], R7 ;  /* 0x0000000704007986 */ /* 0x0007e2000c101124 */
[----:B------:R-:W-:Y:S05]  /*9f60*/  BRA `(.L_x_29991) ;  /* 0x00000008004c7947 */ /* 0x000fea0003800000 */
.L_x_30002:
[----:B------:R-:W-:Y:S01]  /*9f70*/  UMOV UR4, 0xf0000000 ;  /* 0xf000000000047882 */ /* 0x000fe20000000000 */
[----:B------:R-:W-:Y:S01]  /*9f80*/  UMOV UR5, 0x380fffff ;  /* 0x380fffff00057882 */ /* 0x000fe20000000000 */
[----:B--2---:R-:W0:Y:S01]  /*9f90*/  F2F.F32.F64 R7, R28 ;  /* 0x0000001c00077310 */ /* 0x004e220000301000 */
        /* <DEDUP_REMOVED lines=14> */
.L_x_30006:
[----:B------:R-:W-:Y:S01]  /*a080*/  IMAD.MOV.U32 R0, RZ, RZ, 0x7f ;  /* 0x0000007fff007424 */ /* 0x000fe200078e00ff */
[----:B------:R-:W-:-:S04]  /*a090*/  ISETP.GT.U32.AND P0, PT, R3, 0x7f800000, PT ;  /* 0x7f8000000300780c */ /* 0x000fc80003f04070 */
[----:B------:R-:W-:-:S09]  /*a0a0*/  SEL R0, R0, 0x7c, P0 ;  /* 0x0000007c00007807 */ /* 0x000fd20000000000 */
.L_x_30007:
[----:B------:R-:W-:Y:S05]  /*a0b0*/  BSYNC B0 ;  /* 0x0000000000007941 */ /* 0x000fea0003800000 */
.L_x_30005:
[----:B------:R-:W-:-:S04]  /*a0c0*/  LOP3.LUT R3, R7, 0x80000000, RZ, 0xc0, !PT ;  /* 0x8000000007037812 */ /* 0x000fc800078ec0ff */
[----:B------:R-:W-:-:S04]  /*a0d0*/  SHF.R.U32.HI R3, RZ, 0x18, R3 ;  /* 0x00000018ff037819 */ /* 0x000fc80000011603 */
[----:B------:R-:W-:-:S05]  /*a0e0*/  LOP3.LUT R3, R0, R3, RZ, 0xfc, !PT ;  /* 0x0000000300037212 */ /* 0x000fca00078efcff */
[----:B------:R0:W-:Y:S01]  /*a0f0*/  STG.E.U8 desc[UR36][R4.64], R3 ;  /* 0x0000000304007986 */ /* 0x0001e2000c101124 */
[----:B------:R-:W-:Y:S05]  /*a100*/  BRA `(.L_x_29991) ;  /* 0x0000000400e47947 */ /* 0x000fea0003800000 */
.L_x_30001:
[----:B------:R-:W-:Y:S01]  /*a110*/  UMOV UR4, 0xf0000000 ;  /* 0xf000000000047882 */ /* 0x000fe20000000000 */
[----:B------:R-:W-:Y:S01]  /*a120*/  UMOV UR5, 0x380fffff ;  /* 0x380fffff00057882 */ /* 0x000fe20000000000 */
[----:B--2---:R-:W0:Y:S01]  /*a130*/  F2F.F32.F64 R0, R28 ;  /* 0x0000001c00007310 */ /* 0x004e220000301000 */
[----:B------:R-:W-:-:S14]  /*a140*/  DSETP.GEU.AND P0, PT, |R28|, UR4, PT ;  /* 0x000000041c007e2a */ /* 0x000fdc000bf0e200 */
[----:B0-----:R-:W-:-:S05]  /*a150*/  @!P0 FMUL R0, R0, 1.175494350822287508e-38 ;  /* 0x0080000000008820 */ /* 0x001fca0000400000 */
[----:B------:R-:W-:-:S05]  /*a160*/  F2FP.BF16.F32.PACK_AB R0, RZ, R0 ;  /* 0x00000000ff00723e */ /* 0x000fca00000010ff */
[----:B------:R2:W-:Y:S01]  /*a170*/  STG.E.U16 desc[UR36][R4.64], R0 ;  /* 0x0000000004007986 */ /* 0x0005e2000c101524 */
[----:B------:R-:W-:Y:S05]  /*a180*/  BRA `(.L_x_29991) ;  /* 0x0000000400c47947 */ /* 0x000fea0003800000 */
.L_x_29998:
        /* <DEDUP_REMOVED lines=8> */
[----:B--2---:R-:W0:Y:S02]  /*a210*/  F2I.U32.F64.TRUNC R29, R28 ;  /* 0x0000001c001d7311 */ /* 0x004e24000030d000 */
[----:B0-----:R0:W-:Y:S01]  /*a220*/  STG.E.U16 desc[UR36][R4.64], R29 ;  /* 0x0000001d04007986 */ /* 0x0011e2000c101524 */
[----:B------:R-:W-:Y:S05]  /*a230*/  BRA `(.L_x_29991) ;  /* 0x0000000400987947 */ /* 0x000fea0003800000 */
.L_x_30010:
[----:B------:R-:W-:Y:S01]  /*a240*/  UMOV UR4, 0xf0000000 ;  /* 0xf000000000047882 */ /* 0x000fe20000000000 */
[----:B------:R-:W-:Y:S01]  /*a250*/  UMOV UR5, 0x380fffff ;  /* 0x380fffff00057882 */ /* 0x000fe20000000000 */
[----:B--2---:R-:W0:Y:S01]  /*a260*/  F2F.F32.F64 R7, R28 ;  /* 0x0000001c00077310 */ /* 0x004e220000301000 */
        /* <DEDUP_REMOVED lines=18> */
.L_x_30013:
[----:B------:R-:W-:-:S04]  /*a390*/  LOP3.LUT R0, R7, 0x80000000, RZ, 0xc0, !PT ;  /* 0x8000000007007812 */ /* 0x000fc800078ec0ff */
[----:B------:R-:W-:-:S04]  /*a3a0*/  SHF.R.U32.HI R0, RZ, 0x18, R0 ;  /* 0x00000018ff007819 */ /* 0x000fc80000011600 */
[----:B------:R-:W-:-:S07]  /*a3b0*/  LOP3.LUT R0, R3, R0, RZ, 0xfc, !PT ;  /* 0x0000000003007212 */ /* 0x000fce00078efcff */
.L_x_30012:
[----:B------:R-:W-:Y:S05]  /*a3c0*/  BSYNC B0 ;  /* 0x0000000000007941 */ /* 0x000fea0003800000 */
.L_x_30011:
[----:B------:R0:W-:Y:S01]  /*a3d0*/  STG.E.U8 desc[UR36][R4.64], R0 ;  /* 0x0000000004007986 */ /* 0x0001e2000c101124 */
[----:B------:R-:W-:Y:S05]  /*a3e0*/  BRA `(.L_x_29991) ;  /* 0x00000004002c7947 */ /* 0x000fea0003800000 */
.L_x_30009:
        /* <DEDUP_REMOVED lines=21> */
.L_x_30016:
[----:B------:R-:W-:-:S04]  /*a540*/  LOP3.LUT R0, R7, 0x80000000, RZ, 0xc0, !PT ;  /* 0x8000000007007812 */ /* 0x000fc800078ec0ff */
[----:B------:R-:W-:-:S04]  /*a550*/  SHF.R.U32.HI R0, RZ, 0x18, R0 ;  /* 0x00000018ff007819 */ /* 0x000fc80000011600 */
[----:B------:R-:W-:-:S07]  /*a560*/  LOP3.LUT R0, R3, R0, RZ, 0xfc, !PT ;  /* 0x0000000003007212 */ /* 0x000fce00078efcff */
.L_x_30015:
[----:B------:R-:W-:Y:S05]  /*a570*/  BSYNC B0 ;  /* 0x0000000000007941 */ /* 0x000fea0003800000 */
.L_x_30014:
[----:B------:R0:W-:Y:S01]  /*a580*/  STG.E.U8 desc[UR36][R4.64], R0 ;  /* 0x0000000004007986 */ /* 0x0001e2000c101124 */
[----:B------:R-:W-:Y:S05]  /*a590*/  BRA `(.L_x_29991) ;  /* 0x0000000000c07947 */ /* 0x000fea0003800000 */
.L_x_30008:
        /* <DEDUP_REMOVED lines=26> */
.L_x_29990:
        /* <DEDUP_REMOVED lines=16> */
.L_x_30019:
[----:B------:R-:W-:Y:S05]  /*a840*/  BRA `(.L_x_29991) ;  /* 0x0000000000147947 */ /* 0x000fea0003800000 */
.L_x_30018:
[----:B--2---:R-:W0:Y:S02]  /*a850*/  F2I.U64.F64.TRUNC R28, R28 ;  /* 0x0000001c001c7311 */ /* 0x004e24000030d800 */
[----:B0-----:R0:W-:Y:S01]  /*a860*/  STG.E.64 desc[UR36][R4.64], R28 ;  /* 0x0000001c04007986 */ /* 0x0011e2000c101b24 */
[----:B------:R-:W-:Y:S05]  /*a870*/  BRA `(.L_x_29991) ;  /* 0x0000000000087947 */ /* 0x000fea0003800000 */
.L_x_30017:
[----:B--2---:R-:W0:Y:S02]  /*a880*/  F2I.U32.F64.TRUNC R29, R28 ;  /* 0x0000001c001d7311 */ /* 0x004e24000030d000 */
[----:B0-----:R0:W-:Y:S02]  /*a890*/  STG.E desc[UR36][R4.64], R29 ;  /* 0x0000001d04007986 */ /* 0x0011e4000c101924 */
.L_x_29991:
[----:B------:R-:W-:-:S05]  /*a8a0*/  VIADD R23, R23, 0x80 ;  /* 0x0000008017177836 */ /* 0x000fca0000000000 */
[----:B------:R-:W-:-:S13]  /*a8b0*/  ISETP.GE.AND P0, PT, R23, R2, PT ;  /* 0x000000021700720c */ /* 0x000fda0003f06270 */
[----:B------:R-:W-:Y:S05]  /*a8c0*/  @P0 BRA `(.L_x_29985) ;  /* 0x0000001000580947 */ /* 0x000fea0003800000 */
[----:B0123--:R-:W0:Y:S01]  /*a8d0*/  LDC.64 R4, c[0x0][0x218] ;  /* 0x00008600ff047b82 */ /* 0x00fe220000000a00 */
        /* <DEDUP_REMOVED lines=20> */
.L_x_30023:
[----:B------:R-:W0:Y:S02]  /*aa20*/  F2I.S64.F64.TRUNC R16, R16 ;  /* 0x0000001000107311 */ /* 0x000e24000030d900 */
[----:B0-----:R-:W-:-:S05]  /*aa30*/  IMAD.MOV.U32 R3, RZ, RZ, R16 ;  /* 0x000000ffff037224 */ /* 0x001fca00078e0010 */
[----:B------:R0:W-:Y:S01]  /*aa40*/  STG.E.U8 desc[UR36][R4.64], R3 ;  /* 0x0000000304007986 */ /* 0x0001e2000c101124 */
[----:B------:R-:W-:Y:S05]  /*aa50*/  BRA `(.L_x_30025) ;  /* 0x0000000c00f07947 */ /* 0x000fea0003800000 */
.L_x_30022:
        /* <DEDUP_REMOVED lines=9> */
.L_x_30027:
[----:B------:R-:W0:Y:S02]  /*aaf0*/  F2I.F64.TRUNC R17, R16 ;  /* 0x0000001000117311 */ /* 0x000e24000030d100 */
[----:B0-----:R0:W-:Y:S01]  /*ab00*/  STG.E desc[UR36][R4.64], R17 ;  /* 0x0000001104007986 */ /* 0x0011e2000c101924 */
[----:B------:R-:W-:Y:S05]  /*ab10*/  BRA `(.L_x_30025) ;  /* 0x0000000c00c07947 */ /* 0x000fea0003800000 */
.L_x_30026:
[----:B------:R-:W0:Y:S02]  /*ab20*/  F2I.F64.TRUNC R17, R16 ;  /* 0x0000001000117311 */ /* 0x000e24000030d100 */
[----:B0-----:R0:W-:Y:S01]  /*ab30*/  STG.E.U16 desc[UR36][R4.64], R17 ;  /* 0x0000001104007986 */ /* 0x0011e2000c101524 */
[----:B------:R-:W-:Y:S05]  /*ab40*/  BRA `(.L_x_30025) ;  /* 0x0000000c00b47947 */ /* 0x000fea0003800000 */
.L_x_30021:
        /* <DEDUP_REMOVED lines=13> */
.L_x_30029:
        /* <DEDUP_REMOVED lines=8> */
.L_x_30028:
        /* <DEDUP_REMOVED lines=14> */
.L_x_30031:
        /* <DEDUP_REMOVED lines=9> */
.L_x_30030:
[----:B------:R0:W-:Y:S01]  /*ae10*/  STG.E.64 desc[UR36][R4.64], R16 ;  /* 0x0000001004007986 */ /* 0x0001e2000c101b24 */
[----:B------:R-:W-:Y:S05]  /*ae20*/  BRA `(.L_x_30025) ;  /* 0x0000000800fc7947 */ /* 0x000fea0003800000 */
.L_x_30020:
        /* <DEDUP_REMOVED lines=12> */
.L_x_30034:
[----:B------:R-:W-:-:S05]  /*aef0*/  CS2R R18, SRZ ;  /* 0x0000000000127805 */ /* 0x000fca000001ff00 */
[----:B------:R0:W-:Y:S01]  /*af00*/  STG.E.128 desc[UR36][R4.64], R16 ;  /* 0x0000001004007986 */ /* 0x0001e2000c101d24 */
[----:B------:R-:W-:Y:S05]  /*af10*/  BRA `(.L_x_30025) ;  /* 0x0000000800c07947 */ /* 0x000fea0003800000 */
.L_x_30033:
        /* <DEDUP_REMOVED lines=25> */
.L_x_30038:
[----:B------:R-:W-:Y:S05]  /*b0b0*/  BSYNC B0 ;  /* 0x0000000000007941 */ /* 0x000fea0003800000 */
.L_x_30037:
[----:B------:R-:W-:-:S05]  /*b0c0*/  LOP3.LUT R7, R0, R7, RZ, 0xfc, !PT ;  /* 0x0000000700077212 */ /* 0x000fca00078efcff */
[----:B------:R0:W-:Y:S01]  /*b0d0*/  STG.E.U8 desc[UR36][R4.64], R7 ;  /* 0x0000000704007986 */ /* 0x0001e2000c101124 */
[----:B------:R-:W-:Y:S05]  /*b0e0*/  BRA `(.L_x_30025) ;  /* 0x00000008004c7947 */ /* 0x000fea0003800000 */
.L_x_30036:
        /* <DEDUP_REMOVED lines=17> */
.L_x_30040:
[----:B------:R-:W-:Y:S01]  /*b200*/  IMAD.MOV.U32 R0, RZ, RZ, 0x7f ;  /* 0x0000007fff007424 */ /* 0x000fe200078e00ff */
[----:B------:R-:W-:-:S04]  /*b210*/  ISETP.GT.U32.AND P0, PT, R3, 0x7f800000, PT ;  /* 0x7f8000000300780c */ /* 0x000fc80003f04070 */
[----:B------:R-:W-:-:S09]  /*b220*/  SEL R0, R0, 0x7c, P0 ;  /* 0x0000007c00007807 */ /* 0x000fd20000000000 */
.L_x_30041:
[----:B------:R-:W-:Y:S05]  /*b230*/  BSYNC B0 ;  /* 0x0000000000007941 */ /* 0x000fea0003800000 */
.L_x_30039:
[----:B------:R-:W-:-:S04]  /*b240*/  LOP3.LUT R3, R7, 0x80000000, RZ, 0xc0, !PT ;  /* 0x8000000007037812 */ /* 0x000fc800078ec0ff */
[----:B------:R-:W-:-:S04]  /*b250*/  SHF.R.U32.HI R3, RZ, 0x18, R3 ;  /* 0x00000018ff037819 */ /* 0x000fc80000011603 */
[----:B------:R-:W-:-:S05]  /*b260*/  LOP3.LUT R3, R0, R3, RZ, 0xfc, !PT ;  /* 0x0000000300037212 */ /* 0x000fca00078efcff */
[----:B------:R0:W-:Y:S01]  /*b270*/  STG.E.U8 desc[UR36][R4.64], R3 ;  /* 0x0000000304007986 */ /* 0x0001e2000c101124 */
[----:B------:R-:W-:Y:S05]  /*b280*/  BRA `(.L_x_30025) ;  /* 0x0000000400e47947 */ /* 0x000fea0003800000 */
.L_x_30035:
        /* <DEDUP_REMOVED lines=8> */
.L_x_30032:
        /* <DEDUP_REMOVED lines=11> */
.L_x_30044:
        /* <DEDUP_REMOVED lines=21> */
.L_x_30047:
[----:B------:R-:W-:-:S04]  /*b510*/  LOP3.LUT R0, R7, 0x80000000, RZ, 0xc0, !PT ;  /* 0x8000000007007812 */ /* 0x000fc800078ec0ff */
[----:B------:R-:W-:-:S04]  /*b520*/  SHF.R.U32.HI R0, RZ, 0x18, R0 ;  /* 0x00000018ff007819 */ /* 0x000fc80000011600 */
[----:B------:R-:W-:-:S07]  /*b530*/  LOP3.LUT R0, R3, R0, RZ, 0xfc, !PT ;  /* 0x0000000003007212 */ /* 0x000fce00078efcff */
.L_x_30046:
[----:B------:R-:W-:Y:S05]  /*b540*/  BSYNC B0 ;  /* 0x0000000000007941 */ /* 0x000fea0003800000 */
.L_x_30045:
[----:B------:R0:W-:Y:S01]  /*b550*/  STG.E.U8 desc[UR36][R4.64], R0 ;  /* 0x0000000004007986 */ /* 0x0001e2000c101124 */
[----:B------:R-:W-:Y:S05]  /*b560*/  BRA `(.L_x_30025) ;  /* 0x00000004002c7947 */ /* 0x000fea0003800000 */
.L_x_30043:
        /* <DEDUP_REMOVED lines=21> */
.L_x_30050:
[----:B------:R-:W-:-:S04]  /*b6c0*/  LOP3.LUT R0, R7, 0x80000000, RZ, 0xc0, !PT ;  /* 0x8000000007007812 */ /* 0x000fc800078ec0ff */
[----:B------:R-:W-:-:S04]  /*b6d0*/  SHF.R.U32.HI R0, RZ, 0x18, R0 ;  /* 0x00000018ff007819 */ /* 0x000fc80000011600 */
[----:B------:R-:W-:-:S07]  /*b6e0*/  LOP3.LUT R0, R3, R0, RZ, 0xfc, !PT ;  /* 0x0000000003007212 */ /* 0x000fce00078efcff */
.L_x_30049:
[----:B------:R-:W-:Y:S05]  /*b6f0*/  BSYNC B0 ;  /* 0x0000000000007941 */ /* 0x000fea0003800000 */
.L_x_30048:
[----:B------:R0:W-:Y:S01]  /*b700*/  STG.E.U8 desc[UR36][R4.64], R0 ;  /* 0x0000000004007986 */ /* 0x0001e2000c101124 */
[----:B------:R-:W-:Y:S05]  /*b710*/  BRA `(.L_x_30025) ;  /* 0x0000000000c07947 */ /* 0x000fea0003800000 */
.L_x_30042:
        /* <DEDUP_REMOVED lines=26> */
.L_x_30024:
        /* <DEDUP_REMOVED lines=15> */
[----:B-1--4-:R-:W-:Y:S05]  /*b9b0*/  CALL.ABS.NOINC R14 ;  /* 0x000000000e007343 */ /* 0x012fea0003c00000 */
.L_x_30053:
[----:B------:R-:W-:Y:S05]  /*b9c0*/  BRA `(.L_x_30025) ;  /* 0x0000000000147947 */ /* 0x000fea0003800000 */
.L_x_30052:
[----:B------:R-:W0:Y:S02]  /*b9d0*/  F2I.U64.F64.TRUNC R16, R16 ;  /* 0x0000001000107311 */ /* 0x000e24000030d800 */
[----:B0-----:R0:W-:Y:S01]  /*b9e0*/  STG.E.64 desc[UR36][R4.64], R16 ;  /* 0x0000001004007986 */ /* 0x0011e2000c101b24 */
[----:B------:R-:W-:Y:S05]  /*b9f0*/  BRA `(.L_x_30025) ;  /* 0x0000000000087947 */ /* 0x000fea0003800000 */
.L_x_30051:
[----:B------:R-:W0:Y:S02]  /*ba00*/  F2I.U32.F64.TRUNC R17, R16 ;  /* 0x0000001000117311 */ /* 0x000e24000030d000 */
[----:B0-----:R0:W-:Y:S02]  /*ba10*/  STG.E desc[UR36][R4.64], R17 ;  /* 0x0000001104007986 */ /* 0x0011e4000c101924 */
.L_x_30025:
[----:B------:R-:W-:-:S07]  /*ba20*/  VIADD R23, R23, 0x80 ;  /* 0x0000008017177836 */ /* 0x000fce0000000000 */
.L_x_29985:
[----:B------:R-:W-:Y:S05]  /*ba30*/  BSYNC B6 ;  /* 0x0000000000067941 */ /* 0x000fea0003800000 */
.L_x_29984:
[----:B------:R-:W-:-:S13]  /*ba40*/  ISETP.GE.AND P0, PT, R23, R2, PT ;  /* 0x000000021700720c */ /* 0x000fda0003f06270 */
[----:B------:R-:W-:Y:S05]  /*ba50*/  @P0 EXIT ;  /* 0x000000000000094d */ /* 0x000fea0003800000 */
[----:B012---:R-:W0:Y:S01]  /*ba60*/  LDC.64 R2, c[0x0][0x218] ;  /* 0x00008600ff027b82 */ /* 0x007e220000000a00 */
        /* <DEDUP_REMOVED lines=19> */
.L_x_30057:
[----:B------:R-:W0:Y:S02]  /*bba0*/  F2I.S64.F64.TRUNC R24, R24 ;  /* 0x0000001800187311 */ /* 0x000e24000030d900 */
[----:B0-----:R-:W-:-:S05]  /*bbb0*/  IMAD.MOV.U32 R5, RZ, RZ, R24 ;  /* 0x000000ffff057224 */ /* 0x001fca00078e0018 */
[----:B------:R-:W-:Y:S01]  /*bbc0*/  STG.E.U8 desc[UR36][R2.64], R5 ;  /* 0x0000000502007986 */ /* 0x000fe2000c101124 */
[----:B------:R-:W-:Y:S05]  /*bbd0*/  EXIT ;  /* 0x000000000000794d */ /* 0x000fea0003800000 */
.L_x_30056:
        /* <DEDUP_REMOVED lines=9> */
.L_x_30060:
[----:B------:R-:W0:Y:S02]  /*bc70*/  F2I.F64.TRUNC R25, R24 ;  /* 0x0000001800197311 */ /* 0x000e24000030d100 */
[----:B0-----:R-:W-:Y:S01]  /*bc80*/  STG.E desc[UR36][R2.64], R25 ;  /* 0x0000001902007986 */ /* 0x001fe2000c101924 */
[----:B------:R-:W-:Y:S05]  /*bc90*/  EXIT ;  /* 0x000000000000794d */ /* 0x000fea0003800000 */
.L_x_30059:
[----:B------:R-:W0:Y:S02]  /*bca0*/  F2I.F64.TRUNC R25, R24 ;  /* 0x0000001800197311 */ /* 0x000e24000030d100 */
[----:B0-----:R-:W-:Y:S01]  /*bcb0*/  STG.E.U16 desc[UR36][R2.64], R25 ;  /* 0x0000001902007986 */ /* 0x001fe2000c101524 */
[----:B------:R-:W-:Y:S05]  /*bcc0*/  EXIT ;  /* 0x000000000000794d */ /* 0x000fea0003800000 */
.L_x_30055:
        /* <DEDUP_REMOVED lines=13> */
.L_x_30062:
        /* <DEDUP_REMOVED lines=8> */
.L_x_30061:
        /* <DEDUP_REMOVED lines=14> */
.L_x_30064:
        /* <DEDUP_REMOVED lines=9> */
.L_x_30063:
[----:B------:R-:W-:Y:S01]  /*bf90*/  STG.E.64 desc[UR36][R2.64], R24 ;  /* 0x0000001802007986 */ /* 0x000fe2000c101b24 */
[----:B------:R-:W-:Y:S05]  /*bfa0*/  EXIT ;  /* 0x000000000000794d */ /* 0x000fea0003800000 */
.L_x_30054:
        /* <DEDUP_REMOVED lines=12> */
.L_x_30067:
[----:B------:R-:W-:-:S05]  /*c070*/  CS2R R26, SRZ ;  /* 0x00000000001a7805 */ /* 0x000fca000001ff00 */
[----:B------:R-:W-:Y:S01]  /*c080*/  STG.E.128 desc[UR36][R2.64], R24 ;  /* 0x0000001802007986 */ /* 0x000fe2000c101d24 */
[----:B------:R-:W-:Y:S05]  /*c090*/  EXIT ;  /* 0x000000000000794d */ /* 0x000fea0003800000 */
.L_x_30066:
        /* <DEDUP_REMOVED lines=25> */
.L_x_30071:
[----:B------:R-:W-:Y:S05]  /*c230*/  BSYNC B0 ;  /* 0x0000000000007941 */ /* 0x000fea0003800000 */
.L_x_30070:
[----:B------:R-:W-:-:S05]  /*c240*/  LOP3.LUT R5, R0, R5, RZ, 0xfc, !PT ;  /* 0x0000000500057212 */ /* 0x000fca00078efcff */
[----:B------:R-:W-:Y:S01]  /*c250*/  STG.E.U8 desc[UR36][R2.64], R5 ;  /* 0x0000000502007986 */ /* 0x000fe2000c101124 */
[----:B------:R-:W-:Y:S05]  /*c260*/  EXIT ;  /* 0x000000000000794d */ /* 0x000fea0003800000 */
.L_x_30069:
        /* <DEDUP_REMOVED lines=17> */
.L_x_30073:
[----:B------:R-:W-:Y:S01]  /*c380*/  IMAD.MOV.U32 R0, RZ, RZ, 0x7f ;  /* 0x0000007fff007424 */ /* 0x000fe200078e00ff */
[----:B------:R-:W-:-:S04]  /*c390*/  ISETP.GT.U32.AND P0, PT, R4, 0x7f800000, PT ;  /* 0x7f8000000400780c */ /* 0x000fc80003f04070 */
[----:B------:R-:W-:-:S09]  /*c3a0*/  SEL R0, R0, 0x7c, P0 ;  /* 0x0000007c00007807 */ /* 0x000fd20000000000 */
.L_x_30074:
[----:B------:R-:W-:Y:S05]  /*c3b0*/  BSYNC B0 ;  /* 0x0000000000007941 */ /* 0x000fea0003800000 */
.L_x_30072:
[----:B------:R-:W-:-:S04]  /*c3c0*/  LOP3.LUT R4, R5, 0x80000000, RZ, 0xc0, !PT ;  /* 0x8000000005047812 */ /* 0x000fc800078ec0ff */
[----:B------:R-:W-:-:S04]  /*c3d0*/  SHF.R.U32.HI R5, RZ, 0x18, R4 ;  /* 0x00000018ff057819 */ /* 0x000fc80000011604 */
[----:B------:R-:W-:-:S05]  /*c3e0*/  LOP3.LUT R5, R0, R5, RZ, 0xfc, !PT ;  /* 0x0000000500057212 */ /* 0x000fca00078efcff */
[----:B------:R-:W-:Y:S01]  /*c3f0*/  STG.E.U8 desc[UR36][R2.64], R5 ;  /* 0x0000000502007986 */ /* 0x000fe2000c101124 */
[----:B------:R-:W-:Y:S05]  /*c400*/  EXIT ;  /* 0x000000000000794d */ /* 0x000fea0003800000 */
.L_x_30068:
        /* <DEDUP_REMOVED lines=8> */
.L_x_30065:
        /* <DEDUP_REMOVED lines=11> */
.L_x_30077:
        /* <DEDUP_REMOVED lines=21> */
.L_x_30080:
[----:B------:R-:W-:-:S04]  /*c690*/  LOP3.LUT R0, R7, 0x80000000, RZ, 0xc0, !PT ;  /* 0x8000000007007812 */ /* 0x000fc800078ec0ff */
[----:B------:R-:W-:-:S04]  /*c6a0*/  SHF.R.U32.HI R5, RZ, 0x18, R0 ;  /* 0x00000018ff057819 */ /* 0x000fc80000011600 */
[----:B------:R-:W-:-:S04]  /*c6b0*/  LOP3.LUT R4, R4, R5, RZ, 0xfc, !PT ;  /* 0x0000000504047212 */ /* 0x000fc800078efcff */
[----:B------:R-:W-:-:S07]  /*c6c0*/  PRMT R0, R4, 0x7610, R0 ;  /* 0x0000761004007816 */ /* 0x000fce0000000000 */
.L_x_30079:
[----:B------:R-:W-:Y:S05]  /*c6d0*/  BSYNC B0 ;  /* 0x0000000000007941 */ /* 0x000fea0003800000 */
.L_x_30078:
[----:B------:R-:W-:Y:S01]  /*c6e0*/  STG.E.U8 desc[UR36][R2.64], R0 ;  /* 0x0000000002007986 */ /* 0x000fe2000c101124 */
[----:B------:R-:W-:Y:S05]  /*c6f0*/  EXIT ;  /* 0x000000000000794d */ /* 0x000fea0003800000 */
.L_x_30076:
        /* <DEDUP_REMOVED lines=21> */
.L_x_30083:
[----:B------:R-:W-:-:S04]  /*c850*/  LOP3.LUT R0, R7, 0x80000000, RZ, 0xc0, !PT ;  /* 0x8000000007007812 */ /* 0x000fc800078ec0ff */
[----:B------:R-:W-:-:S04]  /*c860*/  SHF.R.U32.HI R5, RZ, 0x18, R0 ;  /* 0x00000018ff057819 */ /* 0x000fc80000011600 */
[----:B------:R-:W-:-:S04]  /*c870*/  LOP3.LUT R4, R4, R5, RZ, 0xfc, !PT ;  /* 0x0000000504047212 */ /* 0x000fc800078efcff */
[----:B------:R-:W-:-:S07]  /*c880*/  PRMT R0, R4, 0x7610, R0 ;  /* 0x0000761004007816 */ /* 0x000fce0000000000 */
.L_x_30082:
[----:B------:R-:W-:Y:S05]  /*c890*/  BSYNC B0 ;  /* 0x0000000000007941 */ /* 0x000fea0003800000 */
.L_x_30081:
[----:B------:R-:W-:Y:S01]  /*c8a0*/  STG.E.U8 desc[UR36][R2.64], R0 ;  /* 0x0000000002007986 */ /* 0x000fe2000c101124 */
[----:B------:R-:W-:Y:S05]  /*c8b0*/  EXIT ;  /* 0x000000000000794d */ /* 0x000fea0003800000 */
.L_x_30075:
        /* <DEDUP_REMOVED lines=26> */
.L_x_30058:
        /* <DEDUP_REMOVED lines=16> */
.L_x_30086:
[----:B------:R-:W-:Y:S05]  /*cb60*/  EXIT ;  /* 0x000000000000794d */ /* 0x000fea0003800000 */
.L_x_30085:
[----:B------:R-:W0:Y:S02]  /*cb70*/  F2I.U64.F64.TRUNC R24, R24 ;  /* 0x0000001800187311 */ /* 0x000e24000030d800 */
[----:B0-----:R-:W-:Y:S01]  /*cb80*/  STG.E.64 desc[UR36][R2.64], R24 ;  /* 0x0000001802007986 */ /* 0x001fe2000c101b24 */
[----:B------:R-:W-:Y:S05]  /*cb90*/  EXIT ;  /* 0x000000000000794d */ /* 0x000fea0003800000 */
.L_x_30084:
[----:B------:R-:W0:Y:S02]  /*cba0*/  F2I.U32.F64.TRUNC R25, R24 ;  /* 0x0000001800197311 */ /* 0x000e24000030d000 */
[----:B0-----:R-:W-:Y:S01]  /*cbb0*/  STG.E desc[UR36][R2.64], R25 ;  /* 0x0000001902007986 */ /* 0x001fe2000c101924 */
[----:B------:R-:W-:Y:S05]  /*cbc0*/  EXIT ;  /* 0x000000000000794d */ /* 0x000fea0003800000 */
.L_x_30087:
        /* <DEDUP_REMOVED lines=11> */
.L_x_32289:


//--------------------- .text._ZN2at6native18elementwise_kernelILi128ELi2EZNS0_22gpu_kernel_impl_nocastINS0_13BinaryFunctorIdddZZZNS0_21nextafter_kernel_cudaERNS_18TensorIteratorBaseEENKUlvE_clEvENKUlvE_clEvEUlddE_EEEEvS5_RKT_EUliE_EEviT1_ --------------------------
	.section	.text._ZN2at6native18elementwise_kernelILi128ELi2EZNS0_22gpu_kernel_impl_nocastINS0_13BinaryFunctorIdddZZZNS0_21nextafter_kernel_cudaERNS_18TensorIteratorBaseEENKUlvE_clEvENKUlvE_clEvEUlddE_EEEEvS5_RKT_EUliE_EEviT1_,"ax",@progbits
	.align	128
        .global         _ZN2at6native18elementwise_kernelILi128ELi2EZNS0_22gpu_kernel_impl_nocastINS0_13BinaryFunctorIdddZZZNS0_21nextafter_kernel_cudaERNS_18TensorIteratorBaseEENKUlvE_clEvENKUlvE_clEvEUlddE_EEEEvS5_RKT_EUliE_EEviT1_
        .type           _ZN2at6native18elementwise_kernelILi128ELi2EZNS0_22gpu_kernel_impl_nocastINS0_13BinaryFunctorIdddZZZNS0_21nextafter_kernel_cudaERNS_18TensorIteratorBaseEENKUlvE_clEvENKUlvE_clEvEUlddE_EEEEvS5_RKT_EUliE_EEviT1_,@function
        .size           _ZN2at6native18elementwise_kernelILi128ELi2EZNS0_22gpu_kernel_impl_nocastINS0_13BinaryFunctorIdddZZZNS0_21nextafter_kernel_cudaERNS_18TensorIteratorBaseEENKUlvE_clEvENKUlvE_clEvEUlddE_EEEEvS5_RKT_EUliE_EEviT1_,(.L_x_32290 - _ZN2at6native18elementwise_kernelILi128ELi2EZNS0_22gpu_kernel_impl_nocastINS0_13BinaryFunctorIdddZZZNS0_21nextafter_kernel_cudaERNS_18TensorIteratorBaseEENKUlvE_clEvENKUlvE_clEvEUlddE_EEEEvS5_RKT_EUliE_EEviT1_)
        .other          _ZN2at6native18elementwise_kernelILi128ELi2EZNS0_22gpu_kernel_impl_nocastINS0_13BinaryFunctorIdddZZZNS0_21nextafter_kernel_cudaERNS_18TensorIteratorBaseEENKUlvE_clEvENKUlvE_clEvEUlddE_EEEEvS5_RKT_EUliE_EEviT1_,@"STO_CUDA_ENTRY STV_DEFAULT"
_ZN2at6native18elementwise_kernelILi128ELi2EZNS0_22gpu_kernel_impl_nocastINS0_13BinaryFunctorIdddZZZNS0_21nextafter_kernel_cudaERNS_18TensorIteratorBaseEENKUlvE_clEvENKUlvE_clEvEUlddE_EEEEvS5_RKT_EUliE_EEviT1_:
.text._ZN2at6native18elementwise_kernelILi128ELi2EZNS0_22gpu_kernel_impl_nocastINS0_13BinaryFunctorIdddZZZNS0_21nextafter_kernel_cudaERNS_18TensorIteratorBaseEENKUlvE_clEvENKUlvE_clEvEUlddE_EEEEvS5_RKT_EUliE_EEviT1_:
        /* <DEDUP_REMOVED lines=363> */
.L_x_30090:
[----:B------:R-:W-:Y:S01]  /*16b0*/  ULDC.64 UR10, c[0x0][0x488] ;  /* 0x00012200000a7ab9 */ /* 0x000fe20000000a00 */
[----:B------:R-:W-:Y:S01]  /*16c0*/  ULDC.64 UR8, c[0x0][0x480] ;  /* 0x0001200000087ab9 */ /* 0x000fe20000000a00 */
[----:B------:R-:W-:Y:S02]  /*16d0*/  IADD3 R4, P1, R4, UR10, RZ ;  /* 0x0000000a04047c10 */ /* 0x000fe4000ff3e0ff */
[----:B------:R-:W-:Y:S02]  /*16e0*/  IADD3 R6, P0, R2, UR8, RZ ;  /* 0x0000000802067c10 */ /* 0x000fe4000ff1e0ff */
[----:B------:R-:W-:Y:S02]  /*16f0*/  IADD3.X R5, RZ, UR11, RZ, P1, !PT ;  /* 0x0000000bff057c10 */ /* 0x000fe40008ffe4ff */
[----:B------:R-:W-:Y:S01]  /*1700*/  IADD3.X R7, RZ, UR9, RZ, P0, !PT ;  /* 0x00000009ff077c10 */ /* 0x000fe200087fe4ff */
[----:B------:R-:W-:-:S03]  /*1710*/  ULDC.64 UR8, c[0x0][0x478] ;  /* 0x00011e0000087ab9 */ /* 0x000fc60000000a00 */
[----:B------:R-:W2:Y:S04]  /*1720*/  LDG.E.64 R4, desc[UR4][R4.64] ;  /* 0x0000000404047981 */ /* 0x000ea8000c1e1b00 */
[----:B------:R-:W3:Y:S01]  /*1730*/  LDG.E.64 R6, desc[UR4][R6.64] ;  /* 0x0000000406067981 */ /* 0x000ee2000c1e1b00 */
[----:B------:R-:W-:Y:S01]  /*1740*/  IADD3 R2, P1, R3, UR8, RZ ;  /* 0x0000000803027c10 */ /* 0x000fe2000ff3e0ff */
[----:B------:R-:W-:Y:S03]  /*1750*/  BSSY B1, `(.L_x_30091) ;  /* 0x0000020000017945 */ /* 0x000fe60003800000 */
[----:B------:R-:W-:Y:S01]  /*1760*/  IADD3.X R3, RZ, UR9, RZ, P1, !PT ;  /* 0x00000009ff037c10 */ /* 0x000fe20008ffe4ff */
[----:B--2---:R-:W-:-:S06]  /*1770*/  DSETP.GTU.AND P0, PT, |R4|, +INF , PT ;  /* 0x7ff000000400742a */ /* 0x004fcc0003f0c200 */
        /* <DEDUP_REMOVED lines=9> */
[----:B------:R-:W-:Y:S02]  /*1810*/  @!P0 LOP3.LUT R8, RZ, 0x80000000, R5, 0xb8, !PT ;  /* 0x80000000ff088812 */ /* 0x000fe400078eb805 */
[----:B------:R-:W-:Y:S02]  /*1820*/  @!P0 MOV R4, 0x1 ;  /* 0x0000000100048802 */ /* 0x000fe40000000f00 */
[----:B------:R-:W-:Y:S01]  /*1830*/  @!P0 MOV R5, R8 ;  /* 0x0000000800058202 */ /* 0x000fe20000000f00 */
        /* <DEDUP_REMOVED lines=16> */
.L_x_30092:
[----:B------:R-:W-:-:S11]  /*1940*/  DADD R4, R6, R4 ;  /* 0x0000000006047229 */ /* 0x000fd60000000004 */
.L_x_30093:
[----:B------:R-:W-:Y:S05]  /*1950*/  BSYNC B1 ;  /* 0x0000000000017941 */ /* 0x000fea0003800000 */
.L_x_30091:
[----:B------:R0:W-:Y:S01]  /*1960*/  STG.E.64 desc[UR4][R2.64], R4 ;  /* 0x0000000402007986 */ /* 0x0001e2000c101b04 */
[----:B------:R-:W-:-:S07]  /*1970*/  IADD3 R9, R0, 0x80, RZ ;  /* 0x0000008000097810 */ /* 0x000fce0007ffe0ff */
.L_x_30089:
[----:B------:R-:W-:Y:S05]  /*1980*/  BSYNC B0 ;  /* 0x0000000000007941 */ /* 0x000fea0003800000 */
.L_x_30088:
[----:B------:R-:W-:-:S13]  /*1990*/  ISETP.GE.AND P0, PT, R9, UR6, PT ;  /* 0x0000000609007c0c */ /* 0x000fda000bf06270 */
[----:B------:R-:W-:Y:S05]  /*19a0*/  @P0 EXIT ;  /* 0x000000000000094d */ /* 0x000fea0003800000 */
[----:B------:R-:W1:Y:S01]  /*19b0*/  LDC R8, c[0x0][0x218] ;  /* 0x00008600ff087b82 */ /* 0x000e620000000800 */
[----:B0-----:R-:W-:Y:S02]  /*19c0*/  CS2R R2, SRZ ;  /* 0x0000000000027805 */ /* 0x001fe4000001ff00 */
[----:B------:R-:W-:Y:S02]  /*19d0*/  MOV R0, RZ ;  /* 0x000000ff00007202 */ /* 0x000fe40000000f00 */
[----:B-1----:R-:W-:-:S13]  /*19e0*/  ISETP.NE.AND P0, PT, R8, RZ, PT ;  /* 0x000000ff0800720c */ /* 0x002fda0003f05270 */
        /* <DEDUP_REMOVED lines=349> */
.L_x_30094:
        /* <DEDUP_REMOVED lines=41> */
.L_x_30096:
[----:B------:R-:W-:-:S11]  /*3250*/  DADD R4, R6, R4 ;  /* 0x0000000006047229 */ /* 0x000fd60000000004 */
.L_x_30097:
[----:B------:R-:W-:Y:S05]  /*3260*/  BSYNC B0 ;  /* 0x0000000000007941 */ /* 0x000fea0003800000 */
.L_x_30095:
[----:B------:R-:W-:Y:S01]  /*3270*/  STG.E.64 desc[UR4][R2.64], R4 ;  /* 0x0000000402007986 */ /* 0x000fe2000c101b04 */
[----:B------:R-:W-:Y:S05]  /*3280*/  EXIT ;  /* 0x000000000000794d */ /* 0x000fea0003800000 */
.L_x_30098:
        /* <DEDUP_REMOVED lines=15> */
.L_x_32290:


//--------------------- .text._ZN2at6native27unrolled_elementwise_kernelINS0_13BinaryFunctorIdddZZZNS0_21nextafter_kernel_cudaERNS_18TensorIteratorBaseEENKUlvE_clEvENKUlvE_clEvEUlddE_EESt5arrayIPcLm3EELi4E23TrivialOffsetCalculatorILi2EjESC_ILi1EjENS0_6memory15LoadWithoutCastENSF_16StoreWithoutCastEEEviT_T0_T2_T3_T4_T5_ --------------------------
	.section	.text._ZN2at6native27unrolled_elementwise_kernelINS0_13BinaryFunctorIdddZZZNS0_21nextafter_kernel_cudaERNS_18TensorIteratorBaseEENKUlvE_clEvENKUlvE_clEvEUlddE_EESt5arrayIPcLm3EELi4E23TrivialOffsetCalculatorILi2EjESC_ILi1EjENS0_6memory15LoadWithoutCastENSF_16StoreWithoutCastEEEviT_T0_T2_T3_T4_T5_,"ax",@progbits
	.align	128
        .global         _ZN2at6native27unrolled_elementwise_kernelINS0_13BinaryFunctorIdddZZZNS0_21nextafter_kernel_cudaERNS_18TensorIteratorBaseEENKUlvE_clEvENKUlvE_clEvEUlddE_EESt5arrayIPcLm3EELi4E23TrivialOffsetCalculatorILi2EjESC_ILi1EjENS0_6memory15LoadWithoutCastENSF_16StoreWithoutCastEEEviT_T0_T2_T3_T4_T5_
        .type           _ZN2at6native27unrolled_elementwise_kernelINS0_13BinaryFunctorIdddZZZNS0_21nextafter_kernel_cudaERNS_18TensorIteratorBaseEENKUlvE_clEvENKUlvE_clEvEUlddE_EESt5arrayIPcLm3EELi4E23TrivialOffsetCalculatorILi2EjESC_ILi1EjENS0_6memory15LoadWithoutCastENSF_16StoreWithoutCastEEEviT_T0_T2_T3_T4_T5_,@function
        .size           _ZN2at6native27unrolled_elementwise_kernelINS0_13BinaryFunctorIdddZZZNS0_21nextafter_kernel_cudaERNS_18TensorIteratorBaseEENKUlvE_clEvENKUlvE_clEvEUlddE_EESt5arrayIPcLm3EELi4E23TrivialOffsetCalculatorILi2EjESC_ILi1EjENS0_6memory15LoadWithoutCastENSF_16StoreWithoutCastEEEviT_T0_T2_T3_T4_T5_,(.L_x_32291 - _ZN2at6native27unrolled_elementwise_kernelINS0_13BinaryFunctorIdddZZZNS0_21nextafter_kernel_cudaERNS_18TensorIteratorBaseEENKUlvE_clEvENKUlvE_clEvEUlddE_EESt5arrayIPcLm3EELi4E23TrivialOffsetCalculatorILi2EjESC_ILi1EjENS0_6memory15LoadWithoutCastENSF_16StoreWithoutCastEEEviT_T0_T2_T3_T4_T5_)
        .other          _ZN2at6native27unrolled_elementwise_kernelINS0_13BinaryFunctorIdddZZZNS0_21nextafter_kernel_cudaERNS_18TensorIteratorBaseEENKUlvE_clEvENKUlvE_clEvEUlddE_EESt5arrayIPcLm3EELi4E23TrivialOffsetCalculatorILi2EjESC_ILi1EjENS0_6memory15LoadWithoutCastENSF_16StoreWithoutCastEEEviT_T0_T2_T3_T4_T5_,@"STO_CUDA_ENTRY STV_DEFAULT"
_ZN2at6native27unrolled_elementwise_kernelINS0_13BinaryFunctorIdddZZZNS0_21nextafter_kernel_cudaERNS_18TensorIteratorBaseEENKUlvE_clEvENKUlvE_clEvEUlddE_EESt5arrayIPcLm3EELi4E23TrivialOffsetCalculatorILi2EjESC_ILi1EjENS0_6memory15LoadWithoutCastENSF_16StoreWithoutCastEEEviT_T0_T2_T3_T4_T5_:
.text._ZN2at6native27unrolled_elementwise_kernelINS0_13BinaryFunctorIdddZZZNS0_21nextafter_kernel_cudaERNS_18TensorIteratorBaseEENKUlvE_clEvENKUlvE_clEvEUlddE_EESt5arrayIPcLm3EELi4E23TrivialOffsetCalculatorILi2EjESC_ILi1EjENS0_6memory15LoadWithoutCastENSF_16StoreWithoutCastEEEviT_T0_T2_T3_T4_T5_:
[----:B------:R-:W-:Y:S01]  /*0000*/  LDC R1, c[0x0][0x28] ;  /* 0x00000a00ff017b82 */ /* 0x000fe20000000800 */
[----:B------:R-:W0:Y:S07]  /*0010*/  S2R R0, SR_CTAID.X ;  /* 0x0000000000007919 */ /* 0x000e2e0000002500 */
[----:B------:R-:W0:Y:S01]  /*0020*/  LDC R5, c[0x0][0x210] ;  /* 0x00008400ff057b82 */ /* 0x000e220000000800 */
[----:B------:R-:W-:Y:S01]  /*0030*/  ULDC.64 UR4, c[0x0][0x208] ;  /* 0x0000820000047ab9 */ /* 0x000fe20000000a00 */
[----:B------:R-:W-:Y:S01]  /*0040*/  CS2R R14, SRZ ;  /* 0x00000000000e7805 */ /* 0x000fe2000001ff00 */
        /* <DEDUP_REMOVED lines=13> */
[C---:B------:R-:W-:Y:S02]  /*0120*/  ISETP.GE.AND P3, PT, R5.reuse, R2, PT ;  /* 0x000000020500720c */ /* 0x040fe40003f66270 */
[----:B------:R-:W0:Y:S01]  /*0130*/  @!P0 LDC.64 R22, c[0x0][0x228] ;  /* 0x00008a00ff168b82 */ /* 0x000e220000000a00 */
[----:B------:R-:W5:Y:S10]  /*0140*/  @!P1 LDG.E.64 R14, desc[UR4][R10.64] ;  /* 0x000000040a0e9981 */ /* 0x000f74000c1e1b00 */
[----:B------:R-:W-:Y:S01]  /*0150*/  @!P3 IMAD R27, R0, 0x200, R5 ;  /* 0x00000200001bb824 */ /* 0x000fe200078e0205 */
[----:B------:R-:W3:Y:S01]  /*0160*/  @!P3 LDC.64 R24, c[0x0][0x220] ;  /* 0x00008800ff18bb82 */ /* 0x000ee20000000a00 */
[----:B------:R-:W-:-:S05]  /*0170*/  @!P3 VIADD R5, R5, 0x80 ;  /* 0x000000800505b836 */ /* 0x000fca0000000000 */
[----:B------:R-:W-:Y:S02]  /*0180*/  ISETP.GE.AND P2, PT, R5, R2, PT ;  /* 0x000000020500720c */ /* 0x000fe40003f46270 */
[----:B------:R-:W4:Y:S01]  /*0190*/  @!P3 LDC.64 R16, c[0x0][0x228] ;  /* 0x00008a00ff10bb82 */ /* 0x000f220000000a00 */
[----:B-1----:R-:W-:-:S10]  /*01a0*/  @!P1 IMAD.WIDE.U32 R6, R13, 0x8, R6 ;  /* 0x000000080d069825 */ /* 0x002fd400078e0006 */
[----:B------:R-:W1:Y:S08]  /*01b0*/  @!P2 LDC.64 R18, c[0x0][0x220] ;  /* 0x00008800ff12ab82 */ /* 0x000e700000000a00 */
[----:B------:R-:W0:Y:S01]  /*01c0*/  @!P2 LDC.64 R20, c[0x0][0x228] ;  /* 0x00008a00ff14ab82 */ /* 0x000e220000000a00 */
[----:B------:R-:W-:Y:S01]  /*01d0*/  CS2R R12, SRZ ;  /* 0x00000000000c7805 */ /* 0x000fe2000001ff00 */
[----:B---3--:R-:W-:-:S05]  /*01e0*/  @!P3 IMAD.WIDE.U32 R24, R27, 0x8, R24 ;  /* 0x000000081b18b825 */ /* 0x008fca00078e0018 */
[----:B------:R3:W5:Y:S01]  /*01f0*/  @!P1 LDG.E.64 R12, desc[UR4][R6.64] ;  /* 0x00000004060c9981 */ /* 0x000762000c1e1b00 */
[----:B------:R-:W-:Y:S02]  /*0200*/  @!P2 IMAD R5, R0, 0x200, R5 ;  /* 0x000002000005a824 */ /* 0x000fe400078e0205 */
[----:B----4-:R-:W-:Y:S01]  /*0210*/  @!P3 IMAD.WIDE.U32 R16, R27, 0x8, R16 ;  /* 0x000000081b10b825 */ /* 0x010fe200078e0010 */
[----:B---3--:R-:W-:-:S03]  /*0220*/  CS2R R6, SRZ ;  /* 0x0000000000067805 */ /* 0x008fc6000001ff00 */
[----:B-1----:R-:W-:Y:S01]  /*0230*/  @!P2 IMAD.WIDE.U32 R26, R5, 0x8, R18 ;  /* 0x00000008051aa825 */ /* 0x002fe200078e0012 */
[----:B------:R-:W-:Y:S02]  /*0240*/  CS2R R10, SRZ ;  /* 0x00000000000a7805 */ /* 0x000fe4000001ff00 */
[----:B------:R-:W-:Y:S01]  /*0250*/  CS2R R18, SRZ ;  /* 0x0000000000127805 */ /* 0x000fe2000001ff00 */
[----:B------:R0:W5:Y:S01]  /*0260*/  @!P3 LDG.E.64 R6, desc[UR4][R24.64] ;  /* 0x000000041806b981 */ /* 0x000162000c1e1b00 */
[----:B--2---:R-:W-:-:S04]  /*0270*/  @!P0 IMAD.WIDE.U32 R28, R9, 0x8, R28 ;  /* 0x00000008091c8825 */ /* 0x004fc800078e001c */
[----:B------:R-:W5:Y:S04]  /*0280*/  @!P2 LDG.E.64 R18, desc[UR4][R26.64] ;  /* 0x000000041a12a981 */ /* 0x000f68000c1e1b00 */
[----:B------:R-:W5:Y:S01]  /*0290*/  @!P0 LDG.E.64 R10, desc[UR4][R28.64] ;  /* 0x000000041c0a8981 */ /* 0x000f62000c1e1b00 */
[----:B0-----:R-:W-:Y:S01]  /*02a0*/  @!P2 IMAD.WIDE.U32 R24, R5, 0x8, R20 ;  /* 0x000000080518a825 */ /* 0x001fe200078e0014 */
[----:B------:R-:W-:Y:S02]  /*02b0*/  CS2R R20, SRZ ;  /* 0x0000000000147805 */ /* 0x000fe4000001ff00 */
[----:B------:R-:W-:-:S04]  /*02c0*/  CS2R R4, SRZ ;  /* 0x0000000000047805 */ /* 0x000fc8000001ff00 */
[----:B------:R-:W5:Y:S04]  /*02d0*/  @!P3 LDG.E.64 R20, desc[UR4][R16.64] ;  /* 0x000000041014b981 */ /* 0x000f68000c1e1b00 */
[----:B------:R-:W5:Y:S01]  /*02e0*/  @!P2 LDG.E.64 R4, desc[UR4][R24.64] ;  /* 0x000000041804a981 */ /* 0x000f62000c1e1b00 */
[----:B------:R-:W-:Y:S01]  /*02f0*/  @!P0 IMAD.WIDE.U32 R22, R9, 0x8, R22 ;  /* 0x0000000809168825 */ /* 0x000fe200078e0016 */
[----:B------:R-:W-:Y:S01]  /*0300*/  CS2R R8, SRZ ;  /* 0x0000000000087805 */ /* 0x000fe2000001ff00 */
[----:B------:R-:W-:Y:S05]  /*0310*/  BSSY B0, `(.L_x_30099) ;  /* 0x0000022000007945 */ /* 0x000fea0003800000 */
[----:B------:R0:W5:Y:S02]  /*0320*/  @!P0 LDG.E.64 R8, desc[UR4][R22.64] ;  /* 0x0000000416088981 */ /* 0x000164000c1e1b00 */
[----:B0-----:R-:W-:Y:S01]  /*0330*/  IMAD.MOV.U32 R23, RZ, RZ, R3 ;  /* 0x000000ffff177224 */ /* 0x001fe200078e0003 */
[----:B------:R-:W-:Y:S06]  /*0340*/  @P1 BRA `(.L_x_30100) ;  /* 0x0000000000781947 */ /* 0x000fec0003800000 */
[----:B-----5:R-:W-:-:S06]  /*0350*/  DSETP.GTU.AND P0, PT, |R12|, +INF , PT ;  /* 0x7ff000000c00742a */ /* 0x020fcc0003f0c200 */
        /* <DEDUP_REMOVED lines=28> */
.L_x_30101:
[----:B------:R-:W-:-:S11]  /*0520*/  DADD R12, R12, R14 ;  /* 0x000000000c0c7229 */ /* 0x000fd6000000000e */
.L_x_30100:
[----:B------:R-:W-:Y:S05]  /*0530*/  BSYNC B0 ;  /* 0x0000000000007941 */ /* 0x000fea0003800000 */
.L_x_30099:
[----:B-----5:R-:W-:Y:S01]  /*0540*/  VIADD R15, R23, 0x80 ;  /* 0x00000080170f7836 */ /* 0x020fe20000000000 */
[----:B------:R-:W-:Y:S04]  /*0550*/  BSSY B0, `(.L_x_30102) ;  /* 0x0000021000007945 */ /* 0x000fe80003800000 */
[----:B------:R-:W-:-:S13]  /*0560*/  ISETP.GE.AND P0, PT, R15, R2, PT ;  /* 0x000000020f00720c */ /* 0x000fda0003f06270 */
[----:B------:R-:W-:Y:S05]  /*0570*/  @P0 BRA `(.L_x_30103) ;  /* 0x0000000000780947 */ /* 0x000fea0003800000 */
[----:B------:R-:W-:-:S06]  /*0580*/  DSETP.GTU.AND P0, PT, |R8|, +INF , PT ;  /* 0x7ff000000800742a */ /* 0x000fcc0003f0c200 */
        /* <DEDUP_REMOVED lines=28> */
.L_x_30104:
[----:B------:R-:W-:-:S11]  /*0750*/  DADD R8, R8, R10 ;  /* 0x0000000008087229 */ /* 0x000fd6000000000a */
.L_x_30103:
[----:B------:R-:W-:Y:S05]  /*0760*/  BSYNC B0 ;  /* 0x0000000000007941 */ /* 0x000fea0003800000 */
.L_x_30102:
[----:B------:R-:W-:Y:S01]  /*0770*/  VIADD R11, R23, 0x100 ;  /* 0x00000100170b7836 */ /* 0x000fe20000000000 */
        /* <DEDUP_REMOVED lines=32> */
.L_x_30107:
[----:B------:R-:W-:-:S11]  /*0980*/  DADD R20, R20, R6 ;  /* 0x0000000014147229 */ /* 0x000fd60000000006 */
.L_x_30106:
[----:B------:R-:W-:Y:S05]  /*0990*/  BSYNC B0 ;  /* 0x0000000000007941 */ /* 0x000fea0003800000 */
.L_x_30105:
        /* <DEDUP_REMOVED lines=33> */
.L_x_30110:
[----:B------:R-:W-:-:S11]  /*0bb0*/  DADD R4, R4, R18 ;  /* 0x0000000004047229 */ /* 0x000fd60000000012 */
.L_x_30109:
[----:B------:R-:W-:Y:S05]  /*0bc0*/  BSYNC B0 ;  /* 0x0000000000007941 */ /* 0x000fea0003800000 */
.L_x_30108:
[----:B------:R-:W0:Y:S01]  /*0bd0*/  @!P1 LDC.64 R6, c[0x0][0x218] ;  /* 0x00008600ff069b82 */ /* 0x000e220000000a00 */
[----:B------:R-:W-:Y:S01]  /*0be0*/  @!P1 IMAD R3, R0, 0x200, R3 ;  /* 0x0000020000039824 */ /* 0x000fe200078e0203 */
[----:B------:R-:W-:Y:S01]  /*0bf0*/  BSSY B0, `(.L_x_30111) ;  /* 0x0000010000007945 */ /* 0x000fe20003800000 */
[----:B------:R-:W-:-:S05]  /*0c00*/  @!P1 IMAD.MOV.U32 R23, RZ, RZ, R15 ;  /* 0x000000ffff179224 */ /* 0x000fca00078e000f */
[----:B------:R-:W-:Y:S01]  /*0c10*/  ISETP.GE.AND P0, PT, R23, R2, PT ;  /* 0x000000021700720c */ /* 0x000fe20003f06270 */
[----:B0-----:R-:W-:-:S05]  /*0c20*/  @!P1 IMAD.WIDE.U32 R6, R3, 0x8, R6 ;  /* 0x0000000803069825 */ /* 0x001fca00078e0006 */
[----:B------:R0:W-:Y:S07]  /*0c30*/  @!P1 STG.E.64 desc[UR4][R6.64], R12 ;  /* 0x0000000c06009986 */ /* 0x0001ee000c101b04 */
        /* <DEDUP_REMOVED lines=9> */
[----:B------:R1:W-:Y:S04]  /*0cd0*/  STG.E.64 desc[UR4][R6.64], R8 ;  /* 0x0000000806007986 */ /* 0x0003e8000c101b04 */
[----:B------:R1:W-:Y:S02]  /*0ce0*/  @!P0 STG.E.64 desc[UR4][R10.64], R20 ;  /* 0x000000140a008986 */ /* 0x0003e4000c101b04 */
.L_x_30112:
[----:B------:R-:W-:Y:S05]  /*0cf0*/  BSYNC B0 ;  /* 0x0000000000007941 */ /* 0x000fea0003800000 */
.L_x_30111:
[----:B------:R-:W-:-:S13]  /*0d00*/  ISETP.GE.AND P0, PT, R23, R2, PT ;  /* 0x000000021700720c */ /* 0x000fda0003f06270 */
[----:B------:R-:W-:Y:S05]  /*0d10*/  @P0 EXIT ;  /* 0x000000000000094d */ /* 0x000fea0003800000 */
[----:B------:R-:W2:Y:S01]  /*0d20*/  LDC.64 R2, c[0x0][0x218] ;  /* 0x00008600ff027b82 */ /* 0x000ea20000000a00 */
[----:B------:R-:W-:-:S04]  /*0d30*/  IMAD R23, R0, 0x200, R23 ;  /* 0x0000020000177824 */ /* 0x000fc800078e0217 */
[----:B--2---:R-:W-:-:S05]  /*0d40*/  IMAD.WIDE.U32 R2, R23, 0x8, R2 ;  /* 0x0000000817027825 */ /* 0x004fca00078e0002 */
[----:B------:R-:W-:Y:S01]  /*0d50*/  STG.E.64 desc[UR4][R2.64], R4 ;  /* 0x0000000402007986 */ /* 0x000fe2000c101b04 */
[----:B------:R-:W-:Y:S05]  /*0d60*/  EXIT ;  /* 0x000000000000794d */ /* 0x000fea0003800000 */
.L_x_30113:
        /* <DEDUP_REMOVED lines=9> */
.L_x_32291:


//--------------------- .text._ZN2at6native29vectorized_elementwise_kernelILi2ENS0_13BinaryFunctorIdddZZZNS0_21nextafter_kernel_cudaERNS_18TensorIteratorBaseEENKUlvE_clEvENKUlvE_clEvEUlddE_EESt5arrayIPcLm3EEEEviT0_T1_ --------------------------
	.section	.text._ZN2at6native29vectorized_elementwise_kernelILi2ENS0_13BinaryFunctorIdddZZZNS0_21nextafter_kernel_cudaERNS_18TensorIteratorBaseEENKUlvE_clEvENKUlvE_clEvEUlddE_EESt5arrayIPcLm3EEEEviT0_T1_,"ax",@progbits
	.align	128
        .global         _ZN2at6native29vectorized_elementwise_kernelILi2ENS0_13BinaryFunctorIdddZZZNS0_21nextafter_kernel_cudaERNS_18TensorIteratorBaseEENKUlvE_clEvENKUlvE_clEvEUlddE_EESt5arrayIPcLm3EEEEviT0_T1_
        .type           _ZN2at6native29vectorized_elementwise_kernelILi2ENS0_13BinaryFunctorIdddZZZNS0_21nextafter_kernel_cudaERNS_18TensorIteratorBaseEENKUlvE_clEvENKUlvE_clEvEUlddE_EESt5arrayIPcLm3EEEEviT0_T1_,@function
        .size           _ZN2at6native29vectorized_elementwise_kernelILi2ENS0_13BinaryFunctorIdddZZZNS0_21nextafter_kernel_cudaERNS_18TensorIteratorBaseEENKUlvE_clEvENKUlvE_clEvEUlddE_EESt5arrayIPcLm3EEEEviT0_T1_,(.L_x_32292 - _ZN2at6native29vectorized_elementwise_kernelILi2ENS0_13BinaryFunctorIdddZZZNS0_21nextafter_kernel_cudaERNS_18TensorIteratorBaseEENKUlvE_clEvENKUlvE_clEvEUlddE_EESt5arrayIPcLm3EEEEviT0_T1_)
        .other          _ZN2at6native29vectorized_elementwise_kernelILi2ENS0_13BinaryFunctorIdddZZZNS0_21nextafter_kernel_cudaERNS_18TensorIteratorBaseEENKUlvE_clEvENKUlvE_clEvEUlddE_EESt5arrayIPcLm3EEEEviT0_T1_,@"STO_CUDA_ENTRY STV_DEFAULT"
_ZN2at6native29vectorized_elementwise_kernelILi2ENS0_13BinaryFunctorIdddZZZNS0_21nextafter_kernel_cudaERNS_18TensorIteratorBaseEENKUlvE_clEvENKUlvE_clEvEUlddE_EESt5arrayIPcLm3EEEEviT0_T1_:
.text._ZN2at6native29vectorized_elementwise_kernelILi2ENS0_13BinaryFunctorIdddZZZNS0_21nextafter_kernel_cudaERNS_18TensorIteratorBaseEENKUlvE_clEvENKUlvE_clEvEUlddE_EESt5arrayIPcLm3EEEEviT0_T1_:
        /* <DEDUP_REMOVED lines=14> */
[----:B------:R-:W2:Y:S04]  /*00e0*/  LDG.E.128 R4, desc[UR4][R2.64] ;  /* 0x0000000402047981 */ /* 0x000ea8000c1e1d00 */
[----:B------:R0:W5:Y:S01]  /*00f0*/  LDG.E.128 R24, desc[UR4][R2.64+0x800] ;  /* 0x0008000402187981 */ /* 0x000162000c1e1d00 */
[----:B------:R-:W-:-:S03]  /*0100*/  IMAD.WIDE.U32 R36, R37, 0x10, R8 ;  /* 0x0000001025247825 */ /* 0x000fc600078e0008 */
[----:B------:R0:W5:Y:S04]  /*0110*/  LDG.E.128 R28, desc[UR4][R2.64+0x1000] ;  /* 0x00100004021c7981 */ /* 0x000168000c1e1d00 */
[----:B------:R-:W3:Y:S04]  /*0120*/  LDG.E.128 R8, desc[UR4][R36.64] ;  /* 0x0000000424087981 */ /* 0x000ee8000c1e1d00 */
[----:B------:R0:W5:Y:S04]  /*0130*/  LDG.E.128 R12, desc[UR4][R36.64+0x800] ;  /* 0x00080004240c7981 */ /* 0x000168000c1e1d00 */
[----:B------:R0:W5:Y:S04]  /*0140*/  LDG.E.128 R16, desc[UR4][R36.64+0x1000] ;  /* 0x0010000424107981 */ /* 0x000168000c1e1d00 */
[----:B------:R0:W5:Y:S04]  /*0150*/  LDG.E.128 R20, desc[UR4][R36.64+0x1800] ;  /* 0x0018000424147981 */ /* 0x000168000c1e1d00 */
[----:B------:R0:W5:Y:S01]  /*0160*/  LDG.E.128 R32, desc[UR4][R2.64+0x1800] ;  /* 0x0018000402207981 */ /* 0x000162000c1e1d00 */
[----:B------:R-:W-:Y:S01]  /*0170*/  BSSY B0, `(.L_x_30115) ;  /* 0x000001f000007945 */ /* 0x000fe20003800000 */
[----:B--2---:R-:W-:-:S06]  /*0180*/  DSETP.GTU.AND P0, PT, |R4|, +INF , PT ;  /* 0x7ff000000400742a */ /* 0x004fcc0003f0c200 */
[----:B---3--:R-:W-:-:S14]  /*0190*/  DSETP.GTU.OR P0, PT, |R8|, +INF , P0 ;  /* 0x7ff000000800742a */ /* 0x008fdc000070c600 */
[----:B0-----:R-:W-:Y:S05]  /*01a0*/  @P0 BRA `(.L_x_30116) ;  /* 0x0000000000680947 */ /* 0x001fea0003800000 */
[----:B------:R-:W-:-:S04]  /*01b0*/  LOP3.LUT R2, R4, R8, RZ, 0xfc, !PT ;  /* 0x0000000804027212 */ /* 0x000fc800078efcff */
[----:B------:R-:W-:Y:S02]  /*01c0*/  ISETP.NE.U32.AND P0, PT, R2, RZ, PT ;  /* 0x000000ff0200720c */ /* 0x000fe40003f05070 */
[----:B------:R-:W-:-:S04]  /*01d0*/  LOP3.LUT R2, R5, R9, RZ, 0xfc, !PT ;  /* 0x0000000905027212 */ /* 0x000fc800078efcff */
        /* <DEDUP_REMOVED lines=13> */
[----:B------:R-:W-:Y:S01]  /*02b0*/  SEL R5, RZ, 0xffffffff, !P3 ;  /* 0xffffffffff057807 */ /* 0x000fe20005800000 */
[----:B------:R-:W-:Y:S01]  /*02c0*/  DSETP.GT.AND P1, PT, R8, RZ, P1 ;  /* 0x000000ff0800722a */ /* 0x000fe20000f24000 */
[----:B------:R-:W-:Y:S02]  /*02d0*/  SEL R3, RZ, 0x1, !P0 ;  /* 0x00000001ff037807 */ /* 0x000fe40004000000 */
[----:B------:R-:W-:-:S02]  /*02e0*/  SEL R4, RZ, 0x1, !P2 ;  /* 0x00000001ff047807 */ /* 0x000fc40005000000 */
[----:B------:R-:W-:-:S04]  /*02f0*/  IADD3 R2, P0, P3, R3, R5, R8 ;  /* 0x0000000503027210 */ /* 0x000fc80007b1e008 */
[----:B------:R-:W-:Y:S02]  /*0300*/  IADD3.X R8, RZ, R5, R9, P0, P3 ;  /* 0x00000005ff087210 */ /* 0x000fe400007e6409 */
[----:B------:R-:W-:-:S04]  /*0310*/  SEL R5, RZ, 0xffffffff, !P1 ;  /* 0xffffffffff057807 */ /* 0x000fc80004800000 */
[----:B------:R-:W-:-:S04]  /*0320*/  IADD3 R4, P0, P1, R5, R2, R4 ;  /* 0x0000000205047210 */ /* 0x000fc8000791e004 */
[----:B------:R-:W-:Y:S01]  /*0330*/  IADD3.X R5, R5, R8, RZ, P0, P1 ;  /* 0x0000000805057210 */ /* 0x000fe200007e24ff */
[----:B------:R-:W-:Y:S08]  /*0340*/  BRA `(.L_x_30117) ;  /* 0x0000000000047947 */ /* 0x000ff00003800000 */
.L_x_30116:
[----:B------:R-:W-:-:S11]  /*0350*/  DADD R4, R8, R4 ;  /* 0x0000000008047229 */ /* 0x000fd60000000004 */
.L_x_30117:
[----:B------:R-:W-:Y:S05]  /*0360*/  BSYNC B0 ;  /* 0x0000000000007941 */ /* 0x000fea0003800000 */
.L_x_30115:
[----:B------:R-:W-:Y:S01]  /*0370*/  DSETP.GTU.AND P0, PT, |R6|, +INF , PT ;  /* 0x7ff000000600742a */ /* 0x000fe20003f0c200 */
[----:B------:R-:W-:Y:S05]  /*0380*/  BSSY B0, `(.L_x_30118) ;  /* 0x000001e000007945 */ /* 0x000fea0003800000 */
[----:B------:R-:W-:-:S14]  /*0390*/  DSETP.GTU.OR P0, PT, |R10|, +INF , P0 ;  /* 0x7ff000000a00742a */ /* 0x000fdc000070c600 */
[----:B------:R-:W-:Y:S05]  /*03a0*/  @P0 BRA `(.L_x_30119) ;  /* 0x0000000000680947 */ /* 0x000fea0003800000 */
        /* <DEDUP_REMOVED lines=14> */
[----:B------:R-:W-:-:S04]  /*0490*/  DSETP.GT.AND P0, PT, R10, RZ, !P0 ;  /* 0x000000ff0a00722a */ /* 0x000fc80004704000 */
[----:B------:R-:W-:Y:S02]  /*04a0*/  SEL R7, RZ, 0xffffffff, !P2 ;  /* 0xffffffffff077807 */ /* 0x000fe40005000000 */
[----:B------:R-:W-:Y:S01]  /*04b0*/  SEL R3, RZ, 0x1, !P0 ;  /* 0x00000001ff037807 */ /* 0x000fe20004000000 */
[C---:B------:R-:W-:Y:S02]  /*04c0*/  DSETP.LT.AND P0, PT, R10.reuse, RZ, P1 ;  /* 0x000000ff0a00722a */ /* 0x040fe40000f01000 */
[----:B------:R-:W-:Y:S01]  /*04d0*/  DSETP.GT.AND P1, PT, R10, RZ, P1 ;  /* 0x000000ff0a00722a */ /* 0x000fe20000f24000 */
[----:B------:R-:W-:-:S03]  /*04e0*/  IADD3 R2, P2, P3, R3, R7, R10 ;  /* 0x0000000703027210 */ /* 0x000fc60007b5e00a */
[----:B------:R-:W-:Y:S02]  /*04f0*/  SEL R6, RZ, 0x1, !P0 ;  /* 0x00000001ff067807 */ /* 0x000fe40004000000 */
[----:B------:R-:W-:Y:S02]  /*0500*/  IADD3.X R10, RZ, R7, R11, P2, P3 ;  /* 0x00000007ff0a7210 */ /* 0x000fe400017e640b */
[----:B------:R-:W-:-:S04]  /*0510*/  SEL R7, RZ, 0xffffffff, !P1 ;  /* 0xffffffffff077807 */ /* 0x000fc80004800000 */
[----:B------:R-:W-:-:S04]  /*0520*/  IADD3 R6, P0, P1, R7, R2, R6 ;  /* 0x0000000207067210 */ /* 0x000fc8000791e006 */
[----:B------:R-:W-:Y:S01]  /*0530*/  IADD3.X R7, R7, R10, RZ, P0, P1 ;  /* 0x0000000a07077210 */ /* 0x000fe200007e24ff */
[----:B------:R-:W-:Y:S08]  /*0540*/  BRA `(.L_x_30120) ;  /* 0x0000000000047947 */ /* 0x000ff00003800000 */
.L_x_30119:
[----:B------:R-:W-:-:S11]  /*0550*/  DADD R6, R10, R6 ;  /* 0x000000000a067229 */ /* 0x000fd60000000006 */
.L_x_30120:
[----:B------:R-:W-:Y:S05]  /*0560*/  BSYNC B0 ;  /* 0x0000000000007941 */ /* 0x000fea0003800000 */
.L_x_30118:
[----:B-----5:R-:W-:Y:S01]  /*0570*/  DSETP.GTU.AND P0, PT, |R24|, +INF , PT ;  /* 0x7ff000001800742a */ /* 0x020fe20003f0c200 */
[----:B------:R-:W-:Y:S05]  /*0580*/  BSSY B0, `(.L_x_30121) ;  /* 0x000001e000007945 */ /* 0x000fea0003800000 */
        /* <DEDUP_REMOVED lines=28> */
.L_x_30122:
[----:B------:R-:W-:-:S11]  /*0750*/  DADD R24, R12, R24 ;  /* 0x000000000c187229 */ /* 0x000fd60000000018 */
.L_x_30123:
[----:B------:R-:W-:Y:S05]  /*0760*/  BSYNC B0 ;  /* 0x0000000000007941 */ /* 0x000fea0003800000 */
.L_x_30121:
[----:B------:R-:W-:Y:S01]  /*0770*/  DSETP.GTU.AND P0, PT, |R26|, +INF , PT ;  /* 0x7ff000001a00742a */ /* 0x000fe20003f0c200 */
        /* <DEDUP_REMOVED lines=29> */
.L_x_30125:
[----:B------:R-:W-:-:S11]  /*0950*/  DADD R26, R14, R26 ;  /* 0x000000000e1a7229 */ /* 0x000fd6000000001a */
.L_x_30126:
[----:B------:R-:W-:Y:S05]  /*0960*/  BSYNC B0 ;  /* 0x0000000000007941 */ /* 0x000fea0003800000 */
.L_x_30124:
        /* <DEDUP_REMOVED lines=30> */
.L_x_30128:
[----:B------:R-:W-:-:S11]  /*0b50*/  DADD R28, R16, R28 ;  /* 0x00000000101c7229 */ /* 0x000fd6000000001c */
.L_x_30129:
[----:B------:R-:W-:Y:S05]  /*0b60*/  BSYNC B0 ;  /* 0x0000000000007941 */ /* 0x000fea0003800000 */
.L_x_30127:
        /* <DEDUP_REMOVED lines=30> */
.L_x_30131:
[----:B------:R-:W-:-:S11]  /*0d50*/  DADD R30, R18, R30 ;  /* 0x00000000121e7229 */ /* 0x000fd6000000001e */
.L_x_30132:
[----:B------:R-:W-:Y:S05]  /*0d60*/  BSYNC B0 ;  /* 0x0000000000007941 */ /* 0x000fea0003800000 */
.L_x_30130:
        /* <DEDUP_REMOVED lines=30> */
.L_x_30134:
[----:B------:R-:W-:-:S11]  /*0f50*/  DADD R32, R20, R32 ;  /* 0x0000000014207229 */ /* 0x000fd60000000020 */
.L_x_30135:
[----:B------:R-:W-:Y:S05]  /*0f60*/  BSYNC B0 ;  /* 0x0000000000007941 */ /* 0x000fea0003800000 */
.L_x_30133:
        /* <DEDUP_REMOVED lines=30> */
.L_x_30137:
[----:B------:R-:W-:-:S11]  /*1150*/  DADD R34, R22, R34 ;  /* 0x0000000016227229 */ /* 0x000fd60000000022 */
.L_x_30138:
[----:B------:R-:W-:Y:S05]  /*1160*/  BSYNC B0 ;  /* 0x0000000000007941 */ /* 0x000fea0003800000 */
.L_x_30136:
[----:B------:R-:W0:Y:S01]  /*1170*/  S2R R9, SR_TID.X ;  /* 0x0000000000097919 */ /* 0x000e220000002100 */
[----:B------:R-:W1:Y:S02]  /*1180*/  LDC.64 R2, c[0x0][0x218] ;  /* 0x00008600ff027b82 */ /* 0x000e640000000a00 */
[----:B-1----:R-:W-:-:S04]  /*1190*/  IMAD.WIDE.U32 R2, R0, 0x8, R2 ;  /* 0x0000000800027825 */ /* 0x002fc800078e0002 */
[----:B0-----:R-:W-:-:S05]  /*11a0*/  IMAD.WIDE R2, R9, 0x10, R2 ;  /* 0x0000001009027825 */ /* 0x001fca00078e0202 */
[----:B------:R-:W-:Y:S04]  /*11b0*/  STG.E.128 desc[UR4][R2.64], R4 ;  /* 0x0000000402007986 */ /* 0x000fe8000c101d04 */
[----:B------:R-:W-:Y:S04]  /*11c0*/  STG.E.128 desc[UR4][R2.64+0x800], R24 ;  /* 0x0008001802007986 */ /* 0x000fe8000c101d04 */
[----:B------:R-:W-:Y:S04]  /*11d0*/  STG.E.128 desc[UR4][R2.64+0x1000], R28 ;  /* 0x0010001c02007986 */ /* 0x000fe8000c101d04 */
[----:B------:R-:W-:Y:S01]  /*11e0*/  STG.E.128 desc[UR4][R2.64+0x1800], R32 ;  /* 0x0018002002007986 */ /* 0x000fe2000c101d04 */
[----:B------:R-:W-:Y:S05]  /*11f0*/  EXIT ;  /* 0x000000000000794d */ /* 0x000fea0003800000 */
.L_x_30114:
[----:B------:R-:W0:Y:S01]  /*1200*/  S2R R3, SR_TID.X ;  /* 0x0000000000037919 */ /* 0x000e220000002100 */
[----:B------:R-:W-:Y:S02]  /*1210*/  CS2R R24, SRZ ;  /* 0x0000000000187805 */ /* 0x000fe4000001ff00 */
[----:B------:R-:W-:Y:S02]  /*1220*/  CS2R R22, SRZ ;  /* 0x0000000000167805 */ /* 0x000fe4000001ff00 */
        /* <DEDUP_REMOVED lines=15> */
[----:B------:R-:W0:Y:S01]  /*1320*/  @!P5 LDC.64 R26, c[0x0][0x228] ;  /* 0x00008a00ff1adb82 */ /* 0x000e220000000a00 */
[----:B------:R-:W5:Y:S01]  /*1330*/  @!P4 LDG.E.64 R24, desc[UR4][R6.64] ;  /* 0x000000040618c981 */ /* 0x000f62000c1e1b00 */
[----:B-1----:R-:W-:-:S05]  /*1340*/  @!P4 IMAD.WIDE.U32 R14, R15, 0x8, R8 ;  /* 0x000000080f0ec825 */ /* 0x002fca00078e0008 */
[----:B------:R1:W5:Y:S04]  /*1350*/  @!P4 LDG.E.64 R22, desc[UR4][R14.64] ;  /* 0x000000040e16c981 */ /* 0x000368000c1e1b00 */
[----:B------:R-:W-:Y:S01]  /*1360*/  @!P3 IMAD.IADD R13, R0, 0x1, R2 ;  /* 0x00000001000db824 */ /* 0x000fe200078e0202 */
[----:B------:R-:W3:Y:S01]  /*1370*/  @!P3 LDC.64 R28, c[0x0][0x220] ;  /* 0x00008800ff1cbb82 */ /* 0x000ee20000000a00 */
[----:B------:R-:W-:-:S05]  /*1380*/  @!P3 VIADD R2, R2, 0x80 ;  /* 0x000000800202b836 */ /* 0x000fca0000000000 */
[----:B------:R-:W-:Y:S02]  /*1390*/  ISETP.GE.AND P0, PT, R2, R4, PT ;  /* 0x000000040200720c */ /* 0x000fe40003f06270 */
[----:B------:R-:W4:Y:S11]  /*13a0*/  @!P3 LDC.64 R8, c[0x0][0x228] ;  /* 0x00008a00ff08bb82 */ /* 0x000f360000000a00 */
[----:B------:R-:W-:Y:S01]  /*13b0*/  @!P0 IMAD.IADD R11, R0, 0x1, R2 ;  /* 0x00000001000b8824 */ /* 0x000fe200078e0202 */
[----:B------:R-:W-:Y:S01]  /*13c0*/  CS2R R20, SRZ ;  /* 0x0000000000147805 */ /* 0x000fe2000001ff00 */
[----:B------:R-:W-:-:S02]  /*13d0*/  @!P0 VIADD R2, R2, 0x80 ;  /* 0x0000008002028836 */ /* 0x000fc40000000000 */
[C---:B--2---:R-:W-:Y:S01]  /*13e0*/  @!P5 IMAD.WIDE.U32 R34, R17.reuse, 0x8, R34 ;  /* 0x000000081122d825 */ /* 0x044fe200078e0022 */
[----:B-1----:R-:W-:Y:S01]  /*13f0*/  CS2R R14, SRZ ;  /* 0x00000000000e7805 */ /* 0x002fe2000001ff00 */
[----:B------:R-:W1:Y:S01]  /*1400*/  @!P0 LDC.64 R38, c[0x0][0x220] ;  /* 0x00008800ff268b82 */ /* 0x000e620000000a00 */
[----:B------:R-:W-:Y:S01]  /*1410*/  ISETP.GE.AND P2, PT, R2, R4, PT ;  /* 0x000000040200720c */ /* 0x000fe20003f46270 */
[----:B0-----:R-:W-:Y:S01]  /*1420*/  @!P5 IMAD.WIDE.U32 R26, R17, 0x8, R26 ;  /* 0x00000008111ad825 */ /* 0x001fe200078e001a */
[----:B------:R0:W5:Y:S03]  /*1430*/  @!P5 LDG.E.64 R20, desc[UR4][R34.64] ;  /* 0x000000042214d981 */ /* 0x000166000c1e1b00 */
[----:B---3--:R-:W-:Y:S01]  /*1440*/  @!P3 IMAD.WIDE.U32 R28, R13, 0x8, R28 ;  /* 0x000000080d1cb825 */ /* 0x008fe200078e001c */
[----:B------:R-:W-:Y:S01]  /*1450*/  CS2R R18, SRZ ;  /* 0x0000000000127805 */ /* 0x000fe2000001ff00 */
[----:B------:R-:W2:Y:S06]  /*1460*/  @!P0 LDC.64 R36, c[0x0][0x228] ;  /* 0x00008a00ff248b82 */ /* 0x000eac0000000a00 */
[----:B------:R-:W-:-:S02]  /*1470*/  @!P2 IMAD.IADD R33, R0, 0x1, R2 ;  /* 0x000000010021a824 */ /* 0x000fc400078e0202 */
[----:B------:R-:W3:Y:S01]  /*1480*/  @!P2 LDC.64 R6, c[0x0][0x220] ;  /* 0x00008800ff06ab82 */ /* 0x000ee20000000a00 */
[----:B------:R-:W-:Y:S01]  /*1490*/  @!P2 VIADD R2, R2, 0x80 ;  /* 0x000000800202a836 */ /* 0x000fe20000000000 */
[----:B------:R-:W-:Y:S01]  /*14a0*/  CS2R R16, SRZ ;  /* 0x0000000000107805 */ /* 0x000fe2000001ff00 */
[----:B----4-:R-:W-:Y:S01]  /*14b0*/  @!P3 IMAD.WIDE.U32 R8, R13, 0x8, R8 ;  /* 0x000000080d08b825 */ /* 0x010fe200078e0008 */
[----:B------:R4:W5:Y:S02]  /*14c0*/  @!P5 LDG.E.64 R18, desc[UR4][R26.64] ;  /* 0x000000041a12d981 */ /* 0x000964000c1e1b00 */
[----:B------:R-:W-:Y:S02]  /*14d0*/  ISETP.GE.AND P4, PT, R2, R4, PT ;  /* 0x000000040200720c */ /* 0x000fe40003f86270 */
[----:B------:R-:W1:Y:S01]  /*14e0*/  @!P2 LDC.64 R30, c[0x0][0x228] ;  /* 0x00008a00ff1eab82 */ /* 0x000e620000000a00 */
[----:B------:R3:W5:Y:S04]  /*14f0*/  @!P3 LDG.E.64 R16, desc[UR4][R28.64] ;  /* 0x000000041c10b981 */ /* 0x000768000c1e1b00 */
[----:B------:R1:W5:Y:S06]  /*1500*/  @!P3 LDG.E.64 R14, desc[UR4][R8.64] ;  /* 0x00000004080eb981 */ /* 0x00036c000c1e1b00 */
[----:B0-----:R-:W-:Y:S01]  /*1510*/  @!P4 IMAD.IADD R34, R0, 0x1, R2 ;  /* 0x000000010022c824 */ /* 0x001fe200078e0202 */
[----:B----4-:R-:W0:Y:S01]  /*1520*/  @!P4 LDC.64 R26, c[0x0][0x220] ;  /* 0x00008800ff1acb82 */ /* 0x010e220000000a00 */
[----:B------:R-:W-:-:S05]  /*1530*/  @!P4 VIADD R2, R2, 0x80 ;  /* 0x000000800202c836 */ /* 0x000fca0000000000 */
[----:B------:R-:W-:Y:S01]  /*1540*/  ISETP.GE.AND P3, PT, R2, R4, PT ;  /* 0x000000040200720c */ /* 0x000fe20003f66270 */
[C---:B---3--:R-:W-:Y:S01]  /*1550*/  @!P2 IMAD.WIDE.U32 R6, R33.reuse, 0x8, R6 ;  /* 0x000000082106a825 */ /* 0x048fe200078e0006 */
[----:B------:R-:W-:Y:S01]  /*1560*/  CS2R R12, SRZ ;  /* 0x00000000000c7805 */ /* 0x000fe2000001ff00 */
[----:B------:R-:W3:Y:S02]  /*1570*/  @!P4 LDC.64 R28, c[0x0][0x228] ;  /* 0x00008a00ff1ccb82 */ /* 0x000ee40000000a00 */
[----:B-1----:R-:W-:-:S08]  /*1580*/  @!P2 IMAD.WIDE.U32 R30, R33, 0x8, R30 ;  /* 0x00000008211ea825 */ /* 0x002fd000078e001e */
[----:B------:R-:W1:Y:S01]  /*1590*/  @!P3 LDC.64 R32, c[0x0][0x220] ;  /* 0x00008800ff20bb82 */ /* 0x000e620000000a00 */
[----:B------:R-:W-:Y:S01]  /*15a0*/  @!P0 IMAD.WIDE.U32 R38, R11, 0x8, R38 ;  /* 0x000000080b268825 */ /* 0x000fe200078e0026 */
[----:B------:R-:W-:-:S03]  /*15b0*/  CS2R R8, SRZ ;  /* 0x0000000000087805 */ /* 0x000fc6000001ff00 */
[----:B------:R-:W-:Y:S01]  /*15c0*/  @!P3 IMAD.IADD R2, R0, 0x1, R2 ;  /* 0x000000010002b824 */ /* 0x000fe200078e0202 */
[----:B------:R-:W5:Y:S04]  /*15d0*/  @!P0 LDG.E.64 R12, desc[UR4][R38.64] ;  /* 0x00000004260c8981 */ /* 0x000f68000c1e1b00 */
[----:B------:R4:W5:Y:S01]  /*15e0*/  @!P2 LDG.E.64 R8, desc[UR4][R6.64] ;  /* 0x000000040608a981 */ /* 0x000962000c1e1b00 */
[----:B0-----:R-:W-:Y:S01]  /*15f0*/  @!P4 IMAD.WIDE.U32 R26, R34, 0x8, R26 ;  /* 0x00000008221ac825 */ /* 0x001fe200078e001a */
[----:B----4-:R-:W-:-:S03]  /*1600*/  CS2R R6, SRZ ;  /* 0x0000000000067805 */ /* 0x010fc6000001ff00 */
[----:B-1----:R-:W-:Y:S02]  /*1610*/  @!P3 IMAD.WIDE.U32 R38, R2, 0x8, R32 ;  /* 0x000000080226b825 */ /* 0x002fe400078e0020 */
[----:B------:R-:W0:Y:S01]  /*1620*/  @!P3 LDC.64 R32, c[0x0][0x228] ;  /* 0x00008a00ff20bb82 */ /* 0x000e220000000a00 */
[----:B------:R1:W5:Y:S01]  /*1630*/  @!P2 LDG.E.64 R6, desc[UR4][R30.64] ;  /* 0x000000041e06a981 */ /* 0x000362000c1e1b00 */
[----:B---3--:R-:W-:Y:S01]  /*1640*/  @!P4 IMAD.WIDE.U32 R28, R34, 0x8, R28 ;  /* 0x00000008221cc825 */ /* 0x008fe200078e001c */
[----:B-1----:R-:W-:-:S06]  /*1650*/  CS2R R30, SRZ ;  /* 0x00000000001e7805 */ /* 0x002fcc000001ff00 */
[----:B------:R1:W5:Y:S02]  /*1660*/  @!P4 LDG.E.64 R30, desc[UR4][R26.64] ;  /* 0x000000041a1ec981 */ /* 0x000364000c1e1b00 */
[----:B-1----:R-:W-:Y:S01]  /*1670*/  CS2R R26, SRZ ;  /* 0x00000000001a7805 */ /* 0x002fe2000001ff00 */
[----:B0-----:R-:W-:-:S05]  /*1680*/  @!P3 IMAD.WIDE.U32 R32, R2, 0x8, R32 ;  /* 0x000000080220b825 */ /* 0x001fca00078e0020 */
[----:B------:R0:W5:Y:S02]  /*1690*/  @!P4 LDG.E.64 R26, desc[UR4][R28.64] ;  /* 0x000000041c1ac981 */ /* 0x000164000c1e1b00 */
[----:B0-----:R-:W-:-:S06]  /*16a0*/  CS2R R28, SRZ ;  /* 0x00000000001c7805 */ /* 0x001fcc000001ff00 */
[----:B------:R0:W5:Y:S02]  /*16b0*/  @!P3 LDG.E.64 R28, desc[UR4][R32.64] ;  /* 0x00000004201cb981 */ /* 0x000164000c1e1b00 */
[----:B0-----:R-:W0:Y:S01]  /*16c0*/  @!P1 LDC.64 R32, c[0x0][0x220] ;  /* 0x00008800ff209b82 */ /* 0x001e220000000a00 */
[----:B--2---:R-:W-:Y:S01]  /*16d0*/  @!P0 IMAD.WIDE.U32 R36, R11, 0x8, R36 ;  /* 0x000000080b248825 */ /* 0x004fe200078e0024 */
[----:B------:R-:W-:-:S06]  /*16e0*/  CS2R R10, SRZ ;  /* 0x00000000000a7805 */ /* 0x000fcc000001ff00 */
[----:B------:R1:W5:Y:S02]  /*16f0*/  @!P0 LDG.E.64 R10, desc[UR4][R36.64] ;  /* 0x00000004240a8981 */ /* 0x000364000c1e1b00 */
[----:B-1----:R-:W-:Y:S01]  /*1700*/  CS2R R36, SRZ ;  /* 0x0000000000247805 */ /* 0x002fe2000001ff00 */
[----:B0-----:R-:W-:-:S05]  /*1710*/  @!P1 IMAD.WIDE.U32 R32, R5, 0x8, R32 ;  /* 0x0000000805209825 */ /* 0x001fca00078e0020 */
[----:B------:R0:W5:Y:S02]  /*1720*/  @!P1 LDG.E.64 R36, desc[UR4][R32.64] ;  /* 0x0000000420249981 */ /* 0x000164000c1e1b00 */
[----:B0-----:R-:W0:Y:S01]  /*1730*/  @!P1 LDC.64 R32, c[0x0][0x228] ;  /* 0x00008a00ff209b82 */ /* 0x001e220000000a00 */
[----:B------:R-:W-:-:S06]  /*1740*/  CS2R R34, SRZ ;  /* 0x0000000000227805 */ /* 0x000fcc000001ff00 */
[----:B------:R1:W5:Y:S02]  /*1750*/  @!P3 LDG.E.64 R34, desc[UR4][R38.64] ;  /* 0x000000042622b981 */ /* 0x000364000c1e1b00 */
[----:B-1----:R-:W-:Y:S01]  /*1760*/  CS2R R38, SRZ ;  /* 0x0000000000267805 */ /* 0x002fe2000001ff00 */
[----:B0-----:R-:W-:-:S05]  /*1770*/  @!P1 IMAD.WIDE.U32 R32, R5, 0x8, R32 ;  /* 0x0000000805209825 */ /* 0x001fca00078e0020 */
[----:B------:R0:W5:Y:S01]  /*1780*/  @!P1 LDG.E.64 R38, desc[UR4][R32.64] ;  /* 0x0000000420269981 */ /* 0x000162000c1e1b00 */
[----:B------:R-:W-:Y:S04]  /*1790*/  BSSY B0, `(.L_x_30139) ;  /* 0x0000020000007945 */ /* 0x000fe80003800000 */
[----:B------:R-:W-:Y:S05]  /*17a0*/  @P1 BRA `(.L_x_30140) ;  /* 0x0000000000781947 */ /* 0x000fea0003800000 */
[----:B-----5:R-:W-:-:S06]  /*17b0*/  DSETP.GTU.AND P0, PT, |R38|, +INF , PT ;  /* 0x7ff000002600742a */ /* 0x020fcc0003f0c200 */
        /* <DEDUP_REMOVED lines=17> */
[----:B0-----:R-:W-:Y:S02]  /*18d0*/  SEL R33, RZ, 0xffffffff, !P3 ;  /* 0xffffffffff217807 */ /* 0x001fe40005800000 */
[----:B------:R-:W-:Y:S01]  /*18e0*/  SEL R5, RZ, 0x1, !P2 ;  /* 0x00000001ff057807 */ /* 0x000fe20005000000 */
[C---:B------:R-:W-:Y:S02]  /*18f0*/  DSETP.LT.AND P2, PT, R36.reuse, RZ, P0 ;  /* 0x000000ff2400722a */ /* 0x040fe40000741000 */
[----:B------:R-:W-:Y:S01]  /*1900*/  DSETP.GT.AND P0, PT, R36, RZ, P0 ;  /* 0x000000ff2400722a */ /* 0x000fe20000704000 */
[----:B------:R-:W-:-:S03]  /*1910*/  IADD3 R5, P3, P4, R5, R33, R36 ;  /* 0x0000002105057210 */ /* 0x000fc60007c7e024 */
[----:B------:R-:W-:Y:S02]  /*1920*/  SEL R38, RZ, 0x1, !P2 ;  /* 0x00000001ff267807 */ /* 0x000fe40005000000 */
[----:B------:R-:W-:Y:S02]  /*1930*/  SEL R39, RZ, 0xffffffff, !P0 ;  /* 0xffffffffff277807 */ /* 0x000fe40004000000 */
[----:B------:R-:W-:Y:S02]  /*1940*/  IADD3.X R2, RZ, R33, R37, P3, P4 ;  /* 0x00000021ff027210 */ /* 0x000fe40001fe8425 */
[----:B------:R-:W-:-:S04]  /*1950*/  IADD3 R38, P0, P2, R39, R5, R38 ;  /* 0x0000000527267210 */ /* 0x000fc80007a1e026 */
[----:B------:R-:W-:Y:S01]  /*1960*/  IADD3.X R39, R39, R2, RZ, P0, P2 ;  /* 0x0000000227277210 */ /* 0x000fe200007e44ff */
[----:B------:R-:W-:Y:S08]  /*1970*/  BRA `(.L_x_30140) ;  /* 0x0000000000047947 */ /* 0x000ff00003800000 */
.L_x_30141:
[----:B------:R-:W-:-:S11]  /*1980*/  DADD R38, R38, R36 ;  /* 0x0000000026267229 */ /* 0x000fd60000000024 */
.L_x_30140:
[----:B------:R-:W-:Y:S05]  /*1990*/  BSYNC B0 ;  /* 0x0000000000007941 */ /* 0x000fea0003800000 */
.L_x_30139:
[----:B------:R-:W-:Y:S01]  /*19a0*/  VIADD R5, R3, 0x80 ;  /* 0x0000008003057836 */ /* 0x000fe20000000000 */
[----:B------:R-:W-:Y:S04]  /*19b0*/  BSSY B0, `(.L_x_30142) ;  /* 0x0000021000007945 */ /* 0x000fe80003800000 */
[----:B------:R-:W-:-:S13]  /*19c0*/  ISETP.GE.AND P0, PT, R5, R4, PT ;  /* 0x000000040500720c */ /* 0x000fda0003f06270 */
        /* <DEDUP_REMOVED lines=30> */
.L_x_30144:
[----:B------:R-:W-:-:S11]  /*1bb0*/  DADD R22, R22, R24 ;  /* 0x0000000016167229 */ /* 0x000fd60000000018 */
.L_x_30143:
[----:B------:R-:W-:Y:S05]  /*1bc0*/  BSYNC B0 ;  /* 0x0000000000007941 */ /* 0x000fea0003800000 */
.L_x_30142:
[----:B-----5:R-:W-:Y:S01]  /*1bd0*/  VIADD R25, R3, 0x100 ;  /* 0x0000010003197836 */ /* 0x020fe20000000000 */
[----:B------:R-:W-:Y:S04]  /*1be0*/  BSSY B0, `(.L_x_30145) ;  /* 0x0000021000007945 */ /* 0x000fe80003800000 */
[----:B------:R-:W-:-:S13]  /*1bf0*/  ISETP.GE.AND P0, PT, R25, R4, PT ;  /* 0x000000041900720c */ /* 0x000fda0003f06270 */
[----:B------:R-:W-:Y:S05]  /*1c00*/  @P0 BRA `(.L_x_30146) ;  /* 0x0000000000780947 */ /* 0x000fea0003800000 */
[----:B------:R-:W-:-:S06]  /*1c10*/  DSETP.GTU.AND P0, PT, |R18|, +INF , PT ;  /* 0x7ff000001200742a */ /* 0x000fcc0003f0c200 */
        /* <DEDUP_REMOVED lines=28> */
.L_x_30147:
[----:B------:R-:W-:-:S11]  /*1de0*/  DADD R18, R18, R20 ;  /* 0x0000000012127229 */ /* 0x000fd60000000014 */
.L_x_30146:
[----:B------:R-:W-:Y:S05]  /*1df0*/  BSYNC B0 ;  /* 0x0000000000007941 */ /* 0x000fea0003800000 */
.L_x_30145:
[----:B------:R-:W-:Y:S01]  /*1e00*/  VIADD R21, R3, 0x180 ;  /* 0x0000018003157836 */ /* 0x000fe20000000000 */
        /* <DEDUP_REMOVED lines=32> */
.L_x_30150:
[----:B------:R-:W-:-:S11]  /*2010*/  DADD R14, R14, R16 ;  /* 0x000000000e0e7229 */ /* 0x000fd60000000010 */
.L_x_30149:
[----:B------:R-:W-:Y:S05]  /*2020*/  BSYNC B0 ;  /* 0x0000000000007941 */ /* 0x000fea0003800000 */
.L_x_30148:
        /* <DEDUP_REMOVED lines=33> */
.L_x_30153:
[----:B------:R-:W-:-:S11]  /*2240*/  DADD R10, R10, R12 ;  /* 0x000000000a0a7229 */ /* 0x000fd6000000000c */
.L_x_30152:
[----:B------:R-:W-:Y:S05]  /*2250*/  BSYNC B0 ;  /* 0x0000000000007941 */ /* 0x000fea0003800000 */
.L_x_30151:
        /* <DEDUP_REMOVED lines=33> */
.L_x_30156:
[----:B------:R-:W-:-:S11]  /*2470*/  DADD R6, R6, R8 ;  /* 0x0000000006067229 */ /* 0x000fd60000000008 */
.L_x_30155:
[----:B------:R-:W-:Y:S05]  /*2480*/  BSYNC B0 ;  /* 0x0000000000007941 */ /* 0x000fea0003800000 */
.L_x_30154:
        /* <DEDUP_REMOVED lines=33> */
.L_x_30159:
[----:B------:R-:W-:-:S11]  /*26a0*/  DADD R26, R26, R30 ;  /* 0x000000001a1a7229 */ /* 0x000fd6000000001e */
.L_x_30158:
[----:B------:R-:W-:Y:S05]  /*26b0*/  BSYNC B0 ;  /* 0x0000000000007941 */ /* 0x000fea0003800000 */
.L_x_30157:
        /* <DEDUP_REMOVED lines=33> */
.L_x_30162:
[----:B------:R-:W-:-:S11]  /*28d0*/  DADD R28, R28, R34 ;  /* 0x000000001c1c7229 */ /* 0x000fd60000000022 */
.L_x_30161:
[----:B------:R-:W-:Y:S05]  /*28e0*/  BSYNC B0 ;  /* 0x0000000000007941 */ /* 0x000fea0003800000 */
.L_x_30160:
[----:B------:R-:W1:Y:S01]  /*28f0*/  @!P1 LDC.64 R8, c[0x0][0x218] ;  /* 0x00008600ff089b82 */ /* 0x000e620000000a00 */
[----:B------:R-:W-:Y:S01]  /*2900*/  @!P1 IMAD.IADD R13, R0, 0x1, R3 ;  /* 0x00000001000d9824 */ /* 0x000fe200078e0203 */
[----:B------:R-:W-:Y:S01]  /*2910*/  BSSY B0, `(.L_x_30163) ;  /* 0x0000030000007945 */ /* 0x000fe20003800000 */
[----:B------:R-:W-:-:S03]  /*2920*/  @!P1 IMAD.MOV.U32 R3, RZ, RZ, R5 ;  /* 0x000000ffff039224 */ /* 0x000fc600078e0005 */
[----:B------:R-:W-:Y:S02]  /*2930*/  BSSY B1, `(.L_x_30164) ;  /* 0x0000027000017945 */ /* 0x000fe40003800000 */
[----:B------:R-:W-:Y:S01]  /*2940*/  ISETP.GE.AND P0, PT, R3, R4, PT ;  /* 0x000000040300720c */ /* 0x000fe20003f06270 */
[----:B-1----:R-:W-:-:S05]  /*2950*/  @!P1 IMAD.WIDE.U32 R8, R13, 0x8, R8 ;  /* 0x000000080d089825 */ /* 0x002fca00078e0008 */
[----:B------:R1:W-:Y:S07]  /*2960*/  @!P1 STG.E.64 desc[UR4][R8.64], R38 ;  /* 0x0000002608009986 */ /* 0x0003ee000c101b04 */
[----:B------:R-:W-:Y:S05]  /*2970*/  @P0 BRA `(.L_x_30165) ;  /* 0x0000000000300947 */ /* 0x000fea0003800000 */
[----:B-1----:R-:W1:Y:S01]  /*2980*/  LDC.64 R8, c[0x0][0x218] ;  /* 0x00008600ff087b82 */ /* 0x002e620000000a00 */
[----:B------:R-:W-:Y:S02]  /*2990*/  IMAD.IADD R5, R0, 0x1, R3 ;  /* 0x0000000100057824 */ /* 0x000fe400078e0203 */
[----:B------:R-:W-:-:S05]  /*29a0*/  VIADD R3, R3, 0x80 ;  /* 0x0000008003037836 */ /* 0x000fca0000000000 */
[----:B------:R-:W-:Y:S01]  /*29b0*/  ISETP.GE.AND P0, PT, R3, R4, PT ;  /* 0x000000040300720c */ /* 0x000fe20003f06270 */
[----:B-1----:R-:W-:-:S05]  /*29c0*/  IMAD.WIDE.U32 R8, R5, 0x8, R8 ;  /* 0x0000000805087825 */ /* 0x002fca00078e0008 */
[----:B------:R1:W-:Y:S07]  /*29d0*/  STG.E.64 desc[UR4][R8.64], R22 ;  /* 0x0000001608007986 */ /* 0x0003ee000c101b04 */
[----:B------:R-:W-:Y:S05]  /*29e0*/  @P0 BRA `(.L_x_30166) ;  /* 0x0000000000300947 */ /* 0x000fea0003800000 */
[----:B-1----:R-:W1:Y:S01]  /*29f0*/  LDC.64 R8, c[0x0][0x218] ;  /* 0x00008600ff087b82 */ /* 0x002e620000000a00 */
[----:B------:R-:W-:Y:S02]  /*2a00*/  IMAD.IADD R5, R0, 0x1, R3 ;  /* 0x0000000100057824 */ /* 0x000fe400078e0203 */
[----:B------:R-:W-:Y:S02]  /*2a10*/  VIADD R3, R3, 0x80 ;  /* 0x0000008003037836 */ /* 0x000fe40000000000 */
[----:B-1----:R-:W-:-:S05]  /*2a20*/  IMAD.WIDE.U32 R8, R5, 0x8, R8 ;  /* 0x0000000805087825 */ /* 0x002fca00078e0008 */
[----:B------:R2:W-:Y:S02]  /*2a30*/  STG.E.64 desc[UR4][R8.64], R18 ;  /* 0x0000001208007986 */ /* 0x0005e4000c101b04 */
.L_x_30165:
[----:B------:R-:W-:-:S13]  /*2a40*/  ISETP.GE.AND P0, PT, R3, R4, PT ;  /* 0x000000040300720c */ /* 0x000fda0003f06270 */
[----:B------:R-:W-:Y:S05]  /*2a50*/  @P0 BRA `(.L_x_30167) ;  /* 0x0000000000300947 */ /* 0x000fea0003800000 */
[----:B-12---:R-:W1:Y:S01]  /*2a60*/  LDC.64 R8, c[0x0][0x218] ;  /* 0x00008600ff087b82 */ /* 0x006e620000000a00 */
[----:B------:R-:W-:Y:S02]  /*2a70*/  IMAD.IADD R5, R0, 0x1, R3 ;  /* 0x0000000100057824 */ /* 0x000fe400078e0203 */
[----:B------:R-:W-:Y:S02]  /*2a80*/  VIADD R3, R3, 0x80 ;  /* 0x0000008003037836 */ /* 0x000fe40000000000 */
[----:B-1----:R-:W-:-:S05]  /*2a90*/  IMAD.WIDE.U32 R8, R5, 0x8, R8 ;  /* 0x0000000805087825 */ /* 0x002fca00078e0008 */
[----:B------:R2:W-:Y:S02]  /*2aa0*/  STG.E.64 desc[UR4][R8.64], R14 ;  /* 0x0000000e08007986 */ /* 0x0005e4000c101b04 */
.L_x_30166:
[----:B------:R-:W-:-:S13]  /*2ab0*/  ISETP.GE.AND P0, PT, R3, R4, PT ;  /* 0x000000040300720c */ /* 0x000fda0003f06270 */
[----:B------:R-:W-:Y:S05]  /*2ac0*/  @P0 BRA `(.L_x_30168) ;  /* 0x0000000000340947 */ /* 0x000fea0003800000 */
[----:B-12---:R-:W1:Y:S01]  /*2ad0*/  LDC.64 R8, c[0x0][0x218] ;  /* 0x00008600ff087b82 */ /* 0x006e620000000a00 */
[----:B------:R-:W-:Y:S02]  /*2ae0*/  IMAD.IADD R5, R0, 0x1, R3 ;  /* 0x0000000100057824 */ /* 0x000fe400078e0203 */
[----:B------:R-:W-:Y:S02]  /*2af0*/  VIADD R3, R3, 0x80 ;  /* 0x0000008003037836 */ /* 0x000fe40000000000 */
[----:B-1----:R-:W-:-:S05]  /*2b00*/  IMAD.WIDE.U32 R8, R5, 0x8, R8 ;  /* 0x0000000805087825 */ /* 0x002fca00078e0008 */
[----:B------:R3:W-:Y:S02]  /*2b10*/  STG.E.64 desc[UR4][R8.64], R10 ;  /* 0x0000000a08007986 */ /* 0x0007e4000c101b04 */
.L_x_30167:
[----:B------:R-:W-:-:S13]  /*2b20*/  ISETP.GE.AND P0, PT, R3, R4, PT ;  /* 0x000000040300720c */ /* 0x000fda0003f06270 */
[----:B------:R-:W-:Y:S05]  /*2b30*/  @P0 BREAK B1 ;  /* 0x0000000000010942 */ /* 0x000fea0003800000 */
[----:B------:R-:W-:Y:S05]  /*2b40*/  @P0 BRA `(.L_x_30169) ;  /* 0x0000000000300947 */ /* 0x000fea0003800000 */
[----:B-123--:R-:W1:Y:S01]  /*2b50*/  LDC.64 R8, c[0x0][0x218] ;  /* 0x00008600ff087b82 */ /* 0x00ee620000000a00 */
[----:B------:R-:W-:Y:S02]  /*2b60*/  IMAD.IADD R5, R0, 0x1, R3 ;  /* 0x0000000100057824 */ /* 0x000fe400078e0203 */
[----:B------:R-:W-:Y:S02]  /*2b70*/  VIADD R3, R3, 0x80 ;  /* 0x0000008003037836 */ /* 0x000fe40000000000 */
[----:B-1----:R-:W-:-:S05]  /*2b80*/  IMAD.WIDE.U32 R8, R5, 0x8, R8 ;  /* 0x0000000805087825 */ /* 0x002fca00078e0008 */
[----:B------:R3:W-:Y:S02]  /*2b90*/  STG.E.64 desc[UR4][R8.64], R6 ;  /* 0x0000000608007986 */ /* 0x0007e4000c101b04 */
.L_x_30168:
[----:B------:R-:W-:Y:S05]  /*2ba0*/  BSYNC B1 ;  /* 0x0000000000017941 */ /* 0x000fea0003800000 */
.L_x_30164:
[----:B------:R-:W-:-:S13]  /*2bb0*/  ISETP.GE.AND P0, PT, R3, R4, PT ;  /* 0x000000040300720c */ /* 0x000fda0003f06270 */
[----:B---3--:R-:W3:Y:S01]  /*2bc0*/  @!P0 LDC.64 R6, c[0x0][0x218] ;  /* 0x00008600ff068b82 */ /* 0x008ee20000000a00 */
[----:B------:R-:W-:Y:S02]  /*2bd0*/  @!P0 IMAD.IADD R5, R0, 0x1, R3 ;  /* 0x0000000100058824 */ /* 0x000fe400078e0203 */
[----:B------:R-:W-:Y:S02]  /*2be0*/  @!P0 VIADD R3, R3, 0x80 ;  /* 0x0000008003038836 */ /* 0x000fe40000000000 */
[----:B---3--:R-:W-:-:S05]  /*2bf0*/  @!P0 IMAD.WIDE.U32 R6, R5, 0x8, R6 ;  /* 0x0000000805068825 */ /* 0x008fca00078e0006 */
[----:B------:R4:W-:Y:S02]  /*2c00*/  @!P0 STG.E.64 desc[UR4][R6.64], R26 ;  /* 0x0000001a06008986 */ /* 0x0009e4000c101b04 */
.L_x_30169:
[----:B------:R-:W-:Y:S05]  /*2c10*/  BSYNC B0 ;  /* 0x0000000000007941 */ /* 0x000fea0003800000 */
.L_x_30163:
[----:B------:R-:W-:Y:S05]  /*2c20*/  WARPSYNC.ALL ;  /* 0x0000000000007948 */ /* 0x000fea0003800000 */
[----:B------:R-:W-:-:S13]  /*2c30*/  ISETP.GE.AND P0, PT, R3, R4, PT ;  /* 0x000000040300720c */ /* 0x000fda0003f06270 */
[----:B------:R-:W-:Y:S05]  /*2c40*/  @P0 EXIT ;  /* 0x000000000000094d */ /* 0x000fea0003800000 */
[----:B------:R-:W5:Y:S01]  /*2c50*/  LDC.64 R4, c[0x0][0x218] ;  /* 0x00008600ff047b82 */ /* 0x000f620000000a00 */
[----:B------:R-:W-:-:S04]  /*2c60*/  IMAD.IADD R3, R0, 0x1, R3 ;  /* 0x0000000100037824 */ /* 0x000fc800078e0203 */
[----:B-----5:R-:W-:-:S05]  /*2c70*/  IMAD.WIDE.U32 R2, R3, 0x8, R4 ;  /* 0x0000000803027825 */ /* 0x020fca00078e0004 */
[----:B------:R-:W-:Y:S01]  /*2c80*/  STG.E.64 desc[UR4][R2.64], R28 ;  /* 0x0000001c02007986 */ /* 0x000fe2000c101b04 */
[----:B------:R-:W-:Y:S05]  /*2c90*/  EXIT ;  /* 0x000000000000794d */ /* 0x000fea0003800000 */
.L_x_30170:
        /* <DEDUP_REMOVED lines=14> */
.L_x_32292:


//--------------------- .text._ZN2at6native29vectorized_elementwise_kernelILi4ENS0_13BinaryFunctorIdddZZZNS0_21nextafter_kernel_cudaERNS_18TensorIteratorBaseEENKUlvE_clEvENKUlvE_clEvEUlddE_EESt5arrayIPcLm3EEEEviT0_T1_ --------------------------
	.section	.text._ZN2at6native29vectorized_elementwise_kernelILi4ENS0_13BinaryFunctorIdddZZZNS0_21nextafter_kernel_cudaERNS_18TensorIteratorBaseEENKUlvE_clEvENKUlvE_clEvEUlddE_EESt5arrayIPcLm3EEEEviT0_T1_,"ax",@progbits
	.align	128
        .global         _ZN2at6native29vectorized_elementwise_kernelILi4ENS0_13BinaryFunctorIdddZZZNS0_21nextafter_kernel_cudaERNS_18TensorIteratorBaseEENKUlvE_clEvENKUlvE_clEvEUlddE_EESt5arrayIPcLm3EEEEviT0_T1_
        .type           _ZN2at6native29vectorized_elementwise_kernelILi4ENS0_13BinaryFunctorIdddZZZNS0_21nextafter_kernel_cudaERNS_18TensorIteratorBaseEENKUlvE_clEvENKUlvE_clEvEUlddE_EESt5arrayIPcLm3EEEEviT0_T1_,@function
        .size           _ZN2at6native29vectorized_elementwise_kernelILi4ENS0_13BinaryFunctorIdddZZZNS0_21nextafter_kernel_cudaERNS_18TensorIteratorBaseEENKUlvE_clEvENKUlvE_clEvEUlddE_EESt5arrayIPcLm3EEEEviT0_T1_,(.L_x_32293 - _ZN2at6native29vectorized_elementwise_kernelILi4ENS0_13BinaryFunctorIdddZZZNS0_21nextafter_kernel_cudaERNS_18TensorIteratorBaseEENKUlvE_clEvENKUlvE_clEvEUlddE_EESt5arrayIPcLm3EEEEviT0_T1_)
        .other          _ZN2at6native29vectorized_elementwise_kernelILi4ENS0_13BinaryFunctorIdddZZZNS0_21nextafter_kernel_cudaERNS_18TensorIteratorBaseEENKUlvE_clEvENKUlvE_clEvEUlddE_EESt5arrayIPcLm3EEEEviT0_T1_,@"STO_CUDA_ENTRY STV_DEFAULT"
_ZN2at6native29vectorized_elementwise_kernelILi4ENS0_13BinaryFunctorIdddZZZNS0_21nextafter_kernel_cudaERNS_18TensorIteratorBaseEENKUlvE_clEvENKUlvE_clEvEUlddE_EESt5arrayIPcLm3EEEEviT0_T1_:
.text._ZN2at6native29vectorized_elementwise_kernelILi4ENS0_13BinaryFunctorIdddZZZNS0_21nextafter_kernel_cudaERNS_18TensorIteratorBaseEENKUlvE_clEvENKUlvE_clEvEUlddE_EESt5arrayIPcLm3EEEEviT0_T1_:
        /* <DEDUP_REMOVED lines=53> */
.L_x_30173:
[----:B------:R-:W-:-:S11]  /*0350*/  DADD R4, R8, R4 ;  /* 0x0000000008047229 */ /* 0x000fd60000000004 */
.L_x_30174:
[----:B------:R-:W-:Y:S05]  /*0360*/  BSYNC B0 ;  /* 0x0000000000007941 */ /* 0x000fea0003800000 */
.L_x_30172:
        /* <DEDUP_REMOVED lines=30> */
.L_x_30176:
[----:B------:R-:W-:-:S11]  /*0550*/  DADD R6, R10, R6 ;  /* 0x000000000a067229 */ /* 0x000fd60000000006 */
.L_x_30177:
[----:B------:R-:W-:Y:S05]  /*0560*/  BSYNC B0 ;  /* 0x0000000000007941 */ /* 0x000fea0003800000 */
.L_x_30175:
        /* <DEDUP_REMOVED lines=30> */
.L_x_30179:
[----:B------:R-:W-:-:S11]  /*0750*/  DADD R24, R12, R24 ;  /* 0x000000000c187229 */ /* 0x000fd60000000018 */
.L_x_30180:
[----:B------:R-:W-:Y:S05]  /*0760*/  BSYNC B0 ;  /* 0x0000000000007941 */ /* 0x000fea0003800000 */
.L_x_30178:
        /* <DEDUP_REMOVED lines=30> */
.L_x_30182:
[----:B------:R-:W-:-:S11]  /*0950*/  DADD R26, R14, R26 ;  /* 0x000000000e1a7229 */ /* 0x000fd6000000001a */
.L_x_30183:
[----:B------:R-:W-:Y:S05]  /*0960*/  BSYNC B0 ;  /* 0x0000000000007941 */ /* 0x000fea0003800000 */
.L_x_30181:
        /* <DEDUP_REMOVED lines=30> */
.L_x_30185:
[----:B------:R-:W-:-:S11]  /*0b50*/  DADD R28, R16, R28 ;  /* 0x00000000101c7229 */ /* 0x000fd6000000001c */
.L_x_30186:
[----:B------:R-:W-:Y:S05]  /*0b60*/  BSYNC B0 ;  /* 0x0000000000007941 */ /* 0x000fea0003800000 */
.L_x_30184:
        /* <DEDUP_REMOVED lines=30> */
.L_x_30188:
[----:B------:R-:W-:-:S11]  /*0d50*/  DADD R30, R18, R30 ;  /* 0x00000000121e7229 */ /* 0x000fd6000000001e */
.L_x_30189:
[----:B------:R-:W-:Y:S05]  /*0d60*/  BSYNC B0 ;  /* 0x0000000000007941 */ /* 0x000fea0003800000 */
.L_x_30187:
        /* <DEDUP_REMOVED lines=30> */
.L_x_30191:
[----:B------:R-:W-:-:S11]  /*0f50*/  DADD R32, R20, R32 ;  /* 0x0000000014207229 */ /* 0x000fd60000000020 */
.L_x_30192:
[----:B------:R-:W-:Y:S05]  /*0f60*/  BSYNC B0 ;  /* 0x0000000000007941 */ /* 0x000fea0003800000 */
.L_x_30190:
        /* <DEDUP_REMOVED lines=30> */
.L_x_30194:
[----:B------:R-:W-:-:S11]  /*1150*/  DADD R34, R22, R34 ;  /* 0x0000000016227229 */ /* 0x000fd60000000022 */
.L_x_30195:
[----:B------:R-:W-:Y:S05]  /*1160*/  BSYNC B0 ;  /* 0x0000000000007941 */ /* 0x000fea0003800000 */
.L_x_30193:
        /* <DEDUP_REMOVED lines=9> */
.L_x_30171:
        /* <DEDUP_REMOVED lines=120> */
.L_x_30198:
[----:B------:R-:W-:-:S11]  /*1980*/  DADD R38, R38, R36 ;  /* 0x0000000026267229 */ /* 0x000fd60000000024 */
.L_x_30197:
[----:B------:R-:W-:Y:S05]  /*1990*/  BSYNC B0 ;  /* 0x0000000000007941 */ /* 0x000fea0003800000 */
.L_x_30196:
        /* <DEDUP_REMOVED lines=33> */
.L_x_30201:
[----:B------:R-:W-:-:S11]  /*1bb0*/  DADD R22, R22, R24 ;  /* 0x0000000016167229 */ /* 0x000fd60000000018 */
.L_x_30200:
[----:B------:R-:W-:Y:S05]  /*1bc0*/  BSYNC B0 ;  /* 0x0000000000007941 */ /* 0x000fea0003800000 */
.L_x_30199:
        /* <DEDUP_REMOVED lines=33> */
.L_x_30204:
[----:B------:R-:W-:-:S11]  /*1de0*/  DADD R18, R18, R20 ;  /* 0x0000000012127229 */ /* 0x000fd60000000014 */
.L_x_30203:
[----:B------:R-:W-:Y:S05]  /*1df0*/  BSYNC B0 ;  /* 0x0000000000007941 */ /* 0x000fea0003800000 */
.L_x_30202:
        /* <DEDUP_REMOVED lines=33> */
.L_x_30207:
[----:B------:R-:W-:-:S11]  /*2010*/  DADD R14, R14, R16 ;  /* 0x000000000e0e7229 */ /* 0x000fd60000000010 */
.L_x_30206:
[----:B------:R-:W-:Y:S05]  /*2020*/  BSYNC B0 ;  /* 0x0000000000007941 */ /* 0x000fea0003800000 */
.L_x_30205:
        /* <DEDUP_REMOVED lines=33> */
.L_x_30210:
[----:B------:R-:W-:-:S11]  /*2240*/  DADD R10, R10, R12 ;  /* 0x000000000a0a7229 */ /* 0x000fd6000000000c */
.L_x_30209:
[----:B------:R-:W-:Y:S05]  /*2250*/  BSYNC B0 ;  /* 0x0000000000007941 */ /* 0x000fea0003800000 */
.L_x_30208:
        /* <DEDUP_REMOVED lines=33> */
.L_x_30213:
[----:B------:R-:W-:-:S11]  /*2470*/  DADD R6, R6, R8 ;  /* 0x0000000006067229 */ /* 0x000fd60000000008 */
.L_x_30212:
[----:B------:R-:W-:Y:S05]  /*2480*/  BSYNC B0 ;  /* 0x0000000000007941 */ /* 0x000fea0003800000 */
.L_x_30211:
        /* <DEDUP_REMOVED lines=33> */
.L_x_30216:
[----:B------:R-:W-:-:S11]  /*26a0*/  DADD R26, R26, R30 ;  /* 0x000000001a1a7229 */ /* 0x000fd6000000001e */
.L_x_30215:
[----:B------:R-:W-:Y:S05]  /*26b0*/  BSYNC B0 ;  /* 0x0000000000007941 */ /* 0x000fea0003800000 */
.L_x_30214:
        /* <DEDUP_REMOVED lines=33> */
.L_x_30219:
[----:B------:R-:W-:-:S11]  /*28d0*/  DADD R28, R28, R34 ;  /* 0x000000001c1c7229 */ /* 0x000fd60000000022 */
.L_x_30218:
[----:B------:R-:W-:Y:S05]  /*28e0*/  BSYNC B0 ;  /* 0x0000000000007941 */ /* 0x000fea0003800000 */
.L_x_30217:
        /* <DEDUP_REMOVED lines=21> */
.L_x_30222:
[----:B------:R-:W-:-:S13]  /*2a40*/  ISETP.GE.AND P0, PT, R3, R4, PT ;  /* 0x000000040300720c */ /* 0x000fda0003f06270 */
[----:B------:R-:W-:Y:S05]  /*2a50*/  @P0 BRA `(.L_x_30224) ;  /* 0x0000000000300947 */ /* 0x000fea0003800000 */
[----:B-12---:R-:W1:Y:S01]  /*2a60*/  LDC.64 R8, c[0x0][0x218] ;  /* 0x00008600ff087b82 */ /* 0x006e620000000a00 */
[----:B------:R-:W-:Y:S02]  /*2a70*/  IMAD.IADD R5, R0, 0x1, R3 ;  /* 0x0000000100057824 */ /* 0x000fe400078e0203 */
[----:B------:R-:W-:Y:S02]  /*2a80*/  VIADD R3, R3, 0x80 ;  /* 0x0000008003037836 */ /* 0x000fe40000000000 */
[----:B-1----:R-:W-:-:S05]  /*2a90*/  IMAD.WIDE.U32 R8, R5, 0x8, R8 ;  /* 0x0000000805087825 */ /* 0x002fca00078e0008 */
[----:B------:R2:W-:Y:S02]  /*2aa0*/  STG.E.64 desc[UR4][R8.64], R14 ;  /* 0x0000000e08007986 */ /* 0x0005e4000c101b04 */
.L_x_30223:
[----:B------:R-:W-:-:S13]  /*2ab0*/  ISETP.GE.AND P0, PT, R3, R4, PT ;  /* 0x000000040300720c */ /* 0x000fda0003f06270 */
[----:B------:R-:W-:Y:S05]  /*2ac0*/  @P0 BRA `(.L_x_30225) ;  /* 0x0000000000340947 */ /* 0x000fea0003800000 */
[----:B-12---:R-:W1:Y:S01]  /*2ad0*/  LDC.64 R8, c[0x0][0x218] ;  /* 0x00008600ff087b82 */ /* 0x006e620000000a00 */
[----:B------:R-:W-:Y:S02]  /*2ae0*/  IMAD.IADD R5, R0, 0x1, R3 ;  /* 0x0000000100057824 */ /* 0x000fe400078e0203 */
[----:B------:R-:W-:Y:S02]  /*2af0*/  VIADD R3, R3, 0x80 ;  /* 0x0000008003037836 */ /* 0x000fe40000000000 */
[----:B-1----:R-:W-:-:S05]  /*2b00*/  IMAD.WIDE.U32 R8, R5, 0x8, R8 ;  /* 0x0000000805087825 */ /* 0x002fca00078e0008 */
[----:B------:R3:W-:Y:S02]  /*2b10*/  STG.E.64 desc[UR4][R8.64], R10 ;  /* 0x0000000a08007986 */ /* 0x0007e4000c101b04 */
.L_x_30224:
        /* <DEDUP_REMOVED lines=8> */
.L_x_30225:
[----:B------:R-:W-:Y:S05]  /*2ba0*/  BSYNC B1 ;  /* 0x0000000000017941 */ /* 0x000fea0003800000 */
.L_x_30221:
[----:B------:R-:W-:-:S13]  /*2bb0*/  ISETP.GE.AND P0, PT, R3, R4, PT ;  /* 0x000000040300720c */ /* 0x000fda0003f06270 */
[----:B---3--:R-:W3:Y:S01]  /*2bc0*/  @!P0 LDC.64 R6, c[0x0][0x218] ;  /* 0x00008600ff068b82 */ /* 0x008ee20000000a00 */
[----:B------:R-:W-:Y:S02]  /*2bd0*/  @!P0 IMAD.IADD R5, R0, 0x1, R3 ;  /* 0x0000000100058824 */ /* 0x000fe400078e0203 */
[----:B------:R-:W-:Y:S02]  /*2be0*/  @!P0 VIADD R3, R3, 0x80 ;  /* 0x0000008003038836 */ /* 0x000fe40000000000 */
[----:B---3--:R-:W-:-:S05]  /*2bf0*/  @!P0 IMAD.WIDE.U32 R6, R5, 0x8, R6 ;  /* 0x0000000805068825 */ /* 0x008fca00078e0006 */
[----:B------:R4:W-:Y:S02]  /*2c00*/  @!P0 STG.E.64 desc[UR4][R6.64], R26 ;  /* 0x0000001a06008986 */ /* 0x0009e4000c101b04 */
.L_x_30226:
[----:B------:R-:W-:Y:S05]  /*2c10*/  BSYNC B0 ;  /* 0x0000000000007941 */ /* 0x000fea0003800000 */
.L_x_30220:
        /* <DEDUP_REMOVED lines=8> */
.L_x_30227:
        /* <DEDUP_REMOVED lines=14> */
.L_x_32293:


//--------------------- .text._ZN2at6native29vectorized_elementwise_kernelILi8ENS0_13BinaryFunctorIdddZZZNS0_21nextafter_kernel_cudaERNS_18TensorIteratorBaseEENKUlvE_clEvENKUlvE_clEvEUlddE_EESt5arrayIPcLm3EEEEviT0_T1_ --------------------------
	.section	.text._ZN2at6native29vectorized_elementwise_kernelILi8ENS0_13BinaryFunctorIdddZZZNS0_21nextafter_kernel_cudaERNS_18TensorIteratorBaseEENKUlvE_clEvENKUlvE_clEvEUlddE_EESt5arrayIPcLm3EEEEviT0_T1_,"ax",@progbits
	.align	128
        .global         _ZN2at6native29vectorized_elementwise_kernelILi8ENS0_13BinaryFunctorIdddZZZNS0_21nextafter_kernel_cudaERNS_18TensorIteratorBaseEENKUlvE_clEvENKUlvE_clEvEUlddE_EESt5arrayIPcLm3EEEEviT0_T1_
        .type           _ZN2at6native29vectorized_elementwise_kernelILi8ENS0_13BinaryFunctorIdddZZZNS0_21nextafter_kernel_cudaERNS_18TensorIteratorBaseEENKUlvE_clEvENKUlvE_clEvEUlddE_EESt5arrayIPcLm3EEEEviT0_T1_,@function
        .size           _ZN2at6native29vectorized_elementwise_kernelILi8ENS0_13BinaryFunctorIdddZZZNS0_21nextafter_kernel_cudaERNS_18TensorIteratorBaseEENKUlvE_clEvENKUlvE_clEvEUlddE_EESt5arrayIPcLm3EEEEviT0_T1_,(.L_x_32294 - _ZN2at6native29vectorized_elementwise_kernelILi8ENS0_13BinaryFunctorIdddZZZNS0_21nextafter_kernel_cudaERNS_18TensorIteratorBaseEENKUlvE_clEvENKUlvE_clEvEUlddE_EESt5arrayIPcLm3EEEEviT0_T1_)
        .other          _ZN2at6native29vectorized_elementwise_kernelILi8ENS0_13BinaryFunctorIdddZZZNS0_21nextafter_kernel_cudaERNS_18TensorIteratorBaseEENKUlvE_clEvENKUlvE_clEvEUlddE_EESt5arrayIPcLm3EEEEviT0_T1_,@"STO_CUDA_ENTRY STV_DEFAULT"
_ZN2at6native29vectorized_elementwise_kernelILi8ENS0_13BinaryFunctorIdddZZZNS0_21nextafter_kernel_cudaERNS_18TensorIteratorBaseEENKUlvE_clEvENKUlvE_clEvEUlddE_EESt5arrayIPcLm3EEEEviT0_T1_:
.text._ZN2at6native29vectorized_elementwise_kernelILi8ENS0_13BinaryFunctorIdddZZZNS0_21nextafter_kernel_cudaERNS_18TensorIteratorBaseEENKUlvE_clEvENKUlvE_clEvEUlddE_EESt5arrayIPcLm3EEEEviT0_T1_:
        /* <DEDUP_REMOVED lines=53> */
.L_x_30230:
[----:B------:R-:W-:-:S11]  /*0350*/  DADD R4, R8, R4 ;  /* 0x0000000008047229 */ /* 0x000fd60000000004 */
.L_x_30231:
[----:B------:R-:W-:Y:S05]  /*0360*/  BSYNC B0 ;  /* 0x0000000000007941 */ /* 0x000fea0003800000 */
.L_x_30229:
        /* <DEDUP_REMOVED lines=30> */
.L_x_30233:
[----:B------:R-:W-:-:S11]  /*0550*/  DADD R6, R10, R6 ;  /* 0x000000000a067229 */ /* 0x000fd60000000006 */
.L_x_30234:
[----:B------:R-:W-:Y:S05]  /*0560*/  BSYNC B0 ;  /* 0x0000000000007941 */ /* 0x000fea0003800000 */
.L_x_30232:
        /* <DEDUP_REMOVED lines=30> */
.L_x_30236:
[----:B------:R-:W-:-:S11]  /*0750*/  DADD R24, R12, R24 ;  /* 0x000000000c187229 */ /* 0x000fd60000000018 */
.L_x_30237:
[----:B------:R-:W-:Y:S05]  /*0760*/  BSYNC B0 ;  /* 0x0000000000007941 */ /* 0x000fea0003800000 */
.L_x_30235:
        /* <DEDUP_REMOVED lines=30> */
.L_x_30239:
[----:B------:R-:W-:-:S11]  /*0950*/  DADD R26, R14, R26 ;  /* 0x000000000e1a7229 */ /* 0x000fd6000000001a */
.L_x_30240:
[----:B------:R-:W-:Y:S05]  /*0960*/  BSYNC B0 ;  /* 0x0000000000007941 */ /* 0x000fea0003800000 */
.L_x_30238:
        /* <DEDUP_REMOVED lines=30> */
.L_x_30242:
[----:B------:R-:W-:-:S11]  /*0b50*/  DADD R28, R16, R28 ;  /* 0x00000000101c7229 */ /* 0x000fd6000000001c */
.L_x_30243:
[----:B------:R-:W-:Y:S05]  /*0b60*/  BSYNC B0 ;  /* 0x0000000000007941 */ /* 0x000fea0003800000 */
.L_x_30241:
        /* <DEDUP_REMOVED lines=30> */
.L_x_30245:
[----:B------:R-:W-:-:S11]  /*0d50*/  DADD R30, R18, R30 ;  /* 0x00000000121e7229 */ /* 0x000fd6000000001e */
.L_x_30246:
[----:B------:R-:W-:Y:S05]  /*0d60*/  BSYNC B0 ;  /* 0x0000000000007941 */ /* 0x000fea0003800000 */
.L_x_30244:
        /* <DEDUP_REMOVED lines=30> */
.L_x_30248:
[----:B------:R-:W-:-:S11]  /*0f50*/  DADD R32, R20, R32 ;  /* 0x0000000014207229 */ /* 0x000fd60000000020 */
.L_x_30249:
[----:B------:R-:W-:Y:S05]  /*0f60*/  BSYNC B0 ;  /* 0x0000000000007941 */ /* 0x000fea0003800000 */
.L_x_30247:
        /* <DEDUP_REMOVED lines=30> */
.L_x_30251:
[----:B------:R-:W-:-:S11]  /*1150*/  DADD R34, R22, R34 ;  /* 0x0000000016227229 */ /* 0x000fd60000000022 */
.L_x_30252:
[----:B------:R-:W-:Y:S05]  /*1160*/  BSYNC B0 ;  /* 0x0000000000007941 */ /* 0x000fea0003800000 */
.L_x_30250:
        /* <DEDUP_REMOVED lines=9> */
.L_x_30228:
        /* <DEDUP_REMOVED lines=120> */
.L_x_30255:
[----:B------:R-:W-:-:S11]  /*1980*/  DADD R38, R38, R36 ;  /* 0x0000000026267229 */ /* 0x000fd60000000024 */
.L_x_30254:
[----:B------:R-:W-:Y:S05]  /*1990*/  BSYNC B0 ;  /* 0x0000000000007941 */ /* 0x000fea0003800000 */
.L_x_30253:
        /* <DEDUP_REMOVED lines=33> */
.L_x_30258:
[----:B------:R-:W-:-:S11]  /*1bb0*/  DADD R22, R22, R24 ;  /* 0x0000000016167229 */ /* 0x000fd60000000018 */
.L_x_30257:
[----:B------:R-:W-:Y:S05]  /*1bc0*/  BSYNC B0 ;  /* 0x0000000000007941 */ /* 0x000fea0003800000 */
.L_x_30256:
        /* <DEDUP_REMOVED lines=33> */
.L_x_30261:
[----:B------:R-:W-:-:S11]  /*1de0*/  DADD R18, R18, R20 ;  /* 0x0000000012127229 */ /* 0x000fd60000000014 */
.L_x_30260:
[----:B------:R-:W-:Y:S05]  /*1df0*/  BSYNC B0 ;  /* 0x0000000000007941 */ /* 0x000fea0003800000 */
.L_x_30259:
        /* <DEDUP_REMOVED lines=33> */
.L_x_30264:
[----:B------:R-:W-:-:S11]  /*2010*/  DADD R14, R14, R16 ;  /* 0x000000000e0e7229 */ /* 0x000fd60000000010 */
.L_x_30263:
[----:B------:R-:W-:Y:S05]  /*2020*/  BSYNC B0 ;  /* 0x0000000000007941 */ /* 0x000fea0003800000 */
.L_x_30262:
        /* <DEDUP_REMOVED lines=33> */
.L_x_30267:
[----:B------:R-:W-:-:S11]  /*2240*/  DADD R10, R10, R12 ;  /* 0x000000000a0a7229 */ /* 0x000fd6000000000c */
.L_x_30266:
[----:B------:R-:W-:Y:S05]  /*2250*/  BSYNC B0 ;  /* 0x0000000000007941 */ /* 0x000fea0003800000 */
.L_x_30265:
        /* <DEDUP_REMOVED lines=33> */
.L_x_30270:
[----:B------:R-:W-:-:S11]  /*2470*/  DADD R6, R6, R8 ;  /* 0x0000000006067229 */ /* 0x000fd60000000008 */
.L_x_30269:
[----:B------:R-:W-:Y:S05]  /*2480*/  BSYNC B0 ;  /* 0x0000000000007941 */ /* 0x000fea0003800000 */
.L_x_30268:
        /* <DEDUP_REMOVED lines=33> */
.L_x_30273:
[----:B------:R-:W-:-:S11]  /*26a0*/  DADD R26, R26, R30 ;  /* 0x000000001a1a7229 */ /* 0x000fd6000000001e */
.L_x_30272:
[----:B------:R-:W-:Y:S05]  /*26b0*/  BSYNC B0 ;  /* 0x0000000000007941 */ /* 0x000fea0003800000 */
.L_x_30271:
        /* <DEDUP_REMOVED lines=33> */
.L_x_30276:
[----:B------:R-:W-:-:S11]  /*28d0*/  DADD R28, R28, R34 ;  /* 0x000000001c1c7229 */ /* 0x000fd60000000022 */
.L_x_30275:
[----:B------:R-:W-:Y:S05]  /*28e0*/  BSYNC B0 ;  /* 0x0000000000007941 */ /* 0x000fea0003800000 */
.L_x_30274:
        /* <DEDUP_REMOVED lines=21> */
.L_x_30279:
[----:B------:R-:W-:-:S13]  /*2a40*/  ISETP.GE.AND P0, PT, R3, R4, PT ;  /* 0x000000040300720c */ /* 0x000fda0003f06270 */
[----:B------:R-:W-:Y:S05]  /*2a50*/  @P0 BRA `(.L_x_30281) ;  /* 0x0000000000300947 */ /* 0x000fea0003800000 */
[----:B-12---:R-:W1:Y:S01]  /*2a60*/  LDC.64 R8, c[0x0][0x218] ;  /* 0x00008600ff087b82 */ /* 0x006e620000000a00 */
[----:B------:R-:W-:Y:S02]  /*2a70*/  IMAD.IADD R5, R0, 0x1, R3 ;  /* 0x0000000100057824 */ /* 0x000fe400078e0203 */
[----:B------:R-:W-:Y:S02]  /*2a80*/  VIADD R3, R3, 0x80 ;  /* 0x0000008003037836 */ /* 0x000fe40000000000 */
[----:B-1----:R-:W-:-:S05]  /*2a90*/  IMAD.WIDE.U32 R8, R5, 0x8, R8 ;  /* 0x0000000805087825 */ /* 0x002fca00078e0008 */
[----:B------:R2:W-:Y:S02]  /*2aa0*/  STG.E.64 desc[UR4][R8.64], R14 ;  /* 0x0000000e08007986 */ /* 0x0005e4000c101b04 */
.L_x_30280:
[----:B------:R-:W-:-:S13]  /*2ab0*/  ISETP.GE.AND P0, PT, R3, R4, PT ;  /* 0x000000040300720c */ /* 0x000fda0003f06270 */
[----:B------:R-:W-:Y:S05]  /*2ac0*/  @P0 BRA `(.L_x_30282) ;  /* 0x0000000000340947 */ /* 0x000fea0003800000 */
[----:B-12---:R-:W1:Y:S01]  /*2ad0*/  LDC.64 R8, c[0x0][0x218] ;  /* 0x00008600ff087b82 */ /* 0x006e620000000a00 */
[----:B------:R-:W-:Y:S02]  /*2ae0*/  IMAD.IADD R5, R0, 0x1, R3 ;  /* 0x0000000100057824 */ /* 0x000fe400078e0203 */
[----:B------:R-:W-:Y:S02]  /*2af0*/  VIADD R3, R3, 0x80 ;  /* 0x0000008003037836 */ /* 0x000fe40000000000 */
[----:B-1----:R-:W-:-:S05]  /*2b00*/  IMAD.WIDE.U32 R8, R5, 0x8, R8 ;  /* 0x0000000805087825 */ /* 0x002fca00078e0008 */
[----:B------:R3:W-:Y:S02]  /*2b10*/  STG.E.64 desc[UR4][R8.64], R10 ;  /* 0x0000000a08007986 */ /* 0x0007e4000c101b04 */
.L_x_30281:
        /* <DEDUP_REMOVED lines=8> */
.L_x_30282:
[----:B------:R-:W-:Y:S05]  /*2ba0*/  BSYNC B1 ;  /* 0x0000000000017941 */ /* 0x000fea0003800000 */
.L_x_30278:
[----:B------:R-:W-:-:S13]  /*2bb0*/  ISETP.GE.AND P0, PT, R3, R4, PT ;  /* 0x000000040300720c */ /* 0x000fda0003f06270 */
[----:B---3--:R-:W3:Y:S01]  /*2bc0*/  @!P0 LDC.64 R6, c[0x0][0x218] ;  /* 0x00008600ff068b82 */ /* 0x008ee20000000a00 */
[----:B------:R-:W-:Y:S02]  /*2bd0*/  @!P0 IMAD.IADD R5, R0, 0x1, R3 ;  /* 0x0000000100058824 */ /* 0x000fe400078e0203 */
[----:B------:R-:W-:Y:S02]  /*2be0*/  @!P0 VIADD R3, R3, 0x80 ;  /* 0x0000008003038836 */ /* 0x000fe40000000000 */
[----:B---3--:R-:W-:-:S05]  /*2bf0*/  @!P0 IMAD.WIDE.U32 R6, R5, 0x8, R6 ;  /* 0x0000000805068825 */ /* 0x008fca00078e0006 */
[----:B------:R4:W-:Y:S02]  /*2c00*/  @!P0 STG.E.64 desc[UR4][R6.64], R26 ;  /* 0x0000001a06008986 */ /* 0x0009e4000c101b04 */
.L_x_30283:
[----:B------:R-:W-:Y:S05]  /*2c10*/  BSYNC B0 ;  /* 0x0000000000007941 */ /* 0x000fea0003800000 */
.L_x_30277:
        /* <DEDUP_REMOVED lines=8> */
.L_x_30284:
        /* <DEDUP_REMOVED lines=14> */
.L_x_32294:


//--------------------- .text._ZN2at6native18elementwise_kernelILi128ELi4EZNS0_15gpu_kernel_implINS0_13BUnaryFunctorIdddZZZNS0_21nextafter_kernel_cudaERNS_18TensorIteratorBaseEENKUlvE_clEvENKUlvE_clEvEUlddE_EEEEvS5_RKT_EUliE_EEviT1_ --------------------------
	.section	.text._ZN2at6native18elementwise_kernelILi128ELi4EZNS0_15gpu_kernel_implINS0_13BUnaryFunctorIdddZZZNS0_21nextafter_kernel_cudaERNS_18TensorIteratorBaseEENKUlvE_clEvENKUlvE_clEvEUlddE_EEEEvS5_RKT_EUliE_EEviT1_,"ax",@progbits
	.align	128
        .global         _ZN2at6native18elementwise_kernelILi128ELi4EZNS0_15gpu_kernel_implINS0_13BUnaryFunctorIdddZZZNS0_21nextafter_kernel_cudaERNS_18TensorIteratorBaseEENKUlvE_clEvENKUlvE_clEvEUlddE_EEEEvS5_RKT_EUliE_EEviT1_
        .type           _ZN2at6native18elementwise_kernelILi128ELi4EZNS0_15gpu_kernel_implINS0_13BUnaryFunctorIdddZZZNS0_21nextafter_kernel_cudaERNS_18TensorIteratorBaseEENKUlvE_clEvENKUlvE_clEvEUlddE_EEEEvS5_RKT_EUliE_EEviT1_,@function
        .size           _ZN2at6native18elementwise_kernelILi128ELi4EZNS0_15gpu_kernel_implINS0_13BUnaryFunctorIdddZZZNS0_21nextafter_kernel_cudaERNS_18TensorIteratorBaseEENKUlvE_clEvENKUlvE_clEvEUlddE_EEEEvS5_RKT_EUliE_EEviT1_,(.L_x_32295 - _ZN2at6native18elementwise_kernelILi128ELi4EZNS0_15gpu_kernel_implINS0_13BUnaryFunctorIdddZZZNS0_21nextafter_kernel_cudaERNS_18TensorIteratorBaseEENKUlvE_clEvENKUlvE_clEvEUlddE_EEEEvS5_RKT_EUliE_EEviT1_)
        .other          _ZN2at6native18elementwise_kernelILi128ELi4EZNS0_15gpu_kernel_implINS0_13BUnaryFunctorIdddZZZNS0_21nextafter_kernel_cudaERNS_18TensorIteratorBaseEENKUlvE_clEvENKUlvE_clEvEUlddE_EEEEvS5_RKT_EUliE_EEviT1_,@"STO_CUDA_ENTRY STV_DEFAULT"
_ZN2at6native18elementwise_kernelILi128ELi4EZNS0_15gpu_kernel_implINS0_13BUnaryFunctorIdddZZZNS0_21nextafter_kernel_cudaERNS_18TensorIteratorBaseEENKUlvE_clEvENKUlvE_clEvEUlddE_EEEEvS5_RKT_EUliE_EEviT1_:
.text._ZN2at6native18elementwise_kernelILi128ELi4EZNS0_15gpu_kernel_implINS0_13BUnaryFunctorIdddZZZNS0_21nextafter_kernel_cudaERNS_18TensorIteratorBaseEENKUlvE_clEvENKUlvE_clEvEUlddE_EEEEvS5_RKT_EUliE_EEviT1_:
        /* <DEDUP_REMOVED lines=313> */
.L_x_30287:
        /* <DEDUP_REMOVED lines=21> */
.L_x_30291:
[----:B------:R-:W2:Y:S02]  /*14e0*/  LDG.E.U8 R2, desc[UR36][R4.64] ;  /* 0x0000002404027981 */ /* 0x000ea4000c1e1100 */
[----:B--2---:R-:W0:Y:S01]  /*14f0*/  I2F.F64.U16 R2, R2 ;  /* 0x0000000200027312 */ /* 0x004e220000101800 */
[----:B------:R-:W-:Y:S05]  /*1500*/  BRA `(.L_x_30293) ;  /* 0x0000000c00707947 */ /* 0x000fea0003800000 */
.L_x_30290:
        /* <DEDUP_REMOVED lines=9> */
.L_x_30295:
[----:B------:R-:W2:Y:S02]  /*15a0*/  LDG.E R2, desc[UR36][R4.64] ;  /* 0x0000002404027981 */ /* 0x000ea4000c1e1900 */
[----:B--2---:R-:W0:Y:S01]  /*15b0*/  I2F.F64 R2, R2 ;  /* 0x0000000200027312 */ /* 0x004e220000201c00 */
[----:B------:R-:W-:Y:S05]  /*15c0*/  BRA `(.L_x_30293) ;  /* 0x0000000c00407947 */ /* 0x000fea0003800000 */
.L_x_30294:
[----:B------:R-:W2:Y:S02]  /*15d0*/  LDG.E.U16 R2, desc[UR36][R4.64] ;  /* 0x0000002404027981 */ /* 0x000ea4000c1e1500 */
[----:B--2---:R-:W0:Y:S01]  /*15e0*/  I2F.F64.S16 R2, R2 ;  /* 0x0000000200027312 */ /* 0x004e220000101c00 */
[----:B------:R-:W-:Y:S05]  /*15f0*/  BRA `(.L_x_30293) ;  /* 0x0000000c00347947 */ /* 0x000fea0003800000 */
.L_x_30289:
        /* <DEDUP_REMOVED lines=10> */
.L_x_30297:
[----:B------:R-:W2:Y:S02]  /*16a0*/  LDG.E.U16 R0, desc[UR36][R4.64] ;  /* 0x0000002404007981 */ /* 0x000ea4000c1e1500 */
[----:B--2---:R-:W-:-:S05]  /*16b0*/  HADD2.F32 R0, -RZ, R0.H0_H0 ;  /* 0x20000000ff007230 */ /* 0x004fca0000004100 */
[----:B------:R-:W-:-:S04]  /*16c0*/  FMUL.FTZ R0, R0, 1 ;  /* 0x3f80000000007820 */ /* 0x000fc80000410000 */
[----:B------:R0:W1:Y:S01]  /*16d0*/  F2F.F64.F32 R2, R0 ;  /* 0x0000000000027310 */ /* 0x0000620000201800 */
[----:B------:R-:W-:Y:S05]  /*16e0*/  BRA `(.L_x_30293) ;  /* 0x0000000800f87947 */ /* 0x000fea0003800000 */
.L_x_30296:
        /* <DEDUP_REMOVED lines=10> */
.L_x_30299:
[----:B------:R-:W2:Y:S02]  /*1790*/  LDG.E.U16 R4, desc[UR36][R4.64] ;  /* 0x0000002404047981 */ /* 0x000ea4000c1e1500 */
[----:B--2---:R-:W-:-:S05]  /*17a0*/  HADD2.F32 R0, -RZ, R4.H0_H0 ;  /* 0x20000004ff007230 */ /* 0x004fca0000004100 */
[----:B------:R-:W-:-:S04]  /*17b0*/  FMUL.FTZ R0, R0, 1 ;  /* 0x3f80000000007820 */ /* 0x000fc80000410000 */
[----:B------:R0:W1:Y:S01]  /*17c0*/  F2F.F64.F32 R2, R0 ;  /* 0x0000000000027310 */ /* 0x0000620000201800 */
[----:B------:R-:W-:Y:S05]  /*17d0*/  BRA `(.L_x_30293) ;  /* 0x0000000800bc7947 */ /* 0x000fea0003800000 */
.L_x_30298:
[----:B------:R0:W5:Y:S01]  /*17e0*/  LDG.E.64 R2, desc[UR36][R4.64] ;  /* 0x0000002404027981 */ /* 0x000162000c1e1b00 */
[----:B------:R-:W-:Y:S05]  /*17f0*/  BRA `(.L_x_30293) ;  /* 0x0000000800b47947 */ /* 0x000fea0003800000 */
.L_x_30288:
        /* <DEDUP_REMOVED lines=13> */
.L_x_30302:
[----:B------:R0:W5:Y:S01]  /*18d0*/  LDG.E.64 R2, desc[UR36][R4.64] ;  /* 0x0000002404027981 */ /* 0x000162000c1e1b00 */
[----:B------:R-:W-:Y:S05]  /*18e0*/  BRA `(.L_x_30293) ;  /* 0x0000000800787947 */ /* 0x000fea0003800000 */
.L_x_30301:
        /* <DEDUP_REMOVED lines=28> */
.L_x_30304:
        /* <DEDUP_REMOVED lines=15> */
.L_x_30303:
[----:B------:R-:W2:Y:S02]  /*1ba0*/  LDG.E.U16 R0, desc[UR36][R4.64] ;  /* 0x0000002404007981 */ /* 0x000ea4000c1e1500 */
[----:B--2---:R-:W-:-:S04]  /*1bb0*/  IMAD.U32 R0, R0, 0x10000, RZ ;  /* 0x0001000000007824 */ /* 0x004fc800078e00ff */
[----:B------:R-:W-:-:S04]  /*1bc0*/  FMUL.FTZ R0, R0, 1 ;  /* 0x3f80000000007820 */ /* 0x000fc80000410000 */
[----:B------:R0:W1:Y:S01]  /*1bd0*/  F2F.F64.F32 R2, R0 ;  /* 0x0000000000027310 */ /* 0x0000620000201800 */
[----:B------:R-:W-:Y:S05]  /*1be0*/  BRA `(.L_x_30293) ;  /* 0x0000000400b87947 */ /* 0x000fea0003800000 */
.L_x_30300:
        /* <DEDUP_REMOVED lines=11> */
.L_x_30307:
        /* <DEDUP_REMOVED lines=21> */
.L_x_30311:
[----:B------:R-:W-:Y:S05]  /*1df0*/  BSYNC B1 ;  /* 0x0000000000017941 */ /* 0x000fea0003800000 */
.L_x_30310:
[----:B------:R-:W-:Y:S01]  /*1e00*/  LEA R3, R0, 0x3b800000, 0x17 ;  /* 0x3b80000000037811 */ /* 0x000fe200078eb8ff */
[----:B------:R-:W-:-:S05]  /*1e10*/  IMAD.SHL.U32 R0, R2, 0x100000, RZ ;  /* 0x0010000002007824 */ /* 0x000fca00078e00ff */
[----:B------:R-:W-:-:S07]  /*1e20*/  LOP3.LUT R0, R3, R0, R4, 0xfe, !PT ;  /* 0x0000000003007212 */ /* 0x000fce00078efe04 */
.L_x_30309:
[----:B------:R-:W-:Y:S05]  /*1e30*/  BSYNC B0 ;  /* 0x0000000000007941 */ /* 0x000fea0003800000 */
.L_x_30308:
[----:B------:R-:W-:-:S04]  /*1e40*/  FMUL.FTZ R0, R0, 1 ;  /* 0x3f80000000007820 */ /* 0x000fc80000410000 */
[----:B------:R1:W2:Y:S01]  /*1e50*/  F2F.F64.F32 R2, R0 ;  /* 0x0000000000027310 */ /* 0x0002a20000201800 */
[----:B------:R-:W-:Y:S05]  /*1e60*/  BRA `(.L_x_30293) ;  /* 0x0000000400187947 */ /* 0x000fea0003800000 */
.L_x_30306:
        /* <DEDUP_REMOVED lines=21> */
.L_x_30315:
[----:B------:R-:W-:Y:S05]  /*1fc0*/  BSYNC B1 ;  /* 0x0000000000017941 */ /* 0x000fea0003800000 */
.L_x_30314:
[----:B------:R-:W-:Y:S01]  /*1fd0*/  LEA R3, R0, 0x37800000, 0x17 ;  /* 0x3780000000037811 */ /* 0x000fe200078eb8ff */
[----:B------:R-:W-:-:S05]  /*1fe0*/  IMAD.SHL.U32 R0, R2, 0x200000, RZ ;  /* 0x0020000002007824 */ /* 0x000fca00078e00ff */
[----:B------:R-:W-:-:S07]  /*1ff0*/  LOP3.LUT R0, R3, R0, R4, 0xfe, !PT ;  /* 0x0000000003007212 */ /* 0x000fce00078efe04 */
.L_x_30313:
[----:B------:R-:W-:Y:S05]  /*2000*/  BSYNC B0 ;  /* 0x0000000000007941 */ /* 0x000fea0003800000 */
.L_x_30312:
[----:B------:R-:W-:-:S04]  /*2010*/  FMUL.FTZ R0, R0, 1 ;  /* 0x3f80000000007820 */ /* 0x000fc80000410000 */
[----:B------:R3:W4:Y:S01]  /*2020*/  F2F.F64.F32 R2, R0 ;  /* 0x0000000000027310 */ /* 0x0007220000201800 */
[----:B------:R-:W-:Y:S05]  /*2030*/  BRA `(.L_x_30293) ;  /* 0x0000000000a47947 */ /* 0x000fea0003800000 */
.L_x_30305:
        /* <DEDUP_REMOVED lines=14> */
.L_x_30319:
[----:B------:R-:W-:Y:S05]  /*2120*/  BSYNC B0 ;  /* 0x0000000000007941 */ /* 0x000fea0003800000 */
.L_x_30318:
[----:B------:R-:W-:-:S04]  /*2130*/  FMUL.FTZ R0, R0, 1 ;  /* 0x3f80000000007820 */ /* 0x000fc80000410000 */
[----:B------:R0:W1:Y:S01]  /*2140*/  F2F.F64.F32 R2, R0 ;  /* 0x0000000000027310 */ /* 0x0000620000201800 */
[----:B------:R-:W-:Y:S05]  /*2150*/  BRA `(.L_x_30293) ;  /* 0x00000000005c7947 */ /* 0x000fea0003800000 */
.L_x_30292:
        /* <DEDUP_REMOVED lines=16> */
.L_x_30320:
[----:B------:R-:W-:Y:S01]  /*2260*/  CS2R R2, SRZ ;  /* 0x0000000000027805 */ /* 0x000fe2000001ff00 */
[----:B------:R-:W-:Y:S06]  /*2270*/  BRA `(.L_x_30293) ;  /* 0x0000000000147947 */ /* 0x000fec0003800000 */
.L_x_30317:
[----:B------:R-:W2:Y:S02]  /*2280*/  LDG.E.64 R2, desc[UR36][R4.64] ;  /* 0x0000002404027981 */ /* 0x000ea4000c1e1b00 */
[----:B--2---:R-:W0:Y:S01]  /*2290*/  I2F.F64.U64 R2, R2 ;  /* 0x0000000200027312 */ /* 0x004e220000301800 */
[----:B------:R-:W-:Y:S05]  /*22a0*/  BRA `(.L_x_30293) ;  /* 0x0000000000087947 */ /* 0x000fea0003800000 */
.L_x_30316:
[----:B------:R-:W2:Y:S02]  /*22b0*/  LDG.E R2, desc[UR36][R4.64] ;  /* 0x0000002404027981 */ /* 0x000ea4000c1e1900 */
[----:B--2---:R-:W0:Y:S02]  /*22c0*/  I2F.F64.U32 R2, R2 ;  /* 0x0000000200027312 */ /* 0x004e240000201800 */
.L_x_30293:
[----:B------:R-:W3:Y:S01]  /*22d0*/  LDC.64 R6, c[0x0][0x428] ;  /* 0x00010a00ff067b82 */ /* 0x000ee20000000a00 */
[----:B------:R-:W-:Y:S01]  /*22e0*/  BSSY B0, `(.L_x_30321) ;  /* 0x0000022000007945 */ /* 0x000fe20003800000 */
[----:B---3--:R-:W-:-:S06]  /*22f0*/  DSETP.GTU.AND P0, PT, |R6|, +INF , PT ;  /* 0x7ff000000600742a */ /* 0x008fcc0003f0c200 */
[----:B012-45:R-:W-:-:S14]  /*2300*/  DSETP.GTU.OR P0, PT, |R2|, +INF , P0 ;  /* 0x7ff000000200742a */ /* 0x037fdc000070c600 */
[----:B------:R-:W-:Y:S05]  /*2310*/  @P0 BRA `(.L_x_30322) ;  /* 0x0000000000740947 */ /* 0x000fea0003800000 */
[----:B------:R-:W0:Y:S01]  /*2320*/  LDC.64 R8, c[0x0][0x428] ;  /* 0x00010a00ff087b82 */ /* 0x000e220000000a00 */
[----:B------:R-:W-:Y:S02]  /*2330*/  ULDC.64 UR4, c[0x0][0x428] ;  /* 0x00010a0000047ab9 */ /* 0x000fe40000000a00 */
[----:B------:R-:W-:Y:S01]  /*2340*/  IMAD.U32 R5, RZ, RZ, UR5 ;  /* 0x00000005ff057e24 */ /* 0x000fe2000f8e00ff */
[----:B0-----:R-:W-:Y:S02]  /*2350*/  LOP3.LUT R0, R2, R8, RZ, 0xfc, !PT ;  /* 0x0000000802007212 */ /* 0x001fe400078efcff */
[----:B------:R-:W-:Y:S02]  /*2360*/  LOP3.LUT R4, R3, R9, RZ, 0xfc, !PT ;  /* 0x0000000903047212 */ /* 0x000fe400078efcff */
[----:B------:R-:W-:-:S04]  /*2370*/  ISETP.NE.U32.AND P0, PT, R0, RZ, PT ;  /* 0x000000ff0000720c */ /* 0x000fc80003f05070 */
[----:B------:R-:W-:Y:S01]  /*2380*/  LOP3.LUT P0, RZ, R4, 0x7fffffff, RZ, 0xc0, P0 ;  /* 0x7fffffff04ff7812 */ /* 0x000fe2000000c0ff */
[----:B------:R-:W-:-:S12]  /*2390*/  IMAD.U32 R4, RZ, RZ, UR4 ;  /* 0x00000004ff047e24 */ /* 0x000fd8000f8e00ff */
[----:B------:R-:W-:Y:S05]  /*23a0*/  @!P0 BRA `(.L_x_30323) ;  /* 0x0000000000548947 */ /* 0x000fea0003800000 */
[----:B------:R-:W-:-:S04]  /*23b0*/  ISETP.NE.U32.AND P0, PT, R2, RZ, PT ;  /* 0x000000ff0200720c */ /* 0x000fc80003f05070 */
[----:B------:R-:W-:-:S13]  /*23c0*/  LOP3.LUT P0, RZ, R3, 0x7fffffff, RZ, 0xc0, P0 ;  /* 0x7fffffff03ff7812 */ /* 0x000fda000000c0ff */
[----:B------:R-:W-:Y:S01]  /*23d0*/  @!P0 LOP3.LUT R5, RZ, 0x80000000, R9, 0xb8, !PT ;  /* 0x80000000ff058812 */ /* 0x000fe200078eb809 */
[----:B------:R-:W-:Y:S01]  /*23e0*/  @!P0 IMAD.MOV.U32 R4, RZ, RZ, 0x1 ;  /* 0x00000001ff048424 */ /* 0x000fe200078e00ff */
        /* <DEDUP_REMOVED lines=16> */
.L_x_30322:
[----:B------:R-:W-:-:S11]  /*24f0*/  DADD R4, R2, R6 ;  /* 0x0000000002047229 */ /* 0x000fd60000000006 */
.L_x_30323:
[----:B------:R-:W-:Y:S05]  /*2500*/  BSYNC B0 ;  /* 0x0000000000007941 */ /* 0x000fea0003800000 */
.L_x_30321:
        /* <DEDUP_REMOVED lines=15> */
.L_x_30327:
[----:B------:R-:W0:Y:S02]  /*2600*/  F2I.S64.F64.TRUNC R4, R4 ;  /* 0x0000000400047311 */ /* 0x000e24000030d900 */
[----:B0-----:R-:W-:-:S05]  /*2610*/  IMAD.MOV.U32 R3, RZ, RZ, R4 ;  /* 0x000000ffff037224 */ /* 0x001fca00078e0004 */
[----:B------:R1:W-:Y:S01]  /*2620*/  STG.E.U8 desc[UR36][R16.64], R3 ;  /* 0x0000000310007986 */ /* 0x0003e2000c101124 */
[----:B------:R-:W-:Y:S05]  /*2630*/  BRA `(.L_x_30329) ;  /* 0x0000000c00f87947 */ /* 0x000fea0003800000 */
.L_x_30326:
        /* <DEDUP_REMOVED lines=9> */
.L_x_30331:
[----:B------:R-:W0:Y:S02]  /*26d0*/  F2I.F64.TRUNC R5, R4 ;  /* 0x0000000400057311 */ /* 0x000e24000030d100 */
[----:B0-----:R3:W-:Y:S01]  /*26e0*/  STG.E desc[UR36][R16.64], R5 ;  /* 0x0000000510007986 */ /* 0x0017e2000c101924 */
[----:B------:R-:W-:Y:S05]  /*26f0*/  BRA `(.L_x_30329) ;  /* 0x0000000c00c87947 */ /* 0x000fea0003800000 */
.L_x_30330:
[----:B------:R-:W0:Y:S02]  /*2700*/  F2I.F64.TRUNC R5, R4 ;  /* 0x0000000400057311 */ /* 0x000e24000030d100 */
[----:B0-----:R2:W-:Y:S01]  /*2710*/  STG.E.U16 desc[UR36][R16.64], R5 ;  /* 0x0000000510007986 */ /* 0x0015e2000c101524 */
[----:B------:R-:W-:Y:S05]  /*2720*/  BRA `(.L_x_30329) ;  /* 0x0000000c00bc7947 */ /* 0x000fea0003800000 */
.L_x_30325:
        /* <DEDUP_REMOVED lines=13> */
.L_x_30333:
        /* <DEDUP_REMOVED lines=8> */
.L_x_30332:
        /* <DEDUP_REMOVED lines=14> */
.L_x_30335:
        /* <DEDUP_REMOVED lines=9> */
.L_x_30334:
[----:B------:R0:W-:Y:S01]  /*29f0*/  STG.E.64 desc[UR36][R16.64], R4 ;  /* 0x0000000410007986 */ /* 0x0001e2000c101b24 */
[----:B------:R-:W-:Y:S05]  /*2a00*/  BRA `(.L_x_30329) ;  /* 0x0000000c00047947 */ /* 0x000fea0003800000 */
.L_x_30324:
        /* <DEDUP_REMOVED lines=12> */
.L_x_30338:
[----:B------:R-:W-:-:S05]  /*2ad0*/  CS2R R6, SRZ ;  /* 0x0000000000067805 */ /* 0x000fca000001ff00 */
[----:B------:R0:W-:Y:S01]  /*2ae0*/  STG.E.128 desc[UR36][R16.64], R4 ;  /* 0x0000000410007986 */ /* 0x0001e2000c101d24 */
[----:B------:R-:W-:Y:S05]  /*2af0*/  BRA `(.L_x_30329) ;  /* 0x0000000800c87947 */ /* 0x000fea0003800000 */
.L_x_30337:
        /* <DEDUP_REMOVED lines=25> */
.L_x_30342:
[----:B------:R-:W-:Y:S05]  /*2c90*/  BSYNC B0 ;  /* 0x0000000000007941 */ /* 0x000fea0003800000 */
.L_x_30341:
[----:B------:R-:W-:-:S05]  /*2ca0*/  LOP3.LUT R3, R0, R3, RZ, 0xfc, !PT ;  /* 0x0000000300037212 */ /* 0x000fca00078efcff */
[----:B------:R0:W-:Y:S01]  /*2cb0*/  STG.E.U8 desc[UR36][R16.64], R3 ;  /* 0x0000000310007986 */ /* 0x0001e2000c101124 */
[----:B------:R-:W-:Y:S05]  /*2cc0*/  BRA `(.L_x_30329) ;  /* 0x0000000800547947 */ /* 0x000fea0003800000 */
.L_x_30340:
        /* <DEDUP_REMOVED lines=17> */
.L_x_30344:
[----:B------:R-:W-:Y:S01]  /*2de0*/  IMAD.MOV.U32 R0, RZ, RZ, 0x7f ;  /* 0x0000007fff007424 */ /* 0x000fe200078e00ff */
[----:B------:R-:W-:-:S04]  /*2df0*/  ISETP.GT.U32.AND P0, PT, R2, 0x7f800000, PT ;  /* 0x7f8000000200780c */ /* 0x000fc80003f04070 */
[----:B------:R-:W-:-:S09]  /*2e00*/  SEL R0, R0, 0x7c, P0 ;  /* 0x0000007c00007807 */ /* 0x000fd20000000000 */
.L_x_30345:
[----:B------:R-:W-:Y:S05]  /*2e10*/  BSYNC B0 ;  /* 0x0000000000007941 */ /* 0x000fea0003800000 */
.L_x_30343:
[----:B------:R-:W-:-:S04]  /*2e20*/  LOP3.LUT R2, R3, 0x80000000, RZ, 0xc0, !PT ;  /* 0x8000000003027812 */ /* 0x000fc800078ec0ff */
[----:B------:R-:W-:-:S04]  /*2e30*/  SHF.R.U32.HI R3, RZ, 0x18, R2 ;  /* 0x00000018ff037819 */ /* 0x000fc80000011602 */
[----:B------:R-:W-:-:S05]  /*2e40*/  LOP3.LUT R3, R0, R3, RZ, 0xfc, !PT ;  /* 0x0000000300037212 */ /* 0x000fca00078efcff */
[----:B------:R0:W-:Y:S01]  /*2e50*/  STG.E.U8 desc[UR36][R16.64], R3 ;  /* 0x0000000310007986 */ /* 0x0001e2000c101124 */
[----:B------:R-:W-:Y:S05]  /*2e60*/  BRA `(.L_x_30329) ;  /* 0x0000000400ec7947 */ /* 0x000fea0003800000 */
.L_x_30339:
        /* <DEDUP_REMOVED lines=8> */
.L_x_30336:
        /* <DEDUP_REMOVED lines=11> */
.L_x_30348:
        /* <DEDUP_REMOVED lines=21> */
.L_x_30351:
[----:B------:R-:W-:-:S04]  /*30f0*/  LOP3.LUT R2, R3, 0x80000000, RZ, 0xc0, !PT ;  /* 0x8000000003027812 */ /* 0x000fc800078ec0ff */
[----:B------:R-:W-:-:S04]  /*3100*/  SHF.R.U32.HI R3, RZ, 0x18, R2 ;  /* 0x00000018ff037819 */ /* 0x000fc80000011602 */
[----:B------:R-:W-:-:S04]  /*3110*/  LOP3.LUT R0, R0, R3, RZ, 0xfc, !PT ;  /* 0x0000000300007212 */ /* 0x000fc800078efcff */
[----:B------:R-:W-:-:S07]  /*3120*/  PRMT R8, R0, 0x7610, R8 ;  /* 0x0000761000087816 */ /* 0x000fce0000000008 */
.L_x_30350:
[----:B------:R-:W-:Y:S05]  /*3130*/  BSYNC B0 ;  /* 0x0000000000007941 */ /* 0x000fea0003800000 */
.L_x_30349:
[----:B------:R0:W-:Y:S01]  /*3140*/  STG.E.U8 desc[UR36][R16.64], R8 ;  /* 0x0000000810007986 */ /* 0x0001e2000c101124 */
[----:B------:R-:W-:Y:S05]  /*3150*/  BRA `(.L_x_30329) ;  /* 0x0000000400307947 */ /* 0x000fea0003800000 */
.L_x_30347:
        /* <DEDUP_REMOVED lines=21> */
.L_x_30354:
[----:B------:R-:W-:-:S04]  /*32b0*/  LOP3.LUT R2, R3, 0x80000000, RZ, 0xc0, !PT ;  /* 0x8000000003027812 */ /* 0x000fc800078ec0ff */
[----:B------:R-:W-:-:S04]  /*32c0*/  SHF.R.U32.HI R3, RZ, 0x18, R2 ;  /* 0x00000018ff037819 */ /* 0x000fc80000011602 */
[----:B------:R-:W-:-:S04]  /*32d0*/  LOP3.LUT R0, R0, R3, RZ, 0xfc, !PT ;  /* 0x0000000300007212 */ /* 0x000fc800078efcff */
[----:B------:R-:W-:-:S07]  /*32e0*/  PRMT R8, R0, 0x7610, R8 ;  /* 0x0000761000087816 */ /* 0x000fce0000000008 */
.L_x_30353:
[----:B------:R-:W-:Y:S05]  /*32f0*/  BSYNC B0 ;  /* 0x0000000000007941 */ /* 0x000fea0003800000 */
.L_x_30352:
[----:B------:R0:W-:Y:S01]  /*3300*/  STG.E.U8 desc[UR36][R16.64], R8 ;  /* 0x0000000810007986 */ /* 0x0001e2000c101124 */
[----:B------:R-:W-:Y:S05]  /*3310*/  BRA `(.L_x_30329) ;  /* 0x0000000000c07947 */ /* 0x000fea0003800000 */
.L_x_30346:
        /* <DEDUP_REMOVED lines=26> */
.L_x_30328:
        /* <DEDUP_REMOVED lines=16> */
.L_x_30357:
[----:B------:R-:W-:Y:S05]  /*35c0*/  BRA `(.L_x_30329) ;  /* 0x0000000000147947 */ /* 0x000fea0003800000 */
.L_x_30356:
[----:B------:R-:W0:Y:S02]  /*35d0*/  F2I.U64.F64.TRUNC R4, R4 ;  /* 0x0000000400047311 */ /* 0x000e24000030d800 */
[----:B0-----:R0:W-:Y:S01]  /*35e0*/  STG.E.64 desc[UR36][R16.64], R4 ;  /* 0x0000000410007986 */ /* 0x0011e2000c101b24 */
[----:B------:R-:W-:Y:S05]  /*35f0*/  BRA `(.L_x_30329) ;  /* 0x0000000000087947 */ /* 0x000fea0003800000 */
.L_x_30355:
[----:B------:R-:W0:Y:S02]  /*3600*/  F2I.U32.F64.TRUNC R5, R4 ;  /* 0x0000000400057311 */ /* 0x000e24000030d000 */
[----:B0-----:R0:W-:Y:S02]  /*3610*/  STG.E desc[UR36][R16.64], R5 ;  /* 0x0000000510007986 */ /* 0x0011e4000c101924 */
.L_x_30329:
[----:B------:R-:W-:-:S04]  /*3620*/  IMAD R18, R23, 0x200, R18 ;  /* 0x0000020017127824 */ /* 0x000fc800078e0212 */
[----:B------:R-:W-:-:S07]  /*3630*/  VIADD R19, R18, 0x80 ;  /* 0x0000008012137836 */ /* 0x000fce0000000000 */
.L_x_30286:
[----:B------:R-:W-:Y:S05]  /*3640*/  BSYNC B6 ;  /* 0x0000000000067941 */ /* 0x000fea0003800000 */
.L_x_30285:
        /* <DEDUP_REMOVED lines=307> */
.L_x_30360:
        /* <DEDUP_REMOVED lines=21> */
.L_x_30364:
[----:B------:R-:W2:Y:S02]  /*4ad0*/  LDG.E.U8 R2, desc[UR36][R4.64] ;  /* 0x0000002404027981 */ /* 0x000ea4000c1e1100 */
[----:B--2---:R-:W0:Y:S01]  /*4ae0*/  I2F.F64.U16 R2, R2 ;  /* 0x0000000200027312 */ /* 0x004e220000101800 */
[----:B------:R-:W-:Y:S05]  /*4af0*/  BRA `(.L_x_30366) ;  /* 0x0000000c00707947 */ /* 0x000fea0003800000 */
.L_x_30363:
        /* <DEDUP_REMOVED lines=9> */
.L_x_30368:
[----:B------:R-:W2:Y:S02]  /*4b90*/  LDG.E R2, desc[UR36][R4.64] ;  /* 0x0000002404027981 */ /* 0x000ea4000c1e1900 */
[----:B--2---:R-:W0:Y:S01]  /*4ba0*/  I2F.F64 R2, R2 ;  /* 0x0000000200027312 */ /* 0x004e220000201c00 */
[----:B------:R-:W-:Y:S05]  /*4bb0*/  BRA `(.L_x_30366) ;  /* 0x0000000c00407947 */ /* 0x000fea0003800000 */
.L_x_30367:
[----:B------:R-:W2:Y:S02]  /*4bc0*/  LDG.E.U16 R2, desc[UR36][R4.64] ;  /* 0x0000002404027981 */ /* 0x000ea4000c1e1500 */
[----:B--2---:R-:W0:Y:S01]  /*4bd0*/  I2F.F64.S16 R2, R2 ;  /* 0x0000000200027312 */ /* 0x004e220000101c00 */
[----:B------:R-:W-:Y:S05]  /*4be0*/  BRA `(.L_x_30366) ;  /* 0x0000000c00347947 */ /* 0x000fea0003800000 */
.L_x_30362:
        /* <DEDUP_REMOVED lines=10> */
.L_x_30370:
[----:B------:R-:W2:Y:S02]  /*4c90*/  LDG.E.U16 R0, desc[UR36][R4.64] ;  /* 0x0000002404007981 */ /* 0x000ea4000c1e1500 */
[----:B--2---:R-:W-:-:S05]  /*4ca0*/  HADD2.F32 R0, -RZ, R0.H0_H0 ;  /* 0x20000000ff007230 */ /* 0x004fca0000004100 */
[----:B------:R-:W-:-:S04]  /*4cb0*/  FMUL.FTZ R0, R0, 1 ;  /* 0x3f80000000007820 */ /* 0x000fc80000410000 */
[----:B------:R0:W1:Y:S01]  /*4cc0*/  F2F.F64.F32 R2, R0 ;  /* 0x0000000000027310 */ /* 0x0000620000201800 */
[----:B------:R-:W-:Y:S05]  /*4cd0*/  BRA `(.L_x_30366) ;  /* 0x0000000800f87947 */ /* 0x000fea0003800000 */
.L_x_30369:
        /* <DEDUP_REMOVED lines=10> */
.L_x_30372:
[----:B------:R-:W2:Y:S02]  /*4d80*/  LDG.E.U16 R4, desc[UR36][R4.64] ;  /* 0x0000002404047981 */ /* 0x000ea4000c1e1500 */
[----:B--2---:R-:W-:-:S05]  /*4d90*/  HADD2.F32 R0, -RZ, R4.H0_H0 ;  /* 0x20000004ff007230 */ /* 0x004fca0000004100 */
[----:B------:R-:W-:-:S04]  /*4da0*/  FMUL.FTZ R0, R0, 1 ;  /* 0x3f80000000007820 */ /* 0x000fc80000410000 */
[----:B------:R0:W1:Y:S01]  /*4db0*/  F2F.F64.F32 R2, R0 ;  /* 0x0000000000027310 */ /* 0x0000620000201800 */
[----:B------:R-:W-:Y:S05]  /*4dc0*/  BRA `(.L_x_30366) ;  /* 0x0000000800bc7947 */ /* 0x000fea0003800000 */
.L_x_30371:
[----:B------:R0:W5:Y:S01]  /*4dd0*/  LDG.E.64 R2, desc[UR36][R4.64] ;  /* 0x0000002404027981 */ /* 0x000162000c1e1b00 */
[----:B------:R-:W-:Y:S05]  /*4de0*/  BRA `(.L_x_30366) ;  /* 0x0000000800b47947 */ /* 0x000fea0003800000 */
.L_x_30361:
        /* <DEDUP_REMOVED lines=13> */
.L_x_30375:
[----:B------:R4:W5:Y:S01]  /*4ec0*/  LDG.E.64 R2, desc[UR36][R4.64] ;  /* 0x0000002404027981 */ /* 0x000962000c1e1b00 */
[----:B------:R-:W-:Y:S05]  /*4ed0*/  BRA `(.L_x_30366) ;  /* 0x0000000800787947 */ /* 0x000fea0003800000 */
.L_x_30374:
        /* <DEDUP_REMOVED lines=28> */
.L_x_30377:
        /* <DEDUP_REMOVED lines=13> */
[----:B------:R-:W1:Y:S01]  /*5170*/  F2F.F64.F32 R2, R2 ;  /* 0x0000000200027310 */ /* 0x000e620000201800 */
[----:B------:R-:W-:Y:S05]  /*5180*/  BRA `(.L_x_30366) ;  /* 0x0000000400cc7947 */ /* 0x000fea0003800000 */
.L_x_30376:
[----:B------:R-:W2:Y:S02]  /*5190*/  LDG.E.U16 R0, desc[UR36][R4.64] ;  /* 0x0000002404007981 */ /* 0x000ea4000c1e1500 */
[----:B--2---:R-:W-:-:S04]  /*51a0*/  IMAD.U32 R0, R0, 0x10000, RZ ;  /* 0x0001000000007824 */ /* 0x004fc800078e00ff */
[----:B------:R-:W-:-:S04]  /*51b0*/  FMUL.FTZ R0, R0, 1 ;  /* 0x3f80000000007820 */ /* 0x000fc80000410000 */
[----:B------:R2:W3:Y:S01]  /*51c0*/  F2F.F64.F32 R2, R0 ;  /* 0x0000000000027310 */ /* 0x0004e20000201800 */
[----:B------:R-:W-:Y:S05]  /*51d0*/  BRA `(.L_x_30366) ;  /* 0x0000000400b87947 */ /* 0x000fea0003800000 */
.L_x_30373:
        /* <DEDUP_REMOVED lines=11> */
.L_x_30380:
        /* <DEDUP_REMOVED lines=21> */
.L_x_30384:
[----:B------:R-:W-:Y:S05]  /*53e0*/  BSYNC B1 ;  /* 0x0000000000017941 */ /* 0x000fea0003800000 */
.L_x_30383:
[----:B------:R-:W-:Y:S01]  /*53f0*/  LEA R3, R0, 0x3b800000, 0x17 ;  /* 0x3b80000000037811 */ /* 0x000fe200078eb8ff */
[----:B------:R-:W-:-:S05]  /*5400*/  IMAD.SHL.U32 R0, R2, 0x100000, RZ ;  /* 0x0010000002007824 */ /* 0x000fca00078e00ff */
[----:B------:R-:W-:-:S07]  /*5410*/  LOP3.LUT R0, R3, R0, R4, 0xfe, !PT ;  /* 0x0000000003007212 */ /* 0x000fce00078efe04 */
.L_x_30382:
[----:B------:R-:W-:Y:S05]  /*5420*/  BSYNC B0 ;  /* 0x0000000000007941 */ /* 0x000fea0003800000 */
.L_x_30381:
[----:B------:R-:W-:-:S04]  /*5430*/  FMUL.FTZ R0, R0, 1 ;  /* 0x3f80000000007820 */ /* 0x000fc80000410000 */
[----:B------:R0:W1:Y:S01]  /*5440*/  F2F.F64.F32 R2, R0 ;  /* 0x0000000000027310 */ /* 0x0000620000201800 */
[----:B------:R-:W-:Y:S05]  /*5450*/  BRA `(.L_x_30366) ;  /* 0x0000000400187947 */ /* 0x000fea0003800000 */
.L_x_30379:
        /* <DEDUP_REMOVED lines=21> */
.L_x_30388:
[----:B------:R-:W-:Y:S05]  /*55b0*/  BSYNC B1 ;  /* 0x0000000000017941 */ /* 0x000fea0003800000 */
.L_x_30387:
[----:B------:R-:W-:Y:S01]  /*55c0*/  LEA R3, R0, 0x37800000, 0x17 ;  /* 0x3780000000037811 */ /* 0x000fe200078eb8ff */
[----:B------:R-:W-:-:S05]  /*55d0*/  IMAD.SHL.U32 R0, R2, 0x200000, RZ ;  /* 0x0020000002007824 */ /* 0x000fca00078e00ff */
[----:B------:R-:W-:-:S07]  /*55e0*/  LOP3.LUT R0, R3, R0, R4, 0xfe, !PT ;  /* 0x0000000003007212 */ /* 0x000fce00078efe04 */
.L_x_30386:
[----:B------:R-:W-:Y:S05]  /*55f0*/  BSYNC B0 ;  /* 0x0000000000007941 */ /* 0x000fea0003800000 */
.L_x_30385:
[----:B------:R-:W-:-:S04]  /*5600*/  FMUL.FTZ R0, R0, 1 ;  /* 0x3f80000000007820 */ /* 0x000fc80000410000 */
[----:B------:R0:W1:Y:S01]  /*5610*/  F2F.F64.F32 R2, R0 ;  /* 0x0000000000027310 */ /* 0x0000620000201800 */
[----:B------:R-:W-:Y:S05]  /*5620*/  BRA `(.L_x_30366) ;  /* 0x0000000000a47947 */ /* 0x000fea0003800000 */
.L_x_30378:
        /* <DEDUP_REMOVED lines=14> */
.L_x_30392:
[----:B------:R-:W-:Y:S05]  /*5710*/  BSYNC B0 ;  /* 0x0000000000007941 */ /* 0x000fea0003800000 */
.L_x_30391:
[----:B------:R-:W-:-:S04]  /*5720*/  FMUL.FTZ R0, R0, 1 ;  /* 0x3f80000000007820 */ /* 0x000fc80000410000 */
[----:B------:R0:W1:Y:S01]  /*5730*/  F2F.F64.F32 R2, R0 ;  /* 0x0000000000027310 */ /* 0x0000620000201800 */
[----:B------:R-:W-:Y:S05]  /*5740*/  BRA `(.L_x_30366) ;  /* 0x00000000005c7947 */ /* 0x000fea0003800000 */
.L_x_30365:
        /* <DEDUP_REMOVED lines=16> */
.L_x_30393:
[----:B------:R-:W-:Y:S01]  /*5850*/  CS2R R2, SRZ ;  /* 0x0000000000027805 */ /* 0x000fe2000001ff00 */
[----:B------:R-:W-:Y:S06]  /*5860*/  BRA `(.L_x_30366) ;  /* 0x0000000000147947 */ /* 0x000fec0003800000 */
.L_x_30390:
[----:B------:R-:W2:Y:S02]  /*5870*/  LDG.E.64 R2, desc[UR36][R4.64] ;  /* 0x0000002404027981 */ /* 0x000ea4000c1e1b00 */
[----:B--2---:R-:W0:Y:S01]  /*5880*/  I2F.F64.U64 R2, R2 ;  /* 0x0000000200027312 */ /* 0x004e220000301800 */
[----:B------:R-:W-:Y:S05]  /*5890*/  BRA `(.L_x_30366) ;  /* 0x0000000000087947 */ /* 0x000fea0003800000 */
.L_x_30389:
[----:B------:R-:W2:Y:S02]  /*58a0*/  LDG.E R2, desc[UR36][R4.64] ;  /* 0x0000002404027981 */ /* 0x000ea4000c1e1900 */
[----:B--2---:R-:W0:Y:S02]  /*58b0*/  I2F.F64.U32 R2, R2 ;  /* 0x0000000200027312 */ /* 0x004e240000201800 */
.L_x_30366:
[----:B------:R-:W2:Y:S01]  /*58c0*/  LDC.64 R6, c[0x0][0x428] ;  /* 0x00010a00ff067b82 */ /* 0x000ea20000000a00 */
[----:B------:R-:W-:Y:S01]  /*58d0*/  BSSY B0, `(.L_x_30394) ;  /* 0x0000022000007945 */ /* 0x000fe20003800000 */
[----:B--2---:R-:W-:-:S06]  /*58e0*/  DSETP.GTU.AND P0, PT, |R6|, +INF , PT ;  /* 0x7ff000000600742a */ /* 0x004fcc0003f0c200 */
[----:B01-3-5:R-:W-:-:S14]  /*58f0*/  DSETP.GTU.OR P0, PT, |R2|, +INF , P0 ;  /* 0x7ff000000200742a */ /* 0x02bfdc000070c600 */
[----:B------:R-:W-:Y:S05]  /*5900*/  @P0 BRA `(.L_x_30395) ;  /* 0x0000000000740947 */ /* 0x000fea0003800000 */
[----:B------:R-:W0:Y:S01]  /*5910*/  LDC.64 R8, c[0x0][0x428] ;  /* 0x00010a00ff087b82 */ /* 0x000e220000000a00 */
[----:B------:R-:W-:Y:S02]  /*5920*/  ULDC.64 UR4, c[0x0][0x428] ;  /* 0x00010a0000047ab9 */ /* 0x000fe40000000a00 */
[----:B----4-:R-:W-:Y:S01]  /*5930*/  IMAD.U32 R5, RZ, RZ, UR5 ;  /* 0x00000005ff057e24 */ /* 0x010fe2000f8e00ff */
        /* <DEDUP_REMOVED lines=26> */
.L_x_30395:
[----:B----4-:R-:W-:-:S11]  /*5ae0*/  DADD R4, R2, R6 ;  /* 0x0000000002047229 */ /* 0x010fd60000000006 */
.L_x_30396:
[----:B------:R-:W-:Y:S05]  /*5af0*/  BSYNC B0 ;  /* 0x0000000000007941 */ /* 0x000fea0003800000 */
.L_x_30394:
        /* <DEDUP_REMOVED lines=15> */
.L_x_30400:
[----:B------:R-:W0:Y:S02]  /*5bf0*/  F2I.S64.F64.TRUNC R4, R4 ;  /* 0x0000000400047311 */ /* 0x000e24000030d900 */
[----:B0-----:R-:W-:-:S05]  /*5c00*/  IMAD.MOV.U32 R3, RZ, RZ, R4 ;  /* 0x000000ffff037224 */ /* 0x001fca00078e0004 */
[----:B------:R0:W-:Y:S01]  /*5c10*/  STG.E.U8 desc[UR36][R16.64], R3 ;  /* 0x0000000310007986 */ /* 0x0001e2000c101124 */
[----:B------:R-:W-:Y:S05]  /*5c20*/  BRA `(.L_x_30402) ;  /* 0x0000000c00f87947 */ /* 0x000fea0003800000 */
.L_x_30399:
        /* <DEDUP_REMOVED lines=9> */
.L_x_30404:
[----:B------:R-:W0:Y:S02]  /*5cc0*/  F2I.F64.TRUNC R5, R4 ;  /* 0x0000000400057311 */ /* 0x000e24000030d100 */
[----:B0-----:R3:W-:Y:S01]  /*5cd0*/  STG.E desc[UR36][R16.64], R5 ;  /* 0x0000000510007986 */ /* 0x0017e2000c101924 */
[----:B------:R-:W-:Y:S05]  /*5ce0*/  BRA `(.L_x_30402) ;  /* 0x0000000c00c87947 */ /* 0x000fea0003800000 */
.L_x_30403:
[----:B------:R-:W0:Y:S02]  /*5cf0*/  F2I.F64.TRUNC R5, R4 ;  /* 0x0000000400057311 */ /* 0x000e24000030d100 */
[----:B0-----:R2:W-:Y:S01]  /*5d00*/  STG.E.U16 desc[UR36][R16.64], R5 ;  /* 0x0000000510007986 */ /* 0x0015e2000c101524 */
[----:B------:R-:W-:Y:S05]  /*5d10*/  BRA `(.L_x_30402) ;  /* 0x0000000c00bc7947 */ /* 0x000fea0003800000 */
.L_x_30398:
        /* <DEDUP_REMOVED lines=13> */
.L_x_30406:
        /* <DEDUP_REMOVED lines=8> */
.L_x_30405:
        /* <DEDUP_REMOVED lines=14> */
.L_x_30408:
        /* <DEDUP_REMOVED lines=9> */
.L_x_30407:
[----:B------:R0:W-:Y:S01]  /*5fe0*/  STG.E.64 desc[UR36][R16.64], R4 ;  /* 0x0000000410007986 */ /* 0x0001e2000c101b24 */
[----:B------:R-:W-:Y:S05]  /*5ff0*/  BRA `(.L_x_30402) ;  /* 0x0000000c00047947 */ /* 0x000fea0003800000 */
.L_x_30397:
        /* <DEDUP_REMOVED lines=12> */
.L_x_30411:
[----:B------:R-:W-:-:S05]  /*60c0*/  CS2R R6, SRZ ;  /* 0x0000000000067805 */ /* 0x000fca000001ff00 */
[----:B------:R0:W-:Y:S01]  /*60d0*/  STG.E.128 desc[UR36][R16.64], R4 ;  /* 0x0000000410007986 */ /* 0x0001e2000c101d24 */
[----:B------:R-:W-:Y:S05]  /*60e0*/  BRA `(.L_x_30402) ;  /* 0x0000000800c87947 */ /* 0x000fea0003800000 */
.L_x_30410:
        /* <DEDUP_REMOVED lines=25> */
.L_x_30415:
[----:B------:R-:W-:Y:S05]  /*6280*/  BSYNC B0 ;  /* 0x0000000000007941 */ /* 0x000fea0003800000 */
.L_x_30414:
[----:B------:R-:W-:-:S05]  /*6290*/  LOP3.LUT R3, R0, R3, RZ, 0xfc, !PT ;  /* 0x0000000300037212 */ /* 0x000fca00078efcff */
[----:B------:R0:W-:Y:S01]  /*62a0*/  STG.E.U8 desc[UR36][R16.64], R3 ;  /* 0x0000000310007986 */ /* 0x0001e2000c101124 */
[----:B------:R-:W-:Y:S05]  /*62b0*/  BRA `(.L_x_30402) ;  /* 0x0000000800547947 */ /* 0x000fea0003800000 */
.L_x_30413:
        /* <DEDUP_REMOVED lines=17> */
.L_x_30417:
[----:B------:R-:W-:Y:S01]  /*63d0*/  IMAD.MOV.U32 R0, RZ, RZ, 0x7f ;  /* 0x0000007fff007424 */ /* 0x000fe200078e00ff */
[----:B------:R-:W-:-:S04]  /*63e0*/  ISETP.GT.U32.AND P0, PT, R2, 0x7f800000, PT ;  /* 0x7f8000000200780c */ /* 0x000fc80003f04070 */
[----:B------:R-:W-:-:S09]  /*63f0*/  SEL R0, R0, 0x7c, P0 ;  /* 0x0000007c00007807 */ /* 0x000fd20000000000 */
.L_x_30418:
[----:B------:R-:W-:Y:S05]  /*6400*/  BSYNC B0 ;  /* 0x0000000000007941 */ /* 0x000fea0003800000 */
.L_x_30416:
[----:B------:R-:W-:-:S04]  /*6410*/  LOP3.LUT R2, R3, 0x80000000, RZ, 0xc0, !PT ;  /* 0x8000000003027812 */ /* 0x000fc800078ec0ff */
[----:B------:R-:W-:-:S04]  /*6420*/  SHF.R.U32.HI R3, RZ, 0x18, R2 ;  /* 0x00000018ff037819 */ /* 0x000fc80000011602 */
[----:B------:R-:W-:-:S05]  /*6430*/  LOP3.LUT R3, R0, R3, RZ, 0xfc, !PT ;  /* 0x0000000300037212 */ /* 0x000fca00078efcff */
[----:B------:R0:W-:Y:S01]  /*6440*/  STG.E.U8 desc[UR36][R16.64], R3 ;  /* 0x0000000310007986 */ /* 0x0001e2000c101124 */
[----:B------:R-:W-:Y:S05]  /*6450*/  BRA `(.L_x_30402) ;  /* 0x0000000400ec7947 */ /* 0x000fea0003800000 */
.L_x_30412:
        /* <DEDUP_REMOVED lines=8> */
.L_x_30409:
        /* <DEDUP_REMOVED lines=11> */
.L_x_30421:
        /* <DEDUP_REMOVED lines=21> */
.L_x_30424:
[----:B------:R-:W-:-:S04]  /*66e0*/  LOP3.LUT R2, R3, 0x80000000, RZ, 0xc0, !PT ;  /* 0x8000000003027812 */ /* 0x000fc800078ec0ff */
[----:B------:R-:W-:-:S04]  /*66f0*/  SHF.R.U32.HI R3, RZ, 0x18, R2 ;  /* 0x00000018ff037819 */ /* 0x000fc80000011602 */
[----:B------:R-:W-:-:S04]  /*6700*/  LOP3.LUT R0, R0, R3, RZ, 0xfc, !PT ;  /* 0x0000000300007212 */ /* 0x000fc800078efcff */
[----:B------:R-:W-:-:S07]  /*6710*/  PRMT R8, R0, 0x7610, R8 ;  /* 0x0000761000087816 */ /* 0x000fce0000000008 */
.L_x_30423:
[----:B------:R-:W-:Y:S05]  /*6720*/  BSYNC B0 ;  /* 0x0000000000007941 */ /* 0x000fea0003800000 */
.L_x_30422:
[----:B------:R0:W-:Y:S01]  /*6730*/  STG.E.U8 desc[UR36][R16.64], R8 ;  /* 0x0000000810007986 */ /* 0x0001e2000c101124 */
[----:B------:R-:W-:Y:S05]  /*6740*/  BRA `(.L_x_30402) ;  /* 0x0000000400307947 */ /* 0x000fea0003800000 */
.L_x_30420:
        /* <DEDUP_REMOVED lines=21> */
.L_x_30427:
[----:B------:R-:W-:-:S04]  /*68a0*/  LOP3.LUT R2, R3, 0x80000000, RZ, 0xc0, !PT ;  /* 0x8000000003027812 */ /* 0x000fc800078ec0ff */
[----:B------:R-:W-:-:S04]  /*68b0*/  SHF.R.U32.HI R3, RZ, 0x18, R2 ;  /* 0x00000018ff037819 */ /* 0x000fc80000011602 */
[----:B------:R-:W-:-:S04]  /*68c0*/  LOP3.LUT R0, R0, R3, RZ, 0xfc, !PT ;  /* 0x0000000300007212 */ /* 0x000fc800078efcff */
[----:B------:R-:W-:-:S07]  /*68d0*/  PRMT R8, R0, 0x7610, R8 ;  /* 0x0000761000087816 */ /* 0x000fce0000000008 */
.L_x_30426:
[----:B------:R-:W-:Y:S05]  /*68e0*/  BSYNC B0 ;  /* 0x0000000000007941 */ /* 0x000fea0003800000 */
.L_x_30425:
[----:B------:R0:W-:Y:S01]  /*68f0*/  STG.E.U8 desc[UR36][R16.64], R8 ;  /* 0x0000000810007986 */ /* 0x0001e2000c101124 */
[----:B------:R-:W-:Y:S05]  /*6900*/  BRA `(.L_x_30402) ;  /* 0x0000000000c07947 */ /* 0x000fea0003800000 */
.L_x_30419:
        /* <DEDUP_REMOVED lines=26> */
.L_x_30401:
        /* <DEDUP_REMOVED lines=16> */
.L_x_30430:
[----:B------:R-:W-:Y:S05]  /*6bb0*/  BRA `(.L_x_30402) ;  /* 0x0000000000147947 */ /* 0x000fea0003800000 */
.L_x_30429:
[----:B------:R-:W0:Y:S02]  /*6bc0*/  F2I.U64.F64.TRUNC R4, R4 ;  /* 0x0000000400047311 */ /* 0x000e24000030d800 */
[----:B0-----:R0:W-:Y:S01]  /*6bd0*/  STG.E.64 desc[UR36][R16.64], R4 ;  /* 0x0000000410007986 */ /* 0x0011e2000c101b24 */
[----:B------:R-:W-:Y:S05]  /*6be0*/  BRA `(.L_x_30402) ;  /* 0x0000000000087947 */ /* 0x000fea0003800000 */
.L_x_30428:
[----:B------:R-:W0:Y:S02]  /*6bf0*/  F2I.U32.F64.TRUNC R5, R4 ;  /* 0x0000000400057311 */ /* 0x000e24000030d000 */
[----:B0-----:R0:W-:Y:S02]  /*6c00*/  STG.E desc[UR36][R16.64], R5 ;  /* 0x0000000510007986 */ /* 0x0011e4000c101924 */
.L_x_30402:
[----:B------:R-:W-:-:S07]  /*6c10*/  VIADD R19, R19, 0x80 ;  /* 0x0000008013137836 */ /* 0x000fce0000000000 */
.L_x_30359:
[----:B------:R-:W-:Y:S05]  /*6c20*/  BSYNC B6 ;  /* 0x0000000000067941 */ /* 0x000fea0003800000 */
.L_x_30358:
        /* <DEDUP_REMOVED lines=307> */
.L_x_30433:
        /* <DEDUP_REMOVED lines=21> */
.L_x_30437:
[----:B------:R-:W2:Y:S02]  /*80b0*/  LDG.E.U8 R2, desc[UR36][R4.64] ;  /* 0x0000002404027981 */ /* 0x000ea4000c1e1100 */
[----:B--2---:R-:W0:Y:S01]  /*80c0*/  I2F.F64.U16 R2, R2 ;  /* 0x0000000200027312 */ /* 0x004e220000101800 */
[----:B------:R-:W-:Y:S05]  /*80d0*/  BRA `(.L_x_30439) ;  /* 0x0000000c00707947 */ /* 0x000fea0003800000 */
.L_x_30436:
        /* <DEDUP_REMOVED lines=9> */
.L_x_30441:
[----:B------:R-:W2:Y:S02]  /*8170*/  LDG.E R2, desc[UR36][R4.64] ;  /* 0x0000002404027981 */ /* 0x000ea4000c1e1900 */
[----:B--2---:R-:W0:Y:S01]  /*8180*/  I2F.F64 R2, R2 ;  /* 0x0000000200027312 */ /* 0x004e220000201c00 */
[----:B------:R-:W-:Y:S05]  /*8190*/  BRA `(.L_x_30439) ;  /* 0x0000000c00407947 */ /* 0x000fea0003800000 */
.L_x_30440:
[----:B------:R-:W2:Y:S02]  /*81a0*/  LDG.E.U16 R2, desc[UR36][R4.64] ;  /* 0x0000002404027981 */ /* 0x000ea4000c1e1500 */
[----:B--2---:R-:W0:Y:S01]  /*81b0*/  I2F.F64.S16 R2, R2 ;  /* 0x0000000200027312 */ /* 0x004e220000101c00 */
[----:B------:R-:W-:Y:S05]  /*81c0*/  BRA `(.L_x_30439) ;  /* 0x0000000c00347947 */ /* 0x000fea0003800000 */
.L_x_30435:
        /* <DEDUP_REMOVED lines=10> */
.L_x_30443:
[----:B------:R-:W2:Y:S02]  /*8270*/  LDG.E.U16 R0, desc[UR36][R4.64] ;  /* 0x0000002404007981 */ /* 0x000ea4000c1e1500 */
[----:B--2---:R-:W-:-:S05]  /*8280*/  HADD2.F32 R0, -RZ, R0.H0_H0 ;  /* 0x20000000ff007230 */ /* 0x004fca0000004100 */
[----:B------:R-:W-:-:S04]  /*8290*/  FMUL.FTZ R0, R0, 1 ;  /* 0x3f80000000007820 */ /* 0x000fc80000410000 */
[----:B------:R0:W1:Y:S01]  /*82a0*/  F2F.F64.F32 R2, R0 ;  /* 0x0000000000027310 */ /* 0x0000620000201800 */
[----:B------:R-:W-:Y:S05]  /*82b0*/  BRA `(.L_x_30439) ;  /* 0x0000000800f87947 */ /* 0x000fea0003800000 */
.L_x_30442:
        /* <DEDUP_REMOVED lines=10> */
.L_x_30445:
[----:B------:R-:W2:Y:S02]  /*8360*/  LDG.E.U16 R4, desc[UR36][R4.64] ;  /* 0x0000002404047981 */ /* 0x000ea4000c1e1500 */
[----:B--2---:R-:W-:-:S05]  /*8370*/  HADD2.F32 R0, -RZ, R4.H0_H0 ;  /* 0x20000004ff007230 */ /* 0x004fca0000004100 */
[----:B------:R-:W-:-:S04]  /*8380*/  FMUL.FTZ R0, R0, 1 ;  /* 0x3f80000000007820 */ /* 0x000fc80000410000 */
[----:B------:R0:W1:Y:S01]  /*8390*/  F2F.F64.F32 R2, R0 ;  /* 0x0000000000027310 */ /* 0x0000620000201800 */
[----:B------:R-:W-:Y:S05]  /*83a0*/  BRA `(.L_x_30439) ;  /* 0x0000000800bc7947 */ /* 0x000fea0003800000 */
.L_x_30444:
[----:B------:R0:W5:Y:S01]  /*83b0*/  LDG.E.64 R2, desc[UR36][R4.64] ;  /* 0x0000002404027981 */ /* 0x000162000c1e1b00 */
[----:B------:R-:W-:Y:S05]  /*83c0*/  BRA `(.L_x_30439) ;  /* 0x0000000800b47947 */ /* 0x000fea0003800000 */
.L_x_30434:
        /* <DEDUP_REMOVED lines=13> */
.L_x_30448:
[----:B------:R4:W5:Y:S01]  /*84a0*/  LDG.E.64 R2, desc[UR36][R4.64] ;  /* 0x0000002404027981 */ /* 0x000962000c1e1b00 */
[----:B------:R-:W-:Y:S05]  /*84b0*/  BRA `(.L_x_30439) ;  /* 0x0000000800787947 */ /* 0x000fea0003800000 */
.L_x_30447:
        /* <DEDUP_REMOVED lines=26> */
[----:B------:R-:W2:Y:S01]  /*8660*/  F2F.F64.F32 R2, R3 ;  /* 0x0000000300027310 */ /* 0x000ea20000201800 */
[----:B------:R-:W-:Y:S05]  /*8670*/  BRA `(.L_x_30439) ;  /* 0x0000000800087947 */ /* 0x000fea0003800000 */
.L_x_30450:
        /* <DEDUP_REMOVED lines=13> */
[----:B------:R-:W3:Y:S01]  /*8750*/  F2F.F64.F32 R2, R2 ;  /* 0x0000000200027310 */ /* 0x000ee20000201800 */
[----:B------:R-:W-:Y:S05]  /*8760*/  BRA `(.L_x_30439) ;  /* 0x0000000400cc7947 */ /* 0x000fea0003800000 */
.L_x_30449:
[----:B------:R-:W2:Y:S02]  /*8770*/  LDG.E.U16 R0, desc[UR36][R4.64] ;  /* 0x0000002404007981 */ /* 0x000ea4000c1e1500 */
[----:B--2---:R-:W-:-:S04]  /*8780*/  IMAD.U32 R0, R0, 0x10000, RZ ;  /* 0x0001000000007824 */ /* 0x004fc800078e00ff */
[----:B------:R-:W-:-:S04]  /*8790*/  FMUL.FTZ R0, R0, 1 ;  /* 0x3f80000000007820 */ /* 0x000fc80000410000 */
[----:B------:R0:W1:Y:S01]  /*87a0*/  F2F.F64.F32 R2, R0 ;  /* 0x0000000000027310 */ /* 0x0000620000201800 */
[----:B------:R-:W-:Y:S05]  /*87b0*/  BRA `(.L_x_30439) ;  /* 0x0000000400b87947 */ /* 0x000fea0003800000 */
.L_x_30446:
        /* <DEDUP_REMOVED lines=11> */
.L_x_30453:
        /* <DEDUP_REMOVED lines=21> */
.L_x_30457:
[----:B------:R-:W-:Y:S05]  /*89c0*/  BSYNC B1 ;  /* 0x0000000000017941 */ /* 0x000fea0003800000 */
.L_x_30456:
[----:B------:R-:W-:Y:S01]  /*89d0*/  LEA R3, R0, 0x3b800000, 0x17 ;  /* 0x3b80000000037811 */ /* 0x000fe200078eb8ff */
[----:B------:R-:W-:-:S05]  /*89e0*/  IMAD.SHL.U32 R0, R2, 0x100000, RZ ;  /* 0x0010000002007824 */ /* 0x000fca00078e00ff */
[----:B------:R-:W-:-:S07]  /*89f0*/  LOP3.LUT R0, R3, R0, R4, 0xfe, !PT ;  /* 0x0000000003007212 */ /* 0x000fce00078efe04 */
.L_x_30455:
[----:B------:R-:W-:Y:S05]  /*8a00*/  BSYNC B0 ;  /* 0x0000000000007941 */ /* 0x000fea0003800000 */
.L_x_30454:
[----:B------:R-:W-:-:S04]  /*8a10*/  FMUL.FTZ R0, R0, 1 ;  /* 0x3f80000000007820 */ /* 0x000fc80000410000 */
[----:B------:R0:W1:Y:S01]  /*8a20*/  F2F.F64.F32 R2, R0 ;  /* 0x0000000000027310 */ /* 0x0000620000201800 */
[----:B------:R-:W-:Y:S05]  /*8a30*/  BRA `(.L_x_30439) ;  /* 0x0000000400187947 */ /* 0x000fea0003800000 */
.L_x_30452:
        /* <DEDUP_REMOVED lines=21> */
.L_x_30461:
[----:B------:R-:W-:Y:S05]  /*8b90*/  BSYNC B1 ;  /* 0x0000000000017941 */ /* 0x000fea0003800000 */
.L_x_30460:
[----:B------:R-:W-:Y:S01]  /*8ba0*/  LEA R3, R0, 0x37800000, 0x17 ;  /* 0x3780000000037811 */ /* 0x000fe200078eb8ff */
[----:B------:R-:W-:-:S05]  /*8bb0*/  IMAD.SHL.U32 R0, R2, 0x200000, RZ ;  /* 0x0020000002007824 */ /* 0x000fca00078e00ff */
[----:B------:R-:W-:-:S07]  /*8bc0*/  LOP3.LUT R0, R3, R0, R4, 0xfe, !PT ;  /* 0x0000000003007212 */ /* 0x000fce00078efe04 */
.L_x_30459:
[----:B------:R-:W-:Y:S05]  /*8bd0*/  BSYNC B0 ;  /* 0x0000000000007941 */ /* 0x000fea0003800000 */
.L_x_30458:
[----:B------:R-:W-:-:S04]  /*8be0*/  FMUL.FTZ R0, R0, 1 ;  /* 0x3f80000000007820 */ /* 0x000fc80000410000 */
[----:B------:R0:W1:Y:S01]  /*8bf0*/  F2F.F64.F32 R2, R0 ;  /* 0x0000000000027310 */ /* 0x0000620000201800 */
[----:B------:R-:W-:Y:S05]  /*8c00*/  BRA `(.L_x_30439) ;  /* 0x0000000000a47947 */ /* 0x000fea0003800000 */
.L_x_30451:
        /* <DEDUP_REMOVED lines=14> */
.L_x_30465:
[----:B------:R-:W-:Y:S05]  /*8cf0*/  BSYNC B0 ;  /* 0x0000000000007941 */ /* 0x000fea0003800000 */
.L_x_30464:
[----:B------:R-:W-:-:S04]  /*8d00*/  FMUL.FTZ R0, R0, 1 ;  /* 0x3f80000000007820 */ /* 0x000fc80000410000 */
[----:B------:R0:W1:Y:S01]  /*8d10*/  F2F.F64.F32 R2, R0 ;  /* 0x0000000000027310 */ /* 0x0000620000201800 */
[----:B------:R-:W-:Y:S05]  /*8d20*/  BRA `(.L_x_30439) ;  /* 0x00000000005c7947 */ /* 0x000fea0003800000 */
.L_x_30438:
        /* <DEDUP_REMOVED lines=16> */
.L_x_30466:
[----:B------:R-:W-:Y:S01]  /*8e30*/  CS2R R2, SRZ ;  /* 0x0000000000027805 */ /* 0x000fe2000001ff00 */
[----:B------:R-:W-:Y:S06]  /*8e40*/  BRA `(.L_x_30439) ;  /* 0x0000000000147947 */ /* 0x000fec0003800000 */
.L_x_30463:
[----:B------:R-:W2:Y:S02]  /*8e50*/  LDG.E.64 R2, desc[UR36][R4.64] ;  /* 0x0000002404027981 */ /* 0x000ea4000c1e1b00 */
[----:B--2---:R-:W0:Y:S01]  /*8e60*/  I2F.F64.U64 R2, R2 ;  /* 0x0000000200027312 */ /* 0x004e220000301800 */
[----:B------:R-:W-:Y:S05]  /*8e70*/  BRA `(.L_x_30439) ;  /* 0x0000000000087947 */ /* 0x000fea0003800000 */
.L_x_30462:
[----:B------:R-:W2:Y:S02]  /*8e80*/  LDG.E R2, desc[UR36][R4.64] ;  /* 0x0000002404027981 */ /* 0x000ea4000c1e1900 */
[----:B--2---:R-:W0:Y:S02]  /*8e90*/  I2F.F64.U32 R2, R2 ;  /* 0x0000000200027312 */ /* 0x004e240000201800 */
.L_x_30439:
[----:B------:R-:W4:Y:S01]  /*8ea0*/  LDC.64 R6, c[0x0][0x428] ;  /* 0x00010a00ff067b82 */ /* 0x000f220000000a00 */
[----:B------:R-:W-:Y:S01]  /*8eb0*/  BSSY B0, `(.L_x_30467) ;  /* 0x0000022000007945 */ /* 0x000fe20003800000 */
[----:B----4-:R-:W-:-:S06]  /*8ec0*/  DSETP.GTU.AND P0, PT, |R6|, +INF , PT ;  /* 0x7ff000000600742a */ /* 0x010fcc0003f0c200 */
        /* <DEDUP_REMOVED lines=31> */
.L_x_30468:
[----:B------:R-:W-:-:S11]  /*90c0*/  DADD R4, R2, R6 ;  /* 0x0000000002047229 */ /* 0x000fd60000000006 */
.L_x_30469:
[----:B------:R-:W-:Y:S05]  /*90d0*/  BSYNC B0 ;  /* 0x0000000000007941 */ /* 0x000fea0003800000 */
.L_x_30467:
        /* <DEDUP_REMOVED lines=15> */
.L_x_30473:
[----:B------:R-:W0:Y:S02]  /*91d0*/  F2I.S64.F64.TRUNC R4, R4 ;  /* 0x0000000400047311 */ /* 0x000e24000030d900 */
[----:B0-----:R-:W-:-:S05]  /*91e0*/  IMAD.MOV.U32 R3, RZ, RZ, R4 ;  /* 0x000000ffff037224 */ /* 0x001fca00078e0004 */
[----:B------:R0:W-:Y:S01]  /*91f0*/  STG.E.U8 desc[UR36][R16.64], R3 ;  /* 0x0000000310007986 */ /* 0x0001e2000c101124 */
[----:B------:R-:W-:Y:S05]  /*9200*/  BRA `(.L_x_30475) ;  /* 0x0000000c00f87947 */ /* 0x000fea0003800000 */
.L_x_30472:
        /* <DEDUP_REMOVED lines=9> */
.L_x_30477:
[----:B------:R-:W0:Y:S02]  /*92a0*/  F2I.F64.TRUNC R5, R4 ;  /* 0x0000000400057311 */ /* 0x000e24000030d100 */
[----:B0-----:R0:W-:Y:S01]  /*92b0*/  STG.E desc[UR36][R16.64], R5 ;  /* 0x0000000510007986 */ /* 0x0011e2000c101924 */
[----:B------:R-:W-:Y:S05]  /*92c0*/  BRA `(.L_x_30475) ;  /* 0x0000000c00c87947 */ /* 0x000fea0003800000 */
.L_x_30476:
[----:B------:R-:W0:Y:S02]  /*92d0*/  F2I.F64.TRUNC R5, R4 ;  /* 0x0000000400057311 */ /* 0x000e24000030d100 */
[----:B0-----:R0:W-:Y:S01]  /*92e0*/  STG.E.U16 desc[UR36][R16.64], R5 ;  /* 0x0000000510007986 */ /* 0x0011e2000c101524 */
[----:B------:R-:W-:Y:S05]  /*92f0*/  BRA `(.L_x_30475) ;  /* 0x0000000c00bc7947 */ /* 0x000fea0003800000 */
.L_x_30471:
        /* <DEDUP_REMOVED lines=13> */
.L_x_30479:
        /* <DEDUP_REMOVED lines=8> */
.L_x_30478:
        /* <DEDUP_REMOVED lines=14> */
.L_x_30481:
        /* <DEDUP_REMOVED lines=9> */
.L_x_30480:
[----:B------:R0:W-:Y:S01]  /*95c0*/  STG.E.64 desc[UR36][R16.64], R4 ;  /* 0x0000000410007986 */ /* 0x0001e2000c101b24 */
[----:B------:R-:W-:Y:S05]  /*95d0*/  BRA `(.L_x_30475) ;  /* 0x0000000c00047947 */ /* 0x000fea0003800000 */
.L_x_30470:
        /* <DEDUP_REMOVED lines=12> */
.L_x_30484:
[----:B------:R-:W-:-:S05]  /*96a0*/  CS2R R6, SRZ ;  /* 0x0000000000067805 */ /* 0x000fca000001ff00 */
[----:B------:R0:W-:Y:S01]  /*96b0*/  STG.E.128 desc[UR36][R16.64], R4 ;  /* 0x0000000410007986 */ /* 0x0001e2000c101d24 */
[----:B------:R-:W-:Y:S05]  /*96c0*/  BRA `(.L_x_30475) ;  /* 0x0000000800c87947 */ /* 0x000fea0003800000 */
.L_x_30483:
        /* <DEDUP_REMOVED lines=25> */
.L_x_30488:
[----:B------:R-:W-:Y:S05]  /*9860*/  BSYNC B0 ;  /* 0x0000000000007941 */ /* 0x000fea0003800000 */
.L_x_30487:
[----:B------:R-:W-:-:S05]  /*9870*/  LOP3.LUT R3, R0, R3, RZ, 0xfc, !PT ;  /* 0x0000000300037212 */ /* 0x000fca00078efcff */
[----:B------:R0:W-:Y:S01]  /*9880*/  STG.E.U8 desc[UR36][R16.64], R3 ;  /* 0x0000000310007986 */ /* 0x0001e2000c101124 */
[----:B------:R-:W-:Y:S05]  /*9890*/  BRA `(.L_x_30475) ;  /* 0x0000000800547947 */ /* 0x000fea0003800000 */
.L_x_30486:
        /* <DEDUP_REMOVED lines=17> */
.L_x_30490:
[----:B------:R-:W-:Y:S01]  /*99b0*/  IMAD.MOV.U32 R0, RZ, RZ, 0x7f ;  /* 0x0000007fff007424 */ /* 0x000fe200078e00ff */
[----:B------:R-:W-:-:S04]  /*99c0*/  ISETP.GT.U32.AND P0, PT, R2, 0x7f800000, PT ;  /* 0x7f8000000200780c */ /* 0x000fc80003f04070 */
[----:B------:R-:W-:-:S09]  /*99d0*/  SEL R0, R0, 0x7c, P0 ;  /* 0x0000007c00007807 */ /* 0x000fd20000000000 */
.L_x_30491:
[----:B------:R-:W-:Y:S05]  /*99e0*/  BSYNC B0 ;  /* 0x0000000000007941 */ /* 0x000fea0003800000 */
.L_x_30489:
[----:B------:R-:W-:-:S04]  /*99f0*/  LOP3.LUT R2, R3, 0x80000000, RZ, 0xc0, !PT ;  /* 0x8000000003027812 */ /* 0x000fc800078ec0ff */
[----:B------:R-:W-:-:S04]  /*9a00*/  SHF.R.U32.HI R3, RZ, 0x18, R2 ;  /* 0x00000018ff037819 */ /* 0x000fc80000011602 */
[----:B------:R-:W-:-:S05]  /*9a10*/  LOP3.LUT R3, R0, R3, RZ, 0xfc, !PT ;  /* 0x0000000300037212 */ /* 0x000fca00078efcff */
[----:B------:R0:W-:Y:S01]  /*9a20*/  STG.E.U8 desc[UR36][R16.64], R3 ;  /* 0x0000000310007986 */ /* 0x0001e2000c101124 */
[----:B------:R-:W-:Y:S05]  /*9a30*/  BRA `(.L_x_30475) ;  /* 0x0000000400ec7947 */ /* 0x000fea0003800000 */
.L_x_30485:
        /* <DEDUP_REMOVED lines=8> */
.L_x_30482:
        /* <DEDUP_REMOVED lines=11> */
.L_x_30494:
        /* <DEDUP_REMOVED lines=21> */
.L_x_30497:
[----:B------:R-:W-:-:S04]  /*9cc0*/  LOP3.LUT R2, R3, 0x80000000, RZ, 0xc0, !PT ;  /* 0x8000000003027812 */ /* 0x000fc800078ec0ff */
[----:B------:R-:W-:-:S04]  /*9cd0*/  SHF.R.U32.HI R3, RZ, 0x18, R2 ;  /* 0x00000018ff037819 */ /* 0x000fc80000011602 */
[----:B------:R-:W-:-:S04]  /*9ce0*/  LOP3.LUT R0, R0, R3, RZ, 0xfc, !PT ;  /* 0x0000000300007212 */ /* 0x000fc800078efcff */
[----:B------:R-:W-:-:S07]  /*9cf0*/  PRMT R8, R0, 0x7610, R8 ;  /* 0x0000761000087816 */ /* 0x000fce0000000008 */
.L_x_30496:
[----:B------:R-:W-:Y:S05]  /*9d00*/  BSYNC B0 ;  /* 0x0000000000007941 */ /* 0x000fea0003800000 */
.L_x_30495:
[----:B------:R0:W-:Y:S01]  /*9d10*/  STG.E.U8 desc[UR36][R16.64], R8 ;  /* 0x0000000810007986 */ /* 0x0001e2000c101124 */
[----:B------:R-:W-:Y:S05]  /*9d20*/  BRA `(.L_x_30475) ;  /* 0x0000000400307947 */ /* 0x000fea0003800000 */
.L_x_30493:
        /* <DEDUP_REMOVED lines=21> */
.L_x_30500:
[----:B------:R-:W-:-:S04]  /*9e80*/  LOP3.LUT R2, R3, 0x80000000, RZ, 0xc0, !PT ;  /* 0x8000000003027812 */ /* 0x000fc800078ec0ff */
[----:B------:R-:W-:-:S04]  /*9e90*/  SHF.R.U32.HI R3, RZ, 0x18, R2 ;  /* 0x00000018ff037819 */ /* 0x000fc80000011602 */
[----:B------:R-:W-:-:S04]  /*9ea0*/  LOP3.LUT R0, R0, R3, RZ, 0xfc, !PT ;  /* 0x0000000300007212 */ /* 0x000fc800078efcff */
[----:B------:R-:W-:-:S07]  /*9eb0*/  PRMT R8, R0, 0x7610, R8 ;  /* 0x0000761000087816 */ /* 0x000fce0000000008 */
.L_x_30499:
[----:B------:R-:W-:Y:S05]  /*9ec0*/  BSYNC B0 ;  /* 0x0000000000007941 */ /* 0x000fea0003800000 */
.L_x_30498:
[----:B------:R2:W-:Y:S01]  /*9ed0*/  STG.E.U8 desc[UR36][R16.64], R8 ;  /* 0x0000000810007986 */ /* 0x0005e2000c101124 */
[----:B------:R-:W-:Y:S05]  /*9ee0*/  BRA `(.L_x_30475) ;  /* 0x0000000000c07947 */ /* 0x000fea0003800000 */
.L_x_30492:
        /* <DEDUP_REMOVED lines=26> */
.L_x_30474:
        /* <DEDUP_REMOVED lines=16> */
.L_x_30503:
[----:B------:R-:W-:Y:S05]  /*a190*/  BRA `(.L_x_30475) ;  /* 0x0000000000147947 */ /* 0x000fea0003800000 */
.L_x_30502:
[----:B------:R-:W0:Y:S02]  /*a1a0*/  F2I.U64.F64.TRUNC R4, R4 ;  /* 0x0000000400047311 */ /* 0x000e24000030d800 */
[----:B0-----:R4:W-:Y:S01]  /*a1b0*/  STG.E.64 desc[UR36][R16.64], R4 ;  /* 0x0000000410007986 */ /* 0x0019e2000c101b24 */
[----:B------:R-:W-:Y:S05]  /*a1c0*/  BRA `(.L_x_30475) ;  /* 0x0000000000087947 */ /* 0x000fea0003800000 */
.L_x_30501:
[----:B------:R-:W0:Y:S02]  /*a1d0*/  F2I.U32.F64.TRUNC R5, R4 ;  /* 0x0000000400057311 */ /* 0x000e24000030d000 */
[----:B0-----:R3:W-:Y:S02]  /*a1e0*/  STG.E desc[UR36][R16.64], R5 ;  /* 0x0000000510007986 */ /* 0x0017e4000c101924 */
.L_x_30475:
[----:B------:R-:W-:-:S07]  /*a1f0*/  VIADD R19, R19, 0x80 ;  /* 0x0000008013137836 */ /* 0x000fce0000000000 */
.L_x_30432:
[----:B------:R-:W-:Y:S05]  /*a200*/  BSYNC B6 ;  /* 0x0000000000067941 */ /* 0x000fea0003800000 */
.L_x_30431:
        /* <DEDUP_REMOVED lines=306> */
.L_x_30504:
        /* <DEDUP_REMOVED lines=21> */
.L_x_30508:
[----:B------:R-:W2:Y:S02]  /*b680*/  LDG.E.U8 R2, desc[UR36][R4.64] ;  /* 0x0000002404027981 */ /* 0x000ea4000c1e1100 */
[----:B--2---:R-:W0:Y:S01]  /*b690*/  I2F.F64.U16 R2, R2 ;  /* 0x0000000200027312 */ /* 0x004e220000101800 */
[----:B------:R-:W-:Y:S05]  /*b6a0*/  BRA `(.L_x_30510) ;  /* 0x0000000c00707947 */ /* 0x000fea0003800000 */
.L_x_30507:
        /* <DEDUP_REMOVED lines=9> */
.L_x_30512:
[----:B------:R-:W2:Y:S02]  /*b740*/  LDG.E R2, desc[UR36][R4.64] ;  /* 0x0000002404027981 */ /* 0x000ea4000c1e1900 */
[----:B--2---:R-:W0:Y:S01]  /*b750*/  I2F.F64 R2, R2 ;  /* 0x0000000200027312 */ /* 0x004e220000201c00 */
[----:B------:R-:W-:Y:S05]  /*b760*/  BRA `(.L_x_30510) ;  /* 0x0000000c00407947 */ /* 0x000fea0003800000 */
.L_x_30511:
[----:B------:R-:W2:Y:S02]  /*b770*/  LDG.E.U16 R2, desc[UR36][R4.64] ;  /* 0x0000002404027981 */ /* 0x000ea4000c1e1500 */
[----:B--2---:R-:W0:Y:S01]  /*b780*/  I2F.F64.S16 R2, R2 ;  /* 0x0000000200027312 */ /* 0x004e220000101c00 */
[----:B------:R-:W-:Y:S05]  /*b790*/  BRA `(.L_x_30510) ;  /* 0x0000000c00347947 */ /* 0x000fea0003800000 */
.L_x_30506:
        /* <DEDUP_REMOVED lines=10> */
.L_x_30514:
[----:B------:R-:W2:Y:S02]  /*b840*/  LDG.E.U16 R0, desc[UR36][R4.64] ;  /* 0x0000002404007981 */ /* 0x000ea4000c1e1500 */
[----:B--2---:R-:W-:-:S05]  /*b850*/  HADD2.F32 R0, -RZ, R0.H0_H0 ;  /* 0x20000000ff007230 */ /* 0x004fca0000004100 */
[----:B------:R-:W-:-:S04]  /*b860*/  FMUL.FTZ R0, R0, 1 ;  /* 0x3f80000000007820 */ /* 0x000fc80000410000 */
[----:B------:R0:W1:Y:S01]  /*b870*/  F2F.F64.F32 R2, R0 ;  /* 0x0000000000027310 */ /* 0x0000620000201800 */
[----:B------:R-:W-:Y:S05]  /*b880*/  BRA `(.L_x_30510) ;  /* 0x0000000800f87947 */ /* 0x000fea0003800000 */
.L_x_30513:
        /* <DEDUP_REMOVED lines=10> */
.L_x_30516:
[----:B------:R-:W2:Y:S02]  /*b930*/  LDG.E.U16 R4, desc[UR36][R4.64] ;  /* 0x0000002404047981 */ /* 0x000ea4000c1e1500 */
[----:B--2---:R-:W-:-:S05]  /*b940*/  HADD2.F32 R0, -RZ, R4.H0_H0 ;  /* 0x20000004ff007230 */ /* 0x004fca0000004100 */
[----:B------:R-:W-:-:S04]  /*b950*/  FMUL.FTZ R0, R0, 1 ;  /* 0x3f80000000007820 */ /* 0x000fc80000410000 */
[----:B------:R0:W1:Y:S01]  /*b960*/  F2F.F64.F32 R2, R0 ;  /* 0x0000000000027310 */ /* 0x0000620000201800 */
[----:B------:R-:W-:Y:S05]  /*b970*/  BRA `(.L_x_30510) ;  /* 0x0000000800bc7947 */ /* 0x000fea0003800000 */
.L_x_30515:
[----:B------:R0:W5:Y:S01]  /*b980*/  LDG.E.64 R2, desc[UR36][R4.64] ;  /* 0x0000002404027981 */ /* 0x000162000c1e1b00 */
[----:B------:R-:W-:Y:S05]  /*b990*/  BRA `(.L_x_30510) ;  /* 0x0000000800b47947 */ /* 0x000fea0003800000 */
.L_x_30505:
        /* <DEDUP_REMOVED lines=13> */
.L_x_30519:
[----:B------:R0:W5:Y:S01]  /*ba70*/  LDG.E.64 R2, desc[UR36][R4.64] ;  /* 0x0000002404027981 */ /* 0x000162000c1e1b00 */
[----:B------:R-:W-:Y:S05]  /*ba80*/  BRA `(.L_x_30510) ;  /* 0x0000000800787947 */ /* 0x000fea0003800000 */
.L_x_30518:
        /* <DEDUP_REMOVED lines=28> */
.L_x_30521:
        /* <DEDUP_REMOVED lines=15> */
.L_x_30520:
[----:B------:R-:W2:Y:S02]  /*bd40*/  LDG.E.U16 R0, desc[UR36][R4.64] ;  /* 0x0000002404007981 */ /* 0x000ea4000c1e1500 */
[----:B--2---:R-:W-:-:S04]  /*bd50*/  IMAD.U32 R0, R0, 0x10000, RZ ;  /* 0x0001000000007824 */ /* 0x004fc800078e00ff */
[----:B------:R-:W-:-:S04]  /*bd60*/  FMUL.FTZ R0, R0, 1 ;  /* 0x3f80000000007820 */ /* 0x000fc80000410000 */
[----:B------:R0:W1:Y:S01]  /*bd70*/  F2F.F64.F32 R2, R0 ;  /* 0x0000000000027310 */ /* 0x0000620000201800 */
[----:B------:R-:W-:Y:S05]  /*bd80*/  BRA `(.L_x_30510) ;  /* 0x0000000400b87947 */ /* 0x000fea0003800000 */
.L_x_30517:
        /* <DEDUP_REMOVED lines=9> */
[----:B--2---:R-:W2:Y:S01]  /*be20*/  I2F.F64.U16 R2, R2 ;  /* 0x0000000200027312 */ /* 0x004ea20000101800 */
[----:B------:R-:W-:Y:S05]  /*be30*/  BRA `(.L_x_30510) ;  /* 0x00000004008c7947 */ /* 0x000fea0003800000 */
.L_x_30524:
        /* <DEDUP_REMOVED lines=21> */
.L_x_30528:
[----:B------:R-:W-:Y:S05]  /*bf90*/  BSYNC B1 ;  /* 0x0000000000017941 */ /* 0x000fea0003800000 */
.L_x_30527:
[----:B------:R-:W-:Y:S01]  /*bfa0*/  LEA R3, R0, 0x3b800000, 0x17 ;  /* 0x3b80000000037811 */ /* 0x000fe200078eb8ff */
[----:B------:R-:W-:-:S05]  /*bfb0*/  IMAD.SHL.U32 R0, R2, 0x100000, RZ ;  /* 0x0010000002007824 */ /* 0x000fca00078e00ff */
[----:B------:R-:W-:-:S07]  /*bfc0*/  LOP3.LUT R0, R3, R0, R4, 0xfe, !PT ;  /* 0x0000000003007212 */ /* 0x000fce00078efe04 */
.L_x_30526:
[----:B------:R-:W-:Y:S05]  /*bfd0*/  BSYNC B0 ;  /* 0x0000000000007941 */ /* 0x000fea0003800000 */
.L_x_30525:
[----:B------:R-:W-:-:S04]  /*bfe0*/  FMUL.FTZ R0, R0, 1 ;  /* 0x3f80000000007820 */ /* 0x000fc80000410000 */
[----:B------:R3:W4:Y:S01]  /*bff0*/  F2F.F64.F32 R2, R0 ;  /* 0x0000000000027310 */ /* 0x0007220000201800 */
[----:B------:R-:W-:Y:S05]  /*c000*/  BRA `(.L_x_30510) ;  /* 0x0000000400187947 */ /* 0x000fea0003800000 */
.L_x_30523:
        /* <DEDUP_REMOVED lines=21> */
.L_x_30532:
[----:B------:R-:W-:Y:S05]  /*c160*/  BSYNC B1 ;  /* 0x0000000000017941 */ /* 0x000fea0003800000 */
.L_x_30531:
[----:B------:R-:W-:Y:S01]  /*c170*/  LEA R3, R0, 0x37800000, 0x17 ;  /* 0x3780000000037811 */ /* 0x000fe200078eb8ff */
[----:B------:R-:W-:-:S05]  /*c180*/  IMAD.SHL.U32 R0, R2, 0x200000, RZ ;  /* 0x0020000002007824 */ /* 0x000fca00078e00ff */
[----:B------:R-:W-:-:S07]  /*c190*/  LOP3.LUT R0, R3, R0, R4, 0xfe, !PT ;  /* 0x0000000003007212 */ /* 0x000fce00078efe04 */
.L_x_30530:
[----:B------:R-:W-:Y:S05]  /*c1a0*/  BSYNC B0 ;  /* 0x0000000000007941 */ /* 0x000fea0003800000 */
.L_x_30529:
[----:B------:R-:W-:-:S04]  /*c1b0*/  FMUL.FTZ R0, R0, 1 ;  /* 0x3f80000000007820 */ /* 0x000fc80000410000 */
[----:B------:R0:W1:Y:S01]  /*c1c0*/  F2F.F64.F32 R2, R0 ;  /* 0x0000000000027310 */ /* 0x0000620000201800 */
[----:B------:R-:W-:Y:S05]  /*c1d0*/  BRA `(.L_x_30510) ;  /* 0x0000000000a47947 */ /* 0x000fea0003800000 */
.L_x_30522:
        /* <DEDUP_REMOVED lines=14> */
.L_x_30536:
[----:B------:R-:W-:Y:S05]  /*c2c0*/  BSYNC B0 ;  /* 0x0000000000007941 */ /* 0x000fea0003800000 */
.L_x_30535:
[----:B------:R-:W-:-:S04]  /*c2d0*/  FMUL.FTZ R0, R0, 1 ;  /* 0x3f80000000007820 */ /* 0x000fc80000410000 */
[----:B------:R0:W1:Y:S01]  /*c2e0*/  F2F.F64.F32 R2, R0 ;  /* 0x0000000000027310 */ /* 0x0000620000201800 */
[----:B------:R-:W-:Y:S05]  /*c2f0*/  BRA `(.L_x_30510) ;  /* 0x00000000005c7947 */ /* 0x000fea0003800000 */
.L_x_30509:
        /* <DEDUP_REMOVED lines=16> */
.L_x_30537:
[----:B------:R-:W-:Y:S01]  /*c400*/  CS2R R2, SRZ ;  /* 0x0000000000027805 */ /* 0x000fe2000001ff00 */
[----:B------:R-:W-:Y:S06]  /*c410*/  BRA `(.L_x_30510) ;  /* 0x0000000000147947 */ /* 0x000fec0003800000 */
.L_x_30534:
[----:B------:R-:W2:Y:S02]  /*c420*/  LDG.E.64 R2, desc[UR36][R4.64] ;  /* 0x0000002404027981 */ /* 0x000ea4000c1e1b00 */
[----:B--2---:R-:W0:Y:S01]  /*c430*/  I2F.F64.U64 R2, R2 ;  /* 0x0000000200027312 */ /* 0x004e220000301800 */
[----:B------:R-:W-:Y:S05]  /*c440*/  BRA `(.L_x_30510) ;  /* 0x0000000000087947 */ /* 0x000fea0003800000 */
.L_x_30533:
[----:B------:R-:W2:Y:S02]  /*c450*/  LDG.E R2, desc[UR36][R4.64] ;  /* 0x0000002404027981 */ /* 0x000ea4000c1e1900 */
[----:B--2---:R-:W0:Y:S02]  /*c460*/  I2F.F64.U32 R2, R2 ;  /* 0x0000000200027312 */ /* 0x004e240000201800 */
.L_x_30510:
        /* <DEDUP_REMOVED lines=34> */
.L_x_30539:
[----:B------:R-:W-:-:S11]  /*c690*/  DADD R4, R2, R6 ;  /* 0x0000000002047229 */ /* 0x000fd60000000006 */
.L_x_30540:
[----:B------:R-:W-:Y:S05]  /*c6a0*/  BSYNC B0 ;  /* 0x0000000000007941 */ /* 0x000fea0003800000 */
.L_x_30538:
        /* <DEDUP_REMOVED lines=15> */
.L_x_30544:
[----:B------:R-:W0:Y:S02]  /*c7a0*/  F2I.S64.F64.TRUNC R4, R4 ;  /* 0x0000000400047311 */ /* 0x000e24000030d900 */
[----:B0-----:R-:W-:-:S05]  /*c7b0*/  IMAD.MOV.U32 R3, RZ, RZ, R4 ;  /* 0x000000ffff037224 */ /* 0x001fca00078e0004 */
[----:B------:R-:W-:Y:S01]  /*c7c0*/  STG.E.U8 desc[UR36][R16.64], R3 ;  /* 0x0000000310007986 */ /* 0x000fe2000c101124 */
[----:B------:R-:W-:Y:S05]  /*c7d0*/  EXIT ;  /* 0x000000000000794d */ /* 0x000fea0003800000 */
.L_x_30543:
        /* <DEDUP_REMOVED lines=9> */
.L_x_30547:
[----:B------:R-:W0:Y:S02]  /*c870*/  F2I.F64.TRUNC R5, R4 ;  /* 0x0000000400057311 */ /* 0x000e24000030d100 */
[----:B0-----:R-:W-:Y:S01]  /*c880*/  STG.E desc[UR36][R16.64], R5 ;  /* 0x0000000510007986 */ /* 0x001fe2000c101924 */
[----:B------:R-:W-:Y:S05]  /*c890*/  EXIT ;  /* 0x000000000000794d */ /* 0x000fea0003800000 */
.L_x_30546:
[----:B------:R-:W0:Y:S02]  /*c8a0*/  F2I.F64.TRUNC R5, R4 ;  /* 0x0000000400057311 */ /* 0x000e24000030d100 */
[----:B0-----:R-:W-:Y:S01]  /*c8b0*/  STG.E.U16 desc[UR36][R16.64], R5 ;  /* 0x0000000510007986 */ /* 0x001fe2000c101524 */
[----:B------:R-:W-:Y:S05]  /*c8c0*/  EXIT ;  /* 0x000000000000794d */ /* 0x000fea0003800000 */
.L_x_30542:
        /* <DEDUP_REMOVED lines=13> */
.L_x_30549:
        /* <DEDUP_REMOVED lines=8> */
.L_x_30548:
        /* <DEDUP_REMOVED lines=14> */
.L_x_30551:
        /* <DEDUP_REMOVED lines=9> */
.L_x_30550:
[----:B------:R-:W-:Y:S01]  /*cb90*/  STG.E.64 desc[UR36][R16.64], R4 ;  /* 0x0000000410007986 */ /* 0x000fe2000c101b24 */
[----:B------:R-:W-:Y:S05]  /*cba0*/  EXIT ;  /* 0x000000000000794d */ /* 0x000fea0003800000 */
.L_x_30541:
        /* <DEDUP_REMOVED lines=12> */
.L_x_30554:
[----:B------:R-:W-:-:S05]  /*cc70*/  CS2R R6, SRZ ;  /* 0x0000000000067805 */ /* 0x000fca000001ff00 */
[----:B------:R-:W-:Y:S01]  /*cc80*/  STG.E.128 desc[UR36][R16.64], R4 ;  /* 0x0000000410007986 */ /* 0x000fe2000c101d24 */
[----:B------:R-:W-:Y:S05]  /*cc90*/  EXIT ;  /* 0x000000000000794d */ /* 0x000fea0003800000 */
.L_x_30553:
        /* <DEDUP_REMOVED lines=25> */
.L_x_30558:
[----:B------:R-:W-:Y:S05]  /*ce30*/  BSYNC B0 ;  /* 0x0000000000007941 */ /* 0x000fea0003800000 */
.L_x_30557:
[----:B------:R-:W-:-:S05]  /*ce40*/  LOP3.LUT R3, R0, R3, RZ, 0xfc, !PT ;  /* 0x0000000300037212 */ /* 0x000fca00078efcff */
[----:B------:R-:W-:Y:S01]  /*ce50*/  STG.E.U8 desc[UR36][R16.64], R3 ;  /* 0x0000000310007986 */ /* 0x000fe2000c101124 */
[----:B------:R-:W-:Y:S05]  /*ce60*/  EXIT ;  /* 0x000000000000794d */ /* 0x000fea0003800000 */
.L_x_30556:
        /* <DEDUP_REMOVED lines=17> */
.L_x_30560:
[----:B------:R-:W-:Y:S01]  /*cf80*/  IMAD.MOV.U32 R0, RZ, RZ, 0x7f ;  /* 0x0000007fff007424 */ /* 0x000fe200078e00ff */
[----:B------:R-:W-:-:S04]  /*cf90*/  ISETP.GT.U32.AND P0, PT, R2, 0x7f800000, PT ;  /* 0x7f8000000200780c */ /* 0x000fc80003f04070 */
[----:B------:R-:W-:-:S09]  /*cfa0*/  SEL R0, R0, 0x7c, P0 ;  /* 0x0000007c00007807 */ /* 0x000fd20000000000 */
.L_x_30561:
[----:B------:R-:W-:Y:S05]  /*cfb0*/  BSYNC B0 ;  /* 0x0000000000007941 */ /* 0x000fea0003800000 */
.L_x_30559:
[----:B------:R-:W-:-:S04]  /*cfc0*/  LOP3.LUT R2, R3, 0x80000000, RZ, 0xc0, !PT ;  /* 0x8000000003027812 */ /* 0x000fc800078ec0ff */
[----:B------:R-:W-:-:S04]  /*cfd0*/  SHF.R.U32.HI R3, RZ, 0x18, R2 ;  /* 0x00000018ff037819 */ /* 0x000fc80000011602 */
[----:B------:R-:W-:-:S05]  /*cfe0*/  LOP3.LUT R3, R0, R3, RZ, 0xfc, !PT ;  /* 0x0000000300037212 */ /* 0x000fca00078efcff */
[----:B------:R-:W-:Y:S01]  /*cff0*/  STG.E.U8 desc[UR36][R16.64], R3 ;  /* 0x0000000310007986 */ /* 0x000fe2000c101124 */
[----:B------:R-:W-:Y:S05]  /*d000*/  EXIT ;  /* 0x000000000000794d */ /* 0x000fea0003800000 */
.L_x_30555:
        /* <DEDUP_REMOVED lines=8> */
.L_x_30552:
        /* <DEDUP_REMOVED lines=11> */
.L_x_30564:
        /* <DEDUP_REMOVED lines=21> */
.L_x_30567:
[----:B------:R-:W-:-:S04]  /*d290*/  LOP3.LUT R2, R3, 0x80000000, RZ, 0xc0, !PT ;  /* 0x8000000003027812 */ /* 0x000fc800078ec0ff */
[----:B------:R-:W-:-:S04]  /*d2a0*/  SHF.R.U32.HI R3, RZ, 0x18, R2 ;  /* 0x00000018ff037819 */ /* 0x000fc80000011602 */
[----:B------:R-:W-:-:S04]  /*d2b0*/  LOP3.LUT R0, R0, R3, RZ, 0xfc, !PT ;  /* 0x0000000300007212 */ /* 0x000fc800078efcff */
[----:B------:R-:W-:-:S07]  /*d2c0*/  PRMT R8, R0, 0x7610, R8 ;  /* 0x0000761000087816 */ /* 0x000fce0000000008 */
.L_x_30566:
[----:B------:R-:W-:Y:S05]  /*d2d0*/  BSYNC B0 ;  /* 0x0000000000007941 */ /* 0x000fea0003800000 */
.L_x_30565:
[----:B------:R-:W-:Y:S01]  /*d2e0*/  STG.E.U8 desc[UR36][R16.64], R8 ;  /* 0x0000000810007986 */ /* 0x000fe2000c101124 */
[----:B------:R-:W-:Y:S05]  /*d2f0*/  EXIT ;  /* 0x000000000000794d */ /* 0x000fea0003800000 */
.L_x_30563:
        /* <DEDUP_REMOVED lines=21> */
.L_x_30570:
[----:B------:R-:W-:-:S04]  /*d450*/  LOP3.LUT R2, R3, 0x80000000, RZ, 0xc0, !PT ;  /* 0x8000000003027812 */ /* 0x000fc800078ec0ff */
[----:B------:R-:W-:-:S04]  /*d460*/  SHF.R.U32.HI R3, RZ, 0x18, R2 ;  /* 0x00000018ff037819 */ /* 0x000fc80000011602 */
[----:B------:R-:W-:-:S04]  /*d470*/  LOP3.LUT R0, R0, R3, RZ, 0xfc, !PT ;  /* 0x0000000300007212 */ /* 0x000fc800078efcff */
[----:B------:R-:W-:-:S07]  /*d480*/  PRMT R8, R0, 0x7610, R8 ;  /* 0x0000761000087816 */ /* 0x000fce0000000008 */
.L_x_30569:
[----:B------:R-:W-:Y:S05]  /*d490*/  BSYNC B0 ;  /* 0x0000000000007941 */ /* 0x000fea0003800000 */
.L_x_30568:
[----:B------:R-:W-:Y:S01]  /*d4a0*/  STG.E.U8 desc[UR36][R16.64], R8 ;  /* 0x0000000810007986 */ /* 0x000fe2000c101124 */
[----:B------:R-:W-:Y:S05]  /*d4b0*/  EXIT ;  /* 0x000000000000794d */ /* 0x000fea0003800000 */
.L_x_30562:
        /* <DEDUP_REMOVED lines=26> */
.L_x_30545:
        /* <DEDUP_REMOVED lines=16> */
.L_x_30573:
[----:B------:R-:W-:Y:S05]  /*d760*/  EXIT ;  /* 0x000000000000794d */ /* 0x000fea0003800000 */
.L_x_30572:
[----:B------:R-:W0:Y:S02]  /*d770*/  F2I.U64.F64.TRUNC R4, R4 ;  /* 0x0000000400047311 */ /* 0x000e24000030d800 */
[----:B0-----:R-:W-:Y:S01]  /*d780*/  STG.E.64 desc[UR36][R16.64], R4 ;  /* 0x0000000410007986 */ /* 0x001fe2000c101b24 */
[----:B------:R-:W-:Y:S05]  /*d790*/  EXIT ;  /* 0x000000000000794d */ /* 0x000fea0003800000 */
.L_x_30571:
[----:B------:R-:W0:Y:S02]  /*d7a0*/  F2I.U32.F64.TRUNC R5, R4 ;  /* 0x0000000400057311 */ /* 0x000e24000030d000 */
[----:B0-----:R-:W-:Y:S01]  /*d7b0*/  STG.E desc[UR36][R16.64], R5 ;  /* 0x0000000510007986 */ /* 0x001fe2000c101924 */
[----:B------:R-:W-:Y:S05]  /*d7c0*/  EXIT ;  /* 0x000000000000794d */ /* 0x000fea0003800000 */
.L_x_30574:
        /* <DEDUP_REMOVED lines=11> */
.L_x_32295:


//--------------------- .text._ZN2at6native27unrolled_elementwise_kernelINS0_13BUnaryFunctorIdddZZZNS0_21nextafter_kernel_cudaERNS_18TensorIteratorBaseEENKUlvE_clEvENKUlvE_clEvEUlddE_EESt5arrayIPcLm2EELi4E23TrivialOffsetCalculatorILi1EjESD_NS0_6memory12LoadWithCastILi1EEENSE_13StoreWithCastILi1EEEEEviT_T0_T2_T3_T4_T5_ --------------------------
	.section	.text._ZN2at6native27unrolled_elementwise_kernelINS0_13BUnaryFunctorIdddZZZNS0_21nextafter_kernel_cudaERNS_18TensorIteratorBaseEENKUlvE_clEvENKUlvE_clEvEUlddE_EESt5arrayIPcLm2EELi4E23TrivialOffsetCalculatorILi1EjESD_NS0_6memory12LoadWithCastILi1EEENSE_13StoreWithCastILi1EEEEEviT_T0_T2_T3_T4_T5_,"ax",@progbits
	.align	128
        .global         _ZN2at6native27unrolled_elementwise_kernelINS0_13BUnaryFunctorIdddZZZNS0_21nextafter_kernel_cudaERNS_18TensorIteratorBaseEENKUlvE_clEvENKUlvE_clEvEUlddE_EESt5arrayIPcLm2EELi4E23TrivialOffsetCalculatorILi1EjESD_NS0_6memory12LoadWithCastILi1EEENSE_13StoreWithCastILi1EEEEEviT_T0_T2_T3_T4_T5_
        .type           _ZN2at6native27unrolled_elementwise_kernelINS0_13BUnaryFunctorIdddZZZNS0_21nextafter_kernel_cudaERNS_18TensorIteratorBaseEENKUlvE_clEvENKUlvE_clEvEUlddE_EESt5arrayIPcLm2EELi4E23TrivialOffsetCalculatorILi1EjESD_NS0_6memory12LoadWithCastILi1EEENSE_13StoreWithCastILi1EEEEEviT_T0_T2_T3_T4_T5_,@function
        .size           _ZN2at6native27unrolled_elementwise_kernelINS0_13BUnaryFunctorIdddZZZNS0_21nextafter_kernel_cudaERNS_18TensorIteratorBaseEENKUlvE_clEvENKUlvE_clEvEUlddE_EESt5arrayIPcLm2EELi4E23TrivialOffsetCalculatorILi1EjESD_NS0_6memory12LoadWithCastILi1EEENSE_13StoreWithCastILi1EEEEEviT_T0_T2_T3_T4_T5_,(.L_x_32296 - _ZN2at6native27unrolled_elementwise_kernelINS0_13BUnaryFunctorIdddZZZNS0_21nextafter_kernel_cudaERNS_18TensorIteratorBaseEENKUlvE_clEvENKUlvE_clEvEUlddE_EESt5arrayIPcLm2EELi4E23TrivialOffsetCalculatorILi1EjESD_NS0_6memory12LoadWithCastILi1EEENSE_13StoreWithCastILi1EEEEEviT_T0_T2_T3_T4_T5_)
        .other          _ZN2at6native27unrolled_elementwise_kernelINS0_13BUnaryFunctorIdddZZZNS0_21nextafter_kernel_cudaERNS_18TensorIteratorBaseEENKUlvE_clEvENKUlvE_clEvEUlddE_EESt5arrayIPcLm2EELi4E23TrivialOffsetCalculatorILi1EjESD_NS0_6memory12LoadWithCastILi1EEENSE_13StoreWithCastILi1EEEEEviT_T0_T2_T3_T4_T5_,@"STO_CUDA_ENTRY STV_DEFAULT"
_ZN2at6native27unrolled_elementwise_kernelINS0_13BUnaryFunctorIdddZZZNS0_21nextafter_kernel_cudaERNS_18TensorIteratorBaseEENKUlvE_clEvENKUlvE_clEvEUlddE_EESt5arrayIPcLm2EELi4E23TrivialOffsetCalculatorILi1EjESD_NS0_6memory12LoadWithCastILi1EEENSE_13StoreWithCastILi1EEEEEviT_T0_T2_T3_T4_T5_:
.text._ZN2at6native27unrolled_elementwise_kernelINS0_13BUnaryFunctorIdddZZZNS0_21nextafter_kernel_cudaERNS_18TensorIteratorBaseEENKUlvE_clEvENKUlvE_clEvEUlddE_EESt5arrayIPcLm2EELi4E23TrivialOffsetCalculatorILi1EjESD_NS0_6memory12LoadWithCastILi1EEENSE_13StoreWithCastILi1EEEEEviT_T0_T2_T3_T4_T5_:
        /* <DEDUP_REMOVED lines=32> */
.L_x_30580:
[----:B------:R-:W2:Y:S02]  /*0200*/  LDG.E.U8 R4, desc[UR36][R4.64] ;  /* 0x0000002404047981 */ /* 0x000ea4000c1e1100 */
[----:B--2---:R0:W1:Y:S01]  /*0210*/  I2F.F64.U16 R26, R4 ;  /* 0x00000004001a7312 */ /* 0x0040620000101800 */
[----:B------:R-:W-:Y:S05]  /*0220*/  BRA `(.L_x_30582) ;  /* 0x0000000c00747947 */ /* 0x000fea0003800000 */
.L_x_30579:
        /* <DEDUP_REMOVED lines=9> */
.L_x_30584:
[----:B------:R-:W2:Y:S02]  /*02c0*/  LDG.E R4, desc[UR36][R4.64] ;  /* 0x0000002404047981 */ /* 0x000ea4000c1e1900 */
[----:B--2---:R1:W2:Y:S01]  /*02d0*/  I2F.F64 R26, R4 ;  /* 0x00000004001a7312 */ /* 0x0042a20000201c00 */
[----:B------:R-:W-:Y:S05]  /*02e0*/  BRA `(.L_x_30582) ;  /* 0x0000000c00447947 */ /* 0x000fea0003800000 */
.L_x_30583:
[----:B------:R-:W2:Y:S02]  /*02f0*/  LDG.E.U16 R4, desc[UR36][R4.64] ;  /* 0x0000002404047981 */ /* 0x000ea4000c1e1500 */
[----:B--2---:R3:W4:Y:S01]  /*0300*/  I2F.F64.S16 R26, R4 ;  /* 0x00000004001a7312 */ /* 0x0047220000101c00 */
[----:B------:R-:W-:Y:S05]  /*0310*/  BRA `(.L_x_30582) ;  /* 0x0000000c00387947 */ /* 0x000fea0003800000 */
.L_x_30578:
        /* <DEDUP_REMOVED lines=10> */
.L_x_30586:
[----:B------:R-:W2:Y:S02]  /*03c0*/  LDG.E.U16 R0, desc[UR36][R4.64] ;  /* 0x0000002404007981 */ /* 0x000ea4000c1e1500 */
[----:B--2---:R-:W-:-:S05]  /*03d0*/  HADD2.F32 R0, -RZ, R0.H0_H0 ;  /* 0x20000000ff007230 */ /* 0x004fca0000004100 */
[----:B------:R-:W-:-:S04]  /*03e0*/  FMUL.FTZ R0, R0, 1 ;  /* 0x3f80000000007820 */ /* 0x000fc80000410000 */
[----:B------:R0:W1:Y:S01]  /*03f0*/  F2F.F64.F32 R26, R0 ;  /* 0x00000000001a7310 */ /* 0x0000620000201800 */
[----:B------:R-:W-:Y:S05]  /*0400*/  BRA `(.L_x_30582) ;  /* 0x0000000800fc7947 */ /* 0x000fea0003800000 */
.L_x_30585:
        /* <DEDUP_REMOVED lines=10> */
.L_x_30588:
[----:B------:R-:W2:Y:S02]  /*04b0*/  LDG.E.U16 R4, desc[UR36][R4.64] ;  /* 0x0000002404047981 */ /* 0x000ea4000c1e1500 */
[----:B--2---:R-:W-:-:S05]  /*04c0*/  HADD2.F32 R0, -RZ, R4.H0_H0 ;  /* 0x20000004ff007230 */ /* 0x004fca0000004100 */
[----:B------:R-:W-:-:S04]  /*04d0*/  FMUL.FTZ R0, R0, 1 ;  /* 0x3f80000000007820 */ /* 0x000fc80000410000 */
[----:B------:R0:W1:Y:S01]  /*04e0*/  F2F.F64.F32 R26, R0 ;  /* 0x00000000001a7310 */ /* 0x0000620000201800 */
[----:B------:R-:W-:Y:S05]  /*04f0*/  BRA `(.L_x_30582) ;  /* 0x0000000800c07947 */ /* 0x000fea0003800000 */
.L_x_30587:
[----:B------:R0:W5:Y:S01]  /*0500*/  LDG.E.64 R26, desc[UR36][R4.64] ;  /* 0x00000024041a7981 */ /* 0x000162000c1e1b00 */
[----:B------:R-:W-:Y:S05]  /*0510*/  BRA `(.L_x_30582) ;  /* 0x0000000800b87947 */ /* 0x000fea0003800000 */
.L_x_30577:
        /* <DEDUP_REMOVED lines=13> */
.L_x_30591:
[----:B------:R0:W5:Y:S01]  /*05f0*/  LDG.E.64 R26, desc[UR36][R4.64] ;  /* 0x00000024041a7981 */ /* 0x000162000c1e1b00 */
[----:B------:R-:W-:Y:S05]  /*0600*/  BRA `(.L_x_30582) ;  /* 0x00000008007c7947 */ /* 0x000fea0003800000 */
.L_x_30590:
        /* <DEDUP_REMOVED lines=28> */
.L_x_30593:
        /* <DEDUP_REMOVED lines=16> */
.L_x_30592:
[----:B------:R-:W2:Y:S02]  /*08d0*/  LDG.E.U16 R0, desc[UR36][R4.64] ;  /* 0x0000002404007981 */ /* 0x000ea4000c1e1500 */
[----:B--2---:R-:W-:-:S04]  /*08e0*/  IMAD.U32 R0, R0, 0x10000, RZ ;  /* 0x0001000000007824 */ /* 0x004fc800078e00ff */
[----:B------:R-:W-:-:S04]  /*08f0*/  FMUL.FTZ R0, R0, 1 ;  /* 0x3f80000000007820 */ /* 0x000fc80000410000 */
[----:B------:R0:W1:Y:S01]  /*0900*/  F2F.F64.F32 R26, R0 ;  /* 0x00000000001a7310 */ /* 0x0000620000201800 */
[----:B------:R-:W-:Y:S05]  /*0910*/  BRA `(.L_x_30582) ;  /* 0x0000000400b87947 */ /* 0x000fea0003800000 */
.L_x_30589:
        /* <DEDUP_REMOVED lines=11> */
.L_x_30596:
        /* <DEDUP_REMOVED lines=21> */
.L_x_30600:
[----:B------:R-:W-:Y:S05]  /*0b20*/  BSYNC B1 ;  /* 0x0000000000017941 */ /* 0x000fea0003800000 */
.L_x_30599:
[----:B------:R-:W-:Y:S01]  /*0b30*/  LEA R5, R0, 0x3b800000, 0x17 ;  /* 0x3b80000000057811 */ /* 0x000fe200078eb8ff */
[----:B------:R-:W-:-:S05]  /*0b40*/  IMAD.SHL.U32 R0, R3, 0x100000, RZ ;  /* 0x0010000003007824 */ /* 0x000fca00078e00ff */
[----:B------:R-:W-:-:S07]  /*0b50*/  LOP3.LUT R0, R5, R0, R6, 0xfe, !PT ;  /* 0x0000000005007212 */ /* 0x000fce00078efe06 */
.L_x_30598:
[----:B------:R-:W-:Y:S05]  /*0b60*/  BSYNC B0 ;  /* 0x0000000000007941 */ /* 0x000fea0003800000 */
.L_x_30597:
[----:B------:R-:W-:-:S04]  /*0b70*/  FMUL.FTZ R0, R0, 1 ;  /* 0x3f80000000007820 */ /* 0x000fc80000410000 */
[----:B------:R0:W1:Y:S01]  /*0b80*/  F2F.F64.F32 R26, R0 ;  /* 0x00000000001a7310 */ /* 0x0000620000201800 */
[----:B------:R-:W-:Y:S05]  /*0b90*/  BRA `(.L_x_30582) ;  /* 0x0000000400187947 */ /* 0x000fea0003800000 */
.L_x_30595:
        /* <DEDUP_REMOVED lines=21> */
.L_x_30604:
[----:B------:R-:W-:Y:S05]  /*0cf0*/  BSYNC B1 ;  /* 0x0000000000017941 */ /* 0x000fea0003800000 */
.L_x_30603:
[----:B------:R-:W-:Y:S01]  /*0d00*/  LEA R5, R0, 0x37800000, 0x17 ;  /* 0x3780000000057811 */ /* 0x000fe200078eb8ff */
[----:B------:R-:W-:-:S05]  /*0d10*/  IMAD.SHL.U32 R0, R3, 0x200000, RZ ;  /* 0x0020000003007824 */ /* 0x000fca00078e00ff */
[----:B------:R-:W-:-:S07]  /*0d20*/  LOP3.LUT R0, R5, R0, R6, 0xfe, !PT ;  /* 0x0000000005007212 */ /* 0x000fce00078efe06 */
.L_x_30602:
[----:B------:R-:W-:Y:S05]  /*0d30*/  BSYNC B0 ;  /* 0x0000000000007941 */ /* 0x000fea0003800000 */
.L_x_30601:
[----:B------:R-:W-:-:S04]  /*0d40*/  FMUL.FTZ R0, R0, 1 ;  /* 0x3f80000000007820 */ /* 0x000fc80000410000 */
[----:B------:R0:W1:Y:S01]  /*0d50*/  F2F.F64.F32 R26, R0 ;  /* 0x00000000001a7310 */ /* 0x0000620000201800 */
[----:B------:R-:W-:Y:S05]  /*0d60*/  BRA `(.L_x_30582) ;  /* 0x0000000000a47947 */ /* 0x000fea0003800000 */
.L_x_30594:
        /* <DEDUP_REMOVED lines=14> */
.L_x_30608:
[----:B------:R-:W-:Y:S05]  /*0e50*/  BSYNC B0 ;  /* 0x0000000000007941 */ /* 0x000fea0003800000 */
.L_x_30607:
[----:B------:R-:W-:-:S04]  /*0e60*/  FMUL.FTZ R0, R0, 1 ;  /* 0x3f80000000007820 */ /* 0x000fc80000410000 */
[----:B------:R0:W1:Y:S01]  /*0e70*/  F2F.F64.F32 R26, R0 ;  /* 0x00000000001a7310 */ /* 0x0000620000201800 */
[----:B------:R-:W-:Y:S05]  /*0e80*/  BRA `(.L_x_30582) ;  /* 0x00000000005c7947 */ /* 0x000fea0003800000 */
.L_x_30581:
        /* <DEDUP_REMOVED lines=16> */
.L_x_30609:
[----:B------:R-:W-:Y:S01]  /*0f90*/  CS2R R26, SRZ ;  /* 0x00000000001a7805 */ /* 0x000fe2000001ff00 */
[----:B------:R-:W-:Y:S06]  /*0fa0*/  BRA `(.L_x_30582) ;  /* 0x0000000000147947 */ /* 0x000fec0003800000 */
.L_x_30606:
[----:B------:R-:W2:Y:S02]  /*0fb0*/  LDG.E.64 R26, desc[UR36][R4.64] ;  /* 0x00000024041a7981 */ /* 0x000ea4000c1e1b00 */
[----:B--2---:R-:W0:Y:S01]  /*0fc0*/  I2F.F64.U64 R26, R26 ;  /* 0x0000001a001a7312 */ /* 0x004e220000301800 */
[----:B------:R-:W-:Y:S05]  /*0fd0*/  BRA `(.L_x_30582) ;  /* 0x0000000000087947 */ /* 0x000fea0003800000 */
.L_x_30605:
[----:B------:R-:W2:Y:S02]  /*0fe0*/  LDG.E R4, desc[UR36][R4.64] ;  /* 0x0000002404047981 */ /* 0x000ea4000c1e1900 */
[----:B--2---:R0:W1:Y:S02]  /*0ff0*/  I2F.F64.U32 R26, R4 ;  /* 0x00000004001a7312 */ /* 0x0040640000201800 */
.L_x_30582:
[----:B------:R-:W3:Y:S02]  /*1000*/  S2R R22, SR_TID.X ;  /* 0x0000000000167919 */ /* 0x000ee40000002100 */
[----:B---3--:R-:W-:-:S07]  /*1010*/  VIADD R22, R22, 0x80 ;  /* 0x0000008016167836 */ /* 0x008fce0000000000 */
.L_x_30576:
[----:B------:R-:W-:Y:S05]  /*1020*/  BSYNC B6 ;  /* 0x0000000000067941 */ /* 0x000fea0003800000 */
.L_x_30575:
        /* <DEDUP_REMOVED lines=24> */
.L_x_30615:
[----:B------:R-:W3:Y:S02]  /*11b0*/  LDG.E.U8 R4, desc[UR36][R4.64] ;  /* 0x0000002404047981 */ /* 0x000ee4000c1e1100 */
[----:B---3--:R0:W1:Y:S01]  /*11c0*/  I2F.F64.U16 R24, R4 ;  /* 0x0000000400187312 */ /* 0x0080620000101800 */
[----:B------:R-:W-:Y:S05]  /*11d0*/  BRA `(.L_x_30617) ;  /* 0x0000000c00707947 */ /* 0x000fea0003800000 */
.L_x_30614:
        /* <DEDUP_REMOVED lines=9> */
.L_x_30619:
[----:B------:R-:W3:Y:S02]  /*1270*/  LDG.E R4, desc[UR36][R4.64] ;  /* 0x0000002404047981 */ /* 0x000ee4000c1e1900 */
[----:B---3--:R0:W1:Y:S01]  /*1280*/  I2F.F64 R24, R4 ;  /* 0x0000000400187312 */ /* 0x0080620000201c00 */
[----:B------:R-:W-:Y:S05]  /*1290*/  BRA `(.L_x_30617) ;  /* 0x0000000c00407947 */ /* 0x000fea0003800000 */
.L_x_30618:
[----:B------:R-:W3:Y:S02]  /*12a0*/  LDG.E.U16 R4, desc[UR36][R4.64] ;  /* 0x0000002404047981 */ /* 0x000ee4000c1e1500 */
[----:B---3--:R0:W1:Y:S01]  /*12b0*/  I2F.F64.S16 R24, R4 ;  /* 0x0000000400187312 */ /* 0x0080620000101c00 */
[----:B------:R-:W-:Y:S05]  /*12c0*/  BRA `(.L_x_30617) ;  /* 0x0000000c00347947 */ /* 0x000fea0003800000 */
.L_x_30613:
        /* <DEDUP_REMOVED lines=10> */
.L_x_30621:
[----:B------:R-:W3:Y:S02]  /*1370*/  LDG.E.U16 R0, desc[UR36][R4.64] ;  /* 0x0000002404007981 */ /* 0x000ee4000c1e1500 */
[----:B---3--:R-:W-:-:S05]  /*1380*/  HADD2.F32 R0, -RZ, R0.H0_H0 ;  /* 0x20000000ff007230 */ /* 0x008fca0000004100 */
[----:B------:R-:W-:-:S04]  /*1390*/  FMUL.FTZ R0, R0, 1 ;  /* 0x3f80000000007820 */ /* 0x000fc80000410000 */
[----:B------:R0:W1:Y:S01]  /*13a0*/  F2F.F64.F32 R24, R0 ;  /* 0x0000000000187310 */ /* 0x0000620000201800 */
[----:B------:R-:W-:Y:S05]  /*13b0*/  BRA `(.L_x_30617) ;  /* 0x0000000800f87947 */ /* 0x000fea0003800000 */
.L_x_30620:
        /* <DEDUP_REMOVED lines=10> */
.L_x_30623:
[----:B------:R-:W3:Y:S02]  /*1460*/  LDG.E.U16 R4, desc[UR36][R4.64] ;  /* 0x0000002404047981 */ /* 0x000ee4000c1e1500 */
[----:B---3--:R-:W-:-:S05]  /*1470*/  HADD2.F32 R0, -RZ, R4.H0_H0 ;  /* 0x20000004ff007230 */ /* 0x008fca0000004100 */
[----:B------:R-:W-:-:S04]  /*1480*/  FMUL.FTZ R0, R0, 1 ;  /* 0x3f80000000007820 */ /* 0x000fc80000410000 */
[----:B------:R0:W1:Y:S01]  /*1490*/  F2F.F64.F32 R24, R0 ;  /* 0x0000000000187310 */ /* 0x0000620000201800 */
[----:B------:R-:W-:Y:S05]  /*14a0*/  BRA `(.L_x_30617) ;  /* 0x0000000800bc7947 */ /* 0x000fea0003800000 */
.L_x_30622:
[----:B------:R0:W5:Y:S01]  /*14b0*/  LDG.E.64 R24, desc[UR36][R4.64] ;  /* 0x0000002404187981 */ /* 0x000162000c1e1b00 */
[----:B------:R-:W-:Y:S05]  /*14c0*/  BRA `(.L_x_30617) ;  /* 0x0000000800b47947 */ /* 0x000fea0003800000 */
.L_x_30612:
        /* <DEDUP_REMOVED lines=13> */
.L_x_30626:
[----:B------:R0:W5:Y:S01]  /*15a0*/  LDG.E.64 R24, desc[UR36][R4.64] ;  /* 0x0000002404187981 */ /* 0x000162000c1e1b00 */
[----:B------:R-:W-:Y:S05]  /*15b0*/  BRA `(.L_x_30617) ;  /* 0x0000000800787947 */ /* 0x000fea0003800000 */
.L_x_30625:
        /* <DEDUP_REMOVED lines=28> */
.L_x_30628:
        /* <DEDUP_REMOVED lines=15> */
.L_x_30627:
[----:B------:R-:W3:Y:S02]  /*1870*/  LDG.E.U16 R0, desc[UR36][R4.64] ;  /* 0x0000002404007981 */ /* 0x000ee4000c1e1500 */
[----:B---3--:R-:W-:-:S04]  /*1880*/  IMAD.U32 R0, R0, 0x10000, RZ ;  /* 0x0001000000007824 */ /* 0x008fc800078e00ff */
[----:B------:R-:W-:-:S04]  /*1890*/  FMUL.FTZ R0, R0, 1 ;  /* 0x3f80000000007820 */ /* 0x000fc80000410000 */
[----:B------:R0:W1:Y:S01]  /*18a0*/  F2F.F64.F32 R24, R0 ;  /* 0x0000000000187310 */ /* 0x0000620000201800 */
[----:B------:R-:W-:Y:S05]  /*18b0*/  BRA `(.L_x_30617) ;  /* 0x0000000400b87947 */ /* 0x000fea0003800000 */
.L_x_30624:
        /* <DEDUP_REMOVED lines=11> */
.L_x_30631:
        /* <DEDUP_REMOVED lines=21> */
.L_x_30635:
[----:B------:R-:W-:Y:S05]  /*1ac0*/  BSYNC B1 ;  /* 0x0000000000017941 */ /* 0x000fea0003800000 */
.L_x_30634:
[----:B------:R-:W-:Y:S01]  /*1ad0*/  LEA R5, R0, 0x3b800000, 0x17 ;  /* 0x3b80000000057811 */ /* 0x000fe200078eb8ff */
[----:B------:R-:W-:-:S05]  /*1ae0*/  IMAD.SHL.U32 R0, R3, 0x100000, RZ ;  /* 0x0010000003007824 */ /* 0x000fca00078e00ff */
[----:B------:R-:W-:-:S07]  /*1af0*/  LOP3.LUT R0, R5, R0, R6, 0xfe, !PT ;  /* 0x0000000005007212 */ /* 0x000fce00078efe06 */
.L_x_30633:
[----:B------:R-:W-:Y:S05]  /*1b00*/  BSYNC B0 ;  /* 0x0000000000007941 */ /* 0x000fea0003800000 */
.L_x_30632:
[----:B------:R-:W-:-:S04]  /*1b10*/  FMUL.FTZ R0, R0, 1 ;  /* 0x3f80000000007820 */ /* 0x000fc80000410000 */
[----:B------:R0:W1:Y:S01]  /*1b20*/  F2F.F64.F32 R24, R0 ;  /* 0x0000000000187310 */ /* 0x0000620000201800 */
[----:B------:R-:W-:Y:S05]  /*1b30*/  BRA `(.L_x_30617) ;  /* 0x0000000400187947 */ /* 0x000fea0003800000 */
.L_x_30630:
        /* <DEDUP_REMOVED lines=21> */
.L_x_30639:
[----:B------:R-:W-:Y:S05]  /*1c90*/  BSYNC B1 ;  /* 0x0000000000017941 */ /* 0x000fea0003800000 */
.L_x_30638:
[----:B------:R-:W-:Y:S01]  /*1ca0*/  LEA R5, R0, 0x37800000, 0x17 ;  /* 0x3780000000057811 */ /* 0x000fe200078eb8ff */
[----:B------:R-:W-:-:S05]  /*1cb0*/  IMAD.SHL.U32 R0, R3, 0x200000, RZ ;  /* 0x0020000003007824 */ /* 0x000fca00078e00ff */
[----:B------:R-:W-:-:S07]  /*1cc0*/  LOP3.LUT R0, R5, R0, R6, 0xfe, !PT ;  /* 0x0000000005007212 */ /* 0x000fce00078efe06 */
.L_x_30637:
[----:B------:R-:W-:Y:S05]  /*1cd0*/  BSYNC B0 ;  /* 0x0000000000007941 */ /* 0x000fea0003800000 */
.L_x_30636:
[----:B------:R-:W-:-:S04]  /*1ce0*/  FMUL.FTZ R0, R0, 1 ;  /* 0x3f80000000007820 */ /* 0x000fc80000410000 */
[----:B------:R0:W1:Y:S01]  /*1cf0*/  F2F.F64.F32 R24, R0 ;  /* 0x0000000000187310 */ /* 0x0000620000201800 */
[----:B------:R-:W-:Y:S05]  /*1d00*/  BRA `(.L_x_30617) ;  /* 0x0000000000a47947 */ /* 0x000fea0003800000 */
.L_x_30629:
        /* <DEDUP_REMOVED lines=14> */
.L_x_30643:
[----:B------:R-:W-:Y:S05]  /*1df0*/  BSYNC B0 ;  /* 0x0000000000007941 */ /* 0x000fea0003800000 */
.L_x_30642:
[----:B------:R-:W-:-:S04]  /*1e00*/  FMUL.FTZ R0, R0, 1 ;  /* 0x3f80000000007820 */ /* 0x000fc80000410000 */
[----:B------:R0:W1:Y:S01]  /*1e10*/  F2F.F64.F32 R24, R0 ;  /* 0x0000000000187310 */ /* 0x0000620000201800 */
[----:B------:R-:W-:Y:S05]  /*1e20*/  BRA `(.L_x_30617) ;  /* 0x00000000005c7947 */ /* 0x000fea0003800000 */
.L_x_30616:
        /* <DEDUP_REMOVED lines=16> */
.L_x_30644:
[----:B------:R-:W-:Y:S01]  /*1f30*/  CS2R R24, SRZ ;  /* 0x0000000000187805 */ /* 0x000fe2000001ff00 */
[----:B------:R-:W-:Y:S06]  /*1f40*/  BRA `(.L_x_30617) ;  /* 0x0000000000147947 */ /* 0x000fec0003800000 */
.L_x_30641:
[----:B------:R-:W3:Y:S02]  /*1f50*/  LDG.E.64 R24, desc[UR36][R4.64] ;  /* 0x0000002404187981 */ /* 0x000ee4000c1e1b00 */
[----:B---3--:R-:W0:Y:S01]  /*1f60*/  I2F.F64.U64 R24, R24 ;  /* 0x0000001800187312 */ /* 0x008e220000301800 */
[----:B------:R-:W-:Y:S05]  /*1f70*/  BRA `(.L_x_30617) ;  /* 0x0000000000087947 */ /* 0x000fea0003800000 */
.L_x_30640:
[----:B------:R-:W3:Y:S02]  /*1f80*/  LDG.E R4, desc[UR36][R4.64] ;  /* 0x0000002404047981 */ /* 0x000ee4000c1e1900 */
[----:B---3--:R0:W1:Y:S02]  /*1f90*/  I2F.F64.U32 R24, R4 ;  /* 0x0000000400187312 */ /* 0x0080640000201800 */
.L_x_30617:
[----:B------:R-:W-:-:S07]  /*1fa0*/  VIADD R22, R22, 0x80 ;  /* 0x0000008016167836 */ /* 0x000fce0000000000 */
.L_x_30611:
[----:B------:R-:W-:Y:S05]  /*1fb0*/  BSYNC B6 ;  /* 0x0000000000067941 */ /* 0x000fea0003800000 */
.L_x_30610:
        /* <DEDUP_REMOVED lines=26> */
.L_x_30650:
[----:B------:R-:W3:Y:S02]  /*2160*/  LDG.E.U8 R4, desc[UR36][R4.64] ;  /* 0x0000002404047981 */ /* 0x000ee4000c1e1100 */
[----:B---3--:R0:W1:Y:S01]  /*2170*/  I2F.F64.U16 R16, R4 ;  /* 0x0000000400107312 */ /* 0x0080620000101800 */
[----:B------:R-:W-:Y:S05]  /*2180*/  BRA `(.L_x_30652) ;  /* 0x0000000c00707947 */ /* 0x000fea0003800000 */
.L_x_30649:
        /* <DEDUP_REMOVED lines=9> */
.L_x_30654:
[----:B------:R-:W3:Y:S02]  /*2220*/  LDG.E R4, desc[UR36][R4.64] ;  /* 0x0000002404047981 */ /* 0x000ee4000c1e1900 */
[----:B---3--:R0:W1:Y:S01]  /*2230*/  I2F.F64 R16, R4 ;  /* 0x0000000400107312 */ /* 0x0080620000201c00 */
[----:B------:R-:W-:Y:S05]  /*2240*/  BRA `(.L_x_30652) ;  /* 0x0000000c00407947 */ /* 0x000fea0003800000 */
.L_x_30653:
[----:B------:R-:W3:Y:S02]  /*2250*/  LDG.E.U16 R4, desc[UR36][R4.64] ;  /* 0x0000002404047981 */ /* 0x000ee4000c1e1500 */
[----:B---3--:R0:W1:Y:S01]  /*2260*/  I2F.F64.S16 R16, R4 ;  /* 0x0000000400107312 */ /* 0x0080620000101c00 */
[----:B------:R-:W-:Y:S05]  /*2270*/  BRA `(.L_x_30652) ;  /* 0x0000000c00347947 */ /* 0x000fea0003800000 */
.L_x_30648:
        /* <DEDUP_REMOVED lines=10> */
.L_x_30656:
[----:B------:R-:W3:Y:S02]  /*2320*/  LDG.E.U16 R0, desc[UR36][R4.64] ;  /* 0x0000002404007981 */ /* 0x000ee4000c1e1500 */
[----:B---3--:R-:W-:-:S05]  /*2330*/  HADD2.F32 R0, -RZ, R0.H0_H0 ;  /* 0x20000000ff007230 */ /* 0x008fca0000004100 */
[----:B------:R-:W-:-:S04]  /*2340*/  FMUL.FTZ R0, R0, 1 ;  /* 0x3f80000000007820 */ /* 0x000fc80000410000 */
[----:B------:R0:W1:Y:S01]  /*2350*/  F2F.F64.F32 R16, R0 ;  /* 0x0000000000107310 */ /* 0x0000620000201800 */
[----:B------:R-:W-:Y:S05]  /*2360*/  BRA `(.L_x_30652) ;  /* 0x0000000800f87947 */ /* 0x000fea0003800000 */
.L_x_30655:
        /* <DEDUP_REMOVED lines=10> */
.L_x_30658:
[----:B------:R-:W3:Y:S02]  /*2410*/  LDG.E.U16 R4, desc[UR36][R4.64] ;  /* 0x0000002404047981 */ /* 0x000ee4000c1e1500 */
[----:B---3--:R-:W-:-:S05]  /*2420*/  HADD2.F32 R0, -RZ, R4.H0_H0 ;  /* 0x20000004ff007230 */ /* 0x008fca0000004100 */
[----:B------:R-:W-:-:S04]  /*2430*/  FMUL.FTZ R0, R0, 1 ;  /* 0x3f80000000007820 */ /* 0x000fc80000410000 */
[----:B------:R0:W1:Y:S01]  /*2440*/  F2F.F64.F32 R16, R0 ;  /* 0x0000000000107310 */ /* 0x0000620000201800 */
[----:B------:R-:W-:Y:S05]  /*2450*/  BRA `(.L_x_30652) ;  /* 0x0000000800bc7947 */ /* 0x000fea0003800000 */
.L_x_30657:
[----:B------:R0:W5:Y:S01]  /*2460*/  LDG.E.64 R16, desc[UR36][R4.64] ;  /* 0x0000002404107981 */ /* 0x000162000c1e1b00 */
[----:B------:R-:W-:Y:S05]  /*2470*/  BRA `(.L_x_30652) ;  /* 0x0000000800b47947 */ /* 0x000fea0003800000 */
.L_x_30647:
        /* <DEDUP_REMOVED lines=13> */
.L_x_30661:
[----:B------:R0:W5:Y:S01]  /*2550*/  LDG.E.64 R16, desc[UR36][R4.64] ;  /* 0x0000002404107981 */ /* 0x000162000c1e1b00 */
[----:B------:R-:W-:Y:S05]  /*2560*/  BRA `(.L_x_30652) ;  /* 0x0000000800787947 */ /* 0x000fea0003800000 */
.L_x_30660:
        /* <DEDUP_REMOVED lines=28> */
.L_x_30663:
        /* <DEDUP_REMOVED lines=15> */
.L_x_30662:
[----:B------:R-:W3:Y:S02]  /*2820*/  LDG.E.U16 R0, desc[UR36][R4.64] ;  /* 0x0000002404007981 */ /* 0x000ee4000c1e1500 */
[----:B---3--:R-:W-:-:S04]  /*2830*/  IMAD.U32 R0, R0, 0x10000, RZ ;  /* 0x0001000000007824 */ /* 0x008fc800078e00ff */
[----:B------:R-:W-:-:S04]  /*2840*/  FMUL.FTZ R0, R0, 1 ;  /* 0x3f80000000007820 */ /* 0x000fc80000410000 */
[----:B------:R0:W1:Y:S01]  /*2850*/  F2F.F64.F32 R16, R0 ;  /* 0x0000000000107310 */ /* 0x0000620000201800 */
[----:B------:R-:W-:Y:S05]  /*2860*/  BRA `(.L_x_30652) ;  /* 0x0000000400b87947 */ /* 0x000fea0003800000 */
.L_x_30659:
        /* <DEDUP_REMOVED lines=11> */
.L_x_30666:
        /* <DEDUP_REMOVED lines=21> */
.L_x_30670:
[----:B------:R-:W-:Y:S05]  /*2a70*/  BSYNC B1 ;  /* 0x0000000000017941 */ /* 0x000fea0003800000 */
.L_x_30669:
[----:B------:R-:W-:Y:S01]  /*2a80*/  LEA R5, R0, 0x3b800000, 0x17 ;  /* 0x3b80000000057811 */ /* 0x000fe200078eb8ff */
[----:B------:R-:W-:-:S05]  /*2a90*/  IMAD.SHL.U32 R0, R3, 0x100000, RZ ;  /* 0x0010000003007824 */ /* 0x000fca00078e00ff */
[----:B------:R-:W-:-:S07]  /*2aa0*/  LOP3.LUT R0, R5, R0, R6, 0xfe, !PT ;  /* 0x0000000005007212 */ /* 0x000fce00078efe06 */
.L_x_30668:
[----:B------:R-:W-:Y:S05]  /*2ab0*/  BSYNC B0 ;  /* 0x0000000000007941 */ /* 0x000fea0003800000 */
.L_x_30667:
[----:B------:R-:W-:-:S04]  /*2ac0*/  FMUL.FTZ R0, R0, 1 ;  /* 0x3f80000000007820 */ /* 0x000fc80000410000 */
[----:B------:R3:W0:Y:S01]  /*2ad0*/  F2F.F64.F32 R16, R0 ;  /* 0x0000000000107310 */ /* 0x0006220000201800 */
[----:B------:R-:W-:Y:S05]  /*2ae0*/  BRA `(.L_x_30652) ;  /* 0x0000000400187947 */ /* 0x000fea0003800000 */
.L_x_30665:
        /* <DEDUP_REMOVED lines=21> */
.L_x_30674:
[----:B------:R-:W-:Y:S05]  /*2c40*/  BSYNC B1 ;  /* 0x0000000000017941 */ /* 0x000fea0003800000 */
.L_x_30673:
[----:B------:R-:W-:Y:S01]  /*2c50*/  LEA R5, R0, 0x37800000, 0x17 ;  /* 0x3780000000057811 */ /* 0x000fe200078eb8ff */
[----:B------:R-:W-:-:S05]  /*2c60*/  IMAD.SHL.U32 R0, R3, 0x200000, RZ ;  /* 0x0020000003007824 */ /* 0x000fca00078e00ff */
[----:B------:R-:W-:-:S07]  /*2c70*/  LOP3.LUT R0, R5, R0, R6, 0xfe, !PT ;  /* 0x0000000005007212 */ /* 0x000fce00078efe06 */
.L_x_30672:
[----:B------:R-:W-:Y:S05]  /*2c80*/  BSYNC B0 ;  /* 0x0000000000007941 */ /* 0x000fea0003800000 */
.L_x_30671:
[----:B------:R-:W-:-:S04]  /*2c90*/  FMUL.FTZ R0, R0, 1 ;  /* 0x3f80000000007820 */ /* 0x000fc80000410000 */
[----:B------:R0:W1:Y:S01]  /*2ca0*/  F2F.F64.F32 R16, R0 ;  /* 0x0000000000107310 */ /* 0x0000620000201800 */
[----:B------:R-:W-:Y:S05]  /*2cb0*/  BRA `(.L_x_30652) ;  /* 0x0000000000a47947 */ /* 0x000fea0003800000 */
.L_x_30664:
        /* <DEDUP_REMOVED lines=14> */
.L_x_30678:
[----:B------:R-:W-:Y:S05]  /*2da0*/  BSYNC B0 ;  /* 0x0000000000007941 */ /* 0x000fea0003800000 */
.L_x_30677:
[----:B------:R-:W-:-:S04]  /*2db0*/  FMUL.FTZ R0, R0, 1 ;  /* 0x3f80000000007820 */ /* 0x000fc80000410000 */
[----:B------:R0:W1:Y:S01]  /*2dc0*/  F2F.F64.F32 R16, R0 ;  /* 0x0000000000107310 */ /* 0x0000620000201800 */
[----:B------:R-:W-:Y:S05]  /*2dd0*/  BRA `(.L_x_30652) ;  /* 0x00000000005c7947 */ /* 0x000fea0003800000 */
.L_x_30651:
        /* <DEDUP_REMOVED lines=16> */
.L_x_30679:
[----:B------:R-:W-:Y:S01]  /*2ee0*/  CS2R R16, SRZ ;  /* 0x0000000000107805 */ /* 0x000fe2000001ff00 */
[----:B------:R-:W-:Y:S06]  /*2ef0*/  BRA `(.L_x_30652) ;  /* 0x0000000000147947 */ /* 0x000fec0003800000 */
.L_x_30676:
[----:B------:R-:W3:Y:S02]  /*2f00*/  LDG.E.64 R16, desc[UR36][R4.64] ;  /* 0x0000002404107981 */ /* 0x000ee4000c1e1b00 */
[----:B---3--:R-:W0:Y:S01]  /*2f10*/  I2F.F64.U64 R16, R16 ;  /* 0x0000001000107312 */ /* 0x008e220000301800 */
[----:B------:R-:W-:Y:S05]  /*2f20*/  BRA `(.L_x_30652) ;  /* 0x0000000000087947 */ /* 0x000fea0003800000 */
.L_x_30675:
[----:B------:R-:W3:Y:S02]  /*2f30*/  LDG.E R4, desc[UR36][R4.64] ;  /* 0x0000002404047981 */ /* 0x000ee4000c1e1900 */
[----:B---3--:R0:W1:Y:S02]  /*2f40*/  I2F.F64.U32 R16, R4 ;  /* 0x0000000400107312 */ /* 0x0080640000201800 */
.L_x_30652:
[----:B------:R-:W-:-:S07]  /*2f50*/  VIADD R22, R22, 0x80 ;  /* 0x0000008016167836 */ /* 0x000fce0000000000 */
.L_x_30646:
[----:B------:R-:W-:Y:S05]  /*2f60*/  BSYNC B6 ;  /* 0x0000000000067941 */ /* 0x000fea0003800000 */
.L_x_30645:
        /* <DEDUP_REMOVED lines=23> */
.L_x_30685:
[----:B------:R-:W3:Y:S02]  /*30e0*/  LDG.E.U8 R4, desc[UR36][R4.64] ;  /* 0x0000002404047981 */ /* 0x000ee4000c1e1100 */
[----:B---3--:R0:W1:Y:S01]  /*30f0*/  I2F.F64.U16 R30, R4 ;  /* 0x00000004001e7312 */ /* 0x0080620000101800 */
[----:B------:R-:W-:Y:S05]  /*3100*/  BRA `(.L_x_30681) ;  /* 0x0000000c006c7947 */ /* 0x000fea0003800000 */
.L_x_30684:
        /* <DEDUP_REMOVED lines=9> */
.L_x_30688:
[----:B------:R-:W3:Y:S02]  /*31a0*/  LDG.E R4, desc[UR36][R4.64] ;  /* 0x0000002404047981 */ /* 0x000ee4000c1e1900 */
[----:B---3--:R0:W1:Y:S01]  /*31b0*/  I2F.F64 R30, R4 ;  /* 0x00000004001e7312 */ /* 0x0080620000201c00 */
[----:B------:R-:W-:Y:S05]  /*31c0*/  BRA `(.L_x_30681) ;  /* 0x0000000c003c7947 */ /* 0x000fea0003800000 */
.L_x_30687:
[----:B------:R-:W3:Y:S02]  /*31d0*/  LDG.E.U16 R4, desc[UR36][R4.64] ;  /* 0x0000002404047981 */ /* 0x000ee4000c1e1500 */
[----:B---3--:R0:W1:Y:S01]  /*31e0*/  I2F.F64.S16 R30, R4 ;  /* 0x00000004001e7312 */ /* 0x0080620000101c00 */
[----:B------:R-:W-:Y:S05]  /*31f0*/  BRA `(.L_x_30681) ;  /* 0x0000000c00307947 */ /* 0x000fea0003800000 */
.L_x_30683:
        /* <DEDUP_REMOVED lines=10> */
.L_x_30690:
[----:B------:R-:W3:Y:S02]  /*32a0*/  LDG.E.U16 R0, desc[UR36][R4.64] ;  /* 0x0000002404007981 */ /* 0x000ee4000c1e1500 */
[----:B---3--:R-:W-:-:S05]  /*32b0*/  HADD2.F32 R0, -RZ, R0.H0_H0 ;  /* 0x20000000ff007230 */ /* 0x008fca0000004100 */
[----:B------:R-:W-:-:S04]  /*32c0*/  FMUL.FTZ R0, R0, 1 ;  /* 0x3f80000000007820 */ /* 0x000fc80000410000 */
[----:B------:R0:W1:Y:S01]  /*32d0*/  F2F.F64.F32 R30, R0 ;  /* 0x00000000001e7310 */ /* 0x0000620000201800 */
[----:B------:R-:W-:Y:S05]  /*32e0*/  BRA `(.L_x_30681) ;  /* 0x0000000800f47947 */ /* 0x000fea0003800000 */
.L_x_30689:
        /* <DEDUP_REMOVED lines=10> */
.L_x_30692:
[----:B------:R-:W3:Y:S02]  /*3390*/  LDG.E.U16 R4, desc[UR36][R4.64] ;  /* 0x0000002404047981 */ /* 0x000ee4000c1e1500 */
[----:B---3--:R-:W-:-:S05]  /*33a0*/  HADD2.F32 R0, -RZ, R4.H0_H0 ;  /* 0x20000004ff007230 */ /* 0x008fca0000004100 */
[----:B------:R-:W-:-:S04]  /*33b0*/  FMUL.FTZ R0, R0, 1 ;  /* 0x3f80000000007820 */ /* 0x000fc80000410000 */
[----:B------:R0:W1:Y:S01]  /*33c0*/  F2F.F64.F32 R30, R0 ;  /* 0x00000000001e7310 */ /* 0x0000620000201800 */
[----:B------:R-:W-:Y:S05]  /*33d0*/  BRA `(.L_x_30681) ;  /* 0x0000000800b87947 */ /* 0x000fea0003800000 */
.L_x_30691:
[----:B------:R0:W5:Y:S01]  /*33e0*/  LDG.E.64 R30, desc[UR36][R4.64] ;  /* 0x00000024041e7981 */ /* 0x000162000c1e1b00 */
[----:B------:R-:W-:Y:S05]  /*33f0*/  BRA `(.L_x_30681) ;  /* 0x0000000800b07947 */ /* 0x000fea0003800000 */
.L_x_30682:
        /* <DEDUP_REMOVED lines=13> */
.L_x_30695:
[----:B------:R0:W5:Y:S01]  /*34d0*/  LDG.E.64 R30, desc[UR36][R4.64] ;  /* 0x00000024041e7981 */ /* 0x000162000c1e1b00 */
[----:B------:R-:W-:Y:S05]  /*34e0*/  BRA `(.L_x_30681) ;  /* 0x0000000800747947 */ /* 0x000fea0003800000 */
.L_x_30694:
        /* <DEDUP_REMOVED lines=28> */
.L_x_30697:
        /* <DEDUP_REMOVED lines=15> */
.L_x_30696:
[----:B------:R-:W3:Y:S02]  /*37a0*/  LDG.E.U16 R0, desc[UR36][R4.64] ;  /* 0x0000002404007981 */ /* 0x000ee4000c1e1500 */
[----:B---3--:R-:W-:-:S04]  /*37b0*/  IMAD.U32 R0, R0, 0x10000, RZ ;  /* 0x0001000000007824 */ /* 0x008fc800078e00ff */
[----:B------:R-:W-:-:S04]  /*37c0*/  FMUL.FTZ R0, R0, 1 ;  /* 0x3f80000000007820 */ /* 0x000fc80000410000 */
[----:B------:R0:W1:Y:S01]  /*37d0*/  F2F.F64.F32 R30, R0 ;  /* 0x00000000001e7310 */ /* 0x0000620000201800 */
[----:B------:R-:W-:Y:S05]  /*37e0*/  BRA `(.L_x_30681) ;  /* 0x0000000400b47947 */ /* 0x000fea0003800000 */
.L_x_30693:
        /* <DEDUP_REMOVED lines=11> */
.L_x_30700:
        /* <DEDUP_REMOVED lines=21> */
.L_x_30704:
[----:B------:R-:W-:Y:S05]  /*39f0*/  BSYNC B1 ;  /* 0x0000000000017941 */ /* 0x000fea0003800000 */
.L_x_30703:
[----:B------:R-:W-:Y:S01]  /*3a00*/  LEA R3, R0, 0x3b800000, 0x17 ;  /* 0x3b80000000037811 */ /* 0x000fe200078eb8ff */
[----:B------:R-:W-:-:S05]  /*3a10*/  IMAD.SHL.U32 R0, R2, 0x100000, RZ ;  /* 0x0010000002007824 */ /* 0x000fca00078e00ff */
[----:B------:R-:W-:-:S07]  /*3a20*/  LOP3.LUT R0, R3, R0, R4, 0xfe, !PT ;  /* 0x0000000003007212 */ /* 0x000fce00078efe04 */
.L_x_30702:
[----:B------:R-:W-:Y:S05]  /*3a30*/  BSYNC B0 ;  /* 0x0000000000007941 */ /* 0x000fea0003800000 */
.L_x_30701:
[----:B------:R-:W-:-:S04]  /*3a40*/  FMUL.FTZ R0, R0, 1 ;  /* 0x3f80000000007820 */ /* 0x000fc80000410000 */
[----:B------:R0:W1:Y:S01]  /*3a50*/  F2F.F64.F32 R30, R0 ;  /* 0x00000000001e7310 */ /* 0x0000620000201800 */
[----:B------:R-:W-:Y:S05]  /*3a60*/  BRA `(.L_x_30681) ;  /* 0x0000000400147947 */ /* 0x000fea0003800000 */
.L_x_30699:
        /* <DEDUP_REMOVED lines=21> */
.L_x_30708:
[----:B------:R-:W-:Y:S05]  /*3bc0*/  BSYNC B1 ;  /* 0x0000000000017941 */ /* 0x000fea0003800000 */
.L_x_30707:
[----:B------:R-:W-:Y:S01]  /*3bd0*/  LEA R3, R0, 0x37800000, 0x17 ;  /* 0x3780000000037811 */ /* 0x000fe200078eb8ff */
[----:B------:R-:W-:-:S05]  /*3be0*/  IMAD.SHL.U32 R0, R2, 0x200000, RZ ;  /* 0x0020000002007824 */ /* 0x000fca00078e00ff */
[----:B------:R-:W-:-:S07]  /*3bf0*/  LOP3.LUT R0, R3, R0, R4, 0xfe, !PT ;  /* 0x0000000003007212 */ /* 0x000fce00078efe04 */
.L_x_30706:
[----:B------:R-:W-:Y:S05]  /*3c00*/  BSYNC B0 ;  /* 0x0000000000007941 */ /* 0x000fea0003800000 */
.L_x_30705:
[----:B------:R-:W-:-:S04]  /*3c10*/  FMUL.FTZ R0, R0, 1 ;  /* 0x3f80000000007820 */ /* 0x000fc80000410000 */
[----:B------:R0:W1:Y:S01]  /*3c20*/  F2F.F64.F32 R30, R0 ;  /* 0x00000000001e7310 */ /* 0x0000620000201800 */
[----:B------:R-:W-:Y:S05]  /*3c30*/  BRA `(.L_x_30681) ;  /* 0x0000000000a07947 */ /* 0x000fea0003800000 */
.L_x_30698:
        /* <DEDUP_REMOVED lines=14> */
.L_x_30712:
[----:B------:R-:W-:Y:S05]  /*3d20*/  BSYNC B0 ;  /* 0x0000000000007941 */ /* 0x000fea0003800000 */
.L_x_30711:
[----:B------:R-:W-:-:S04]  /*3d30*/  FMUL.FTZ R0, R0, 1 ;  /* 0x3f80000000007820 */ /* 0x000fc80000410000 */
[----:B------:R0:W1:Y:S01]  /*3d40*/  F2F.F64.F32 R30, R0 ;  /* 0x00000000001e7310 */ /* 0x0000620000201800 */
[----:B------:R-:W-:Y:S05]  /*3d50*/  BRA `(.L_x_30681) ;  /* 0x0000000000587947 */ /* 0x000fea0003800000 */
.L_x_30686:
        /* <DEDUP_REMOVED lines=16> */
.L_x_30713:
[----:B------:R-:W-:Y:S05]  /*3e60*/  BRA `(.L_x_30681) ;  /* 0x0000000000147947 */ /* 0x000fea0003800000 */
.L_x_30710:
[----:B------:R-:W3:Y:S02]  /*3e70*/  LDG.E.64 R30, desc[UR36][R4.64] ;  /* 0x00000024041e7981 */ /* 0x000ee4000c1e1b00 */
[----:B---3--:R-:W0:Y:S01]  /*3e80*/  I2F.F64.U64 R30, R30 ;  /* 0x0000001e001e7312 */ /* 0x008e220000301800 */
[----:B------:R-:W-:Y:S05]  /*3e90*/  BRA `(.L_x_30681) ;  /* 0x0000000000087947 */ /* 0x000fea0003800000 */
.L_x_30709:
[----:B------:R-:W3:Y:S02]  /*3ea0*/  LDG.E R4, desc[UR36][R4.64] ;  /* 0x0000002404047981 */ /* 0x000ee4000c1e1900 */
[----:B---3--:R0:W1:Y:S02]  /*3eb0*/  I2F.F64.U32 R30, R4 ;  /* 0x00000004001e7312 */ /* 0x0080640000201800 */
.L_x_30681:
[----:B------:R-:W-:Y:S05]  /*3ec0*/  BSYNC B6 ;  /* 0x0000000000067941 */ /* 0x000fea0003800000 */
.L_x_30680:
[----:B------:R-:W2:Y:S01]  /*3ed0*/  S2R R22, SR_TID.X ;  /* 0x0000000000167919 */ /* 0x000ea20000002100 */
[----:B0-----:R-:W0:Y:S01]  /*3ee0*/  LDC R7, c[0x0][0x224] ;  /* 0x00008900ff077b82 */ /* 0x001e220000000800 */
[----:B------:R-:W-:Y:S01]  /*3ef0*/  BSSY B0, `(.L_x_30714) ;  /* 0x0000027000007945 */ /* 0x000fe20003800000 */
[----:B------:R-:W-:Y:S01]  /*3f00*/  IMAD.MOV.U32 R2, RZ, RZ, 0x1 ;  /* 0x00000001ff027424 */ /* 0x000fe200078e00ff */
[----:B0-----:R-:W-:Y:S02]  /*3f10*/  LOP3.LUT R3, RZ, 0x80000000, R7, 0xb8, !PT ;  /* 0x80000000ff037812 */ /* 0x001fe400078eb807 */
[----:B--2---:R-:W-:-:S13]  /*3f20*/  ISETP.GE.AND P1, PT, R22, R19, PT ;  /* 0x000000131600720c */ /* 0x004fda0003f26270 */
[----:B------:R-:W-:Y:S05]  /*3f30*/  @P1 BRA `(.L_x_30715) ;  /* 0x0000000000881947 */ /* 0x000fea0003800000 */
[----:B------:R-:W0:Y:S02]  /*3f40*/  LDC.64 R8, c[0x0][0x220] ;  /* 0x00008800ff087b82 */ /* 0x000e240000000a00 */
[----:B0-----:R-:W-:-:S06]  /*3f50*/  DSETP.GTU.AND P0, PT, |R8|, +INF , PT ;  /* 0x7ff000000800742a */ /* 0x001fcc0003f0c200 */
[----:B-1--45:R-:W-:-:S14]  /*3f60*/  DSETP.GTU.OR P0, PT, |R26|, +INF , P0 ;  /* 0x7ff000001a00742a */ /* 0x032fdc000070c600 */
[----:B------:R-:W-:Y:S05]  /*3f70*/  @P0 BRA `(.L_x_30716) ;  /* 0x0000000000740947 */ /* 0x000fea0003800000 */
[----:B------:R-:W-:Y:S01]  /*3f80*/  ULDC UR4, c[0x0][0x220] ;  /* 0x0000880000047ab9 */ /* 0x000fe20000000800 */
[----:B------:R-:W-:Y:S02]  /*3f90*/  LOP3.LUT R4, R27, R7, RZ, 0xfc, !PT ;  /* 0x000000071b047212 */ /* 0x000fe400078efcff */
[----:B---3--:R-:W-:Y:S01]  /*3fa0*/  LOP3.LUT R0, R26, UR4, RZ, 0xfc, !PT ;  /* 0x000000041a007c12 */ /* 0x008fe2000f8efcff */
[----:B------:R-:W-:Y:S02]  /*3fb0*/  ULDC.64 UR4, c[0x0][0x220] ;  /* 0x0000880000047ab9 */ /* 0x000fe40000000a00 */
[----:B------:R-:W-:Y:S01]  /*3fc0*/  IMAD.U32 R5, RZ, RZ, UR5 ;  /* 0x00000005ff057e24 */ /* 0x000fe2000f8e00ff */
[----:B------:R-:W-:-:S04]  /*3fd0*/  ISETP.NE.U32.AND P0, PT, R0, RZ, PT ;  /* 0x000000ff0000720c */ /* 0x000fc80003f05070 */
[----:B------:R-:W-:Y:S01]  /*3fe0*/  LOP3.LUT P0, RZ, R4, 0x7fffffff, RZ, 0xc0, P0 ;  /* 0x7fffffff04ff7812 */ /* 0x000fe2000000c0ff */
[----:B------:R-:W-:-:S12]  /*3ff0*/  IMAD.U32 R4, RZ, RZ, UR4 ;  /* 0x00000004ff047e24 */ /* 0x000fd8000f8e00ff */
[----:B------:R-:W-:Y:S05]  /*4000*/  @!P0 BRA `(.L_x_30715) ;  /* 0x0000000000548947 */ /* 0x000fea0003800000 */
[----:B------:R-:W-:Y:S01]  /*4010*/  ISETP.NE.U32.AND P0, PT, R26, RZ, PT ;  /* 0x000000ff1a00720c */ /* 0x000fe20003f05070 */
[----:B------:R-:W-:Y:S02]  /*4020*/  IMAD.MOV.U32 R4, RZ, RZ, R2 ;  /* 0x000000ffff047224 */ /* 0x000fe400078e0002 */
[----:B------:R-:W-:Y:S01]  /*4030*/  IMAD.MOV.U32 R5, RZ, RZ, R3 ;  /* 0x000000ffff057224 */ /* 0x000fe200078e0003 */
[----:B------:R-:W-:-:S13]  /*4040*/  LOP3.LUT P0, RZ, R27, 0x7fffffff, RZ, 0xc0, P0 ;  /* 0x7fffffff1bff7812 */ /* 0x000fda000000c0ff */
[----:B------:R-:W-:Y:S05]  /*4050*/  @!P0 BRA `(.L_x_30715) ;  /* 0x0000000000408947 */ /* 0x000fea0003800000 */
        /* <DEDUP_REMOVED lines=15> */
.L_x_30716:
[----:B------:R-:W-:-:S11]  /*4150*/  DADD R4, R26, R8 ;  /* 0x000000001a047229 */ /* 0x000fd60000000008 */
.L_x_30715:
[----:B------:R-:W-:Y:S05]  /*4160*/  BSYNC B0 ;  /* 0x0000000000007941 */ /* 0x000fea0003800000 */
.L_x_30714:
[----:B-1--45:R-:W-:Y:S01]  /*4170*/  VIADD R26, R22, 0x80 ;  /* 0x00000080161a7836 */ /* 0x032fe20000000000 */
[----:B------:R-:W-:Y:S04]  /*4180*/  BSSY B0, `(.L_x_30717) ;  /* 0x0000025000007945 */ /* 0x000fe80003800000 */
[----:B------:R-:W-:-:S13]  /*4190*/  ISETP.GE.AND P0, PT, R26, R19, PT ;  /* 0x000000131a00720c */ /* 0x000fda0003f06270 */
[----:B------:R-:W-:Y:S05]  /*41a0*/  @P0 BRA `(.L_x_30718) ;  /* 0x0000000000880947 */ /* 0x000fea0003800000 */
[----:B------:R-:W0:Y:S02]  /*41b0*/  LDC.64 R8, c[0x0][0x220] ;  /* 0x00008800ff087b82 */ /* 0x000e240000000a00 */
[----:B0-----:R-:W-:-:S06]  /*41c0*/  DSETP.GTU.AND P0, PT, |R8|, +INF , PT ;  /* 0x7ff000000800742a */ /* 0x001fcc0003f0c200 */
[----:B------:R-:W-:-:S14]  /*41d0*/  DSETP.GTU.OR P0, PT, |R24|, +INF , P0 ;  /* 0x7ff000001800742a */ /* 0x000fdc000070c600 */
[----:B------:R-:W-:Y:S05]  /*41e0*/  @P0 BRA `(.L_x_30719) ;  /* 0x0000000000740947 */ /* 0x000fea0003800000 */
[----:B------:R-:W-:Y:S01]  /*41f0*/  ULDC UR4, c[0x0][0x220] ;  /* 0x0000880000047ab9 */ /* 0x000fe20000000800 */
[----:B------:R-:W-:Y:S02]  /*4200*/  LOP3.LUT R6, R25, R7, RZ, 0xfc, !PT ;  /* 0x0000000719067212 */ /* 0x000fe400078efcff */
[----:B---3--:R-:W-:Y:S01]  /*4210*/  LOP3.LUT R0, R24, UR4, RZ, 0xfc, !PT ;  /* 0x0000000418007c12 */ /* 0x008fe2000f8efcff */
[----:B------:R-:W-:Y:S02]  /*4220*/  ULDC.64 UR4, c[0x0][0x220] ;  /* 0x0000880000047ab9 */ /* 0x000fe40000000a00 */
[----:B------:R-:W-:Y:S01]  /*4230*/  IMAD.U32 R28, RZ, RZ, UR4 ;  /* 0x00000004ff1c7e24 */ /* 0x000fe2000f8e00ff */
[----:B------:R-:W-:Y:S01]  /*4240*/  ISETP.NE.U32.AND P0, PT, R0, RZ, PT ;  /* 0x000000ff0000720c */ /* 0x000fe20003f05070 */
[----:B------:R-:W-:-:S03]  /*4250*/  IMAD.U32 R29, RZ, RZ, UR5 ;  /* 0x00000005ff1d7e24 */ /* 0x000fc6000f8e00ff */
[----:B------:R-:W-:-:S13]  /*4260*/  LOP3.LUT P0, RZ, R6, 0x7fffffff, RZ, 0xc0, P0 ;  /* 0x7fffffff06ff7812 */ /* 0x000fda000000c0ff */
        /* <DEDUP_REMOVED lines=21> */
.L_x_30719:
[----:B------:R-:W-:-:S11]  /*43c0*/  DADD R28, R24, R8 ;  /* 0x00000000181c7229 */ /* 0x000fd60000000008 */
.L_x_30718:
[----:B------:R-:W-:Y:S05]  /*43d0*/  BSYNC B0 ;  /* 0x0000000000007941 */ /* 0x000fea0003800000 */
.L_x_30717:
[----:B---3--:R-:W-:Y:S01]  /*43e0*/  VIADD R0, R22, 0x100 ;  /* 0x0000010016007836 */ /* 0x008fe20000000000 */
        /* <DEDUP_REMOVED lines=9> */
[----:B------:R-:W-:Y:S01]  /*4480*/  LOP3.LUT R0, R16, UR4, RZ, 0xfc, !PT ;  /* 0x0000000410007c12 */ /* 0x000fe2000f8efcff */
        /* <DEDUP_REMOVED lines=26> */
.L_x_30722:
[----:B------:R-:W-:-:S11]  /*4630*/  DADD R24, R16, R8 ;  /* 0x0000000010187229 */ /* 0x000fd60000000008 */
.L_x_30721:
[----:B------:R-:W-:Y:S05]  /*4640*/  BSYNC B0 ;  /* 0x0000000000007941 */ /* 0x000fea0003800000 */
.L_x_30720:
[----:B------:R-:W-:Y:S01]  /*4650*/  VIADD R0, R22, 0x180 ;  /* 0x0000018016007836 */ /* 0x000fe20000000000 */
        /* <DEDUP_REMOVED lines=36> */
.L_x_30725:
[----:B------:R-:W-:-:S11]  /*48a0*/  DADD R16, R30, R8 ;  /* 0x000000001e107229 */ /* 0x000fd60000000008 */
.L_x_30724:
[----:B------:R-:W-:Y:S05]  /*48b0*/  BSYNC B0 ;  /* 0x0000000000007941 */ /* 0x000fea0003800000 */
.L_x_30723:
[----:B------:R-:W0:Y:S01]  /*48c0*/  LDC.U8 R2, c[0x0][0x244] ;  /* 0x00009100ff027b82 */ /* 0x000e220000000000 */
        /* <DEDUP_REMOVED lines=23> */
.L_x_30731:
[----:B------:R-:W0:Y:S01]  /*4a40*/  F2I.S64.F64.TRUNC R4, R4 ;  /* 0x0000000400047311 */ /* 0x000e22000030d900 */
[----:B------:R-:W-:Y:S02]  /*4a50*/  IMAD.MOV.U32 R22, RZ, RZ, R26 ;  /* 0x000000ffff167224 */ /* 0x000fe400078e001a */
[----:B0-----:R-:W-:-:S05]  /*4a60*/  IMAD.MOV.U32 R3, RZ, RZ, R4 ;  /* 0x000000ffff037224 */ /* 0x001fca00078e0004 */
[----:B------:R0:W-:Y:S01]  /*4a70*/  STG.E.U8 desc[UR36][R8.64], R3 ;  /* 0x0000000308007986 */ /* 0x0001e2000c101124 */
[----:B------:R-:W-:Y:S05]  /*4a80*/  BRA `(.L_x_30727) ;  /* 0x0000001000407947 */ /* 0x000fea0003800000 */
.L_x_30730:
        /* <DEDUP_REMOVED lines=10> */
.L_x_30734:
[----:B------:R-:W0:Y:S01]  /*4b30*/  F2I.F64.TRUNC R5, R4 ;  /* 0x0000000400057311 */ /* 0x000e22000030d100 */
[----:B------:R-:W-:Y:S01]  /*4b40*/  IMAD.MOV.U32 R22, RZ, RZ, R26 ;  /* 0x000000ffff167224 */ /* 0x000fe200078e001a */
[----:B0-----:R3:W-:Y:S01]  /*4b50*/  STG.E desc[UR36][R8.64], R5 ;  /* 0x0000000508007986 */ /* 0x0017e2000c101924 */
[----:B------:R-:W-:Y:S05]  /*4b60*/  BRA `(.L_x_30727) ;  /* 0x0000001000087947 */ /* 0x000fea0003800000 */
.L_x_30733:
[----:B------:R-:W0:Y:S01]  /*4b70*/  F2I.F64.TRUNC R5, R4 ;  /* 0x0000000400057311 */ /* 0x000e22000030d100 */
[----:B------:R-:W-:Y:S01]  /*4b80*/  IMAD.MOV.U32 R22, RZ, RZ, R26 ;  /* 0x000000ffff167224 */ /* 0x000fe200078e001a */
[----:B0-----:R1:W-:Y:S01]  /*4b90*/  STG.E.U16 desc[UR36][R8.64], R5 ;  /* 0x0000000508007986 */ /* 0x0013e2000c101524 */
[----:B------:R-:W-:Y:S05]  /*4ba0*/  BRA `(.L_x_30727) ;  /* 0x0000000c00f87947 */ /* 0x000fea0003800000 */
.L_x_30729:
        /* <DEDUP_REMOVED lines=14> */
.L_x_30736:
        /* <DEDUP_REMOVED lines=9> */
.L_x_30735:
        /* <DEDUP_REMOVED lines=15> */
.L_x_30738:
        /* <DEDUP_REMOVED lines=10> */
.L_x_30737:
[----:B------:R0:W-:Y:S01]  /*4eb0*/  STG.E.64 desc[UR36][R8.64], R4 ;  /* 0x0000000408007986 */ /* 0x0001e2000c101b24 */
[----:B------:R-:W-:Y:S01]  /*4ec0*/  IMAD.MOV.U32 R22, RZ, RZ, R26 ;  /* 0x000000ffff167224 */ /* 0x000fe200078e001a */
[----:B------:R-:W-:Y:S06]  /*4ed0*/  BRA `(.L_x_30727) ;  /* 0x0000000c002c7947 */ /* 0x000fec0003800000 */
.L_x_30728:
        /* <DEDUP_REMOVED lines=13> */
.L_x_30741:
[----:B------:R-:W-:Y:S01]  /*4fb0*/  CS2R R6, SRZ ;  /* 0x0000000000067805 */ /* 0x000fe2000001ff00 */
[----:B------:R-:W-:-:S04]  /*4fc0*/  IMAD.MOV.U32 R22, RZ, RZ, R26 ;  /* 0x000000ffff167224 */ /* 0x000fc800078e001a */
[----:B------:R0:W-:Y:S01]  /*4fd0*/  STG.E.128 desc[UR36][R8.64], R4 ;  /* 0x0000000408007986 */ /* 0x0001e2000c101d24 */
[----:B------:R-:W-:Y:S05]  /*4fe0*/  BRA `(.L_x_30727) ;  /* 0x0000000800e87947 */ /* 0x000fea0003800000 */
.L_x_30740:
        /* <DEDUP_REMOVED lines=25> */
.L_x_30745:
[----:B------:R-:W-:Y:S05]  /*5180*/  BSYNC B0 ;  /* 0x0000000000007941 */ /* 0x000fea0003800000 */
.L_x_30744:
[----:B------:R-:W-:Y:S01]  /*5190*/  LOP3.LUT R7, R0, R7, RZ, 0xfc, !PT ;  /* 0x0000000700077212 */ /* 0x000fe200078efcff */
[----:B------:R-:W-:-:S04]  /*51a0*/  IMAD.MOV.U32 R22, RZ, RZ, R26 ;  /* 0x000000ffff167224 */ /* 0x000fc800078e001a */
[----:B------:R0:W-:Y:S01]  /*51b0*/  STG.E.U8 desc[UR36][R8.64], R7 ;  /* 0x0000000708007986 */ /* 0x0001e2000c101124 */
[----:B------:R-:W-:Y:S05]  /*51c0*/  BRA `(.L_x_30727) ;  /* 0x0000000800707947 */ /* 0x000fea0003800000 */
.L_x_30743:
        /* <DEDUP_REMOVED lines=17> */
.L_x_30747:
[----:B------:R-:W-:Y:S01]  /*52e0*/  IMAD.MOV.U32 R0, RZ, RZ, 0x7f ;  /* 0x0000007fff007424 */ /* 0x000fe200078e00ff */
[----:B------:R-:W-:-:S04]  /*52f0*/  ISETP.GT.U32.AND P0, PT, R3, 0x7f800000, PT ;  /* 0x7f8000000300780c */ /* 0x000fc80003f04070 */
[----:B------:R-:W-:-:S09]  /*5300*/  SEL R0, R0, 0x7c, P0 ;  /* 0x0000007c00007807 */ /* 0x000fd20000000000 */
.L_x_30748:
[----:B------:R-:W-:Y:S05]  /*5310*/  BSYNC B0 ;  /* 0x0000000000007941 */ /* 0x000fea0003800000 */
.L_x_30746:
[----:B------:R-:W-:Y:S01]  /*5320*/  LOP3.LUT R3, R7, 0x80000000, RZ, 0xc0, !PT ;  /* 0x8000000007037812 */ /* 0x000fe200078ec0ff */
[----:B------:R-:W-:-:S03]  /*5330*/  IMAD.MOV.U32 R22, RZ, RZ, R26 ;  /* 0x000000ffff167224 */ /* 0x000fc600078e001a */
[----:B------:R-:W-:-:S04]  /*5340*/  SHF.R.U32.HI R3, RZ, 0x18, R3 ;  /* 0x00000018ff037819 */ /* 0x000fc80000011603 */
[----:B------:R-:W-:-:S05]  /*5350*/  LOP3.LUT R3, R0, R3, RZ, 0xfc, !PT ;  /* 0x0000000300037212 */ /* 0x000fca00078efcff */
[----:B------:R0:W-:Y:S01]  /*5360*/  STG.E.U8 desc[UR36][R8.64], R3 ;  /* 0x0000000308007986 */ /* 0x0001e2000c101124 */
[----:B------:R-:W-:Y:S05]  /*5370*/  BRA `(.L_x_30727) ;  /* 0x0000000800047947 */ /* 0x000fea0003800000 */
.L_x_30742:
        /* <DEDUP_REMOVED lines=9> */
.L_x_30739:
        /* <DEDUP_REMOVED lines=12> */
.L_x_30751:
        /* <DEDUP_REMOVED lines=21> */
.L_x_30754:
[----:B------:R-:W-:-:S04]  /*5620*/  LOP3.LUT R0, R7, 0x80000000, RZ, 0xc0, !PT ;  /* 0x8000000007007812 */ /* 0x000fc800078ec0ff */
[----:B------:R-:W-:-:S04]  /*5630*/  SHF.R.U32.HI R0, RZ, 0x18, R0 ;  /* 0x00000018ff007819 */ /* 0x000fc80000011600 */
[----:B------:R-:W-:-:S07]  /*5640*/  LOP3.LUT R0, R3, R0, RZ, 0xfc, !PT ;  /* 0x0000000003007212 */ /* 0x000fce00078efcff */
.L_x_30753:
[----:B------:R-:W-:Y:S05]  /*5650*/  BSYNC B0 ;  /* 0x0000000000007941 */ /* 0x000fea0003800000 */
.L_x_30752:
[----:B------:R0:W-:Y:S01]  /*5660*/  STG.E.U8 desc[UR36][R8.64], R0 ;  /* 0x0000000008007986 */ /* 0x0001e2000c101124 */
[----:B------:R-:W-:Y:S01]  /*5670*/  IMAD.MOV.U32 R22, RZ, RZ, R26 ;  /* 0x000000ffff167224 */ /* 0x000fe200078e001a */
[----:B------:R-:W-:Y:S06]  /*5680*/  BRA `(.L_x_30727) ;  /* 0x0000000400407947 */ /* 0x000fec0003800000 */
.L_x_30750:
        /* <DEDUP_REMOVED lines=21> */
.L_x_30757:
[----:B------:R-:W-:-:S04]  /*57e0*/  LOP3.LUT R0, R7, 0x80000000, RZ, 0xc0, !PT ;  /* 0x8000000007007812 */ /* 0x000fc800078ec0ff */
[----:B------:R-:W-:-:S04]  /*57f0*/  SHF.R.U32.HI R0, RZ, 0x18, R0 ;  /* 0x00000018ff007819 */ /* 0x000fc80000011600 */
[----:B------:R-:W-:-:S07]  /*5800*/  LOP3.LUT R0, R3, R0, RZ, 0xfc, !PT ;  /* 0x0000000003007212 */ /* 0x000fce00078efcff */
.L_x_30756:
[----:B------:R-:W-:Y:S05]  /*5810*/  BSYNC B0 ;  /* 0x0000000000007941 */ /* 0x000fea0003800000 */
.L_x_30755:
[----:B------:R0:W-:Y:S01]  /*5820*/  STG.E.U8 desc[UR36][R8.64], R0 ;  /* 0x0000000008007986 */ /* 0x0001e2000c101124 */
[----:B------:R-:W-:Y:S01]  /*5830*/  IMAD.MOV.U32 R22, RZ, RZ, R26 ;  /* 0x000000ffff167224 */ /* 0x000fe200078e001a */
[----:B------:R-:W-:Y:S06]  /*5840*/  BRA `(.L_x_30727) ;  /* 0x0000000000d07947 */ /* 0x000fec0003800000 */
.L_x_30749:
        /* <DEDUP_REMOVED lines=27> */
.L_x_30732:
        /* <DEDUP_REMOVED lines=16> */
.L_x_30760:
[----:B------:R-:W-:Y:S01]  /*5b00*/  IMAD.MOV.U32 R22, RZ, RZ, R26 ;  /* 0x000000ffff167224 */ /* 0x000fe200078e001a */
[----:B------:R-:W-:Y:S06]  /*5b10*/  BRA `(.L_x_30727) ;  /* 0x00000000001c7947 */ /* 0x000fec0003800000 */
.L_x_30759:
[----:B------:R-:W0:Y:S01]  /*5b20*/  F2I.U64.F64.TRUNC R4, R4 ;  /* 0x0000000400047311 */ /* 0x000e22000030d800 */
[----:B------:R-:W-:Y:S01]  /*5b30*/  IMAD.MOV.U32 R22, RZ, RZ, R26 ;  /* 0x000000ffff167224 */ /* 0x000fe200078e001a */
[----:B0-----:R0:W-:Y:S01]  /*5b40*/  STG.E.64 desc[UR36][R8.64], R4 ;  /* 0x0000000408007986 */ /* 0x0011e2000c101b24 */
[----:B------:R-:W-:Y:S05]  /*5b50*/  BRA `(.L_x_30727) ;  /* 0x00000000000c7947 */ /* 0x000fea0003800000 */
.L_x_30758:
[----:B------:R-:W0:Y:S01]  /*5b60*/  F2I.U32.F64.TRUNC R5, R4 ;  /* 0x0000000400057311 */ /* 0x000e22000030d000 */
[----:B------:R-:W-:Y:S01]  /*5b70*/  IMAD.MOV.U32 R22, RZ, RZ, R26 ;  /* 0x000000ffff167224 */ /* 0x000fe200078e001a */
[----:B0-----:R0:W-:Y:S06]  /*5b80*/  STG.E desc[UR36][R8.64], R5 ;  /* 0x0000000508007986 */ /* 0x0011ec000c101924 */
.L_x_30727:
[----:B------:R-:W-:Y:S05]  /*5b90*/  BSYNC B6 ;  /* 0x0000000000067941 */ /* 0x000fea0003800000 */
.L_x_30726:
        /* <DEDUP_REMOVED lines=24> */
.L_x_30766:
[----:B------:R-:W0:Y:S02]  /*5d20*/  F2I.S64.F64.TRUNC R28, R28 ;  /* 0x0000001c001c7311 */ /* 0x000e24000030d900 */
[----:B0-----:R-:W-:-:S05]  /*5d30*/  IMAD.MOV.U32 R3, RZ, RZ, R28 ;  /* 0x000000ffff037224 */ /* 0x001fca00078e001c */
[----:B------:R4:W-:Y:S01]  /*5d40*/  STG.E.U8 desc[UR36][R4.64], R3 ;  /* 0x0000000304007986 */ /* 0x0009e2000c101124 */
[----:B------:R-:W-:Y:S05]  /*5d50*/  BRA `(.L_x_30768) ;  /* 0x0000000c00f07947 */ /* 0x000fea0003800000 */
.L_x_30765:
        /* <DEDUP_REMOVED lines=9> */
.L_x_30770:
[----:B------:R-:W0:Y:S02]  /*5df0*/  F2I.F64.TRUNC R29, R28 ;  /* 0x0000001c001d7311 */ /* 0x000e24000030d100 */
[----:B0-----:R2:W-:Y:S01]  /*5e00*/  STG.E desc[UR36][R4.64], R29 ;  /* 0x0000001d04007986 */ /* 0x0015e2000c101924 */
[----:B------:R-:W-:Y:S05]  /*5e10*/  BRA `(.L_x_30768) ;  /* 0x0000000c00c07947 */ /* 0x000fea0003800000 */
.L_x_30769:
[----:B------:R-:W0:Y:S02]  /*5e20*/  F2I.F64.TRUNC R29, R28 ;  /* 0x0000001c001d7311 */ /* 0x000e24000030d100 */
[----:B0-----:R0:W-:Y:S01]  /*5e30*/  STG.E.U16 desc[UR36][R4.64], R29 ;  /* 0x0000001d04007986 */ /* 0x0011e2000c101524 */
[----:B------:R-:W-:Y:S05]  /*5e40*/  BRA `(.L_x_30768) ;  /* 0x0000000c00b47947 */ /* 0x000fea0003800000 */
.L_x_30764:
        /* <DEDUP_REMOVED lines=13> */
.L_x_30772:
        /* <DEDUP_REMOVED lines=8> */
.L_x_30771:
        /* <DEDUP_REMOVED lines=14> */
.L_x_30774:
        /* <DEDUP_REMOVED lines=9> */
.L_x_30773:
[----:B------:R0:W-:Y:S01]  /*6110*/  STG.E.64 desc[UR36][R4.64], R28 ;  /* 0x0000001c04007986 */ /* 0x0001e2000c101b24 */
[----:B------:R-:W-:Y:S05]  /*6120*/  BRA `(.L_x_30768) ;  /* 0x0000000800fc7947 */ /* 0x000fea0003800000 */
.L_x_30763:
        /* <DEDUP_REMOVED lines=12> */
.L_x_30777:
[----:B------:R-:W-:-:S05]  /*61f0*/  CS2R R30, SRZ ;  /* 0x00000000001e7805 */ /* 0x000fca000001ff00 */
[----:B------:R0:W-:Y:S01]  /*6200*/  STG.E.128 desc[UR36][R4.64], R28 ;  /* 0x0000001c04007986 */ /* 0x0001e2000c101d24 */
[----:B------:R-:W-:Y:S05]  /*6210*/  BRA `(.L_x_30768) ;  /* 0x0000000800c07947 */ /* 0x000fea0003800000 */
.L_x_30776:
        /* <DEDUP_REMOVED lines=25> */
.L_x_30781:
[----:B------:R-:W-:Y:S05]  /*63b0*/  BSYNC B0 ;  /* 0x0000000000007941 */ /* 0x000fea0003800000 */
.L_x_30780:
[----:B------:R-:W-:-:S05]  /*63c0*/  LOP3.LUT R7, R0, R7, RZ, 0xfc, !PT ;  /* 0x0000000700077212 */ /* 0x000fca00078efcff */
[----:B------:R0:W-:Y:S01]  /*63d0*/  STG.E.U8 desc[UR36][R4.64], R7 ;  /* 0x0000000704007986 */ /* 0x0001e2000c101124 */
[----:B------:R-:W-:Y:S05]  /*63e0*/  BRA `(.L_x_30768) ;  /* 0x00000008004c7947 */ /* 0x000fea0003800000 */
.L_x_30779:
        /* <DEDUP_REMOVED lines=17> */
.L_x_30783:
[----:B------:R-:W-:Y:S01]  /*6500*/  IMAD.MOV.U32 R0, RZ, RZ, 0x7f ;  /* 0x0000007fff007424 */ /* 0x000fe200078e00ff */
[----:B------:R-:W-:-:S04]  /*6510*/  ISETP.GT.U32.AND P0, PT, R3, 0x7f800000, PT ;  /* 0x7f8000000300780c */ /* 0x000fc80003f04070 */
[----:B------:R-:W-:-:S09]  /*6520*/  SEL R0, R0, 0x7c, P0 ;  /* 0x0000007c00007807 */ /* 0x000fd20000000000 */
.L_x_30784:
[----:B------:R-:W-:Y:S05]  /*6530*/  BSYNC B0 ;  /* 0x0000000000007941 */ /* 0x000fea0003800000 */
.L_x_30782:
[----:B------:R-:W-:-:S04]  /*6540*/  LOP3.LUT R3, R7, 0x80000000, RZ, 0xc0, !PT ;  /* 0x8000000007037812 */ /* 0x000fc800078ec0ff */
[----:B------:R-:W-:-:S04]  /*6550*/  SHF.R.U32.HI R3, RZ, 0x18, R3 ;  /* 0x00000018ff037819 */ /* 0x000fc80000011603 */
[----:B------:R-:W-:-:S05]  /*6560*/  LOP3.LUT R3, R0, R3, RZ, 0xfc, !PT ;  /* 0x0000000300037212 */ /* 0x000fca00078efcff */
[----:B------:R0:W-:Y:S01]  /*6570*/  STG.E.U8 desc[UR36][R4.64], R3 ;  /* 0x0000000304007986 */ /* 0x0001e2000c101124 */
[----:B------:R-:W-:Y:S05]  /*6580*/  BRA `(.L_x_30768) ;  /* 0x0000000400e47947 */ /* 0x000fea0003800000 */
.L_x_30778:
        /* <DEDUP_REMOVED lines=8> */
.L_x_30775:
        /* <DEDUP_REMOVED lines=11> */
.L_x_30787:
        /* <DEDUP_REMOVED lines=21> */
.L_x_30790:
[----:B------:R-:W-:-:S04]  /*6810*/  LOP3.LUT R0, R7, 0x80000000, RZ, 0xc0, !PT ;  /* 0x8000000007007812 */ /* 0x000fc800078ec0ff */
[----:B------:R-:W-:-:S04]  /*6820*/  SHF.R.U32.HI R0, RZ, 0x18, R0 ;  /* 0x00000018ff007819 */ /* 0x000fc80000011600 */
[----:B------:R-:W-:-:S07]  /*6830*/  LOP3.LUT R0, R3, R0, RZ, 0xfc, !PT ;  /* 0x0000000003007212 */ /* 0x000fce00078efcff */
.L_x_30789:
[----:B------:R-:W-:Y:S05]  /*6840*/  BSYNC B0 ;  /* 0x0000000000007941 */ /* 0x000fea0003800000 */
.L_x_30788:
[----:B------:R0:W-:Y:S01]  /*6850*/  STG.E.U8 desc[UR36][R4.64], R0 ;  /* 0x0000000004007986 */ /* 0x0001e2000c101124 */
[----:B------:R-:W-:Y:S05]  /*6860*/  BRA `(.L_x_30768) ;  /* 0x00000004002c7947 */ /* 0x000fea0003800000 */
.L_x_30786:
        /* <DEDUP_REMOVED lines=21> */
.L_x_30793:
[----:B------:R-:W-:-:S04]  /*69c0*/  LOP3.LUT R0, R7, 0x80000000, RZ, 0xc0, !PT ;  /* 0x8000000007007812 */ /* 0x000fc800078ec0ff */
[----:B------:R-:W-:-:S04]  /*69d0*/  SHF.R.U32.HI R0, RZ, 0x18, R0 ;  /* 0x00000018ff007819 */ /* 0x000fc80000011600 */
[----:B------:R-:W-:-:S07]  /*69e0*/  LOP3.LUT R0, R3, R0, RZ, 0xfc, !PT ;  /* 0x0000000003007212 */ /* 0x000fce00078efcff */
.L_x_30792:
[----:B------:R-:W-:Y:S05]  /*69f0*/  BSYNC B0 ;  /* 0x0000000000007941 */ /* 0x000fea0003800000 */
.L_x_30791:
[----:B------:R0:W-:Y:S01]  /*6a00*/  STG.E.U8 desc[UR36][R4.64], R0 ;  /* 0x0000000004007986 */ /* 0x0001e2000c101124 */
[----:B------:R-:W-:Y:S05]  /*6a10*/  BRA `(.L_x_30768) ;  /* 0x0000000000c07947 */ /* 0x000fea0003800000 */
.L_x_30785:
        /* <DEDUP_REMOVED lines=26> */
.L_x_30767:
        /* <DEDUP_REMOVED lines=16> */
.L_x_30796:
[----:B------:R-:W-:Y:S05]  /*6cc0*/  BRA `(.L_x_30768) ;  /* 0x0000000000147947 */ /* 0x000fea0003800000 */
.L_x_30795:
[----:B------:R-:W0:Y:S02]  /*6cd0*/  F2I.U64.F64.TRUNC R28, R28 ;  /* 0x0000001c001c7311 */ /* 0x000e24000030d800 */
[----:B0-----:R0:W-:Y:S01]  /*6ce0*/  STG.E.64 desc[UR36][R4.64], R28 ;  /* 0x0000001c04007986 */ /* 0x0011e2000c101b24 */
[----:B------:R-:W-:Y:S05]  /*6cf0*/  BRA `(.L_x_30768) ;  /* 0x0000000000087947 */ /* 0x000fea0003800000 */
.L_x_30794:
[----:B------:R-:W0:Y:S02]  /*6d00*/  F2I.U32.F64.TRUNC R29, R28 ;  /* 0x0000001c001d7311 */ /* 0x000e24000030d000 */
[----:B0-----:R0:W-:Y:S02]  /*6d10*/  STG.E desc[UR36][R4.64], R29 ;  /* 0x0000001d04007986 */ /* 0x0011e4000c101924 */
.L_x_30768:
        /* <DEDUP_REMOVED lines=24> */
.L_x_30800:
[----:B------:R-:W0:Y:S02]  /*6ea0*/  F2I.S64.F64.TRUNC R24, R24 ;  /* 0x0000001800187311 */ /* 0x000e24000030d900 */
[----:B0-----:R-:W-:-:S05]  /*6eb0*/  IMAD.MOV.U32 R3, RZ, RZ, R24 ;  /* 0x000000ffff037224 */ /* 0x001fca00078e0018 */
[----:B------:R0:W-:Y:S01]  /*6ec0*/  STG.E.U8 desc[UR36][R4.64], R3 ;  /* 0x0000000304007986 */ /* 0x0001e2000c101124 */
[----:B------:R-:W-:Y:S05]  /*6ed0*/  BRA `(.L_x_30802) ;  /* 0x0000000c00f07947 */ /* 0x000fea0003800000 */
.L_x_30799:
        /* <DEDUP_REMOVED lines=9> */
.L_x_30804:
[----:B------:R-:W0:Y:S02]  /*6f70*/  F2I.F64.TRUNC R25, R24 ;  /* 0x0000001800197311 */ /* 0x000e24000030d100 */
[----:B0-----:R0:W-:Y:S01]  /*6f80*/  STG.E desc[UR36][R4.64], R25 ;  /* 0x0000001904007986 */ /* 0x0011e2000c101924 */
[----:B------:R-:W-:Y:S05]  /*6f90*/  BRA `(.L_x_30802) ;  /* 0x0000000c00c07947 */ /* 0x000fea0003800000 */
.L_x_30803:
[----:B------:R-:W0:Y:S02]  /*6fa0*/  F2I.F64.TRUNC R25, R24 ;  /* 0x0000001800197311 */ /* 0x000e24000030d100 */
[----:B0-----:R0:W-:Y:S01]  /*6fb0*/  STG.E.U16 desc[UR36][R4.64], R25 ;  /* 0x0000001904007986 */ /* 0x0011e2000c101524 */
[----:B------:R-:W-:Y:S05]  /*6fc0*/  BRA `(.L_x_30802) ;  /* 0x0000000c00b47947 */ /* 0x000fea0003800000 */
.L_x_30798:
        /* <DEDUP_REMOVED lines=13> */
.L_x_30806:
        /* <DEDUP_REMOVED lines=8> */
.L_x_30805:
        /* <DEDUP_REMOVED lines=14> */
.L_x_30808:
        /* <DEDUP_REMOVED lines=9> */
.L_x_30807:
[----:B------:R0:W-:Y:S01]  /*7290*/  STG.E.64 desc[UR36][R4.64], R24 ;  /* 0x0000001804007986 */ /* 0x0001e2000c101b24 */
[----:B------:R-:W-:Y:S05]  /*72a0*/  BRA `(.L_x_30802) ;  /* 0x0000000800fc7947 */ /* 0x000fea0003800000 */
.L_x_30797:
        /* <DEDUP_REMOVED lines=12> */
.L_x_30811:
[----:B------:R-:W-:-:S05]  /*7370*/  CS2R R26, SRZ ;  /* 0x00000000001a7805 */ /* 0x000fca000001ff00 */
[----:B------:R0:W-:Y:S01]  /*7380*/  STG.E.128 desc[UR36][R4.64], R24 ;  /* 0x0000001804007986 */ /* 0x0001e2000c101d24 */
[----:B------:R-:W-:Y:S05]  /*7390*/  BRA `(.L_x_30802) ;  /* 0x0000000800c07947 */ /* 0x000fea0003800000 */
.L_x_30810:
        /* <DEDUP_REMOVED lines=25> */
.L_x_30815:
[----:B------:R-:W-:Y:S05]  /*7530*/  BSYNC B0 ;  /* 0x0000000000007941 */ /* 0x000fea0003800000 */
.L_x_30814:
[----:B------:R-:W-:-:S05]  /*7540*/  LOP3.LUT R7, R0, R7, RZ, 0xfc, !PT ;  /* 0x0000000700077212 */ /* 0x000fca00078efcff */
[----:B------:R0:W-:Y:S01]  /*7550*/  STG.E.U8 desc[UR36][R4.64], R7 ;  /* 0x0000000704007986 */ /* 0x0001e2000c101124 */
[----:B------:R-:W-:Y:S05]  /*7560*/  BRA `(.L_x_30802) ;  /* 0x00000008004c7947 */ /* 0x000fea0003800000 */
.L_x_30813:
        /* <DEDUP_REMOVED lines=17> */
.L_x_30817:
[----:B------:R-:W-:Y:S01]  /*7680*/  IMAD.MOV.U32 R0, RZ, RZ, 0x7f ;  /* 0x0000007fff007424 */ /* 0x000fe200078e00ff */
[----:B------:R-:W-:-:S04]  /*7690*/  ISETP.GT.U32.AND P0, PT, R3, 0x7f800000, PT ;  /* 0x7f8000000300780c */ /* 0x000fc80003f04070 */
[----:B------:R-:W-:-:S09]  /*76a0*/  SEL R0, R0, 0x7c, P0 ;  /* 0x0000007c00007807 */ /* 0x000fd20000000000 */
.L_x_30818:
[----:B------:R-:W-:Y:S05]  /*76b0*/  BSYNC B0 ;  /* 0x0000000000007941 */ /* 0x000fea0003800000 */
.L_x_30816:
[----:B------:R-:W-:-:S04]  /*76c0*/  LOP3.LUT R3, R7, 0x80000000, RZ, 0xc0, !PT ;  /* 0x8000000007037812 */ /* 0x000fc800078ec0ff */
[----:B------:R-:W-:-:S04]  /*76d0*/  SHF.R.U32.HI R3, RZ, 0x18, R3 ;  /* 0x00000018ff037819 */ /* 0x000fc80000011603 */
[----:B------:R-:W-:-:S05]  /*76e0*/  LOP3.LUT R3, R0, R3, RZ, 0xfc, !PT ;  /* 0x0000000300037212 */ /* 0x000fca00078efcff */
[----:B------:R0:W-:Y:S01]  /*76f0*/  STG.E.U8 desc[UR36][R4.64], R3 ;  /* 0x0000000304007986 */ /* 0x0001e2000c101124 */
[----:B------:R-:W-:Y:S05]  /*7700*/  BRA `(.L_x_30802) ;  /* 0x0000000400e47947 */ /* 0x000fea0003800000 */
.L_x_30812:
        /* <DEDUP_REMOVED lines=8> */
.L_x_30809:
        /* <DEDUP_REMOVED lines=11> */
.L_x_30821:
        /* <DEDUP_REMOVED lines=21> */
.L_x_30824:
[----:B------:R-:W-:-:S04]  /*7990*/  LOP3.LUT R0, R7, 0x80000000, RZ, 0xc0, !PT ;  /* 0x8000000007007812 */ /* 0x000fc800078ec0ff */
[----:B------:R-:W-:-:S04]  /*79a0*/  SHF.R.U32.HI R0, RZ, 0x18, R0 ;  /* 0x00000018ff007819 */ /* 0x000fc80000011600 */
[----:B------:R-:W-:-:S07]  /*79b0*/  LOP3.LUT R0, R3, R0, RZ, 0xfc, !PT ;  /* 0x0000000003007212 */ /* 0x000fce00078efcff */
.L_x_30823:
[----:B------:R-:W-:Y:S05]  /*79c0*/  BSYNC B0 ;  /* 0x0000000000007941 */ /* 0x000fea0003800000 */
.L_x_30822:
[----:B------:R1:W-:Y:S01]  /*79d0*/  STG.E.U8 desc[UR36][R4.64], R0 ;  /* 0x0000000004007986 */ /* 0x0003e2000c101124 */
[----:B------:R-:W-:Y:S05]  /*79e0*/  BRA `(.L_x_30802) ;  /* 0x00000004002c7947 */ /* 0x000fea0003800000 */
.L_x_30820:
        /* <DEDUP_REMOVED lines=21> */
.L_x_30827:
[----:B------:R-:W-:-:S04]  /*7b40*/  LOP3.LUT R0, R7, 0x80000000, RZ, 0xc0, !PT ;  /* 0x8000000007007812 */ /* 0x000fc800078ec0ff */
[----:B------:R-:W-:-:S04]  /*7b50*/  SHF.R.U32.HI R0, RZ, 0x18, R0 ;  /* 0x00000018ff007819 */ /* 0x000fc80000011600 */
[----:B------:R-:W-:-:S07]  /*7b60*/  LOP3.LUT R0, R3, R0, RZ, 0xfc, !PT ;  /* 0x0000000003007212 */ /* 0x000fce00078efcff */
.L_x_30826:
[----:B------:R-:W-:Y:S05]  /*7b70*/  BSYNC B0 ;  /* 0x0000000000007941 */ /* 0x000fea0003800000 */
.L_x_30825:
[----:B------:R0:W-:Y:S01]  /*7b80*/  STG.E.U8 desc[UR36][R4.64], R0 ;  /* 0x0000000004007986 */ /* 0x0001e2000c101124 */
[----:B------:R-:W-:Y:S05]  /*7b90*/  BRA `(.L_x_30802) ;  /* 0x0000000000c07947 */ /* 0x000fea0003800000 */
.L_x_30819:
        /* <DEDUP_REMOVED lines=26> */
.L_x_30801:
        /* <DEDUP_REMOVED lines=16> */
.L_x_30830:
[----:B------:R-:W-:Y:S05]  /*7e40*/  BRA `(.L_x_30802) ;  /* 0x0000000000147947 */ /* 0x000fea0003800000 */
.L_x_30829:
[----:B------:R-:W0:Y:S02]  /*7e50*/  F2I.U64.F64.TRUNC R24, R24 ;  /* 0x0000001800187311 */ /* 0x000e24000030d800 */
[----:B0-----:R0:W-:Y:S01]  /*7e60*/  STG.E.64 desc[UR36][R4.64], R24 ;  /* 0x0000001804007986 */ /* 0x0011e2000c101b24 */
[----:B------:R-:W-:Y:S05]  /*7e70*/  BRA `(.L_x_30802) ;  /* 0x0000000000087947 */ /* 0x000fea0003800000 */
.L_x_30828:
[----:B------:R-:W0:Y:S02]  /*7e80*/  F2I.U32.F64.TRUNC R25, R24 ;  /* 0x0000001800197311 */ /* 0x000e24000030d000 */
[----:B0-----:R3:W-:Y:S02]  /*7e90*/  STG.E desc[UR36][R4.64], R25 ;  /* 0x0000001904007986 */ /* 0x0017e4000c101924 */
.L_x_30802:
[----:B------:R-:W-:-:S07]  /*7ea0*/  VIADD R22, R22, 0x80 ;  /* 0x0000008016167836 */ /* 0x000fce0000000000 */
.L_x_30762:
[----:B------:R-:W-:Y:S05]  /*7eb0*/  BSYNC B6 ;  /* 0x0000000000067941 */ /* 0x000fea0003800000 */
.L_x_30761:
        /* <DEDUP_REMOVED lines=22> */
.L_x_30834:
[----:B------:R-:W0:Y:S02]  /*8020*/  F2I.S64.F64.TRUNC R16, R16 ;  /* 0x0000001000107311 */ /* 0x000e24000030d900 */
[----:B0-----:R-:W-:-:S05]  /*8030*/  IMAD.MOV.U32 R3, RZ, RZ, R16 ;  /* 0x000000ffff037224 */ /* 0x001fca00078e0010 */
[----:B------:R-:W-:Y:S01]  /*8040*/  STG.E.U8 desc[UR36][R4.64], R3 ;  /* 0x0000000304007986 */ /* 0x000fe2000c101124 */
[----:B------:R-:W-:Y:S05]  /*8050*/  EXIT ;  /* 0x000000000000794d */ /* 0x000fea0003800000 */
.L_x_30833:
        /* <DEDUP_REMOVED lines=9> */
.L_x_30837:
[----:B------:R-:W0:Y:S02]  /*80f0*/  F2I.F64.TRUNC R17, R16 ;  /* 0x0000001000117311 */ /* 0x000e24000030d100 */
[----:B0-----:R-:W-:Y:S01]  /*8100*/  STG.E desc[UR36][R4.64], R17 ;  /* 0x0000001104007986 */ /* 0x001fe2000c101924 */
[----:B------:R-:W-:Y:S05]  /*8110*/  EXIT ;  /* 0x000000000000794d */ /* 0x000fea0003800000 */
.L_x_30836:
[----:B------:R-:W0:Y:S02]  /*8120*/  F2I.F64.TRUNC R17, R16 ;  /* 0x0000001000117311 */ /* 0x000e24000030d100 */
[----:B0-----:R-:W-:Y:S01]  /*8130*/  STG.E.U16 desc[UR36][R4.64], R17 ;  /* 0x0000001104007986 */ /* 0x001fe2000c101524 */
[----:B------:R-:W-:Y:S05]  /*8140*/  EXIT ;  /* 0x000000000000794d */ /* 0x000fea0003800000 */
.L_x_30832:
        /* <DEDUP_REMOVED lines=13> */
.L_x_30839:
        /* <DEDUP_REMOVED lines=8> */
.L_x_30838:
        /* <DEDUP_REMOVED lines=14> */
.L_x_30841:
        /* <DEDUP_REMOVED lines=9> */
.L_x_30840:
[----:B------:R-:W-:Y:S01]  /*8410*/  STG.E.64 desc[UR36][R4.64], R16 ;  /* 0x0000001004007986 */ /* 0x000fe2000c101b24 */
[----:B------:R-:W-:Y:S05]  /*8420*/  EXIT ;  /* 0x000000000000794d */ /* 0x000fea0003800000 */
.L_x_30831:
        /* <DEDUP_REMOVED lines=12> */
.L_x_30844:
[----:B------:R-:W-:-:S05]  /*84f0*/  CS2R R18, SRZ ;  /* 0x0000000000127805 */ /* 0x000fca000001ff00 */
[----:B------:R-:W-:Y:S01]  /*8500*/  STG.E.128 desc[UR36][R4.64], R16 ;  /* 0x0000001004007986 */ /* 0x000fe2000c101d24 */
[----:B------:R-:W-:Y:S05]  /*8510*/  EXIT ;  /* 0x000000000000794d */ /* 0x000fea0003800000 */
.L_x_30843:
        /* <DEDUP_REMOVED lines=25> */
.L_x_30848:
[----:B------:R-:W-:Y:S05]  /*86b0*/  BSYNC B0 ;  /* 0x0000000000007941 */ /* 0x000fea0003800000 */
.L_x_30847:
[----:B------:R-:W-:-:S05]  /*86c0*/  LOP3.LUT R3, R0, R3, RZ, 0xfc, !PT ;  /* 0x0000000300037212 */ /* 0x000fca00078efcff */
[----:B------:R-:W-:Y:S01]  /*86d0*/  STG.E.U8 desc[UR36][R4.64], R3 ;  /* 0x0000000304007986 */ /* 0x000fe2000c101124 */
[----:B------:R-:W-:Y:S05]  /*86e0*/  EXIT ;  /* 0x000000000000794d */ /* 0x000fea0003800000 */
.L_x_30846:
        /* <DEDUP_REMOVED lines=17> */
.L_x_30850:
[----:B------:R-:W-:Y:S01]  /*8800*/  IMAD.MOV.U32 R0, RZ, RZ, 0x7f ;  /* 0x0000007fff007424 */ /* 0x000fe200078e00ff */
[----:B------:R-:W-:-:S04]  /*8810*/  ISETP.GT.U32.AND P0, PT, R2, 0x7f800000, PT ;  /* 0x7f8000000200780c */ /* 0x000fc80003f04070 */
[----:B------:R-:W-:-:S09]  /*8820*/  SEL R0, R0, 0x7c, P0 ;  /* 0x0000007c00007807 */ /* 0x000fd20000000000 */
.L_x_30851:
[----:B------:R-:W-:Y:S05]  /*8830*/  BSYNC B0 ;  /* 0x0000000000007941 */ /* 0x000fea0003800000 */
.L_x_30849:
[----:B------:R-:W-:-:S04]  /*8840*/  LOP3.LUT R2, R3, 0x80000000, RZ, 0xc0, !PT ;  /* 0x8000000003027812 */ /* 0x000fc800078ec0ff */
[----:B------:R-:W-:-:S04]  /*8850*/  SHF.R.U32.HI R3, RZ, 0x18, R2 ;  /* 0x00000018ff037819 */ /* 0x000fc80000011602 */
[----:B------:R-:W-:-:S05]  /*8860*/  LOP3.LUT R3, R0, R3, RZ, 0xfc, !PT ;  /* 0x0000000300037212 */ /* 0x000fca00078efcff */
[----:B------:R-:W-:Y:S01]  /*8870*/  STG.E.U8 desc[UR36][R4.64], R3 ;  /* 0x0000000304007986 */ /* 0x000fe2000c101124 */
[----:B------:R-:W-:Y:S05]  /*8880*/  EXIT ;  /* 0x000000000000794d */ /* 0x000fea0003800000 */
.L_x_30845:
        /* <DEDUP_REMOVED lines=8> */
.L_x_30842:
        /* <DEDUP_REMOVED lines=11> */
.L_x_30854:
        /* <DEDUP_REMOVED lines=21> */
.L_x_30857:
[----:B------:R-:W-:-:S04]  /*8b10*/  LOP3.LUT R2, R7, 0x80000000, RZ, 0xc0, !PT ;  /* 0x8000000007027812 */ /* 0x000fc800078ec0ff */
[----:B------:R-:W-:-:S04]  /*8b20*/  SHF.R.U32.HI R3, RZ, 0x18, R2 ;  /* 0x00000018ff037819 */ /* 0x000fc80000011602 */
[----:B------:R-:W-:-:S04]  /*8b30*/  LOP3.LUT R0, R0, R3, RZ, 0xfc, !PT ;  /* 0x0000000300007212 */ /* 0x000fc800078efcff */
[----:B------:R-:W-:-:S07]  /*8b40*/  PRMT R2, R0, 0x7610, R2 ;  /* 0x0000761000027816 */ /* 0x000fce0000000002 */
.L_x_30856:
[----:B------:R-:W-:Y:S05]  /*8b50*/  BSYNC B0 ;  /* 0x0000000000007941 */ /* 0x000fea0003800000 */
.L_x_30855:
[----:B------:R-:W-:Y:S01]  /*8b60*/  STG.E.U8 desc[UR36][R4.64], R2 ;  /* 0x0000000204007986 */ /* 0x000fe2000c101124 */
[----:B------:R-:W-:Y:S05]  /*8b70*/  EXIT ;  /* 0x000000000000794d */ /* 0x000fea0003800000 */
.L_x_30853:
        /* <DEDUP_REMOVED lines=21> */
.L_x_30860:
[----:B------:R-:W-:-:S04]  /*8cd0*/  LOP3.LUT R2, R7, 0x80000000, RZ, 0xc0, !PT ;  /* 0x8000000007027812 */ /* 0x000fc800078ec0ff */
[----:B------:R-:W-:-:S04]  /*8ce0*/  SHF.R.U32.HI R3, RZ, 0x18, R2 ;  /* 0x00000018ff037819 */ /* 0x000fc80000011602 */
[----:B------:R-:W-:-:S04]  /*8cf0*/  LOP3.LUT R0, R0, R3, RZ, 0xfc, !PT ;  /* 0x0000000300007212 */ /* 0x000fc800078efcff */
[----:B------:R-:W-:-:S07]  /*8d00*/  PRMT R2, R0, 0x7610, R2 ;  /* 0x0000761000027816 */ /* 0x000fce0000000002 */
.L_x_30859:
[----:B------:R-:W-:Y:S05]  /*8d10*/  BSYNC B0 ;  /* 0x0000000000007941 */ /* 0x000fea0003800000 */
.L_x_30858:
[----:B------:R-:W-:Y:S01]  /*8d20*/  STG.E.U8 desc[UR36][R4.64], R2 ;  /* 0x0000000204007986 */ /* 0x000fe2000c101124 */
[----:B------:R-:W-:Y:S05]  /*8d30*/  EXIT ;  /* 0x000000000000794d */ /* 0x000fea0003800000 */
.L_x_30852:
        /* <DEDUP_REMOVED lines=26> */
.L_x_30835:
        /* <DEDUP_REMOVED lines=16> */
.L_x_30863:
[----:B------:R-:W-:Y:S05]  /*8fe0*/  EXIT ;  /* 0x000000000000794d */ /* 0x000fea0003800000 */
.L_x_30862:
[----:B------:R-:W0:Y:S02]  /*8ff0*/  F2I.U64.F64.TRUNC R16, R16 ;  /* 0x0000001000107311 */ /* 0x000e24000030d800 */
[----:B0-----:R-:W-:Y:S01]  /*9000*/  STG.E.64 desc[UR36][R4.64], R16 ;  /* 0x0000001004007986 */ /* 0x001fe2000c101b24 */
[----:B------:R-:W-:Y:S05]  /*9010*/  EXIT ;  /* 0x000000000000794d */ /* 0x000fea0003800000 */
.L_x_30861:
[----:B------:R-:W0:Y:S02]  /*9020*/  F2I.U32.F64.TRUNC R17, R16 ;  /* 0x0000001000117311 */ /* 0x000e24000030d000 */
[----:B0-----:R-:W-:Y:S01]  /*9030*/  STG.E desc[UR36][R4.64], R17 ;  /* 0x0000001104007986 */ /* 0x001fe2000c101924 */
[----:B------:R-:W-:Y:S05]  /*9040*/  EXIT ;  /* 0x000000000000794d */ /* 0x000fea0003800000 */
.L_x_30864:
        /* <DEDUP_REMOVED lines=11> */
.L_x_32296:


//--------------------- .text._ZN2at6native18elementwise_kernelILi128ELi2EZNS0_22gpu_kernel_impl_nocastINS0_13BUnaryFunctorIdddZZZNS0_21nextafter_kernel_cudaERNS_18TensorIteratorBaseEENKUlvE_clEvENKUlvE_clEvEUlddE_EEEEvS5_RKT_EUliE_EEviT1_ --------------------------
	.section	.text._ZN2at6native18elementwise_kernelILi128ELi2EZNS0_22gpu_kernel_impl_nocastINS0_13BUnaryFunctorIdddZZZNS0_21nextafter_kernel_cudaERNS_18TensorIteratorBaseEENKUlvE_clEvENKUlvE_clEvEUlddE_EEEEvS5_RKT_EUliE_EEviT1_,"ax",@progbits
	.align	128
        .global         _ZN2at6native18elementwise_kernelILi128ELi2EZNS0_22gpu_kernel_impl_nocastINS0_13BUnaryFunctorIdddZZZNS0_21nextafter_kernel_cudaERNS_18TensorIteratorBaseEENKUlvE_clEvENKUlvE_clEvEUlddE_EEEEvS5_RKT_EUliE_EEviT1_
        .type           _ZN2at6native18elementwise_kernelILi128ELi2EZNS0_22gpu_kernel_impl_nocastINS0_13BUnaryFunctorIdddZZZNS0_21nextafter_kernel_cudaERNS_18TensorIteratorBaseEENKUlvE_clEvENKUlvE_clEvEUlddE_EEEEvS5_RKT_EUliE_EEviT1_,@function
        .size           _ZN2at6native18elementwise_kernelILi128ELi2EZNS0_22gpu_kernel_impl_nocastINS0_13BUnaryFunctorIdddZZZNS0_21nextafter_kernel_cudaERNS_18TensorIteratorBaseEENKUlvE_clEvENKUlvE_clEvEUlddE_EEEEvS5_RKT_EUliE_EEviT1_,(.L_x_32297 - _ZN2at6native18elementwise_kernelILi128ELi2EZNS0_22gpu_kernel_impl_nocastINS0_13BUnaryFunctorIdddZZZNS0_21nextafter_kernel_cudaERNS_18TensorIteratorBaseEENKUlvE_clEvENKUlvE_clEvEUlddE_EEEEvS5_RKT_EUliE_EEviT1_)
        .other          _ZN2at6native18elementwise_kernelILi128ELi2EZNS0_22gpu_kernel_impl_nocastINS0_13BUnaryFunctorIdddZZZNS0_21nextafter_kernel_cudaERNS_18TensorIteratorBaseEENKUlvE_clEvENKUlvE_clEvEUlddE_EEEEvS5_RKT_EUliE_EEviT1_,@"STO_CUDA_ENTRY STV_DEFAULT"
_ZN2at6native18elementwise_kernelILi128ELi2EZNS0_22gpu_kernel_impl_nocastINS0_13BUnaryFunctorIdddZZZNS0_21nextafter_kernel_cudaERNS_18TensorIteratorBaseEENKUlvE_clEvENKUlvE_clEvEUlddE_EEEEvS5_RKT_EUliE_EEviT1_:
.text._ZN2at6native18elementwise_kernelILi128ELi2EZNS0_22gpu_kernel_impl_nocastINS0_13BUnaryFunctorIdddZZZNS0_21nextafter_kernel_cudaERNS_18TensorIteratorBaseEENKUlvE_clEvENKUlvE_clEvEUlddE_EEEEvS5_RKT_EUliE_EEviT1_:
[----:B------:R-:W-:Y:S01]  /*0000*/  LDC R1, c[0x0][0x28] ;  /* 0x00000a00ff017b82 */ /* 0x000fe20000000800 */
[----:B------:R-:W0:Y:S01]  /*0010*/  S2R R3, SR_CTAID.X ;  /* 0x0000000000037919 */ /* 0x000e220000002500 */
[----:B------:R-:W-:Y:S01]  /*0020*/  ULDC UR8, c[0x0][0x210] ;  /* 0x0000840000087ab9 */ /* 0x000fe20000000800 */
[----:B------:R-:W-:Y:S01]  /*0030*/  ULDC UR9, c[0x0][0x42c] ;  /* 0x00010b0000097ab9 */ /* 0x000fe20000000800 */
[----:B------:R-:W-:Y:S01]  /*0040*/  ULDC.64 UR6, c[0x0][0x208] ;  /* 0x0000820000067ab9 */ /* 0x000fe20000000a00 */
[----:B------:R-:W0:Y:S01]  /*0050*/  S2R R0, SR_TID.X ;  /* 0x0000000000007919 */ /* 0x000e220000002100 */
[----:B------:R-:W-:Y:S01]  /*0060*/  ULOP3.LUT UR5, URZ, 0x80000000, UR9, 0xb8, !UPT ;  /* 0x800000003f057892 */ /* 0x000fe2000f8eb809 */
[----:B------:R-:W-:Y:S01]  /*0070*/  BSSY B0, `(.L_x_30865) ;  /* 0x0000160000007945 */ /* 0x000fe20003800000 */
[----:B------:R-:W-:Y:S01]  /*0080*/  UMOV UR4, 0x1 ;  /* 0x0000000100047882 */ /* 0x000fe20000000000 */
[----:B0-----:R-:W-:-:S04]  /*0090*/  LEA R3, R3, R0, 0x8 ;  /* 0x0000000003037211 */ /* 0x001fc800078e40ff */
[----:B------:R-:W-:-:S13]  /*00a0*/  ISETP.GE.AND P0, PT, R3, UR8, PT ;  /* 0x0000000803007c0c */ /* 0x000fda000bf06270 */
        /* <DEDUP_REMOVED lines=303> */
.L_x_30867:
[----:B------:R-:W-:Y:S01]  /*13a0*/  ULDC.64 UR10, c[0x0][0x418] ;  /* 0x00010600000a7ab9 */ /* 0x000fe20000000a00 */
[----:B------:R-:W0:Y:S01]  /*13b0*/  LDC.64 R10, c[0x0][0x428] ;  /* 0x00010a00ff0a7b82 */ /* 0x000e220000000a00 */
[----:B------:R-:W-:-:S04]  /*13c0*/  IADD3 R6, P0, R0, UR10, RZ ;  /* 0x0000000a00067c10 */ /* 0x000fc8000ff1e0ff */
[----:B------:R-:W-:Y:S01]  /*13d0*/  IADD3.X R7, RZ, UR11, RZ, P0, !PT ;  /* 0x0000000bff077c10 */ /* 0x000fe200087fe4ff */
[----:B------:R-:W-:-:S05]  /*13e0*/  ULDC.64 UR10, c[0x0][0x410] ;  /* 0x00010400000a7ab9 */ /* 0x000fca0000000a00 */
[----:B------:R-:W2:Y:S01]  /*13f0*/  LDG.E.64 R6, desc[UR6][R6.64] ;  /* 0x0000000606067981 */ /* 0x000ea2000c1e1b00 */
[----:B------:R-:W-:Y:S01]  /*1400*/  IADD3 R8, P1, R5, UR10, RZ ;  /* 0x0000000a05087c10 */ /* 0x000fe2000ff3e0ff */
[----:B------:R-:W-:Y:S03]  /*1410*/  BSSY B1, `(.L_x_30868) ;  /* 0x0000023000017945 */ /* 0x000fe60003800000 */
[----:B------:R-:W-:Y:S01]  /*1420*/  IADD3.X R9, RZ, UR11, RZ, P1, !PT ;  /* 0x0000000bff097c10 */ /* 0x000fe20008ffe4ff */
[----:B0-----:R-:W-:-:S06]  /*1430*/  DSETP.GTU.AND P0, PT, |R10|, +INF , PT ;  /* 0x7ff000000a00742a */ /* 0x001fcc0003f0c200 */
[----:B--2---:R-:W-:-:S14]  /*1440*/  DSETP.GTU.OR P0, PT, |R6|, +INF , P0 ;  /* 0x7ff000000600742a */ /* 0x004fdc000070c600 */
[----:B------:R-:W-:Y:S05]  /*1450*/  @P0 BRA `(.L_x_30869) ;  /* 0x0000000000740947 */ /* 0x000fea0003800000 */
[----:B------:R-:W-:Y:S01]  /*1460*/  ULDC UR10, c[0x0][0x428] ;  /* 0x00010a00000a7ab9 */ /* 0x000fe20000000800 */
[----:B------:R-:W-:Y:S02]  /*1470*/  LOP3.LUT R2, R7, UR9, RZ, 0xfc, !PT ;  /* 0x0000000907027c12 */ /* 0x000fe4000f8efcff */
[----:B------:R-:W-:Y:S01]  /*1480*/  LOP3.LUT R0, R6, UR10, RZ, 0xfc, !PT ;  /* 0x0000000a06007c12 */ /* 0x000fe2000f8efcff */
[----:B------:R-:W-:Y:S02]  /*1490*/  ULDC.64 UR10, c[0x0][0x428] ;  /* 0x00010a00000a7ab9 */ /* 0x000fe40000000a00 */
[----:B------:R-:W-:Y:S01]  /*14a0*/  IMAD.U32 R4, RZ, RZ, UR10 ;  /* 0x0000000aff047e24 */ /* 0x000fe2000f8e00ff */
[----:B------:R-:W-:Y:S02]  /*14b0*/  ISETP.NE.U32.AND P0, PT, R0, RZ, PT ;  /* 0x000000ff0000720c */ /* 0x000fe40003f05070 */
[----:B------:R-:W-:Y:S02]  /*14c0*/  MOV R5, UR11 ;  /* 0x0000000b00057c02 */ /* 0x000fe40008000f00 */
[----:B------:R-:W-:-:S13]  /*14d0*/  LOP3.LUT P0, RZ, R2, 0x7fffffff, RZ, 0xc0, P0 ;  /* 0x7fffffff02ff7812 */ /* 0x000fda000000c0ff */
[----:B------:R-:W-:Y:S05]  /*14e0*/  @!P0 BRA `(.L_x_30870) ;  /* 0x0000000000548947 */ /* 0x000fea0003800000 */
[----:B------:R-:W-:Y:S02]  /*14f0*/  ISETP.NE.U32.AND P0, PT, R6, RZ, PT ;  /* 0x000000ff0600720c */ /* 0x000fe40003f05070 */
[----:B------:R-:W-:Y:S02]  /*1500*/  MOV R4, UR4 ;  /* 0x0000000400047c02 */ /* 0x000fe40008000f00 */
[----:B------:R-:W-:Y:S02]  /*1510*/  LOP3.LUT P0, RZ, R7, 0x7fffffff, RZ, 0xc0, P0 ;  /* 0x7fffffff07ff7812 */ /* 0x000fe4000000c0ff */
[----:B------:R-:W-:-:S11]  /*1520*/  MOV R5, UR5 ;  /* 0x0000000500057c02 */ /* 0x000fd60008000f00 */
        /* <DEDUP_REMOVED lines=16> */
.L_x_30869:
[----:B------:R-:W-:-:S11]  /*1630*/  DADD R4, R6, R10 ;  /* 0x0000000006047229 */ /* 0x000fd6000000000a */
.L_x_30870:
[----:B------:R-:W-:Y:S05]  /*1640*/  BSYNC B1 ;  /* 0x0000000000017941 */ /* 0x000fea0003800000 */
.L_x_30868:
[----:B------:R0:W-:Y:S01]  /*1650*/  STG.E.64 desc[UR6][R8.64], R4 ;  /* 0x0000000408007986 */ /* 0x0001e2000c101b06 */
[----:B------:R-:W-:-:S07]  /*1660*/  VIADD R3, R3, 0x80 ;  /* 0x0000008003037836 */ /* 0x000fce0000000000 */
.L_x_30866:
[----:B------:R-:W-:Y:S05]  /*1670*/  BSYNC B0 ;  /* 0x0000000000007941 */ /* 0x000fea0003800000 */
.L_x_30865:
[----:B------:R-:W-:-:S13]  /*1680*/  ISETP.GE.AND P0, PT, R3, UR8, PT ;  /* 0x0000000803007c0c */ /* 0x000fda000bf06270 */
[----:B------:R-:W-:Y:S05]  /*1690*/  @P0 EXIT ;  /* 0x000000000000094d */ /* 0x000fea0003800000 */
        /* <DEDUP_REMOVED lines=302> */
.L_x_30871:
[----:B------:R-:W-:Y:S01]  /*2980*/  ULDC.64 UR10, c[0x0][0x418] ;  /* 0x00010600000a7ab9 */ /* 0x000fe20000000a00 */
[----:B------:R-:W0:Y:S01]  /*2990*/  LDC.64 R8, c[0x0][0x428] ;  /* 0x00010a00ff087b82 */ /* 0x000e220000000a00 */
[----:B------:R-:W-:-:S04]  /*29a0*/  IADD3 R2, P0, R0, UR10, RZ ;  /* 0x0000000a00027c10 */ /* 0x000fc8000ff1e0ff */
[----:B------:R-:W-:Y:S01]  /*29b0*/  IADD3.X R3, RZ, UR11, RZ, P0, !PT ;  /* 0x0000000bff037c10 */ /* 0x000fe200087fe4ff */
[----:B------:R-:W-:-:S04]  /*29c0*/  ULDC.64 UR10, c[0x0][0x410] ;  /* 0x00010400000a7ab9 */ /* 0x000fc80000000a00 */
[----:B------:R-:W2:Y:S01]  /*29d0*/  LDG.E.64 R6, desc[UR6][R2.64] ;  /* 0x0000000602067981 */ /* 0x000ea2000c1e1b00 */
[----:B------:R-:W-:Y:S01]  /*29e0*/  IADD3 R4, P1, R5, UR10, RZ ;  /* 0x0000000a05047c10 */ /* 0x000fe2000ff3e0ff */
[----:B------:R-:W-:Y:S04]  /*29f0*/  BSSY B0, `(.L_x_30872) ;  /* 0x0000023000007945 */ /* 0x000fe80003800000 */
[----:B------:R-:W-:Y:S01]  /*2a00*/  IMAD.X R5, RZ, RZ, UR11, P1 ;  /* 0x0000000bff057e24 */ /* 0x000fe200088e06ff */
[----:B0-----:R-:W-:-:S06]  /*2a10*/  DSETP.GTU.AND P0, PT, |R8|, +INF , PT ;  /* 0x7ff000000800742a */ /* 0x001fcc0003f0c200 */
[----:B--2---:R-:W-:-:S14]  /*2a20*/  DSETP.GTU.OR P0, PT, |R6|, +INF , P0 ;  /* 0x7ff000000600742a */ /* 0x004fdc000070c600 */
[----:B------:R-:W-:Y:S05]  /*2a30*/  @P0 BRA `(.L_x_30873) ;  /* 0x0000000000740947 */ /* 0x000fea0003800000 */
[----:B------:R-:W-:Y:S01]  /*2a40*/  ULDC UR8, c[0x0][0x428] ;  /* 0x00010a0000087ab9 */ /* 0x000fe20000000800 */
[----:B------:R-:W-:Y:S01]  /*2a50*/  LOP3.LUT R2, R7, UR9, RZ, 0xfc, !PT ;  /* 0x0000000907027c12 */ /* 0x000fe2000f8efcff */
[----:B------:R-:W-:Y:S01]  /*2a60*/  ULDC.64 UR10, c[0x0][0x428] ;  /* 0x00010a00000a7ab9 */ /* 0x000fe20000000a00 */
[----:B------:R-:W-:Y:S02]  /*2a70*/  LOP3.LUT R0, R6, UR8, RZ, 0xfc, !PT ;  /* 0x0000000806007c12 */ /* 0x000fe4000f8efcff */
[----:B------:R-:W-:Y:S02]  /*2a80*/  MOV R3, UR11 ;  /* 0x0000000b00037c02 */ /* 0x000fe40008000f00 */
[----:B------:R-:W-:-:S04]  /*2a90*/  ISETP.NE.U32.AND P0, PT, R0, RZ, PT ;  /* 0x000000ff0000720c */ /* 0x000fc80003f05070 */
[----:B------:R-:W-:Y:S02]  /*2aa0*/  LOP3.LUT P0, RZ, R2, 0x7fffffff, RZ, 0xc0, P0 ;  /* 0x7fffffff02ff7812 */ /* 0x000fe4000000c0ff */
[----:B------:R-:W-:-:S11]  /*2ab0*/  MOV R2, UR10 ;  /* 0x0000000a00027c02 */ /* 0x000fd60008000f00 */
        /* <DEDUP_REMOVED lines=21> */
.L_x_30873:
[----:B------:R-:W-:-:S11]  /*2c10*/  DADD R2, R6, R8 ;  /* 0x0000000006027229 */ /* 0x000fd60000000008 */
.L_x_30874:
[----:B------:R-:W-:Y:S05]  /*2c20*/  BSYNC B0 ;  /* 0x0000000000007941 */ /* 0x000fea0003800000 */
.L_x_30872:
[----:B------:R-:W-:Y:S01]  /*2c30*/  STG.E.64 desc[UR6][R4.64], R2 ;  /* 0x0000000204007986 */ /* 0x000fe2000c101b06 */
[----:B------:R-:W-:Y:S05]  /*2c40*/  EXIT ;  /* 0x000000000000794d */ /* 0x000fea0003800000 */
.L_x_30875:
        /* <DEDUP_REMOVED lines=11> */
.L_x_32297:


//--------------------- .text._ZN2at6native27unrolled_elementwise_kernelINS0_13BUnaryFunctorIdddZZZNS0_21nextafter_kernel_cudaERNS_18TensorIteratorBaseEENKUlvE_clEvENKUlvE_clEvEUlddE_EESt5arrayIPcLm2EELi4E23TrivialOffsetCalculatorILi1EjESD_NS0_6memory15LoadWithoutCastENSE_16StoreWithoutCastEEEviT_T0_T2_T3_T4_T5_ --------------------------
	.section	.text._ZN2at6native27unrolled_elementwise_kernelINS0_13BUnaryFunctorIdddZZZNS0_21nextafter_kernel_cudaERNS_18TensorIteratorBaseEENKUlvE_clEvENKUlvE_clEvEUlddE_EESt5arrayIPcLm2EELi4E23TrivialOffsetCalculatorILi1EjESD_NS0_6memory15LoadWithoutCastENSE_16StoreWithoutCastEEEviT_T0_T2_T3_T4_T5_,"ax",@progbits
	.align	128
        .global         _ZN2at6native27unrolled_elementwise_kernelINS0_13BUnaryFunctorIdddZZZNS0_21nextafter_kernel_cudaERNS_18TensorIteratorBaseEENKUlvE_clEvENKUlvE_clEvEUlddE_EESt5arrayIPcLm2EELi4E23TrivialOffsetCalculatorILi1EjESD_NS0_6memory15LoadWithoutCastENSE_16StoreWithoutCastEEEviT_T0_T2_T3_T4_T5_
        .type           _ZN2at6native27unrolled_elementwise_kernelINS0_13BUnaryFunctorIdddZZZNS0_21nextafter_kernel_cudaERNS_18TensorIteratorBaseEENKUlvE_clEvENKUlvE_clEvEUlddE_EESt5arrayIPcLm2EELi4E23TrivialOffsetCalculatorILi1EjESD_NS0_6memory15LoadWithoutCastENSE_16StoreWithoutCastEEEviT_T0_T2_T3_T4_T5_,@function
        .size           _ZN2at6native27unrolled_elementwise_kernelINS0_13BUnaryFunctorIdddZZZNS0_21nextafter_kernel_cudaERNS_18TensorIteratorBaseEENKUlvE_clEvENKUlvE_clEvEUlddE_EESt5arrayIPcLm2EELi4E23TrivialOffsetCalculatorILi1EjESD_NS0_6memory15LoadWithoutCastENSE_16StoreWithoutCastEEEviT_T0_T2_T3_T4_T5_,(.L_x_32298 - _ZN2at6native27unrolled_elementwise_kernelINS0_13BUnaryFunctorIdddZZZNS0_21nextafter_kernel_cudaERNS_18TensorIteratorBaseEENKUlvE_clEvENKUlvE_clEvEUlddE_EESt5arrayIPcLm2EELi4E23TrivialOffsetCalculatorILi1EjESD_NS0_6memory15LoadWithoutCastENSE_16StoreWithoutCastEEEviT_T0_T2_T3_T4_T5_)
        .other          _ZN2at6native27unrolled_elementwise_kernelINS0_13BUnaryFunctorIdddZZZNS0_21nextafter_kernel_cudaERNS_18TensorIteratorBaseEENKUlvE_clEvENKUlvE_clEvEUlddE_EESt5arrayIPcLm2EELi4E23TrivialOffsetCalculatorILi1EjESD_NS0_6memory15LoadWithoutCastENSE_16StoreWithoutCastEEEviT_T0_T2_T3_T4_T5_,@"STO_CUDA_ENTRY STV_DEFAULT"
_ZN2at6native27unrolled_elementwise_kernelINS0_13BUnaryFunctorIdddZZZNS0_21nextafter_kernel_cudaERNS_18TensorIteratorBaseEENKUlvE_clEvENKUlvE_clEvEUlddE_EESt5arrayIPcLm2EELi4E23TrivialOffsetCalculatorILi1EjESD_NS0_6memory15LoadWithoutCastENSE_16StoreWithoutCastEEEviT_T0_T2_T3_T4_T5_:
.text._ZN2at6native27unrolled_elementwise_kernelINS0_13BUnaryFunctorIdddZZZNS0_21nextafter_kernel_cudaERNS_18TensorIteratorBaseEENKUlvE_clEvENKUlvE_clEvEUlddE_EESt5arrayIPcLm2EELi4E23TrivialOffsetCalculatorILi1EjESD_NS0_6memory15LoadWithoutCastENSE_16StoreWithoutCastEEEviT_T0_T2_T3_T4_T5_:
[----:B------:R-:W-:Y:S01]  /*0000*/  LDC R1, c[0x0][0x28] ;  /* 0x00000a00ff017b82 */ /* 0x000fe20000000800 */
[----:B------:R-:W0:Y:S07]  /*0010*/  S2R R0, SR_CTAID.X ;  /* 0x0000000000007919 */ /* 0x000e2e0000002500 */
[----:B------:R-:W0:Y:S01]  /*0020*/  LDC R3, c[0x0][0x210] ;  /* 0x00008400ff037b82 */ /* 0x000e220000000800 */
[----:B------:R-:W-:Y:S01]  /*0030*/  ULDC.64 UR6, c[0x0][0x208] ;  /* 0x0000820000067ab9 */ /* 0x000fe20000000a00 */
[----:B------:R-:W-:Y:S01]  /*0040*/  ULDC UR8, c[0x0][0x224] ;  /* 0x0000890000087ab9 */ /* 0x000fe20000000800 */
        /* <DEDUP_REMOVED lines=13> */
[----:B------:R-:W-:-:S06]  /*0120*/  CS2R R12, SRZ ;  /* 0x00000000000c7805 */ /* 0x000fcc000001ff00 */
[----:B------:R0:W5:Y:S05]  /*0130*/  @!P1 LDG.E.64 R12, desc[UR6][R14.64] ;  /* 0x000000060e0c9981 */ /* 0x00016a000c1e1b00 */
[----:B------:R-:W-:Y:S01]  /*0140*/  @!P3 IMAD R19, R0, 0x200, R11 ;  /* 0x000002000013b824 */ /* 0x000fe200078e020b */
[----:B------:R-:W2:Y:S01]  /*0150*/  @!P3 LDC.64 R6, c[0x0][0x230] ;  /* 0x00008c00ff06bb82 */ /* 0x000ea20000000a00 */
[----:B------:R-:W-:Y:S02]  /*0160*/  @!P3 VIADD R11, R11, 0x80 ;  /* 0x000000800b0bb836 */ /* 0x000fe40000000000 */
[----:B-1----:R-:W-:-:S03]  /*0170*/  @!P0 IMAD.WIDE.U32 R8, R17, 0x8, R8 ;  /* 0x0000000811088825 */ /* 0x002fc600078e0008 */
[----:B------:R-:W-:-:S13]  /*0180*/  ISETP.GE.AND P2, PT, R11, R4, PT ;  /* 0x000000040b00720c */ /* 0x000fda0003f46270 */
[----:B------:R-:W1:Y:S01]  /*0190*/  @!P2 LDC.64 R2, c[0x0][0x230] ;  /* 0x00008c00ff02ab82 */ /* 0x000e620000000a00 */
[----:B------:R-:W-:Y:S02]  /*01a0*/  @!P2 IMAD R11, R0, 0x200, R11 ;  /* 0x00000200000ba824 */ /* 0x000fe400078e020b */
[----:B--2---:R-:W-:Y:S01]  /*01b0*/  @!P3 IMAD.WIDE.U32 R18, R19, 0x8, R6 ;  /* 0x000000081312b825 */ /* 0x004fe200078e0006 */
[----:B------:R-:W-:-:S06]  /*01c0*/  CS2R R6, SRZ ;  /* 0x0000000000067805 */ /* 0x000fcc000001ff00 */
[----:B------:R0:W5:Y:S01]  /*01d0*/  @!P3 LDG.E.64 R6, desc[UR6][R18.64] ;  /* 0x000000061206b981 */ /* 0x000162000c1e1b00 */
[----:B-1----:R-:W-:Y:S01]  /*01e0*/  @!P2 IMAD.WIDE.U32 R16, R11, 0x8, R2 ;  /* 0x000000080b10a825 */ /* 0x002fe200078e0002 */
[----:B------:R-:W-:Y:S02]  /*01f0*/  CS2R R10, SRZ ;  /* 0x00000000000a7805 */ /* 0x000fe4000001ff00 */
[----:B------:R-:W-:-:S04]  /*0200*/  CS2R R2, SRZ ;  /* 0x0000000000027805 */ /* 0x000fc8000001ff00 */
[----:B------:R0:W5:Y:S04]  /*0210*/  @!P0 LDG.E.64 R10, desc[UR6][R8.64] ;  /* 0x00000006080a8981 */ /* 0x000168000c1e1b00 */
[----:B------:R0:W5:Y:S01]  /*0220*/  @!P2 LDG.E.64 R2, desc[UR6][R16.64] ;  /* 0x000000061002a981 */ /* 0x000162000c1e1b00 */
[----:B------:R-:W-:Y:S01]  /*0230*/  ULOP3.LUT UR5, URZ, 0x80000000, UR8, 0xb8, !UPT ;  /* 0x800000003f057892 */ /* 0x000fe2000f8eb808 */
[----:B------:R-:W-:Y:S01]  /*0240*/  BSSY B0, `(.L_x_30876) ;  /* 0x0000025000007945 */ /* 0x000fe20003800000 */
[----:B------:R-:W-:-:S03]  /*0250*/  UMOV UR4, 0x1 ;  /* 0x0000000100047882 */ /* 0x000fc60000000000 */
[----:B------:R-:W-:Y:S07]  /*0260*/  @P1 BRA `(.L_x_30877) ;  /* 0x0000000000881947 */ /* 0x000fee0003800000 */
[----:B0-----:R-:W0:Y:S02]  /*0270*/  LDC.64 R14, c[0x0][0x220] ;  /* 0x00008800ff0e7b82 */ /* 0x001e240000000a00 */
[----:B0-----:R-:W-:-:S06]  /*0280*/  DSETP.GTU.AND P0, PT, |R14|, +INF , PT ;  /* 0x7ff000000e00742a */ /* 0x001fcc0003f0c200 */
[----:B-----5:R-:W-:-:S14]  /*0290*/  DSETP.GTU.OR P0, PT, |R12|, +INF , P0 ;  /* 0x7ff000000c00742a */ /* 0x020fdc000070c600 */
[----:B------:R-:W-:Y:S05]  /*02a0*/  @P0 BRA `(.L_x_30878) ;  /* 0x0000000000740947 */ /* 0x000fea0003800000 */
[----:B------:R-:W-:Y:S01]  /*02b0*/  ULDC UR9, c[0x0][0x220] ;  /* 0x0000880000097ab9 */ /* 0x000fe20000000800 */
[----:B------:R-:W-:Y:S01]  /*02c0*/  LOP3.LUT R9, R13, UR8, RZ, 0xfc, !PT ;  /* 0x000000080d097c12 */ /* 0x000fe2000f8efcff */
[----:B------:R-:W-:Y:S01]  /*02d0*/  ULDC.64 UR10, c[0x0][0x220] ;  /* 0x00008800000a7ab9 */ /* 0x000fe20000000a00 */
[----:B------:R-:W-:-:S04]  /*02e0*/  LOP3.LUT R8, R12, UR9, RZ, 0xfc, !PT ;  /* 0x000000090c087c12 */ /* 0x000fc8000f8efcff */
[----:B------:R-:W-:Y:S01]  /*02f0*/  ISETP.NE.U32.AND P0, PT, R8, RZ, PT ;  /* 0x000000ff0800720c */ /* 0x000fe20003f05070 */
[----:B------:R-:W-:-:S03]  /*0300*/  IMAD.U32 R8, RZ, RZ, UR10 ;  /* 0x0000000aff087e24 */ /* 0x000fc6000f8e00ff */
[----:B------:R-:W-:Y:S01]  /*0310*/  LOP3.LUT P0, RZ, R9, 0x7fffffff, RZ, 0xc0, P0 ;  /* 0x7fffffff09ff7812 */ /* 0x000fe2000000c0ff */
[----:B------:R-:W-:-:S12]  /*0320*/  IMAD.U32 R9, RZ, RZ, UR11 ;  /* 0x0000000bff097e24 */ /* 0x000fd8000f8e00ff */
[----:B------:R-:W-:Y:S05]  /*0330*/  @!P0 BRA `(.L_x_30877) ;  /* 0x0000000000548947 */ /* 0x000fea0003800000 */
[----:B------:R-:W-:Y:S01]  /*0340*/  ISETP.NE.U32.AND P0, PT, R12, RZ, PT ;  /* 0x000000ff0c00720c */ /* 0x000fe20003f05070 */
[----:B------:R-:W-:Y:S02]  /*0350*/  IMAD.U32 R8, RZ, RZ, UR4 ;  /* 0x00000004ff087e24 */ /* 0x000fe4000f8e00ff */
[----:B------:R-:W-:Y:S01]  /*0360*/  IMAD.U32 R9, RZ, RZ, UR5 ;  /* 0x00000005ff097e24 */ /* 0x000fe2000f8e00ff */
        /* <DEDUP_REMOVED lines=17> */
.L_x_30878:
[----:B------:R-:W-:-:S11]  /*0480*/  DADD R8, R12, R14 ;  /* 0x000000000c087229 */ /* 0x000fd6000000000e */
.L_x_30877:
[----:B------:R-:W-:Y:S05]  /*0490*/  BSYNC B0 ;  /* 0x0000000000007941 */ /* 0x000fea0003800000 */
.L_x_30876:
[----:B0-----:R-:W-:Y:S01]  /*04a0*/  VIADD R15, R5, 0x80 ;  /* 0x00000080050f7836 */ /* 0x001fe20000000000 */
[----:B------:R-:W-:Y:S04]  /*04b0*/  BSSY B0, `(.L_x_30879) ;  /* 0x0000025000007945 */ /* 0x000fe80003800000 */
[----:B------:R-:W-:-:S13]  /*04c0*/  ISETP.GE.AND P0, PT, R15, R4, PT ;  /* 0x000000040f00720c */ /* 0x000fda0003f06270 */
[----:B------:R-:W-:Y:S05]  /*04d0*/  @P0 BRA `(.L_x_30880) ;  /* 0x0000000000880947 */ /* 0x000fea0003800000 */
[----:B------:R-:W0:Y:S02]  /*04e0*/  LDC.64 R16, c[0x0][0x220] ;  /* 0x00008800ff107b82 */ /* 0x000e240000000a00 */
        /* <DEDUP_REMOVED lines=32> */
.L_x_30881:
[----:B------:R-:W-:-:S11]  /*06f0*/  DADD R12, R10, R16 ;  /* 0x000000000a0c7229 */ /* 0x000fd60000000010 */
.L_x_30880:
[----:B------:R-:W-:Y:S05]  /*0700*/  BSYNC B0 ;  /* 0x0000000000007941 */ /* 0x000fea0003800000 */
.L_x_30879:
[----:B-----5:R-:W-:Y:S01]  /*0710*/  VIADD R11, R5, 0x100 ;  /* 0x00000100050b7836 */ /* 0x020fe20000000000 */
        /* <DEDUP_REMOVED lines=36> */
.L_x_30884:
[----:B------:R-:W-:-:S11]  /*0960*/  DADD R10, R6, R16 ;  /* 0x00000000060a7229 */ /* 0x000fd60000000010 */
.L_x_30883:
[----:B------:R-:W-:Y:S05]  /*0970*/  BSYNC B0 ;  /* 0x0000000000007941 */ /* 0x000fea0003800000 */
.L_x_30882:
        /* <DEDUP_REMOVED lines=37> */
.L_x_30887:
[----:B------:R-:W-:-:S11]  /*0bd0*/  DADD R6, R2, R16 ;  /* 0x0000000002067229 */ /* 0x000fd60000000010 */
.L_x_30886:
[----:B------:R-:W-:Y:S05]  /*0be0*/  BSYNC B0 ;  /* 0x0000000000007941 */ /* 0x000fea0003800000 */
.L_x_30885:
        /* <DEDUP_REMOVED lines=18> */
.L_x_30889:
[----:B------:R-:W-:Y:S05]  /*0d10*/  BSYNC B0 ;  /* 0x0000000000007941 */ /* 0x000fea0003800000 */
.L_x_30888:
[----:B------:R-:W-:-:S13]  /*0d20*/  ISETP.GE.AND P0, PT, R5, R4, PT ;  /* 0x000000040500720c */ /* 0x000fda0003f06270 */
[----:B------:R-:W-:Y:S05]  /*0d30*/  @P0 EXIT ;  /* 0x000000000000094d */ /* 0x000fea0003800000 */
[----:B01----:R-:W0:Y:S01]  /*0d40*/  LDC.64 R2, c[0x0][0x228] ;  /* 0x00008a00ff027b82 */ /* 0x003e220000000a00 */
[----:B------:R-:W-:-:S04]  /*0d50*/  IMAD R5, R0, 0x200, R5 ;  /* 0x0000020000057824 */ /* 0x000fc800078e0205 */
[----:B0-----:R-:W-:-:S05]  /*0d60*/  IMAD.WIDE.U32 R2, R5, 0x8, R2 ;  /* 0x0000000805027825 */ /* 0x001fca00078e0002 */
[----:B------:R-:W-:Y:S01]  /*0d70*/  STG.E.64 desc[UR6][R2.64], R6 ;  /* 0x0000000602007986 */ /* 0x000fe2000c101b06 */
[----:B------:R-:W-:Y:S05]  /*0d80*/  EXIT ;  /* 0x000000000000794d */ /* 0x000fea0003800000 */
.L_x_30890:
        /* <DEDUP_REMOVED lines=15> */
.L_x_32298:


//--------------------- .text._ZN2at6native29vectorized_elementwise_kernelILi2ENS0_13BUnaryFunctorIdddZZZNS0_21nextafter_kernel_cudaERNS_18TensorIteratorBaseEENKUlvE_clEvENKUlvE_clEvEUlddE_EESt5arrayIPcLm2EEEEviT0_T1_ --------------------------
	.section	.text._ZN2at6native29vectorized_elementwise_kernelILi2ENS0_13BUnaryFunctorIdddZZZNS0_21nextafter_kernel_cudaERNS_18TensorIteratorBaseEENKUlvE_clEvENKUlvE_clEvEUlddE_EESt5arrayIPcLm2EEEEviT0_T1_,"ax",@progbits
	.align	128
        .global         _ZN2at6native29vectorized_elementwise_kernelILi2ENS0_13BUnaryFunctorIdddZZZNS0_21nextafter_kernel_cudaERNS_18TensorIteratorBaseEENKUlvE_clEvENKUlvE_clEvEUlddE_EESt5arrayIPcLm2EEEEviT0_T1_
        .type           _ZN2at6native29vectorized_elementwise_kernelILi2ENS0_13BUnaryFunctorIdddZZZNS0_21nextafter_kernel_cudaERNS_18TensorIteratorBaseEENKUlvE_clEvENKUlvE_clEvEUlddE_EESt5arrayIPcLm2EEEEviT0_T1_,@function
        .size           _ZN2at6native29vectorized_elementwise_kernelILi2ENS0_13BUnaryFunctorIdddZZZNS0_21nextafter_kernel_cudaERNS_18TensorIteratorBaseEENKUlvE_clEvENKUlvE_clEvEUlddE_EESt5arrayIPcLm2EEEEviT0_T1_,(.L_x_32299 - _ZN2at6native29vectorized_elementwise_kernelILi2ENS0_13BUnaryFunctorIdddZZZNS0_21nextafter_kernel_cudaERNS_18TensorIteratorBaseEENKUlvE_clEvENKUlvE_clEvEUlddE_EESt5arrayIPcLm2EEEEviT0_T1_)
        .other          _ZN2at6native29vectorized_elementwise_kernelILi2ENS0_13BUnaryFunctorIdddZZZNS0_21nextafter_kernel_cudaERNS_18TensorIteratorBaseEENKUlvE_clEvENKUlvE_clEvEUlddE_EESt5arrayIPcLm2EEEEviT0_T1_,@"STO_CUDA_ENTRY STV_DEFAULT"
_ZN2at6native29vectorized_elementwise_kernelILi2ENS0_13BUnaryFunctorIdddZZZNS0_21nextafter_kernel_cudaERNS_18TensorIteratorBaseEENKUlvE_clEvENKUlvE_clEvEUlddE_EESt5arrayIPcLm2EEEEviT0_T1_:
.text._ZN2at6native29vectorized_elementwise_kernelILi2ENS0_13BUnaryFunctorIdddZZZNS0_21nextafter_kernel_cudaERNS_18TensorIteratorBaseEENKUlvE_clEvENKUlvE_clEvEUlddE_EESt5arrayIPcLm2EEEEviT0_T1_:
        /* <DEDUP_REMOVED lines=10> */
[----:B------:R-:W-:-:S07]  /*00a0*/  ULDC UR8, c[0x0][0x224] ;  /* 0x0000890000087ab9 */ /* 0x000fce0000000800 */
[----:B------:R-:W2:Y:S01]  /*00b0*/  LDC.64 R24, c[0x0][0x220] ;  /* 0x00008800ff187b82 */ /* 0x000ea20000000a00 */
[----:B-1----:R-:W-:-:S04]  /*00c0*/  IMAD.WIDE R4, R2, 0x8, R4 ;  /* 0x0000000802047825 */ /* 0x002fc800078e0204 */
[----:B0-----:R-:W-:-:S05]  /*00d0*/  IMAD.WIDE.U32 R8, R0, 0x10, R4 ;  /* 0x0000001000087825 */ /* 0x001fca00078e0004 */
[----:B------:R-:W3:Y:S04]  /*00e0*/  LDG.E.128 R4, desc[UR4][R8.64] ;  /* 0x0000000408047981 */ /* 0x000ee8000c1e1d00 */
[----:B------:R0:W5:Y:S04]  /*00f0*/  LDG.E.128 R20, desc[UR4][R8.64+0x800] ;  /* 0x0008000408147981 */ /* 0x000168000c1e1d00 */
[----:B------:R0:W5:Y:S04]  /*0100*/  LDG.E.128 R16, desc[UR4][R8.64+0x1000] ;  /* 0x0010000408107981 */ /* 0x000168000c1e1d00 */
[----:B------:R0:W5:Y:S01]  /*0110*/  LDG.E.128 R12, desc[UR4][R8.64+0x1800] ;  /* 0x00180004080c7981 */ /* 0x000162000c1e1d00 */
[----:B--2---:R-:W-:Y:S01]  /*0120*/  DSETP.GTU.AND P0, PT, |R24|, +INF , PT ;  /* 0x7ff000001800742a */ /* 0x004fe20003f0c200 */
[----:B------:R-:W-:Y:S01]  /*0130*/  ULOP3.LUT UR7, URZ, 0x80000000, UR8, 0xb8, !UPT ;  /* 0x800000003f077892 */ /* 0x000fe2000f8eb808 */
[----:B------:R-:W-:Y:S01]  /*0140*/  BSSY B0, `(.L_x_30892) ;  /* 0x0000022000007945 */ /* 0x000fe20003800000 */
[----:B------:R-:W-:-:S03]  /*0150*/  UMOV UR6, 0x1 ;  /* 0x0000000100067882 */ /* 0x000fc60000000000 */
[----:B---3--:R-:W-:-:S14]  /*0160*/  DSETP.GTU.OR P1, PT, |R4|, +INF , P0 ;  /* 0x7ff000000400742a */ /* 0x008fdc000072c600 */
[----:B0-----:R-:W-:Y:S05]  /*0170*/  @P1 BRA `(.L_x_30893) ;  /* 0x0000000000741947 */ /* 0x001fea0003800000 */
[----:B------:R-:W-:Y:S01]  /*0180*/  ULDC UR9, c[0x0][0x220] ;  /* 0x0000880000097ab9 */ /* 0x000fe20000000800 */
[----:B------:R-:W-:Y:S01]  /*0190*/  LOP3.LUT R8, R5, UR8, RZ, 0xfc, !PT ;  /* 0x0000000805087c12 */ /* 0x000fe2000f8efcff */
[----:B------:R-:W-:Y:S01]  /*01a0*/  ULDC.64 UR10, c[0x0][0x220] ;  /* 0x00008800000a7ab9 */ /* 0x000fe20000000a00 */
[----:B------:R-:W-:Y:S01]  /*01b0*/  LOP3.LUT R3, R4, UR9, RZ, 0xfc, !PT ;  /* 0x0000000904037c12 */ /* 0x000fe2000f8efcff */
[----:B------:R-:W-:-:S03]  /*01c0*/  IMAD.U32 R9, RZ, RZ, UR11 ;  /* 0x0000000bff097e24 */ /* 0x000fc6000f8e00ff */
[----:B------:R-:W-:-:S04]  /*01d0*/  ISETP.NE.U32.AND P1, PT, R3, RZ, PT ;  /* 0x000000ff0300720c */ /* 0x000fc80003f25070 */
        /* <DEDUP_REMOVED lines=23> */
.L_x_30893:
[----:B------:R-:W-:-:S11]  /*0350*/  DADD R8, R4, R24 ;  /* 0x0000000004087229 */ /* 0x000fd60000000018 */
.L_x_30894:
[----:B------:R-:W-:Y:S05]  /*0360*/  BSYNC B0 ;  /* 0x0000000000007941 */ /* 0x000fea0003800000 */
.L_x_30892:
[----:B------:R-:W-:Y:S01]  /*0370*/  DSETP.GTU.OR P1, PT, |R6|, +INF , P0 ;  /* 0x7ff000000600742a */ /* 0x000fe2000072c600 */
[----:B------:R-:W-:-:S13]  /*0380*/  BSSY B0, `(.L_x_30895) ;  /* 0x0000020000007945 */ /* 0x000fda0003800000 */
[----:B------:R-:W-:Y:S05]  /*0390*/  @P1 BRA `(.L_x_30896) ;  /* 0x0000000000741947 */ /* 0x000fea0003800000 */
[----:B------:R-:W-:Y:S01]  /*03a0*/  ULDC UR9, c[0x0][0x220] ;  /* 0x0000880000097ab9 */ /* 0x000fe20000000800 */
[----:B------:R-:W-:Y:S01]  /*03b0*/  LOP3.LUT R4, R7, UR8, RZ, 0xfc, !PT ;  /* 0x0000000807047c12 */ /* 0x000fe2000f8efcff */
[----:B------:R-:W-:Y:S01]  /*03c0*/  ULDC.64 UR10, c[0x0][0x220] ;  /* 0x00008800000a7ab9 */ /* 0x000fe20000000a00 */
[----:B------:R-:W-:Y:S01]  /*03d0*/  LOP3.LUT R3, R6, UR9, RZ, 0xfc, !PT ;  /* 0x0000000906037c12 */ /* 0x000fe2000f8efcff */
[----:B------:R-:W-:Y:S02]  /*03e0*/  IMAD.U32 R10, RZ, RZ, UR10 ;  /* 0x0000000aff0a7e24 */ /* 0x000fe4000f8e00ff */
[----:B------:R-:W-:Y:S01]  /*03f0*/  IMAD.U32 R11, RZ, RZ, UR11 ;  /* 0x0000000bff0b7e24 */ /* 0x000fe2000f8e00ff */
[----:B------:R-:W-:-:S04]  /*0400*/  ISETP.NE.U32.AND P1, PT, R3, RZ, PT ;  /* 0x000000ff0300720c */ /* 0x000fc80003f25070 */
[----:B------:R-:W-:-:S13]  /*0410*/  LOP3.LUT P1, RZ, R4, 0x7fffffff, RZ, 0xc0, P1 ;  /* 0x7fffffff04ff7812 */ /* 0x000fda000082c0ff */
        /* <DEDUP_REMOVED lines=21> */
.L_x_30896:
[----:B------:R-:W-:-:S11]  /*0570*/  DADD R10, R6, R24 ;  /* 0x00000000060a7229 */ /* 0x000fd60000000018 */
.L_x_30897:
[----:B------:R-:W-:Y:S05]  /*0580*/  BSYNC B0 ;  /* 0x0000000000007941 */ /* 0x000fea0003800000 */
.L_x_30895:
[----:B-----5:R-:W-:Y:S01]  /*0590*/  DSETP.GTU.OR P1, PT, |R20|, +INF , P0 ;  /* 0x7ff000001400742a */ /* 0x020fe2000072c600 */
[----:B------:R-:W-:-:S13]  /*05a0*/  BSSY B0, `(.L_x_30898) ;  /* 0x0000020000007945 */ /* 0x000fda0003800000 */
[----:B------:R-:W-:Y:S05]  /*05b0*/  @P1 BRA `(.L_x_30899) ;  /* 0x0000000000741947 */ /* 0x000fea0003800000 */
        /* <DEDUP_REMOVED lines=29> */
.L_x_30899:
[----:B------:R-:W-:-:S11]  /*0790*/  DADD R4, R20, R24 ;  /* 0x0000000014047229 */ /* 0x000fd60000000018 */
.L_x_30900:
[----:B------:R-:W-:Y:S05]  /*07a0*/  BSYNC B0 ;  /* 0x0000000000007941 */ /* 0x000fea0003800000 */
.L_x_30898:
[----:B------:R-:W-:Y:S01]  /*07b0*/  DSETP.GTU.OR P1, PT, |R22|, +INF , P0 ;  /* 0x7ff000001600742a */ /* 0x000fe2000072c600 */
        /* <DEDUP_REMOVED lines=31> */
.L_x_30902:
[----:B------:R-:W-:-:S11]  /*09b0*/  DADD R6, R22, R24 ;  /* 0x0000000016067229 */ /* 0x000fd60000000018 */
.L_x_30903:
[----:B------:R-:W-:Y:S05]  /*09c0*/  BSYNC B0 ;  /* 0x0000000000007941 */ /* 0x000fea0003800000 */
.L_x_30901:
        /* <DEDUP_REMOVED lines=32> */
.L_x_30905:
[----:B------:R-:W-:-:S11]  /*0bd0*/  DADD R20, R16, R24 ;  /* 0x0000000010147229 */ /* 0x000fd60000000018 */
.L_x_30906:
[----:B------:R-:W-:Y:S05]  /*0be0*/  BSYNC B0 ;  /* 0x0000000000007941 */ /* 0x000fea0003800000 */
.L_x_30904:
        /* <DEDUP_REMOVED lines=32> */
.L_x_30908:
[----:B------:R-:W-:-:S11]  /*0df0*/  DADD R22, R18, R24 ;  /* 0x0000000012167229 */ /* 0x000fd60000000018 */
.L_x_30909:
[----:B------:R-:W-:Y:S05]  /*0e00*/  BSYNC B0 ;  /* 0x0000000000007941 */ /* 0x000fea0003800000 */
.L_x_30907:
        /* <DEDUP_REMOVED lines=32> */
.L_x_30911:
[----:B------:R-:W-:-:S11]  /*1010*/  DADD R16, R12, R24 ;  /* 0x000000000c107229 */ /* 0x000fd60000000018 */
.L_x_30912:
[----:B------:R-:W-:Y:S05]  /*1020*/  BSYNC B0 ;  /* 0x0000000000007941 */ /* 0x000fea0003800000 */
.L_x_30910:
        /* <DEDUP_REMOVED lines=32> */
.L_x_30914:
[----:B------:R-:W-:-:S11]  /*1230*/  DADD R18, R14, R24 ;  /* 0x000000000e127229 */ /* 0x000fd60000000018 */
.L_x_30915:
[----:B------:R-:W-:Y:S05]  /*1240*/  BSYNC B0 ;  /* 0x0000000000007941 */ /* 0x000fea0003800000 */
.L_x_30913:
[----:B------:R-:W0:Y:S02]  /*1250*/  LDC.64 R12, c[0x0][0x228] ;  /* 0x00008a00ff0c7b82 */ /* 0x000e240000000a00 */
[----:B0-----:R-:W-:-:S04]  /*1260*/  IMAD.WIDE.U32 R2, R2, 0x8, R12 ;  /* 0x0000000802027825 */ /* 0x001fc800078e000c */
[----:B------:R-:W-:-:S05]  /*1270*/  IMAD.WIDE R2, R0, 0x10, R2 ;  /* 0x0000001000027825 */ /* 0x000fca00078e0202 */
[----:B------:R-:W-:Y:S04]  /*1280*/  STG.E.128 desc[UR4][R2.64], R8 ;  /* 0x0000000802007986 */ /* 0x000fe8000c101d04 */
[----:B------:R-:W-:Y:S04]  /*1290*/  STG.E.128 desc[UR4][R2.64+0x800], R4 ;  /* 0x0008000402007986 */ /* 0x000fe8000c101d04 */
[----:B------:R-:W-:Y:S04]  /*12a0*/  STG.E.128 desc[UR4][R2.64+0x1000], R20 ;  /* 0x0010001402007986 */ /* 0x000fe8000c101d04 */
[----:B------:R-:W-:Y:S01]  /*12b0*/  STG.E.128 desc[UR4][R2.64+0x1800], R16 ;  /* 0x0018001002007986 */ /* 0x000fe2000c101d04 */
[----:B------:R-:W-:Y:S05]  /*12c0*/  EXIT ;  /* 0x000000000000794d */ /* 0x000fea0003800000 */
.L_x_30891:
[----:B------:R-:W0:Y:S01]  /*12d0*/  S2R R5, SR_TID.X ;  /* 0x0000000000057919 */ /* 0x000e220000002100 */
[----:B------:R-:W-:Y:S01]  /*12e0*/  ULDC UR6, c[0x0][0x224] ;  /* 0x0000890000067ab9 */ /* 0x000fe20000000800 */
        /* <DEDUP_REMOVED lines=12> */
[----:B-1----:R-:W-:Y:S01]  /*13b0*/  @!P6 IMAD.WIDE.U32 R16, R7, 0x8, R16 ;  /* 0x000000080710e825 */ /* 0x002fe200078e0010 */
[----:B------:R-:W-:Y:S02]  /*13c0*/  CS2R R6, SRZ ;  /* 0x0000000000067805 */ /* 0x000fe4000001ff00 */
[----:B------:R-:W-:-:S04]  /*13d0*/  ISETP.GE.AND P4, PT, R3, R0, PT ;  /* 0x000000000300720c */ /* 0x000fc80003f86270 */
[----:B------:R1:W5:Y:S09]  /*13e0*/  @!P6 LDG.E.64 R6, desc[UR4][R16.64] ;  /* 0x000000041006e981 */ /* 0x000372000c1e1b00 */
        /* <DEDUP_REMOVED lines=9> */
[----:B------:R-:W0:Y:S01]  /*1480*/  @!P1 LDC.64 R24, c[0x0][0x230] ;  /* 0x00008c00ff189b82 */ /* 0x000e220000000a00 */
[----:B------:R-:W-:-:S05]  /*1490*/  @!P1 VIADD R3, R3, 0x80 ;  /* 0x0000008003039836 */ /* 0x000fca0000000000 */
[----:B------:R-:W-:-:S13]  /*14a0*/  ISETP.GE.AND P0, PT, R3, R0, PT ;  /* 0x000000000300720c */ /* 0x000fda0003f06270 */
[----:B------:R-:W-:Y:S01]  /*14b0*/  @!P0 IMAD.IADD R4, R2, 0x1, R3 ;  /* 0x0000000102048824 */ /* 0x000fe200078e0203 */
[----:B-1----:R-:W1:Y:S01]  /*14c0*/  @!P0 LDC.64 R16, c[0x0][0x230] ;  /* 0x00008c00ff108b82 */ /* 0x002e620000000a00 */
[----:B------:R-:W-:-:S05]  /*14d0*/  @!P0 VIADD R3, R3, 0x80 ;  /* 0x0000008003038836 */ /* 0x000fca0000000000 */
[----:B------:R-:W-:Y:S01]  /*14e0*/  ISETP.GE.AND P6, PT, R3, R0, PT ;  /* 0x000000000300720c */ /* 0x000fe20003fc6270 */
[----:B--2---:R-:W-:-:S12]  /*14f0*/  @!P5 IMAD.WIDE.U32 R28, R9, 0x8, R28 ;  /* 0x00000008091cd825 */ /* 0x004fd800078e001c */
[----:B------:R-:W2:Y:S01]  /*1500*/  @!P6 LDC.64 R18, c[0x0][0x230] ;  /* 0x00008c00ff12eb82 */ /* 0x000ea20000000a00 */
[----:B------:R-:W-:Y:S01]  /*1510*/  CS2R R8, SRZ ;  /* 0x0000000000087805 */ /* 0x000fe2000001ff00 */
[----:B0-----:R-:W-:Y:S01]  /*1520*/  @!P1 IMAD.WIDE.U32 R24, R13, 0x8, R24 ;  /* 0x000000080d189825 */ /* 0x001fe200078e0018 */
[----:B------:R-:W-:-:S03]  /*1530*/  CS2R R12, SRZ ;  /* 0x00000000000c7805 */ /* 0x000fc6000001ff00 */
[----:B---3--:R-:W-:Y:S01]  /*1540*/  @!P4 IMAD.WIDE.U32 R26, R11, 0x8, R26 ;  /* 0x000000080b1ac825 */ /* 0x008fe200078e001a */
[----:B------:R-:W-:Y:S01]  /*1550*/  CS2R R10, SRZ ;  /* 0x00000000000a7805 */ /* 0x000fe2000001ff00 */
[----:B------:R0:W5:Y:S02]  /*1560*/  @!P5 LDG.E.64 R8, desc[UR4][R28.64] ;  /* 0x000000041c08d981 */ /* 0x000164000c1e1b00 */
[----:B----4-:R-:W-:Y:S01]  /*1570*/  @!P3 IMAD.WIDE.U32 R22, R15, 0x8, R22 ;  /* 0x000000080f16b825 */ /* 0x010fe200078e0016 */
[----:B------:R-:W-:Y:S02]  /*1580*/  CS2R R14, SRZ ;  /* 0x00000000000e7805 */ /* 0x000fe4000001ff00 */
[----:B------:R3:W5:Y:S04]  /*1590*/  @!P4 LDG.E.64 R10, desc[UR4][R26.64] ;  /* 0x000000041a0ac981 */ /* 0x000768000c1e1b00 */
[----:B------:R1:W5:Y:S01]  /*15a0*/  @!P3 LDG.E.64 R12, desc[UR4][R22.64] ;  /* 0x00000004160cb981 */ /* 0x000362000c1e1b00 */
[----:B0-----:R-:W-:-:S02]  /*15b0*/  @!P6 IMAD.IADD R29, R2, 0x1, R3 ;  /* 0x00000001021de824 */ /* 0x001fc400078e0203 */
[----:B------:R-:W-:Y:S01]  /*15c0*/  @!P2 IMAD.IADD R3, R2, 0x1, R5 ;  /* 0x000000010203a824 */ /* 0x000fe200078e0205 */
[----:B------:R0:W5:Y:S01]  /*15d0*/  @!P1 LDG.E.64 R14, desc[UR4][R24.64] ;  /* 0x00000004180e9981 */ /* 0x000162000c1e1b00 */
[----:B---3--:R-:W-:Y:S01]  /*15e0*/  CS2R R26, SRZ ;  /* 0x00000000001a7805 */ /* 0x008fe2000001ff00 */
[----:B--2---:R-:W-:Y:S01]  /*15f0*/  @!P6 IMAD.WIDE.U32 R28, R29, 0x8, R18 ;  /* 0x000000081d1ce825 */ /* 0x004fe200078e0012 */
[----:B------:R-:W-:-:S03]  /*1600*/  CS2R R18, SRZ ;  /* 0x0000000000127805 */ /* 0x000fc6000001ff00 */
[----:B-1----:R-:W-:Y:S01]  /*1610*/  @!P0 IMAD.WIDE.U32 R22, R4, 0x8, R16 ;  /* 0x0000000804168825 */ /* 0x002fe200078e0010 */
[----:B------:R-:W-:Y:S01]  /*1620*/  CS2R R16, SRZ ;  /* 0x0000000000107805 */ /* 0x000fe2000001ff00 */
[----:B------:R0:W5:Y:S02]  /*1630*/  @!P6 LDG.E.64 R26, desc[UR4][R28.64] ;  /* 0x000000041c1ae981 */ /* 0x000164000c1e1b00 */
[----:B------:R-:W-:-:S03]  /*1640*/  @!P2 IMAD.WIDE.U32 R20, R3, 0x8, R20 ;  /* 0x000000080314a825 */ /* 0x000fc600078e0014 */
        /* <DEDUP_REMOVED lines=39> */
.L_x_30918:
[----:B------:R-:W-:-:S11]  /*18c0*/  DADD R20, R18, R22 ;  /* 0x0000000012147229 */ /* 0x000fd60000000016 */
.L_x_30917:
[----:B------:R-:W-:Y:S05]  /*18d0*/  BSYNC B0 ;  /* 0x0000000000007941 */ /* 0x000fea0003800000 */
.L_x_30916:
[----:B------:R-:W-:Y:S01]  /*18e0*/  VIADD R3, R5, 0x80 ;  /* 0x0000008005037836 */ /* 0x000fe20000000000 */
[----:B------:R-:W-:Y:S04]  /*18f0*/  BSSY B0, `(.L_x_30919) ;  /* 0x0000025000007945 */ /* 0x000fe80003800000 */
[----:B------:R-:W-:-:S13]  /*1900*/  ISETP.GE.AND P0, PT, R3, R0, PT ;  /* 0x000000000300720c */ /* 0x000fda0003f06270 */
[----:B------:R-:W-:Y:S05]  /*1910*/  @P0 BRA `(.L_x_30920) ;  /* 0x0000000000880947 */ /* 0x000fea0003800000 */
        /* <DEDUP_REMOVED lines=33> */
.L_x_30921:
[----:B------:R-:W-:-:S11]  /*1b30*/  DADD R18, R6, R22 ;  /* 0x0000000006127229 */ /* 0x000fd60000000016 */
.L_x_30920:
[----:B------:R-:W-:Y:S05]  /*1b40*/  BSYNC B0 ;  /* 0x0000000000007941 */ /* 0x000fea0003800000 */
.L_x_30919:
        /* <DEDUP_REMOVED lines=37> */
.L_x_30924:
[----:B------:R-:W-:-:S11]  /*1da0*/  DADD R6, R8, R22 ;  /* 0x0000000008067229 */ /* 0x000fd60000000016 */
.L_x_30923:
[----:B------:R-:W-:Y:S05]  /*1db0*/  BSYNC B0 ;  /* 0x0000000000007941 */ /* 0x000fea0003800000 */
.L_x_30922:
        /* <DEDUP_REMOVED lines=37> */
.L_x_30927:
[----:B------:R-:W-:-:S11]  /*2010*/  DADD R8, R10, R22 ;  /* 0x000000000a087229 */ /* 0x000fd60000000016 */
.L_x_30926:
[----:B------:R-:W-:Y:S05]  /*2020*/  BSYNC B0 ;  /* 0x0000000000007941 */ /* 0x000fea0003800000 */
.L_x_30925:
        /* <DEDUP_REMOVED lines=37> */
.L_x_30930:
[----:B------:R-:W-:-:S11]  /*2280*/  DADD R10, R12, R22 ;  /* 0x000000000c0a7229 */ /* 0x000fd60000000016 */
.L_x_30929:
[----:B------:R-:W-:Y:S05]  /*2290*/  BSYNC B0 ;  /* 0x0000000000007941 */ /* 0x000fea0003800000 */
.L_x_30928:
        /* <DEDUP_REMOVED lines=37> */
.L_x_30933:
[----:B------:R-:W-:-:S11]  /*24f0*/  DADD R12, R14, R22 ;  /* 0x000000000e0c7229 */ /* 0x000fd60000000016 */
.L_x_30932:
[----:B------:R-:W-:Y:S05]  /*2500*/  BSYNC B0 ;  /* 0x0000000000007941 */ /* 0x000fea0003800000 */
.L_x_30931:
        /* <DEDUP_REMOVED lines=37> */
.L_x_30936:
[----:B------:R-:W-:-:S11]  /*2760*/  DADD R14, R16, R22 ;  /* 0x00000000100e7229 */ /* 0x000fd60000000016 */
.L_x_30935:
[----:B------:R-:W-:Y:S05]  /*2770*/  BSYNC B0 ;  /* 0x0000000000007941 */ /* 0x000fea0003800000 */
.L_x_30934:
        /* <DEDUP_REMOVED lines=37> */
.L_x_30939:
[----:B------:R-:W-:-:S11]  /*29d0*/  DADD R16, R26, R22 ;  /* 0x000000001a107229 */ /* 0x000fd60000000016 */
.L_x_30938:
[----:B------:R-:W-:Y:S05]  /*29e0*/  BSYNC B0 ;  /* 0x0000000000007941 */ /* 0x000fea0003800000 */
.L_x_30937:
[----:B0-----:R-:W0:Y:S01]  /*29f0*/  @!P2 LDC.64 R22, c[0x0][0x228] ;  /* 0x00008a00ff16ab82 */ /* 0x001e220000000a00 */
[----:B------:R-:W-:Y:S01]  /*2a00*/  @!P2 IMAD.IADD R3, R2, 0x1, R5 ;  /* 0x000000010203a824 */ /* 0x000fe200078e0205 */
[----:B------:R-:W-:Y:S01]  /*2a10*/  BSSY B0, `(.L_x_30940) ;  /* 0x0000030000007945 */ /* 0x000fe20003800000 */
[----:B------:R-:W-:-:S03]  /*2a20*/  @!P2 VIADD R5, R5, 0x80 ;  /* 0x000000800505a836 */ /* 0x000fc60000000000 */
[----:B------:R-:W-:Y:S02]  /*2a30*/  BSSY B1, `(.L_x_30941) ;  /* 0x0000027000017945 */ /* 0x000fe40003800000 */
[----:B------:R-:W-:Y:S01]  /*2a40*/  ISETP.GE.AND P0, PT, R5, R0, PT ;  /* 0x000000000500720c */ /* 0x000fe20003f06270 */
[----:B0-----:R-:W-:-:S05]  /*2a50*/  @!P2 IMAD.WIDE.U32 R22, R3, 0x8, R22 ;  /* 0x000000080316a825 */ /* 0x001fca00078e0016 */
[----:B------:R0:W-:Y:S07]  /*2a60*/  @!P2 STG.E.64 desc[UR4][R22.64], R20 ;  /* 0x000000141600a986 */ /* 0x0001ee000c101b04 */
[----:B------:R-:W-:Y:S05]  /*2a70*/  @P0 BRA `(.L_x_30942) ;  /* 0x0000000000300947 */ /* 0x000fea0003800000 */
[----:B0-----:R-:W0:Y:S01]  /*2a80*/  LDC.64 R20, c[0x0][0x228] ;  /* 0x00008a00ff147b82 */ /* 0x001e220000000a00 */
[----:B------:R-:W-:Y:S02]  /*2a90*/  IMAD.IADD R3, R2, 0x1, R5 ;  /* 0x0000000102037824 */ /* 0x000fe400078e0205 */
[----:B------:R-:W-:-:S05]  /*2aa0*/  VIADD R5, R5, 0x80 ;  /* 0x0000008005057836 */ /* 0x000fca0000000000 */
[----:B------:R-:W-:Y:S01]  /*2ab0*/  ISETP.GE.AND P0, PT, R5, R0, PT ;  /* 0x000000000500720c */ /* 0x000fe20003f06270 */
[----:B0-----:R-:W-:-:S05]  /*2ac0*/  IMAD.WIDE.U32 R20, R3, 0x8, R20 ;  /* 0x0000000803147825 */ /* 0x001fca00078e0014 */
[----:B-----5:R0:W-:Y:S07]  /*2ad0*/  STG.E.64 desc[UR4][R20.64], R18 ;  /* 0x0000001214007986 */ /* 0x0201ee000c101b04 */
[----:B------:R-:W-:Y:S05]  /*2ae0*/  @P0 BRA `(.L_x_30943) ;  /* 0x0000000000300947 */ /* 0x000fea0003800000 */
[----:B0-----:R-:W0:Y:S01]  /*2af0*/  LDC.64 R18, c[0x0][0x228] ;  /* 0x00008a00ff127b82 */ /* 0x001e220000000a00 */
[----:B------:R-:W-:Y:S02]  /*2b00*/  IMAD.IADD R3, R2, 0x1, R5 ;  /* 0x0000000102037824 */ /* 0x000fe400078e0205 */
[----:B------:R-:W-:Y:S02]  /*2b10*/  VIADD R5, R5, 0x80 ;  /* 0x0000008005057836 */ /* 0x000fe40000000000 */
[----:B0-----:R-:W-:-:S05]  /*2b20*/  IMAD.WIDE.U32 R18, R3, 0x8, R18 ;  /* 0x0000000803127825 */ /* 0x001fca00078e0012 */
[----:B------:R1:W-:Y:S02]  /*2b30*/  STG.E.64 desc[UR4][R18.64], R6 ;  /* 0x0000000612007986 */ /* 0x0003e4000c101b04 */
.L_x_30942:
[----:B------:R-:W-:-:S13]  /*2b40*/  ISETP.GE.AND P0, PT, R5, R0, PT ;  /* 0x000000000500720c */ /* 0x000fda0003f06270 */
[----:B------:R-:W-:Y:S05]  /*2b50*/  @P0 BRA `(.L_x_30944) ;  /* 0x0000000000300947 */ /* 0x000fea0003800000 */
[----:B-1---5:R-:W1:Y:S01]  /*2b60*/  LDC.64 R6, c[0x0][0x228] ;  /* 0x00008a00ff067b82 */ /* 0x022e620000000a00 */
[----:B------:R-:W-:Y:S02]  /*2b70*/  IMAD.IADD R3, R2, 0x1, R5 ;  /* 0x0000000102037824 */ /* 0x000fe400078e0205 */
[----:B------:R-:W-:Y:S02]  /*2b80*/  VIADD R5, R5, 0x80 ;  /* 0x0000008005057836 */ /* 0x000fe40000000000 */
[----:B-1----:R-:W-:-:S05]  /*2b90*/  IMAD.WIDE.U32 R6, R3, 0x8, R6 ;  /* 0x0000000803067825 */ /* 0x002fca00078e0006 */
[----:B------:R1:W-:Y:S02]  /*2ba0*/  STG.E.64 desc[UR4][R6.64], R8 ;  /* 0x0000000806007986 */ /* 0x0003e4000c101b04 */
.L_x_30943:
[----:B------:R-:W-:-:S13]  /*2bb0*/  ISETP.GE.AND P0, PT, R5, R0, PT ;  /* 0x000000000500720c */ /* 0x000fda0003f06270 */
[----:B------:R-:W-:Y:S05]  /*2bc0*/  @P0 BRA `(.L_x_30945) ;  /* 0x0000000000340947 */ /* 0x000fea0003800000 */
[----:B-1----:R-:W1:Y:S01]  /*2bd0*/  LDC.64 R6, c[0x0][0x228] ;  /* 0x00008a00ff067b82 */ /* 0x002e620000000a00 */
[----:B------:R-:W-:Y:S02]  /*2be0*/  IMAD.IADD R3, R2, 0x1, R5 ;  /* 0x0000000102037824 */ /* 0x000fe400078e0205 */
[----:B------:R-:W-:Y:S02]  /*2bf0*/  VIADD R5, R5, 0x80 ;  /* 0x0000008005057836 */ /* 0x000fe40000000000 */
[----:B-1----:R-:W-:-:S05]  /*2c00*/  IMAD.WIDE.U32 R6, R3, 0x8, R6 ;  /* 0x0000000803067825 */ /* 0x002fca00078e0006 */
[----:B------:R2:W-:Y:S02]  /*2c10*/  STG.E.64 desc[UR4][R6.64], R10 ;  /* 0x0000000a06007986 */ /* 0x0005e4000c101b04 */
.L_x_30944:
[----:B------:R-:W-:-:S13]  /*2c20*/  ISETP.GE.AND P0, PT, R5, R0, PT ;  /* 0x000000000500720c */ /* 0x000fda0003f06270 */
[----:B------:R-:W-:Y:S05]  /*2c30*/  @P0 BREAK B1 ;  /* 0x0000000000010942 */ /* 0x000fea0003800000 */
[----:B------:R-:W-:Y:S05]  /*2c40*/  @P0 BRA `(.L_x_30946) ;  /* 0x0000000000300947 */ /* 0x000fea0003800000 */
[----:B-12--5:R-:W1:Y:S01]  /*2c50*/  LDC.64 R6, c[0x0][0x228] ;  /* 0x00008a00ff067b82 */ /* 0x026e620000000a00 */
[----:B------:R-:W-:Y:S02]  /*2c60*/  IMAD.IADD R3, R2, 0x1, R5 ;  /* 0x0000000102037824 */ /* 0x000fe400078e0205 */
[----:B------:R-:W-:Y:S02]  /*2c70*/  VIADD R5, R5, 0x80 ;  /* 0x0000008005057836 */ /* 0x000fe40000000000 */
[----:B-1----:R-:W-:-:S05]  /*2c80*/  IMAD.WIDE.U32 R6, R3, 0x8, R6 ;  /* 0x0000000803067825 */ /* 0x002fca00078e0006 */
[----:B------:R2:W-:Y:S02]  /*2c90*/  STG.E.64 desc[UR4][R6.64], R12 ;  /* 0x0000000c06007986 */ /* 0x0005e4000c101b04 */
.L_x_30945:
[----:B------:R-:W-:Y:S05]  /*2ca0*/  BSYNC B1 ;  /* 0x0000000000017941 */ /* 0x000fea0003800000 */
.L_x_30941:
[----:B------:R-:W-:-:S13]  /*2cb0*/  ISETP.GE.AND P0, PT, R5, R0, PT ;  /* 0x000000000500720c */ /* 0x000fda0003f06270 */
[----:B-12---:R-:W1:Y:S01]  /*2cc0*/  @!P0 LDC.64 R6, c[0x0][0x228] ;  /* 0x00008a00ff068b82 */ /* 0x006e620000000a00 */
[----:B------:R-:W-:Y:S02]  /*2cd0*/  @!P0 IMAD.IADD R3, R2, 0x1, R5 ;  /* 0x0000000102038824 */ /* 0x000fe400078e0205 */
[----:B------:R-:W-:Y:S02]  /*2ce0*/  @!P0 VIADD R5, R5, 0x80 ;  /* 0x0000008005058836 */ /* 0x000fe40000000000 */
[----:B-1----:R-:W-:-:S05]  /*2cf0*/  @!P0 IMAD.WIDE.U32 R6, R3, 0x8, R6 ;  /* 0x0000000803068825 */ /* 0x002fca00078e0006 */
[----:B------:R3:W-:Y:S02]  /*2d00*/  @!P0 STG.E.64 desc[UR4][R6.64], R14 ;  /* 0x0000000e06008986 */ /* 0x0007e4000c101b04 */
.L_x_30946:
[----:B------:R-:W-:Y:S05]  /*2d10*/  BSYNC B0 ;  /* 0x0000000000007941 */ /* 0x000fea0003800000 */
.L_x_30940:
[----:B------:R-:W-:Y:S05]  /*2d20*/  WARPSYNC.ALL ;  /* 0x0000000000007948 */ /* 0x000fea0003800000 */
[----:B------:R-:W-:-:S13]  /*2d30*/  ISETP.GE.AND P0, PT, R5, R0, PT ;  /* 0x000000000500720c */ /* 0x000fda0003f06270 */
[----:B------:R-:W-:Y:S05]  /*2d40*/  @P0 EXIT ;  /* 0x000000000000094d */ /* 0x000fea0003800000 */
[----:B-123-5:R-:W1:Y:S01]  /*2d50*/  LDC.64 R6, c[0x0][0x228] ;  /* 0x00008a00ff067b82 */ /* 0x02ee620000000a00 */
[----:B------:R-:W-:-:S04]  /*2d60*/  IMAD.IADD R3, R2, 0x1, R5 ;  /* 0x0000000102037824 */ /* 0x000fc800078e0205 */
[----:B-1----:R-:W-:-:S05]  /*2d70*/  IMAD.WIDE.U32 R2, R3, 0x8, R6 ;  /* 0x0000000803027825 */ /* 0x002fca00078e0006 */
[----:B------:R-:W-:Y:S01]  /*2d80*/  STG.E.64 desc[UR4][R2.64], R16 ;  /* 0x0000001002007986 */ /* 0x000fe2000c101b04 */
[----:B------:R-:W-:Y:S05]  /*2d90*/  EXIT ;  /* 0x000000000000794d */ /* 0x000fea0003800000 */
.L_x_30947:
        /* <DEDUP_REMOVED lines=14> */
.L_x_32299:


//--------------------- .text._ZN2at6native29vectorized_elementwise_kernelILi4ENS0_13BUnaryFunctorIdddZZZNS0_21nextafter_kernel_cudaERNS_18TensorIteratorBaseEENKUlvE_clEvENKUlvE_clEvEUlddE_EESt5arrayIPcLm2EEEEviT0_T1_ --------------------------
	.section	.text._ZN2at6native29vectorized_elementwise_kernelILi4ENS0_13BUnaryFunctorIdddZZZNS0_21nextafter_kernel_cudaERNS_18TensorIteratorBaseEENKUlvE_clEvENKUlvE_clEvEUlddE_EESt5arrayIPcLm2EEEEviT0_T1_,"ax",@progbits
	.align	128
        .global         _ZN2at6native29vectorized_elementwise_kernelILi4ENS0_13BUnaryFunctorIdddZZZNS0_21nextafter_kernel_cudaERNS_18TensorIteratorBaseEENKUlvE_clEvENKUlvE_clEvEUlddE_EESt5arrayIPcLm2EEEEviT0_T1_
        .type           _ZN2at6native29vectorized_elementwise_kernelILi4ENS0_13BUnaryFunctorIdddZZZNS0_21nextafter_kernel_cudaERNS_18TensorIteratorBaseEENKUlvE_clEvENKUlvE_clEvEUlddE_EESt5arrayIPcLm2EEEEviT0_T1_,@function
        .size           _ZN2at6native29vectorized_elementwise_kernelILi4ENS0_13BUnaryFunctorIdddZZZNS0_21nextafter_kernel_cudaERNS_18TensorIteratorBaseEENKUlvE_clEvENKUlvE_clEvEUlddE_EESt5arrayIPcLm2EEEEviT0_T1_,(.L_x_32300 - _ZN2at6native29vectorized_elementwise_kernelILi4ENS0_13BUnaryFunctorIdddZZZNS0_21nextafter_kernel_cudaERNS_18TensorIteratorBaseEENKUlvE_clEvENKUlvE_clEvEUlddE_EESt5arrayIPcLm2EEEEviT0_T1_)
        .other          _ZN2at6native29vectorized_elementwise_kernelILi4ENS0_13BUnaryFunctorIdddZZZNS0_21nextafter_kernel_cudaERNS_18TensorIteratorBaseEENKUlvE_clEvENKUlvE_clEvEUlddE_EESt5arrayIPcLm2EEEEviT0_T1_,@"STO_CUDA_ENTRY STV_DEFAULT"
_ZN2at6native29vectorized_elementwise_kernelILi4ENS0_13BUnaryFunctorIdddZZZNS0_21nextafter_kernel_cudaERNS_18TensorIteratorBaseEENKUlvE_clEvENKUlvE_clEvEUlddE_EESt5arrayIPcLm2EEEEviT0_T1_:
.text._ZN2at6native29vectorized_elementwise_kernelILi4ENS0_13BUnaryFunctorIdddZZZNS0_21nextafter_kernel_cudaERNS_18TensorIteratorBaseEENKUlvE_clEvENKUlvE_clEvEUlddE_EESt5arrayIPcLm2EEEEviT0_T1_:
        /* <DEDUP_REMOVED lines=53> */
.L_x_30950:
[----:B------:R-:W-:-:S11]  /*0350*/  DADD R8, R4, R24 ;  /* 0x0000000004087229 */ /* 0x000fd60000000018 */
.L_x_30951:
[----:B------:R-:W-:Y:S05]  /*0360*/  BSYNC B0 ;  /* 0x0000000000007941 */ /* 0x000fea0003800000 */
.L_x_30949:
        /* <DEDUP_REMOVED lines=32> */
.L_x_30953:
[----:B------:R-:W-:-:S11]  /*0570*/  DADD R10, R6, R24 ;  /* 0x00000000060a7229 */ /* 0x000fd60000000018 */
.L_x_30954:
[----:B------:R-:W-:Y:S05]  /*0580*/  BSYNC B0 ;  /* 0x0000000000007941 */ /* 0x000fea0003800000 */
.L_x_30952:
        /* <DEDUP_REMOVED lines=32> */
.L_x_30956:
[----:B------:R-:W-:-:S11]  /*0790*/  DADD R4, R20, R24 ;  /* 0x0000000014047229 */ /* 0x000fd60000000018 */
.L_x_30957:
[----:B------:R-:W-:Y:S05]  /*07a0*/  BSYNC B0 ;  /* 0x0000000000007941 */ /* 0x000fea0003800000 */
.L_x_30955:
        /* <DEDUP_REMOVED lines=32> */
.L_x_30959:
[----:B------:R-:W-:-:S11]  /*09b0*/  DADD R6, R22, R24 ;  /* 0x0000000016067229 */ /* 0x000fd60000000018 */
.L_x_30960:
[----:B------:R-:W-:Y:S05]  /*09c0*/  BSYNC B0 ;  /* 0x0000000000007941 */ /* 0x000fea0003800000 */
.L_x_30958:
        /* <DEDUP_REMOVED lines=32> */
.L_x_30962:
[----:B------:R-:W-:-:S11]  /*0bd0*/  DADD R20, R16, R24 ;  /* 0x0000000010147229 */ /* 0x000fd60000000018 */
.L_x_30963:
[----:B------:R-:W-:Y:S05]  /*0be0*/  BSYNC B0 ;  /* 0x0000000000007941 */ /* 0x000fea0003800000 */
.L_x_30961:
        /* <DEDUP_REMOVED lines=32> */
.L_x_30965:
[----:B------:R-:W-:-:S11]  /*0df0*/  DADD R22, R18, R24 ;  /* 0x0000000012167229 */ /* 0x000fd60000000018 */
.L_x_30966:
[----:B------:R-:W-:Y:S05]  /*0e00*/  BSYNC B0 ;  /* 0x0000000000007941 */ /* 0x000fea0003800000 */
.L_x_30964:
        /* <DEDUP_REMOVED lines=32> */
.L_x_30968:
[----:B------:R-:W-:-:S11]  /*1010*/  DADD R16, R12, R24 ;  /* 0x000000000c107229 */ /* 0x000fd60000000018 */
.L_x_30969:
[----:B------:R-:W-:Y:S05]  /*1020*/  BSYNC B0 ;  /* 0x0000000000007941 */ /* 0x000fea0003800000 */
.L_x_30967:
        /* <DEDUP_REMOVED lines=32> */
.L_x_30971:
[----:B------:R-:W-:-:S11]  /*1230*/  DADD R18, R14, R24 ;  /* 0x000000000e127229 */ /* 0x000fd60000000018 */
.L_x_30972:
[----:B------:R-:W-:Y:S05]  /*1240*/  BSYNC B0 ;  /* 0x0000000000007941 */ /* 0x000fea0003800000 */
.L_x_30970:
        /* <DEDUP_REMOVED lines=8> */
.L_x_30948:
        /* <DEDUP_REMOVED lines=95> */
.L_x_30975:
[----:B------:R-:W-:-:S11]  /*18c0*/  DADD R20, R18, R22 ;  /* 0x0000000012147229 */ /* 0x000fd60000000016 */
.L_x_30974:
[----:B------:R-:W-:Y:S05]  /*18d0*/  BSYNC B0 ;  /* 0x0000000000007941 */ /* 0x000fea0003800000 */
.L_x_30973:
        /* <DEDUP_REMOVED lines=37> */
.L_x_30978:
[----:B------:R-:W-:-:S11]  /*1b30*/  DADD R18, R6, R22 ;  /* 0x0000000006127229 */ /* 0x000fd60000000016 */
.L_x_30977:
[----:B------:R-:W-:Y:S05]  /*1b40*/  BSYNC B0 ;  /* 0x0000000000007941 */ /* 0x000fea0003800000 */
.L_x_30976:
        /* <DEDUP_REMOVED lines=37> */
.L_x_30981:
[----:B------:R-:W-:-:S11]  /*1da0*/  DADD R6, R8, R22 ;  /* 0x0000000008067229 */ /* 0x000fd60000000016 */
.L_x_30980:
[----:B------:R-:W-:Y:S05]  /*1db0*/  BSYNC B0 ;  /* 0x0000000000007941 */ /* 0x000fea0003800000 */
.L_x_30979:
        /* <DEDUP_REMOVED lines=37> */
.L_x_30984:
[----:B------:R-:W-:-:S11]  /*2010*/  DADD R8, R10, R22 ;  /* 0x000000000a087229 */ /* 0x000fd60000000016 */
.L_x_30983:
[----:B------:R-:W-:Y:S05]  /*2020*/  BSYNC B0 ;  /* 0x0000000000007941 */ /* 0x000fea0003800000 */
.L_x_30982:
        /* <DEDUP_REMOVED lines=37> */
.L_x_30987:
[----:B------:R-:W-:-:S11]  /*2280*/  DADD R10, R12, R22 ;  /* 0x000000000c0a7229 */ /* 0x000fd60000000016 */
.L_x_30986:
[----:B------:R-:W-:Y:S05]  /*2290*/  BSYNC B0 ;  /* 0x0000000000007941 */ /* 0x000fea0003800000 */
.L_x_30985:
        /* <DEDUP_REMOVED lines=37> */
.L_x_30990:
[----:B------:R-:W-:-:S11]  /*24f0*/  DADD R12, R14, R22 ;  /* 0x000000000e0c7229 */ /* 0x000fd60000000016 */
.L_x_30989:
[----:B------:R-:W-:Y:S05]  /*2500*/  BSYNC B0 ;  /* 0x0000000000007941 */ /* 0x000fea0003800000 */
.L_x_30988:
        /* <DEDUP_REMOVED lines=37> */
.L_x_30993:
[----:B------:R-:W-:-:S11]  /*2760*/  DADD R14, R16, R22 ;  /* 0x00000000100e7229 */ /* 0x000fd60000000016 */
.L_x_30992:
[----:B------:R-:W-:Y:S05]  /*2770*/  BSYNC B0 ;  /* 0x0000000000007941 */ /* 0x000fea0003800000 */
.L_x_30991:
        /* <DEDUP_REMOVED lines=37> */
.L_x_30996:
[----:B------:R-:W-:-:S11]  /*29d0*/  DADD R16, R26, R22 ;  /* 0x000000001a107229 */ /* 0x000fd60000000016 */
.L_x_30995:
[----:B------:R-:W-:Y:S05]  /*29e0*/  BSYNC B0 ;  /* 0x0000000000007941 */ /* 0x000fea0003800000 */
.L_x_30994:
        /* <DEDUP_REMOVED lines=21> */
.L_x_30999:
[----:B------:R-:W-:-:S13]  /*2b40*/  ISETP.GE.AND P0, PT, R5, R0, PT ;  /* 0x000000000500720c */ /* 0x000fda0003f06270 */
[----:B------:R-:W-:Y:S05]  /*2b50*/  @P0 BRA `(.L_x_31001) ;  /* 0x0000000000300947 */ /* 0x000fea0003800000 */
[----:B-1---5:R-:W1:Y:S01]  /*2b60*/  LDC.64 R6, c[0x0][0x228] ;  /* 0x00008a00ff067b82 */ /* 0x022e620000000a00 */
[----:B------:R-:W-:Y:S02]  /*2b70*/  IMAD.IADD R3, R2, 0x1, R5 ;  /* 0x0000000102037824 */ /* 0x000fe400078e0205 */
[----:B------:R-:W-:Y:S02]  /*2b80*/  VIADD R5, R5, 0x80 ;  /* 0x0000008005057836 */ /* 0x000fe40000000000 */
[----:B-1----:R-:W-:-:S05]  /*2b90*/  IMAD.WIDE.U32 R6, R3, 0x8, R6 ;  /* 0x0000000803067825 */ /* 0x002fca00078e0006 */
[----:B------:R1:W-:Y:S02]  /*2ba0*/  STG.E.64 desc[UR4][R6.64], R8 ;  /* 0x0000000806007986 */ /* 0x0003e4000c101b04 */
.L_x_31000:
[----:B------:R-:W-:-:S13]  /*2bb0*/  ISETP.GE.AND P0, PT, R5, R0, PT ;  /* 0x000000000500720c */ /* 0x000fda0003f06270 */
[----:B------:R-:W-:Y:S05]  /*2bc0*/  @P0 BRA `(.L_x_31002) ;  /* 0x0000000000340947 */ /* 0x000fea0003800000 */
[----:B-1----:R-:W1:Y:S01]  /*2bd0*/  LDC.64 R6, c[0x0][0x228] ;  /* 0x00008a00ff067b82 */ /* 0x002e620000000a00 */
[----:B------:R-:W-:Y:S02]  /*2be0*/  IMAD.IADD R3, R2, 0x1, R5 ;  /* 0x0000000102037824 */ /* 0x000fe400078e0205 */
[----:B------:R-:W-:Y:S02]  /*2bf0*/  VIADD R5, R5, 0x80 ;  /* 0x0000008005057836 */ /* 0x000fe40000000000 */
[----:B-1----:R-:W-:-:S05]  /*2c00*/  IMAD.WIDE.U32 R6, R3, 0x8, R6 ;  /* 0x0000000803067825 */ /* 0x002fca00078e0006 */
[----:B------:R2:W-:Y:S02]  /*2c10*/  STG.E.64 desc[UR4][R6.64], R10 ;  /* 0x0000000a06007986 */ /* 0x0005e4000c101b04 */
.L_x_31001:
        /* <DEDUP_REMOVED lines=8> */
.L_x_31002:
[----:B------:R-:W-:Y:S05]  /*2ca0*/  BSYNC B1 ;  /* 0x0000000000017941 */ /* 0x000fea0003800000 */
.L_x_30998:
[----:B------:R-:W-:-:S13]  /*2cb0*/  ISETP.GE.AND P0, PT, R5, R0, PT ;  /* 0x000000000500720c */ /* 0x000fda0003f06270 */
[----:B-12---:R-:W1:Y:S01]  /*2cc0*/  @!P0 LDC.64 R6, c[0x0][0x228] ;  /* 0x00008a00ff068b82 */ /* 0x006e620000000a00 */
[----:B------:R-:W-:Y:S02]  /*2cd0*/  @!P0 IMAD.IADD R3, R2, 0x1, R5 ;  /* 0x0000000102038824 */ /* 0x000fe400078e0205 */
[----:B------:R-:W-:Y:S02]  /*2ce0*/  @!P0 VIADD R5, R5, 0x80 ;  /* 0x0000008005058836 */ /* 0x000fe40000000000 */
[----:B-1----:R-:W-:-:S05]  /*2cf0*/  @!P0 IMAD.WIDE.U32 R6, R3, 0x8, R6 ;  /* 0x0000000803068825 */ /* 0x002fca00078e0006 */
[----:B------:R3:W-:Y:S02]  /*2d00*/  @!P0 STG.E.64 desc[UR4][R6.64], R14 ;  /* 0x0000000e06008986 */ /* 0x0007e4000c101b04 */
.L_x_31003:
[----:B------:R-:W-:Y:S05]  /*2d10*/  BSYNC B0 ;  /* 0x0000000000007941 */ /* 0x000fea0003800000 */
.L_x_30997:
        /* <DEDUP_REMOVED lines=8> */
.L_x_31004:
        /* <DEDUP_REMOVED lines=14> */
.L_x_32300:


//--------------------- .text._ZN2at6native29vectorized_elementwise_kernelILi8ENS0_13BUnaryFunctorIdddZZZNS0_21nextafter_kernel_cudaERNS_18TensorIteratorBaseEENKUlvE_clEvENKUlvE_clEvEUlddE_EESt5arrayIPcLm2EEEEviT0_T1_ --------------------------
	.section	.text._ZN2at6native29vectorized_elementwise_kernelILi8ENS0_13BUnaryFunctorIdddZZZNS0_21nextafter_kernel_cudaERNS_18TensorIteratorBaseEENKUlvE_clEvENKUlvE_clEvEUlddE_EESt5arrayIPcLm2EEEEviT0_T1_,"ax",@progbits
	.align	128
        .global         _ZN2at6native29vectorized_elementwise_kernelILi8ENS0_13BUnaryFunctorIdddZZZNS0_21nextafter_kernel_cudaERNS_18TensorIteratorBaseEENKUlvE_clEvENKUlvE_clEvEUlddE_EESt5arrayIPcLm2EEEEviT0_T1_
        .type           _ZN2at6native29vectorized_elementwise_kernelILi8ENS0_13BUnaryFunctorIdddZZZNS0_21nextafter_kernel_cudaERNS_18TensorIteratorBaseEENKUlvE_clEvENKUlvE_clEvEUlddE_EESt5arrayIPcLm2EEEEviT0_T1_,@function
        .size           _ZN2at6native29vectorized_elementwise_kernelILi8ENS0_13BUnaryFunctorIdddZZZNS0_21nextafter_kernel_cudaERNS_18TensorIteratorBaseEENKUlvE_clEvENKUlvE_clEvEUlddE_EESt5arrayIPcLm2EEEEviT0_T1_,(.L_x_32301 - _ZN2at6native29vectorized_elementwise_kernelILi8ENS0_13BUnaryFunctorIdddZZZNS0_21nextafter_kernel_cudaERNS_18TensorIteratorBaseEENKUlvE_clEvENKUlvE_clEvEUlddE_EESt5arrayIPcLm2EEEEviT0_T1_)
        .other          _ZN2at6native29vectorized_elementwise_kernelILi8ENS0_13BUnaryFunctorIdddZZZNS0_21nextafter_kernel_cudaERNS_18TensorIteratorBaseEENKUlvE_clEvENKUlvE_clEvEUlddE_EESt5arrayIPcLm2EEEEviT0_T1_,@"STO_CUDA_ENTRY STV_DEFAULT"
_ZN2at6native29vectorized_elementwise_kernelILi8ENS0_13BUnaryFunctorIdddZZZNS0_21nextafter_kernel_cudaERNS_18TensorIteratorBaseEENKUlvE_clEvENKUlvE_clEvEUlddE_EESt5arrayIPcLm2EEEEviT0_T1_:
.text._ZN2at6native29vectorized_elementwise_kernelILi8ENS0_13BUnaryFunctorIdddZZZNS0_21nextafter_kernel_cudaERNS_18TensorIteratorBaseEENKUlvE_clEvENKUlvE_clEvEUlddE_EESt5arrayIPcLm2EEEEviT0_T1_:
        /* <DEDUP_REMOVED lines=53> */
.L_x_31007:
[----:B------:R-:W-:-:S11]  /*0350*/  DADD R8, R4, R24 ;  /* 0x0000000004087229 */ /* 0x000fd60000000018 */
.L_x_31008:
[----:B------:R-:W-:Y:S05]  /*0360*/  BSYNC B0 ;  /* 0x0000000000007941 */ /* 0x000fea0003800000 */
.L_x_31006:
        /* <DEDUP_REMOVED lines=32> */
.L_x_31010:
[----:B------:R-:W-:-:S11]  /*0570*/  DADD R10, R6, R24 ;  /* 0x00000000060a7229 */ /* 0x000fd60000000018 */
.L_x_31011:
[----:B------:R-:W-:Y:S05]  /*0580*/  BSYNC B0 ;  /* 0x0000000000007941 */ /* 0x000fea0003800000 */
.L_x_31009:
        /* <DEDUP_REMOVED lines=32> */
.L_x_31013:
[----:B------:R-:W-:-:S11]  /*0790*/  DADD R4, R20, R24 ;  /* 0x0000000014047229 */ /* 0x000fd60000000018 */
.L_x_31014:
[----:B------:R-:W-:Y:S05]  /*07a0*/  BSYNC B0 ;  /* 0x0000000000007941 */ /* 0x000fea0003800000 */
.L_x_31012:
        /* <DEDUP_REMOVED lines=32> */
.L_x_31016:
[----:B------:R-:W-:-:S11]  /*09b0*/  DADD R6, R22, R24 ;  /* 0x0000000016067229 */ /* 0x000fd60000000018 */
.L_x_31017:
[----:B------:R-:W-:Y:S05]  /*09c0*/  BSYNC B0 ;  /* 0x0000000000007941 */ /* 0x000fea0003800000 */
.L_x_31015:
        /* <DEDUP_REMOVED lines=32> */
.L_x_31019:
[----:B------:R-:W-:-:S11]  /*0bd0*/  DADD R20, R16, R24 ;  /* 0x0000000010147229 */ /* 0x000fd60000000018 */
.L_x_31020:
[----:B------:R-:W-:Y:S05]  /*0be0*/  BSYNC B0 ;  /* 0x0000000000007941 */ /* 0x000fea0003800000 */
.L_x_31018:
        /* <DEDUP_REMOVED lines=32> */
.L_x_31022:
[----:B------:R-:W-:-:S11]  /*0df0*/  DADD R22, R18, R24 ;  /* 0x0000000012167229 */ /* 0x000fd60000000018 */
.L_x_31023:
[----:B------:R-:W-:Y:S05]  /*0e00*/  BSYNC B0 ;  /* 0x0000000000007941 */ /* 0x000fea0003800000 */
.L_x_31021:
        /* <DEDUP_REMOVED lines=32> */
.L_x_31025:
[----:B------:R-:W-:-:S11]  /*1010*/  DADD R16, R12, R24 ;  /* 0x000000000c107229 */ /* 0x000fd60000000018 */
.L_x_31026:
[----:B------:R-:W-:Y:S05]  /*1020*/  BSYNC B0 ;  /* 0x0000000000007941 */ /* 0x000fea0003800000 */
.L_x_31024:
        /* <DEDUP_REMOVED lines=32> */
.L_x_31028:
[----:B------:R-:W-:-:S11]  /*1230*/  DADD R18, R14, R24 ;  /* 0x000000000e127229 */ /* 0x000fd60000000018 */
.L_x_31029:
[----:B------:R-:W-:Y:S05]  /*1240*/  BSYNC B0 ;  /* 0x0000000000007941 */ /* 0x000fea0003800000 */
.L_x_31027:
        /* <DEDUP_REMOVED lines=8> */
.L_x_31005:
        /* <DEDUP_REMOVED lines=95> */
.L_x_31032:
[----:B------:R-:W-:-:S11]  /*18c0*/  DADD R20, R18, R22 ;  /* 0x0000000012147229 */ /* 0x000fd60000000016 */
.L_x_31031:
[----:B------:R-:W-:Y:S05]  /*18d0*/  BSYNC B0 ;  /* 0x0000000000007941 */ /* 0x000fea0003800000 */
.L_x_31030:
        /* <DEDUP_REMOVED lines=37> */
.L_x_31035:
[----:B------:R-:W-:-:S11]  /*1b30*/  DADD R18, R6, R22 ;  /* 0x0000000006127229 */ /* 0x000fd60000000016 */
.L_x_31034:
[----:B------:R-:W-:Y:S05]  /*1b40*/  BSYNC B0 ;  /* 0x0000000000007941 */ /* 0x000fea0003800000 */
.L_x_31033:
        /* <DEDUP_REMOVED lines=37> */
.L_x_31038:
[----:B------:R-:W-:-:S11]  /*1da0*/  DADD R6, R8, R22 ;  /* 0x0000000008067229 */ /* 0x000fd60000000016 */
.L_x_31037:
[----:B------:R-:W-:Y:S05]  /*1db0*/  BSYNC B0 ;  /* 0x0000000000007941 */ /* 0x000fea0003800000 */
.L_x_31036:
        /* <DEDUP_REMOVED lines=37> */
.L_x_31041:
[----:B------:R-:W-:-:S11]  /*2010*/  DADD R8, R10, R22 ;  /* 0x000000000a087229 */ /* 0x000fd60000000016 */
.L_x_31040:
[----:B------:R-:W-:Y:S05]  /*2020*/  BSYNC B0 ;  /* 0x0000000000007941 */ /* 0x000fea0003800000 */
.L_x_31039:
        /* <DEDUP_REMOVED lines=37> */
.L_x_31044:
[----:B------:R-:W-:-:S11]  /*2280*/  DADD R10, R12, R22 ;  /* 0x000000000c0a7229 */ /* 0x000fd60000000016 */
.L_x_31043:
[----:B------:R-:W-:Y:S05]  /*2290*/  BSYNC B0 ;  /* 0x0000000000007941 */ /* 0x000fea0003800000 */
.L_x_31042:
        /* <DEDUP_REMOVED lines=37> */
.L_x_31047:
[----:B------:R-:W-:-:S11]  /*24f0*/  DADD R12, R14, R22 ;  /* 0x000000000e0c7229 */ /* 0x000fd60000000016 */
.L_x_31046:
[----:B------:R-:W-:Y:S05]  /*2500*/  BSYNC B0 ;  /* 0x0000000000007941 */ /* 0x000fea0003800000 */
.L_x_31045:
        /* <DEDUP_REMOVED lines=37> */
.L_x_31050:
[----:B------:R-:W-:-:S11]  /*2760*/  DADD R14, R16, R22 ;  /* 0x00000000100e7229 */ /* 0x000fd60000000016 */
.L_x_31049:
[----:B------:R-:W-:Y:S05]  /*2770*/  BSYNC B0 ;  /* 0x0000000000007941 */ /* 0x000fea0003800000 */
.L_x_31048:
        /* <DEDUP_REMOVED lines=37> */
.L_x_31053:
[----:B------:R-:W-:-:S11]  /*29d0*/  DADD R16, R26, R22 ;  /* 0x000000001a107229 */ /* 0x000fd60000000016 */
.L_x_31052:
[----:B------:R-:W-:Y:S05]  /*29e0*/  BSYNC B0 ;  /* 0x0000000000007941 */ /* 0x000fea0003800000 */
.L_x_31051:
        /* <DEDUP_REMOVED lines=21> */
.L_x_31056:
[----:B------:R-:W-:-:S13]  /*2b40*/  ISETP.GE.AND P0, PT, R5, R0, PT ;  /* 0x000000000500720c */ /* 0x000fda0003f06270 */
[----:B------:R-:W-:Y:S05]  /*2b50*/  @P0 BRA `(.L_x_31058) ;  /* 0x0000000000300947 */ /* 0x000fea0003800000 */
[----:B-1---5:R-:W1:Y:S01]  /*2b60*/  LDC.64 R6, c[0x0][0x228] ;  /* 0x00008a00ff067b82 */ /* 0x022e620000000a00 */
[----:B------:R-:W-:Y:S02]  /*2b70*/  IMAD.IADD R3, R2, 0x1, R5 ;  /* 0x0000000102037824 */ /* 0x000fe400078e0205 */
[----:B------:R-:W-:Y:S02]  /*2b80*/  VIADD R5, R5, 0x80 ;  /* 0x0000008005057836 */ /* 0x000fe40000000000 */
[----:B-1----:R-:W-:-:S05]  /*2b90*/  IMAD.WIDE.U32 R6, R3, 0x8, R6 ;  /* 0x0000000803067825 */ /* 0x002fca00078e0006 */
[----:B------:R1:W-:Y:S02]  /*2ba0*/  STG.E.64 desc[UR4][R6.64], R8 ;  /* 0x0000000806007986 */ /* 0x0003e4000c101b04 */
.L_x_31057:
[----:B------:R-:W-:-:S13]  /*2bb0*/  ISETP.GE.AND P0, PT, R5, R0, PT ;  /* 0x000000000500720c */ /* 0x000fda0003f06270 */
[----:B------:R-:W-:Y:S05]  /*2bc0*/  @P0 BRA `(.L_x_31059) ;  /* 0x0000000000340947 */ /* 0x000fea0003800000 */
[----:B-1----:R-:W1:Y:S01]  /*2bd0*/  LDC.64 R6, c[0x0][0x228] ;  /* 0x00008a00ff067b82 */ /* 0x002e620000000a00 */
[----:B------:R-:W-:Y:S02]  /*2be0*/  IMAD.IADD R3, R2, 0x1, R5 ;  /* 0x0000000102037824 */ /* 0x000fe400078e0205 */
[----:B------:R-:W-:Y:S02]  /*2bf0*/  VIADD R5, R5, 0x80 ;  /* 0x0000008005057836 */ /* 0x000fe40000000000 */
[----:B-1----:R-:W-:-:S05]  /*2c00*/  IMAD.WIDE.U32 R6, R3, 0x8, R6 ;  /* 0x0000000803067825 */ /* 0x002fca00078e0006 */
[----:B------:R2:W-:Y:S02]  /*2c10*/  STG.E.64 desc[UR4][R6.64], R10 ;  /* 0x0000000a06007986 */ /* 0x0005e4000c101b04 */
.L_x_31058:
        /* <DEDUP_REMOVED lines=8> */
.L_x_31059:
[----:B------:R-:W-:Y:S05]  /*2ca0*/  BSYNC B1 ;  /* 0x0000000000017941 */ /* 0x000fea0003800000 */
.L_x_31055:
[----:B------:R-:W-:-:S13]  /*2cb0*/  ISETP.GE.AND P0, PT, R5, R0, PT ;  /* 0x000000000500720c */ /* 0x000fda0003f06270 */
[----:B-12---:R-:W1:Y:S01]  /*2cc0*/  @!P0 LDC.64 R6, c[0x0][0x228] ;  /* 0x00008a00ff068b82 */ /* 0x006e620000000a00 */
[----:B------:R-:W-:Y:S02]  /*2cd0*/  @!P0 IMAD.IADD R3, R2, 0x1, R5 ;  /* 0x0000000102038824 */ /* 0x000fe400078e0205 */
[----:B------:R-:W-:Y:S02]  /*2ce0*/  @!P0 VIADD R5, R5, 0x80 ;  /* 0x0000008005058836 */ /* 0x000fe40000000000 */
[----:B-1----:R-:W-:-:S05]  /*2cf0*/  @!P0 IMAD.WIDE.U32 R6, R3, 0x8, R6 ;  /* 0x0000000803068825 */ /* 0x002fca00078e0006 */
[----:B------:R3:W-:Y:S02]  /*2d00*/  @!P0 STG.E.64 desc[UR4][R6.64], R14 ;  /* 0x0000000e06008986 */ /* 0x0007e4000c101b04 */
.L_x_31060:
[----:B------:R-:W-:Y:S05]  /*2d10*/  BSYNC B0 ;  /* 0x0000000000007941 */ /* 0x000fea0003800000 */
.L_x_31054:
        /* <DEDUP_REMOVED lines=8> */
.L_x_31061:
        /* <DEDUP_REMOVED lines=14> */
.L_x_32301:


//--------------------- .text._ZN2at6native18elementwise_kernelILi128ELi4EZNS0_15gpu_kernel_implINS0_13AUnaryFunctorIdddZZZNS0_21nextafter_kernel_cudaERNS_18TensorIteratorBaseEENKUlvE_clEvENKUlvE_clEvEUlddE_EEEEvS5_RKT_EUliE_EEviT1_ --------------------------
	.section	.text._ZN2at6native18elementwise_kernelILi128ELi4EZNS0_15gpu_kernel_implINS0_13AUnaryFunctorIdddZZZNS0_21nextafter_kernel_cudaERNS_18TensorIteratorBaseEENKUlvE_clEvENKUlvE_clEvEUlddE_EEEEvS5_RKT_EUliE_EEviT1_,"ax",@progbits
	.align	128
        .global         _ZN2at6native18elementwise_kernelILi128ELi4EZNS0_15gpu_kernel_implINS0_13AUnaryFunctorIdddZZZNS0_21nextafter_kernel_cudaERNS_18TensorIteratorBaseEENKUlvE_clEvENKUlvE_clEvEUlddE_EEEEvS5_RKT_EUliE_EEviT1_
        .type           _ZN2at6native18elementwise_kernelILi128ELi4EZNS0_15gpu_kernel_implINS0_13AUnaryFunctorIdddZZZNS0_21nextafter_kernel_cudaERNS_18TensorIteratorBaseEENKUlvE_clEvENKUlvE_clEvEUlddE_EEEEvS5_RKT_EUliE_EEviT1_,@function
        .size           _ZN2at6native18elementwise_kernelILi128ELi4EZNS0_15gpu_kernel_implINS0_13AUnaryFunctorIdddZZZNS0_21nextafter_kernel_cudaERNS_18TensorIteratorBaseEENKUlvE_clEvENKUlvE_clEvEUlddE_EEEEvS5_RKT_EUliE_EEviT1_,(.L_x_32302 - _ZN2at6native18elementwise_kernelILi128ELi4EZNS0_15gpu_kernel_implINS0_13AUnaryFunctorIdddZZZNS0_21nextafter_kernel_cudaERNS_18TensorIteratorBaseEENKUlvE_clEvENKUlvE_clEvEUlddE_EEEEvS5_RKT_EUliE_EEviT1_)
        .other          _ZN2at6native18elementwise_kernelILi128ELi4EZNS0_15gpu_kernel_implINS0_13AUnaryFunctorIdddZZZNS0_21nextafter_kernel_cudaERNS_18TensorIteratorBaseEENKUlvE_clEvENKUlvE_clEvEUlddE_EEEEvS5_RKT_EUliE_EEviT1_,@"STO_CUDA_ENTRY STV_DEFAULT"
_ZN2at6native18elementwise_kernelILi128ELi4EZNS0_15gpu_kernel_implINS0_13AUnaryFunctorIdddZZZNS0_21nextafter_kernel_cudaERNS_18TensorIteratorBaseEENKUlvE_clEvENKUlvE_clEvEUlddE_EEEEvS5_RKT_EUliE_EEviT1_:
.text._ZN2at6native18elementwise_kernelILi128ELi4EZNS0_15gpu_kernel_implINS0_13AUnaryFunctorIdddZZZNS0_21nextafter_kernel_cudaERNS_18TensorIteratorBaseEENKUlvE_clEvENKUlvE_clEvEUlddE_EEEEvS5_RKT_EUliE_EEviT1_:
        /* <DEDUP_REMOVED lines=313> */
.L_x_31064:
        /* <DEDUP_REMOVED lines=21> */
.L_x_31068:
[----:B------:R-:W2:Y:S02]  /*14e0*/  LDG.E.U8 R2, desc[UR36][R2.64] ;  /* 0x0000002402027981 */ /* 0x000ea4000c1e1100 */
[----:B--2---:R0:W1:Y:S01]  /*14f0*/  I2F.F64.U16 R4, R2 ;  /* 0x0000000200047312 */ /* 0x0040620000101800 */
[----:B------:R-:W-:Y:S05]  /*1500*/  BRA `(.L_x_31070) ;  /* 0x0000000c00707947 */ /* 0x000fea0003800000 */
.L_x_31067:
        /* <DEDUP_REMOVED lines=9> */
.L_x_31072:
[----:B------:R-:W2:Y:S02]  /*15a0*/  LDG.E R2, desc[UR36][R2.64] ;  /* 0x0000002402027981 */ /* 0x000ea4000c1e1900 */
[----:B--2---:R0:W1:Y:S01]  /*15b0*/  I2F.F64 R4, R2 ;  /* 0x0000000200047312 */ /* 0x0040620000201c00 */
[----:B------:R-:W-:Y:S05]  /*15c0*/  BRA `(.L_x_31070) ;  /* 0x0000000c00407947 */ /* 0x000fea0003800000 */
.L_x_31071:
[----:B------:R-:W2:Y:S02]  /*15d0*/  LDG.E.U16 R2, desc[UR36][R2.64] ;  /* 0x0000002402027981 */ /* 0x000ea4000c1e1500 */
[----:B--2---:R0:W1:Y:S01]  /*15e0*/  I2F.F64.S16 R4, R2 ;  /* 0x0000000200047312 */ /* 0x0040620000101c00 */
[----:B------:R-:W-:Y:S05]  /*15f0*/  BRA `(.L_x_31070) ;  /* 0x0000000c00347947 */ /* 0x000fea0003800000 */
.L_x_31066:
        /* <DEDUP_REMOVED lines=10> */
.L_x_31074:
[----:B------:R-:W2:Y:S02]  /*16a0*/  LDG.E.U16 R0, desc[UR36][R2.64] ;  /* 0x0000002402007981 */ /* 0x000ea4000c1e1500 */
[----:B--2---:R-:W-:-:S05]  /*16b0*/  HADD2.F32 R0, -RZ, R0.H0_H0 ;  /* 0x20000000ff007230 */ /* 0x004fca0000004100 */
[----:B------:R-:W-:-:S04]  /*16c0*/  FMUL.FTZ R0, R0, 1 ;  /* 0x3f80000000007820 */ /* 0x000fc80000410000 */
[----:B------:R0:W1:Y:S01]  /*16d0*/  F2F.F64.F32 R4, R0 ;  /* 0x0000000000047310 */ /* 0x0000620000201800 */
[----:B------:R-:W-:Y:S05]  /*16e0*/  BRA `(.L_x_31070) ;  /* 0x0000000800f87947 */ /* 0x000fea0003800000 */
.L_x_31073:
        /* <DEDUP_REMOVED lines=10> */
.L_x_31076:
[----:B------:R-:W2:Y:S02]  /*1790*/  LDG.E.U16 R2, desc[UR36][R2.64] ;  /* 0x0000002402027981 */ /* 0x000ea4000c1e1500 */
[----:B--2---:R-:W-:-:S05]  /*17a0*/  HADD2.F32 R0, -RZ, R2.H0_H0 ;  /* 0x20000002ff007230 */ /* 0x004fca0000004100 */
[----:B------:R-:W-:-:S04]  /*17b0*/  FMUL.FTZ R0, R0, 1 ;  /* 0x3f80000000007820 */ /* 0x000fc80000410000 */
[----:B------:R0:W1:Y:S01]  /*17c0*/  F2F.F64.F32 R4, R0 ;  /* 0x0000000000047310 */ /* 0x0000620000201800 */
[----:B------:R-:W-:Y:S05]  /*17d0*/  BRA `(.L_x_31070) ;  /* 0x0000000800bc7947 */ /* 0x000fea0003800000 */
.L_x_31075:
[----:B------:R0:W5:Y:S01]  /*17e0*/  LDG.E.64 R4, desc[UR36][R2.64] ;  /* 0x0000002402047981 */ /* 0x000162000c1e1b00 */
[----:B------:R-:W-:Y:S05]  /*17f0*/  BRA `(.L_x_31070) ;  /* 0x0000000800b47947 */ /* 0x000fea0003800000 */
.L_x_31065:
        /* <DEDUP_REMOVED lines=13> */
.L_x_31079:
[----:B------:R0:W5:Y:S01]  /*18d0*/  LDG.E.64 R4, desc[UR36][R2.64] ;  /* 0x0000002402047981 */ /* 0x000162000c1e1b00 */
[----:B------:R-:W-:Y:S05]  /*18e0*/  BRA `(.L_x_31070) ;  /* 0x0000000800787947 */ /* 0x000fea0003800000 */
.L_x_31078:
        /* <DEDUP_REMOVED lines=28> */
.L_x_31081:
        /* <DEDUP_REMOVED lines=15> */
.L_x_31080:
[----:B------:R-:W2:Y:S02]  /*1ba0*/  LDG.E.U16 R0, desc[UR36][R2.64] ;  /* 0x0000002402007981 */ /* 0x000ea4000c1e1500 */
[----:B--2---:R-:W-:-:S04]  /*1bb0*/  IMAD.U32 R0, R0, 0x10000, RZ ;  /* 0x0001000000007824 */ /* 0x004fc800078e00ff */
[----:B------:R-:W-:-:S04]  /*1bc0*/  FMUL.FTZ R0, R0, 1 ;  /* 0x3f80000000007820 */ /* 0x000fc80000410000 */
[----:B------:R0:W1:Y:S01]  /*1bd0*/  F2F.F64.F32 R4, R0 ;  /* 0x0000000000047310 */ /* 0x0000620000201800 */
[----:B------:R-:W-:Y:S05]  /*1be0*/  BRA `(.L_x_31070) ;  /* 0x0000000400b87947 */ /* 0x000fea0003800000 */
.L_x_31077:
        /* <DEDUP_REMOVED lines=11> */
.L_x_31084:
        /* <DEDUP_REMOVED lines=21> */
.L_x_31088:
[----:B------:R-:W-:Y:S05]  /*1df0*/  BSYNC B1 ;  /* 0x0000000000017941 */ /* 0x000fea0003800000 */
.L_x_31087:
[----:B------:R-:W-:Y:S01]  /*1e00*/  LEA R3, R0, 0x3b800000, 0x17 ;  /* 0x3b80000000037811 */ /* 0x000fe200078eb8ff */
[----:B------:R-:W-:-:S05]  /*1e10*/  IMAD.SHL.U32 R0, R2, 0x100000, RZ ;  /* 0x0010000002007824 */ /* 0x000fca00078e00ff */
[----:B------:R-:W-:-:S07]  /*1e20*/  LOP3.LUT R0, R3, R0, R4, 0xfe, !PT ;  /* 0x0000000003007212 */ /* 0x000fce00078efe04 */
.L_x_31086:
[----:B------:R-:W-:Y:S05]  /*1e30*/  BSYNC B0 ;  /* 0x0000000000007941 */ /* 0x000fea0003800000 */
.L_x_31085:
[----:B------:R-:W-:-:S04]  /*1e40*/  FMUL.FTZ R0, R0, 1 ;  /* 0x3f80000000007820 */ /* 0x000fc80000410000 */
[----:B------:R2:W3:Y:S01]  /*1e50*/  F2F.F64.F32 R4, R0 ;  /* 0x0000000000047310 */ /* 0x0004e20000201800 */
[----:B------:R-:W-:Y:S05]  /*1e60*/  BRA `(.L_x_31070) ;  /* 0x0000000400187947 */ /* 0x000fea0003800000 */
.L_x_31083:
        /* <DEDUP_REMOVED lines=21> */
.L_x_31092:
[----:B------:R-:W-:Y:S05]  /*1fc0*/  BSYNC B1 ;  /* 0x0000000000017941 */ /* 0x000fea0003800000 */
.L_x_31091:
[----:B------:R-:W-:Y:S01]  /*1fd0*/  LEA R3, R0, 0x37800000, 0x17 ;  /* 0x3780000000037811 */ /* 0x000fe200078eb8ff */
[----:B------:R-:W-:-:S05]  /*1fe0*/  IMAD.SHL.U32 R0, R2, 0x200000, RZ ;  /* 0x0020000002007824 */ /* 0x000fca00078e00ff */
[----:B------:R-:W-:-:S07]  /*1ff0*/  LOP3.LUT R0, R3, R0, R4, 0xfe, !PT ;  /* 0x0000000003007212 */ /* 0x000fce00078efe04 */
.L_x_31090:
[----:B------:R-:W-:Y:S05]  /*2000*/  BSYNC B0 ;  /* 0x0000000000007941 */ /* 0x000fea0003800000 */
.L_x_31089:
[----:B------:R-:W-:-:S04]  /*2010*/  FMUL.FTZ R0, R0, 1 ;  /* 0x3f80000000007820 */ /* 0x000fc80000410000 */
[----:B------:R4:W0:Y:S01]  /*2020*/  F2F.F64.F32 R4, R0 ;  /* 0x0000000000047310 */ /* 0x0008220000201800 */
[----:B------:R-:W-:Y:S05]  /*2030*/  BRA `(.L_x_31070) ;  /* 0x0000000000a47947 */ /* 0x000fea0003800000 */
.L_x_31082:
        /* <DEDUP_REMOVED lines=14> */
.L_x_31096:
[----:B------:R-:W-:Y:S05]  /*2120*/  BSYNC B0 ;  /* 0x0000000000007941 */ /* 0x000fea0003800000 */
.L_x_31095:
[----:B------:R-:W-:-:S04]  /*2130*/  FMUL.FTZ R0, R0, 1 ;  /* 0x3f80000000007820 */ /* 0x000fc80000410000 */
[----:B------:R0:W1:Y:S01]  /*2140*/  F2F.F64.F32 R4, R0 ;  /* 0x0000000000047310 */ /* 0x0000620000201800 */
[----:B------:R-:W-:Y:S05]  /*2150*/  BRA `(.L_x_31070) ;  /* 0x00000000005c7947 */ /* 0x000fea0003800000 */
.L_x_31069:
        /* <DEDUP_REMOVED lines=16> */
.L_x_31097:
[----:B------:R-:W-:Y:S01]  /*2260*/  CS2R R4, SRZ ;  /* 0x0000000000047805 */ /* 0x000fe2000001ff00 */
[----:B------:R-:W-:Y:S06]  /*2270*/  BRA `(.L_x_31070) ;  /* 0x0000000000147947 */ /* 0x000fec0003800000 */
.L_x_31094:
[----:B------:R-:W2:Y:S02]  /*2280*/  LDG.E.64 R4, desc[UR36][R2.64] ;  /* 0x0000002402047981 */ /* 0x000ea4000c1e1b00 */
[----:B--2---:R-:W0:Y:S01]  /*2290*/  I2F.F64.U64 R4, R4 ;  /* 0x0000000400047312 */ /* 0x004e220000301800 */
[----:B------:R-:W-:Y:S05]  /*22a0*/  BRA `(.L_x_31070) ;  /* 0x0000000000087947 */ /* 0x000fea0003800000 */
.L_x_31093:
[----:B------:R-:W2:Y:S02]  /*22b0*/  LDG.E R2, desc[UR36][R2.64] ;  /* 0x0000002402027981 */ /* 0x000ea4000c1e1900 */
[----:B--2---:R0:W1:Y:S02]  /*22c0*/  I2F.F64.U32 R4, R2 ;  /* 0x0000000200047312 */ /* 0x0040640000201800 */
.L_x_31070:
[----:B0-----:R-:W0:Y:S01]  /*22d0*/  LDC.64 R2, c[0x0][0x428] ;  /* 0x00010a00ff027b82 */ /* 0x001e220000000a00 */
[----:B-1-3-5:R-:W-:Y:S01]  /*22e0*/  DSETP.GTU.AND P0, PT, |R4|, +INF , PT ;  /* 0x7ff000000400742a */ /* 0x02afe20003f0c200 */
[----:B------:R-:W-:Y:S05]  /*22f0*/  BSSY B0, `(.L_x_31098) ;  /* 0x000001f000007945 */ /* 0x000fea0003800000 */
[----:B0-----:R-:W-:-:S14]  /*2300*/  DSETP.GTU.OR P0, PT, |R2|, +INF , P0 ;  /* 0x7ff000000200742a */ /* 0x001fdc000070c600 */
[----:B------:R-:W-:Y:S05]  /*2310*/  @P0 BRA `(.L_x_31099) ;  /* 0x00000000006c0947 */ /* 0x000fea0003800000 */
[----:B------:R-:W2:Y:S02]  /*2320*/  LDC.64 R6, c[0x0][0x428] ;  /* 0x00010a00ff067b82 */ /* 0x000ea40000000a00 */
[----:B--2-4-:R-:W-:Y:S02]  /*2330*/  LOP3.LUT R0, R4, R6, RZ, 0xfc, !PT ;  /* 0x0000000604007212 */ /* 0x014fe400078efcff */
        /* <DEDUP_REMOVED lines=10> */
[C-C-:B------:R-:W-:Y:S02]  /*23e0*/  DSETP.GT.AND P0, PT, R4.reuse, R2.reuse, PT ;  /* 0x000000020400722a */ /* 0x140fe40003f04000 */
[----:B------:R-:W-:-:S04]  /*23f0*/  DSETP.GEU.AND P1, PT, R4, R2, PT ;  /* 0x000000020400722a */ /* 0x000fc80003f2e000 */
[C---:B------:R-:W-:Y:S02]  /*2400*/  DSETP.LT.AND P3, PT, R2.reuse, RZ, P0 ;  /* 0x000000ff0200722a */ /* 0x040fe40000761000 */
[C---:B------:R-:W-:Y:S02]  /*2410*/  DSETP.GT.AND P0, PT, R2.reuse, RZ, P0 ;  /* 0x000000ff0200722a */ /* 0x040fe40000704000 */
[C---:B------:R-:W-:Y:S02]  /*2420*/  DSETP.LT.AND P2, PT, R2.reuse, RZ, !P1 ;  /* 0x000000ff0200722a */ /* 0x040fe40004f41000 */
[----:B------:R-:W-:Y:S01]  /*2430*/  DSETP.GT.AND P1, PT, R2, RZ, !P1 ;  /* 0x000000ff0200722a */ /* 0x000fe20004f24000 */
[----:B------:R-:W-:Y:S02]  /*2440*/  SEL R2, RZ, 0xffffffff, !P3 ;  /* 0xffffffffff027807 */ /* 0x000fe40005800000 */
[----:B------:R-:W-:Y:S02]  /*2450*/  SEL R3, RZ, 0x1, !P0 ;  /* 0x00000001ff037807 */ /* 0x000fe40004000000 */
[----:B------:R-:W-:-:S02]  /*2460*/  SEL R4, RZ, 0x1, !P2 ;  /* 0x00000001ff047807 */ /* 0x000fc40005000000 */
[--C-:B------:R-:W-:Y:S02]  /*2470*/  IADD3 R0, P0, P2, R3, R6, R2.reuse ;  /* 0x0000000603007210 */ /* 0x100fe40007a1e002 */
[----:B------:R-:W-:Y:S02]  /*2480*/  SEL R5, RZ, 0xffffffff, !P1 ;  /* 0xffffffffff057807 */ /* 0x000fe40004800000 */
[----:B------:R-:W-:Y:S02]  /*2490*/  IADD3.X R2, RZ, R7, R2, P0, P2 ;  /* 0x00000007ff027210 */ /* 0x000fe400007e4402 */
[----:B------:R-:W-:-:S04]  /*24a0*/  IADD3 R4, P0, P1, R5, R0, R4 ;  /* 0x0000000005047210 */ /* 0x000fc8000791e004 */
[----:B------:R-:W-:Y:S01]  /*24b0*/  IADD3.X R5, R5, R2, RZ, P0, P1 ;  /* 0x0000000205057210 */ /* 0x000fe200007e24ff */
[----:B------:R-:W-:Y:S08]  /*24c0*/  BRA `(.L_x_31100) ;  /* 0x0000000000047947 */ /* 0x000ff00003800000 */
.L_x_31099:
[----:B------:R-:W-:-:S11]  /*24d0*/  DADD R4, R4, R2 ;  /* 0x0000000004047229 */ /* 0x000fd60000000002 */
.L_x_31100:
[----:B------:R-:W-:Y:S05]  /*24e0*/  BSYNC B0 ;  /* 0x0000000000007941 */ /* 0x000fea0003800000 */
.L_x_31098:
[----:B------:R-:W2:Y:S02]  /*24f0*/  LDC.U8 R2, c[0x0][0x430] ;  /* 0x00010c00ff027b82 */ /* 0x000ea40000000000 */
        /* <DEDUP_REMOVED lines=14> */
.L_x_31104:
[----:B------:R-:W0:Y:S02]  /*25e0*/  F2I.S64.F64.TRUNC R4, R4 ;  /* 0x0000000400047311 */ /* 0x000e24000030d900 */
[----:B0-----:R-:W-:-:S05]  /*25f0*/  IMAD.MOV.U32 R3, RZ, RZ, R4 ;  /* 0x000000ffff037224 */ /* 0x001fca00078e0004 */
[----:B------:R1:W-:Y:S01]  /*2600*/  STG.E.U8 desc[UR36][R16.64], R3 ;  /* 0x0000000310007986 */ /* 0x0003e2000c101124 */
[----:B------:R-:W-:Y:S05]  /*2610*/  BRA `(.L_x_31106) ;  /* 0x0000000c00f87947 */ /* 0x000fea0003800000 */
.L_x_31103:
        /* <DEDUP_REMOVED lines=9> */
.L_x_31108:
[----:B------:R-:W0:Y:S02]  /*26b0*/  F2I.F64.TRUNC R5, R4 ;  /* 0x0000000400057311 */ /* 0x000e24000030d100 */
[----:B0-----:R3:W-:Y:S01]  /*26c0*/  STG.E desc[UR36][R16.64], R5 ;  /* 0x0000000510007986 */ /* 0x0017e2000c101924 */
[----:B------:R-:W-:Y:S05]  /*26d0*/  BRA `(.L_x_31106) ;  /* 0x0000000c00c87947 */ /* 0x000fea0003800000 */
.L_x_31107:
[----:B------:R-:W0:Y:S02]  /*26e0*/  F2I.F64.TRUNC R5, R4 ;  /* 0x0000000400057311 */ /* 0x000e24000030d100 */
[----:B0-----:R2:W-:Y:S01]  /*26f0*/  STG.E.U16 desc[UR36][R16.64], R5 ;  /* 0x0000000510007986 */ /* 0x0015e2000c101524 */
[----:B------:R-:W-:Y:S05]  /*2700*/  BRA `(.L_x_31106) ;  /* 0x0000000c00bc7947 */ /* 0x000fea0003800000 */
.L_x_31102:
        /* <DEDUP_REMOVED lines=13> */
.L_x_31110:
        /* <DEDUP_REMOVED lines=8> */
.L_x_31109:
        /* <DEDUP_REMOVED lines=14> */
.L_x_31112:
        /* <DEDUP_REMOVED lines=9> */
.L_x_31111:
[----:B------:R0:W-:Y:S01]  /*29d0*/  STG.E.64 desc[UR36][R16.64], R4 ;  /* 0x0000000410007986 */ /* 0x0001e2000c101b24 */
[----:B------:R-:W-:Y:S05]  /*29e0*/  BRA `(.L_x_31106) ;  /* 0x0000000c00047947 */ /* 0x000fea0003800000 */
.L_x_31101:
        /* <DEDUP_REMOVED lines=12> */
.L_x_31115:
[----:B------:R-:W-:-:S05]  /*2ab0*/  CS2R R6, SRZ ;  /* 0x0000000000067805 */ /* 0x000fca000001ff00 */
[----:B------:R0:W-:Y:S01]  /*2ac0*/  STG.E.128 desc[UR36][R16.64], R4 ;  /* 0x0000000410007986 */ /* 0x0001e2000c101d24 */
[----:B------:R-:W-:Y:S05]  /*2ad0*/  BRA `(.L_x_31106) ;  /* 0x0000000800c87947 */ /* 0x000fea0003800000 */
.L_x_31114:
        /* <DEDUP_REMOVED lines=25> */
.L_x_31119:
[----:B------:R-:W-:Y:S05]  /*2c70*/  BSYNC B0 ;  /* 0x0000000000007941 */ /* 0x000fea0003800000 */
.L_x_31118:
[----:B------:R-:W-:-:S05]  /*2c80*/  LOP3.LUT R3, R0, R3, RZ, 0xfc, !PT ;  /* 0x0000000300037212 */ /* 0x000fca00078efcff */
[----:B------:R0:W-:Y:S01]  /*2c90*/  STG.E.U8 desc[UR36][R16.64], R3 ;  /* 0x0000000310007986 */ /* 0x0001e2000c101124 */
[----:B------:R-:W-:Y:S05]  /*2ca0*/  BRA `(.L_x_31106) ;  /* 0x0000000800547947 */ /* 0x000fea0003800000 */
.L_x_31117:
        /* <DEDUP_REMOVED lines=17> */
.L_x_31121:
[----:B------:R-:W-:Y:S01]  /*2dc0*/  IMAD.MOV.U32 R0, RZ, RZ, 0x7f ;  /* 0x0000007fff007424 */ /* 0x000fe200078e00ff */
[----:B------:R-:W-:-:S04]  /*2dd0*/  ISETP.GT.U32.AND P0, PT, R2, 0x7f800000, PT ;  /* 0x7f8000000200780c */ /* 0x000fc80003f04070 */
[----:B------:R-:W-:-:S09]  /*2de0*/  SEL R0, R0, 0x7c, P0 ;  /* 0x0000007c00007807 */ /* 0x000fd20000000000 */
.L_x_31122:
[----:B------:R-:W-:Y:S05]  /*2df0*/  BSYNC B0 ;  /* 0x0000000000007941 */ /* 0x000fea0003800000 */
.L_x_31120:
[----:B------:R-:W-:-:S04]  /*2e00*/  LOP3.LUT R2, R3, 0x80000000, RZ, 0xc0, !PT ;  /* 0x8000000003027812 */ /* 0x000fc800078ec0ff */
[----:B------:R-:W-:-:S04]  /*2e10*/  SHF.R.U32.HI R3, RZ, 0x18, R2 ;  /* 0x00000018ff037819 */ /* 0x000fc80000011602 */
[----:B------:R-:W-:-:S05]  /*2e20*/  LOP3.LUT R3, R0, R3, RZ, 0xfc, !PT ;  /* 0x0000000300037212 */ /* 0x000fca00078efcff */
[----:B------:R0:W-:Y:S01]  /*2e30*/  STG.E.U8 desc[UR36][R16.64], R3 ;  /* 0x0000000310007986 */ /* 0x0001e2000c101124 */
[----:B------:R-:W-:Y:S05]  /*2e40*/  BRA `(.L_x_31106) ;  /* 0x0000000400ec7947 */ /* 0x000fea0003800000 */
.L_x_31116:
        /* <DEDUP_REMOVED lines=8> */
.L_x_31113:
        /* <DEDUP_REMOVED lines=11> */
.L_x_31125:
        /* <DEDUP_REMOVED lines=21> */
.L_x_31128:
[----:B------:R-:W-:-:S04]  /*30d0*/  LOP3.LUT R2, R3, 0x80000000, RZ, 0xc0, !PT ;  /* 0x8000000003027812 */ /* 0x000fc800078ec0ff */
[----:B------:R-:W-:-:S04]  /*30e0*/  SHF.R.U32.HI R3, RZ, 0x18, R2 ;  /* 0x00000018ff037819 */ /* 0x000fc80000011602 */
[----:B------:R-:W-:-:S04]  /*30f0*/  LOP3.LUT R0, R0, R3, RZ, 0xfc, !PT ;  /* 0x0000000300007212 */ /* 0x000fc800078efcff */
[----:B------:R-:W-:-:S07]  /*3100*/  PRMT R8, R0, 0x7610, R8 ;  /* 0x0000761000087816 */ /* 0x000fce0000000008 */
.L_x_31127:
[----:B------:R-:W-:Y:S05]  /*3110*/  BSYNC B0 ;  /* 0x0000000000007941 */ /* 0x000fea0003800000 */
.L_x_31126:
[----:B------:R0:W-:Y:S01]  /*3120*/  STG.E.U8 desc[UR36][R16.64], R8 ;  /* 0x0000000810007986 */ /* 0x0001e2000c101124 */
[----:B------:R-:W-:Y:S05]  /*3130*/  BRA `(.L_x_31106) ;  /* 0x0000000400307947 */ /* 0x000fea0003800000 */
.L_x_31124:
        /* <DEDUP_REMOVED lines=21> */
.L_x_31131:
[----:B------:R-:W-:-:S04]  /*3290*/  LOP3.LUT R2, R3, 0x80000000, RZ, 0xc0, !PT ;  /* 0x8000000003027812 */ /* 0x000fc800078ec0ff */
[----:B------:R-:W-:-:S04]  /*32a0*/  SHF.R.U32.HI R3, RZ, 0x18, R2 ;  /* 0x00000018ff037819 */ /* 0x000fc80000011602 */
[----:B------:R-:W-:-:S04]  /*32b0*/  LOP3.LUT R0, R0, R3, RZ, 0xfc, !PT ;  /* 0x0000000300007212 */ /* 0x000fc800078efcff */
[----:B------:R-:W-:-:S07]  /*32c0*/  PRMT R8, R0, 0x7610, R8 ;  /* 0x0000761000087816 */ /* 0x000fce0000000008 */
.L_x_31130:
[----:B------:R-:W-:Y:S05]  /*32d0*/  BSYNC B0 ;  /* 0x0000000000007941 */ /* 0x000fea0003800000 */
.L_x_31129:
[----:B------:R0:W-:Y:S01]  /*32e0*/  STG.E.U8 desc[UR36][R16.64], R8 ;  /* 0x0000000810007986 */ /* 0x0001e2000c101124 */
[----:B------:R-:W-:Y:S05]  /*32f0*/  BRA `(.L_x_31106) ;  /* 0x0000000000c07947 */ /* 0x000fea0003800000 */
.L_x_31123:
        /* <DEDUP_REMOVED lines=26> */
.L_x_31105:
        /* <DEDUP_REMOVED lines=16> */
.L_x_31134:
[----:B------:R-:W-:Y:S05]  /*35a0*/  BRA `(.L_x_31106) ;  /* 0x0000000000147947 */ /* 0x000fea0003800000 */
.L_x_31133:
[----:B------:R-:W0:Y:S02]  /*35b0*/  F2I.U64.F64.TRUNC R4, R4 ;  /* 0x0000000400047311 */ /* 0x000e24000030d800 */
[----:B0-----:R0:W-:Y:S01]  /*35c0*/  STG.E.64 desc[UR36][R16.64], R4 ;  /* 0x0000000410007986 */ /* 0x0011e2000c101b24 */
[----:B------:R-:W-:Y:S05]  /*35d0*/  BRA `(.L_x_31106) ;  /* 0x0000000000087947 */ /* 0x000fea0003800000 */
.L_x_31132:
[----:B------:R-:W0:Y:S02]  /*35e0*/  F2I.U32.F64.TRUNC R5, R4 ;  /* 0x0000000400057311 */ /* 0x000e24000030d000 */
[----:B0-----:R0:W-:Y:S02]  /*35f0*/  STG.E desc[UR36][R16.64], R5 ;  /* 0x0000000510007986 */ /* 0x0011e4000c101924 */
.L_x_31106:
[----:B------:R-:W-:-:S04]  /*3600*/  IMAD R18, R23, 0x200, R18 ;  /* 0x0000020017127824 */ /* 0x000fc800078e0212 */
[----:B------:R-:W-:-:S07]  /*3610*/  VIADD R19, R18, 0x80 ;  /* 0x0000008012137836 */ /* 0x000fce0000000000 */
.L_x_31063:
[----:B------:R-:W-:Y:S05]  /*3620*/  BSYNC B6 ;  /* 0x0000000000067941 */ /* 0x000fea0003800000 */
.L_x_31062:
        /* <DEDUP_REMOVED lines=307> */
.L_x_31137:
        /* <DEDUP_REMOVED lines=21> */
.L_x_31141:
[----:B------:R-:W2:Y:S02]  /*4ab0*/  LDG.E.U8 R2, desc[UR36][R2.64] ;  /* 0x0000002402027981 */ /* 0x000ea4000c1e1100 */
[----:B--2---:R0:W1:Y:S01]  /*4ac0*/  I2F.F64.U16 R4, R2 ;  /* 0x0000000200047312 */ /* 0x0040620000101800 */
[----:B------:R-:W-:Y:S05]  /*4ad0*/  BRA `(.L_x_31143) ;  /* 0x0000000c00707947 */ /* 0x000fea0003800000 */
.L_x_31140:
        /* <DEDUP_REMOVED lines=9> */
.L_x_31145:
[----:B------:R-:W2:Y:S02]  /*4b70*/  LDG.E R2, desc[UR36][R2.64] ;  /* 0x0000002402027981 */ /* 0x000ea4000c1e1900 */
[----:B--2---:R0:W1:Y:S01]  /*4b80*/  I2F.F64 R4, R2 ;  /* 0x0000000200047312 */ /* 0x0040620000201c00 */
[----:B------:R-:W-:Y:S05]  /*4b90*/  BRA `(.L_x_31143) ;  /* 0x0000000c00407947 */ /* 0x000fea0003800000 */
.L_x_31144:
[----:B------:R-:W2:Y:S02]  /*4ba0*/  LDG.E.U16 R2, desc[UR36][R2.64] ;  /* 0x0000002402027981 */ /* 0x000ea4000c1e1500 */
[----:B--2---:R0:W1:Y:S01]  /*4bb0*/  I2F.F64.S16 R4, R2 ;  /* 0x0000000200047312 */ /* 0x0040620000101c00 */
[----:B------:R-:W-:Y:S05]  /*4bc0*/  BRA `(.L_x_31143) ;  /* 0x0000000c00347947 */ /* 0x000fea0003800000 */
.L_x_31139:
        /* <DEDUP_REMOVED lines=10> */
.L_x_31147:
[----:B------:R-:W2:Y:S02]  /*4c70*/  LDG.E.U16 R0, desc[UR36][R2.64] ;  /* 0x0000002402007981 */ /* 0x000ea4000c1e1500 */
[----:B--2---:R-:W-:-:S05]  /*4c80*/  HADD2.F32 R0, -RZ, R0.H0_H0 ;  /* 0x20000000ff007230 */ /* 0x004fca0000004100 */
[----:B------:R-:W-:-:S04]  /*4c90*/  FMUL.FTZ R0, R0, 1 ;  /* 0x3f80000000007820 */ /* 0x000fc80000410000 */
[----:B------:R0:W1:Y:S01]  /*4ca0*/  F2F.F64.F32 R4, R0 ;  /* 0x0000000000047310 */ /* 0x0000620000201800 */
[----:B------:R-:W-:Y:S05]  /*4cb0*/  BRA `(.L_x_31143) ;  /* 0x0000000800f87947 */ /* 0x000fea0003800000 */
.L_x_31146:
        /* <DEDUP_REMOVED lines=10> */
.L_x_31149:
[----:B------:R-:W2:Y:S02]  /*4d60*/  LDG.E.U16 R2, desc[UR36][R2.64] ;  /* 0x0000002402027981 */ /* 0x000ea4000c1e1500 */
[----:B--2---:R-:W-:-:S05]  /*4d70*/  HADD2.F32 R0, -RZ, R2.H0_H0 ;  /* 0x20000002ff007230 */ /* 0x004fca0000004100 */
[----:B------:R-:W-:-:S04]  /*4d80*/  FMUL.FTZ R0, R0, 1 ;  /* 0x3f80000000007820 */ /* 0x000fc80000410000 */
[----:B------:R0:W1:Y:S01]  /*4d90*/  F2F.F64.F32 R4, R0 ;  /* 0x0000000000047310 */ /* 0x0000620000201800 */
[----:B------:R-:W-:Y:S05]  /*4da0*/  BRA `(.L_x_31143) ;  /* 0x0000000800bc7947 */ /* 0x000fea0003800000 */
.L_x_31148:
[----:B------:R0:W5:Y:S01]  /*4db0*/  LDG.E.64 R4, desc[UR36][R2.64] ;  /* 0x0000002402047981 */ /* 0x000162000c1e1b00 */
[----:B------:R-:W-:Y:S05]  /*4dc0*/  BRA `(.L_x_31143) ;  /* 0x0000000800b47947 */ /* 0x000fea0003800000 */
.L_x_31138:
        /* <DEDUP_REMOVED lines=13> */
.L_x_31152:
[----:B------:R4:W5:Y:S01]  /*4ea0*/  LDG.E.64 R4, desc[UR36][R2.64] ;  /* 0x0000002402047981 */ /* 0x000962000c1e1b00 */
[----:B------:R-:W-:Y:S05]  /*4eb0*/  BRA `(.L_x_31143) ;  /* 0x0000000800787947 */ /* 0x000fea0003800000 */
.L_x_31151:
        /* <DEDUP_REMOVED lines=28> */
.L_x_31154:
        /* <DEDUP_REMOVED lines=15> */
.L_x_31153:
[----:B------:R-:W2:Y:S02]  /*5170*/  LDG.E.U16 R0, desc[UR36][R2.64] ;  /* 0x0000002402007981 */ /* 0x000ea4000c1e1500 */
[----:B--2---:R-:W-:-:S04]  /*5180*/  IMAD.U32 R0, R0, 0x10000, RZ ;  /* 0x0001000000007824 */ /* 0x004fc800078e00ff */
[----:B------:R-:W-:-:S04]  /*5190*/  FMUL.FTZ R0, R0, 1 ;  /* 0x3f80000000007820 */ /* 0x000fc80000410000 */
[----:B------:R2:W3:Y:S01]  /*51a0*/  F2F.F64.F32 R4, R0 ;  /* 0x0000000000047310 */ /* 0x0004e20000201800 */
[----:B------:R-:W-:Y:S05]  /*51b0*/  BRA `(.L_x_31143) ;  /* 0x0000000400b87947 */ /* 0x000fea0003800000 */
.L_x_31150:
        /* <DEDUP_REMOVED lines=11> */
.L_x_31157:
        /* <DEDUP_REMOVED lines=21> */
.L_x_31161:
[----:B------:R-:W-:Y:S05]  /*53c0*/  BSYNC B1 ;  /* 0x0000000000017941 */ /* 0x000fea0003800000 */
.L_x_31160:
[----:B------:R-:W-:Y:S01]  /*53d0*/  LEA R3, R0, 0x3b800000, 0x17 ;  /* 0x3b80000000037811 */ /* 0x000fe200078eb8ff */
[----:B------:R-:W-:-:S05]  /*53e0*/  IMAD.SHL.U32 R0, R2, 0x100000, RZ ;  /* 0x0010000002007824 */ /* 0x000fca00078e00ff */
[----:B------:R-:W-:-:S07]  /*53f0*/  LOP3.LUT R0, R3, R0, R4, 0xfe, !PT ;  /* 0x0000000003007212 */ /* 0x000fce00078efe04 */
.L_x_31159:
[----:B------:R-:W-:Y:S05]  /*5400*/  BSYNC B0 ;  /* 0x0000000000007941 */ /* 0x000fea0003800000 */
.L_x_31158:
[----:B------:R-:W-:-:S04]  /*5410*/  FMUL.FTZ R0, R0, 1 ;  /* 0x3f80000000007820 */ /* 0x000fc80000410000 */
[----:B------:R0:W1:Y:S01]  /*5420*/  F2F.F64.F32 R4, R0 ;  /* 0x0000000000047310 */ /* 0x0000620000201800 */
[----:B------:R-:W-:Y:S05]  /*5430*/  BRA `(.L_x_31143) ;  /* 0x0000000400187947 */ /* 0x000fea0003800000 */
.L_x_31156:
        /* <DEDUP_REMOVED lines=21> */
.L_x_31165:
[----:B------:R-:W-:Y:S05]  /*5590*/  BSYNC B1 ;  /* 0x0000000000017941 */ /* 0x000fea0003800000 */
.L_x_31164:
[----:B------:R-:W-:Y:S01]  /*55a0*/  LEA R3, R0, 0x37800000, 0x17 ;  /* 0x3780000000037811 */ /* 0x000fe200078eb8ff */
[----:B------:R-:W-:-:S05]  /*55b0*/  IMAD.SHL.U32 R0, R2, 0x200000, RZ ;  /* 0x0020000002007824 */ /* 0x000fca00078e00ff */
[----:B------:R-:W-:-:S07]  /*55c0*/  LOP3.LUT R0, R3, R0, R4, 0xfe, !PT ;  /* 0x0000000003007212 */ /* 0x000fce00078efe04 */
.L_x_31163:
[----:B------:R-:W-:Y:S05]  /*55d0*/  BSYNC B0 ;  /* 0x0000000000007941 */ /* 0x000fea0003800000 */
.L_x_31162:
[----:B------:R-:W-:-:S04]  /*55e0*/  FMUL.FTZ R0, R0, 1 ;  /* 0x3f80000000007820 */ /* 0x000fc80000410000 */
[----:B------:R0:W1:Y:S01]  /*55f0*/  F2F.F64.F32 R4, R0 ;  /* 0x0000000000047310 */ /* 0x0000620000201800 */
[----:B------:R-:W-:Y:S05]  /*5600*/  BRA `(.L_x_31143) ;  /* 0x0000000000a47947 */ /* 0x000fea0003800000 */
.L_x_31155:
        /* <DEDUP_REMOVED lines=14> */
.L_x_31169:
[----:B------:R-:W-:Y:S05]  /*56f0*/  BSYNC B0 ;  /* 0x0000000000007941 */ /* 0x000fea0003800000 */
.L_x_31168:
[----:B------:R-:W-:-:S04]  /*5700*/  FMUL.FTZ R0, R0, 1 ;  /* 0x3f80000000007820 */ /* 0x000fc80000410000 */
[----:B------:R0:W1:Y:S01]  /*5710*/  F2F.F64.F32 R4, R0 ;  /* 0x0000000000047310 */ /* 0x0000620000201800 */
[----:B------:R-:W-:Y:S05]  /*5720*/  BRA `(.L_x_31143) ;  /* 0x00000000005c7947 */ /* 0x000fea0003800000 */
.L_x_31142:
        /* <DEDUP_REMOVED lines=16> */
.L_x_31170:
[----:B------:R-:W-:Y:S01]  /*5830*/  CS2R R4, SRZ ;  /* 0x0000000000047805 */ /* 0x000fe2000001ff00 */
[----:B------:R-:W-:Y:S06]  /*5840*/  BRA `(.L_x_31143) ;  /* 0x0000000000147947 */ /* 0x000fec0003800000 */
.L_x_31167:
[----:B------:R-:W2:Y:S02]  /*5850*/  LDG.E.64 R4, desc[UR36][R2.64] ;  /* 0x0000002402047981 */ /* 0x000ea4000c1e1b00 */
[----:B--2---:R-:W0:Y:S01]  /*5860*/  I2F.F64.U64 R4, R4 ;  /* 0x0000000400047312 */ /* 0x004e220000301800 */
[----:B------:R-:W-:Y:S05]  /*5870*/  BRA `(.L_x_31143) ;  /* 0x0000000000087947 */ /* 0x000fea0003800000 */
.L_x_31166:
[----:B------:R-:W2:Y:S02]  /*5880*/  LDG.E R2, desc[UR36][R2.64] ;  /* 0x0000002402027981 */ /* 0x000ea4000c1e1900 */
[----:B--2---:R0:W1:Y:S02]  /*5890*/  I2F.F64.U32 R4, R2 ;  /* 0x0000000200047312 */ /* 0x0040640000201800 */
.L_x_31143:
[----:B0---4-:R-:W0:Y:S01]  /*58a0*/  LDC.64 R2, c[0x0][0x428] ;  /* 0x00010a00ff027b82 */ /* 0x011e220000000a00 */
[----:B-1-3-5:R-:W-:Y:S01]  /*58b0*/  DSETP.GTU.AND P0, PT, |R4|, +INF , PT ;  /* 0x7ff000000400742a */ /* 0x02afe20003f0c200 */
[----:B------:R-:W-:Y:S05]  /*58c0*/  BSSY B0, `(.L_x_31171) ;  /* 0x000001f000007945 */ /* 0x000fea0003800000 */
[----:B0-----:R-:W-:-:S14]  /*58d0*/  DSETP.GTU.OR P0, PT, |R2|, +INF , P0 ;  /* 0x7ff000000200742a */ /* 0x001fdc000070c600 */
[----:B------:R-:W-:Y:S05]  /*58e0*/  @P0 BRA `(.L_x_31172) ;  /* 0x00000000006c0947 */ /* 0x000fea0003800000 */
[----:B------:R-:W2:Y:S02]  /*58f0*/  LDC.64 R6, c[0x0][0x428] ;  /* 0x00010a00ff067b82 */ /* 0x000ea40000000a00 */
[----:B--2---:R-:W-:Y:S02]  /*5900*/  LOP3.LUT R0, R4, R6, RZ, 0xfc, !PT ;  /* 0x0000000604007212 */ /* 0x004fe400078efcff */
        /* <DEDUP_REMOVED lines=25> */
.L_x_31172:
[----:B------:R-:W-:-:S11]  /*5aa0*/  DADD R4, R4, R2 ;  /* 0x0000000004047229 */ /* 0x000fd60000000002 */
.L_x_31173:
[----:B------:R-:W-:Y:S05]  /*5ab0*/  BSYNC B0 ;  /* 0x0000000000007941 */ /* 0x000fea0003800000 */
.L_x_31171:
[----:B------:R-:W2:Y:S02]  /*5ac0*/  LDC.U8 R2, c[0x0][0x430] ;  /* 0x00010c00ff027b82 */ /* 0x000ea40000000000 */
        /* <DEDUP_REMOVED lines=14> */
.L_x_31177:
[----:B------:R-:W0:Y:S02]  /*5bb0*/  F2I.S64.F64.TRUNC R4, R4 ;  /* 0x0000000400047311 */ /* 0x000e24000030d900 */
[----:B0-----:R-:W-:-:S05]  /*5bc0*/  IMAD.MOV.U32 R3, RZ, RZ, R4 ;  /* 0x000000ffff037224 */ /* 0x001fca00078e0004 */
[----:B------:R0:W-:Y:S01]  /*5bd0*/  STG.E.U8 desc[UR36][R16.64], R3 ;  /* 0x0000000310007986 */ /* 0x0001e2000c101124 */
[----:B------:R-:W-:Y:S05]  /*5be0*/  BRA `(.L_x_31179) ;  /* 0x0000000c00f87947 */ /* 0x000fea0003800000 */
.L_x_31176:
        /* <DEDUP_REMOVED lines=9> */
.L_x_31181:
[----:B------:R-:W0:Y:S02]  /*5c80*/  F2I.F64.TRUNC R5, R4 ;  /* 0x0000000400057311 */ /* 0x000e24000030d100 */
[----:B0-----:R3:W-:Y:S01]  /*5c90*/  STG.E desc[UR36][R16.64], R5 ;  /* 0x0000000510007986 */ /* 0x0017e2000c101924 */
[----:B------:R-:W-:Y:S05]  /*5ca0*/  BRA `(.L_x_31179) ;  /* 0x0000000c00c87947 */ /* 0x000fea0003800000 */
.L_x_31180:
[----:B------:R-:W0:Y:S02]  /*5cb0*/  F2I.F64.TRUNC R5, R4 ;  /* 0x0000000400057311 */ /* 0x000e24000030d100 */
[----:B0-----:R2:W-:Y:S01]  /*5cc0*/  STG.E.U16 desc[UR36][R16.64], R5 ;  /* 0x0000000510007986 */ /* 0x0015e2000c101524 */
[----:B------:R-:W-:Y:S05]  /*5cd0*/  BRA `(.L_x_31179) ;  /* 0x0000000c00bc7947 */ /* 0x000fea0003800000 */
.L_x_31175:
        /* <DEDUP_REMOVED lines=13> */
.L_x_31183:
        /* <DEDUP_REMOVED lines=8> */
.L_x_31182:
        /* <DEDUP_REMOVED lines=14> */
.L_x_31185:
        /* <DEDUP_REMOVED lines=9> */
.L_x_31184:
[----:B------:R0:W-:Y:S01]  /*5fa0*/  STG.E.64 desc[UR36][R16.64], R4 ;  /* 0x0000000410007986 */ /* 0x0001e2000c101b24 */
[----:B------:R-:W-:Y:S05]  /*5fb0*/  BRA `(.L_x_31179) ;  /* 0x0000000c00047947 */ /* 0x000fea0003800000 */
.L_x_31174:
        /* <DEDUP_REMOVED lines=12> */
.L_x_31188:
[----:B------:R-:W-:-:S05]  /*6080*/  CS2R R6, SRZ ;  /* 0x0000000000067805 */ /* 0x000fca000001ff00 */
[----:B------:R0:W-:Y:S01]  /*6090*/  STG.E.128 desc[UR36][R16.64], R4 ;  /* 0x0000000410007986 */ /* 0x0001e2000c101d24 */
[----:B------:R-:W-:Y:S05]  /*60a0*/  BRA `(.L_x_31179) ;  /* 0x0000000800c87947 */ /* 0x000fea0003800000 */
.L_x_31187:
        /* <DEDUP_REMOVED lines=25> */
.L_x_31192:
[----:B------:R-:W-:Y:S05]  /*6240*/  BSYNC B0 ;  /* 0x0000000000007941 */ /* 0x000fea0003800000 */
.L_x_31191:
[----:B------:R-:W-:-:S05]  /*6250*/  LOP3.LUT R3, R0, R3, RZ, 0xfc, !PT ;  /* 0x0000000300037212 */ /* 0x000fca00078efcff */
[----:B------:R0:W-:Y:S01]  /*6260*/  STG.E.U8 desc[UR36][R16.64], R3 ;  /* 0x0000000310007986 */ /* 0x0001e2000c101124 */
[----:B------:R-:W-:Y:S05]  /*6270*/  BRA `(.L_x_31179) ;  /* 0x0000000800547947 */ /* 0x000fea0003800000 */
.L_x_31190:
        /* <DEDUP_REMOVED lines=17> */
.L_x_31194:
[----:B------:R-:W-:Y:S01]  /*6390*/  IMAD.MOV.U32 R0, RZ, RZ, 0x7f ;  /* 0x0000007fff007424 */ /* 0x000fe200078e00ff */
[----:B------:R-:W-:-:S04]  /*63a0*/  ISETP.GT.U32.AND P0, PT, R2, 0x7f800000, PT ;  /* 0x7f8000000200780c */ /* 0x000fc80003f04070 */
[----:B------:R-:W-:-:S09]  /*63b0*/  SEL R0, R0, 0x7c, P0 ;  /* 0x0000007c00007807 */ /* 0x000fd20000000000 */
.L_x_31195:
[----:B------:R-:W-:Y:S05]  /*63c0*/  BSYNC B0 ;  /* 0x0000000000007941 */ /* 0x000fea0003800000 */
.L_x_31193:
[----:B------:R-:W-:-:S04]  /*63d0*/  LOP3.LUT R2, R3, 0x80000000, RZ, 0xc0, !PT ;  /* 0x8000000003027812 */ /* 0x000fc800078ec0ff */
[----:B------:R-:W-:-:S04]  /*63e0*/  SHF.R.U32.HI R3, RZ, 0x18, R2 ;  /* 0x00000018ff037819 */ /* 0x000fc80000011602 */
[----:B------:R-:W-:-:S05]  /*63f0*/  LOP3.LUT R3, R0, R3, RZ, 0xfc, !PT ;  /* 0x0000000300037212 */ /* 0x000fca00078efcff */
[----:B------:R0:W-:Y:S01]  /*6400*/  STG.E.U8 desc[UR36][R16.64], R3 ;  /* 0x0000000310007986 */ /* 0x0001e2000c101124 */
[----:B------:R-:W-:Y:S05]  /*6410*/  BRA `(.L_x_31179) ;  /* 0x0000000400ec7947 */ /* 0x000fea0003800000 */
.L_x_31189:
        /* <DEDUP_REMOVED lines=8> */
.L_x_31186:
        /* <DEDUP_REMOVED lines=11> */
.L_x_31198:
        /* <DEDUP_REMOVED lines=21> */
.L_x_31201:
[----:B------:R-:W-:-:S04]  /*66a0*/  LOP3.LUT R2, R3, 0x80000000, RZ, 0xc0, !PT ;  /* 0x8000000003027812 */ /* 0x000fc800078ec0ff */
[----:B------:R-:W-:-:S04]  /*66b0*/  SHF.R.U32.HI R3, RZ, 0x18, R2 ;  /* 0x00000018ff037819 */ /* 0x000fc80000011602 */
[----:B------:R-:W-:-:S04]  /*66c0*/  LOP3.LUT R0, R0, R3, RZ, 0xfc, !PT ;  /* 0x0000000300007212 */ /* 0x000fc800078efcff */
[----:B------:R-:W-:-:S07]  /*66d0*/  PRMT R8, R0, 0x7610, R8 ;  /* 0x0000761000087816 */ /* 0x000fce0000000008 */
.L_x_31200:
[----:B------:R-:W-:Y:S05]  /*66e0*/  BSYNC B0 ;  /* 0x0000000000007941 */ /* 0x000fea0003800000 */
.L_x_31199:
[----:B------:R0:W-:Y:S01]  /*66f0*/  STG.E.U8 desc[UR36][R16.64], R8 ;  /* 0x0000000810007986 */ /* 0x0001e2000c101124 */
[----:B------:R-:W-:Y:S05]  /*6700*/  BRA `(.L_x_31179) ;  /* 0x0000000400307947 */ /* 0x000fea0003800000 */
.L_x_31197:
        /* <DEDUP_REMOVED lines=21> */
.L_x_31204:
[----:B------:R-:W-:-:S04]  /*6860*/  LOP3.LUT R2, R3, 0x80000000, RZ, 0xc0, !PT ;  /* 0x8000000003027812 */ /* 0x000fc800078ec0ff */
[----:B------:R-:W-:-:S04]  /*6870*/  SHF.R.U32.HI R3, RZ, 0x18, R2 ;  /* 0x00000018ff037819 */ /* 0x000fc80000011602 */
[----:B------:R-:W-:-:S04]  /*6880*/  LOP3.LUT R0, R0, R3, RZ, 0xfc, !PT ;  /* 0x0000000300007212 */ /* 0x000fc800078efcff */
[----:B------:R-:W-:-:S07]  /*6890*/  PRMT R8, R0, 0x7610, R8 ;  /* 0x0000761000087816 */ /* 0x000fce0000000008 */
.L_x_31203:
[----:B------:R-:W-:Y:S05]  /*68a0*/  BSYNC B0 ;  /* 0x0000000000007941 */ /* 0x000fea0003800000 */
.L_x_31202:
[----:B------:R0:W-:Y:S01]  /*68b0*/  STG.E.U8 desc[UR36][R16.64], R8 ;  /* 0x0000000810007986 */ /* 0x0001e2000c101124 */
[----:B------:R-:W-:Y:S05]  /*68c0*/  BRA `(.L_x_31179) ;  /* 0x0000000000c07947 */ /* 0x000fea0003800000 */
.L_x_31196:
        /* <DEDUP_REMOVED lines=26> */
.L_x_31178:
[----:B------:R-:W-:Y:S01]  /*6a70*/  MOV R0, 0x0 ;  /* 0x0000000000007802 */ /* 0x000fe20000000f00 */
[----:B------:R-:W-:Y:S01]  /*6a80*/  ULDC.64 UR4, c[0x4][0x188] ;  /* 0x0100620000047ab9 */ /* 0x000fe20000000a00 */
[----:B------:R-:W-:Y:S01]  /*6a90*/  ULDC.64 UR6, c[0x4][0x10] ;  /* 0x0100040000067ab9 */ /* 0x000fe20000000a00 */
[----:B------:R-:W-:Y:S01]  /*6aa0*/  IMAD.U32 R4, RZ, RZ, UR4 ;  /* 0x00000004ff047e24 */ /* 0x000fe2000f8e00ff */
[----:B------:R0:W1:Y:S01]  /*6ab0*/  LDC.64 R2, c[0x4][R0] ;  /* 0x0100000000027b82 */ /* 0x0000620000000a00 */
[----:B------:R-:W-:Y:S01]  /*6ac0*/  IMAD.U32 R5, RZ, RZ, UR5 ;  /* 0x00000005ff057e24 */ /* 0x000fe2000f8e00ff */
[----:B------:R-:W-:Y:S01]  /*6ad0*/  ULDC.64 UR4, c[0x4][0x190] ;  /* 0x0100640000047ab9 */ /* 0x000fe20000000a00 */
[----:B------:R-:W-:Y:S01]  /*6ae0*/  HFMA2.MMA R13, -RZ, RZ, 0, 0 ;  /* 0x00000000ff0d7435 */ /* 0x000fe200000001ff */
[----:B------:R-:W-:Y:S02]  /*6af0*/  IMAD.U32 R6, RZ, RZ, UR4 ;  /* 0x00000004ff067e24 */ /* 0x000fe4000f8e00ff */
[----:B------:R-:W-:-:S02]  /*6b00*/  IMAD.U32 R7, RZ, RZ, UR5 ;  /* 0x00000005ff077e24 */ /* 0x000fc4000f8e00ff */
[----:B------:R-:W-:Y:S02]  /*6b10*/  IMAD.U32 R10, RZ, RZ, UR6 ;  /* 0x00000006ff0a7e24 */ /* 0x000fe4000f8e00ff */
[----:B------:R-:W-:Y:S02]  /*6b20*/  IMAD.U32 R11, RZ, RZ, UR7 ;  /* 0x00000007ff0b7e24 */ /* 0x000fe4000f8e00ff */
[----:B------:R-:W-:Y:S02]  /*6b30*/  IMAD.MOV.U32 R8, RZ, RZ, 0x65 ;  /* 0x00000065ff087424 */ /* 0x000fe400078e00ff */
[----:B0-----:R-:W-:-:S07]  /*6b40*/  IMAD.MOV.U32 R12, RZ, RZ, 0x1 ;  /* 0x00000001ff0c7424 */ /* 0x001fce00078e00ff */
[----:B------:R-:W-:-:S07]  /*6b50*/  LEPC R20, `(.L_x_31207) ;  /* 0x000000001014794e */ /* 0x000fce0000000000 */
[----:B-1----:R-:W-:Y:S05]  /*6b60*/  CALL.ABS.NOINC R2 ;  /* 0x0000000002007343 */ /* 0x002fea0003c00000 */
.L_x_31207:
[----:B------:R-:W-:Y:S05]  /*6b70*/  BRA `(.L_x_31179) ;  /* 0x0000000000147947 */ /* 0x000fea0003800000 */
.L_x_31206:
[----:B------:R-:W0:Y:S02]  /*6b80*/  F2I.U64.F64.TRUNC R4, R4 ;  /* 0x0000000400047311 */ /* 0x000e24000030d800 */
[----:B0-----:R0:W-:Y:S01]  /*6b90*/  STG.E.64 desc[UR36][R16.64], R4 ;  /* 0x0000000410007986 */ /* 0x0011e2000c101b24 */
[----:B------:R-:W-:Y:S05]  /*6ba0*/  BRA `(.L_x_31179) ;  /* 0x0000000000087947 */ /* 0x000fea0003800000 */
.L_x_31205:
[----:B------:R-:W0:Y:S02]  /*6bb0*/  F2I.U32.F64.TRUNC R5, R4 ;  /* 0x0000000400057311 */ /* 0x000e24000030d000 */
[----:B0-----:R0:W-:Y:S02]  /*6bc0*/  STG.E desc[UR36][R16.64], R5 ;  /* 0x0000000510007986 */ /* 0x0011e4000c101924 */
.L_x_31179:
[----:B------:R-:W-:-:S07]  /*6bd0*/  VIADD R19, R19, 0x80 ;  /* 0x0000008013137836 */ /* 0x000fce0000000000 */
.L_x_31136:
[----:B------:R-:W-:Y:S05]  /*6be0*/  BSYNC B6 ;  /* 0x0000000000067941 */ /* 0x000fea0003800000 */
.L_x_31135:
        /* <DEDUP_REMOVED lines=307> */
.L_x_31210:
        /* <DEDUP_REMOVED lines=21> */
.L_x_31214:
[----:B------:R-:W2:Y:S02]  /*8070*/  LDG.E.U8 R2, desc[UR36][R2.64] ;  /* 0x0000002402027981 */ /* 0x000ea4000c1e1100 */
[----:B--2---:R0:W1:Y:S01]  /*8080*/  I2F.F64.U16 R4, R2 ;  /* 0x0000000200047312 */ /* 0x0040620000101800 */
[----:B------:R-:W-:Y:S05]  /*8090*/  BRA `(.L_x_31216) ;  /* 0x0000000c00707947 */ /* 0x000fea0003800000 */
.L_x_31213:
        /* <DEDUP_REMOVED lines=9> */
.L_x_31218:
[----:B------:R-:W2:Y:S02]  /*8130*/  LDG.E R2, desc[UR36][R2.64] ;  /* 0x0000002402027981 */ /* 0x000ea4000c1e1900 */
[----:B--2---:R0:W1:Y:S01]  /*8140*/  I2F.F64 R4, R2 ;  /* 0x0000000200047312 */ /* 0x0040620000201c00 */
[----:B------:R-:W-:Y:S05]  /*8150*/  BRA `(.L_x_31216) ;  /* 0x0000000c00407947 */ /* 0x000fea0003800000 */
.L_x_31217:
[----:B------:R-:W2:Y:S02]  /*8160*/  LDG.E.U16 R2, desc[UR36][R2.64] ;  /* 0x0000002402027981 */ /* 0x000ea4000c1e1500 */
[----:B--2---:R0:W1:Y:S01]  /*8170*/  I2F.F64.S16 R4, R2 ;  /* 0x0000000200047312 */ /* 0x0040620000101c00 */
[----:B------:R-:W-:Y:S05]  /*8180*/  BRA `(.L_x_31216) ;  /* 0x0000000c00347947 */ /* 0x000fea0003800000 */
.L_x_31212:
        /* <DEDUP_REMOVED lines=10> */
.L_x_31220:
[----:B------:R-:W2:Y:S02]  /*8230*/  LDG.E.U16 R0, desc[UR36][R2.64] ;  /* 0x0000002402007981 */ /* 0x000ea4000c1e1500 */
[----:B--2---:R-:W-:-:S05]  /*8240*/  HADD2.F32 R0, -RZ, R0.H0_H0 ;  /* 0x20000000ff007230 */ /* 0x004fca0000004100 */
[----:B------:R-:W-:-:S04]  /*8250*/  FMUL.FTZ R0, R0, 1 ;  /* 0x3f80000000007820 */ /* 0x000fc80000410000 */
[----:B------:R0:W1:Y:S01]  /*8260*/  F2F.F64.F32 R4, R0 ;  /* 0x0000000000047310 */ /* 0x0000620000201800 */
[----:B------:R-:W-:Y:S05]  /*8270*/  BRA `(.L_x_31216) ;  /* 0x0000000800f87947 */ /* 0x000fea0003800000 */
.L_x_31219:
        /* <DEDUP_REMOVED lines=10> */
.L_x_31222:
[----:B------:R-:W2:Y:S02]  /*8320*/  LDG.E.U16 R2, desc[UR36][R2.64] ;  /* 0x0000002402027981 */ /* 0x000ea4000c1e1500 */
[----:B--2---:R-:W-:-:S05]  /*8330*/  HADD2.F32 R0, -RZ, R2.H0_H0 ;  /* 0x20000002ff007230 */ /* 0x004fca0000004100 */
[----:B------:R-:W-:-:S04]  /*8340*/  FMUL.FTZ R0, R0, 1 ;  /* 0x3f80000000007820 */ /* 0x000fc80000410000 */
[----:B------:R0:W1:Y:S01]  /*8350*/  F2F.F64.F32 R4, R0 ;  /* 0x0000000000047310 */ /* 0x0000620000201800 */
[----:B------:R-:W-:Y:S05]  /*8360*/  BRA `(.L_x_31216) ;  /* 0x0000000800bc7947 */ /* 0x000fea0003800000 */
.L_x_31221:
[----:B------:R0:W5:Y:S01]  /*8370*/  LDG.E.64 R4, desc[UR36][R2.64] ;  /* 0x0000002402047981 */ /* 0x000162000c1e1b00 */
[----:B------:R-:W-:Y:S05]  /*8380*/  BRA `(.L_x_31216) ;  /* 0x0000000800b47947 */ /* 0x000fea0003800000 */
.L_x_31211:
        /* <DEDUP_REMOVED lines=13> */
.L_x_31225:
[----:B------:R4:W5:Y:S01]  /*8460*/  LDG.E.64 R4, desc[UR36][R2.64] ;  /* 0x0000002402047981 */ /* 0x000962000c1e1b00 */
[----:B------:R-:W-:Y:S05]  /*8470*/  BRA `(.L_x_31216) ;  /* 0x0000000800787947 */ /* 0x000fea0003800000 */
.L_x_31224:
        /* <DEDUP_REMOVED lines=26> */
[----:B------:R-:W2:Y:S01]  /*8620*/  F2F.F64.F32 R4, R5 ;  /* 0x0000000500047310 */ /* 0x000ea20000201800 */
[----:B------:R-:W-:Y:S05]  /*8630*/  BRA `(.L_x_31216) ;  /* 0x0000000800087947 */ /* 0x000fea0003800000 */
.L_x_31227:
        /* <DEDUP_REMOVED lines=15> */
.L_x_31226:
[----:B------:R-:W2:Y:S02]  /*8730*/  LDG.E.U16 R0, desc[UR36][R2.64] ;  /* 0x0000002402007981 */ /* 0x000ea4000c1e1500 */
[----:B--2---:R-:W-:-:S04]  /*8740*/  IMAD.U32 R0, R0, 0x10000, RZ ;  /* 0x0001000000007824 */ /* 0x004fc800078e00ff */
[----:B------:R-:W-:-:S04]  /*8750*/  FMUL.FTZ R0, R0, 1 ;  /* 0x3f80000000007820 */ /* 0x000fc80000410000 */
[----:B------:R0:W1:Y:S01]  /*8760*/  F2F.F64.F32 R4, R0 ;  /* 0x0000000000047310 */ /* 0x0000620000201800 */
[----:B------:R-:W-:Y:S05]  /*8770*/  BRA `(.L_x_31216) ;  /* 0x0000000400b87947 */ /* 0x000fea0003800000 */
.L_x_31223:
        /* <DEDUP_REMOVED lines=11> */
.L_x_31230:
        /* <DEDUP_REMOVED lines=21> */
.L_x_31234:
[----:B------:R-:W-:Y:S05]  /*8980*/  BSYNC B1 ;  /* 0x0000000000017941 */ /* 0x000fea0003800000 */
.L_x_31233:
[----:B------:R-:W-:Y:S01]  /*8990*/  LEA R3, R0, 0x3b800000, 0x17 ;  /* 0x3b80000000037811 */ /* 0x000fe200078eb8ff */
[----:B------:R-:W-:-:S05]  /*89a0*/  IMAD.SHL.U32 R0, R2, 0x100000, RZ ;  /* 0x0010000002007824 */ /* 0x000fca00078e00ff */
[----:B------:R-:W-:-:S07]  /*89b0*/  LOP3.LUT R0, R3, R0, R4, 0xfe, !PT ;  /* 0x0000000003007212 */ /* 0x000fce00078efe04 */
.L_x_31232:
[----:B------:R-:W-:Y:S05]  /*89c0*/  BSYNC B0 ;  /* 0x0000000000007941 */ /* 0x000fea0003800000 */
.L_x_31231:
[----:B------:R-:W-:-:S04]  /*89d0*/  FMUL.FTZ R0, R0, 1 ;  /* 0x3f80000000007820 */ /* 0x000fc80000410000 */
[----:B------:R0:W1:Y:S01]  /*89e0*/  F2F.F64.F32 R4, R0 ;  /* 0x0000000000047310 */ /* 0x0000620000201800 */
[----:B------:R-:W-:Y:S05]  /*89f0*/  BRA `(.L_x_31216) ;  /* 0x0000000400187947 */ /* 0x000fea0003800000 */
.L_x_31229:
        /* <DEDUP_REMOVED lines=21> */
.L_x_31238:
[----:B------:R-:W-:Y:S05]  /*8b50*/  BSYNC B1 ;  /* 0x0000000000017941 */ /* 0x000fea0003800000 */
.L_x_31237:
[----:B------:R-:W-:Y:S01]  /*8b60*/  LEA R3, R0, 0x37800000, 0x17 ;  /* 0x3780000000037811 */ /* 0x000fe200078eb8ff */
[----:B------:R-:W-:-:S05]  /*8b70*/  IMAD.SHL.U32 R0, R2, 0x200000, RZ ;  /* 0x0020000002007824 */ /* 0x000fca00078e00ff */
[----:B------:R-:W-:-:S07]  /*8b80*/  LOP3.LUT R0, R3, R0, R4, 0xfe, !PT ;  /* 0x0000000003007212 */ /* 0x000fce00078efe04 */
.L_x_31236:
[----:B------:R-:W-:Y:S05]  /*8b90*/  BSYNC B0 ;  /* 0x0000000000007941 */ /* 0x000fea0003800000 */
.L_x_31235:
[----:B------:R-:W-:-:S04]  /*8ba0*/  FMUL.FTZ R0, R0, 1 ;  /* 0x3f80000000007820 */ /* 0x000fc80000410000 */
[----:B------:R0:W1:Y:S01]  /*8bb0*/  F2F.F64.F32 R4, R0 ;  /* 0x0000000000047310 */ /* 0x0000620000201800 */
[----:B------:R-:W-:Y:S05]  /*8bc0*/  BRA `(.L_x_31216) ;  /* 0x0000000000a47947 */ /* 0x000fea0003800000 */
.L_x_31228:
        /* <DEDUP_REMOVED lines=14> */
.L_x_31242:
[----:B------:R-:W-:Y:S05]  /*8cb0*/  BSYNC B0 ;  /* 0x0000000000007941 */ /* 0x000fea0003800000 */
.L_x_31241:
[----:B------:R-:W-:-:S04]  /*8cc0*/  FMUL.FTZ R0, R0, 1 ;  /* 0x3f80000000007820 */ /* 0x000fc80000410000 */
[----:B------:R0:W1:Y:S01]  /*8cd0*/  F2F.F64.F32 R4, R0 ;  /* 0x0000000000047310 */ /* 0x0000620000201800 */
[----:B------:R-:W-:Y:S05]  /*8ce0*/  BRA `(.L_x_31216) ;  /* 0x00000000005c7947 */ /* 0x000fea0003800000 */
.L_x_31215:
        /* <DEDUP_REMOVED lines=16> */
.L_x_31243:
[----:B------:R-:W-:Y:S01]  /*8df0*/  CS2R R4, SRZ ;  /* 0x0000000000047805 */ /* 0x000fe2000001ff00 */
[----:B------:R-:W-:Y:S06]  /*8e00*/  BRA `(.L_x_31216) ;  /* 0x0000000000147947 */ /* 0x000fec0003800000 */
.L_x_31240:
[----:B------:R-:W2:Y:S02]  /*8e10*/  LDG.E.64 R4, desc[UR36][R2.64] ;  /* 0x0000002402047981 */ /* 0x000ea4000c1e1b00 */
[----:B--2---:R-:W0:Y:S01]  /*8e20*/  I2F.F64.U64 R4, R4 ;  /* 0x0000000400047312 */ /* 0x004e220000301800 */
[----:B------:R-:W-:Y:S05]  /*8e30*/  BRA `(.L_x_31216) ;  /* 0x0000000000087947 */ /* 0x000fea0003800000 */
.L_x_31239:
[----:B------:R-:W2:Y:S02]  /*8e40*/  LDG.E R2, desc[UR36][R2.64] ;  /* 0x0000002402027981 */ /* 0x000ea4000c1e1900 */
[----:B--2---:R0:W1:Y:S02]  /*8e50*/  I2F.F64.U32 R4, R2 ;  /* 0x0000000200047312 */ /* 0x0040640000201800 */
.L_x_31216:
[----:B0---4-:R-:W0:Y:S01]  /*8e60*/  LDC.64 R2, c[0x0][0x428] ;  /* 0x00010a00ff027b82 */ /* 0x011e220000000a00 */
[----:B-123-5:R-:W-:Y:S01]  /*8e70*/  DSETP.GTU.AND P0, PT, |R4|, +INF , PT ;  /* 0x7ff000000400742a */ /* 0x02efe20003f0c200 */
[----:B------:R-:W-:Y:S05]  /*8e80*/  BSSY B0, `(.L_x_31244) ;  /* 0x000001f000007945 */ /* 0x000fea0003800000 */
[----:B0-----:R-:W-:-:S14]  /*8e90*/  DSETP.GTU.OR P0, PT, |R2|, +INF , P0 ;  /* 0x7ff000000200742a */ /* 0x001fdc000070c600 */
[----:B------:R-:W-:Y:S05]  /*8ea0*/  @P0 BRA `(.L_x_31245) ;  /* 0x00000000006c0947 */ /* 0x000fea0003800000 */
[----:B------:R-:W0:Y:S02]  /*8eb0*/  LDC.64 R6, c[0x0][0x428] ;  /* 0x00010a00ff067b82 */ /* 0x000e240000000a00 */
[----:B0-----:R-:W-:Y:S02]  /*8ec0*/  LOP3.LUT R0, R4, R6, RZ, 0xfc, !PT ;  /* 0x0000000604007212 */ /* 0x001fe400078efcff */
        /* <DEDUP_REMOVED lines=25> */
.L_x_31245:
[----:B------:R-:W-:-:S11]  /*9060*/  DADD R4, R4, R2 ;  /* 0x0000000004047229 */ /* 0x000fd60000000002 */
.L_x_31246:
[----:B------:R-:W-:Y:S05]  /*9070*/  BSYNC B0 ;  /* 0x0000000000007941 */ /* 0x000fea0003800000 */
.L_x_31244:
        /* <DEDUP_REMOVED lines=15> */
.L_x_31250:
[----:B------:R-:W0:Y:S02]  /*9170*/  F2I.S64.F64.TRUNC R4, R4 ;  /* 0x0000000400047311 */ /* 0x000e24000030d900 */
[----:B0-----:R-:W-:-:S05]  /*9180*/  IMAD.MOV.U32 R3, RZ, RZ, R4 ;  /* 0x000000ffff037224 */ /* 0x001fca00078e0004 */
[----:B------:R0:W-:Y:S01]  /*9190*/  STG.E.U8 desc[UR36][R16.64], R3 ;  /* 0x0000000310007986 */ /* 0x0001e2000c101124 */
[----:B------:R-:W-:Y:S05]  /*91a0*/  BRA `(.L_x_31252) ;  /* 0x0000000c00f87947 */ /* 0x000fea0003800000 */
.L_x_31249:
        /* <DEDUP_REMOVED lines=9> */
.L_x_31254:
[----:B------:R-:W0:Y:S02]  /*9240*/  F2I.F64.TRUNC R5, R4 ;  /* 0x0000000400057311 */ /* 0x000e24000030d100 */
[----:B0-----:R0:W-:Y:S01]  /*9250*/  STG.E desc[UR36][R16.64], R5 ;  /* 0x0000000510007986 */ /* 0x0011e2000c101924 */
[----:B------:R-:W-:Y:S05]  /*9260*/  BRA `(.L_x_31252) ;  /* 0x0000000c00c87947 */ /* 0x000fea0003800000 */
.L_x_31253:
[----:B------:R-:W0:Y:S02]  /*9270*/  F2I.F64.TRUNC R5, R4 ;  /* 0x0000000400057311 */ /* 0x000e24000030d100 */
[----:B0-----:R0:W-:Y:S01]  /*9280*/  STG.E.U16 desc[UR36][R16.64], R5 ;  /* 0x0000000510007986 */ /* 0x0011e2000c101524 */
[----:B------:R-:W-:Y:S05]  /*9290*/  BRA `(.L_x_31252) ;  /* 0x0000000c00bc7947 */ /* 0x000fea0003800000 */
.L_x_31248:
        /* <DEDUP_REMOVED lines=13> */
.L_x_31256:
        /* <DEDUP_REMOVED lines=8> */
.L_x_31255:
        /* <DEDUP_REMOVED lines=14> */
.L_x_31258:
        /* <DEDUP_REMOVED lines=9> */
.L_x_31257:
[----:B------:R0:W-:Y:S01]  /*9560*/  STG.E.64 desc[UR36][R16.64], R4 ;  /* 0x0000000410007986 */ /* 0x0001e2000c101b24 */
[----:B------:R-:W-:Y:S05]  /*9570*/  BRA `(.L_x_31252) ;  /* 0x0000000c00047947 */ /* 0x000fea0003800000 */
.L_x_31247:
        /* <DEDUP_REMOVED lines=12> */
.L_x_31261:
[----:B------:R-:W-:-:S05]  /*9640*/  CS2R R6, SRZ ;  /* 0x0000000000067805 */ /* 0x000fca000001ff00 */
[----:B------:R0:W-:Y:S01]  /*9650*/  STG.E.128 desc[UR36][R16.64], R4 ;  /* 0x0000000410007986 */ /* 0x0001e2000c101d24 */
[----:B------:R-:W-:Y:S05]  /*9660*/  BRA `(.L_x_31252) ;  /* 0x0000000800c87947 */ /* 0x000fea0003800000 */
.L_x_31260:
        /* <DEDUP_REMOVED lines=25> */
.L_x_31265:
[----:B------:R-:W-:Y:S05]  /*9800*/  BSYNC B0 ;  /* 0x0000000000007941 */ /* 0x000fea0003800000 */
.L_x_31264:
[----:B------:R-:W-:-:S05]  /*9810*/  LOP3.LUT R3, R0, R3, RZ, 0xfc, !PT ;  /* 0x0000000300037212 */ /* 0x000fca00078efcff */
[----:B------:R0:W-:Y:S01]  /*9820*/  STG.E.U8 desc[UR36][R16.64], R3 ;  /* 0x0000000310007986 */ /* 0x0001e2000c101124 */
[----:B------:R-:W-:Y:S05]  /*9830*/  BRA `(.L_x_31252) ;  /* 0x0000000800547947 */ /* 0x000fea0003800000 */
.L_x_31263:
        /* <DEDUP_REMOVED lines=17> */
.L_x_31267:
[----:B------:R-:W-:Y:S01]  /*9950*/  IMAD.MOV.U32 R0, RZ, RZ, 0x7f ;  /* 0x0000007fff007424 */ /* 0x000fe200078e00ff */
[----:B------:R-:W-:-:S04]  /*9960*/  ISETP.GT.U32.AND P0, PT, R2, 0x7f800000, PT ;  /* 0x7f8000000200780c */ /* 0x000fc80003f04070 */
[----:B------:R-:W-:-:S09]  /*9970*/  SEL R0, R0, 0x7c, P0 ;  /* 0x0000007c00007807 */ /* 0x000fd20000000000 */
.L_x_31268:
[----:B------:R-:W-:Y:S05]  /*9980*/  BSYNC B0 ;  /* 0x0000000000007941 */ /* 0x000fea0003800000 */
.L_x_31266:
[----:B------:R-:W-:-:S04]  /*9990*/  LOP3.LUT R2, R3, 0x80000000, RZ, 0xc0, !PT ;  /* 0x8000000003027812 */ /* 0x000fc800078ec0ff */
[----:B------:R-:W-:-:S04]  /*99a0*/  SHF.R.U32.HI R3, RZ, 0x18, R2 ;  /* 0x00000018ff037819 */ /* 0x000fc80000011602 */
[----:B------:R-:W-:-:S05]  /*99b0*/  LOP3.LUT R3, R0, R3, RZ, 0xfc, !PT ;  /* 0x0000000300037212 */ /* 0x000fca00078efcff */
[----:B------:R0:W-:Y:S01]  /*99c0*/  STG.E.U8 desc[UR36][R16.64], R3 ;  /* 0x0000000310007986 */ /* 0x0001e2000c101124 */
[----:B------:R-:W-:Y:S05]  /*99d0*/  BRA `(.L_x_31252) ;  /* 0x0000000400ec7947 */ /* 0x000fea0003800000 */
.L_x_31262:
        /* <DEDUP_REMOVED lines=8> */
.L_x_31259:
        /* <DEDUP_REMOVED lines=11> */
.L_x_31271:
        /* <DEDUP_REMOVED lines=21> */
.L_x_31274:
[----:B------:R-:W-:-:S04]  /*9c60*/  LOP3.LUT R2, R3, 0x80000000, RZ, 0xc0, !PT ;  /* 0x8000000003027812 */ /* 0x000fc800078ec0ff */
[----:B------:R-:W-:-:S04]  /*9c70*/  SHF.R.U32.HI R3, RZ, 0x18, R2 ;  /* 0x00000018ff037819 */ /* 0x000fc80000011602 */
[----:B------:R-:W-:-:S04]  /*9c80*/  LOP3.LUT R0, R0, R3, RZ, 0xfc, !PT ;  /* 0x0000000300007212 */ /* 0x000fc800078efcff */
[----:B------:R-:W-:-:S07]  /*9c90*/  PRMT R8, R0, 0x7610, R8 ;  /* 0x0000761000087816 */ /* 0x000fce0000000008 */
.L_x_31273:
[----:B------:R-:W-:Y:S05]  /*9ca0*/  BSYNC B0 ;  /* 0x0000000000007941 */ /* 0x000fea0003800000 */
.L_x_31272:
[----:B------:R0:W-:Y:S01]  /*9cb0*/  STG.E.U8 desc[UR36][R16.64], R8 ;  /* 0x0000000810007986 */ /* 0x0001e2000c101124 */
[----:B------:R-:W-:Y:S05]  /*9cc0*/  BRA `(.L_x_31252) ;  /* 0x0000000400307947 */ /* 0x000fea0003800000 */
.L_x_31270:
        /* <DEDUP_REMOVED lines=21> */
.L_x_31277:
[----:B------:R-:W-:-:S04]  /*9e20*/  LOP3.LUT R2, R3, 0x80000000, RZ, 0xc0, !PT ;  /* 0x8000000003027812 */ /* 0x000fc800078ec0ff */
[----:B------:R-:W-:-:S04]  /*9e30*/  SHF.R.U32.HI R3, RZ, 0x18, R2 ;  /* 0x00000018ff037819 */ /* 0x000fc80000011602 */
[----:B------:R-:W-:-:S04]  /*9e40*/  LOP3.LUT R0, R0, R3, RZ, 0xfc, !PT ;  /* 0x0000000300007212 */ /* 0x000fc800078efcff */
[----:B------:R-:W-:-:S07]  /*9e50*/  PRMT R8, R0, 0x7610, R8 ;  /* 0x0000761000087816 */ /* 0x000fce0000000008 */
.L_x_31276:
[----:B------:R-:W-:Y:S05]  /*9e60*/  BSYNC B0 ;  /* 0x0000000000007941 */ /* 0x000fea0003800000 */
.L_x_31275:
[----:B------:R2:W-:Y:S01]  /*9e70*/  STG.E.U8 desc[UR36][R16.64], R8 ;  /* 0x0000000810007986 */ /* 0x0005e2000c101124 */
[----:B------:R-:W-:Y:S05]  /*9e80*/  BRA `(.L_x_31252) ;  /* 0x0000000000c07947 */ /* 0x000fea0003800000 */
.L_x_31269:
        /* <DEDUP_REMOVED lines=26> */
.L_x_31251:
        /* <DEDUP_REMOVED lines=16> */
.L_x_31280:
[----:B------:R-:W-:Y:S05]  /*a130*/  BRA `(.L_x_31252) ;  /* 0x0000000000147947 */ /* 0x000fea0003800000 */
.L_x_31279:
[----:B------:R-:W0:Y:S02]  /*a140*/  F2I.U64.F64.TRUNC R4, R4 ;  /* 0x0000000400047311 */ /* 0x000e24000030d800 */
[----:B0-----:R4:W-:Y:S01]  /*a150*/  STG.E.64 desc[UR36][R16.64], R4 ;  /* 0x0000000410007986 */ /* 0x0019e2000c101b24 */
[----:B------:R-:W-:Y:S05]  /*a160*/  BRA `(.L_x_31252) ;  /* 0x0000000000087947 */ /* 0x000fea0003800000 */
.L_x_31278:
[----:B------:R-:W0:Y:S02]  /*a170*/  F2I.U32.F64.TRUNC R5, R4 ;  /* 0x0000000400057311 */ /* 0x000e24000030d000 */
[----:B0-----:R3:W-:Y:S02]  /*a180*/  STG.E desc[UR36][R16.64], R5 ;  /* 0x0000000510007986 */ /* 0x0017e4000c101924 */
.L_x_31252:
[----:B------:R-:W-:-:S07]  /*a190*/  IADD3 R19, R19, 0x80, RZ ;  /* 0x0000008013137810 */ /* 0x000fce0007ffe0ff */
.L_x_31209:
[----:B------:R-:W-:Y:S05]  /*a1a0*/  BSYNC B6 ;  /* 0x0000000000067941 */ /* 0x000fea0003800000 */
.L_x_31208:
        /* <DEDUP_REMOVED lines=306> */
.L_x_31281:
        /* <DEDUP_REMOVED lines=21> */
.L_x_31285:
[----:B------:R-:W2:Y:S02]  /*b620*/  LDG.E.U8 R2, desc[UR36][R2.64] ;  /* 0x0000002402027981 */ /* 0x000ea4000c1e1100 */
[----:B--2---:R0:W1:Y:S01]  /*b630*/  I2F.F64.U16 R4, R2 ;  /* 0x0000000200047312 */ /* 0x0040620000101800 */
[----:B------:R-:W-:Y:S05]  /*b640*/  BRA `(.L_x_31287) ;  /* 0x0000000c00707947 */ /* 0x000fea0003800000 */
.L_x_31284:
        /* <DEDUP_REMOVED lines=9> */
.L_x_31289:
[----:B------:R-:W2:Y:S02]  /*b6e0*/  LDG.E R2, desc[UR36][R2.64] ;  /* 0x0000002402027981 */ /* 0x000ea4000c1e1900 */
[----:B--2---:R0:W1:Y:S01]  /*b6f0*/  I2F.F64 R4, R2 ;  /* 0x0000000200047312 */ /* 0x0040620000201c00 */
[----:B------:R-:W-:Y:S05]  /*b700*/  BRA `(.L_x_31287) ;  /* 0x0000000c00407947 */ /* 0x000fea0003800000 */
.L_x_31288:
[----:B------:R-:W2:Y:S02]  /*b710*/  LDG.E.U16 R2, desc[UR36][R2.64] ;  /* 0x0000002402027981 */ /* 0x000ea4000c1e1500 */
[----:B--2---:R0:W1:Y:S01]  /*b720*/  I2F.F64.S16 R4, R2 ;  /* 0x0000000200047312 */ /* 0x0040620000101c00 */
[----:B------:R-:W-:Y:S05]  /*b730*/  BRA `(.L_x_31287) ;  /* 0x0000000c00347947 */ /* 0x000fea0003800000 */
.L_x_31283:
        /* <DEDUP_REMOVED lines=10> */
.L_x_31291:
[----:B------:R-:W2:Y:S02]  /*b7e0*/  LDG.E.U16 R0, desc[UR36][R2.64] ;  /* 0x0000002402007981 */ /* 0x000ea4000c1e1500 */
[----:B--2---:R-:W-:-:S05]  /*b7f0*/  HADD2.F32 R0, -RZ, R0.H0_H0 ;  /* 0x20000000ff007230 */ /* 0x004fca0000004100 */
[----:B------:R-:W-:-:S04]  /*b800*/  FMUL.FTZ R0, R0, 1 ;  /* 0x3f80000000007820 */ /* 0x000fc80000410000 */
[----:B------:R0:W1:Y:S01]  /*b810*/  F2F.F64.F32 R4, R0 ;  /* 0x0000000000047310 */ /* 0x0000620000201800 */
[----:B------:R-:W-:Y:S05]  /*b820*/  BRA `(.L_x_31287) ;  /* 0x0000000800f87947 */ /* 0x000fea0003800000 */
.L_x_31290:
        /* <DEDUP_REMOVED lines=10> */
.L_x_31293:
[----:B------:R-:W2:Y:S02]  /*b8d0*/  LDG.E.U16 R2, desc[UR36][R2.64] ;  /* 0x0000002402027981 */ /* 0x000ea4000c1e1500 */
[----:B--2---:R-:W-:-:S05]  /*b8e0*/  HADD2.F32 R0, -RZ, R2.H0_H0 ;  /* 0x20000002ff007230 */ /* 0x004fca0000004100 */
[----:B------:R-:W-:-:S04]  /*b8f0*/  FMUL.FTZ R0, R0, 1 ;  /* 0x3f80000000007820 */ /* 0x000fc80000410000 */
[----:B------:R0:W1:Y:S01]  /*b900*/  F2F.F64.F32 R4, R0 ;  /* 0x0000000000047310 */ /* 0x0000620000201800 */
[----:B------:R-:W-:Y:S05]  /*b910*/  BRA `(.L_x_31287) ;  /* 0x0000000800bc7947 */ /* 0x000fea0003800000 */
.L_x_31292:
[----:B------:R0:W5:Y:S01]  /*b920*/  LDG.E.64 R4, desc[UR36][R2.64] ;  /* 0x0000002402047981 */ /* 0x000162000c1e1b00 */
[----:B------:R-:W-:Y:S05]  /*b930*/  BRA `(.L_x_31287) ;  /* 0x0000000800b47947 */ /* 0x000fea0003800000 */
.L_x_31282:
        /* <DEDUP_REMOVED lines=13> */
.L_x_31296:
[----:B------:R0:W5:Y:S01]  /*ba10*/  LDG.E.64 R4, desc[UR36][R2.64] ;  /* 0x0000002402047981 */ /* 0x000162000c1e1b00 */
[----:B------:R-:W-:Y:S05]  /*ba20*/  BRA `(.L_x_31287) ;  /* 0x0000000800787947 */ /* 0x000fea0003800000 */
.L_x_31295:
        /* <DEDUP_REMOVED lines=28> */
.L_x_31298:
        /* <DEDUP_REMOVED lines=15> */
.L_x_31297:
[----:B------:R-:W2:Y:S02]  /*bce0*/  LDG.E.U16 R0, desc[UR36][R2.64] ;  /* 0x0000002402007981 */ /* 0x000ea4000c1e1500 */
[----:B--2---:R-:W-:-:S04]  /*bcf0*/  IMAD.U32 R0, R0, 0x10000, RZ ;  /* 0x0001000000007824 */ /* 0x004fc800078e00ff */
[----:B------:R-:W-:-:S04]  /*bd00*/  FMUL.FTZ R0, R0, 1 ;  /* 0x3f80000000007820 */ /* 0x000fc80000410000 */
[----:B------:R0:W1:Y:S01]  /*bd10*/  F2F.F64.F32 R4, R0 ;  /* 0x0000000000047310 */ /* 0x0000620000201800 */
[----:B------:R-:W-:Y:S05]  /*bd20*/  BRA `(.L_x_31287) ;  /* 0x0000000400b87947 */ /* 0x000fea0003800000 */
.L_x_31294:
        /* <DEDUP_REMOVED lines=11> */
.L_x_31301:
        /* <DEDUP_REMOVED lines=21> */
.L_x_31305:
[----:B------:R-:W-:Y:S05]  /*bf30*/  BSYNC B1 ;  /* 0x0000000000017941 */ /* 0x000fea0003800000 */
.L_x_31304:
[----:B------:R-:W-:Y:S01]  /*bf40*/  LEA R3, R0, 0x3b800000, 0x17 ;  /* 0x3b80000000037811 */ /* 0x000fe200078eb8ff */
[----:B------:R-:W-:-:S05]  /*bf50*/  IMAD.SHL.U32 R0, R2, 0x100000, RZ ;  /* 0x0010000002007824 */ /* 0x000fca00078e00ff */
[----:B------:R-:W-:-:S07]  /*bf60*/  LOP3.LUT R0, R3, R0, R4, 0xfe, !PT ;  /* 0x0000000003007212 */ /* 0x000fce00078efe04 */
.L_x_31303:
[----:B------:R-:W-:Y:S05]  /*bf70*/  BSYNC B0 ;  /* 0x0000000000007941 */ /* 0x000fea0003800000 */
.L_x_31302:
[----:B------:R-:W-:-:S04]  /*bf80*/  FMUL.FTZ R0, R0, 1 ;  /* 0x3f80000000007820 */ /* 0x000fc80000410000 */
[----:B------:R4:W0:Y:S01]  /*bf90*/  F2F.F64.F32 R4, R0 ;  /* 0x0000000000047310 */ /* 0x0008220000201800 */
[----:B------:R-:W-:Y:S05]  /*bfa0*/  BRA `(.L_x_31287) ;  /* 0x0000000400187947 */ /* 0x000fea0003800000 */
.L_x_31300:
        /* <DEDUP_REMOVED lines=21> */
.L_x_31309:
[----:B------:R-:W-:Y:S05]  /*c100*/  BSYNC B1 ;  /* 0x0000000000017941 */ /* 0x000fea0003800000 */
.L_x_31308:
[----:B------:R-:W-:Y:S01]  /*c110*/  LEA R3, R0, 0x37800000, 0x17 ;  /* 0x3780000000037811 */ /* 0x000fe200078eb8ff */
[----:B------:R-:W-:-:S05]  /*c120*/  IMAD.SHL.U32 R0, R2, 0x200000, RZ ;  /* 0x0020000002007824 */ /* 0x000fca00078e00ff */
[----:B------:R-:W-:-:S07]  /*c130*/  LOP3.LUT R0, R3, R0, R4, 0xfe, !PT ;  /* 0x0000000003007212 */ /* 0x000fce00078efe04 */
.L_x_31307:
[----:B------:R-:W-:Y:S05]  /*c140*/  BSYNC B0 ;  /* 0x0000000000007941 */ /* 0x000fea0003800000 */
.L_x_31306:
[----:B------:R-:W-:-:S04]  /*c150*/  FMUL.FTZ R0, R0, 1 ;  /* 0x3f80000000007820 */ /* 0x000fc80000410000 */
[----:B------:R0:W1:Y:S01]  /*c160*/  F2F.F64.F32 R4, R0 ;  /* 0x0000000000047310 */ /* 0x0000620000201800 */
[----:B------:R-:W-:Y:S05]  /*c170*/  BRA `(.L_x_31287) ;  /* 0x0000000000a47947 */ /* 0x000fea0003800000 */
.L_x_31299:
        /* <DEDUP_REMOVED lines=14> */
.L_x_31313:
[----:B------:R-:W-:Y:S05]  /*c260*/  BSYNC B0 ;  /* 0x0000000000007941 */ /* 0x000fea0003800000 */
.L_x_31312:
[----:B------:R-:W-:-:S04]  /*c270*/  FMUL.FTZ R0, R0, 1 ;  /* 0x3f80000000007820 */ /* 0x000fc80000410000 */
[----:B------:R0:W1:Y:S01]  /*c280*/  F2F.F64.F32 R4, R0 ;  /* 0x0000000000047310 */ /* 0x0000620000201800 */
[----:B------:R-:W-:Y:S05]  /*c290*/  BRA `(.L_x_31287) ;  /* 0x00000000005c7947 */ /* 0x000fea0003800000 */
.L_x_31286:
        /* <DEDUP_REMOVED lines=16> */
.L_x_31314:
[----:B------:R-:W-:Y:S01]  /*c3a0*/  CS2R R4, SRZ ;  /* 0x0000000000047805 */ /* 0x000fe2000001ff00 */
[----:B------:R-:W-:Y:S06]  /*c3b0*/  BRA `(.L_x_31287) ;  /* 0x0000000000147947 */ /* 0x000fec0003800000 */
.L_x_31311:
[----:B------:R-:W2:Y:S02]  /*c3c0*/  LDG.E.64 R4, desc[UR36][R2.64] ;  /* 0x0000002402047981 */ /* 0x000ea4000c1e1b00 */
[----:B--2---:R-:W0:Y:S01]  /*c3d0*/  I2F.F64.U64 R4, R4 ;  /* 0x0000000400047312 */ /* 0x004e220000301800 */
[----:B------:R-:W-:Y:S05]  /*c3e0*/  BRA `(.L_x_31287) ;  /* 0x0000000000087947 */ /* 0x000fea0003800000 */
.L_x_31310:
[----:B------:R-:W2:Y:S02]  /*c3f0*/  LDG.E R2, desc[UR36][R2.64] ;  /* 0x0000002402027981 */ /* 0x000ea4000c1e1900 */
[----:B--2---:R0:W1:Y:S02]  /*c400*/  I2F.F64.U32 R4, R2 ;  /* 0x0000000200047312 */ /* 0x0040640000201800 */
.L_x_31287:
[----:B0-2---:R-:W0:Y:S01]  /*c410*/  LDC.64 R2, c[0x0][0x428] ;  /* 0x00010a00ff027b82 */ /* 0x005e220000000a00 */
[----:B-1-3-5:R-:W-:Y:S01]  /*c420*/  DSETP.GTU.AND P0, PT, |R4|, +INF , PT ;  /* 0x7ff000000400742a */ /* 0x02afe20003f0c200 */
[----:B------:R-:W-:Y:S05]  /*c430*/  BSSY B0, `(.L_x_31315) ;  /* 0x000001f000007945 */ /* 0x000fea0003800000 */
[----:B0-----:R-:W-:-:S14]  /*c440*/  DSETP.GTU.OR P0, PT, |R2|, +INF , P0 ;  /* 0x7ff000000200742a */ /* 0x001fdc000070c600 */
[----:B------:R-:W-:Y:S05]  /*c450*/  @P0 BRA `(.L_x_31316) ;  /* 0x00000000006c0947 */ /* 0x000fea0003800000 */
[----:B------:R-:W4:Y:S02]  /*c460*/  LDC.64 R6, c[0x0][0x428] ;  /* 0x00010a00ff067b82 */ /* 0x000f240000000a00 */
        /* <DEDUP_REMOVED lines=26> */
.L_x_31316:
[----:B------:R-:W-:-:S11]  /*c610*/  DADD R4, R4, R2 ;  /* 0x0000000004047229 */ /* 0x000fd60000000002 */
.L_x_31317:
[----:B------:R-:W-:Y:S05]  /*c620*/  BSYNC B0 ;  /* 0x0000000000007941 */ /* 0x000fea0003800000 */
.L_x_31315:
        /* <DEDUP_REMOVED lines=15> */
.L_x_31321:
[----:B------:R-:W0:Y:S02]  /*c720*/  F2I.S64.F64.TRUNC R4, R4 ;  /* 0x0000000400047311 */ /* 0x000e24000030d900 */
[----:B0-----:R-:W-:-:S05]  /*c730*/  IMAD.MOV.U32 R3, RZ, RZ, R4 ;  /* 0x000000ffff037224 */ /* 0x001fca00078e0004 */
[----:B------:R-:W-:Y:S01]  /*c740*/  STG.E.U8 desc[UR36][R16.64], R3 ;  /* 0x0000000310007986 */ /* 0x000fe2000c101124 */
[----:B------:R-:W-:Y:S05]  /*c750*/  EXIT ;  /* 0x000000000000794d */ /* 0x000fea0003800000 */
.L_x_31320:
        /* <DEDUP_REMOVED lines=9> */
.L_x_31324:
[----:B------:R-:W0:Y:S02]  /*c7f0*/  F2I.F64.TRUNC R5, R4 ;  /* 0x0000000400057311 */ /* 0x000e24000030d100 */
[----:B0-----:R-:W-:Y:S01]  /*c800*/  STG.E desc[UR36][R16.64], R5 ;  /* 0x0000000510007986 */ /* 0x001fe2000c101924 */
[----:B------:R-:W-:Y:S05]  /*c810*/  EXIT ;  /* 0x000000000000794d */ /* 0x000fea0003800000 */
.L_x_31323:
[----:B------:R-:W0:Y:S02]  /*c820*/  F2I.F64.TRUNC R5, R4 ;  /* 0x0000000400057311 */ /* 0x000e24000030d100 */
[----:B0-----:R-:W-:Y:S01]  /*c830*/  STG.E.U16 desc[UR36][R16.64], R5 ;  /* 0x0000000510007986 */ /* 0x001fe2000c101524 */
[----:B------:R-:W-:Y:S05]  /*c840*/  EXIT ;  /* 0x000000000000794d */ /* 0x000fea0003800000 */
.L_x_31319:
        /* <DEDUP_REMOVED lines=13> */
.L_x_31326:
        /* <DEDUP_REMOVED lines=8> */
.L_x_31325:
        /* <DEDUP_REMOVED lines=14> */
.L_x_31328:
        /* <DEDUP_REMOVED lines=9> */
.L_x_31327:
[----:B------:R-:W-:Y:S01]  /*cb10*/  STG.E.64 desc[UR36][R16.64], R4 ;  /* 0x0000000410007986 */ /* 0x000fe2000c101b24 */
[----:B------:R-:W-:Y:S05]  /*cb20*/  EXIT ;  /* 0x000000000000794d */ /* 0x000fea0003800000 */
.L_x_31318:
        /* <DEDUP_REMOVED lines=12> */
.L_x_31331:
[----:B------:R-:W-:-:S05]  /*cbf0*/  CS2R R6, SRZ ;  /* 0x0000000000067805 */ /* 0x000fca000001ff00 */
[----:B------:R-:W-:Y:S01]  /*cc00*/  STG.E.128 desc[UR36][R16.64], R4 ;  /* 0x0000000410007986 */ /* 0x000fe2000c101d24 */
[----:B------:R-:W-:Y:S05]  /*cc10*/  EXIT ;  /* 0x000000000000794d */ /* 0x000fea0003800000 */
.L_x_31330:
        /* <DEDUP_REMOVED lines=25> */
.L_x_31335:
[----:B------:R-:W-:Y:S05]  /*cdb0*/  BSYNC B0 ;  /* 0x0000000000007941 */ /* 0x000fea0003800000 */
.L_x_31334:
[----:B------:R-:W-:-:S05]  /*cdc0*/  LOP3.LUT R3, R0, R3, RZ, 0xfc, !PT ;  /* 0x0000000300037212 */ /* 0x000fca00078efcff */
[----:B------:R-:W-:Y:S01]  /*cdd0*/  STG.E.U8 desc[UR36][R16.64], R3 ;  /* 0x0000000310007986 */ /* 0x000fe2000c101124 */
[----:B------:R-:W-:Y:S05]  /*cde0*/  EXIT ;  /* 0x000000000000794d */ /* 0x000fea0003800000 */
.L_x_31333:
        /* <DEDUP_REMOVED lines=17> */
.L_x_31337:
[----:B------:R-:W-:Y:S01]  /*cf00*/  IMAD.MOV.U32 R0, RZ, RZ, 0x7f ;  /* 0x0000007fff007424 */ /* 0x000fe200078e00ff */
[----:B------:R-:W-:-:S04]  /*cf10*/  ISETP.GT.U32.AND P0, PT, R2, 0x7f800000, PT ;  /* 0x7f8000000200780c */ /* 0x000fc80003f04070 */
[----:B------:R-:W-:-:S09]  /*cf20*/  SEL R0, R0, 0x7c, P0 ;  /* 0x0000007c00007807 */ /* 0x000fd20000000000 */
.L_x_31338:
[----:B------:R-:W-:Y:S05]  /*cf30*/  BSYNC B0 ;  /* 0x0000000000007941 */ /* 0x000fea0003800000 */
.L_x_31336:
[----:B------:R-:W-:-:S04]  /*cf40*/  LOP3.LUT R2, R3, 0x80000000, RZ, 0xc0, !PT ;  /* 0x8000000003027812 */ /* 0x000fc800078ec0ff */
[----:B------:R-:W-:-:S04]  /*cf50*/  SHF.R.U32.HI R3, RZ, 0x18, R2 ;  /* 0x00000018ff037819 */ /* 0x000fc80000011602 */
[----:B------:R-:W-:-:S05]  /*cf60*/  LOP3.LUT R3, R0, R3, RZ, 0xfc, !PT ;  /* 0x0000000300037212 */ /* 0x000fca00078efcff */
[----:B------:R-:W-:Y:S01]  /*cf70*/  STG.E.U8 desc[UR36][R16.64], R3 ;  /* 0x0000000310007986 */ /* 0x000fe2000c101124 */
[----:B------:R-:W-:Y:S05]  /*cf80*/  EXIT ;  /* 0x000000000000794d */ /* 0x000fea0003800000 */
.L_x_31332:
        /* <DEDUP_REMOVED lines=8> */
.L_x_31329:
        /* <DEDUP_REMOVED lines=11> */
.L_x_31341:
        /* <DEDUP_REMOVED lines=21> */
.L_x_31344:
[----:B------:R-:W-:-:S04]  /*d210*/  LOP3.LUT R2, R3, 0x80000000, RZ, 0xc0, !PT ;  /* 0x8000000003027812 */ /* 0x000fc800078ec0ff */
[----:B------:R-:W-:-:S04]  /*d220*/  SHF.R.U32.HI R3, RZ, 0x18, R2 ;  /* 0x00000018ff037819 */ /* 0x000fc80000011602 */
[----:B------:R-:W-:-:S04]  /*d230*/  LOP3.LUT R0, R0, R3, RZ, 0xfc, !PT ;  /* 0x0000000300007212 */ /* 0x000fc800078efcff */
[----:B------:R-:W-:-:S07]  /*d240*/  PRMT R8, R0, 0x7610, R8 ;  /* 0x0000761000087816 */ /* 0x000fce0000000008 */
.L_x_31343:
[----:B------:R-:W-:Y:S05]  /*d250*/  BSYNC B0 ;  /* 0x0000000000007941 */ /* 0x000fea0003800000 */
.L_x_31342:
[----:B------:R-:W-:Y:S01]  /*d260*/  STG.E.U8 desc[UR36][R16.64], R8 ;  /* 0x0000000810007986 */ /* 0x000fe2000c101124 */
[----:B------:R-:W-:Y:S05]  /*d270*/  EXIT ;  /* 0x000000000000794d */ /* 0x000fea0003800000 */
.L_x_31340:
        /* <DEDUP_REMOVED lines=21> */
.L_x_31347:
[----:B------:R-:W-:-:S04]  /*d3d0*/  LOP3.LUT R2, R3, 0x80000000, RZ, 0xc0, !PT ;  /* 0x8000000003027812 */ /* 0x000fc800078ec0ff */
[----:B------:R-:W-:-:S04]  /*d3e0*/  SHF.R.U32.HI R3, RZ, 0x18, R2 ;  /* 0x00000018ff037819 */ /* 0x000fc80000011602 */
[----:B------:R-:W-:-:S04]  /*d3f0*/  LOP3.LUT R0, R0, R3, RZ, 0xfc, !PT ;  /* 0x0000000300007212 */ /* 0x000fc800078efcff */
[----:B------:R-:W-:-:S07]  /*d400*/  PRMT R8, R0, 0x7610, R8 ;  /* 0x0000761000087816 */ /* 0x000fce0000000008 */
.L_x_31346:
[----:B------:R-:W-:Y:S05]  /*d410*/  BSYNC B0 ;  /* 0x0000000000007941 */ /* 0x000fea0003800000 */
.L_x_31345:
[----:B------:R-:W-:Y:S01]  /*d420*/  STG.E.U8 desc[UR36][R16.64], R8 ;  /* 0x0000000810007986 */ /* 0x000fe2000c101124 */
[----:B------:R-:W-:Y:S05]  /*d430*/  EXIT ;  /* 0x000000000000794d */ /* 0x000fea0003800000 */
.L_x_31339:
        /* <DEDUP_REMOVED lines=26> */
.L_x_31322:
        /* <DEDUP_REMOVED lines=16> */
.L_x_31350:
[----:B------:R-:W-:Y:S05]  /*d6e0*/  EXIT ;  /* 0x000000000000794d */ /* 0x000fea0003800000 */
.L_x_31349:
[----:B------:R-:W0:Y:S02]  /*d6f0*/  F2I.U64.F64.TRUNC R4, R4 ;  /* 0x0000000400047311 */ /* 0x000e24000030d800 */
[----:B0-----:R-:W-:Y:S01]  /*d700*/  STG.E.64 desc[UR36][R16.64], R4 ;  /* 0x0000000410007986 */ /* 0x001fe2000c101b24 */
[----:B------:R-:W-:Y:S05]  /*d710*/  EXIT ;  /* 0x000000000000794d */ /* 0x000fea0003800000 */
.L_x_31348:
[----:B------:R-:W0:Y:S02]  /*d720*/  F2I.U32.F64.TRUNC R5, R4 ;  /* 0x0000000400057311 */ /* 0x000e24000030d000 */
[----:B0-----:R-:W-:Y:S01]  /*d730*/  STG.E desc[UR36][R16.64], R5 ;  /* 0x0000000510007986 */ /* 0x001fe2000c101924 */
[----:B------:R-:W-:Y:S05]  /*d740*/  EXIT ;  /* 0x000000000000794d */ /* 0x000fea0003800000 */
.L_x_31351:
        /* <DEDUP_REMOVED lines=11> */
.L_x_32302:


//--------------------- .text._ZN2at6native27unrolled_elementwise_kernelINS0_13AUnaryFunctorIdddZZZNS0_21nextafter_kernel_cudaERNS_18TensorIteratorBaseEENKUlvE_clEvENKUlvE_clEvEUlddE_EESt5arrayIPcLm2EELi4E23TrivialOffsetCalculatorILi1EjESD_NS0_6memory12LoadWithCastILi1EEENSE_13StoreWithCastILi1EEEEEviT_T0_T2_T3_T4_T5_ --------------------------
	.section	.text._ZN2at6native27unrolled_elementwise_kernelINS0_13AUnaryFunctorIdddZZZNS0_21nextafter_kernel_cudaERNS_18TensorIteratorBaseEENKUlvE_clEvENKUlvE_clEvEUlddE_EESt5arrayIPcLm2EELi4E23TrivialOffsetCalculatorILi1EjESD_NS0_6memory12LoadWithCastILi1EEENSE_13StoreWithCastILi1EEEEEviT_T0_T2_T3_T4_T5_,"ax",@progbits
	.align	128
        .global         _ZN2at6native27unrolled_elementwise_kernelINS0_13AUnaryFunctorIdddZZZNS0_21nextafter_kernel_cudaERNS_18TensorIteratorBaseEENKUlvE_clEvENKUlvE_clEvEUlddE_EESt5arrayIPcLm2EELi4E23TrivialOffsetCalculatorILi1EjESD_NS0_6memory12LoadWithCastILi1EEENSE_13StoreWithCastILi1EEEEEviT_T0_T2_T3_T4_T5_
        .type           _ZN2at6native27unrolled_elementwise_kernelINS0_13AUnaryFunctorIdddZZZNS0_21nextafter_kernel_cudaERNS_18TensorIteratorBaseEENKUlvE_clEvENKUlvE_clEvEUlddE_EESt5arrayIPcLm2EELi4E23TrivialOffsetCalculatorILi1EjESD_NS0_6memory12LoadWithCastILi1EEENSE_13StoreWithCastILi1EEEEEviT_T0_T2_T3_T4_T5_,@function
        .size           _ZN2at6native27unrolled_elementwise_kernelINS0_13AUnaryFunctorIdddZZZNS0_21nextafter_kernel_cudaERNS_18TensorIteratorBaseEENKUlvE_clEvENKUlvE_clEvEUlddE_EESt5arrayIPcLm2EELi4E23TrivialOffsetCalculatorILi1EjESD_NS0_6memory12LoadWithCastILi1EEENSE_13StoreWithCastILi1EEEEEviT_T0_T2_T3_T4_T5_,(.L_x_32303 - _ZN2at6native27unrolled_elementwise_kernelINS0_13AUnaryFunctorIdddZZZNS0_21nextafter_kernel_cudaERNS_18TensorIteratorBaseEENKUlvE_clEvENKUlvE_clEvEUlddE_EESt5arrayIPcLm2EELi4E23TrivialOffsetCalculatorILi1EjESD_NS0_6memory12LoadWithCastILi1EEENSE_13StoreWithCastILi1EEEEEviT_T0_T2_T3_T4_T5_)
        .other          _ZN2at6native27unrolled_elementwise_kernelINS0_13AUnaryFunctorIdddZZZNS0_21nextafter_kernel_cudaERNS_18TensorIteratorBaseEENKUlvE_clEvENKUlvE_clEvEUlddE_EESt5arrayIPcLm2EELi4E23TrivialOffsetCalculatorILi1EjESD_NS0_6memory12LoadWithCastILi1EEENSE_13StoreWithCastILi1EEEEEviT_T0_T2_T3_T4_T5_,@"STO_CUDA_ENTRY STV_DEFAULT"
_ZN2at6native27unrolled_elementwise_kernelINS0_13AUnaryFunctorIdddZZZNS0_21nextafter_kernel_cudaERNS_18TensorIteratorBaseEENKUlvE_clEvENKUlvE_clEvEUlddE_EESt5arrayIPcLm2EELi4E23TrivialOffsetCalculatorILi1EjESD_NS0_6memory12LoadWithCastILi1EEENSE_13StoreWithCastILi1EEEEEviT_T0_T2_T3_T4_T5_:
.text._ZN2at6native27unrolled_elementwise_kernelINS0_13AUnaryFunctorIdddZZZNS0_21nextafter_kernel_cudaERNS_18TensorIteratorBaseEENKUlvE_clEvENKUlvE_clEvEUlddE_EESt5arrayIPcLm2EELi4E23TrivialOffsetCalculatorILi1EjESD_NS0_6memory12LoadWithCastILi1EEENSE_13StoreWithCastILi1EEEEEviT_T0_T2_T3_T4_T5_:
        /* <DEDUP_REMOVED lines=32> */
.L_x_31357:
[----:B------:R-:W2:Y:S02]  /*0200*/  LDG.E.U8 R4, desc[UR36][R4.64] ;  /* 0x0000002404047981 */ /* 0x000ea4000c1e1100 */
[----:B--2---:R0:W1:Y:S01]  /*0210*/  I2F.F64.U16 R28, R4 ;  /* 0x00000004001c7312 */ /* 0x0040620000101800 */
[----:B------:R-:W-:Y:S05]  /*0220*/  BRA `(.L_x_31359) ;  /* 0x0000000c00747947 */ /* 0x000fea0003800000 */
.L_x_31356:
        /* <DEDUP_REMOVED lines=9> */
.L_x_31361:
[----:B------:R-:W2:Y:S02]  /*02c0*/  LDG.E R4, desc[UR36][R4.64] ;  /* 0x0000002404047981 */ /* 0x000ea4000c1e1900 */
[----:B--2---:R1:W2:Y:S01]  /*02d0*/  I2F.F64 R28, R4 ;  /* 0x00000004001c7312 */ /* 0x0042a20000201c00 */
[----:B------:R-:W-:Y:S05]  /*02e0*/  BRA `(.L_x_31359) ;  /* 0x0000000c00447947 */ /* 0x000fea0003800000 */
.L_x_31360:
[----:B------:R-:W2:Y:S02]  /*02f0*/  LDG.E.U16 R4, desc[UR36][R4.64] ;  /* 0x0000002404047981 */ /* 0x000ea4000c1e1500 */
[----:B--2---:R3:W4:Y:S01]  /*0300*/  I2F.F64.S16 R28, R4 ;  /* 0x00000004001c7312 */ /* 0x0047220000101c00 */
[----:B------:R-:W-:Y:S05]  /*0310*/  BRA `(.L_x_31359) ;  /* 0x0000000c00387947 */ /* 0x000fea0003800000 */
.L_x_31355:
        /* <DEDUP_REMOVED lines=10> */
.L_x_31363:
[----:B------:R-:W2:Y:S02]  /*03c0*/  LDG.E.U16 R0, desc[UR36][R4.64] ;  /* 0x0000002404007981 */ /* 0x000ea4000c1e1500 */
[----:B--2---:R-:W-:-:S05]  /*03d0*/  HADD2.F32 R0, -RZ, R0.H0_H0 ;  /* 0x20000000ff007230 */ /* 0x004fca0000004100 */
[----:B------:R-:W-:-:S04]  /*03e0*/  FMUL.FTZ R0, R0, 1 ;  /* 0x3f80000000007820 */ /* 0x000fc80000410000 */
[----:B------:R0:W1:Y:S01]  /*03f0*/  F2F.F64.F32 R28, R0 ;  /* 0x00000000001c7310 */ /* 0x0000620000201800 */
[----:B------:R-:W-:Y:S05]  /*0400*/  BRA `(.L_x_31359) ;  /* 0x0000000800fc7947 */ /* 0x000fea0003800000 */
.L_x_31362:
        /* <DEDUP_REMOVED lines=10> */
.L_x_31365:
[----:B------:R-:W2:Y:S02]  /*04b0*/  LDG.E.U16 R4, desc[UR36][R4.64] ;  /* 0x0000002404047981 */ /* 0x000ea4000c1e1500 */
[----:B--2---:R-:W-:-:S05]  /*04c0*/  HADD2.F32 R0, -RZ, R4.H0_H0 ;  /* 0x20000004ff007230 */ /* 0x004fca0000004100 */
[----:B------:R-:W-:-:S04]  /*04d0*/  FMUL.FTZ R0, R0, 1 ;  /* 0x3f80000000007820 */ /* 0x000fc80000410000 */
[----:B------:R0:W1:Y:S01]  /*04e0*/  F2F.F64.F32 R28, R0 ;  /* 0x00000000001c7310 */ /* 0x0000620000201800 */
[----:B------:R-:W-:Y:S05]  /*04f0*/  BRA `(.L_x_31359) ;  /* 0x0000000800c07947 */ /* 0x000fea0003800000 */
.L_x_31364:
[----:B------:R0:W5:Y:S01]  /*0500*/  LDG.E.64 R28, desc[UR36][R4.64] ;  /* 0x00000024041c7981 */ /* 0x000162000c1e1b00 */
[----:B------:R-:W-:Y:S05]  /*0510*/  BRA `(.L_x_31359) ;  /* 0x0000000800b87947 */ /* 0x000fea0003800000 */
.L_x_31354:
        /* <DEDUP_REMOVED lines=13> */
.L_x_31368:
[----:B------:R0:W5:Y:S01]  /*05f0*/  LDG.E.64 R28, desc[UR36][R4.64] ;  /* 0x00000024041c7981 */ /* 0x000162000c1e1b00 */
[----:B------:R-:W-:Y:S05]  /*0600*/  BRA `(.L_x_31359) ;  /* 0x00000008007c7947 */ /* 0x000fea0003800000 */
.L_x_31367:
        /* <DEDUP_REMOVED lines=28> */
.L_x_31370:
        /* <DEDUP_REMOVED lines=16> */
.L_x_31369:
[----:B------:R-:W2:Y:S02]  /*08d0*/  LDG.E.U16 R0, desc[UR36][R4.64] ;  /* 0x0000002404007981 */ /* 0x000ea4000c1e1500 */
[----:B--2---:R-:W-:-:S04]  /*08e0*/  IMAD.U32 R0, R0, 0x10000, RZ ;  /* 0x0001000000007824 */ /* 0x004fc800078e00ff */
[----:B------:R-:W-:-:S04]  /*08f0*/  FMUL.FTZ R0, R0, 1 ;  /* 0x3f80000000007820 */ /* 0x000fc80000410000 */
[----:B------:R0:W1:Y:S01]  /*0900*/  F2F.F64.F32 R28, R0 ;  /* 0x00000000001c7310 */ /* 0x0000620000201800 */
[----:B------:R-:W-:Y:S05]  /*0910*/  BRA `(.L_x_31359) ;  /* 0x0000000400b87947 */ /* 0x000fea0003800000 */
.L_x_31366:
        /* <DEDUP_REMOVED lines=11> */
.L_x_31373:
        /* <DEDUP_REMOVED lines=21> */
.L_x_31377:
[----:B------:R-:W-:Y:S05]  /*0b20*/  BSYNC B1 ;  /* 0x0000000000017941 */ /* 0x000fea0003800000 */
.L_x_31376:
[----:B------:R-:W-:Y:S01]  /*0b30*/  LEA R5, R0, 0x3b800000, 0x17 ;  /* 0x3b80000000057811 */ /* 0x000fe200078eb8ff */
[----:B------:R-:W-:-:S05]  /*0b40*/  IMAD.SHL.U32 R0, R3, 0x100000, RZ ;  /* 0x0010000003007824 */ /* 0x000fca00078e00ff */
[----:B------:R-:W-:-:S07]  /*0b50*/  LOP3.LUT R0, R5, R0, R6, 0xfe, !PT ;  /* 0x0000000005007212 */ /* 0x000fce00078efe06 */
.L_x_31375:
[----:B------:R-:W-:Y:S05]  /*0b60*/  BSYNC B0 ;  /* 0x0000000000007941 */ /* 0x000fea0003800000 */
.L_x_31374:
[----:B------:R-:W-:-:S04]  /*0b70*/  FMUL.FTZ R0, R0, 1 ;  /* 0x3f80000000007820 */ /* 0x000fc80000410000 */
[----:B------:R0:W1:Y:S01]  /*0b80*/  F2F.F64.F32 R28, R0 ;  /* 0x00000000001c7310 */ /* 0x0000620000201800 */
[----:B------:R-:W-:Y:S05]  /*0b90*/  BRA `(.L_x_31359) ;  /* 0x0000000400187947 */ /* 0x000fea0003800000 */
.L_x_31372:
        /* <DEDUP_REMOVED lines=21> */
.L_x_31381:
[----:B------:R-:W-:Y:S05]  /*0cf0*/  BSYNC B1 ;  /* 0x0000000000017941 */ /* 0x000fea0003800000 */
.L_x_31380:
[----:B------:R-:W-:Y:S01]  /*0d00*/  LEA R5, R0, 0x37800000, 0x17 ;  /* 0x3780000000057811 */ /* 0x000fe200078eb8ff */
[----:B------:R-:W-:-:S05]  /*0d10*/  IMAD.SHL.U32 R0, R3, 0x200000, RZ ;  /* 0x0020000003007824 */ /* 0x000fca00078e00ff */
[----:B------:R-:W-:-:S07]  /*0d20*/  LOP3.LUT R0, R5, R0, R6, 0xfe, !PT ;  /* 0x0000000005007212 */ /* 0x000fce00078efe06 */
.L_x_31379:
[----:B------:R-:W-:Y:S05]  /*0d30*/  BSYNC B0 ;  /* 0x0000000000007941 */ /* 0x000fea0003800000 */
.L_x_31378:
[----:B------:R-:W-:-:S04]  /*0d40*/  FMUL.FTZ R0, R0, 1 ;  /* 0x3f80000000007820 */ /* 0x000fc80000410000 */
[----:B------:R0:W1:Y:S01]  /*0d50*/  F2F.F64.F32 R28, R0 ;  /* 0x00000000001c7310 */ /* 0x0000620000201800 */
[----:B------:R-:W-:Y:S05]  /*0d60*/  BRA `(.L_x_31359) ;  /* 0x0000000000a47947 */ /* 0x000fea0003800000 */
.L_x_31371:
        /* <DEDUP_REMOVED lines=14> */
.L_x_31385:
[----:B------:R-:W-:Y:S05]  /*0e50*/  BSYNC B0 ;  /* 0x0000000000007941 */ /* 0x000fea0003800000 */
.L_x_31384:
[----:B------:R-:W-:-:S04]  /*0e60*/  FMUL.FTZ R0, R0, 1 ;  /* 0x3f80000000007820 */ /* 0x000fc80000410000 */
[----:B------:R0:W1:Y:S01]  /*0e70*/  F2F.F64.F32 R28, R0 ;  /* 0x00000000001c7310 */ /* 0x0000620000201800 */
[----:B------:R-:W-:Y:S05]  /*0e80*/  BRA `(.L_x_31359) ;  /* 0x00000000005c7947 */ /* 0x000fea0003800000 */
.L_x_31358:
        /* <DEDUP_REMOVED lines=16> */
.L_x_31386:
[----:B------:R-:W-:Y:S01]  /*0f90*/  CS2R R28, SRZ ;  /* 0x00000000001c7805 */ /* 0x000fe2000001ff00 */
[----:B------:R-:W-:Y:S06]  /*0fa0*/  BRA `(.L_x_31359) ;  /* 0x0000000000147947 */ /* 0x000fec0003800000 */
.L_x_31383:
[----:B------:R-:W2:Y:S02]  /*0fb0*/  LDG.E.64 R28, desc[UR36][R4.64] ;  /* 0x00000024041c7981 */ /* 0x000ea4000c1e1b00 */
[----:B--2---:R-:W0:Y:S01]  /*0fc0*/  I2F.F64.U64 R28, R28 ;  /* 0x0000001c001c7312 */ /* 0x004e220000301800 */
[----:B------:R-:W-:Y:S05]  /*0fd0*/  BRA `(.L_x_31359) ;  /* 0x0000000000087947 */ /* 0x000fea0003800000 */
.L_x_31382:
[----:B------:R-:W2:Y:S02]  /*0fe0*/  LDG.E R4, desc[UR36][R4.64] ;  /* 0x0000002404047981 */ /* 0x000ea4000c1e1900 */
[----:B--2---:R0:W1:Y:S02]  /*0ff0*/  I2F.F64.U32 R28, R4 ;  /* 0x00000004001c7312 */ /* 0x0040640000201800 */
.L_x_31359:
[----:B------:R-:W3:Y:S02]  /*1000*/  S2R R18, SR_TID.X ;  /* 0x0000000000127919 */ /* 0x000ee40000002100 */
[----:B---3--:R-:W-:-:S07]  /*1010*/  VIADD R18, R18, 0x80 ;  /* 0x0000008012127836 */ /* 0x008fce0000000000 */
.L_x_31353:
[----:B------:R-:W-:Y:S05]  /*1020*/  BSYNC B6 ;  /* 0x0000000000067941 */ /* 0x000fea0003800000 */
.L_x_31352:
        /* <DEDUP_REMOVED lines=24> */
.L_x_31392:
[----:B------:R-:W3:Y:S02]  /*11b0*/  LDG.E.U8 R4, desc[UR36][R4.64] ;  /* 0x0000002404047981 */ /* 0x000ee4000c1e1100 */
[----:B---3--:R0:W1:Y:S01]  /*11c0*/  I2F.F64.U16 R32, R4 ;  /* 0x0000000400207312 */ /* 0x0080620000101800 */
[----:B------:R-:W-:Y:S05]  /*11d0*/  BRA `(.L_x_31394) ;  /* 0x0000000c00707947 */ /* 0x000fea0003800000 */
.L_x_31391:
        /* <DEDUP_REMOVED lines=9> */
.L_x_31396:
[----:B------:R-:W3:Y:S02]  /*1270*/  LDG.E R4, desc[UR36][R4.64] ;  /* 0x0000002404047981 */ /* 0x000ee4000c1e1900 */
[----:B---3--:R0:W1:Y:S01]  /*1280*/  I2F.F64 R32, R4 ;  /* 0x0000000400207312 */ /* 0x0080620000201c00 */
[----:B------:R-:W-:Y:S05]  /*1290*/  BRA `(.L_x_31394) ;  /* 0x0000000c00407947 */ /* 0x000fea0003800000 */
.L_x_31395:
[----:B------:R-:W3:Y:S02]  /*12a0*/  LDG.E.U16 R4, desc[UR36][R4.64] ;  /* 0x0000002404047981 */ /* 0x000ee4000c1e1500 */
[----:B---3--:R0:W1:Y:S01]  /*12b0*/  I2F.F64.S16 R32, R4 ;  /* 0x0000000400207312 */ /* 0x0080620000101c00 */
[----:B------:R-:W-:Y:S05]  /*12c0*/  BRA `(.L_x_31394) ;  /* 0x0000000c00347947 */ /* 0x000fea0003800000 */
.L_x_31390:
        /* <DEDUP_REMOVED lines=10> */
.L_x_31398:
[----:B------:R-:W3:Y:S02]  /*1370*/  LDG.E.U16 R0, desc[UR36][R4.64] ;  /* 0x0000002404007981 */ /* 0x000ee4000c1e1500 */
[----:B---3--:R-:W-:-:S05]  /*1380*/  HADD2.F32 R0, -RZ, R0.H0_H0 ;  /* 0x20000000ff007230 */ /* 0x008fca0000004100 */
[----:B------:R-:W-:-:S04]  /*1390*/  FMUL.FTZ R0, R0, 1 ;  /* 0x3f80000000007820 */ /* 0x000fc80000410000 */
[----:B------:R0:W1:Y:S01]  /*13a0*/  F2F.F64.F32 R32, R0 ;  /* 0x0000000000207310 */ /* 0x0000620000201800 */
[----:B------:R-:W-:Y:S05]  /*13b0*/  BRA `(.L_x_31394) ;  /* 0x0000000800f87947 */ /* 0x000fea0003800000 */
.L_x_31397:
        /* <DEDUP_REMOVED lines=10> */
.L_x_31400:
[----:B------:R-:W3:Y:S02]  /*1460*/  LDG.E.U16 R4, desc[UR36][R4.64] ;  /* 0x0000002404047981 */ /* 0x000ee4000c1e1500 */
[----:B---3--:R-:W-:-:S05]  /*1470*/  HADD2.F32 R0, -RZ, R4.H0_H0 ;  /* 0x20000004ff007230 */ /* 0x008fca0000004100 */
[----:B------:R-:W-:-:S04]  /*1480*/  FMUL.FTZ R0, R0, 1 ;  /* 0x3f80000000007820 */ /* 0x000fc80000410000 */
[----:B------:R0:W1:Y:S01]  /*1490*/  F2F.F64.F32 R32, R0 ;  /* 0x0000000000207310 */ /* 0x0000620000201800 */
[----:B------:R-:W-:Y:S05]  /*14a0*/  BRA `(.L_x_31394) ;  /* 0x0000000800bc7947 */ /* 0x000fea0003800000 */
.L_x_31399:
[----:B------:R0:W5:Y:S01]  /*14b0*/  LDG.E.64 R32, desc[UR36][R4.64] ;  /* 0x0000002404207981 */ /* 0x000162000c1e1b00 */
[----:B------:R-:W-:Y:S05]  /*14c0*/  BRA `(.L_x_31394) ;  /* 0x0000000800b47947 */ /* 0x000fea0003800000 */
.L_x_31389:
        /* <DEDUP_REMOVED lines=13> */
.L_x_31403:
[----:B------:R0:W5:Y:S01]  /*15a0*/  LDG.E.64 R32, desc[UR36][R4.64] ;  /* 0x0000002404207981 */ /* 0x000162000c1e1b00 */
[----:B------:R-:W-:Y:S05]  /*15b0*/  BRA `(.L_x_31394) ;  /* 0x0000000800787947 */ /* 0x000fea0003800000 */
.L_x_31402:
        /* <DEDUP_REMOVED lines=28> */
.L_x_31405:
        /* <DEDUP_REMOVED lines=15> */
.L_x_31404:
[----:B------:R-:W3:Y:S02]  /*1870*/  LDG.E.U16 R0, desc[UR36][R4.64] ;  /* 0x0000002404007981 */ /* 0x000ee4000c1e1500 */
[----:B---3--:R-:W-:-:S04]  /*1880*/  IMAD.U32 R0, R0, 0x10000, RZ ;  /* 0x0001000000007824 */ /* 0x008fc800078e00ff */
[----:B------:R-:W-:-:S04]  /*1890*/  FMUL.FTZ R0, R0, 1 ;  /* 0x3f80000000007820 */ /* 0x000fc80000410000 */
[----:B------:R0:W1:Y:S01]  /*18a0*/  F2F.F64.F32 R32, R0 ;  /* 0x0000000000207310 */ /* 0x0000620000201800 */
[----:B------:R-:W-:Y:S05]  /*18b0*/  BRA `(.L_x_31394) ;  /* 0x0000000400b87947 */ /* 0x000fea0003800000 */
.L_x_31401:
        /* <DEDUP_REMOVED lines=11> */
.L_x_31408:
        /* <DEDUP_REMOVED lines=21> */
.L_x_31412:
[----:B------:R-:W-:Y:S05]  /*1ac0*/  BSYNC B1 ;  /* 0x0000000000017941 */ /* 0x000fea0003800000 */
.L_x_31411:
[----:B------:R-:W-:Y:S01]  /*1ad0*/  LEA R5, R0, 0x3b800000, 0x17 ;  /* 0x3b80000000057811 */ /* 0x000fe200078eb8ff */
[----:B------:R-:W-:-:S05]  /*1ae0*/  IMAD.SHL.U32 R0, R3, 0x100000, RZ ;  /* 0x0010000003007824 */ /* 0x000fca00078e00ff */
[----:B------:R-:W-:-:S07]  /*1af0*/  LOP3.LUT R0, R5, R0, R6, 0xfe, !PT ;  /* 0x0000000005007212 */ /* 0x000fce00078efe06 */
.L_x_31410:
[----:B------:R-:W-:Y:S05]  /*1b00*/  BSYNC B0 ;  /* 0x0000000000007941 */ /* 0x000fea0003800000 */
.L_x_31409:
[----:B------:R-:W-:-:S04]  /*1b10*/  FMUL.FTZ R0, R0, 1 ;  /* 0x3f80000000007820 */ /* 0x000fc80000410000 */
[----:B------:R0:W1:Y:S01]  /*1b20*/  F2F.F64.F32 R32, R0 ;  /* 0x0000000000207310 */ /* 0x0000620000201800 */
[----:B------:R-:W-:Y:S05]  /*1b30*/  BRA `(.L_x_31394) ;  /* 0x0000000400187947 */ /* 0x000fea0003800000 */
.L_x_31407:
        /* <DEDUP_REMOVED lines=21> */
.L_x_31416:
[----:B------:R-:W-:Y:S05]  /*1c90*/  BSYNC B1 ;  /* 0x0000000000017941 */ /* 0x000fea0003800000 */
.L_x_31415:
[----:B------:R-:W-:Y:S01]  /*1ca0*/  LEA R5, R0, 0x37800000, 0x17 ;  /* 0x3780000000057811 */ /* 0x000fe200078eb8ff */
[----:B------:R-:W-:-:S05]  /*1cb0*/  IMAD.SHL.U32 R0, R3, 0x200000, RZ ;  /* 0x0020000003007824 */ /* 0x000fca00078e00ff */
[----:B------:R-:W-:-:S07]  /*1cc0*/  LOP3.LUT R0, R5, R0, R6, 0xfe, !PT ;  /* 0x0000000005007212 */ /* 0x000fce00078efe06 */
.L_x_31414:
[----:B------:R-:W-:Y:S05]  /*1cd0*/  BSYNC B0 ;  /* 0x0000000000007941 */ /* 0x000fea0003800000 */
.L_x_31413:
[----:B------:R-:W-:-:S04]  /*1ce0*/  FMUL.FTZ R0, R0, 1 ;  /* 0x3f80000000007820 */ /* 0x000fc80000410000 */
[----:B------:R0:W1:Y:S01]  /*1cf0*/  F2F.F64.F32 R32, R0 ;  /* 0x0000000000207310 */ /* 0x0000620000201800 */
[----:B------:R-:W-:Y:S05]  /*1d00*/  BRA `(.L_x_31394) ;  /* 0x0000000000a47947 */ /* 0x000fea0003800000 */
.L_x_31406:
        /* <DEDUP_REMOVED lines=14> */
.L_x_31420:
[----:B------:R-:W-:Y:S05]  /*1df0*/  BSYNC B0 ;  /* 0x0000000000007941 */ /* 0x000fea0003800000 */
.L_x_31419:
[----:B------:R-:W-:-:S04]  /*1e00*/  FMUL.FTZ R0, R0, 1 ;  /* 0x3f80000000007820 */ /* 0x000fc80000410000 */
[----:B------:R0:W1:Y:S01]  /*1e10*/  F2F.F64.F32 R32, R0 ;  /* 0x0000000000207310 */ /* 0x0000620000201800 */
[----:B------:R-:W-:Y:S05]  /*1e20*/  BRA `(.L_x_31394) ;  /* 0x00000000005c7947 */ /* 0x000fea0003800000 */
.L_x_31393:
        /* <DEDUP_REMOVED lines=16> */
.L_x_31421:
[----:B------:R-:W-:Y:S01]  /*1f30*/  CS2R R32, SRZ ;  /* 0x0000000000207805 */ /* 0x000fe2000001ff00 */
[----:B------:R-:W-:Y:S06]  /*1f40*/  BRA `(.L_x_31394) ;  /* 0x0000000000147947 */ /* 0x000fec0003800000 */
.L_x_31418:
[----:B------:R-:W3:Y:S02]  /*1f50*/  LDG.E.64 R32, desc[UR36][R4.64] ;  /* 0x0000002404207981 */ /* 0x000ee4000c1e1b00 */
[----:B---3--:R-:W0:Y:S01]  /*1f60*/  I2F.F64.U64 R32, R32 ;  /* 0x0000002000207312 */ /* 0x008e220000301800 */
[----:B------:R-:W-:Y:S05]  /*1f70*/  BRA `(.L_x_31394) ;  /* 0x0000000000087947 */ /* 0x000fea0003800000 */
.L_x_31417:
[----:B------:R-:W3:Y:S02]  /*1f80*/  LDG.E R4, desc[UR36][R4.64] ;  /* 0x0000002404047981 */ /* 0x000ee4000c1e1900 */
[----:B---3--:R0:W1:Y:S02]  /*1f90*/  I2F.F64.U32 R32, R4 ;  /* 0x0000000400207312 */ /* 0x0080640000201800 */
.L_x_31394:
[----:B------:R-:W-:-:S07]  /*1fa0*/  VIADD R18, R18, 0x80 ;  /* 0x0000008012127836 */ /* 0x000fce0000000000 */
.L_x_31388:
[----:B------:R-:W-:Y:S05]  /*1fb0*/  BSYNC B6 ;  /* 0x0000000000067941 */ /* 0x000fea0003800000 */
.L_x_31387:
        /* <DEDUP_REMOVED lines=26> */
.L_x_31427:
[----:B------:R-:W3:Y:S02]  /*2160*/  LDG.E.U8 R4, desc[UR36][R4.64] ;  /* 0x0000002404047981 */ /* 0x000ee4000c1e1100 */
[----:B---3--:R0:W1:Y:S01]  /*2170*/  I2F.F64.U16 R16, R4 ;  /* 0x0000000400107312 */ /* 0x0080620000101800 */
[----:B------:R-:W-:Y:S05]  /*2180*/  BRA `(.L_x_31429) ;  /* 0x0000000c00707947 */ /* 0x000fea0003800000 */
.L_x_31426:
        /* <DEDUP_REMOVED lines=9> */
.L_x_31431:
[----:B------:R-:W3:Y:S02]  /*2220*/  LDG.E R4, desc[UR36][R4.64] ;  /* 0x0000002404047981 */ /* 0x000ee4000c1e1900 */
[----:B---3--:R0:W1:Y:S01]  /*2230*/  I2F.F64 R16, R4 ;  /* 0x0000000400107312 */ /* 0x0080620000201c00 */
[----:B------:R-:W-:Y:S05]  /*2240*/  BRA `(.L_x_31429) ;  /* 0x0000000c00407947 */ /* 0x000fea0003800000 */
.L_x_31430:
[----:B------:R-:W3:Y:S02]  /*2250*/  LDG.E.U16 R4, desc[UR36][R4.64] ;  /* 0x0000002404047981 */ /* 0x000ee4000c1e1500 */
[----:B---3--:R0:W1:Y:S01]  /*2260*/  I2F.F64.S16 R16, R4 ;  /* 0x0000000400107312 */ /* 0x0080620000101c00 */
[----:B------:R-:W-:Y:S05]  /*2270*/  BRA `(.L_x_31429) ;  /* 0x0000000c00347947 */ /* 0x000fea0003800000 */
.L_x_31425:
        /* <DEDUP_REMOVED lines=10> */
.L_x_31433:
[----:B------:R-:W3:Y:S02]  /*2320*/  LDG.E.U16 R0, desc[UR36][R4.64] ;  /* 0x0000002404007981 */ /* 0x000ee4000c1e1500 */
[----:B---3--:R-:W-:-:S05]  /*2330*/  HADD2.F32 R0, -RZ, R0.H0_H0 ;  /* 0x20000000ff007230 */ /* 0x008fca0000004100 */
[----:B------:R-:W-:-:S04]  /*2340*/  FMUL.FTZ R0, R0, 1 ;  /* 0x3f80000000007820 */ /* 0x000fc80000410000 */
[----:B------:R0:W1:Y:S01]  /*2350*/  F2F.F64.F32 R16, R0 ;  /* 0x0000000000107310 */ /* 0x0000620000201800 */
[----:B------:R-:W-:Y:S05]  /*2360*/  BRA `(.L_x_31429) ;  /* 0x0000000800f87947 */ /* 0x000fea0003800000 */
.L_x_31432:
        /* <DEDUP_REMOVED lines=10> */
.L_x_31435:
[----:B------:R-:W3:Y:S02]  /*2410*/  LDG.E.U16 R4, desc[UR36][R4.64] ;  /* 0x0000002404047981 */ /* 0x000ee4000c1e1500 */
[----:B---3--:R-:W-:-:S05]  /*2420*/  HADD2.F32 R0, -RZ, R4.H0_H0 ;  /* 0x20000004ff007230 */ /* 0x008fca0000004100 */
[----:B------:R-:W-:-:S04]  /*2430*/  FMUL.FTZ R0, R0, 1 ;  /* 0x3f80000000007820 */ /* 0x000fc80000410000 */
[----:B------:R0:W1:Y:S01]  /*2440*/  F2F.F64.F32 R16, R0 ;  /* 0x0000000000107310 */ /* 0x0000620000201800 */
[----:B------:R-:W-:Y:S05]  /*2450*/  BRA `(.L_x_31429) ;  /* 0x0000000800bc7947 */ /* 0x000fea0003800000 */
.L_x_31434:
[----:B------:R0:W5:Y:S01]  /*2460*/  LDG.E.64 R16, desc[UR36][R4.64] ;  /* 0x0000002404107981 */ /* 0x000162000c1e1b00 */
[----:B------:R-:W-:Y:S05]  /*2470*/  BRA `(.L_x_31429) ;  /* 0x0000000800b47947 */ /* 0x000fea0003800000 */
.L_x_31424:
        /* <DEDUP_REMOVED lines=13> */
.L_x_31438:
[----:B------:R0:W5:Y:S01]  /*2550*/  LDG.E.64 R16, desc[UR36][R4.64] ;  /* 0x0000002404107981 */ /* 0x000162000c1e1b00 */
[----:B------:R-:W-:Y:S05]  /*2560*/  BRA `(.L_x_31429) ;  /* 0x0000000800787947 */ /* 0x000fea0003800000 */
.L_x_31437:
        /* <DEDUP_REMOVED lines=28> */
.L_x_31440:
        /* <DEDUP_REMOVED lines=15> */
.L_x_31439:
[----:B------:R-:W3:Y:S02]  /*2820*/  LDG.E.U16 R0, desc[UR36][R4.64] ;  /* 0x0000002404007981 */ /* 0x000ee4000c1e1500 */
[----:B---3--:R-:W-:-:S04]  /*2830*/  IMAD.U32 R0, R0, 0x10000, RZ ;  /* 0x0001000000007824 */ /* 0x008fc800078e00ff */
[----:B------:R-:W-:-:S04]  /*2840*/  FMUL.FTZ R0, R0, 1 ;  /* 0x3f80000000007820 */ /* 0x000fc80000410000 */
[----:B------:R0:W1:Y:S01]  /*2850*/  F2F.F64.F32 R16, R0 ;  /* 0x0000000000107310 */ /* 0x0000620000201800 */
[----:B------:R-:W-:Y:S05]  /*2860*/  BRA `(.L_x_31429) ;  /* 0x0000000400b87947 */ /* 0x000fea0003800000 */
.L_x_31436:
        /* <DEDUP_REMOVED lines=11> */
.L_x_31443:
        /* <DEDUP_REMOVED lines=21> */
.L_x_31447:
[----:B------:R-:W-:Y:S05]  /*2a70*/  BSYNC B1 ;  /* 0x0000000000017941 */ /* 0x000fea0003800000 */
.L_x_31446:
[----:B------:R-:W-:Y:S01]  /*2a80*/  LEA R5, R0, 0x3b800000, 0x17 ;  /* 0x3b80000000057811 */ /* 0x000fe200078eb8ff */
[----:B------:R-:W-:-:S05]  /*2a90*/  IMAD.SHL.U32 R0, R3, 0x100000, RZ ;  /* 0x0010000003007824 */ /* 0x000fca00078e00ff */
[----:B------:R-:W-:-:S07]  /*2aa0*/  LOP3.LUT R0, R5, R0, R6, 0xfe, !PT ;  /* 0x0000000005007212 */ /* 0x000fce00078efe06 */
.L_x_31445:
[----:B------:R-:W-:Y:S05]  /*2ab0*/  BSYNC B0 ;  /* 0x0000000000007941 */ /* 0x000fea0003800000 */
.L_x_31444:
[----:B------:R-:W-:-:S04]  /*2ac0*/  FMUL.FTZ R0, R0, 1 ;  /* 0x3f80000000007820 */ /* 0x000fc80000410000 */
[----:B------:R3:W0:Y:S01]  /*2ad0*/  F2F.F64.F32 R16, R0 ;  /* 0x0000000000107310 */ /* 0x0006220000201800 */
[----:B------:R-:W-:Y:S05]  /*2ae0*/  BRA `(.L_x_31429) ;  /* 0x0000000400187947 */ /* 0x000fea0003800000 */
.L_x_31442:
        /* <DEDUP_REMOVED lines=21> */
.L_x_31451:
[----:B------:R-:W-:Y:S05]  /*2c40*/  BSYNC B1 ;  /* 0x0000000000017941 */ /* 0x000fea0003800000 */
.L_x_31450:
[----:B------:R-:W-:Y:S01]  /*2c50*/  LEA R5, R0, 0x37800000, 0x17 ;  /* 0x3780000000057811 */ /* 0x000fe200078eb8ff */
[----:B------:R-:W-:-:S05]  /*2c60*/  IMAD.SHL.U32 R0, R3, 0x200000, RZ ;  /* 0x0020000003007824 */ /* 0x000fca00078e00ff */
[----:B------:R-:W-:-:S07]  /*2c70*/  LOP3.LUT R0, R5, R0, R6, 0xfe, !PT ;  /* 0x0000000005007212 */ /* 0x000fce00078efe06 */
.L_x_31449:
[----:B------:R-:W-:Y:S05]  /*2c80*/  BSYNC B0 ;  /* 0x0000000000007941 */ /* 0x000fea0003800000 */
.L_x_31448:
[----:B------:R-:W-:-:S04]  /*2c90*/  FMUL.FTZ R0, R0, 1 ;  /* 0x3f80000000007820 */ /* 0x000fc80000410000 */
[----:B------:R0:W1:Y:S01]  /*2ca0*/  F2F.F64.F32 R16, R0 ;  /* 0x0000000000107310 */ /* 0x0000620000201800 */
[----:B------:R-:W-:Y:S05]  /*2cb0*/  BRA `(.L_x_31429) ;  /* 0x0000000000a47947 */ /* 0x000fea0003800000 */
.L_x_31441:
        /* <DEDUP_REMOVED lines=14> */
.L_x_31455:
[----:B------:R-:W-:Y:S05]  /*2da0*/  BSYNC B0 ;  /* 0x0000000000007941 */ /* 0x000fea0003800000 */
.L_x_31454:
[----:B------:R-:W-:-:S04]  /*2db0*/  FMUL.FTZ R0, R0, 1 ;  /* 0x3f80000000007820 */ /* 0x000fc80000410000 */
[----:B------:R0:W1:Y:S01]  /*2dc0*/  F2F.F64.F32 R16, R0 ;  /* 0x0000000000107310 */ /* 0x0000620000201800 */
[----:B------:R-:W-:Y:S05]  /*2dd0*/  BRA `(.L_x_31429) ;  /* 0x00000000005c7947 */ /* 0x000fea0003800000 */
.L_x_31428:
        /* <DEDUP_REMOVED lines=16> */
.L_x_31456:
[----:B------:R-:W-:Y:S01]  /*2ee0*/  CS2R R16, SRZ ;  /* 0x0000000000107805 */ /* 0x000fe2000001ff00 */
[----:B------:R-:W-:Y:S06]  /*2ef0*/  BRA `(.L_x_31429) ;  /* 0x0000000000147947 */ /* 0x000fec0003800000 */
.L_x_31453:
[----:B------:R-:W3:Y:S02]  /*2f00*/  LDG.E.64 R16, desc[UR36][R4.64] ;  /* 0x0000002404107981 */ /* 0x000ee4000c1e1b00 */
[----:B---3--:R-:W0:Y:S01]  /*2f10*/  I2F.F64.U64 R16, R16 ;  /* 0x0000001000107312 */ /* 0x008e220000301800 */
[----:B------:R-:W-:Y:S05]  /*2f20*/  BRA `(.L_x_31429) ;  /* 0x0000000000087947 */ /* 0x000fea0003800000 */
.L_x_31452:
[----:B------:R-:W3:Y:S02]  /*2f30*/  LDG.E R4, desc[UR36][R4.64] ;  /* 0x0000002404047981 */ /* 0x000ee4000c1e1900 */
[----:B---3--:R0:W1:Y:S02]  /*2f40*/  I2F.F64.U32 R16, R4 ;  /* 0x0000000400107312 */ /* 0x0080640000201800 */
.L_x_31429:
[----:B------:R-:W-:-:S07]  /*2f50*/  VIADD R18, R18, 0x80 ;  /* 0x0000008012127836 */ /* 0x000fce0000000000 */
.L_x_31423:
[----:B------:R-:W-:Y:S05]  /*2f60*/  BSYNC B6 ;  /* 0x0000000000067941 */ /* 0x000fea0003800000 */
.L_x_31422:
        /* <DEDUP_REMOVED lines=23> */
.L_x_31462:
[----:B------:R-:W3:Y:S02]  /*30e0*/  LDG.E.U8 R4, desc[UR36][R4.64] ;  /* 0x0000002404047981 */ /* 0x000ee4000c1e1100 */
[----:B---3--:R0:W1:Y:S01]  /*30f0*/  I2F.F64.U16 R24, R4 ;  /* 0x0000000400187312 */ /* 0x0080620000101800 */
[----:B------:R-:W-:Y:S05]  /*3100*/  BRA `(.L_x_31458) ;  /* 0x0000000c006c7947 */ /* 0x000fea0003800000 */
.L_x_31461:
        /* <DEDUP_REMOVED lines=9> */
.L_x_31465:
[----:B------:R-:W3:Y:S02]  /*31a0*/  LDG.E R4, desc[UR36][R4.64] ;  /* 0x0000002404047981 */ /* 0x000ee4000c1e1900 */
[----:B---3--:R0:W1:Y:S01]  /*31b0*/  I2F.F64 R24, R4 ;  /* 0x0000000400187312 */ /* 0x0080620000201c00 */
[----:B------:R-:W-:Y:S05]  /*31c0*/  BRA `(.L_x_31458) ;  /* 0x0000000c003c7947 */ /* 0x000fea0003800000 */
.L_x_31464:
[----:B------:R-:W3:Y:S02]  /*31d0*/  LDG.E.U16 R4, desc[UR36][R4.64] ;  /* 0x0000002404047981 */ /* 0x000ee4000c1e1500 */
[----:B---3--:R0:W1:Y:S01]  /*31e0*/  I2F.F64.S16 R24, R4 ;  /* 0x0000000400187312 */ /* 0x0080620000101c00 */
[----:B------:R-:W-:Y:S05]  /*31f0*/  BRA `(.L_x_31458) ;  /* 0x0000000c00307947 */ /* 0x000fea0003800000 */
.L_x_31460:
        /* <DEDUP_REMOVED lines=10> */
.L_x_31467:
[----:B------:R-:W3:Y:S02]  /*32a0*/  LDG.E.U16 R0, desc[UR36][R4.64] ;  /* 0x0000002404007981 */ /* 0x000ee4000c1e1500 */
[----:B---3--:R-:W-:-:S05]  /*32b0*/  HADD2.F32 R0, -RZ, R0.H0_H0 ;  /* 0x20000000ff007230 */ /* 0x008fca0000004100 */
[----:B------:R-:W-:-:S04]  /*32c0*/  FMUL.FTZ R0, R0, 1 ;  /* 0x3f80000000007820 */ /* 0x000fc80000410000 */
[----:B------:R0:W1:Y:S01]  /*32d0*/  F2F.F64.F32 R24, R0 ;  /* 0x0000000000187310 */ /* 0x0000620000201800 */
[----:B------:R-:W-:Y:S05]  /*32e0*/  BRA `(.L_x_31458) ;  /* 0x0000000800f47947 */ /* 0x000fea0003800000 */
.L_x_31466:
        /* <DEDUP_REMOVED lines=10> */
.L_x_31469:
[----:B------:R-:W3:Y:S02]  /*3390*/  LDG.E.U16 R4, desc[UR36][R4.64] ;  /* 0x0000002404047981 */ /* 0x000ee4000c1e1500 */
[----:B---3--:R-:W-:-:S05]  /*33a0*/  HADD2.F32 R0, -RZ, R4.H0_H0 ;  /* 0x20000004ff007230 */ /* 0x008fca0000004100 */
[----:B------:R-:W-:-:S04]  /*33b0*/  FMUL.FTZ R0, R0, 1 ;  /* 0x3f80000000007820 */ /* 0x000fc80000410000 */
[----:B------:R0:W1:Y:S01]  /*33c0*/  F2F.F64.F32 R24, R0 ;  /* 0x0000000000187310 */ /* 0x0000620000201800 */
[----:B------:R-:W-:Y:S05]  /*33d0*/  BRA `(.L_x_31458) ;  /* 0x0000000800b87947 */ /* 0x000fea0003800000 */
.L_x_31468:
[----:B------:R0:W5:Y:S01]  /*33e0*/  LDG.E.64 R24, desc[UR36][R4.64] ;  /* 0x0000002404187981 */ /* 0x000162000c1e1b00 */
[----:B------:R-:W-:Y:S05]  /*33f0*/  BRA `(.L_x_31458) ;  /* 0x0000000800b07947 */ /* 0x000fea0003800000 */
.L_x_31459:
        /* <DEDUP_REMOVED lines=13> */
.L_x_31472:
[----:B------:R0:W5:Y:S01]  /*34d0*/  LDG.E.64 R24, desc[UR36][R4.64] ;  /* 0x0000002404187981 */ /* 0x000162000c1e1b00 */
[----:B------:R-:W-:Y:S05]  /*34e0*/  BRA `(.L_x_31458) ;  /* 0x0000000800747947 */ /* 0x000fea0003800000 */
.L_x_31471:
        /* <DEDUP_REMOVED lines=28> */
.L_x_31474:
        /* <DEDUP_REMOVED lines=15> */
.L_x_31473:
[----:B------:R-:W3:Y:S02]  /*37a0*/  LDG.E.U16 R0, desc[UR36][R4.64] ;  /* 0x0000002404007981 */ /* 0x000ee4000c1e1500 */
[----:B---3--:R-:W-:-:S04]  /*37b0*/  IMAD.U32 R0, R0, 0x10000, RZ ;  /* 0x0001000000007824 */ /* 0x008fc800078e00ff */
[----:B------:R-:W-:-:S04]  /*37c0*/  FMUL.FTZ R0, R0, 1 ;  /* 0x3f80000000007820 */ /* 0x000fc80000410000 */
[----:B------:R0:W1:Y:S01]  /*37d0*/  F2F.F64.F32 R24, R0 ;  /* 0x0000000000187310 */ /* 0x0000620000201800 */
[----:B------:R-:W-:Y:S05]  /*37e0*/  BRA `(.L_x_31458) ;  /* 0x0000000400b47947 */ /* 0x000fea0003800000 */
.L_x_31470:
        /* <DEDUP_REMOVED lines=11> */
.L_x_31477:
        /* <DEDUP_REMOVED lines=21> */
.L_x_31481:
[----:B------:R-:W-:Y:S05]  /*39f0*/  BSYNC B1 ;  /* 0x0000000000017941 */ /* 0x000fea0003800000 */
.L_x_31480:
[----:B------:R-:W-:Y:S01]  /*3a00*/  LEA R3, R0, 0x3b800000, 0x17 ;  /* 0x3b80000000037811 */ /* 0x000fe200078eb8ff */
[----:B------:R-:W-:-:S05]  /*3a10*/  IMAD.SHL.U32 R0, R2, 0x100000, RZ ;  /* 0x0010000002007824 */ /* 0x000fca00078e00ff */
[----:B------:R-:W-:-:S07]  /*3a20*/  LOP3.LUT R0, R3, R0, R4, 0xfe, !PT ;  /* 0x0000000003007212 */ /* 0x000fce00078efe04 */
.L_x_31479:
[----:B------:R-:W-:Y:S05]  /*3a30*/  BSYNC B0 ;  /* 0x0000000000007941 */ /* 0x000fea0003800000 */
.L_x_31478:
[----:B------:R-:W-:-:S04]  /*3a40*/  FMUL.FTZ R0, R0, 1 ;  /* 0x3f80000000007820 */ /* 0x000fc80000410000 */
[----:B------:R0:W1:Y:S01]  /*3a50*/  F2F.F64.F32 R24, R0 ;  /* 0x0000000000187310 */ /* 0x0000620000201800 */
[----:B------:R-:W-:Y:S05]  /*3a60*/  BRA `(.L_x_31458) ;  /* 0x0000000400147947 */ /* 0x000fea0003800000 */
.L_x_31476:
        /* <DEDUP_REMOVED lines=21> */
.L_x_31485:
[----:B------:R-:W-:Y:S05]  /*3bc0*/  BSYNC B1 ;  /* 0x0000000000017941 */ /* 0x000fea0003800000 */
.L_x_31484:
[----:B------:R-:W-:Y:S01]  /*3bd0*/  LEA R3, R0, 0x37800000, 0x17 ;  /* 0x3780000000037811 */ /* 0x000fe200078eb8ff */
[----:B------:R-:W-:-:S05]  /*3be0*/  IMAD.SHL.U32 R0, R2, 0x200000, RZ ;  /* 0x0020000002007824 */ /* 0x000fca00078e00ff */
[----:B------:R-:W-:-:S07]  /*3bf0*/  LOP3.LUT R0, R3, R0, R4, 0xfe, !PT ;  /* 0x0000000003007212 */ /* 0x000fce00078efe04 */
.L_x_31483:
[----:B------:R-:W-:Y:S05]  /*3c00*/  BSYNC B0 ;  /* 0x0000000000007941 */ /* 0x000fea0003800000 */
.L_x_31482:
[----:B------:R-:W-:-:S04]  /*3c10*/  FMUL.FTZ R0, R0, 1 ;  /* 0x3f80000000007820 */ /* 0x000fc80000410000 */
[----:B------:R0:W1:Y:S01]  /*3c20*/  F2F.F64.F32 R24, R0 ;  /* 0x0000000000187310 */ /* 0x0000620000201800 */
[----:B------:R-:W-:Y:S05]  /*3c30*/  BRA `(.L_x_31458) ;  /* 0x0000000000a07947 */ /* 0x000fea0003800000 */
.L_x_31475:
        /* <DEDUP_REMOVED lines=14> */
.L_x_31489:
[----:B------:R-:W-:Y:S05]  /*3d20*/  BSYNC B0 ;  /* 0x0000000000007941 */ /* 0x000fea0003800000 */
.L_x_31488:
[----:B------:R-:W-:-:S04]  /*3d30*/  FMUL.FTZ R0, R0, 1 ;  /* 0x3f80000000007820 */ /* 0x000fc80000410000 */
[----:B------:R0:W1:Y:S01]  /*3d40*/  F2F.F64.F32 R24, R0 ;  /* 0x0000000000187310 */ /* 0x0000620000201800 */
[----:B------:R-:W-:Y:S05]  /*3d50*/  BRA `(.L_x_31458) ;  /* 0x0000000000587947 */ /* 0x000fea0003800000 */
.L_x_31463:
        /* <DEDUP_REMOVED lines=16> */
.L_x_31490:
[----:B------:R-:W-:Y:S05]  /*3e60*/  BRA `(.L_x_31458) ;  /* 0x0000000000147947 */ /* 0x000fea0003800000 */
.L_x_31487:
[----:B------:R-:W3:Y:S02]  /*3e70*/  LDG.E.64 R24, desc[UR36][R4.64] ;  /* 0x0000002404187981 */ /* 0x000ee4000c1e1b00 */
[----:B---3--:R-:W0:Y:S01]  /*3e80*/  I2F.F64.U64 R24, R24 ;  /* 0x0000001800187312 */ /* 0x008e220000301800 */
[----:B------:R-:W-:Y:S05]  /*3e90*/  BRA `(.L_x_31458) ;  /* 0x0000000000087947 */ /* 0x000fea0003800000 */
.L_x_31486:
[----:B------:R-:W3:Y:S02]  /*3ea0*/  LDG.E R4, desc[UR36][R4.64] ;  /* 0x0000002404047981 */ /* 0x000ee4000c1e1900 */
[----:B---3--:R0:W1:Y:S02]  /*3eb0*/  I2F.F64.U32 R24, R4 ;  /* 0x0000000400187312 */ /* 0x0080640000201800 */
.L_x_31458:
[----:B------:R-:W-:Y:S05]  /*3ec0*/  BSYNC B6 ;  /* 0x0000000000067941 */ /* 0x000fea0003800000 */
.L_x_31457:
[----:B0-----:R-:W0:Y:S01]  /*3ed0*/  LDC.64 R2, c[0x0][0x220] ;  /* 0x00008800ff027b82 */ /* 0x001e220000000a00 */
[----:B------:R-:W-:Y:S01]  /*3ee0*/  BSSY B0, `(.L_x_31491) ;  /* 0x00000c1000007945 */ /* 0x000fe20003800000 */
[----:B0-----:R-:W-:-:S04]  /*3ef0*/  ISETP.NE.U32.AND P0, PT, R2, RZ, PT ;  /* 0x000000ff0200720c */ /* 0x001fc80003f05070 */
[----:B------:R-:W-:-:S13]  /*3f00*/  LOP3.LUT P0, RZ, R3, 0x7fffffff, RZ, 0xc0, P0 ;  /* 0x7fffffff03ff7812 */ /* 0x000fda000000c0ff */
[----:B------:R-:W-:Y:S05]  /*3f10*/  @!P0 BRA `(.L_x_31492) ;  /* 0x0000000400dc8947 */ /* 0x000fea0003800000 */
[----:B------:R-:W0:Y:S01]  /*3f20*/  S2R R26, SR_TID.X ;  /* 0x00000000001a7919 */ /* 0x000e220000002100 */
[----:B------:R-:W-:Y:S01]  /*3f30*/  BSSY B1, `(.L_x_31493) ;  /* 0x000001c000017945 */ /* 0x000fe20003800000 */
[----:B0-----:R-:W-:-:S13]  /*3f40*/  ISETP.GE.AND P2, PT, R26, R23, PT ;  /* 0x000000171a00720c */ /* 0x001fda0003f46270 */
[----:B------:R-:W-:Y:S05]  /*3f50*/  @P2 BRA `(.L_x_31494) ;  /* 0x0000000000642947 */ /* 0x000fea0003800000 */
[----:B-1----:R-:W0:Y:S01]  /*3f60*/  LDC.64 R4, c[0x0][0x220] ;  /* 0x00008800ff047b82 */ /* 0x002e220000000a00 */
[----:B--2-45:R-:W-:-:S06]  /*3f70*/  DSETP.GTU.AND P0, PT, |R28|, +INF , PT ;  /* 0x7ff000001c00742a */ /* 0x034fcc0003f0c200 */
[----:B0-----:R-:W-:-:S14]  /*3f80*/  DSETP.GTU.OR P0, PT, |R4|, +INF , P0 ;  /* 0x7ff000000400742a */ /* 0x001fdc000070c600 */
[----:B------:R-:W-:Y:S05]  /*3f90*/  @P0 BRA `(.L_x_31495) ;  /* 0x0000000000500947 */ /* 0x000fea0003800000 */
[----:B---3--:R-:W-:Y:S02]  /*3fa0*/  LOP3.LUT R0, R28, R2, RZ, 0xfc, !PT ;  /* 0x000000021c007212 */ /* 0x008fe400078efcff */
[----:B------:R-:W-:Y:S02]  /*3fb0*/  LOP3.LUT R6, R29, R3, RZ, 0xfc, !PT ;  /* 0x000000031d067212 */ /* 0x000fe400078efcff */
[----:B------:R-:W-:-:S04]  /*3fc0*/  ISETP.NE.U32.AND P0, PT, R0, RZ, PT ;  /* 0x000000ff0000720c */ /* 0x000fc80003f05070 */
[----:B------:R-:W-:-:S13]  /*3fd0*/  LOP3.LUT P0, RZ, R6, 0x7fffffff, RZ, 0xc0, P0 ;  /* 0x7fffffff06ff7812 */ /* 0x000fda000000c0ff */
[----:B------:R-:W-:Y:S05]  /*3fe0*/  @!P0 BRA `(.L_x_31494) ;  /* 0x0000000000408947 */ /* 0x000fea0003800000 */
[C-C-:B------:R-:W-:Y:S02]  /*3ff0*/  DSETP.GT.AND P1, PT, R28.reuse, R4.reuse, PT ;  /* 0x000000041c00722a */ /* 0x140fe40003f24000 */
[----:B------:R-:W-:-:S04]  /*4000*/  DSETP.GEU.AND P0, PT, R28, R4, PT ;  /* 0x000000041c00722a */ /* 0x000fc80003f0e000 */
[C---:B------:R-:W-:Y:S02]  /*4010*/  DSETP.LT.AND P3, PT, R4.reuse, RZ, P1 ;  /* 0x000000ff0400722a */ /* 0x040fe40000f61000 */
[C---:B------:R-:W-:Y:S02]  /*4020*/  DSETP.GT.AND P1, PT, R4.reuse, RZ, P1 ;  /* 0x000000ff0400722a */ /* 0x040fe40000f24000 */
[C---:B------:R-:W-:Y:S02]  /*4030*/  DSETP.LT.AND P4, PT, R4.reuse, RZ, !P0 ;  /* 0x000000ff0400722a */ /* 0x040fe40004781000 */
[----:B------:R-:W-:Y:S01]  /*4040*/  DSETP.GT.AND P0, PT, R4, RZ, !P0 ;  /* 0x000000ff0400722a */ /* 0x000fe20004704000 */
[----:B------:R-:W-:Y:S02]  /*4050*/  SEL R4, RZ, 0xffffffff, !P3 ;  /* 0xffffffffff047807 */ /* 0x000fe40005800000 */
[----:B------:R-:W-:-:S03]  /*4060*/  SEL R5, RZ, 0x1, !P1 ;  /* 0x00000001ff057807 */ /* 0x000fc60004800000 */
[----:B------:R-:W-:Y:S02]  /*4070*/  SEL R29, RZ, 0xffffffff, !P0 ;  /* 0xffffffffff1d7807 */ /* 0x000fe40004000000 */
[----:B------:R-:W-:Y:S02]  /*4080*/  SEL R28, RZ, 0x1, !P4 ;  /* 0x00000001ff1c7807 */ /* 0x000fe40006000000 */
[----:B------:R-:W-:-:S04]  /*4090*/  IADD3 R0, P0, P1, R5, R2, R4 ;  /* 0x0000000205007210 */ /* 0x000fc8000791e004 */
[----:B------:R-:W-:Y:S02]  /*40a0*/  IADD3 R28, P3, P4, R29, R0, R28 ;  /* 0x000000001d1c7210 */ /* 0x000fe40007c7e01c */
[----:B------:R-:W-:-:S04]  /*40b0*/  IADD3.X R0, RZ, R3, R4, P0, P1 ;  /* 0x00000003ff007210 */ /* 0x000fc800007e2404 */
[----:B------:R-:W-:Y:S01]  /*40c0*/  IADD3.X R29, R29, R0, RZ, P3, P4 ;  /* 0x000000001d1d7210 */ /* 0x000fe20001fe84ff */
[----:B------:R-:W-:Y:S06]  /*40d0*/  BRA `(.L_x_31494) ;  /* 0x0000000000047947 */ /* 0x000fec0003800000 */
.L_x_31495:
[----:B------:R-:W-:-:S11]  /*40e0*/  DADD R28, R28, R4 ;  /* 0x000000001c1c7229 */ /* 0x000fd60000000004 */
.L_x_31494:
[----:B------:R-:W-:Y:S05]  /*40f0*/  BSYNC B1 ;  /* 0x0000000000017941 */ /* 0x000fea0003800000 */
.L_x_31493:
[----:B---3--:R-:W-:Y:S01]  /*4100*/  VIADD R0, R26, 0x80 ;  /* 0x000000801a007836 */ /* 0x008fe20000000000 */
[----:B------:R-:W-:Y:S04]  /*4110*/  BSSY B1, `(.L_x_31496) ;  /* 0x000001c000017945 */ /* 0x000fe80003800000 */
[----:B------:R-:W-:-:S13]  /*4120*/  ISETP.GE.AND P0, PT, R0, R23, PT ;  /* 0x000000170000720c */ /* 0x000fda0003f06270 */
[----:B------:R-:W-:Y:S05]  /*4130*/  @P0 BRA `(.L_x_31497) ;  /* 0x0000000000640947 */ /* 0x000fea0003800000 */
[----:B-1----:R-:W0:Y:S01]  /*4140*/  LDC.64 R4, c[0x0][0x220] ;  /* 0x00008800ff047b82 */ /* 0x002e220000000a00 */
[----:B-----5:R-:W-:-:S06]  /*4150*/  DSETP.GTU.AND P0, PT, |R32|, +INF , PT ;  /* 0x7ff000002000742a */ /* 0x020fcc0003f0c200 */
[----:B0-----:R-:W-:-:S14]  /*4160*/  DSETP.GTU.OR P0, PT, |R4|, +INF , P0 ;  /* 0x7ff000000400742a */ /* 0x001fdc000070c600 */
[----:B------:R-:W-:Y:S05]  /*4170*/  @P0 BRA `(.L_x_31498) ;  /* 0x0000000000500947 */ /* 0x000fea0003800000 */
[----:B------:R-:W-:Y:S02]  /*4180*/  LOP3.LUT R0, R32, R2, RZ, 0xfc, !PT ;  /* 0x0000000220007212 */ /* 0x000fe400078efcff */
        /* <DEDUP_REMOVED lines=19> */
.L_x_31498:
[----:B------:R-:W-:-:S11]  /*42c0*/  DADD R32, R32, R4 ;  /* 0x0000000020207229 */ /* 0x000fd60000000004 */
.L_x_31497:
[----:B------:R-:W-:Y:S05]  /*42d0*/  BSYNC B1 ;  /* 0x0000000000017941 */ /* 0x000fea0003800000 */
.L_x_31496:
[----:B------:R-:W-:Y:S01]  /*42e0*/  VIADD R0, R26, 0x100 ;  /* 0x000001001a007836 */ /* 0x000fe20000000000 */
        /* <DEDUP_REMOVED lines=27> */
.L_x_31501:
[----:B------:R-:W-:-:S11]  /*44a0*/  DADD R16, R16, R4 ;  /* 0x0000000010107229 */ /* 0x000fd60000000004 */
.L_x_31500:
[----:B------:R-:W-:Y:S05]  /*44b0*/  BSYNC B1 ;  /* 0x0000000000017941 */ /* 0x000fea0003800000 */
.L_x_31499:
[----:B------:R-:W-:-:S05]  /*44c0*/  VIADD R0, R26, 0x180 ;  /* 0x000001801a007836 */ /* 0x000fca0000000000 */
        /* <DEDUP_REMOVED lines=26> */
.L_x_31503:
[----:B------:R-:W-:Y:S01]  /*4670*/  DADD R24, R24, R4 ;  /* 0x0000000018187229 */ /* 0x000fe20000000004 */
[----:B------:R-:W-:Y:S10]  /*4680*/  BRA `(.L_x_31502) ;  /* 0x0000000400187947 */ /* 0x000ff40003800000 */
.L_x_31492:
        /* <DEDUP_REMOVED lines=10> */
[----:B------:R-:W-:Y:S02]  /*4730*/  ISETP.NE.U32.AND P0, PT, R0, RZ, PT ;  /* 0x000000ff0000720c */ /* 0x000fe40003f05070 */
[----:B------:R-:W-:Y:S02]  /*4740*/  LOP3.LUT R5, RZ, 0x80000000, R29, 0xb8, !PT ;  /* 0x80000000ff057812 */ /* 0x000fe400078eb81d */
[----:B------:R-:W-:-:S04]  /*4750*/  LOP3.LUT P0, RZ, R4, 0x7fffffff, RZ, 0xc0, P0 ;  /* 0x7fffffff04ff7812 */ /* 0x000fc8000000c0ff */
[----:B------:R-:W-:Y:S02]  /*4760*/  FSEL R29, R29, R5, !P0 ;  /* 0x000000051d1d7208 */ /* 0x000fe40004000000 */
[----:B------:R-:W-:Y:S01]  /*4770*/  FSEL R28, R28, 1.4012984643248170709e-45, !P0 ;  /* 0x000000011c1c7808 */ /* 0x000fe20004000000 */
[----:B------:R-:W-:Y:S06]  /*4780*/  BRA `(.L_x_31505) ;  /* 0x0000000000047947 */ /* 0x000fec0003800000 */
.L_x_31506:
[----:B------:R-:W-:-:S11]  /*4790*/  DADD R28, R28, R4 ;  /* 0x000000001c1c7229 */ /* 0x000fd60000000004 */
.L_x_31505:
[----:B------:R-:W-:Y:S05]  /*47a0*/  BSYNC B1 ;  /* 0x0000000000017941 */ /* 0x000fea0003800000 */
.L_x_31504:
        /* <DEDUP_REMOVED lines=10> */
[----:B------:R-:W-:Y:S02]  /*4850*/  ISETP.NE.U32.AND P0, PT, R0, RZ, PT ;  /* 0x000000ff0000720c */ /* 0x000fe40003f05070 */
[----:B------:R-:W-:Y:S02]  /*4860*/  LOP3.LUT R5, RZ, 0x80000000, R33, 0xb8, !PT ;  /* 0x80000000ff057812 */ /* 0x000fe400078eb821 */
[----:B------:R-:W-:-:S04]  /*4870*/  LOP3.LUT P0, RZ, R4, 0x7fffffff, RZ, 0xc0, P0 ;  /* 0x7fffffff04ff7812 */ /* 0x000fc8000000c0ff */
[----:B------:R-:W-:Y:S02]  /*4880*/  FSEL R33, R33, R5, !P0 ;  /* 0x0000000521217208 */ /* 0x000fe40004000000 */
[----:B------:R-:W-:Y:S01]  /*4890*/  FSEL R32, R32, 1.4012984643248170709e-45, !P0 ;  /* 0x0000000120207808 */ /* 0x000fe20004000000 */
[----:B------:R-:W-:Y:S06]  /*48a0*/  BRA `(.L_x_31508) ;  /* 0x0000000000047947 */ /* 0x000fec0003800000 */
.L_x_31509:
[----:B------:R-:W-:-:S11]  /*48b0*/  DADD R32, R32, R4 ;  /* 0x0000000020207229 */ /* 0x000fd60000000004 */
.L_x_31508:
[----:B------:R-:W-:Y:S05]  /*48c0*/  BSYNC B1 ;  /* 0x0000000000017941 */ /* 0x000fea0003800000 */
.L_x_31507:
        /* <DEDUP_REMOVED lines=16> */
.L_x_31512:
[----:B------:R-:W-:-:S11]  /*49d0*/  DADD R16, R16, R4 ;  /* 0x0000000010107229 */ /* 0x000fd60000000004 */
.L_x_31511:
[----:B------:R-:W-:Y:S05]  /*49e0*/  BSYNC B1 ;  /* 0x0000000000017941 */ /* 0x000fea0003800000 */
.L_x_31510:
        /* <DEDUP_REMOVED lines=15> */
.L_x_31513:
[----:B------:R-:W-:-:S11]  /*4ae0*/  DADD R24, R24, R4 ;  /* 0x0000000018187229 */ /* 0x000fd60000000004 */
.L_x_31502:
[----:B------:R-:W-:Y:S05]  /*4af0*/  BSYNC B0 ;  /* 0x0000000000007941 */ /* 0x000fea0003800000 */
.L_x_31491:
[----:B------:R-:W0:Y:S01]  /*4b00*/  LDC.U8 R2, c[0x0][0x244] ;  /* 0x00009100ff027b82 */ /* 0x000e220000000000 */
[----:B------:R-:W-:Y:S04]  /*4b10*/  BSSY B6, `(.L_x_31514) ;  /* 0x0000118000067945 */ /* 0x000fe80003800000 */
[----:B------:R-:W-:Y:S05]  /*4b20*/  @P2 BRA `(.L_x_31515) ;  /* 0x0000001000582947 */ /* 0x000fea0003800000 */
[----:B-1----:R-:W1:Y:S01]  /*4b30*/  LDC.64 R4, c[0x0][0x228] ;  /* 0x00008a00ff047b82 */ /* 0x002e620000000a00 */
        /* <DEDUP_REMOVED lines=17> */
[----:B--2-45:R-:W0:Y:S02]  /*4c50*/  F2I.F64.TRUNC R29, R28 ;  /* 0x0000001c001d7311 */ /* 0x034e24000030d100 */
[----:B0-----:R3:W-:Y:S01]  /*4c60*/  STG.E.U8 desc[UR36][R4.64], R29 ;  /* 0x0000001d04007986 */ /* 0x0017e2000c101124 */
[----:B------:R-:W-:Y:S05]  /*4c70*/  BRA `(.L_x_31521) ;  /* 0x0000001000007947 */ /* 0x000fea0003800000 */
.L_x_31519:
[----:B--2-45:R-:W0:Y:S02]  /*4c80*/  F2I.S64.F64.TRUNC R28, R28 ;  /* 0x0000001c001c7311 */ /* 0x034e24000030d900 */
[----:B0-----:R-:W-:-:S05]  /*4c90*/  IMAD.MOV.U32 R3, RZ, RZ, R28 ;  /* 0x000000ffff037224 */ /* 0x001fca00078e001c */
[----:B------:R4:W-:Y:S01]  /*4ca0*/  STG.E.U8 desc[UR36][R4.64], R3 ;  /* 0x0000000304007986 */ /* 0x0009e2000c101124 */
[----:B------:R-:W-:Y:S05]  /*4cb0*/  BRA `(.L_x_31521) ;  /* 0x0000000c00f07947 */ /* 0x000fea0003800000 */
.L_x_31518:
[----:B------:R-:W-:-:S13]  /*4cc0*/  ISETP.NE.AND P0, PT, R0, 0x2, PT ;  /* 0x000000020000780c */ /* 0x000fda0003f05270 */
[----:B------:R-:W-:Y:S05]  /*4cd0*/  @!P0 BRA `(.L_x_31522) ;  /* 0x0000000000288947 */ /* 0x000fea0003800000 */
[----:B------:R-:W-:-:S13]  /*4ce0*/  ISETP.NE.AND P0, PT, R0, 0x3, PT ;  /* 0x000000030000780c */ /* 0x000fda0003f05270 */
[----:B------:R-:W-:Y:S05]  /*4cf0*/  @!P0 BRA `(.L_x_31523) ;  /* 0x0000000000148947 */ /* 0x000fea0003800000 */
[----:B------:R-:W-:-:S13]  /*4d00*/  ISETP.NE.AND P0, PT, R0, 0x4, PT ;  /* 0x000000040000780c */ /* 0x000fda0003f05270 */
[----:B------:R-:W-:Y:S05]  /*4d10*/  @P0 BRA `(.L_x_31520) ;  /* 0x0000000c00800947 */ /* 0x000fea0003800000 */
[----:B--2-45:R-:W0:Y:S02]  /*4d20*/  F2I.S64.F64.TRUNC R28, R28 ;  /* 0x0000001c001c7311 */ /* 0x034e24000030d900 */
[----:B0-----:R1:W-:Y:S01]  /*4d30*/  STG.E.64 desc[UR36][R4.64], R28 ;  /* 0x0000001c04007986 */ /* 0x0013e2000c101b24 */
[----:B------:R-:W-:Y:S05]  /*4d40*/  BRA `(.L_x_31521) ;  /* 0x0000000c00cc7947 */ /* 0x000fea0003800000 */
.L_x_31523:
[----:B--2-45:R-:W0:Y:S02]  /*4d50*/  F2I.F64.TRUNC R29, R28 ;  /* 0x0000001c001d7311 */ /* 0x034e24000030d100 */
[----:B0-----:R2:W-:Y:S01]  /*4d60*/  STG.E desc[UR36][R4.64], R29 ;  /* 0x0000001d04007986 */ /* 0x0015e2000c101924 */
[----:B------:R-:W-:Y:S05]  /*4d70*/  BRA `(.L_x_31521) ;  /* 0x0000000c00c07947 */ /* 0x000fea0003800000 */
.L_x_31522:
[----:B--2-45:R-:W0:Y:S02]  /*4d80*/  F2I.F64.TRUNC R29, R28 ;  /* 0x0000001c001d7311 */ /* 0x034e24000030d100 */
[----:B0-----:R0:W-:Y:S01]  /*4d90*/  STG.E.U16 desc[UR36][R4.64], R29 ;  /* 0x0000001d04007986 */ /* 0x0011e2000c101524 */
[----:B------:R-:W-:Y:S05]  /*4da0*/  BRA `(.L_x_31521) ;  /* 0x0000000c00b47947 */ /* 0x000fea0003800000 */
.L_x_31517:
        /* <DEDUP_REMOVED lines=8> */
[----:B--2-45:R-:W0:Y:S01]  /*4e30*/  F2F.F32.F64 R3, R28 ;  /* 0x0000001c00037310 */ /* 0x034e220000301000 */
[----:B------:R-:W-:-:S14]  /*4e40*/  DSETP.GEU.AND P0, PT, |R28|, UR4, PT ;  /* 0x000000041c007e2a */ /* 0x000fdc000bf0e200 */
[----:B0-----:R-:W-:-:S05]  /*4e50*/  @!P0 FMUL R3, R3, 1.175494350822287508e-38 ;  /* 0x0080000003038820 */ /* 0x001fca0000400000 */
[----:B------:R0:W-:Y:S01]  /*4e60*/  STG.E desc[UR36][R4.64], R3 ;  /* 0x0000000304007986 */ /* 0x0001e2000c101924 */
[----:B------:R-:W-:Y:S05]  /*4e70*/  BRA `(.L_x_31521) ;  /* 0x0000000c00807947 */ /* 0x000fea0003800000 */
.L_x_31525:
[----:B------:R-:W-:Y:S01]  /*4e80*/  UMOV UR4, 0xf0000000 ;  /* 0xf000000000047882 */ /* 0x000fe20000000000 */
[----:B------:R-:W-:Y:S01]  /*4e90*/  UMOV UR5, 0x380fffff ;  /* 0x380fffff00057882 */ /* 0x000fe20000000000 */
[----:B--2-45:R-:W0:Y:S01]  /*4ea0*/  F2F.F32.F64 R0, R28 ;  /* 0x0000001c00007310 */ /* 0x034e220000301000 */
[----:B------:R-:W-:-:S14]  /*4eb0*/  DSETP.GEU.AND P0, PT, |R28|, UR4, PT ;  /* 0x000000041c007e2a */ /* 0x000fdc000bf0e200 */
[----:B0-----:R-:W-:-:S05]  /*4ec0*/  @!P0 FMUL R0, R0, 1.175494350822287508e-38 ;  /* 0x0080000000008820 */ /* 0x001fca0000400000 */
[----:B------:R-:W-:-:S05]  /*4ed0*/  F2FP.F16.F32.PACK_AB R0, RZ, R0 ;  /* 0x00000000ff00723e */ /* 0x000fca00000000ff */
[----:B------:R0:W-:Y:S01]  /*4ee0*/  STG.E.U16 desc[UR36][R4.64], R0 ;  /* 0x0000000004007986 */ /* 0x0001e2000c101524 */
[----:B------:R-:W-:Y:S05]  /*4ef0*/  BRA `(.L_x_31521) ;  /* 0x0000000c00607947 */ /* 0x000fea0003800000 */
.L_x_31524:
        /* <DEDUP_REMOVED lines=8> */
[----:B--2-45:R-:W0:Y:S01]  /*4f80*/  F2F.F32.F64 R6, R28 ;  /* 0x0000001c00067310 */ /* 0x034e220000301000 */
[----:B------:R-:W-:Y:S01]  /*4f90*/  DSETP.GEU.AND P0, PT, |R28|, UR4, PT ;  /* 0x000000041c007e2a */ /* 0x000fe2000bf0e200 */
[----:B------:R-:W-:-:S13]  /*4fa0*/  IMAD.MOV.U32 R7, RZ, RZ, RZ ;  /* 0x000000ffff077224 */ /* 0x000fda00078e00ff */
[----:B0-----:R-:W-:-:S05]  /*4fb0*/  @!P0 FMUL R6, R6, 1.175494350822287508e-38 ;  /* 0x0080000006068820 */ /* 0x001fca0000400000 */
[----:B------:R0:W-:Y:S01]  /*4fc0*/  STG.E.64 desc[UR36][R4.64], R6 ;  /* 0x0000000604007986 */ /* 0x0001e2000c101b24 */
[----:B------:R-:W-:Y:S05]  /*4fd0*/  BRA `(.L_x_31521) ;  /* 0x0000000c00287947 */ /* 0x000fea0003800000 */
.L_x_31527:
[----:B------:R-:W-:Y:S01]  /*4fe0*/  UMOV UR4, 0xf0000000 ;  /* 0xf000000000047882 */ /* 0x000fe20000000000 */
[----:B------:R-:W-:Y:S01]  /*4ff0*/  UMOV UR5, 0x380fffff ;  /* 0x380fffff00057882 */ /* 0x000fe20000000000 */
[----:B--2-45:R-:W0:Y:S01]  /*5000*/  F2F.F32.F64 R0, R28 ;  /* 0x0000001c00007310 */ /* 0x034e220000301000 */
[----:B------:R-:W-:-:S14]  /*5010*/  DSETP.GEU.AND P0, PT, |R28|, UR4, PT ;  /* 0x000000041c007e2a */ /* 0x000fdc000bf0e200 */
[----:B0-----:R-:W-:-:S05]  /*5020*/  @!P0 FMUL R0, R0, 1.175494350822287508e-38 ;  /* 0x0080000000008820 */ /* 0x001fca0000400000 */
[----:B------:R-:W-:-:S04]  /*5030*/  F2FP.F16.F32.PACK_AB R3, RZ, R0 ;  /* 0x00000000ff03723e */ /* 0x000fc800000000ff */
[----:B------:R-:W-:-:S05]  /*5040*/  PRMT R3, R3, 0x5410, RZ ;  /* 0x0000541003037816 */ /* 0x000fca00000000ff */
[----:B------:R0:W-:Y:S01]  /*5050*/  STG.E desc[UR36][R4.64], R3 ;  /* 0x0000000304007986 */ /* 0x0001e2000c101924 */
[----:B------:R-:W-:Y:S05]  /*5060*/  BRA `(.L_x_31521) ;  /* 0x0000000c00047947 */ /* 0x000fea0003800000 */
.L_x_31526:
[----:B--2-45:R0:W-:Y:S01]  /*5070*/  STG.E.64 desc[UR36][R4.64], R28 ;  /* 0x0000001c04007986 */ /* 0x0341e2000c101b24 */
[----:B------:R-:W-:Y:S05]  /*5080*/  BRA `(.L_x_31521) ;  /* 0x0000000800fc7947 */ /* 0x000fea0003800000 */
.L_x_31516:
        /* <DEDUP_REMOVED lines=8> */
[----:B--2-45:R-:W-:-:S06]  /*5110*/  DSETP.NEU.AND P0, PT, R28, RZ, PT ;  /* 0x000000ff1c00722a */ /* 0x034fcc0003f0d000 */
[----:B------:R-:W-:-:S05]  /*5120*/  SEL R3, RZ, 0x1, !P0 ;  /* 0x00000001ff037807 */ /* 0x000fca0004000000 */
[----:B------:R0:W-:Y:S01]  /*5130*/  STG.E.U8 desc[UR36][R4.64], R3 ;  /* 0x0000000304007986 */ /* 0x0001e2000c101124 */
[----:B------:R-:W-:Y:S05]  /*5140*/  BRA `(.L_x_31521) ;  /* 0x0000000800cc7947 */ /* 0x000fea0003800000 */
.L_x_31530:
[----:B------:R-:W-:-:S05]  /*5150*/  CS2R R30, SRZ ;  /* 0x00000000001e7805 */ /* 0x000fca000001ff00 */
[----:B--2-45:R0:W-:Y:S01]  /*5160*/  STG.E.128 desc[UR36][R4.64], R28 ;  /* 0x0000001c04007986 */ /* 0x0341e2000c101d24 */
[----:B------:R-:W-:Y:S05]  /*5170*/  BRA `(.L_x_31521) ;  /* 0x0000000800c07947 */ /* 0x000fea0003800000 */
.L_x_31529:
        /* <DEDUP_REMOVED lines=25> */
.L_x_31534:
[----:B------:R-:W-:Y:S05]  /*5310*/  BSYNC B0 ;  /* 0x0000000000007941 */ /* 0x000fea0003800000 */
.L_x_31533:
[----:B------:R-:W-:-:S05]  /*5320*/  LOP3.LUT R7, R0, R7, RZ, 0xfc, !PT ;  /* 0x0000000700077212 */ /* 0x000fca00078efcff */
[----:B------:R0:W-:Y:S01]  /*5330*/  STG.E.U8 desc[UR36][R4.64], R7 ;  /* 0x0000000704007986 */ /* 0x0001e2000c101124 */
[----:B------:R-:W-:Y:S05]  /*5340*/  BRA `(.L_x_31521) ;  /* 0x00000008004c7947 */ /* 0x000fea0003800000 */
.L_x_31532:
[----:B------:R-:W-:Y:S01]  /*5350*/  UMOV UR4, 0xf0000000 ;  /* 0xf000000000047882 */ /* 0x000fe20000000000 */
[----:B------:R-:W-:Y:S01]  /*5360*/  UMOV UR5, 0x380fffff ;  /* 0x380fffff00057882 */ /* 0x000fe20000000000 */
[----:B--2-45:R-:W0:Y:S01]  /*5370*/  F2F.F32.F64 R7, R28 ;  /* 0x0000001c00077310 */ /* 0x034e220000301000 */
        /* <DEDUP_REMOVED lines=14> */
.L_x_31536:
[----:B------:R-:W-:Y:S01]  /*5460*/  IMAD.MOV.U32 R0, RZ, RZ, 0x7f ;  /* 0x0000007fff007424 */ /* 0x000fe200078e00ff */
[----:B------:R-:W-:-:S04]  /*5470*/  ISETP.GT.U32.AND P0, PT, R3, 0x7f800000, PT ;  /* 0x7f8000000300780c */ /* 0x000fc80003f04070 */
[----:B------:R-:W-:-:S09]  /*5480*/  SEL R0, R0, 0x7c, P0 ;  /* 0x0000007c00007807 */ /* 0x000fd20000000000 */
.L_x_31537:
[----:B------:R-:W-:Y:S05]  /*5490*/  BSYNC B0 ;  /* 0x0000000000007941 */ /* 0x000fea0003800000 */
.L_x_31535:
[----:B------:R-:W-:-:S04]  /*54a0*/  LOP3.LUT R3, R7, 0x80000000, RZ, 0xc0, !PT ;  /* 0x8000000007037812 */ /* 0x000fc800078ec0ff */
[----:B------:R-:W-:-:S04]  /*54b0*/  SHF.R.U32.HI R3, RZ, 0x18, R3 ;  /* 0x00000018ff037819 */ /* 0x000fc80000011603 */
[----:B------:R-:W-:-:S05]  /*54c0*/  LOP3.LUT R3, R0, R3, RZ, 0xfc, !PT ;  /* 0x0000000300037212 */ /* 0x000fca00078efcff */
[----:B------:R0:W-:Y:S01]  /*54d0*/  STG.E.U8 desc[UR36][R4.64], R3 ;  /* 0x0000000304007986 */ /* 0x0001e2000c101124 */
[----:B------:R-:W-:Y:S05]  /*54e0*/  BRA `(.L_x_31521) ;  /* 0x0000000400e47947 */ /* 0x000fea0003800000 */
.L_x_31531:
[----:B------:R-:W-:Y:S01]  /*54f0*/  UMOV UR4, 0xf0000000 ;  /* 0xf000000000047882 */ /* 0x000fe20000000000 */
[----:B------:R-:W-:Y:S01]  /*5500*/  UMOV UR5, 0x380fffff ;  /* 0x380fffff00057882 */ /* 0x000fe20000000000 */
[----:B--2-45:R-:W0:Y:S01]  /*5510*/  F2F.F32.F64 R0, R28 ;  /* 0x0000001c00007310 */ /* 0x034e220000301000 */
[----:B------:R-:W-:-:S14]  /*5520*/  DSETP.GEU.AND P0, PT, |R28|, UR4, PT ;  /* 0x000000041c007e2a */ /* 0x000fdc000bf0e200 */
[----:B0-----:R-:W-:-:S05]  /*5530*/  @!P0 FMUL R0, R0, 1.175494350822287508e-38 ;  /* 0x0080000000008820 */ /* 0x001fca0000400000 */
[----:B------:R-:W-:-:S05]  /*5540*/  F2FP.BF16.F32.PACK_AB R0, RZ, R0 ;  /* 0x00000000ff00723e */ /* 0x000fca00000010ff */
[----:B------:R0:W-:Y:S01]  /*5550*/  STG.E.U16 desc[UR36][R4.64], R0 ;  /* 0x0000000004007986 */ /* 0x0001e2000c101524 */
[----:B------:R-:W-:Y:S05]  /*5560*/  BRA `(.L_x_31521) ;  /* 0x0000000400c47947 */ /* 0x000fea0003800000 */
.L_x_31528:
        /* <DEDUP_REMOVED lines=8> */
[----:B--2-45:R-:W0:Y:S02]  /*55f0*/  F2I.U32.F64.TRUNC R29, R28 ;  /* 0x0000001c001d7311 */ /* 0x034e24000030d000 */
[----:B0-----:R0:W-:Y:S01]  /*5600*/  STG.E.U16 desc[UR36][R4.64], R29 ;  /* 0x0000001d04007986 */ /* 0x0011e2000c101524 */
[----:B------:R-:W-:Y:S05]  /*5610*/  BRA `(.L_x_31521) ;  /* 0x0000000400987947 */ /* 0x000fea0003800000 */
.L_x_31540:
[----:B------:R-:W-:Y:S01]  /*5620*/  UMOV UR4, 0xf0000000 ;  /* 0xf000000000047882 */ /* 0x000fe20000000000 */
[----:B------:R-:W-:Y:S01]  /*5630*/  UMOV UR5, 0x380fffff ;  /* 0x380fffff00057882 */ /* 0x000fe20000000000 */
[----:B--2-45:R-:W0:Y:S01]  /*5640*/  F2F.F32.F64 R7, R28 ;  /* 0x0000001c00077310 */ /* 0x034e220000301000 */
        /* <DEDUP_REMOVED lines=18> */
.L_x_31543:
[----:B------:R-:W-:-:S04]  /*5770*/  LOP3.LUT R0, R7, 0x80000000, RZ, 0xc0, !PT ;  /* 0x8000000007007812 */ /* 0x000fc800078ec0ff */
[----:B------:R-:W-:-:S04]  /*5780*/  SHF.R.U32.HI R0, RZ, 0x18, R0 ;  /* 0x00000018ff007819 */ /* 0x000fc80000011600 */
[----:B------:R-:W-:-:S07]  /*5790*/  LOP3.LUT R0, R3, R0, RZ, 0xfc, !PT ;  /* 0x0000000003007212 */ /* 0x000fce00078efcff */
.L_x_31542:
[----:B------:R-:W-:Y:S05]  /*57a0*/  BSYNC B0 ;  /* 0x0000000000007941 */ /* 0x000fea0003800000 */
.L_x_31541:
[----:B------:R0:W-:Y:S01]  /*57b0*/  STG.E.U8 desc[UR36][R4.64], R0 ;  /* 0x0000000004007986 */ /* 0x0001e2000c101124 */
[----:B------:R-:W-:Y:S05]  /*57c0*/  BRA `(.L_x_31521) ;  /* 0x00000004002c7947 */ /* 0x000fea0003800000 */
.L_x_31539:
        /* <DEDUP_REMOVED lines=21> */
.L_x_31546:
[----:B------:R-:W-:-:S04]  /*5920*/  LOP3.LUT R0, R7, 0x80000000, RZ, 0xc0, !PT ;  /* 0x8000000007007812 */ /* 0x000fc800078ec0ff */
[----:B------:R-:W-:-:S04]  /*5930*/  SHF.R.U32.HI R0, RZ, 0x18, R0 ;  /* 0x00000018ff007819 */ /* 0x000fc80000011600 */
[----:B------:R-:W-:-:S07]  /*5940*/  LOP3.LUT R0, R3, R0, RZ, 0xfc, !PT ;  /* 0x0000000003007212 */ /* 0x000fce00078efcff */
.L_x_31545:
[----:B------:R-:W-:Y:S05]  /*5950*/  BSYNC B0 ;  /* 0x0000000000007941 */ /* 0x000fea0003800000 */
.L_x_31544:
[----:B------:R0:W-:Y:S01]  /*5960*/  STG.E.U8 desc[UR36][R4.64], R0 ;  /* 0x0000000004007986 */ /* 0x0001e2000c101124 */
[----:B------:R-:W-:Y:S05]  /*5970*/  BRA `(.L_x_31521) ;  /* 0x0000000000c07947 */ /* 0x000fea0003800000 */
.L_x_31538:
        /* <DEDUP_REMOVED lines=26> */
.L_x_31520:
        /* <DEDUP_REMOVED lines=16> */
.L_x_31549:
[----:B------:R-:W-:Y:S05]  /*5c20*/  BRA `(.L_x_31521) ;  /* 0x0000000000147947 */ /* 0x000fea0003800000 */
.L_x_31548:
[----:B--2-45:R-:W0:Y:S02]  /*5c30*/  F2I.U64.F64.TRUNC R28, R28 ;  /* 0x0000001c001c7311 */ /* 0x034e24000030d800 */
[----:B0-----:R0:W-:Y:S01]  /*5c40*/  STG.E.64 desc[UR36][R4.64], R28 ;  /* 0x0000001c04007986 */ /* 0x0011e2000c101b24 */
[----:B------:R-:W-:Y:S05]  /*5c50*/  BRA `(.L_x_31521) ;  /* 0x0000000000087947 */ /* 0x000fea0003800000 */
.L_x_31547:
[----:B--2-45:R-:W0:Y:S02]  /*5c60*/  F2I.U32.F64.TRUNC R29, R28 ;  /* 0x0000001c001d7311 */ /* 0x034e24000030d000 */
[----:B0-----:R0:W-:Y:S02]  /*5c70*/  STG.E desc[UR36][R4.64], R29 ;  /* 0x0000001d04007986 */ /* 0x0011e4000c101924 */
.L_x_31521:
[----:B------:R-:W-:-:S07]  /*5c80*/  VIADD R26, R26, 0x80 ;  /* 0x000000801a1a7836 */ /* 0x000fce0000000000 */
.L_x_31515:
[----:B------:R-:W-:Y:S05]  /*5c90*/  BSYNC B6 ;  /* 0x0000000000067941 */ /* 0x000fea0003800000 */
.L_x_31514:
        /* <DEDUP_REMOVED lines=21> */
[----:B-----5:R-:W0:Y:S02]  /*5df0*/  F2I.F64.TRUNC R33, R32 ;  /* 0x0000002000217311 */ /* 0x020e24000030d100 */
[----:B0-----:R0:W-:Y:S01]  /*5e00*/  STG.E.U8 desc[UR36][R4.64], R33 ;  /* 0x0000002104007986 */ /* 0x0011e2000c101124 */
[----:B------:R-:W-:Y:S05]  /*5e10*/  BRA `(.L_x_31557) ;  /* 0x0000001000007947 */ /* 0x000fea0003800000 */
.L_x_31555:
[----:B-----5:R-:W0:Y:S02]  /*5e20*/  F2I.S64.F64.TRUNC R32, R32 ;  /* 0x0000002000207311 */ /* 0x020e24000030d900 */
[----:B0-----:R-:W-:-:S05]  /*5e30*/  IMAD.MOV.U32 R3, RZ, RZ, R32 ;  /* 0x000000ffff037224 */ /* 0x001fca00078e0020 */
[----:B------:R0:W-:Y:S01]  /*5e40*/  STG.E.U8 desc[UR36][R4.64], R3 ;  /* 0x0000000304007986 */ /* 0x0001e2000c101124 */
[----:B------:R-:W-:Y:S05]  /*5e50*/  BRA `(.L_x_31557) ;  /* 0x0000000c00f07947 */ /* 0x000fea0003800000 */
.L_x_31554:
[----:B------:R-:W-:-:S13]  /*5e60*/  ISETP.NE.AND P0, PT, R0, 0x2, PT ;  /* 0x000000020000780c */ /* 0x000fda0003f05270 */
[----:B------:R-:W-:Y:S05]  /*5e70*/  @!P0 BRA `(.L_x_31558) ;  /* 0x0000000000288947 */ /* 0x000fea0003800000 */
[----:B------:R-:W-:-:S13]  /*5e80*/  ISETP.NE.AND P0, PT, R0, 0x3, PT ;  /* 0x000000030000780c */ /* 0x000fda0003f05270 */
[----:B------:R-:W-:Y:S05]  /*5e90*/  @!P0 BRA `(.L_x_31559) ;  /* 0x0000000000148947 */ /* 0x000fea0003800000 */
[----:B------:R-:W-:-:S13]  /*5ea0*/  ISETP.NE.AND P0, PT, R0, 0x4, PT ;  /* 0x000000040000780c */ /* 0x000fda0003f05270 */
[----:B------:R-:W-:Y:S05]  /*5eb0*/  @P0 BRA `(.L_x_31556) ;  /* 0x0000000c00800947 */ /* 0x000fea0003800000 */
[----:B-----5:R-:W0:Y:S02]  /*5ec0*/  F2I.S64.F64.TRUNC R32, R32 ;  /* 0x0000002000207311 */ /* 0x020e24000030d900 */
[----:B0-----:R0:W-:Y:S01]  /*5ed0*/  STG.E.64 desc[UR36][R4.64], R32 ;  /* 0x0000002004007986 */ /* 0x0011e2000c101b24 */
[----:B------:R-:W-:Y:S05]  /*5ee0*/  BRA `(.L_x_31557) ;  /* 0x0000000c00cc7947 */ /* 0x000fea0003800000 */
.L_x_31559:
[----:B-----5:R-:W0:Y:S02]  /*5ef0*/  F2I.F64.TRUNC R33, R32 ;  /* 0x0000002000217311 */ /* 0x020e24000030d100 */
[----:B0-----:R0:W-:Y:S01]  /*5f00*/  STG.E desc[UR36][R4.64], R33 ;  /* 0x0000002104007986 */ /* 0x0011e2000c101924 */
[----:B------:R-:W-:Y:S05]  /*5f10*/  BRA `(.L_x_31557) ;  /* 0x0000000c00c07947 */ /* 0x000fea0003800000 */
.L_x_31558:
[----:B-----5:R-:W0:Y:S02]  /*5f20*/  F2I.F64.TRUNC R33, R32 ;  /* 0x0000002000217311 */ /* 0x020e24000030d100 */
[----:B0-----:R0:W-:Y:S01]  /*5f30*/  STG.E.U16 desc[UR36][R4.64], R33 ;  /* 0x0000002104007986 */ /* 0x0011e2000c101524 */
[----:B------:R-:W-:Y:S05]  /*5f40*/  BRA `(.L_x_31557) ;  /* 0x0000000c00b47947 */ /* 0x000fea0003800000 */
.L_x_31553:
        /* <DEDUP_REMOVED lines=8> */
[----:B-----5:R-:W0:Y:S01]  /*5fd0*/  F2F.F32.F64 R3, R32 ;  /* 0x0000002000037310 */ /* 0x020e220000301000 */
[----:B------:R-:W-:-:S14]  /*5fe0*/  DSETP.GEU.AND P0, PT, |R32|, UR4, PT ;  /* 0x0000000420007e2a */ /* 0x000fdc000bf0e200 */
[----:B0-----:R-:W-:-:S05]  /*5ff0*/  @!P0 FMUL R3, R3, 1.175494350822287508e-38 ;  /* 0x0080000003038820 */ /* 0x001fca0000400000 */
[----:B------:R0:W-:Y:S01]  /*6000*/  STG.E desc[UR36][R4.64], R3 ;  /* 0x0000000304007986 */ /* 0x0001e2000c101924 */
[----:B------:R-:W-:Y:S05]  /*6010*/  BRA `(.L_x_31557) ;  /* 0x0000000c00807947 */ /* 0x000fea0003800000 */
.L_x_31561:
[----:B------:R-:W-:Y:S01]  /*6020*/  UMOV UR4, 0xf0000000 ;  /* 0xf000000000047882 */ /* 0x000fe20000000000 */
[----:B------:R-:W-:Y:S01]  /*6030*/  UMOV UR5, 0x380fffff ;  /* 0x380fffff00057882 */ /* 0x000fe20000000000 */
[----:B-----5:R-:W0:Y:S01]  /*6040*/  F2F.F32.F64 R0, R32 ;  /* 0x0000002000007310 */ /* 0x020e220000301000 */
[----:B------:R-:W-:-:S14]  /*6050*/  DSETP.GEU.AND P0, PT, |R32|, UR4, PT ;  /* 0x0000000420007e2a */ /* 0x000fdc000bf0e200 */
[----:B0-----:R-:W-:-:S05]  /*6060*/  @!P0 FMUL R0, R0, 1.175494350822287508e-38 ;  /* 0x0080000000008820 */ /* 0x001fca0000400000 */
[----:B------:R-:W-:-:S05]  /*6070*/  F2FP.F16.F32.PACK_AB R0, RZ, R0 ;  /* 0x00000000ff00723e */ /* 0x000fca00000000ff */
[----:B------:R0:W-:Y:S01]  /*6080*/  STG.E.U16 desc[UR36][R4.64], R0 ;  /* 0x0000000004007986 */ /* 0x0001e2000c101524 */
[----:B------:R-:W-:Y:S05]  /*6090*/  BRA `(.L_x_31557) ;  /* 0x0000000c00607947 */ /* 0x000fea0003800000 */
.L_x_31560:
        /* <DEDUP_REMOVED lines=8> */
[----:B-----5:R-:W0:Y:S01]  /*6120*/  F2F.F32.F64 R6, R32 ;  /* 0x0000002000067310 */ /* 0x020e220000301000 */
[----:B------:R-:W-:Y:S01]  /*6130*/  DSETP.GEU.AND P0, PT, |R32|, UR4, PT ;  /* 0x0000000420007e2a */ /* 0x000fe2000bf0e200 */
[----:B------:R-:W-:-:S13]  /*6140*/  IMAD.MOV.U32 R7, RZ, RZ, RZ ;  /* 0x000000ffff077224 */ /* 0x000fda00078e00ff */
[----:B0-----:R-:W-:-:S05]  /*6150*/  @!P0 FMUL R6, R6, 1.175494350822287508e-38 ;  /* 0x0080000006068820 */ /* 0x001fca0000400000 */
[----:B------:R0:W-:Y:S01]  /*6160*/  STG.E.64 desc[UR36][R4.64], R6 ;  /* 0x0000000604007986 */ /* 0x0001e2000c101b24 */
[----:B------:R-:W-:Y:S05]  /*6170*/  BRA `(.L_x_31557) ;  /* 0x0000000c00287947 */ /* 0x000fea0003800000 */
.L_x_31563:
[----:B------:R-:W-:Y:S01]  /*6180*/  UMOV UR4, 0xf0000000 ;  /* 0xf000000000047882 */ /* 0x000fe20000000000 */
[----:B------:R-:W-:Y:S01]  /*6190*/  UMOV UR5, 0x380fffff ;  /* 0x380fffff00057882 */ /* 0x000fe20000000000 */
[----:B-----5:R-:W0:Y:S01]  /*61a0*/  F2F.F32.F64 R0, R32 ;  /* 0x0000002000007310 */ /* 0x020e220000301000 */
[----:B------:R-:W-:-:S14]  /*61b0*/  DSETP.GEU.AND P0, PT, |R32|, UR4, PT ;  /* 0x0000000420007e2a */ /* 0x000fdc000bf0e200 */
[----:B0-----:R-:W-:-:S05]  /*61c0*/  @!P0 FMUL R0, R0, 1.175494350822287508e-38 ;  /* 0x0080000000008820 */ /* 0x001fca0000400000 */
[----:B------:R-:W-:-:S04]  /*61d0*/  F2FP.F16.F32.PACK_AB R3, RZ, R0 ;  /* 0x00000000ff03723e */ /* 0x000fc800000000ff */
[----:B------:R-:W-:-:S05]  /*61e0*/  PRMT R3, R3, 0x5410, RZ ;  /* 0x0000541003037816 */ /* 0x000fca00000000ff */
[----:B------:R0:W-:Y:S01]  /*61f0*/  STG.E desc[UR36][R4.64], R3 ;  /* 0x0000000304007986 */ /* 0x0001e2000c101924 */
[----:B------:R-:W-:Y:S05]  /*6200*/  BRA `(.L_x_31557) ;  /* 0x0000000c00047947 */ /* 0x000fea0003800000 */
.L_x_31562:
[----:B-----5:R0:W-:Y:S01]  /*6210*/  STG.E.64 desc[UR36][R4.64], R32 ;  /* 0x0000002004007986 */ /* 0x0201e2000c101b24 */
[----:B------:R-:W-:Y:S05]  /*6220*/  BRA `(.L_x_31557) ;  /* 0x0000000800fc7947 */ /* 0x000fea0003800000 */
.L_x_31552:
        /* <DEDUP_REMOVED lines=8> */
[----:B-----5:R-:W-:-:S06]  /*62b0*/  DSETP.NEU.AND P0, PT, R32, RZ, PT ;  /* 0x000000ff2000722a */ /* 0x020fcc0003f0d000 */
[----:B------:R-:W-:-:S05]  /*62c0*/  SEL R3, RZ, 0x1, !P0 ;  /* 0x00000001ff037807 */ /* 0x000fca0004000000 */
[----:B------:R0:W-:Y:S01]  /*62d0*/  STG.E.U8 desc[UR36][R4.64], R3 ;  /* 0x0000000304007986 */ /* 0x0001e2000c101124 */
[----:B------:R-:W-:Y:S05]  /*62e0*/  BRA `(.L_x_31557) ;  /* 0x0000000800cc7947 */ /* 0x000fea0003800000 */
.L_x_31566:
[----:B------:R-:W-:-:S05]  /*62f0*/  CS2R R34, SRZ ;  /* 0x0000000000227805 */ /* 0x000fca000001ff00 */
[----:B-----5:R0:W-:Y:S01]  /*6300*/  STG.E.128 desc[UR36][R4.64], R32 ;  /* 0x0000002004007986 */ /* 0x0201e2000c101d24 */
[----:B------:R-:W-:Y:S05]  /*6310*/  BRA `(.L_x_31557) ;  /* 0x0000000800c07947 */ /* 0x000fea0003800000 */
.L_x_31565:
        /* <DEDUP_REMOVED lines=25> */
.L_x_31570:
[----:B------:R-:W-:Y:S05]  /*64b0*/  BSYNC B0 ;  /* 0x0000000000007941 */ /* 0x000fea0003800000 */
.L_x_31569:
[----:B------:R-:W-:-:S05]  /*64c0*/  LOP3.LUT R7, R0, R7, RZ, 0xfc, !PT ;  /* 0x0000000700077212 */ /* 0x000fca00078efcff */
[----:B------:R0:W-:Y:S01]  /*64d0*/  STG.E.U8 desc[UR36][R4.64], R7 ;  /* 0x0000000704007986 */ /* 0x0001e2000c101124 */
[----:B------:R-:W-:Y:S05]  /*64e0*/  BRA `(.L_x_31557) ;  /* 0x00000008004c7947 */ /* 0x000fea0003800000 */
.L_x_31568:
[----:B------:R-:W-:Y:S01]  /*64f0*/  UMOV UR4, 0xf0000000 ;  /* 0xf000000000047882 */ /* 0x000fe20000000000 */
[----:B------:R-:W-:Y:S01]  /*6500*/  UMOV UR5, 0x380fffff ;  /* 0x380fffff00057882 */ /* 0x000fe20000000000 */
[----:B-----5:R-:W0:Y:S01]  /*6510*/  F2F.F32.F64 R7, R32 ;  /* 0x0000002000077310 */ /* 0x020e220000301000 */
        /* <DEDUP_REMOVED lines=14> */
.L_x_31572:
[----:B------:R-:W-:Y:S01]  /*6600*/  IMAD.MOV.U32 R0, RZ, RZ, 0x7f ;  /* 0x0000007fff007424 */ /* 0x000fe200078e00ff */
[----:B------:R-:W-:-:S04]  /*6610*/  ISETP.GT.U32.AND P0, PT, R3, 0x7f800000, PT ;  /* 0x7f8000000300780c */ /* 0x000fc80003f04070 */
[----:B------:R-:W-:-:S09]  /*6620*/  SEL R0, R0, 0x7c, P0 ;  /* 0x0000007c00007807 */ /* 0x000fd20000000000 */
.L_x_31573:
[----:B------:R-:W-:Y:S05]  /*6630*/  BSYNC B0 ;  /* 0x0000000000007941 */ /* 0x000fea0003800000 */
.L_x_31571:
[----:B------:R-:W-:-:S04]  /*6640*/  LOP3.LUT R3, R7, 0x80000000, RZ, 0xc0, !PT ;  /* 0x8000000007037812 */ /* 0x000fc800078ec0ff */
[----:B------:R-:W-:-:S04]  /*6650*/  SHF.R.U32.HI R3, RZ, 0x18, R3 ;  /* 0x00000018ff037819 */ /* 0x000fc80000011603 */
[----:B------:R-:W-:-:S05]  /*6660*/  LOP3.LUT R3, R0, R3, RZ, 0xfc, !PT ;  /* 0x0000000300037212 */ /* 0x000fca00078efcff */
[----:B------:R0:W-:Y:S01]  /*6670*/  STG.E.U8 desc[UR36][R4.64], R3 ;  /* 0x0000000304007986 */ /* 0x0001e2000c101124 */
[----:B------:R-:W-:Y:S05]  /*6680*/  BRA `(.L_x_31557) ;  /* 0x0000000400e47947 */ /* 0x000fea0003800000 */
.L_x_31567:
[----:B------:R-:W-:Y:S01]  /*6690*/  UMOV UR4, 0xf0000000 ;  /* 0xf000000000047882 */ /* 0x000fe20000000000 */
[----:B------:R-:W-:Y:S01]  /*66a0*/  UMOV UR5, 0x380fffff ;  /* 0x380fffff00057882 */ /* 0x000fe20000000000 */
[----:B-----5:R-:W0:Y:S01]  /*66b0*/  F2F.F32.F64 R0, R32 ;  /* 0x0000002000007310 */ /* 0x020e220000301000 */
[----:B------:R-:W-:-:S14]  /*66c0*/  DSETP.GEU.AND P0, PT, |R32|, UR4, PT ;  /* 0x0000000420007e2a */ /* 0x000fdc000bf0e200 */
[----:B0-----:R-:W-:-:S05]  /*66d0*/  @!P0 FMUL R0, R0, 1.175494350822287508e-38 ;  /* 0x0080000000008820 */ /* 0x001fca0000400000 */
[----:B------:R-:W-:-:S05]  /*66e0*/  F2FP.BF16.F32.PACK_AB R0, RZ, R0 ;  /* 0x00000000ff00723e */ /* 0x000fca00000010ff */
[----:B------:R0:W-:Y:S01]  /*66f0*/  STG.E.U16 desc[UR36][R4.64], R0 ;  /* 0x0000000004007986 */ /* 0x0001e2000c101524 */
[----:B------:R-:W-:Y:S05]  /*6700*/  BRA `(.L_x_31557) ;  /* 0x0000000400c47947 */ /* 0x000fea0003800000 */
.L_x_31564:
        /* <DEDUP_REMOVED lines=8> */
[----:B-----5:R-:W0:Y:S02]  /*6790*/  F2I.U32.F64.TRUNC R33, R32 ;  /* 0x0000002000217311 */ /* 0x020e24000030d000 */
[----:B0-----:R0:W-:Y:S01]  /*67a0*/  STG.E.U16 desc[UR36][R4.64], R33 ;  /* 0x0000002104007986 */ /* 0x0011e2000c101524 */
[----:B------:R-:W-:Y:S05]  /*67b0*/  BRA `(.L_x_31557) ;  /* 0x0000000400987947 */ /* 0x000fea0003800000 */
.L_x_31576:
[----:B------:R-:W-:Y:S01]  /*67c0*/  UMOV UR4, 0xf0000000 ;  /* 0xf000000000047882 */ /* 0x000fe20000000000 */
[----:B------:R-:W-:Y:S01]  /*67d0*/  UMOV UR5, 0x380fffff ;  /* 0x380fffff00057882 */ /* 0x000fe20000000000 */
[----:B-----5:R-:W0:Y:S01]  /*67e0*/  F2F.F32.F64 R7, R32 ;  /* 0x0000002000077310 */ /* 0x020e220000301000 */
        /* <DEDUP_REMOVED lines=18> */
.L_x_31579:
[----:B------:R-:W-:-:S04]  /*6910*/  LOP3.LUT R0, R7, 0x80000000, RZ, 0xc0, !PT ;  /* 0x8000000007007812 */ /* 0x000fc800078ec0ff */
[----:B------:R-:W-:-:S04]  /*6920*/  SHF.R.U32.HI R0, RZ, 0x18, R0 ;  /* 0x00000018ff007819 */ /* 0x000fc80000011600 */
[----:B------:R-:W-:-:S07]  /*6930*/  LOP3.LUT R0, R3, R0, RZ, 0xfc, !PT ;  /* 0x0000000003007212 */ /* 0x000fce00078efcff */
.L_x_31578:
[----:B------:R-:W-:Y:S05]  /*6940*/  BSYNC B0 ;  /* 0x0000000000007941 */ /* 0x000fea0003800000 */
.L_x_31577:
[----:B------:R4:W-:Y:S01]  /*6950*/  STG.E.U8 desc[UR36][R4.64], R0 ;  /* 0x0000000004007986 */ /* 0x0009e2000c101124 */
[----:B------:R-:W-:Y:S05]  /*6960*/  BRA `(.L_x_31557) ;  /* 0x00000004002c7947 */ /* 0x000fea0003800000 */
.L_x_31575:
        /* <DEDUP_REMOVED lines=21> */
.L_x_31582:
[----:B------:R-:W-:-:S04]  /*6ac0*/  LOP3.LUT R0, R7, 0x80000000, RZ, 0xc0, !PT ;  /* 0x8000000007007812 */ /* 0x000fc800078ec0ff */
[----:B------:R-:W-:-:S04]  /*6ad0*/  SHF.R.U32.HI R0, RZ, 0x18, R0 ;  /* 0x00000018ff007819 */ /* 0x000fc80000011600 */
[----:B------:R-:W-:-:S07]  /*6ae0*/  LOP3.LUT R0, R3, R0, RZ, 0xfc, !PT ;  /* 0x0000000003007212 */ /* 0x000fce00078efcff */
.L_x_31581:
[----:B------:R-:W-:Y:S05]  /*6af0*/  BSYNC B0 ;  /* 0x0000000000007941 */ /* 0x000fea0003800000 */
.L_x_31580:
[----:B------:R3:W-:Y:S01]  /*6b00*/  STG.E.U8 desc[UR36][R4.64], R0 ;  /* 0x0000000004007986 */ /* 0x0007e2000c101124 */
[----:B------:R-:W-:Y:S05]  /*6b10*/  BRA `(.L_x_31557) ;  /* 0x0000000000c07947 */ /* 0x000fea0003800000 */
.L_x_31574:
        /* <DEDUP_REMOVED lines=26> */
.L_x_31556:
        /* <DEDUP_REMOVED lines=16> */
.L_x_31585:
[----:B------:R-:W-:Y:S05]  /*6dc0*/  BRA `(.L_x_31557) ;  /* 0x0000000000147947 */ /* 0x000fea0003800000 */
.L_x_31584:
[----:B-----5:R-:W0:Y:S02]  /*6dd0*/  F2I.U64.F64.TRUNC R32, R32 ;  /* 0x0000002000207311 */ /* 0x020e24000030d800 */
[----:B0-----:R2:W-:Y:S01]  /*6de0*/  STG.E.64 desc[UR36][R4.64], R32 ;  /* 0x0000002004007986 */ /* 0x0015e2000c101b24 */
[----:B------:R-:W-:Y:S05]  /*6df0*/  BRA `(.L_x_31557) ;  /* 0x0000000000087947 */ /* 0x000fea0003800000 */
.L_x_31583:
[----:B-----5:R-:W0:Y:S02]  /*6e00*/  F2I.U32.F64.TRUNC R33, R32 ;  /* 0x0000002000217311 */ /* 0x020e24000030d000 */
[----:B0-----:R0:W-:Y:S02]  /*6e10*/  STG.E desc[UR36][R4.64], R33 ;  /* 0x0000002104007986 */ /* 0x0011e4000c101924 */
.L_x_31557:
        /* <DEDUP_REMOVED lines=24> */
.L_x_31589:
[----:B------:R-:W0:Y:S02]  /*6fa0*/  F2I.S64.F64.TRUNC R16, R16 ;  /* 0x0000001000107311 */ /* 0x000e24000030d900 */
[----:B0-----:R-:W-:-:S05]  /*6fb0*/  IMAD.MOV.U32 R3, RZ, RZ, R16 ;  /* 0x000000ffff037224 */ /* 0x001fca00078e0010 */
[----:B------:R4:W-:Y:S01]  /*6fc0*/  STG.E.U8 desc[UR36][R4.64], R3 ;  /* 0x0000000304007986 */ /* 0x0009e2000c101124 */
[----:B------:R-:W-:Y:S05]  /*6fd0*/  BRA `(.L_x_31591) ;  /* 0x0000000c00f07947 */ /* 0x000fea0003800000 */
.L_x_31588:
        /* <DEDUP_REMOVED lines=9> */
.L_x_31593:
[----:B------:R-:W0:Y:S02]  /*7070*/  F2I.F64.TRUNC R17, R16 ;  /* 0x0000001000117311 */ /* 0x000e24000030d100 */
[----:B0-----:R2:W-:Y:S01]  /*7080*/  STG.E desc[UR36][R4.64], R17 ;  /* 0x0000001104007986 */ /* 0x0015e2000c101924 */
[----:B------:R-:W-:Y:S05]  /*7090*/  BRA `(.L_x_31591) ;  /* 0x0000000c00c07947 */ /* 0x000fea0003800000 */
.L_x_31592:
[----:B------:R-:W0:Y:S02]  /*70a0*/  F2I.F64.TRUNC R17, R16 ;  /* 0x0000001000117311 */ /* 0x000e24000030d100 */
[----:B0-----:R0:W-:Y:S01]  /*70b0*/  STG.E.U16 desc[UR36][R4.64], R17 ;  /* 0x0000001104007986 */ /* 0x0011e2000c101524 */
[----:B------:R-:W-:Y:S05]  /*70c0*/  BRA `(.L_x_31591) ;  /* 0x0000000c00b47947 */ /* 0x000fea0003800000 */
.L_x_31587:
        /* <DEDUP_REMOVED lines=13> */
.L_x_31595:
        /* <DEDUP_REMOVED lines=8> */
.L_x_31594:
        /* <DEDUP_REMOVED lines=14> */
.L_x_31597:
        /* <DEDUP_REMOVED lines=9> */
.L_x_31596:
[----:B------:R0:W-:Y:S01]  /*7390*/  STG.E.64 desc[UR36][R4.64], R16 ;  /* 0x0000001004007986 */ /* 0x0001e2000c101b24 */
[----:B------:R-:W-:Y:S05]  /*73a0*/  BRA `(.L_x_31591) ;  /* 0x0000000800fc7947 */ /* 0x000fea0003800000 */
.L_x_31586:
        /* <DEDUP_REMOVED lines=12> */
.L_x_31600:
[----:B------:R-:W-:-:S05]  /*7470*/  CS2R R18, SRZ ;  /* 0x0000000000127805 */ /* 0x000fca000001ff00 */
[----:B------:R0:W-:Y:S01]  /*7480*/  STG.E.128 desc[UR36][R4.64], R16 ;  /* 0x0000001004007986 */ /* 0x0001e2000c101d24 */
[----:B------:R-:W-:Y:S05]  /*7490*/  BRA `(.L_x_31591) ;  /* 0x0000000800c07947 */ /* 0x000fea0003800000 */
.L_x_31599:
        /* <DEDUP_REMOVED lines=25> */
.L_x_31604:
[----:B------:R-:W-:Y:S05]  /*7630*/  BSYNC B0 ;  /* 0x0000000000007941 */ /* 0x000fea0003800000 */
.L_x_31603:
[----:B------:R-:W-:-:S05]  /*7640*/  LOP3.LUT R7, R0, R7, RZ, 0xfc, !PT ;  /* 0x0000000700077212 */ /* 0x000fca00078efcff */
[----:B------:R0:W-:Y:S01]  /*7650*/  STG.E.U8 desc[UR36][R4.64], R7 ;  /* 0x0000000704007986 */ /* 0x0001e2000c101124 */
[----:B------:R-:W-:Y:S05]  /*7660*/  BRA `(.L_x_31591) ;  /* 0x00000008004c7947 */ /* 0x000fea0003800000 */
.L_x_31602:
        /* <DEDUP_REMOVED lines=17> */
.L_x_31606:
[----:B------:R-:W-:Y:S01]  /*7780*/  IMAD.MOV.U32 R0, RZ, RZ, 0x7f ;  /* 0x0000007fff007424 */ /* 0x000fe200078e00ff */
[----:B------:R-:W-:-:S04]  /*7790*/  ISETP.GT.U32.AND P0, PT, R3, 0x7f800000, PT ;  /* 0x7f8000000300780c */ /* 0x000fc80003f04070 */
[----:B------:R-:W-:-:S09]  /*77a0*/  SEL R0, R0, 0x7c, P0 ;  /* 0x0000007c00007807 */ /* 0x000fd20000000000 */
.L_x_31607:
[----:B------:R-:W-:Y:S05]  /*77b0*/  BSYNC B0 ;  /* 0x0000000000007941 */ /* 0x000fea0003800000 */
.L_x_31605:
[----:B------:R-:W-:-:S04]  /*77c0*/  LOP3.LUT R3, R7, 0x80000000, RZ, 0xc0, !PT ;  /* 0x8000000007037812 */ /* 0x000fc800078ec0ff */
[----:B------:R-:W-:-:S04]  /*77d0*/  SHF.R.U32.HI R3, RZ, 0x18, R3 ;  /* 0x00000018ff037819 */ /* 0x000fc80000011603 */
[----:B------:R-:W-:-:S05]  /*77e0*/  LOP3.LUT R3, R0, R3, RZ, 0xfc, !PT ;  /* 0x0000000300037212 */ /* 0x000fca00078efcff */
[----:B------:R0:W-:Y:S01]  /*77f0*/  STG.E.U8 desc[UR36][R4.64], R3 ;  /* 0x0000000304007986 */ /* 0x0001e2000c101124 */
[----:B------:R-:W-:Y:S05]  /*7800*/  BRA `(.L_x_31591) ;  /* 0x0000000400e47947 */ /* 0x000fea0003800000 */
.L_x_31601:
        /* <DEDUP_REMOVED lines=8> */
.L_x_31598:
        /* <DEDUP_REMOVED lines=11> */
.L_x_31610:
        /* <DEDUP_REMOVED lines=21> */
.L_x_31613:
[----:B------:R-:W-:-:S04]  /*7a90*/  LOP3.LUT R0, R7, 0x80000000, RZ, 0xc0, !PT ;  /* 0x8000000007007812 */ /* 0x000fc800078ec0ff */
[----:B------:R-:W-:-:S04]  /*7aa0*/  SHF.R.U32.HI R0, RZ, 0x18, R0 ;  /* 0x00000018ff007819 */ /* 0x000fc80000011600 */
[----:B------:R-:W-:-:S07]  /*7ab0*/  LOP3.LUT R0, R3, R0, RZ, 0xfc, !PT ;  /* 0x0000000003007212 */ /* 0x000fce00078efcff */
.L_x_31612:
[----:B------:R-:W-:Y:S05]  /*7ac0*/  BSYNC B0 ;  /* 0x0000000000007941 */ /* 0x000fea0003800000 */
.L_x_31611:
[----:B------:R0:W-:Y:S01]  /*7ad0*/  STG.E.U8 desc[UR36][R4.64], R0 ;  /* 0x0000000004007986 */ /* 0x0001e2000c101124 */
[----:B------:R-:W-:Y:S05]  /*7ae0*/  BRA `(.L_x_31591) ;  /* 0x00000004002c7947 */ /* 0x000fea0003800000 */
.L_x_31609:
        /* <DEDUP_REMOVED lines=21> */
.L_x_31616:
[----:B------:R-:W-:-:S04]  /*7c40*/  LOP3.LUT R0, R7, 0x80000000, RZ, 0xc0, !PT ;  /* 0x8000000007007812 */ /* 0x000fc800078ec0ff */
[----:B------:R-:W-:-:S04]  /*7c50*/  SHF.R.U32.HI R0, RZ, 0x18, R0 ;  /* 0x00000018ff007819 */ /* 0x000fc80000011600 */
[----:B------:R-:W-:-:S07]  /*7c60*/  LOP3.LUT R0, R3, R0, RZ, 0xfc, !PT ;  /* 0x0000000003007212 */ /* 0x000fce00078efcff */
.L_x_31615:
[----:B------:R-:W-:Y:S05]  /*7c70*/  BSYNC B0 ;  /* 0x0000000000007941 */ /* 0x000fea0003800000 */
.L_x_31614:
[----:B------:R0:W-:Y:S01]  /*7c80*/  STG.E.U8 desc[UR36][R4.64], R0 ;  /* 0x0000000004007986 */ /* 0x0001e2000c101124 */
[----:B------:R-:W-:Y:S05]  /*7c90*/  BRA `(.L_x_31591) ;  /* 0x0000000000c07947 */ /* 0x000fea0003800000 */
.L_x_31608:
        /* <DEDUP_REMOVED lines=26> */
.L_x_31590:
        /* <DEDUP_REMOVED lines=16> */
.L_x_31619:
[----:B------:R-:W-:Y:S05]  /*7f40*/  BRA `(.L_x_31591) ;  /* 0x0000000000147947 */ /* 0x000fea0003800000 */
.L_x_31618:
[----:B------:R-:W0:Y:S02]  /*7f50*/  F2I.U64.F64.TRUNC R16, R16 ;  /* 0x0000001000107311 */ /* 0x000e24000030d800 */
[----:B0-----:R0:W-:Y:S01]  /*7f60*/  STG.E.64 desc[UR36][R4.64], R16 ;  /* 0x0000001004007986 */ /* 0x0011e2000c101b24 */
[----:B------:R-:W-:Y:S05]  /*7f70*/  BRA `(.L_x_31591) ;  /* 0x0000000000087947 */ /* 0x000fea0003800000 */
.L_x_31617:
[----:B------:R-:W0:Y:S02]  /*7f80*/  F2I.U32.F64.TRUNC R17, R16 ;  /* 0x0000001000117311 */ /* 0x000e24000030d000 */
[----:B0-----:R0:W-:Y:S02]  /*7f90*/  STG.E desc[UR36][R4.64], R17 ;  /* 0x0000001104007986 */ /* 0x0011e4000c101924 */
.L_x_31591:
[----:B------:R-:W-:-:S07]  /*7fa0*/  VIADD R26, R26, 0x80 ;  /* 0x000000801a1a7836 */ /* 0x000fce0000000000 */
.L_x_31551:
[----:B------:R-:W-:Y:S05]  /*7fb0*/  BSYNC B6 ;  /* 0x0000000000067941 */ /* 0x000fea0003800000 */
.L_x_31550:
        /* <DEDUP_REMOVED lines=20> */
[----:B0-----:R-:W-:Y:S01]  /*8100*/  STG.E.U8 desc[UR36][R4.64], R25 ;  /* 0x0000001904007986 */ /* 0x001fe2000c101124 */
[----:B------:R-:W-:Y:S05]  /*8110*/  EXIT ;  /* 0x000000000000794d */ /* 0x000fea0003800000 */
.L_x_31623:
[----:B-----5:R-:W0:Y:S02]  /*8120*/  F2I.S64.F64.TRUNC R24, R24 ;  /* 0x0000001800187311 */ /* 0x020e24000030d900 */
[----:B0-----:R-:W-:-:S05]  /*8130*/  IMAD.MOV.U32 R3, RZ, RZ, R24 ;  /* 0x000000ffff037224 */ /* 0x001fca00078e0018 */
[----:B------:R-:W-:Y:S01]  /*8140*/  STG.E.U8 desc[UR36][R4.64], R3 ;  /* 0x0000000304007986 */ /* 0x000fe2000c101124 */
[----:B------:R-:W-:Y:S05]  /*8150*/  EXIT ;  /* 0x000000000000794d */ /* 0x000fea0003800000 */
.L_x_31622:
[----:B------:R-:W-:-:S13]  /*8160*/  ISETP.NE.AND P0, PT, R0, 0x2, PT ;  /* 0x000000020000780c */ /* 0x000fda0003f05270 */
[----:B------:R-:W-:Y:S05]  /*8170*/  @!P0 BRA `(.L_x_31625) ;  /* 0x0000000000288947 */ /* 0x000fea0003800000 */
[----:B------:R-:W-:-:S13]  /*8180*/  ISETP.NE.AND P0, PT, R0, 0x3, PT ;  /* 0x000000030000780c */ /* 0x000fda0003f05270 */
[----:B------:R-:W-:Y:S05]  /*8190*/  @!P0 BRA `(.L_x_31626) ;  /* 0x0000000000148947 */ /* 0x000fea0003800000 */
[----:B------:R-:W-:-:S13]  /*81a0*/  ISETP.NE.AND P0, PT, R0, 0x4, PT ;  /* 0x000000040000780c */ /* 0x000fda0003f05270 */
[----:B------:R-:W-:Y:S05]  /*81b0*/  @P0 BRA `(.L_x_31624) ;  /* 0x0000000c00880947 */ /* 0x000fea0003800000 */
[----:B-----5:R-:W0:Y:S02]  /*81c0*/  F2I.S64.F64.TRUNC R24, R24 ;  /* 0x0000001800187311 */ /* 0x020e24000030d900 */
[----:B0-----:R-:W-:Y:S01]  /*81d0*/  STG.E.64 desc[UR36][R4.64], R24 ;  /* 0x0000001804007986 */ /* 0x001fe2000c101b24 */
[----:B------:R-:W-:Y:S05]  /*81e0*/  EXIT ;  /* 0x000000000000794d */ /* 0x000fea0003800000 */
.L_x_31626:
[----:B-----5:R-:W0:Y:S02]  /*81f0*/  F2I.F64.TRUNC R25, R24 ;  /* 0x0000001800197311 */ /* 0x020e24000030d100 */
[----:B0-----:R-:W-:Y:S01]  /*8200*/  STG.E desc[UR36][R4.64], R25 ;  /* 0x0000001904007986 */ /* 0x001fe2000c101924 */
[----:B------:R-:W-:Y:S05]  /*8210*/  EXIT ;  /* 0x000000000000794d */ /* 0x000fea0003800000 */
.L_x_31625:
[----:B-----5:R-:W0:Y:S02]  /*8220*/  F2I.F64.TRUNC R25, R24 ;  /* 0x0000001800197311 */ /* 0x020e24000030d100 */
[----:B0-----:R-:W-:Y:S01]  /*8230*/  STG.E.U16 desc[UR36][R4.64], R25 ;  /* 0x0000001904007986 */ /* 0x001fe2000c101524 */
[----:B------:R-:W-:Y:S05]  /*8240*/  EXIT ;  /* 0x000000000000794d */ /* 0x000fea0003800000 */
.L_x_31621:
        /* <DEDUP_REMOVED lines=11> */
[----:B------:R-:W-:Y:S01]  /*8300*/  STG.E desc[UR36][R4.64], R3 ;  /* 0x0000000304007986 */ /* 0x000fe2000c101924 */
[----:B------:R-:W-:Y:S05]  /*8310*/  EXIT ;  /* 0x000000000000794d */ /* 0x000fea0003800000 */
.L_x_31628:
[----:B------:R-:W-:Y:S01]  /*8320*/  UMOV UR4, 0xf0000000 ;  /* 0xf000000000047882 */ /* 0x000fe20000000000 */
[----:B------:R-:W-:Y:S01]  /*8330*/  UMOV UR5, 0x380fffff ;  /* 0x380fffff00057882 */ /* 0x000fe20000000000 */
[----:B-----5:R-:W0:Y:S01]  /*8340*/  F2F.F32.F64 R0, R24 ;  /* 0x0000001800007310 */ /* 0x020e220000301000 */
[----:B------:R-:W-:-:S14]  /*8350*/  DSETP.GEU.AND P0, PT, |R24|, UR4, PT ;  /* 0x0000000418007e2a */ /* 0x000fdc000bf0e200 */
[----:B0-----:R-:W-:-:S05]  /*8360*/  @!P0 FMUL R0, R0, 1.175494350822287508e-38 ;  /* 0x0080000000008820 */ /* 0x001fca0000400000 */
[----:B------:R-:W-:-:S05]  /*8370*/  F2FP.F16.F32.PACK_AB R0, RZ, R0 ;  /* 0x00000000ff00723e */ /* 0x000fca00000000ff */
[----:B------:R-:W-:Y:S01]  /*8380*/  STG.E.U16 desc[UR36][R4.64], R0 ;  /* 0x0000000004007986 */ /* 0x000fe2000c101524 */
[----:B------:R-:W-:Y:S05]  /*8390*/  EXIT ;  /* 0x000000000000794d */ /* 0x000fea0003800000 */
.L_x_31627:
        /* <DEDUP_REMOVED lines=12> */
[----:B------:R-:W-:Y:S01]  /*8460*/  STG.E.64 desc[UR36][R4.64], R2 ;  /* 0x0000000204007986 */ /* 0x000fe2000c101b24 */
[----:B------:R-:W-:Y:S05]  /*8470*/  EXIT ;  /* 0x000000000000794d */ /* 0x000fea0003800000 */
.L_x_31630:
[----:B------:R-:W-:Y:S01]  /*8480*/  UMOV UR4, 0xf0000000 ;  /* 0xf000000000047882 */ /* 0x000fe20000000000 */
[----:B------:R-:W-:Y:S01]  /*8490*/  UMOV UR5, 0x380fffff ;  /* 0x380fffff00057882 */ /* 0x000fe20000000000 */
[----:B-----5:R-:W0:Y:S01]  /*84a0*/  F2F.F32.F64 R0, R24 ;  /* 0x0000001800007310 */ /* 0x020e220000301000 */
[----:B------:R-:W-:-:S14]  /*84b0*/  DSETP.GEU.AND P0, PT, |R24|, UR4, PT ;  /* 0x0000000418007e2a */ /* 0x000fdc000bf0e200 */
[----:B0-----:R-:W-:-:S05]  /*84c0*/  @!P0 FMUL R0, R0, 1.175494350822287508e-38 ;  /* 0x0080000000008820 */ /* 0x001fca0000400000 */
[----:B------:R-:W-:-:S04]  /*84d0*/  F2FP.F16.F32.PACK_AB R3, RZ, R0 ;  /* 0x00000000ff03723e */ /* 0x000fc800000000ff */
[----:B------:R-:W-:-:S05]  /*84e0*/  PRMT R3, R3, 0x5410, RZ ;  /* 0x0000541003037816 */ /* 0x000fca00000000ff */
[----:B------:R-:W-:Y:S01]  /*84f0*/  STG.E desc[UR36][R4.64], R3 ;  /* 0x0000000304007986 */ /* 0x000fe2000c101924 */
[----:B------:R-:W-:Y:S05]  /*8500*/  EXIT ;  /* 0x000000000000794d */ /* 0x000fea0003800000 */
.L_x_31629:
[----:B-----5:R-:W-:Y:S01]  /*8510*/  STG.E.64 desc[UR36][R4.64], R24 ;  /* 0x0000001804007986 */ /* 0x020fe2000c101b24 */
[----:B------:R-:W-:Y:S05]  /*8520*/  EXIT ;  /* 0x000000000000794d */ /* 0x000fea0003800000 */
.L_x_31620:
        /* <DEDUP_REMOVED lines=10> */
[----:B------:R-:W-:Y:S01]  /*85d0*/  STG.E.U8 desc[UR36][R4.64], R3 ;  /* 0x0000000304007986 */ /* 0x000fe2000c101124 */
[----:B------:R-:W-:Y:S05]  /*85e0*/  EXIT ;  /* 0x000000000000794d */ /* 0x000fea0003800000 */
.L_x_31633:
[----:B------:R-:W-:-:S05]  /*85f0*/  CS2R R26, SRZ ;  /* 0x00000000001a7805 */ /* 0x000fca000001ff00 */
[----:B-----5:R-:W-:Y:S01]  /*8600*/  STG.E.128 desc[UR36][R4.64], R24 ;  /* 0x0000001804007986 */ /* 0x020fe2000c101d24 */
[----:B------:R-:W-:Y:S05]  /*8610*/  EXIT ;  /* 0x000000000000794d */ /* 0x000fea0003800000 */
.L_x_31632:
        /* <DEDUP_REMOVED lines=25> */
.L_x_31637:
[----:B------:R-:W-:Y:S05]  /*87b0*/  BSYNC B0 ;  /* 0x0000000000007941 */ /* 0x000fea0003800000 */
.L_x_31636:
[----:B------:R-:W-:-:S05]  /*87c0*/  LOP3.LUT R3, R0, R3, RZ, 0xfc, !PT ;  /* 0x0000000300037212 */ /* 0x000fca00078efcff */
[----:B------:R-:W-:Y:S01]  /*87d0*/  STG.E.U8 desc[UR36][R4.64], R3 ;  /* 0x0000000304007986 */ /* 0x000fe2000c101124 */
[----:B------:R-:W-:Y:S05]  /*87e0*/  EXIT ;  /* 0x000000000000794d */ /* 0x000fea0003800000 */
.L_x_31635:
        /* <DEDUP_REMOVED lines=17> */
.L_x_31639:
[----:B------:R-:W-:Y:S01]  /*8900*/  IMAD.MOV.U32 R0, RZ, RZ, 0x7f ;  /* 0x0000007fff007424 */ /* 0x000fe200078e00ff */
[----:B------:R-:W-:-:S04]  /*8910*/  ISETP.GT.U32.AND P0, PT, R2, 0x7f800000, PT ;  /* 0x7f8000000200780c */ /* 0x000fc80003f04070 */
[----:B------:R-:W-:-:S09]  /*8920*/  SEL R0, R0, 0x7c, P0 ;  /* 0x0000007c00007807 */ /* 0x000fd20000000000 */
.L_x_31640:
[----:B------:R-:W-:Y:S05]  /*8930*/  BSYNC B0 ;  /* 0x0000000000007941 */ /* 0x000fea0003800000 */
.L_x_31638:
[----:B------:R-:W-:-:S04]  /*8940*/  LOP3.LUT R2, R3, 0x80000000, RZ, 0xc0, !PT ;  /* 0x8000000003027812 */ /* 0x000fc800078ec0ff */
[----:B------:R-:W-:-:S04]  /*8950*/  SHF.R.U32.HI R3, RZ, 0x18, R2 ;  /* 0x00000018ff037819 */ /* 0x000fc80000011602 */
[----:B------:R-:W-:-:S05]  /*8960*/  LOP3.LUT R3, R0, R3, RZ, 0xfc, !PT ;  /* 0x0000000300037212 */ /* 0x000fca00078efcff */
[----:B------:R-:W-:Y:S01]  /*8970*/  STG.E.U8 desc[UR36][R4.64], R3 ;  /* 0x0000000304007986 */ /* 0x000fe2000c101124 */
[----:B------:R-:W-:Y:S05]  /*8980*/  EXIT ;  /* 0x000000000000794d */ /* 0x000fea0003800000 */
.L_x_31634:
[----:B------:R-:W-:Y:S01]  /*8990*/  UMOV UR4, 0xf0000000 ;  /* 0xf000000000047882 */ /* 0x000fe20000000000 */
[----:B------:R-:W-:Y:S01]  /*89a0*/  UMOV UR5, 0x380fffff ;  /* 0x380fffff00057882 */ /* 0x000fe20000000000 */
[----:B-----5:R-:W0:Y:S01]  /*89b0*/  F2F.F32.F64 R0, R24 ;  /* 0x0000001800007310 */ /* 0x020e220000301000 */
[----:B------:R-:W-:-:S14]  /*89c0*/  DSETP.GEU.AND P0, PT, |R24|, UR4, PT ;  /* 0x0000000418007e2a */ /* 0x000fdc000bf0e200 */
[----:B0-----:R-:W-:-:S05]  /*89d0*/  @!P0 FMUL R0, R0, 1.175494350822287508e-38 ;  /* 0x0080000000008820 */ /* 0x001fca0000400000 */
[----:B------:R-:W-:-:S05]  /*89e0*/  F2FP.BF16.F32.PACK_AB R0, RZ, R0 ;  /* 0x00000000ff00723e */ /* 0x000fca00000010ff */
[----:B------:R-:W-:Y:S01]  /*89f0*/  STG.E.U16 desc[UR36][R4.64], R0 ;  /* 0x0000000004007986 */ /* 0x000fe2000c101524 */
[----:B------:R-:W-:Y:S05]  /*8a00*/  EXIT ;  /* 0x000000000000794d */ /* 0x000fea0003800000 */
.L_x_31631:
        /* <DEDUP_REMOVED lines=9> */
[----:B0-----:R-:W-:Y:S01]  /*8aa0*/  STG.E.U16 desc[UR36][R4.64], R25 ;  /* 0x0000001904007986 */ /* 0x001fe2000c101524 */
[----:B------:R-:W-:Y:S05]  /*8ab0*/  EXIT ;  /* 0x000000000000794d */ /* 0x000fea0003800000 */
.L_x_31643:
        /* <DEDUP_REMOVED lines=21> */
.L_x_31646:
[----:B------:R-:W-:-:S04]  /*8c10*/  LOP3.LUT R2, R7, 0x80000000, RZ, 0xc0, !PT ;  /* 0x8000000007027812 */ /* 0x000fc800078ec0ff */
[----:B------:R-:W-:-:S04]  /*8c20*/  SHF.R.U32.HI R3, RZ, 0x18, R2 ;  /* 0x00000018ff037819 */ /* 0x000fc80000011602 */
[----:B------:R-:W-:-:S04]  /*8c30*/  LOP3.LUT R0, R0, R3, RZ, 0xfc, !PT ;  /* 0x0000000300007212 */ /* 0x000fc800078efcff */
[----:B------:R-:W-:-:S07]  /*8c40*/  PRMT R2, R0, 0x7610, R2 ;  /* 0x0000761000027816 */ /* 0x000fce0000000002 */
.L_x_31645:
[----:B------:R-:W-:Y:S05]  /*8c50*/  BSYNC B0 ;  /* 0x0000000000007941 */ /* 0x000fea0003800000 */
.L_x_31644:
[----:B------:R-:W-:Y:S01]  /*8c60*/  STG.E.U8 desc[UR36][R4.64], R2 ;  /* 0x0000000204007986 */ /* 0x000fe2000c101124 */
[----:B------:R-:W-:Y:S05]  /*8c70*/  EXIT ;  /* 0x000000000000794d */ /* 0x000fea0003800000 */
.L_x_31642:
        /* <DEDUP_REMOVED lines=21> */
.L_x_31649:
[----:B------:R-:W-:-:S04]  /*8dd0*/  LOP3.LUT R2, R7, 0x80000000, RZ, 0xc0, !PT ;  /* 0x8000000007027812 */ /* 0x000fc800078ec0ff */
[----:B------:R-:W-:-:S04]  /*8de0*/  SHF.R.U32.HI R3, RZ, 0x18, R2 ;  /* 0x00000018ff037819 */ /* 0x000fc80000011602 */
[----:B------:R-:W-:-:S04]  /*8df0*/  LOP3.LUT R0, R0, R3, RZ, 0xfc, !PT ;  /* 0x0000000300007212 */ /* 0x000fc800078efcff */
[----:B------:R-:W-:-:S07]  /*8e00*/  PRMT R2, R0, 0x7610, R2 ;  /* 0x0000761000027816 */ /* 0x000fce0000000002 */
.L_x_31648:
[----:B------:R-:W-:Y:S05]  /*8e10*/  BSYNC B0 ;  /* 0x0000000000007941 */ /* 0x000fea0003800000 */
.L_x_31647:
[----:B------:R-:W-:Y:S01]  /*8e20*/  STG.E.U8 desc[UR36][R4.64], R2 ;  /* 0x0000000204007986 */ /* 0x000fe2000c101124 */
[----:B------:R-:W-:Y:S05]  /*8e30*/  EXIT ;  /* 0x000000000000794d */ /* 0x000fea0003800000 */
.L_x_31641:
        /* <DEDUP_REMOVED lines=26> */
.L_x_31624:
        /* <DEDUP_REMOVED lines=15> */
[----:B-1---5:R-:W-:Y:S05]  /*90d0*/  CALL.ABS.NOINC R2 ;  /* 0x0000000002007343 */ /* 0x022fea0003c00000 */
.L_x_31652:
[----:B------:R-:W-:Y:S05]  /*90e0*/  EXIT ;  /* 0x000000000000794d */ /* 0x000fea0003800000 */
.L_x_31651:
[----:B-----5:R-:W0:Y:S02]  /*90f0*/  F2I.U64.F64.TRUNC R24, R24 ;  /* 0x0000001800187311 */ /* 0x020e24000030d800 */
[----:B0-----:R-:W-:Y:S01]  /*9100*/  STG.E.64 desc[UR36][R4.64], R24 ;  /* 0x0000001804007986 */ /* 0x001fe2000c101b24 */
[----:B------:R-:W-:Y:S05]  /*9110*/  EXIT ;  /* 0x000000000000794d */ /* 0x000fea0003800000 */
.L_x_31650:
[----:B-----5:R-:W0:Y:S02]  /*9120*/  F2I.U32.F64.TRUNC R25, R24 ;  /* 0x0000001800197311 */ /* 0x020e24000030d000 */
[----:B0-----:R-:W-:Y:S01]  /*9130*/  STG.E desc[UR36][R4.64], R25 ;  /* 0x0000001904007986 */ /* 0x001fe2000c101924 */
[----:B------:R-:W-:Y:S05]  /*9140*/  EXIT ;  /* 0x000000000000794d */ /* 0x000fea0003800000 */
.L_x_31653:
        /* <DEDUP_REMOVED lines=11> */
.L_x_32303:


//--------------------- .text._ZN2at6native18elementwise_kernelILi128ELi2EZNS0_22gpu_kernel_impl_nocastINS0_13AUnaryFunctorIdddZZZNS0_21nextafter_kernel_cudaERNS_18TensorIteratorBaseEENKUlvE_clEvENKUlvE_clEvEUlddE_EEEEvS5_RKT_EUliE_EEviT1_ --------------------------
	.section	.text._ZN2at6native18elementwise_kernelILi128ELi2EZNS0_22gpu_kernel_impl_nocastINS0_13AUnaryFunctorIdddZZZNS0_21nextafter_kernel_cudaERNS_18TensorIteratorBaseEENKUlvE_clEvENKUlvE_clEvEUlddE_EEEEvS5_RKT_EUliE_EEviT1_,"ax",@progbits
	.align	128
        .global         _ZN2at6native18elementwise_kernelILi128ELi2EZNS0_22gpu_kernel_impl_nocastINS0_13AUnaryFunctorIdddZZZNS0_21nextafter_kernel_cudaERNS_18TensorIteratorBaseEENKUlvE_clEvENKUlvE_clEvEUlddE_EEEEvS5_RKT_EUliE_EEviT1_
        .type           _ZN2at6native18elementwise_kernelILi128ELi2EZNS0_22gpu_kernel_impl_nocastINS0_13AUnaryFunctorIdddZZZNS0_21nextafter_kernel_cudaERNS_18TensorIteratorBaseEENKUlvE_clEvENKUlvE_clEvEUlddE_EEEEvS5_RKT_EUliE_EEviT1_,@function
        .size           _ZN2at6native18elementwise_kernelILi128ELi2EZNS0_22gpu_kernel_impl_nocastINS0_13AUnaryFunctorIdddZZZNS0_21nextafter_kernel_cudaERNS_18TensorIteratorBaseEENKUlvE_clEvENKUlvE_clEvEUlddE_EEEEvS5_RKT_EUliE_EEviT1_,(.L_x_32304 - _ZN2at6native18elementwise_kernelILi128ELi2EZNS0_22gpu_kernel_impl_nocastINS0_13AUnaryFunctorIdddZZZNS0_21nextafter_kernel_cudaERNS_18TensorIteratorBaseEENKUlvE_clEvENKUlvE_clEvEUlddE_EEEEvS5_RKT_EUliE_EEviT1_)
        .other          _ZN2at6native18elementwise_kernelILi128ELi2EZNS0_22gpu_kernel_impl_nocastINS0_13AUnaryFunctorIdddZZZNS0_21nextafter_kernel_cudaERNS_18TensorIteratorBaseEENKUlvE_clEvENKUlvE_clEvEUlddE_EEEEvS5_RKT_EUliE_EEviT1_,@"STO_CUDA_ENTRY STV_DEFAULT"
_ZN2at6native18elementwise_kernelILi128ELi2EZNS0_22gpu_kernel_impl_nocastINS0_13AUnaryFunctorIdddZZZNS0_21nextafter_kernel_cudaERNS_18TensorIteratorBaseEENKUlvE_clEvENKUlvE_clEvEUlddE_EEEEvS5_RKT_EUliE_EEviT1_:
.text._ZN2at6native18elementwise_kernelILi128ELi2EZNS0_22gpu_kernel_impl_nocastINS0_13AUnaryFunctorIdddZZZNS0_21nextafter_kernel_cudaERNS_18TensorIteratorBaseEENKUlvE_clEvENKUlvE_clEvEUlddE_EEEEvS5_RKT_EUliE_EEviT1_:
[----:B------:R-:W-:Y:S01]  /*0000*/  LDC R1, c[0x0][0x28] ;  /* 0x00000a00ff017b82 */ /* 0x000fe20000000800 */
[----:B------:R-:W0:Y:S01]  /*0010*/  S2R R3, SR_CTAID.X ;  /* 0x0000000000037919 */ /* 0x000e220000002500 */
[----:B------:R-:W-:Y:S01]  /*0020*/  ULDC UR6, c[0x0][0x210] ;  /* 0x0000840000067ab9 */ /* 0x000fe20000000800 */
[----:B------:R-:W-:Y:S01]  /*0030*/  ULDC UR7, c[0x0][0x42c] ;  /* 0x00010b0000077ab9 */ /* 0x000fe20000000800 */
[----:B------:R-:W-:Y:S01]  /*0040*/  ULDC.64 UR4, c[0x0][0x208] ;  /* 0x0000820000047ab9 */ /* 0x000fe20000000a00 */
[----:B------:R-:W0:Y:S01]  /*0050*/  S2R R0, SR_TID.X ;  /* 0x0000000000007919 */ /* 0x000e220000002100 */
[----:B------:R-:W-:Y:S01]  /*0060*/  ULOP3.LUT UR8, UR7, 0x7fffffff, URZ, 0xc0, !UPT ;  /* 0x7fffffff07087892 */ /* 0x000fe2000f8ec03f */
[----:B------:R-:W-:Y:S01]  /*0070*/  BSSY B0, `(.L_x_31654) ;  /* 0x000015d000007945 */ /* 0x000fe20003800000 */
        /* <DEDUP_REMOVED lines=305> */
.L_x_31656:
        /* <DEDUP_REMOVED lines=9> */
[----:B--2---:R-:W-:-:S06]  /*1420*/  DSETP.GTU.AND P0, PT, |R6|, +INF , PT ;  /* 0x7ff000000600742a */ /* 0x004fcc0003f0c200 */
[----:B0-----:R-:W-:-:S14]  /*1430*/  DSETP.GTU.OR P0, PT, |R8|, +INF , P0 ;  /* 0x7ff000000800742a */ /* 0x001fdc000070c600 */
[----:B------:R-:W-:Y:S05]  /*1440*/  @P0 BRA `(.L_x_31658) ;  /* 0x00000000006c0947 */ /* 0x000fea0003800000 */
[----:B------:R-:W0:Y:S01]  /*1450*/  LDC R11, c[0x0][0x428] ;  /* 0x00010a00ff0b7b82 */ /* 0x000e220000000800 */
[----:B------:R-:W-:Y:S02]  /*1460*/  LOP3.LUT R2, R7, UR7, RZ, 0xfc, !PT ;  /* 0x0000000707027c12 */ /* 0x000fe4000f8efcff */
[----:B0-----:R-:W-:-:S04]  /*1470*/  LOP3.LUT R0, R6, R11, RZ, 0xfc, !PT ;  /* 0x0000000b06007212 */ /* 0x001fc800078efcff */
[----:B------:R-:W-:-:S04]  /*1480*/  ISETP.NE.U32.AND P0, PT, R0, RZ, PT ;  /* 0x000000ff0000720c */ /* 0x000fc80003f05070 */
[----:B------:R-:W-:-:S13]  /*1490*/  LOP3.LUT P0, RZ, R2, 0x7fffffff, RZ, 0xc0, P0 ;  /* 0x7fffffff02ff7812 */ /* 0x000fda000000c0ff */
[----:B------:R-:W-:Y:S05]  /*14a0*/  @!P0 BRA `(.L_x_31659) ;  /* 0x0000000000588947 */ /* 0x000fea0003800000 */
[----:B------:R-:W-:-:S04]  /*14b0*/  ISETP.NE.U32.AND P0, PT, R11, RZ, PT ;  /* 0x000000ff0b00720c */ /* 0x000fc80003f05070 */
[----:B------:R-:W-:-:S13]  /*14c0*/  ISETP.NE.AND.EX P0, PT, RZ, UR8, PT, P0 ;  /* 0x00000008ff007c0c */ /* 0x000fda000bf05300 */
[----:B------:R-:W-:Y:S01]  /*14d0*/  @!P0 LOP3.LUT R0, RZ, 0x80000000, R7, 0xb8, !PT ;  /* 0x80000000ff008812 */ /* 0x000fe200078eb807 */
[----:B------:R-:W-:-:S03]  /*14e0*/  @!P0 IMAD.MOV.U32 R6, RZ, RZ, 0x1 ;  /* 0x00000001ff068424 */ /* 0x000fc600078e00ff */
[----:B------:R-:W-:Y:S01]  /*14f0*/  @!P0 MOV R7, R0 ;  /* 0x0000000000078202 */ /* 0x000fe20000000f00 */
        /* <DEDUP_REMOVED lines=13> */
[----:B------:R-:W-:-:S04]  /*15d0*/  IADD3.X R0, RZ, UR7, R9, P0, P1 ;  /* 0x00000007ff007c10 */ /* 0x000fc800087e2409 */
[----:B------:R-:W-:Y:S01]  /*15e0*/  IADD3.X R7, R7, R0, RZ, P2, P3 ;  /* 0x0000000007077210 */ /* 0x000fe200017e64ff */
[----:B------:R-:W-:Y:S06]  /*15f0*/  BRA `(.L_x_31659) ;  /* 0x0000000000047947 */ /* 0x000fec0003800000 */
.L_x_31658:
[----:B------:R-:W-:-:S11]  /*1600*/  DADD R6, R6, R8 ;  /* 0x0000000006067229 */ /* 0x000fd60000000008 */
.L_x_31659:
[----:B------:R-:W-:Y:S05]  /*1610*/  BSYNC B1 ;  /* 0x0000000000017941 */ /* 0x000fea0003800000 */
.L_x_31657:
[----:B------:R0:W-:Y:S01]  /*1620*/  STG.E.64 desc[UR4][R4.64], R6 ;  /* 0x0000000604007986 */ /* 0x0001e2000c101b04 */
[----:B------:R-:W-:-:S07]  /*1630*/  IADD3 R3, R3, 0x80, RZ ;  /* 0x0000008003037810 */ /* 0x000fce0007ffe0ff */
.L_x_31655:
[----:B------:R-:W-:Y:S05]  /*1640*/  BSYNC B0 ;  /* 0x0000000000007941 */ /* 0x000fea0003800000 */
.L_x_31654:
[----:B------:R-:W-:-:S13]  /*1650*/  ISETP.GE.AND P0, PT, R3, UR6, PT ;  /* 0x0000000603007c0c */ /* 0x000fda000bf06270 */
[----:B------:R-:W-:Y:S05]  /*1660*/  @P0 EXIT ;  /* 0x000000000000094d */ /* 0x000fea0003800000 */
[----:B0-----:R-:W0:Y:S01]  /*1670*/  LDC R4, c[0x0][0x218] ;  /* 0x00008600ff047b82 */ /* 0x001e220000000800 */
[----:B------:R-:W-:Y:S01]  /*1680*/  MOV R0, RZ ;  /* 0x000000ff00007202 */ /* 0x000fe20000000f00 */
[----:B------:R-:W-:Y:S01]  /*1690*/  IMAD.MOV.U32 R5, RZ, RZ, RZ ;  /* 0x000000ffff057224 */ /* 0x000fe200078e00ff */
[----:B0-----:R-:W-:-:S13]  /*16a0*/  ISETP.NE.AND P0, PT, R4, RZ, PT ;  /* 0x000000ff0400720c */ /* 0x001fda0003f05270 */
[----:B------:R-:W-:Y:S05]  /*16b0*/  @!P0 BRA `(.L_x_31660) ;  /* 0x0000001000a48947 */ /* 0x000fea0003800000 */
        /* <DEDUP_REMOVED lines=297> */
.L_x_31660:
        /* <DEDUP_REMOVED lines=20> */
[----:B------:R-:W-:Y:S02]  /*2a90*/  @!P0 LOP3.LUT R0, RZ, 0x80000000, R7, 0xb8, !PT ;  /* 0x80000000ff008812 */ /* 0x000fe400078eb807 */
[----:B------:R-:W-:Y:S02]  /*2aa0*/  @!P0 MOV R6, 0x1 ;  /* 0x0000000100068802 */ /* 0x000fe40000000f00 */
        /* <DEDUP_REMOVED lines=11> */
[----:B------:R-:W-:Y:S02]  /*2b60*/  SEL R7, RZ, 0xffffffff, !P0 ;  /* 0xffffffffff077807 */ /* 0x000fe40004000000 */
[----:B------:R-:W-:-:S04]  /*2b70*/  IADD3 R0, P0, P1, R0, R11, R5 ;  /* 0x0000000b00007210 */ /* 0x000fc8000791e005 */
[----:B------:R-:W-:Y:S02]  /*2b80*/  IADD3 R6, P2, P3, R7, R0, R6 ;  /* 0x0000000007067210 */ /* 0x000fe40007b5e006 */
[----:B------:R-:W-:-:S04]  /*2b90*/  IADD3.X R0, RZ, UR7, R5, P0, P1 ;  /* 0x00000007ff007c10 */ /* 0x000fc800087e2405 */
[----:B------:R-:W-:Y:S01]  /*2ba0*/  IADD3.X R7, R7, R0, RZ, P2, P3 ;  /* 0x0000000007077210 */ /* 0x000fe200017e64ff */
[----:B------:R-:W-:Y:S06]  /*2bb0*/  BRA `(.L_x_31663) ;  /* 0x0000000000047947 */ /* 0x000fec0003800000 */
.L_x_31662:
[----:B------:R-:W-:-:S11]  /*2bc0*/  DADD R6, R6, R8 ;  /* 0x0000000006067229 */ /* 0x000fd60000000008 */
.L_x_31663:
[----:B------:R-:W-:Y:S05]  /*2bd0*/  BSYNC B0 ;  /* 0x0000000000007941 */ /* 0x000fea0003800000 */
.L_x_31661:
[----:B------:R-:W-:Y:S01]  /*2be0*/  STG.E.64 desc[UR4][R2.64], R6 ;  /* 0x0000000602007986 */ /* 0x000fe2000c101b04 */
[----:B------:R-:W-:Y:S05]  /*2bf0*/  EXIT ;  /* 0x000000000000794d */ /* 0x000fea0003800000 */
.L_x_31664:
        /* <DEDUP_REMOVED lines=16> */
.L_x_32304:


//--------------------- .text._ZN2at6native27unrolled_elementwise_kernelINS0_13AUnaryFunctorIdddZZZNS0_21nextafter_kernel_cudaERNS_18TensorIteratorBaseEENKUlvE_clEvENKUlvE_clEvEUlddE_EESt5arrayIPcLm2EELi4E23TrivialOffsetCalculatorILi1EjESD_NS0_6memory15LoadWithoutCastENSE_16StoreWithoutCastEEEviT_T0_T2_T3_T4_T5_ --------------------------
	.section	.text._ZN2at6native27unrolled_elementwise_kernelINS0_13AUnaryFunctorIdddZZZNS0_21nextafter_kernel_cudaERNS_18TensorIteratorBaseEENKUlvE_clEvENKUlvE_clEvEUlddE_EESt5arrayIPcLm2EELi4E23TrivialOffsetCalculatorILi1EjESD_NS0_6memory15LoadWithoutCastENSE_16StoreWithoutCastEEEviT_T0_T2_T3_T4_T5_,"ax",@progbits
	.align	128
        .global         _ZN2at6native27unrolled_elementwise_kernelINS0_13AUnaryFunctorIdddZZZNS0_21nextafter_kernel_cudaERNS_18TensorIteratorBaseEENKUlvE_clEvENKUlvE_clEvEUlddE_EESt5arrayIPcLm2EELi4E23TrivialOffsetCalculatorILi1EjESD_NS0_6memory15LoadWithoutCastENSE_16StoreWithoutCastEEEviT_T0_T2_T3_T4_T5_
        .type           _ZN2at6native27unrolled_elementwise_kernelINS0_13AUnaryFunctorIdddZZZNS0_21nextafter_kernel_cudaERNS_18TensorIteratorBaseEENKUlvE_clEvENKUlvE_clEvEUlddE_EESt5arrayIPcLm2EELi4E23TrivialOffsetCalculatorILi1EjESD_NS0_6memory15LoadWithoutCastENSE_16StoreWithoutCastEEEviT_T0_T2_T3_T4_T5_,@function
        .size           _ZN2at6native27unrolled_elementwise_kernelINS0_13AUnaryFunctorIdddZZZNS0_21nextafter_kernel_cudaERNS_18TensorIteratorBaseEENKUlvE_clEvENKUlvE_clEvEUlddE_EESt5arrayIPcLm2EELi4E23TrivialOffsetCalculatorILi1EjESD_NS0_6memory15LoadWithoutCastENSE_16StoreWithoutCastEEEviT_T0_T2_T3_T4_T5_,(.L_x_32305 - _ZN2at6native27unrolled_elementwise_kernelINS0_13AUnaryFunctorIdddZZZNS0_21nextafter_kernel_cudaERNS_18TensorIteratorBaseEENKUlvE_clEvENKUlvE_clEvEUlddE_EESt5arrayIPcLm2EELi4E23TrivialOffsetCalculatorILi1EjESD_NS0_6memory15LoadWithoutCastENSE_16StoreWithoutCastEEEviT_T0_T2_T3_T4_T5_)
        .other          _ZN2at6native27unrolled_elementwise_kernelINS0_13AUnaryFunctorIdddZZZNS0_21nextafter_kernel_cudaERNS_18TensorIteratorBaseEENKUlvE_clEvENKUlvE_clEvEUlddE_EESt5arrayIPcLm2EELi4E23TrivialOffsetCalculatorILi1EjESD_NS0_6memory15LoadWithoutCastENSE_16StoreWithoutCastEEEviT_T0_T2_T3_T4_T5_,@"STO_CUDA_ENTRY STV_DEFAULT"
_ZN2at6native27unrolled_elementwise_kernelINS0_13AUnaryFunctorIdddZZZNS0_21nextafter_kernel_cudaERNS_18TensorIteratorBaseEENKUlvE_clEvENKUlvE_clEvEUlddE_EESt5arrayIPcLm2EELi4E23TrivialOffsetCalculatorILi1EjESD_NS0_6memory15LoadWithoutCastENSE_16StoreWithoutCastEEEviT_T0_T2_T3_T4_T5_:
.text._ZN2at6native27unrolled_elementwise_kernelINS0_13AUnaryFunctorIdddZZZNS0_21nextafter_kernel_cudaERNS_18TensorIteratorBaseEENKUlvE_clEvENKUlvE_clEvEUlddE_EESt5arrayIPcLm2EELi4E23TrivialOffsetCalculatorILi1EjESD_NS0_6memory15LoadWithoutCastENSE_16StoreWithoutCastEEEviT_T0_T2_T3_T4_T5_:
        /* <DEDUP_REMOVED lines=15> */
[----:B0-----:R-:W-:Y:S01]  /*00f0*/  @!P2 IMAD.WIDE.U32 R16, R11, 0x8, R16 ;  /* 0x000000080b10a825 */ /* 0x001fe200078e0010 */
[----:B------:R-:W-:Y:S02]  /*0100*/  CS2R R10, SRZ ;  /* 0x00000000000a7805 */ /* 0x000fe4000001ff00 */
[----:B------:R-:W-:-:S04]  /*0110*/  ISETP.GE.AND P3, PT, R7, R0, PT ;  /* 0x000000000700720c */ /* 0x000fc80003f66270 */
[----:B------:R0:W5:Y:S09]  /*0120*/  @!P2 LDG.E.64 R10, desc[UR4][R16.64] ;  /* 0x00000004100aa981 */ /* 0x000172000c1e1b00 */
[----:B------:R-:W-:Y:S01]  /*0130*/  @!P3 IMAD R21, R8, 0x200, R7 ;  /* 0x000002000815b824 */ /* 0x000fe200078e0207 */
[----:B------:R-:W2:Y:S01]  /*0140*/  @!P3 LDC.64 R4, c[0x0][0x230] ;  /* 0x00008c00ff04bb82 */ /* 0x000ea20000000a00 */
[----:B------:R-:W-:-:S02]  /*0150*/  @!P3 VIADD R7, R7, 0x80 ;  /* 0x000000800707b836 */ /* 0x000fc40000000000 */
[----:B-1----:R-:W-:-:S03]  /*0160*/  @!P0 IMAD.WIDE.U32 R14, R13, 0x8, R14 ;  /* 0x000000080d0e8825 */ /* 0x002fc600078e000e */
[----:B------:R-:W-:Y:S02]  /*0170*/  ISETP.GE.AND P1, PT, R7, R0, PT ;  /* 0x000000000700720c */ /* 0x000fe40003f26270 */
[----:B------:R-:W1:Y:S11]  /*0180*/  LDC.64 R12, c[0x0][0x220] ;  /* 0x00008800ff0c7b82 */ /* 0x000e760000000a00 */
[----:B------:R-:W3:Y:S01]  /*0190*/  @!P1 LDC.64 R2, c[0x0][0x230] ;  /* 0x00008c00ff029b82 */ /* 0x000ee20000000a00 */
[----:B------:R-:W-:Y:S01]  /*01a0*/  @!P1 IMAD R19, R8, 0x200, R7 ;  /* 0x0000020008139824 */ /* 0x000fe200078e0207 */
[----:B------:R-:W-:Y:S01]  /*01b0*/  CS2R R6, SRZ ;  /* 0x0000000000067805 */ /* 0x000fe2000001ff00 */
[----:B--2---:R-:W-:Y:S01]  /*01c0*/  @!P3 IMAD.WIDE.U32 R20, R21, 0x8, R4 ;  /* 0x000000081514b825 */ /* 0x004fe200078e0004 */
[----:B------:R-:W-:-:S04]  /*01d0*/  CS2R R4, SRZ ;  /* 0x0000000000047805 */ /* 0x000fc8000001ff00 */
[----:B------:R0:W5:Y:S04]  /*01e0*/  @!P0 LDG.E.64 R6, desc[UR4][R14.64] ;  /* 0x000000040e068981 */ /* 0x000168000c1e1b00 */
[----:B------:R0:W5:Y:S01]  /*01f0*/  @!P3 LDG.E.64 R4, desc[UR4][R20.64] ;  /* 0x000000041404b981 */ /* 0x000162000c1e1b00 */
[----:B---3--:R-:W-:Y:S01]  /*0200*/  @!P1 IMAD.WIDE.U32 R18, R19, 0x8, R2 ;  /* 0x0000000813129825 */ /* 0x008fe200078e0002 */
[----:B------:R-:W-:-:S06]  /*0210*/  CS2R R2, SRZ ;  /* 0x0000000000027805 */ /* 0x000fcc000001ff00 */
[----:B------:R0:W5:Y:S01]  /*0220*/  @!P1 LDG.E.64 R2, desc[UR4][R18.64] ;  /* 0x0000000412029981 */ /* 0x000162000c1e1b00 */
[----:B-1----:R-:W-:-:S04]  /*0230*/  ISETP.NE.U32.AND P0, PT, R12, RZ, PT ;  /* 0x000000ff0c00720c */ /* 0x002fc80003f05070 */
[----:B------:R-:W-:Y:S01]  /*0240*/  LOP3.LUT P0, RZ, R13, 0x7fffffff, RZ, 0xc0, P0 ;  /* 0x7fffffff0dff7812 */ /* 0x000fe2000000c0ff */
[----:B------:R-:W-:-:S12]  /*0250*/  BSSY B0, `(.L_x_31665) ;  /* 0x00000bb000007945 */ /* 0x000fd80003800000 */
[----:B0-----:R-:W-:Y:S05]  /*0260*/  @!P0 BRA `(.L_x_31666) ;  /* 0x0000000400d48947 */ /* 0x001fea0003800000 */
[----:B------:R-:W-:Y:S04]  /*0270*/  BSSY B1, `(.L_x_31667) ;  /* 0x000001b000017945 */ /* 0x000fe80003800000 */
[----:B------:R-:W-:Y:S05]  /*0280*/  @P2 BRA `(.L_x_31668) ;  /* 0x0000000000642947 */ /* 0x000fea0003800000 */
[----:B------:R-:W0:Y:S01]  /*0290*/  LDC.64 R14, c[0x0][0x220] ;  /* 0x00008800ff0e7b82 */ /* 0x000e220000000a00 */
        /* <DEDUP_REMOVED lines=20> */
[----:B------:R-:W-:-:S04]  /*03e0*/  IADD3.X R14, RZ, R13, R16, P0, P1 ;  /* 0x0000000dff0e7210 */ /* 0x000fc800007e2410 */
[----:B------:R-:W-:Y:S01]  /*03f0*/  IADD3.X R11, R11, R14, RZ, P3, P4 ;  /* 0x0000000e0b0b7210 */ /* 0x000fe20001fe84ff */
[----:B------:R-:W-:Y:S06]  /*0400*/  BRA `(.L_x_31668) ;  /* 0x0000000000047947 */ /* 0x000fec0003800000 */
.L_x_31669:
[----:B------:R-:W-:-:S11]  /*0410*/  DADD R10, R10, R14 ;  /* 0x000000000a0a7229 */ /* 0x000fd6000000000e */
.L_x_31668:
[----:B------:R-:W-:Y:S05]  /*0420*/  BSYNC B1 ;  /* 0x0000000000017941 */ /* 0x000fea0003800000 */
.L_x_31667:
[----:B------:R-:W-:Y:S01]  /*0430*/  VIADD R15, R9, 0x80 ;  /* 0x00000080090f7836 */ /* 0x000fe20000000000 */
[----:B------:R-:W-:Y:S04]  /*0440*/  BSSY B1, `(.L_x_31670) ;  /* 0x000001c000017945 */ /* 0x000fe80003800000 */
[----:B------:R-:W-:-:S13]  /*0450*/  ISETP.GE.AND P0, PT, R15, R0, PT ;  /* 0x000000000f00720c */ /* 0x000fda0003f06270 */
        /* <DEDUP_REMOVED lines=25> */
.L_x_31672:
[----:B------:R-:W-:-:S11]  /*05f0*/  DADD R6, R6, R16 ;  /* 0x0000000006067229 */ /* 0x000fd60000000010 */
.L_x_31671:
[----:B------:R-:W-:Y:S05]  /*0600*/  BSYNC B1 ;  /* 0x0000000000017941 */ /* 0x000fea0003800000 */
.L_x_31670:
        /* <DEDUP_REMOVED lines=28> */
.L_x_31675:
[----:B------:R-:W-:-:S11]  /*07d0*/  DADD R4, R4, R16 ;  /* 0x0000000004047229 */ /* 0x000fd60000000010 */
.L_x_31674:
[----:B------:R-:W-:Y:S05]  /*07e0*/  BSYNC B1 ;  /* 0x0000000000017941 */ /* 0x000fea0003800000 */
.L_x_31673:
[----:B------:R-:W-:-:S05]  /*07f0*/  VIADD R17, R9, 0x180 ;  /* 0x0000018009117836 */ /* 0x000fca0000000000 */
        /* <DEDUP_REMOVED lines=26> */
.L_x_31677:
[----:B------:R-:W-:Y:S01]  /*09a0*/  DADD R2, R2, R16 ;  /* 0x0000000002027229 */ /* 0x000fe20000000010 */
[----:B------:R-:W-:Y:S10]  /*09b0*/  BRA `(.L_x_31676) ;  /* 0x0000000400107947 */ /* 0x000ff40003800000 */
.L_x_31666:
        /* <DEDUP_REMOVED lines=14> */
.L_x_31680:
[----:B------:R-:W-:-:S11]  /*0aa0*/  DADD R10, R10, R14 ;  /* 0x000000000a0a7229 */ /* 0x000fd6000000000e */
.L_x_31679:
[----:B------:R-:W-:Y:S05]  /*0ab0*/  BSYNC B1 ;  /* 0x0000000000017941 */ /* 0x000fea0003800000 */
.L_x_31678:
        /* <DEDUP_REMOVED lines=16> */
.L_x_31683:
[----:B------:R-:W-:-:S11]  /*0bc0*/  DADD R6, R6, R16 ;  /* 0x0000000006067229 */ /* 0x000fd60000000010 */
.L_x_31682:
[----:B------:R-:W-:Y:S05]  /*0bd0*/  BSYNC B1 ;  /* 0x0000000000017941 */ /* 0x000fea0003800000 */
.L_x_31681:
        /* <DEDUP_REMOVED lines=16> */
.L_x_31686:
[----:B------:R-:W-:-:S11]  /*0ce0*/  DADD R4, R4, R16 ;  /* 0x0000000004047229 */ /* 0x000fd60000000010 */
.L_x_31685:
[----:B------:R-:W-:Y:S05]  /*0cf0*/  BSYNC B1 ;  /* 0x0000000000017941 */ /* 0x000fea0003800000 */
.L_x_31684:
        /* <DEDUP_REMOVED lines=15> */
.L_x_31687:
[----:B------:R-:W-:-:S11]  /*0df0*/  DADD R2, R2, R16 ;  /* 0x0000000002027229 */ /* 0x000fd60000000010 */
.L_x_31676:
[----:B------:R-:W-:Y:S05]  /*0e00*/  BSYNC B0 ;  /* 0x0000000000007941 */ /* 0x000fea0003800000 */
.L_x_31665:
[----:B------:R-:W0:Y:S01]  /*0e10*/  @!P2 LDC.64 R12, c[0x0][0x228] ;  /* 0x00008a00ff0cab82 */ /* 0x000e220000000a00 */
[--C-:B------:R-:W-:Y:S01]  /*0e20*/  IMAD.MOV.U32 R17, RZ, RZ, R9.reuse ;  /* 0x000000ffff117224 */ /* 0x100fe200078e0009 */
[----:B------:R-:W-:Y:S01]  /*0e30*/  BSSY B0, `(.L_x_31688) ;  /* 0x0000011000007945 */ /* 0x000fe20003800000 */
[----:B------:R-:W-:Y:S02]  /*0e40*/  @!P2 IMAD R9, R8, 0x200, R9 ;  /* 0x000002000809a824 */ /* 0x000fe400078e0209 */
[----:B------:R-:W-:-:S05]  /*0e50*/  @!P2 IMAD.MOV.U32 R17, RZ, RZ, R15 ;  /* 0x000000ffff11a224 */ /* 0x000fca00078e000f */
[----:B------:R-:W-:Y:S01]  /*0e60*/  ISETP.GE.AND P0, PT, R17, R0, PT ;  /* 0x000000001100720c */ /* 0x000fe20003f06270 */
[----:B0-----:R-:W-:-:S05]  /*0e70*/  @!P2 IMAD.WIDE.U32 R12, R9, 0x8, R12 ;  /* 0x00000008090ca825 */ /* 0x001fca00078e000c */
[----:B-----5:R0:W-:Y:S07]  /*0e80*/  @!P2 STG.E.64 desc[UR4][R12.64], R10 ;  /* 0x0000000a0c00a986 */ /* 0x0201ee000c101b04 */
        /* <DEDUP_REMOVED lines=11> */
.L_x_31689:
[----:B------:R-:W-:Y:S05]  /*0f40*/  BSYNC B0 ;  /* 0x0000000000007941 */ /* 0x000fea0003800000 */
.L_x_31688:
[----:B------:R-:W-:-:S13]  /*0f50*/  ISETP.GE.AND P0, PT, R17, R0, PT ;  /* 0x000000001100720c */ /* 0x000fda0003f06270 */
[----:B------:R-:W-:Y:S05]  /*0f60*/  @P0 EXIT ;  /* 0x000000000000094d */ /* 0x000fea0003800000 */
[----:B-1----:R-:W1:Y:S01]  /*0f70*/  LDC.64 R4, c[0x0][0x228] ;  /* 0x00008a00ff047b82 */ /* 0x002e620000000a00 */
[----:B------:R-:W-:-:S04]  /*0f80*/  IMAD R17, R8, 0x200, R17 ;  /* 0x0000020008117824 */ /* 0x000fc800078e0211 */
[----:B-1----:R-:W-:-:S05]  /*0f90*/  IMAD.WIDE.U32 R4, R17, 0x8, R4 ;  /* 0x0000000811047825 */ /* 0x002fca00078e0004 */
[----:B------:R-:W-:Y:S01]  /*0fa0*/  STG.E.64 desc[UR4][R4.64], R2 ;  /* 0x0000000204007986 */ /* 0x000fe2000c101b04 */
[----:B------:R-:W-:Y:S05]  /*0fb0*/  EXIT ;  /* 0x000000000000794d */ /* 0x000fea0003800000 */
.L_x_31690:
        /* <DEDUP_REMOVED lines=12> */
.L_x_32305:


//--------------------- .text._ZN2at6native29vectorized_elementwise_kernelILi2ENS0_13AUnaryFunctorIdddZZZNS0_21nextafter_kernel_cudaERNS_18TensorIteratorBaseEENKUlvE_clEvENKUlvE_clEvEUlddE_EESt5arrayIPcLm2EEEEviT0_T1_ --------------------------
	.section	.text._ZN2at6native29vectorized_elementwise_kernelILi2ENS0_13AUnaryFunctorIdddZZZNS0_21nextafter_kernel_cudaERNS_18TensorIteratorBaseEENKUlvE_clEvENKUlvE_clEvEUlddE_EESt5arrayIPcLm2EEEEviT0_T1_,"ax",@progbits
	.align	128
        .global         _ZN2at6native29vectorized_elementwise_kernelILi2ENS0_13AUnaryFunctorIdddZZZNS0_21nextafter_kernel_cudaERNS_18TensorIteratorBaseEENKUlvE_clEvENKUlvE_clEvEUlddE_EESt5arrayIPcLm2EEEEviT0_T1_
        .type           _ZN2at6native29vectorized_elementwise_kernelILi2ENS0_13AUnaryFunctorIdddZZZNS0_21nextafter_kernel_cudaERNS_18TensorIteratorBaseEENKUlvE_clEvENKUlvE_clEvEUlddE_EESt5arrayIPcLm2EEEEviT0_T1_,@function
        .size           _ZN2at6native29vectorized_elementwise_kernelILi2ENS0_13AUnaryFunctorIdddZZZNS0_21nextafter_kernel_cudaERNS_18TensorIteratorBaseEENKUlvE_clEvENKUlvE_clEvEUlddE_EESt5arrayIPcLm2EEEEviT0_T1_,(.L_x_32306 - _ZN2at6native29vectorized_elementwise_kernelILi2ENS0_13AUnaryFunctorIdddZZZNS0_21nextafter_kernel_cudaERNS_18TensorIteratorBaseEENKUlvE_clEvENKUlvE_clEvEUlddE_EESt5arrayIPcLm2EEEEviT0_T1_)
        .other          _ZN2at6native29vectorized_elementwise_kernelILi2ENS0_13AUnaryFunctorIdddZZZNS0_21nextafter_kernel_cudaERNS_18TensorIteratorBaseEENKUlvE_clEvENKUlvE_clEvEUlddE_EESt5arrayIPcLm2EEEEviT0_T1_,@"STO_CUDA_ENTRY STV_DEFAULT"
_ZN2at6native29vectorized_elementwise_kernelILi2ENS0_13AUnaryFunctorIdddZZZNS0_21nextafter_kernel_cudaERNS_18TensorIteratorBaseEENKUlvE_clEvENKUlvE_clEvEUlddE_EESt5arrayIPcLm2EEEEviT0_T1_:
.text._ZN2at6native29vectorized_elementwise_kernelILi2ENS0_13AUnaryFunctorIdddZZZNS0_21nextafter_kernel_cudaERNS_18TensorIteratorBaseEENKUlvE_clEvENKUlvE_clEvEUlddE_EESt5arrayIPcLm2EEEEviT0_T1_:
        /* <DEDUP_REMOVED lines=13> */
[----:B------:R0:W5:Y:S04]  /*00d0*/  LDG.E.128 R16, desc[UR4][R22.64] ;  /* 0x0000000416107981 */ /* 0x000168000c1e1d00 */
[----:B------:R0:W5:Y:S04]  /*00e0*/  LDG.E.128 R12, desc[UR4][R22.64+0x800] ;  /* 0x00080004160c7981 */ /* 0x000168000c1e1d00 */
[----:B------:R0:W5:Y:S04]  /*00f0*/  LDG.E.128 R8, desc[UR4][R22.64+0x1000] ;  /* 0x0010000416087981 */ /* 0x000168000c1e1d00 */
[----:B------:R0:W5:Y:S01]  /*0100*/  LDG.E.128 R4, desc[UR4][R22.64+0x1800] ;  /* 0x0018000416047981 */ /* 0x000162000c1e1d00 */
[----:B--2---:R-:W-:Y:S01]  /*0110*/  DSETP.GTU.AND P0, PT, |R20|, +INF , PT ;  /* 0x7ff000001400742a */ /* 0x004fe20003f0c200 */
[----:B------:R-:W-:-:S13]  /*0120*/  BSSY B0, `(.L_x_31692) ;  /* 0x000013c000007945 */ /* 0x000fda0003800000 */
[----:B0-----:R-:W-:Y:S05]  /*0130*/  @P0 BRA `(.L_x_31693) ;  /* 0x0000001000c80947 */ /* 0x001fea0003800000 */
[----:B------:R-:W0:Y:S02]  /*0140*/  LDC.64 R22, c[0x0][0x220] ;  /* 0x00008800ff167b82 */ /* 0x000e240000000a00 */
[----:B0-----:R-:W-:-:S04]  /*0150*/  ISETP.NE.U32.AND P0, PT, R22, RZ, PT ;  /* 0x000000ff1600720c */ /* 0x001fc80003f05070 */
[----:B------:R-:W-:-:S13]  /*0160*/  LOP3.LUT P0, RZ, R23, 0x7fffffff, RZ, 0xc0, P0 ;  /* 0x7fffffff17ff7812 */ /* 0x000fda000000c0ff */
[----:B------:R-:W-:Y:S05]  /*0170*/  @!P0 BRA `(.L_x_31694) ;  /* 0x0000000c001c8947 */ /* 0x000fea0003800000 */
[----:B-----5:R-:W-:Y:S01]  /*0180*/  DSETP.GTU.AND P0, PT, |R16|, +INF , PT ;  /* 0x7ff000001000742a */ /* 0x020fe20003f0c200 */
[----:B------:R-:W-:-:S13]  /*0190*/  BSSY B1, `(.L_x_31695) ;  /* 0x0000017000017945 */ /* 0x000fda0003800000 */
        /* <DEDUP_REMOVED lines=21> */
.L_x_31696:
[----:B------:R-:W-:-:S11]  /*02f0*/  DADD R16, R16, R20 ;  /* 0x0000000010107229 */ /* 0x000fd60000000014 */
.L_x_31697:
[----:B------:R-:W-:Y:S05]  /*0300*/  BSYNC B1 ;  /* 0x0000000000017941 */ /* 0x000fea0003800000 */
.L_x_31695:
[----:B------:R-:W-:Y:S01]  /*0310*/  DSETP.GTU.AND P0, PT, |R18|, +INF , PT ;  /* 0x7ff000001200742a */ /* 0x000fe20003f0c200 */
        /* <DEDUP_REMOVED lines=22> */
.L_x_31699:
[----:B------:R-:W-:-:S11]  /*0480*/  DADD R18, R18, R20 ;  /* 0x0000000012127229 */ /* 0x000fd60000000014 */
.L_x_31700:
[----:B------:R-:W-:Y:S05]  /*0490*/  BSYNC B1 ;  /* 0x0000000000017941 */ /* 0x000fea0003800000 */
.L_x_31698:
        /* <DEDUP_REMOVED lines=23> */
.L_x_31702:
[----:B------:R-:W-:-:S11]  /*0610*/  DADD R12, R12, R20 ;  /* 0x000000000c0c7229 */ /* 0x000fd60000000014 */
.L_x_31703:
[----:B------:R-:W-:Y:S05]  /*0620*/  BSYNC B1 ;  /* 0x0000000000017941 */ /* 0x000fea0003800000 */
.L_x_31701:
        /* <DEDUP_REMOVED lines=23> */
.L_x_31705:
[----:B------:R-:W-:-:S11]  /*07a0*/  DADD R14, R14, R20 ;  /* 0x000000000e0e7229 */ /* 0x000fd60000000014 */
.L_x_31706:
[----:B------:R-:W-:Y:S05]  /*07b0*/  BSYNC B1 ;  /* 0x0000000000017941 */ /* 0x000fea0003800000 */
.L_x_31704:
        /* <DEDUP_REMOVED lines=23> */
.L_x_31708:
[----:B------:R-:W-:-:S11]  /*0930*/  DADD R8, R8, R20 ;  /* 0x0000000008087229 */ /* 0x000fd60000000014 */
.L_x_31709:
[----:B------:R-:W-:Y:S05]  /*0940*/  BSYNC B1 ;  /* 0x0000000000017941 */ /* 0x000fea0003800000 */
.L_x_31707:
        /* <DEDUP_REMOVED lines=23> */
.L_x_31711:
[----:B------:R-:W-:-:S11]  /*0ac0*/  DADD R10, R10, R20 ;  /* 0x000000000a0a7229 */ /* 0x000fd60000000014 */
.L_x_31712:
[----:B------:R-:W-:Y:S05]  /*0ad0*/  BSYNC B1 ;  /* 0x0000000000017941 */ /* 0x000fea0003800000 */
.L_x_31710:
        /* <DEDUP_REMOVED lines=23> */
.L_x_31714:
[----:B------:R-:W-:-:S11]  /*0c50*/  DADD R4, R4, R20 ;  /* 0x0000000004047229 */ /* 0x000fd60000000014 */
.L_x_31715:
[----:B------:R-:W-:Y:S05]  /*0c60*/  BSYNC B1 ;  /* 0x0000000000017941 */ /* 0x000fea0003800000 */
.L_x_31713:
[----:B------:R-:W-:-:S14]  /*0c70*/  DSETP.GTU.AND P0, PT, |R6|, +INF , PT ;  /* 0x7ff000000600742a */ /* 0x000fdc0003f0c200 */
        /* <DEDUP_REMOVED lines=21> */
.L_x_31716:
[----:B------:R-:W-:Y:S01]  /*0dd0*/  DADD R6, R6, R20 ;  /* 0x0000000006067229 */ /* 0x000fe20000000014 */
[----:B------:R-:W-:Y:S10]  /*0de0*/  BRA `(.L_x_31717) ;  /* 0x0000000400bc7947 */ /* 0x000ff40003800000 */
.L_x_31694:
[----:B-----5:R-:W-:Y:S01]  /*0df0*/  DSETP.GTU.AND P0, PT, |R16|, +INF , PT ;  /* 0x7ff000001000742a */ /* 0x020fe20003f0c200 */
[----:B------:R-:W-:-:S13]  /*0e00*/  BSSY B1, `(.L_x_31718) ;  /* 0x000000b000017945 */ /* 0x000fda0003800000 */
        /* <DEDUP_REMOVED lines=9> */
.L_x_31719:
[----:B------:R-:W-:-:S11]  /*0ea0*/  DADD R16, R16, R20 ;  /* 0x0000000010107229 */ /* 0x000fd60000000014 */
.L_x_31720:
[----:B------:R-:W-:Y:S05]  /*0eb0*/  BSYNC B1 ;  /* 0x0000000000017941 */ /* 0x000fea0003800000 */
.L_x_31718:
[----:B------:R-:W-:Y:S01]  /*0ec0*/  DSETP.GTU.AND P0, PT, |R18|, +INF , PT ;  /* 0x7ff000001200742a */ /* 0x000fe20003f0c200 */
        /* <DEDUP_REMOVED lines=10> */
.L_x_31722:
[----:B------:R-:W-:-:S11]  /*0f70*/  DADD R18, R18, R20 ;  /* 0x0000000012127229 */ /* 0x000fd60000000014 */
.L_x_31723:
[----:B------:R-:W-:Y:S05]  /*0f80*/  BSYNC B1 ;  /* 0x0000000000017941 */ /* 0x000fea0003800000 */
.L_x_31721:
        /* <DEDUP_REMOVED lines=11> */
.L_x_31725:
[----:B------:R-:W-:-:S11]  /*1040*/  DADD R12, R12, R20 ;  /* 0x000000000c0c7229 */ /* 0x000fd60000000014 */
.L_x_31726:
[----:B------:R-:W-:Y:S05]  /*1050*/  BSYNC B1 ;  /* 0x0000000000017941 */ /* 0x000fea0003800000 */
.L_x_31724:
        /* <DEDUP_REMOVED lines=11> */
.L_x_31728:
[----:B------:R-:W-:-:S11]  /*1110*/  DADD R14, R14, R20 ;  /* 0x000000000e0e7229 */ /* 0x000fd60000000014 */
.L_x_31729:
[----:B------:R-:W-:Y:S05]  /*1120*/  BSYNC B1 ;  /* 0x0000000000017941 */ /* 0x000fea0003800000 */
.L_x_31727:
        /* <DEDUP_REMOVED lines=11> */
.L_x_31731:
[----:B------:R-:W-:-:S11]  /*11e0*/  DADD R8, R8, R20 ;  /* 0x0000000008087229 */ /* 0x000fd60000000014 */
.L_x_31732:
[----:B------:R-:W-:Y:S05]  /*11f0*/  BSYNC B1 ;  /* 0x0000000000017941 */ /* 0x000fea0003800000 */
.L_x_31730:
        /* <DEDUP_REMOVED lines=11> */
.L_x_31734:
[----:B------:R-:W-:-:S11]  /*12b0*/  DADD R10, R10, R20 ;  /* 0x000000000a0a7229 */ /* 0x000fd60000000014 */
.L_x_31735:
[----:B------:R-:W-:Y:S05]  /*12c0*/  BSYNC B1 ;  /* 0x0000000000017941 */ /* 0x000fea0003800000 */
.L_x_31733:
        /* <DEDUP_REMOVED lines=11> */
.L_x_31737:
[----:B------:R-:W-:-:S11]  /*1380*/  DADD R4, R4, R20 ;  /* 0x0000000004047229 */ /* 0x000fd60000000014 */
.L_x_31738:
[----:B------:R-:W-:Y:S05]  /*1390*/  BSYNC B1 ;  /* 0x0000000000017941 */ /* 0x000fea0003800000 */
.L_x_31736:
[----:B------:R-:W-:-:S14]  /*13a0*/  DSETP.GTU.AND P0, PT, |R6|, +INF , PT ;  /* 0x7ff000000600742a */ /* 0x000fdc0003f0c200 */
        /* <DEDUP_REMOVED lines=9> */
.L_x_31739:
[----:B------:R-:W-:Y:S01]  /*1440*/  DADD R6, R6, R20 ;  /* 0x0000000006067229 */ /* 0x000fe20000000014 */
[----:B------:R-:W-:Y:S10]  /*1450*/  BRA `(.L_x_31717) ;  /* 0x0000000000207947 */ /* 0x000ff40003800000 */
.L_x_31693:
[--C-:B-----5:R-:W-:Y:S02]  /*1460*/  DADD R16, R16, R20.reuse ;  /* 0x0000000010107229 */ /* 0x120fe40000000014 */
[--C-:B------:R-:W-:Y:S02]  /*1470*/  DADD R18, R18, R20.reuse ;  /* 0x0000000012127229 */ /* 0x100fe40000000014 */
[--C-:B------:R-:W-:Y:S02]  /*1480*/  DADD R12, R12, R20.reuse ;  /* 0x000000000c0c7229 */ /* 0x100fe40000000014 */
[--C-:B------:R-:W-:Y:S02]  /*1490*/  DADD R14, R14, R20.reuse ;  /* 0x000000000e0e7229 */ /* 0x100fe40000000014 */
[--C-:B------:R-:W-:Y:S02]  /*14a0*/  DADD R8, R8, R20.reuse ;  /* 0x0000000008087229 */ /* 0x100fe40000000014 */
[----:B------:R-:W-:-:S02]  /*14b0*/  DADD R10, R10, R20 ;  /* 0x000000000a0a7229 */ /* 0x000fc40000000014 */
[--C-:B------:R-:W-:Y:S02]  /*14c0*/  DADD R4, R4, R20.reuse ;  /* 0x0000000004047229 */ /* 0x100fe40000000014 */
[----:B------:R-:W-:-:S11]  /*14d0*/  DADD R6, R6, R20 ;  /* 0x0000000006067229 */ /* 0x000fd60000000014 */
.L_x_31717:
[----:B------:R-:W-:Y:S05]  /*14e0*/  BSYNC B0 ;  /* 0x0000000000007941 */ /* 0x000fea0003800000 */
.L_x_31692:
        /* <DEDUP_REMOVED lines=8> */
.L_x_31691:
[----:B------:R-:W0:Y:S01]  /*1570*/  S2R R13, SR_TID.X ;  /* 0x00000000000d7919 */ /* 0x000e220000002100 */
[----:B------:R-:W-:Y:S01]  /*1580*/  BSSY B0, `(.L_x_31740) ;  /* 0x0000016000007945 */ /* 0x000fe20003800000 */
[----:B------:R-:W-:Y:S02]  /*1590*/  CS2R R4, SRZ ;  /* 0x0000000000047805 */ /* 0x000fe4000001ff00 */
[----:B------:R-:W-:Y:S02]  /*15a0*/  CS2R R6, SRZ ;  /* 0x0000000000067805 */ /* 0x000fe4000001ff00 */
[----:B0-----:R-:W-:Y:S01]  /*15b0*/  ISETP.GE.AND P2, PT, R13, R12, PT ;  /* 0x0000000c0d00720c */ /* 0x001fe20003f46270 */
[----:B------:R-:W-:-:S12]  /*15c0*/  IMAD.MOV.U32 R19, RZ, RZ, R13 ;  /* 0x000000ffff137224 */ /* 0x000fd800078e000d */
[----:B------:R-:W-:Y:S02]  /*15d0*/  @!P2 IMAD.IADD R25, R0, 0x1, R19 ;  /* 0x000000010019a824 */ /* 0x000fe400078e0213 */
[----:B------:R-:W-:-:S05]  /*15e0*/  @!P2 VIADD R19, R19, 0x80 ;  /* 0x000000801313a836 */ /* 0x000fca0000000000 */
[----:B------:R-:W-:-:S13]  /*15f0*/  ISETP.GE.AND P0, PT, R19, R12, PT ;  /* 0x0000000c1300720c */ /* 0x000fda0003f06270 */
[----:B------:R-:W-:Y:S02]  /*1600*/  @!P0 IMAD.IADD R23, R0, 0x1, R19 ;  /* 0x0000000100178824 */ /* 0x000fe400078e0213 */
[----:B------:R-:W-:-:S05]  /*1610*/  @!P0 VIADD R19, R19, 0x80 ;  /* 0x0000008013138836 */ /* 0x000fca0000000000 */
[----:B------:R-:W-:-:S13]  /*1620*/  ISETP.GE.AND P1, PT, R19, R12, PT ;  /* 0x0000000c1300720c */ /* 0x000fda0003f26270 */
[----:B------:R-:W-:Y:S05]  /*1630*/  @P1 BRA `(.L_x_31741) ;  /* 0x0000000000281947 */ /* 0x000fea0003800000 */
[----:B------:R-:W0:Y:S01]  /*1640*/  LDC.64 R2, c[0x0][0x230] ;  /* 0x00008c00ff027b82 */ /* 0x000e220000000a00 */
[----:B------:R-:W-:Y:S02]  /*1650*/  IMAD.IADD R7, R0, 0x1, R19 ;  /* 0x0000000100077824 */ /* 0x000fe400078e0213 */
[----:B------:R-:W-:-:S05]  /*1660*/  VIADD R19, R19, 0x80 ;  /* 0x0000008013137836 */ /* 0x000fca0000000000 */
[----:B------:R-:W-:-:S13]  /*1670*/  ISETP.GE.AND P1, PT, R19, R12, PT ;  /* 0x0000000c1300720c */ /* 0x000fda0003f26270 */
[----:B------:R-:W-:Y:S02]  /*1680*/  @!P1 IMAD.IADD R9, R0, 0x1, R19 ;  /* 0x0000000100099824 */ /* 0x000fe400078e0213 */
[----:B0-----:R-:W-:-:S04]  /*1690*/  IMAD.WIDE.U32 R6, R7, 0x8, R2 ;  /* 0x0000000807067825 */ /* 0x001fc800078e0002 */
[----:B------:R-:W-:Y:S02]  /*16a0*/  @!P1 IMAD.WIDE.U32 R2, R9, 0x8, R2 ;  /* 0x0000000809029825 */ /* 0x000fe400078e0002 */
[----:B------:R-:W5:Y:S04]  /*16b0*/  LDG.E.64 R6, desc[UR4][R6.64] ;  /* 0x0000000406067981 */ /* 0x000f68000c1e1b00 */
[----:B------:R0:W5:Y:S01]  /*16c0*/  @!P1 LDG.E.64 R4, desc[UR4][R2.64] ;  /* 0x0000000402049981 */ /* 0x000162000c1e1b00 */
[----:B------:R-:W-:-:S07]  /*16d0*/  @!P1 VIADD R19, R19, 0x80 ;  /* 0x0000008013139836 */ /* 0x000fce0000000000 */
.L_x_31741:
[----:B------:R-:W-:Y:S05]  /*16e0*/  BSYNC B0 ;  /* 0x0000000000007941 */ /* 0x000fea0003800000 */
.L_x_31740:
[----:B------:R-:W-:Y:S01]  /*16f0*/  ISETP.GE.AND P1, PT, R19, R12, PT ;  /* 0x0000000c1300720c */ /* 0x000fe20003f26270 */
[----:B------:R-:W-:Y:S01]  /*1700*/  BSSY B0, `(.L_x_31742) ;  /* 0x000000e000007945 */ /* 0x000fe20003800000 */
[----:B------:R-:W-:Y:S02]  /*1710*/  CS2R R8, SRZ ;  /* 0x0000000000087805 */ /* 0x000fe4000001ff00 */
[----:B------:R-:W-:-:S09]  /*1720*/  CS2R R10, SRZ ;  /* 0x00000000000a7805 */ /* 0x000fd2000001ff00 */
[----:B------:R-:W-:Y:S05]  /*1730*/  @P1 BRA `(.L_x_31743) ;  /* 0x0000000000281947 */ /* 0x000fea0003800000 */
[----:B0-----:R-:W0:Y:S01]  /*1740*/  LDC.64 R2, c[0x0][0x230] ;  /* 0x00008c00ff027b82 */ /* 0x001e220000000a00 */
        /* <DEDUP_REMOVED lines=9> */
.L_x_31743:
[----:B------:R-:W-:Y:S05]  /*17e0*/  BSYNC B0 ;  /* 0x0000000000007941 */ /* 0x000fea0003800000 */
.L_x_31742:
[----:B------:R-:W-:Y:S01]  /*17f0*/  ISETP.GE.AND P3, PT, R19, R12, PT ;  /* 0x0000000c1300720c */ /* 0x000fe20003f66270 */
[----:B------:R-:W2:Y:S08]  /*1800*/  @!P2 LDC.64 R20, c[0x0][0x230] ;  /* 0x00008c00ff14ab82 */ /* 0x000eb00000000a00 */
[----:B01----:R-:W0:Y:S04]  /*1810*/  @!P0 LDC.64 R2, c[0x0][0x230] ;  /* 0x00008c00ff028b82 */ /* 0x003e280000000a00 */
[----:B------:R-:W-:-:S02]  /*1820*/  @!P3 IMAD.IADD R27, R0, 0x1, R19 ;  /* 0x00000001001bb824 */ /* 0x000fc400078e0213 */
[----:B------:R-:W-:Y:S02]  /*1830*/  @!P3 VIADD R19, R19, 0x80 ;  /* 0x000000801313b836 */ /* 0x000fe40000000000 */
[----:B------:R-:W1:Y:S03]  /*1840*/  @!P3 LDC.64 R16, c[0x0][0x230] ;  /* 0x00008c00ff10bb82 */ /* 0x000e660000000a00 */
[----:B------:R-:W-:-:S13]  /*1850*/  ISETP.GE.AND P1, PT, R19, R12, PT ;  /* 0x0000000c1300720c */ /* 0x000fda0003f26270 */
[----:B------:R-:W3:Y:S01]  /*1860*/  @!P1 LDC.64 R14, c[0x0][0x230] ;  /* 0x00008c00ff0e9b82 */ /* 0x000ee20000000a00 */
[----:B------:R-:W-:Y:S01]  /*1870*/  @!P1 IMAD.IADD R29, R0, 0x1, R19 ;  /* 0x00000001001d9824 */ /* 0x000fe200078e0213 */
[----:B------:R-:W-:Y:S01]  /*1880*/  CS2R R18, SRZ ;  /* 0x0000000000127805 */ /* 0x000fe2000001ff00 */
[----:B--2---:R-:W-:-:S04]  /*1890*/  @!P2 IMAD.WIDE.U32 R20, R25, 0x8, R20 ;  /* 0x000000081914a825 */ /* 0x004fc800078e0014 */
[----:B0-----:R-:W-:Y:S01]  /*18a0*/  @!P0 IMAD.WIDE.U32 R22, R23, 0x8, R2 ;  /* 0x0000000817168825 */ /* 0x001fe200078e0002 */
[----:B------:R-:W0:Y:S01]  /*18b0*/  LDC.64 R24, c[0x0][0x220] ;  /* 0x00008800ff187b82 */ /* 0x000e220000000a00 */
[----:B------:R-:W-:Y:S02]  /*18c0*/  CS2R R2, SRZ ;  /* 0x0000000000027805 */ /* 0x000fe4000001ff00 */
[----:B-1----:R-:W-:Y:S01]  /*18d0*/  @!P3 IMAD.WIDE.U32 R26, R27, 0x8, R16 ;  /* 0x000000081b1ab825 */ /* 0x002fe200078e0010 */
[----:B------:R-:W-:-:S03]  /*18e0*/  CS2R R16, SRZ ;  /* 0x0000000000107805 */ /* 0x000fc6000001ff00 */
[----:B------:R1:W5:Y:S04]  /*18f0*/  @!P0 LDG.E.64 R2, desc[UR4][R22.64] ;  /* 0x0000000416028981 */ /* 0x000368000c1e1b00 */
[----:B------:R1:W5:Y:S01]  /*1900*/  @!P3 LDG.E.64 R18, desc[UR4][R26.64] ;  /* 0x000000041a12b981 */ /* 0x000362000c1e1b00 */
[----:B---3--:R-:W-:Y:S01]  /*1910*/  @!P1 IMAD.WIDE.U32 R28, R29, 0x8, R14 ;  /* 0x000000081d1c9825 */ /* 0x008fe200078e000e */
[----:B------:R-:W-:-:S04]  /*1920*/  CS2R R14, SRZ ;  /* 0x00000000000e7805 */ /* 0x000fc8000001ff00 */
[----:B------:R1:W5:Y:S04]  /*1930*/  @!P1 LDG.E.64 R16, desc[UR4][R28.64] ;  /* 0x000000041c109981 */ /* 0x000368000c1e1b00 */
[----:B------:R1:W5:Y:S01]  /*1940*/  @!P2 LDG.E.64 R14, desc[UR4][R20.64] ;  /* 0x00000004140ea981 */ /* 0x000362000c1e1b00 */
[----:B0-----:R-:W-:-:S04]  /*1950*/  ISETP.NE.U32.AND P0, PT, R24, RZ, PT ;  /* 0x000000ff1800720c */ /* 0x001fc80003f05070 */
[----:B------:R-:W-:Y:S01]  /*1960*/  LOP3.LUT P0, RZ, R25, 0x7fffffff, RZ, 0xc0, P0 ;  /* 0x7fffffff19ff7812 */ /* 0x000fe2000000c0ff */
[----:B------:R-:W-:-:S12]  /*1970*/  BSSY B0, `(.L_x_31744) ;  /* 0x000017b000007945 */ /* 0x000fd80003800000 */
[----:B-1----:R-:W-:Y:S05]  /*1980*/  @!P0 BRA `(.L_x_31745) ;  /* 0x0000000c00b48947 */ /* 0x002fea0003800000 */
[----:B------:R-:W-:Y:S04]  /*1990*/  BSSY B1, `(.L_x_31746) ;  /* 0x000001b000017945 */ /* 0x000fe80003800000 */
[----:B------:R-:W-:Y:S05]  /*19a0*/  @P2 BRA `(.L_x_31747) ;  /* 0x0000000000642947 */ /* 0x000fea0003800000 */
[----:B------:R-:W0:Y:S01]  /*19b0*/  LDC.64 R20, c[0x0][0x220] ;  /* 0x00008800ff147b82 */ /* 0x000e220000000a00 */
[----:B-----5:R-:W-:-:S06]  /*19c0*/  DSETP.GTU.AND P0, PT, |R14|, +INF , PT ;  /* 0x7ff000000e00742a */ /* 0x020fcc0003f0c200 */
[----:B0-----:R-:W-:-:S14]  /*19d0*/  DSETP.GTU.OR P0, PT, |R20|, +INF , P0 ;  /* 0x7ff000001400742a */ /* 0x001fdc000070c600 */
[----:B------:R-:W-:Y:S05]  /*19e0*/  @P0 BRA `(.L_x_31748) ;  /* 0x0000000000500947 */ /* 0x000fea0003800000 */
[----:B------:R-:W-:-:S04]  /*19f0*/  LOP3.LUT R22, R14, R24, RZ, 0xfc, !PT ;  /* 0x000000180e167212 */ /* 0x000fc800078efcff */
[----:B------:R-:W-:Y:S02]  /*1a00*/  ISETP.NE.U32.AND P0, PT, R22, RZ, PT ;  /* 0x000000ff1600720c */ /* 0x000fe40003f05070 */
[----:B------:R-:W-:-:S04]  /*1a10*/  LOP3.LUT R22, R15, R25, RZ, 0xfc, !PT ;  /* 0x000000190f167212 */ /* 0x000fc800078efcff */
        /* <DEDUP_REMOVED lines=17> */
.L_x_31748:
[----:B------:R-:W-:-:S11]  /*1b30*/  DADD R14, R14, R20 ;  /* 0x000000000e0e7229 */ /* 0x000fd60000000014 */
.L_x_31747:
[----:B------:R-:W-:Y:S05]  /*1b40*/  BSYNC B1 ;  /* 0x0000000000017941 */ /* 0x000fea0003800000 */
.L_x_31746:
        /* <DEDUP_REMOVED lines=28> */
.L_x_31751:
[----:B------:R-:W-:-:S11]  /*1d10*/  DADD R2, R2, R22 ;  /* 0x0000000002027229 */ /* 0x000fd60000000016 */
.L_x_31750:
[----:B------:R-:W-:Y:S05]  /*1d20*/  BSYNC B1 ;  /* 0x0000000000017941 */ /* 0x000fea0003800000 */
.L_x_31749:
        /* <DEDUP_REMOVED lines=28> */
.L_x_31754:
[----:B------:R-:W-:-:S11]  /*1ef0*/  DADD R6, R6, R22 ;  /* 0x0000000006067229 */ /* 0x000fd60000000016 */
.L_x_31753:
[----:B------:R-:W-:Y:S05]  /*1f00*/  BSYNC B1 ;  /* 0x0000000000017941 */ /* 0x000fea0003800000 */
.L_x_31752:
        /* <DEDUP_REMOVED lines=28> */
.L_x_31757:
[----:B------:R-:W-:-:S11]  /*20d0*/  DADD R4, R4, R22 ;  /* 0x0000000004047229 */ /* 0x000fd60000000016 */
.L_x_31756:
[----:B------:R-:W-:Y:S05]  /*20e0*/  BSYNC B1 ;  /* 0x0000000000017941 */ /* 0x000fea0003800000 */
.L_x_31755:
        /* <DEDUP_REMOVED lines=28> */
.L_x_31760:
[----:B------:R-:W-:-:S11]  /*22b0*/  DADD R10, R10, R22 ;  /* 0x000000000a0a7229 */ /* 0x000fd60000000016 */
.L_x_31759:
[----:B------:R-:W-:Y:S05]  /*22c0*/  BSYNC B1 ;  /* 0x0000000000017941 */ /* 0x000fea0003800000 */
.L_x_31758:
        /* <DEDUP_REMOVED lines=28> */
.L_x_31763:
[----:B------:R-:W-:-:S11]  /*2490*/  DADD R8, R8, R22 ;  /* 0x0000000008087229 */ /* 0x000fd60000000016 */
.L_x_31762:
[----:B------:R-:W-:Y:S05]  /*24a0*/  BSYNC B1 ;  /* 0x0000000000017941 */ /* 0x000fea0003800000 */
.L_x_31761:
        /* <DEDUP_REMOVED lines=28> */
.L_x_31766:
[----:B------:R-:W-:-:S11]  /*2670*/  DADD R18, R18, R22 ;  /* 0x0000000012127229 */ /* 0x000fd60000000016 */
.L_x_31765:
[----:B------:R-:W-:Y:S05]  /*2680*/  BSYNC B1 ;  /* 0x0000000000017941 */ /* 0x000fea0003800000 */
.L_x_31764:
[----:B------:R-:W-:-:S05]  /*2690*/  VIADD R23, R13, 0x380 ;  /* 0x000003800d177836 */ /* 0x000fca0000000000 */
        /* <DEDUP_REMOVED lines=26> */
.L_x_31768:
[----:B------:R-:W-:Y:S01]  /*2840*/  DADD R16, R16, R22 ;  /* 0x0000000010107229 */ /* 0x000fe20000000016 */
[----:B------:R-:W-:Y:S10]  /*2850*/  BRA `(.L_x_31767) ;  /* 0x0000000800307947 */ /* 0x000ff40003800000 */
.L_x_31745:
        /* <DEDUP_REMOVED lines=14> */
.L_x_31771:
[----:B------:R-:W-:-:S11]  /*2940*/  DADD R14, R14, R20 ;  /* 0x000000000e0e7229 */ /* 0x000fd60000000014 */
.L_x_31770:
[----:B------:R-:W-:Y:S05]  /*2950*/  BSYNC B1 ;  /* 0x0000000000017941 */ /* 0x000fea0003800000 */
.L_x_31769:
        /* <DEDUP_REMOVED lines=16> */
.L_x_31774:
[----:B------:R-:W-:-:S11]  /*2a60*/  DADD R2, R2, R22 ;  /* 0x0000000002027229 */ /* 0x000fd60000000016 */
.L_x_31773:
[----:B------:R-:W-:Y:S05]  /*2a70*/  BSYNC B1 ;  /* 0x0000000000017941 */ /* 0x000fea0003800000 */
.L_x_31772:
        /* <DEDUP_REMOVED lines=16> */
.L_x_31777:
[----:B------:R-:W-:-:S11]  /*2b80*/  DADD R6, R6, R22 ;  /* 0x0000000006067229 */ /* 0x000fd60000000016 */
.L_x_31776:
[----:B------:R-:W-:Y:S05]  /*2b90*/  BSYNC B1 ;  /* 0x0000000000017941 */ /* 0x000fea0003800000 */
.L_x_31775:
        /* <DEDUP_REMOVED lines=16> */
.L_x_31780:
[----:B------:R-:W-:-:S11]  /*2ca0*/  DADD R4, R4, R22 ;  /* 0x0000000004047229 */ /* 0x000fd60000000016 */
.L_x_31779:
[----:B------:R-:W-:Y:S05]  /*2cb0*/  BSYNC B1 ;  /* 0x0000000000017941 */ /* 0x000fea0003800000 */
.L_x_31778:
        /* <DEDUP_REMOVED lines=16> */
.L_x_31783:
[----:B------:R-:W-:-:S11]  /*2dc0*/  DADD R10, R10, R22 ;  /* 0x000000000a0a7229 */ /* 0x000fd60000000016 */
.L_x_31782:
[----:B------:R-:W-:Y:S05]  /*2dd0*/  BSYNC B1 ;  /* 0x0000000000017941 */ /* 0x000fea0003800000 */
.L_x_31781:
        /* <DEDUP_REMOVED lines=16> */
.L_x_31786:
[----:B------:R-:W-:-:S11]  /*2ee0*/  DADD R8, R8, R22 ;  /* 0x0000000008087229 */ /* 0x000fd60000000016 */
.L_x_31785:
[----:B------:R-:W-:Y:S05]  /*2ef0*/  BSYNC B1 ;  /* 0x0000000000017941 */ /* 0x000fea0003800000 */
.L_x_31784:
        /* <DEDUP_REMOVED lines=16> */
.L_x_31789:
[----:B------:R-:W-:-:S11]  /*3000*/  DADD R18, R18, R22 ;  /* 0x0000000012127229 */ /* 0x000fd60000000016 */
.L_x_31788:
[----:B------:R-:W-:Y:S05]  /*3010*/  BSYNC B1 ;  /* 0x0000000000017941 */ /* 0x000fea0003800000 */
.L_x_31787:
        /* <DEDUP_REMOVED lines=15> */
.L_x_31790:
[----:B------:R-:W-:-:S11]  /*3110*/  DADD R16, R16, R22 ;  /* 0x0000000010107229 */ /* 0x000fd60000000016 */
.L_x_31767:
[----:B------:R-:W-:Y:S05]  /*3120*/  BSYNC B0 ;  /* 0x0000000000007941 */ /* 0x000fea0003800000 */
.L_x_31744:
[----:B------:R-:W0:Y:S01]  /*3130*/  @!P2 LDC.64 R22, c[0x0][0x228] ;  /* 0x00008a00ff16ab82 */ /* 0x000e220000000a00 */
[----:B------:R-:W-:Y:S01]  /*3140*/  @!P2 IMAD.IADD R25, R0, 0x1, R13 ;  /* 0x000000010019a824 */ /* 0x000fe200078e020d */
[----:B------:R-:W-:Y:S01]  /*3150*/  BSSY B0, `(.L_x_31791) ;  /* 0x0000030000007945 */ /* 0x000fe20003800000 */
[----:B------:R-:W-:-:S03]  /*3160*/  @!P2 IMAD.MOV.U32 R13, RZ, RZ, R21 ;  /* 0x000000ffff0da224 */ /* 0x000fc600078e0015 */
[----:B------:R-:W-:Y:S02]  /*3170*/  BSSY B1, `(.L_x_31792) ;  /* 0x0000027000017945 */ /* 0x000fe40003800000 */
[----:B------:R-:W-:Y:S01]  /*3180*/  ISETP.GE.AND P0, PT, R13, R12, PT ;  /* 0x0000000c0d00720c */ /* 0x000fe20003f06270 */
[----:B0-----:R-:W-:-:S05]  /*3190*/  @!P2 IMAD.WIDE.U32 R22, R25, 0x8, R22 ;  /* 0x000000081916a825 */ /* 0x001fca00078e0016 */
[----:B-----5:R0:W-:Y:S07]  /*31a0*/  @!P2 STG.E.64 desc[UR4][R22.64], R14 ;  /* 0x0000000e1600a986 */ /* 0x0201ee000c101b04 */
[----:B------:R-:W-:Y:S05]  /*31b0*/  @P0 BRA `(.L_x_31793) ;  /* 0x0000000000300947 */ /* 0x000fea0003800000 */
[----:B0-----:R-:W0:Y:S01]  /*31c0*/  LDC.64 R14, c[0x0][0x228] ;  /* 0x00008a00ff0e7b82 */ /* 0x001e220000000a00 */
        /* <DEDUP_REMOVED lines=11> */
.L_x_31793:
[----:B------:R-:W-:-:S13]  /*3280*/  ISETP.GE.AND P0, PT, R13, R12, PT ;  /* 0x0000000c0d00720c */ /* 0x000fda0003f06270 */
[----:B------:R-:W-:Y:S05]  /*3290*/  @P0 BRA `(.L_x_31795) ;  /* 0x0000000000300947 */ /* 0x000fea0003800000 */
[----:B-1----:R-:W1:Y:S01]  /*32a0*/  LDC.64 R2, c[0x0][0x228] ;  /* 0x00008a00ff027b82 */ /* 0x002e620000000a00 */
[----:B------:R-:W-:Y:S02]  /*32b0*/  IMAD.IADD R7, R0, 0x1, R13 ;  /* 0x0000000100077824 */ /* 0x000fe400078e020d */
[----:B------:R-:W-:Y:S02]  /*32c0*/  VIADD R13, R13, 0x80 ;  /* 0x000000800d0d7836 */ /* 0x000fe40000000000 */
[----:B-1----:R-:W-:-:S05]  /*32d0*/  IMAD.WIDE.U32 R2, R7, 0x8, R2 ;  /* 0x0000000807027825 */ /* 0x002fca00078e0002 */
[----:B------:R1:W-:Y:S02]  /*32e0*/  STG.E.64 desc[UR4][R2.64], R4 ;  /* 0x0000000402007986 */ /* 0x0003e4000c101b04 */
.L_x_31794:
[----:B------:R-:W-:-:S13]  /*32f0*/  ISETP.GE.AND P0, PT, R13, R12, PT ;  /* 0x0000000c0d00720c */ /* 0x000fda0003f06270 */
[----:B------:R-:W-:Y:S05]  /*3300*/  @P0 BRA `(.L_x_31796) ;  /* 0x0000000000340947 */ /* 0x000fea0003800000 */
[----:B01----:R-:W0:Y:S01]  /*3310*/  LDC.64 R2, c[0x0][0x228] ;  /* 0x00008a00ff027b82 */ /* 0x003e220000000a00 */
[----:B------:R-:W-:Y:S02]  /*3320*/  IMAD.IADD R5, R0, 0x1, R13 ;  /* 0x0000000100057824 */ /* 0x000fe400078e020d */
[----:B------:R-:W-:Y:S02]  /*3330*/  VIADD R13, R13, 0x80 ;  /* 0x000000800d0d7836 */ /* 0x000fe40000000000 */
[----:B0-----:R-:W-:-:S05]  /*3340*/  IMAD.WIDE.U32 R2, R5, 0x8, R2 ;  /* 0x0000000805027825 */ /* 0x001fca00078e0002 */
[----:B------:R2:W-:Y:S02]  /*3350*/  STG.E.64 desc[UR4][R2.64], R10 ;  /* 0x0000000a02007986 */ /* 0x0005e4000c101b04 */
.L_x_31795:
[----:B------:R-:W-:-:S13]  /*3360*/  ISETP.GE.AND P0, PT, R13, R12, PT ;  /* 0x0000000c0d00720c */ /* 0x000fda0003f06270 */
[----:B------:R-:W-:Y:S05]  /*3370*/  @P0 BREAK B1 ;  /* 0x0000000000010942 */ /* 0x000fea0003800000 */
[----:B------:R-:W-:Y:S05]  /*3380*/  @P0 BRA `(.L_x_31797) ;  /* 0x0000000000300947 */ /* 0x000fea0003800000 */
[----:B-12---:R-:W1:Y:S01]  /*3390*/  LDC.64 R2, c[0x0][0x228] ;  /* 0x00008a00ff027b82 */ /* 0x006e620000000a00 */
[----:B------:R-:W-:Y:S02]  /*33a0*/  IMAD.IADD R5, R0, 0x1, R13 ;  /* 0x0000000100057824 */ /* 0x000fe400078e020d */
[----:B------:R-:W-:Y:S02]  /*33b0*/  VIADD R13, R13, 0x80 ;  /* 0x000000800d0d7836 */ /* 0x000fe40000000000 */
[----:B-1----:R-:W-:-:S05]  /*33c0*/  IMAD.WIDE.U32 R2, R5, 0x8, R2 ;  /* 0x0000000805027825 */ /* 0x002fca00078e0002 */
[----:B------:R2:W-:Y:S02]  /*33d0*/  STG.E.64 desc[UR4][R2.64], R8 ;  /* 0x0000000802007986 */ /* 0x0005e4000c101b04 */
.L_x_31796:
[----:B------:R-:W-:Y:S05]  /*33e0*/  BSYNC B1 ;  /* 0x0000000000017941 */ /* 0x000fea0003800000 */
.L_x_31792:
[----:B------:R-:W-:-:S13]  /*33f0*/  ISETP.GE.AND P0, PT, R13, R12, PT ;  /* 0x0000000c0d00720c */ /* 0x000fda0003f06270 */
[----:B012---:R-:W0:Y:S01]  /*3400*/  @!P0 LDC.64 R2, c[0x0][0x228] ;  /* 0x00008a00ff028b82 */ /* 0x007e220000000a00 */
[----:B------:R-:W-:Y:S02]  /*3410*/  @!P0 IMAD.IADD R5, R0, 0x1, R13 ;  /* 0x0000000100058824 */ /* 0x000fe400078e020d */
[----:B------:R-:W-:Y:S02]  /*3420*/  @!P0 VIADD R13, R13, 0x80 ;  /* 0x000000800d0d8836 */ /* 0x000fe40000000000 */
[----:B0-----:R-:W-:-:S05]  /*3430*/  @!P0 IMAD.WIDE.U32 R2, R5, 0x8, R2 ;  /* 0x0000000805028825 */ /* 0x001fca00078e0002 */
[----:B------:R3:W-:Y:S02]  /*3440*/  @!P0 STG.E.64 desc[UR4][R2.64], R18 ;  /* 0x0000001202008986 */ /* 0x0007e4000c101b04 */
.L_x_31797:
[----:B------:R-:W-:Y:S05]  /*3450*/  BSYNC B0 ;  /* 0x0000000000007941 */ /* 0x000fea0003800000 */
.L_x_31791:
[----:B------:R-:W-:Y:S05]  /*3460*/  WARPSYNC.ALL ;  /* 0x0000000000007948 */ /* 0x000fea0003800000 */
[----:B------:R-:W-:-:S13]  /*3470*/  ISETP.GE.AND P0, PT, R13, R12, PT ;  /* 0x0000000c0d00720c */ /* 0x000fda0003f06270 */
[----:B------:R-:W-:Y:S05]  /*3480*/  @P0 EXIT ;  /* 0x000000000000094d */ /* 0x000fea0003800000 */
[----:B-123--:R-:W1:Y:S01]  /*3490*/  LDC.64 R2, c[0x0][0x228] ;  /* 0x00008a00ff027b82 */ /* 0x00ee620000000a00 */
[----:B------:R-:W-:-:S04]  /*34a0*/  IMAD.IADD R13, R0, 0x1, R13 ;  /* 0x00000001000d7824 */ /* 0x000fc800078e020d */
[----:B-1----:R-:W-:-:S05]  /*34b0*/  IMAD.WIDE.U32 R2, R13, 0x8, R2 ;  /* 0x000000080d027825 */ /* 0x002fca00078e0002 */
[----:B------:R-:W-:Y:S01]  /*34c0*/  STG.E.64 desc[UR4][R2.64], R16 ;  /* 0x0000001002007986 */ /* 0x000fe2000c101b04 */
[----:B------:R-:W-:Y:S05]  /*34d0*/  EXIT ;  /* 0x000000000000794d */ /* 0x000fea0003800000 */
.L_x_31798:
        /* <DEDUP_REMOVED lines=10> */
.L_x_32306:


//--------------------- .text._ZN2at6native29vectorized_elementwise_kernelILi4ENS0_13AUnaryFunctorIdddZZZNS0_21nextafter_kernel_cudaERNS_18TensorIteratorBaseEENKUlvE_clEvENKUlvE_clEvEUlddE_EESt5arrayIPcLm2EEEEviT0_T1_ --------------------------
	.section	.text._ZN2at6native29vectorized_elementwise_kernelILi4ENS0_13AUnaryFunctorIdddZZZNS0_21nextafter_kernel_cudaERNS_18TensorIteratorBaseEENKUlvE_clEvENKUlvE_clEvEUlddE_EESt5arrayIPcLm2EEEEviT0_T1_,"ax",@progbits
	.align	128
        .global         _ZN2at6native29vectorized_elementwise_kernelILi4ENS0_13AUnaryFunctorIdddZZZNS0_21nextafter_kernel_cudaERNS_18TensorIteratorBaseEENKUlvE_clEvENKUlvE_clEvEUlddE_EESt5arrayIPcLm2EEEEviT0_T1_
        .type           _ZN2at6native29vectorized_elementwise_kernelILi4ENS0_13AUnaryFunctorIdddZZZNS0_21nextafter_kernel_cudaERNS_18TensorIteratorBaseEENKUlvE_clEvENKUlvE_clEvEUlddE_EESt5arrayIPcLm2EEEEviT0_T1_,@function
        .size           _ZN2at6native29vectorized_elementwise_kernelILi4ENS0_13AUnaryFunctorIdddZZZNS0_21nextafter_kernel_cudaERNS_18TensorIteratorBaseEENKUlvE_clEvENKUlvE_clEvEUlddE_EESt5arrayIPcLm2EEEEviT0_T1_,(.L_x_32307 - _ZN2at6native29vectorized_elementwise_kernelILi4ENS0_13AUnaryFunctorIdddZZZNS0_21nextafter_kernel_cudaERNS_18TensorIteratorBaseEENKUlvE_clEvENKUlvE_clEvEUlddE_EESt5arrayIPcLm2EEEEviT0_T1_)
        .other          _ZN2at6native29vectorized_elementwise_kernelILi4ENS0_13AUnaryFunctorIdddZZZNS0_21nextafter_kernel_cudaERNS_18TensorIteratorBaseEENKUlvE_clEvENKUlvE_clEvEUlddE_EESt5arrayIPcLm2EEEEviT0_T1_,@"STO_CUDA_ENTRY STV_DEFAULT"
_ZN2at6native29vectorized_elementwise_kernelILi4ENS0_13AUnaryFunctorIdddZZZNS0_21nextafter_kernel_cudaERNS_18TensorIteratorBaseEENKUlvE_clEvENKUlvE_clEvEUlddE_EESt5arrayIPcLm2EEEEviT0_T1_:
.text._ZN2at6native29vectorized_elementwise_kernelILi4ENS0_13AUnaryFunctorIdddZZZNS0_21nextafter_kernel_cudaERNS_18TensorIteratorBaseEENKUlvE_clEvENKUlvE_clEvEUlddE_EESt5arrayIPcLm2EEEEviT0_T1_:
        /* <DEDUP_REMOVED lines=47> */
.L_x_31804:
[----:B------:R-:W-:-:S11]  /*02f0*/  DADD R16, R16, R20 ;  /* 0x0000000010107229 */ /* 0x000fd60000000014 */
.L_x_31805:
[----:B------:R-:W-:Y:S05]  /*0300*/  BSYNC B1 ;  /* 0x0000000000017941 */ /* 0x000fea0003800000 */
.L_x_31803:
        /* <DEDUP_REMOVED lines=23> */
.L_x_31807:
[----:B------:R-:W-:-:S11]  /*0480*/  DADD R18, R18, R20 ;  /* 0x0000000012127229 */ /* 0x000fd60000000014 */
.L_x_31808:
[----:B------:R-:W-:Y:S05]  /*0490*/  BSYNC B1 ;  /* 0x0000000000017941 */ /* 0x000fea0003800000 */
.L_x_31806:
        /* <DEDUP_REMOVED lines=23> */
.L_x_31810:
[----:B------:R-:W-:-:S11]  /*0610*/  DADD R12, R12, R20 ;  /* 0x000000000c0c7229 */ /* 0x000fd60000000014 */
.L_x_31811:
[----:B------:R-:W-:Y:S05]  /*0620*/  BSYNC B1 ;  /* 0x0000000000017941 */ /* 0x000fea0003800000 */
.L_x_31809:
        /* <DEDUP_REMOVED lines=23> */
.L_x_31813:
[----:B------:R-:W-:-:S11]  /*07a0*/  DADD R14, R14, R20 ;  /* 0x000000000e0e7229 */ /* 0x000fd60000000014 */
.L_x_31814:
[----:B------:R-:W-:Y:S05]  /*07b0*/  BSYNC B1 ;  /* 0x0000000000017941 */ /* 0x000fea0003800000 */
.L_x_31812:
        /* <DEDUP_REMOVED lines=23> */
.L_x_31816:
[----:B------:R-:W-:-:S11]  /*0930*/  DADD R8, R8, R20 ;  /* 0x0000000008087229 */ /* 0x000fd60000000014 */
.L_x_31817:
[----:B------:R-:W-:Y:S05]  /*0940*/  BSYNC B1 ;  /* 0x0000000000017941 */ /* 0x000fea0003800000 */
.L_x_31815:
        /* <DEDUP_REMOVED lines=23> */
.L_x_31819:
[----:B------:R-:W-:-:S11]  /*0ac0*/  DADD R10, R10, R20 ;  /* 0x000000000a0a7229 */ /* 0x000fd60000000014 */
.L_x_31820:
[----:B------:R-:W-:Y:S05]  /*0ad0*/  BSYNC B1 ;  /* 0x0000000000017941 */ /* 0x000fea0003800000 */
.L_x_31818:
        /* <DEDUP_REMOVED lines=23> */
.L_x_31822:
[----:B------:R-:W-:-:S11]  /*0c50*/  DADD R4, R4, R20 ;  /* 0x0000000004047229 */ /* 0x000fd60000000014 */
.L_x_31823:
[----:B------:R-:W-:Y:S05]  /*0c60*/  BSYNC B1 ;  /* 0x0000000000017941 */ /* 0x000fea0003800000 */
.L_x_31821:
        /* <DEDUP_REMOVED lines=22> */
.L_x_31824:
[----:B------:R-:W-:Y:S01]  /*0dd0*/  DADD R6, R6, R20 ;  /* 0x0000000006067229 */ /* 0x000fe20000000014 */
[----:B------:R-:W-:Y:S10]  /*0de0*/  BRA `(.L_x_31825) ;  /* 0x0000000400bc7947 */ /* 0x000ff40003800000 */
.L_x_31802:
        /* <DEDUP_REMOVED lines=11> */
.L_x_31827:
[----:B------:R-:W-:-:S11]  /*0ea0*/  DADD R16, R16, R20 ;  /* 0x0000000010107229 */ /* 0x000fd60000000014 */
.L_x_31828:
[----:B------:R-:W-:Y:S05]  /*0eb0*/  BSYNC B1 ;  /* 0x0000000000017941 */ /* 0x000fea0003800000 */
.L_x_31826:
        /* <DEDUP_REMOVED lines=11> */
.L_x_31830:
[----:B------:R-:W-:-:S11]  /*0f70*/  DADD R18, R18, R20 ;  /* 0x0000000012127229 */ /* 0x000fd60000000014 */
.L_x_31831:
[----:B------:R-:W-:Y:S05]  /*0f80*/  BSYNC B1 ;  /* 0x0000000000017941 */ /* 0x000fea0003800000 */
.L_x_31829:
        /* <DEDUP_REMOVED lines=11> */
.L_x_31833:
[----:B------:R-:W-:-:S11]  /*1040*/  DADD R12, R12, R20 ;  /* 0x000000000c0c7229 */ /* 0x000fd60000000014 */
.L_x_31834:
[----:B------:R-:W-:Y:S05]  /*1050*/  BSYNC B1 ;  /* 0x0000000000017941 */ /* 0x000fea0003800000 */
.L_x_31832:
        /* <DEDUP_REMOVED lines=11> */
.L_x_31836:
[----:B------:R-:W-:-:S11]  /*1110*/  DADD R14, R14, R20 ;  /* 0x000000000e0e7229 */ /* 0x000fd60000000014 */
.L_x_31837:
[----:B------:R-:W-:Y:S05]  /*1120*/  BSYNC B1 ;  /* 0x0000000000017941 */ /* 0x000fea0003800000 */
.L_x_31835:
        /* <DEDUP_REMOVED lines=11> */
.L_x_31839:
[----:B------:R-:W-:-:S11]  /*11e0*/  DADD R8, R8, R20 ;  /* 0x0000000008087229 */ /* 0x000fd60000000014 */
.L_x_31840:
[----:B------:R-:W-:Y:S05]  /*11f0*/  BSYNC B1 ;  /* 0x0000000000017941 */ /* 0x000fea0003800000 */
.L_x_31838:
        /* <DEDUP_REMOVED lines=11> */
.L_x_31842:
[----:B------:R-:W-:-:S11]  /*12b0*/  DADD R10, R10, R20 ;  /* 0x000000000a0a7229 */ /* 0x000fd60000000014 */
.L_x_31843:
[----:B------:R-:W-:Y:S05]  /*12c0*/  BSYNC B1 ;  /* 0x0000000000017941 */ /* 0x000fea0003800000 */
.L_x_31841:
        /* <DEDUP_REMOVED lines=11> */
.L_x_31845:
[----:B------:R-:W-:-:S11]  /*1380*/  DADD R4, R4, R20 ;  /* 0x0000000004047229 */ /* 0x000fd60000000014 */
.L_x_31846:
[----:B------:R-:W-:Y:S05]  /*1390*/  BSYNC B1 ;  /* 0x0000000000017941 */ /* 0x000fea0003800000 */
.L_x_31844:
        /* <DEDUP_REMOVED lines=10> */
.L_x_31847:
[----:B------:R-:W-:Y:S01]  /*1440*/  DADD R6, R6, R20 ;  /* 0x0000000006067229 */ /* 0x000fe20000000014 */
[----:B------:R-:W-:Y:S10]  /*1450*/  BRA `(.L_x_31825) ;  /* 0x0000000000207947 */ /* 0x000ff40003800000 */
.L_x_31801:
        /* <DEDUP_REMOVED lines=8> */
.L_x_31825:
[----:B------:R-:W-:Y:S05]  /*14e0*/  BSYNC B0 ;  /* 0x0000000000007941 */ /* 0x000fea0003800000 */
.L_x_31800:
        /* <DEDUP_REMOVED lines=8> */
.L_x_31799:
        /* <DEDUP_REMOVED lines=23> */
.L_x_31849:
[----:B------:R-:W-:Y:S05]  /*16e0*/  BSYNC B0 ;  /* 0x0000000000007941 */ /* 0x000fea0003800000 */
.L_x_31848:
        /* <DEDUP_REMOVED lines=15> */
.L_x_31851:
[----:B------:R-:W-:Y:S05]  /*17e0*/  BSYNC B0 ;  /* 0x0000000000007941 */ /* 0x000fea0003800000 */
.L_x_31850:
        /* <DEDUP_REMOVED lines=52> */
.L_x_31856:
[----:B------:R-:W-:-:S11]  /*1b30*/  DADD R14, R14, R20 ;  /* 0x000000000e0e7229 */ /* 0x000fd60000000014 */
.L_x_31855:
[----:B------:R-:W-:Y:S05]  /*1b40*/  BSYNC B1 ;  /* 0x0000000000017941 */ /* 0x000fea0003800000 */
.L_x_31854:
        /* <DEDUP_REMOVED lines=28> */
.L_x_31859:
[----:B------:R-:W-:-:S11]  /*1d10*/  DADD R2, R2, R22 ;  /* 0x0000000002027229 */ /* 0x000fd60000000016 */
.L_x_31858:
[----:B------:R-:W-:Y:S05]  /*1d20*/  BSYNC B1 ;  /* 0x0000000000017941 */ /* 0x000fea0003800000 */
.L_x_31857:
        /* <DEDUP_REMOVED lines=28> */
.L_x_31862:
[----:B------:R-:W-:-:S11]  /*1ef0*/  DADD R6, R6, R22 ;  /* 0x0000000006067229 */ /* 0x000fd60000000016 */
.L_x_31861:
[----:B------:R-:W-:Y:S05]  /*1f00*/  BSYNC B1 ;  /* 0x0000000000017941 */ /* 0x000fea0003800000 */
.L_x_31860:
        /* <DEDUP_REMOVED lines=28> */
.L_x_31865:
[----:B------:R-:W-:-:S11]  /*20d0*/  DADD R4, R4, R22 ;  /* 0x0000000004047229 */ /* 0x000fd60000000016 */
.L_x_31864:
[----:B------:R-:W-:Y:S05]  /*20e0*/  BSYNC B1 ;  /* 0x0000000000017941 */ /* 0x000fea0003800000 */
.L_x_31863:
        /* <DEDUP_REMOVED lines=28> */
.L_x_31868:
[----:B------:R-:W-:-:S11]  /*22b0*/  DADD R10, R10, R22 ;  /* 0x000000000a0a7229 */ /* 0x000fd60000000016 */
.L_x_31867:
[----:B------:R-:W-:Y:S05]  /*22c0*/  BSYNC B1 ;  /* 0x0000000000017941 */ /* 0x000fea0003800000 */
.L_x_31866:
        /* <DEDUP_REMOVED lines=28> */
.L_x_31871:
[----:B------:R-:W-:-:S11]  /*2490*/  DADD R8, R8, R22 ;  /* 0x0000000008087229 */ /* 0x000fd60000000016 */
.L_x_31870:
[----:B------:R-:W-:Y:S05]  /*24a0*/  BSYNC B1 ;  /* 0x0000000000017941 */ /* 0x000fea0003800000 */
.L_x_31869:
        /* <DEDUP_REMOVED lines=28> */
.L_x_31874:
[----:B------:R-:W-:-:S11]  /*2670*/  DADD R18, R18, R22 ;  /* 0x0000000012127229 */ /* 0x000fd60000000016 */
.L_x_31873:
[----:B------:R-:W-:Y:S05]  /*2680*/  BSYNC B1 ;  /* 0x0000000000017941 */ /* 0x000fea0003800000 */
.L_x_31872:
        /* <DEDUP_REMOVED lines=27> */
.L_x_31876:
[----:B------:R-:W-:Y:S01]  /*2840*/  DADD R16, R16, R22 ;  /* 0x0000000010107229 */ /* 0x000fe20000000016 */
[----:B------:R-:W-:Y:S10]  /*2850*/  BRA `(.L_x_31875) ;  /* 0x0000000800307947 */ /* 0x000ff40003800000 */
.L_x_31853:
        /* <DEDUP_REMOVED lines=14> */
.L_x_31879:
[----:B------:R-:W-:-:S11]  /*2940*/  DADD R14, R14, R20 ;  /* 0x000000000e0e7229 */ /* 0x000fd60000000014 */
.L_x_31878:
[----:B------:R-:W-:Y:S05]  /*2950*/  BSYNC B1 ;  /* 0x0000000000017941 */ /* 0x000fea0003800000 */
.L_x_31877:
        /* <DEDUP_REMOVED lines=16> */
.L_x_31882:
[----:B------:R-:W-:-:S11]  /*2a60*/  DADD R2, R2, R22 ;  /* 0x0000000002027229 */ /* 0x000fd60000000016 */
.L_x_31881:
[----:B------:R-:W-:Y:S05]  /*2a70*/  BSYNC B1 ;  /* 0x0000000000017941 */ /* 0x000fea0003800000 */
.L_x_31880:
        /* <DEDUP_REMOVED lines=16> */
.L_x_31885:
[----:B------:R-:W-:-:S11]  /*2b80*/  DADD R6, R6, R22 ;  /* 0x0000000006067229 */ /* 0x000fd60000000016 */
.L_x_31884:
[----:B------:R-:W-:Y:S05]  /*2b90*/  BSYNC B1 ;  /* 0x0000000000017941 */ /* 0x000fea0003800000 */
.L_x_31883:
        /* <DEDUP_REMOVED lines=16> */
.L_x_31888:
[----:B------:R-:W-:-:S11]  /*2ca0*/  DADD R4, R4, R22 ;  /* 0x0000000004047229 */ /* 0x000fd60000000016 */
.L_x_31887:
[----:B------:R-:W-:Y:S05]  /*2cb0*/  BSYNC B1 ;  /* 0x0000000000017941 */ /* 0x000fea0003800000 */
.L_x_31886:
        /* <DEDUP_REMOVED lines=16> */
.L_x_31891:
[----:B------:R-:W-:-:S11]  /*2dc0*/  DADD R10, R10, R22 ;  /* 0x000000000a0a7229 */ /* 0x000fd60000000016 */
.L_x_31890:
[----:B------:R-:W-:Y:S05]  /*2dd0*/  BSYNC B1 ;  /* 0x0000000000017941 */ /* 0x000fea0003800000 */
.L_x_31889:
        /* <DEDUP_REMOVED lines=16> */
.L_x_31894:
[----:B------:R-:W-:-:S11]  /*2ee0*/  DADD R8, R8, R22 ;  /* 0x0000000008087229 */ /* 0x000fd60000000016 */
.L_x_31893:
[----:B------:R-:W-:Y:S05]  /*2ef0*/  BSYNC B1 ;  /* 0x0000000000017941 */ /* 0x000fea0003800000 */
.L_x_31892:
        /* <DEDUP_REMOVED lines=16> */
.L_x_31897:
[----:B------:R-:W-:-:S11]  /*3000*/  DADD R18, R18, R22 ;  /* 0x0000000012127229 */ /* 0x000fd60000000016 */
.L_x_31896:
[----:B------:R-:W-:Y:S05]  /*3010*/  BSYNC B1 ;  /* 0x0000000000017941 */ /* 0x000fea0003800000 */
.L_x_31895:
        /* <DEDUP_REMOVED lines=15> */
.L_x_31898:
[----:B------:R-:W-:-:S11]  /*3110*/  DADD R16, R16, R22 ;  /* 0x0000000010107229 */ /* 0x000fd60000000016 */
.L_x_31875:
[----:B------:R-:W-:Y:S05]  /*3120*/  BSYNC B0 ;  /* 0x0000000000007941 */ /* 0x000fea0003800000 */
.L_x_31852:
        /* <DEDUP_REMOVED lines=21> */
.L_x_31901:
[----:B------:R-:W-:-:S13]  /*3280*/  ISETP.GE.AND P0, PT, R13, R12, PT ;  /* 0x0000000c0d00720c */ /* 0x000fda0003f06270 */
[----:B------:R-:W-:Y:S05]  /*3290*/  @P0 BRA `(.L_x_31903) ;  /* 0x0000000000300947 */ /* 0x000fea0003800000 */
[----:B-1----:R-:W1:Y:S01]  /*32a0*/  LDC.64 R2, c[0x0][0x228] ;  /* 0x00008a00ff027b82 */ /* 0x002e620000000a00 */
[----:B------:R-:W-:Y:S02]  /*32b0*/  IMAD.IADD R7, R0, 0x1, R13 ;  /* 0x0000000100077824 */ /* 0x000fe400078e020d */
[----:B------:R-:W-:Y:S02]  /*32c0*/  VIADD R13, R13, 0x80 ;  /* 0x000000800d0d7836 */ /* 0x000fe40000000000 */
[----:B-1----:R-:W-:-:S05]  /*32d0*/  IMAD.WIDE.U32 R2, R7, 0x8, R2 ;  /* 0x0000000807027825 */ /* 0x002fca00078e0002 */
[----:B------:R1:W-:Y:S02]  /*32e0*/  STG.E.64 desc[UR4][R2.64], R4 ;  /* 0x0000000402007986 */ /* 0x0003e4000c101b04 */
.L_x_31902:
[----:B------:R-:W-:-:S13]  /*32f0*/  ISETP.GE.AND P0, PT, R13, R12, PT ;  /* 0x0000000c0d00720c */ /* 0x000fda0003f06270 */
[----:B------:R-:W-:Y:S05]  /*3300*/  @P0 BRA `(.L_x_31904) ;  /* 0x0000000000340947 */ /* 0x000fea0003800000 */
[----:B01----:R-:W0:Y:S01]  /*3310*/  LDC.64 R2, c[0x0][0x228] ;  /* 0x00008a00ff027b82 */ /* 0x003e220000000a00 */
[----:B------:R-:W-:Y:S02]  /*3320*/  IMAD.IADD R5, R0, 0x1, R13 ;  /* 0x0000000100057824 */ /* 0x000fe400078e020d */
[----:B------:R-:W-:Y:S02]  /*3330*/  VIADD R13, R13, 0x80 ;  /* 0x000000800d0d7836 */ /* 0x000fe40000000000 */
[----:B0-----:R-:W-:-:S05]  /*3340*/  IMAD.WIDE.U32 R2, R5, 0x8, R2 ;  /* 0x0000000805027825 */ /* 0x001fca00078e0002 */
[----:B------:R2:W-:Y:S02]  /*3350*/  STG.E.64 desc[UR4][R2.64], R10 ;  /* 0x0000000a02007986 */ /* 0x0005e4000c101b04 */
.L_x_31903:
        /* <DEDUP_REMOVED lines=8> */
.L_x_31904:
[----:B------:R-:W-:Y:S05]  /*33e0*/  BSYNC B1 ;  /* 0x0000000000017941 */ /* 0x000fea0003800000 */
.L_x_31900:
[----:B------:R-:W-:-:S13]  /*33f0*/  ISETP.GE.AND P0, PT, R13, R12, PT ;  /* 0x0000000c0d00720c */ /* 0x000fda0003f06270 */
[----:B012---:R-:W0:Y:S01]  /*3400*/  @!P0 LDC.64 R2, c[0x0][0x228] ;  /* 0x00008a00ff028b82 */ /* 0x007e220000000a00 */
[----:B------:R-:W-:Y:S02]  /*3410*/  @!P0 IMAD.IADD R5, R0, 0x1, R13 ;  /* 0x0000000100058824 */ /* 0x000fe400078e020d */
[----:B------:R-:W-:Y:S02]  /*3420*/  @!P0 VIADD R13, R13, 0x80 ;  /* 0x000000800d0d8836 */ /* 0x000fe40000000000 */
[----:B0-----:R-:W-:-:S05]  /*3430*/  @!P0 IMAD.WIDE.U32 R2, R5, 0x8, R2 ;  /* 0x0000000805028825 */ /* 0x001fca00078e0002 */
[----:B------:R3:W-:Y:S02]  /*3440*/  @!P0 STG.E.64 desc[UR4][R2.64], R18 ;  /* 0x0000001202008986 */ /* 0x0007e4000c101b04 */
.L_x_31905:
[----:B------:R-:W-:Y:S05]  /*3450*/  BSYNC B0 ;  /* 0x0000000000007941 */ /* 0x000fea0003800000 */
.L_x_31899:
        /* <DEDUP_REMOVED lines=8> */
.L_x_31906:
        /* <DEDUP_REMOVED lines=10> */
.L_x_32307:


//--------------------- .text._ZN2at6native29vectorized_elementwise_kernelILi8ENS0_13AUnaryFunctorIdddZZZNS0_21nextafter_kernel_cudaERNS_18TensorIteratorBaseEENKUlvE_clEvENKUlvE_clEvEUlddE_EESt5arrayIPcLm2EEEEviT0_T1_ --------------------------
	.section	.text._ZN2at6native29vectorized_elementwise_kernelILi8ENS0_13AUnaryFunctorIdddZZZNS0_21nextafter_kernel_cudaERNS_18TensorIteratorBaseEENKUlvE_clEvENKUlvE_clEvEUlddE_EESt5arrayIPcLm2EEEEviT0_T1_,"ax",@progbits
	.align	128
        .global         _ZN2at6native29vectorized_elementwise_kernelILi8ENS0_13AUnaryFunctorIdddZZZNS0_21nextafter_kernel_cudaERNS_18TensorIteratorBaseEENKUlvE_clEvENKUlvE_clEvEUlddE_EESt5arrayIPcLm2EEEEviT0_T1_
        .type           _ZN2at6native29vectorized_elementwise_kernelILi8ENS0_13AUnaryFunctorIdddZZZNS0_21nextafter_kernel_cudaERNS_18TensorIteratorBaseEENKUlvE_clEvENKUlvE_clEvEUlddE_EESt5arrayIPcLm2EEEEviT0_T1_,@function
        .size           _ZN2at6native29vectorized_elementwise_kernelILi8ENS0_13AUnaryFunctorIdddZZZNS0_21nextafter_kernel_cudaERNS_18TensorIteratorBaseEENKUlvE_clEvENKUlvE_clEvEUlddE_EESt5arrayIPcLm2EEEEviT0_T1_,(.L_x_32308 - _ZN2at6native29vectorized_elementwise_kernelILi8ENS0_13AUnaryFunctorIdddZZZNS0_21nextafter_kernel_cudaERNS_18TensorIteratorBaseEENKUlvE_clEvENKUlvE_clEvEUlddE_EESt5arrayIPcLm2EEEEviT0_T1_)
        .other          _ZN2at6native29vectorized_elementwise_kernelILi8ENS0_13AUnaryFunctorIdddZZZNS0_21nextafter_kernel_cudaERNS_18TensorIteratorBaseEENKUlvE_clEvENKUlvE_clEvEUlddE_EESt5arrayIPcLm2EEEEviT0_T1_,@"STO_CUDA_ENTRY STV_DEFAULT"
_ZN2at6native29vectorized_elementwise_kernelILi8ENS0_13AUnaryFunctorIdddZZZNS0_21nextafter_kernel_cudaERNS_18TensorIteratorBaseEENKUlvE_clEvENKUlvE_clEvEUlddE_EESt5arrayIPcLm2EEEEviT0_T1_:
.text._ZN2at6native29vectorized_elementwise_kernelILi8ENS0_13AUnaryFunctorIdddZZZNS0_21nextafter_kernel_cudaERNS_18TensorIteratorBaseEENKUlvE_clEvENKUlvE_clEvEUlddE_EESt5arrayIPcLm2EEEEviT0_T1_:
        /* <DEDUP_REMOVED lines=47> */
.L_x_31912:
[----:B------:R-:W-:-:S11]  /*02f0*/  DADD R16, R16, R20 ;  /* 0x0000000010107229 */ /* 0x000fd60000000014 */
.L_x_31913:
[----:B------:R-:W-:Y:S05]  /*0300*/  BSYNC B1 ;  /* 0x0000000000017941 */ /* 0x000fea0003800000 */
.L_x_31911:
        /* <DEDUP_REMOVED lines=23> */
.L_x_31915:
[----:B------:R-:W-:-:S11]  /*0480*/  DADD R18, R18, R20 ;  /* 0x0000000012127229 */ /* 0x000fd60000000014 */
.L_x_31916:
[----:B------:R-:W-:Y:S05]  /*0490*/  BSYNC B1 ;  /* 0x0000000000017941 */ /* 0x000fea0003800000 */
.L_x_31914:
        /* <DEDUP_REMOVED lines=23> */
.L_x_31918:
[----:B------:R-:W-:-:S11]  /*0610*/  DADD R12, R12, R20 ;  /* 0x000000000c0c7229 */ /* 0x000fd60000000014 */
.L_x_31919:
[----:B------:R-:W-:Y:S05]  /*0620*/  BSYNC B1 ;  /* 0x0000000000017941 */ /* 0x000fea0003800000 */
.L_x_31917:
        /* <DEDUP_REMOVED lines=23> */
.L_x_31921:
[----:B------:R-:W-:-:S11]  /*07a0*/  DADD R14, R14, R20 ;  /* 0x000000000e0e7229 */ /* 0x000fd60000000014 */
.L_x_31922:
[----:B------:R-:W-:Y:S05]  /*07b0*/  BSYNC B1 ;  /* 0x0000000000017941 */ /* 0x000fea0003800000 */
.L_x_31920:
        /* <DEDUP_REMOVED lines=23> */
.L_x_31924:
[----:B------:R-:W-:-:S11]  /*0930*/  DADD R8, R8, R20 ;  /* 0x0000000008087229 */ /* 0x000fd60000000014 */
.L_x_31925:
[----:B------:R-:W-:Y:S05]  /*0940*/  BSYNC B1 ;  /* 0x0000000000017941 */ /* 0x000fea0003800000 */
.L_x_31923:
        /* <DEDUP_REMOVED lines=23> */
.L_x_31927:
[----:B------:R-:W-:-:S11]  /*0ac0*/  DADD R10, R10, R20 ;  /* 0x000000000a0a7229 */ /* 0x000fd60000000014 */
.L_x_31928:
[----:B------:R-:W-:Y:S05]  /*0ad0*/  BSYNC B1 ;  /* 0x0000000000017941 */ /* 0x000fea0003800000 */
.L_x_31926:
        /* <DEDUP_REMOVED lines=23> */
.L_x_31930:
[----:B------:R-:W-:-:S11]  /*0c50*/  DADD R4, R4, R20 ;  /* 0x0000000004047229 */ /* 0x000fd60000000014 */
.L_x_31931:
[----:B------:R-:W-:Y:S05]  /*0c60*/  BSYNC B1 ;  /* 0x0000000000017941 */ /* 0x000fea0003800000 */
.L_x_31929:
        /* <DEDUP_REMOVED lines=22> */
.L_x_31932:
[----:B------:R-:W-:Y:S01]  /*0dd0*/  DADD R6, R6, R20 ;  /* 0x0000000006067229 */ /* 0x000fe20000000014 */
[----:B------:R-:W-:Y:S10]  /*0de0*/  BRA `(.L_x_31933) ;  /* 0x0000000400bc7947 */ /* 0x000ff40003800000 */
.L_x_31910:
        /* <DEDUP_REMOVED lines=11> */
.L_x_31935:
[----:B------:R-:W-:-:S11]  /*0ea0*/  DADD R16, R16, R20 ;  /* 0x0000000010107229 */ /* 0x000fd60000000014 */
.L_x_31936:
[----:B------:R-:W-:Y:S05]  /*0eb0*/  BSYNC B1 ;  /* 0x0000000000017941 */ /* 0x000fea0003800000 */
.L_x_31934:
        /* <DEDUP_REMOVED lines=11> */
.L_x_31938:
[----:B------:R-:W-:-:S11]  /*0f70*/  DADD R18, R18, R20 ;  /* 0x0000000012127229 */ /* 0x000fd60000000014 */
.L_x_31939:
[----:B------:R-:W-:Y:S05]  /*0f80*/  BSYNC B1 ;  /* 0x0000000000017941 */ /* 0x000fea0003800000 */
.L_x_31937:
        /* <DEDUP_REMOVED lines=11> */
.L_x_31941:
[----:B------:R-:W-:-:S11]  /*1040*/  DADD R12, R12, R20 ;  /* 0x000000000c0c7229 */ /* 0x000fd60000000014 */
.L_x_31942:
[----:B------:R-:W-:Y:S05]  /*1050*/  BSYNC B1 ;  /* 0x0000000000017941 */ /* 0x000fea0003800000 */
.L_x_31940:
        /* <DEDUP_REMOVED lines=11> */
.L_x_31944:
[----:B------:R-:W-:-:S11]  /*1110*/  DADD R14, R14, R20 ;  /* 0x000000000e0e7229 */ /* 0x000fd60000000014 */
.L_x_31945:
[----:B------:R-:W-:Y:S05]  /*1120*/  BSYNC B1 ;  /* 0x0000000000017941 */ /* 0x000fea0003800000 */
.L_x_31943:
        /* <DEDUP_REMOVED lines=11> */
.L_x_31947:
[----:B------:R-:W-:-:S11]  /*11e0*/  DADD R8, R8, R20 ;  /* 0x0000000008087229 */ /* 0x000fd60000000014 */
.L_x_31948:
[----:B------:R-:W-:Y:S05]  /*11f0*/  BSYNC B1 ;  /* 0x0000000000017941 */ /* 0x000fea0003800000 */
.L_x_31946:
        /* <DEDUP_REMOVED lines=11> */
.L_x_31950:
[----:B------:R-:W-:-:S11]  /*12b0*/  DADD R10, R10, R20 ;  /* 0x000000000a0a7229 */ /* 0x000fd60000000014 */
.L_x_31951:
[----:B------:R-:W-:Y:S05]  /*12c0*/  BSYNC B1 ;  /* 0x0000000000017941 */ /* 0x000fea0003800000 */
.L_x_31949:
        /* <DEDUP_REMOVED lines=11> */
.L_x_31953:
[----:B------:R-:W-:-:S11]  /*1380*/  DADD R4, R4, R20 ;  /* 0x0000000004047229 */ /* 0x000fd60000000014 */
.L_x_31954:
[----:B------:R-:W-:Y:S05]  /*1390*/  BSYNC B1 ;  /* 0x0000000000017941 */ /* 0x000fea0003800000 */
.L_x_31952:
        /* <DEDUP_REMOVED lines=10> */
.L_x_31955:
[----:B------:R-:W-:Y:S01]  /*1440*/  DADD R6, R6, R20 ;  /* 0x0000000006067229 */ /* 0x000fe20000000014 */
[----:B------:R-:W-:Y:S10]  /*1450*/  BRA `(.L_x_31933) ;  /* 0x0000000000207947 */ /* 0x000ff40003800000 */
.L_x_31909:
        /* <DEDUP_REMOVED lines=8> */
.L_x_31933:
[----:B------:R-:W-:Y:S05]  /*14e0*/  BSYNC B0 ;  /* 0x0000000000007941 */ /* 0x000fea0003800000 */
.L_x_31908:
        /* <DEDUP_REMOVED lines=8> */
.L_x_31907:
        /* <DEDUP_REMOVED lines=23> */
.L_x_31957:
[----:B------:R-:W-:Y:S05]  /*16e0*/  BSYNC B0 ;  /* 0x0000000000007941 */ /* 0x000fea0003800000 */
.L_x_31956:
        /* <DEDUP_REMOVED lines=15> */
.L_x_31959:
[----:B------:R-:W-:Y:S05]  /*17e0*/  BSYNC B0 ;  /* 0x0000000000007941 */ /* 0x000fea0003800000 */
.L_x_31958:
        /* <DEDUP_REMOVED lines=52> */
.L_x_31964:
[----:B------:R-:W-:-:S11]  /*1b30*/  DADD R14, R14, R20 ;  /* 0x000000000e0e7229 */ /* 0x000fd60000000014 */
.L_x_31963:
[----:B------:R-:W-:Y:S05]  /*1b40*/  BSYNC B1 ;  /* 0x0000000000017941 */ /* 0x000fea0003800000 */
.L_x_31962:
        /* <DEDUP_REMOVED lines=28> */
.L_x_31967:
[----:B------:R-:W-:-:S11]  /*1d10*/  DADD R2, R2, R22 ;  /* 0x0000000002027229 */ /* 0x000fd60000000016 */
.L_x_31966:
[----:B------:R-:W-:Y:S05]  /*1d20*/  BSYNC B1 ;  /* 0x0000000000017941 */ /* 0x000fea0003800000 */
.L_x_31965:
        /* <DEDUP_REMOVED lines=28> */
.L_x_31970:
[----:B------:R-:W-:-:S11]  /*1ef0*/  DADD R6, R6, R22 ;  /* 0x0000000006067229 */ /* 0x000fd60000000016 */
.L_x_31969:
[----:B------:R-:W-:Y:S05]  /*1f00*/  BSYNC B1 ;  /* 0x0000000000017941 */ /* 0x000fea0003800000 */
.L_x_31968:
        /* <DEDUP_REMOVED lines=28> */
.L_x_31973:
[----:B------:R-:W-:-:S11]  /*20d0*/  DADD R4, R4, R22 ;  /* 0x0000000004047229 */ /* 0x000fd60000000016 */
.L_x_31972:
[----:B------:R-:W-:Y:S05]  /*20e0*/  BSYNC B1 ;  /* 0x0000000000017941 */ /* 0x000fea0003800000 */
.L_x_31971:
        /* <DEDUP_REMOVED lines=28> */
.L_x_31976:
[----:B------:R-:W-:-:S11]  /*22b0*/  DADD R10, R10, R22 ;  /* 0x000000000a0a7229 */ /* 0x000fd60000000016 */
.L_x_31975:
[----:B------:R-:W-:Y:S05]  /*22c0*/  BSYNC B1 ;  /* 0x0000000000017941 */ /* 0x000fea0003800000 */
.L_x_31974:
        /* <DEDUP_REMOVED lines=28> */
.L_x_31979:
[----:B------:R-:W-:-:S11]  /*2490*/  DADD R8, R8, R22 ;  /* 0x0000000008087229 */ /* 0x000fd60000000016 */
.L_x_31978:
[----:B------:R-:W-:Y:S05]  /*24a0*/  BSYNC B1 ;  /* 0x0000000000017941 */ /* 0x000fea0003800000 */
.L_x_31977:
        /* <DEDUP_REMOVED lines=28> */
.L_x_31982:
[----:B------:R-:W-:-:S11]  /*2670*/  DADD R18, R18, R22 ;  /* 0x0000000012127229 */ /* 0x000fd60000000016 */
.L_x_31981:
[----:B------:R-:W-:Y:S05]  /*2680*/  BSYNC B1 ;  /* 0x0000000000017941 */ /* 0x000fea0003800000 */
.L_x_31980:
        /* <DEDUP_REMOVED lines=27> */
.L_x_31984:
[----:B------:R-:W-:Y:S01]  /*2840*/  DADD R16, R16, R22 ;  /* 0x0000000010107229 */ /* 0x000fe20000000016 */
[----:B------:R-:W-:Y:S10]  /*2850*/  BRA `(.L_x_31983) ;  /* 0x0000000800307947 */ /* 0x000ff40003800000 */
.L_x_31961:
        /* <DEDUP_REMOVED lines=14> */
.L_x_31987:
[----:B------:R-:W-:-:S11]  /*2940*/  DADD R14, R14, R20 ;  /* 0x000000000e0e7229 */ /* 0x000fd60000000014 */
.L_x_31986:
[----:B------:R-:W-:Y:S05]  /*2950*/  BSYNC B1 ;  /* 0x0000000000017941 */ /* 0x000fea0003800000 */
.L_x_31985:
        /* <DEDUP_REMOVED lines=16> */
.L_x_31990:
[----:B------:R-:W-:-:S11]  /*2a60*/  DADD R2, R2, R22 ;  /* 0x0000000002027229 */ /* 0x000fd60000000016 */
.L_x_31989:
[----:B------:R-:W-:Y:S05]  /*2a70*/  BSYNC B1 ;  /* 0x0000000000017941 */ /* 0x000fea0003800000 */
.L_x_31988:
        /* <DEDUP_REMOVED lines=16> */
.L_x_31993:
[----:B------:R-:W-:-:S11]  /*2b80*/  DADD R6, R6, R22 ;  /* 0x0000000006067229 */ /* 0x000fd60000000016 */
.L_x_31992:
[----:B------:R-:W-:Y:S05]  /*2b90*/  BSYNC B1 ;  /* 0x0000000000017941 */ /* 0x000fea0003800000 */
.L_x_31991:
        /* <DEDUP_REMOVED lines=16> */
.L_x_31996:
[----:B------:R-:W-:-:S11]  /*2ca0*/  DADD R4, R4, R22 ;  /* 0x0000000004047229 */ /* 0x000fd60000000016 */
.L_x_31995:
[----:B------:R-:W-:Y:S05]  /*2cb0*/  BSYNC B1 ;  /* 0x0000000000017941 */ /* 0x000fea0003800000 */
.L_x_31994:
        /* <DEDUP_REMOVED lines=16> */
.L_x_31999:
[----:B------:R-:W-:-:S11]  /*2dc0*/  DADD R10, R10, R22 ;  /* 0x000000000a0a7229 */ /* 0x000fd60000000016 */
.L_x_31998:
[----:B------:R-:W-:Y:S05]  /*2dd0*/  BSYNC B1 ;  /* 0x0000000000017941 */ /* 0x000fea0003800000 */
.L_x_31997:
        /* <DEDUP_REMOVED lines=16> */
.L_x_32002:
[----:B------:R-:W-:-:S11]  /*2ee0*/  DADD R8, R8, R22 ;  /* 0x0000000008087229 */ /* 0x000fd60000000016 */
.L_x_32001:
[----:B------:R-:W-:Y:S05]  /*2ef0*/  BSYNC B1 ;  /* 0x0000000000017941 */ /* 0x000fea0003800000 */
.L_x_32000:
        /* <DEDUP_REMOVED lines=16> */
.L_x_32005:
[----:B------:R-:W-:-:S11]  /*3000*/  DADD R18, R18, R22 ;  /* 0x0000000012127229 */ /* 0x000fd60000000016 */
.L_x_32004:
[----:B------:R-:W-:Y:S05]  /*3010*/  BSYNC B1 ;  /* 0x0000000000017941 */ /* 0x000fea0003800000 */
.L_x_32003:
        /* <DEDUP_REMOVED lines=15> */
.L_x_32006:
[----:B------:R-:W-:-:S11]  /*3110*/  DADD R16, R16, R22 ;  /* 0x0000000010107229 */ /* 0x000fd60000000016 */
.L_x_31983:
[----:B------:R-:W-:Y:S05]  /*3120*/  BSYNC B0 ;  /* 0x0000000000007941 */ /* 0x000fea0003800000 */
.L_x_31960:
        /* <DEDUP_REMOVED lines=21> */
.L_x_32009:
[----:B------:R-:W-:-:S13]  /*3280*/  ISETP.GE.AND P0, PT, R13, R12, PT ;  /* 0x0000000c0d00720c */ /* 0x000fda0003f06270 */
[----:B------:R-:W-:Y:S05]  /*3290*/  @P0 BRA `(.L_x_32011) ;  /* 0x0000000000300947 */ /* 0x000fea0003800000 */
[----:B-1----:R-:W1:Y:S01]  /*32a0*/  LDC.64 R2, c[0x0][0x228] ;  /* 0x00008a00ff027b82 */ /* 0x002e620000000a00 */
[----:B------:R-:W-:Y:S02]  /*32b0*/  IMAD.IADD R7, R0, 0x1, R13 ;  /* 0x0000000100077824 */ /* 0x000fe400078e020d */
[----:B------:R-:W-:Y:S02]  /*32c0*/  VIADD R13, R13, 0x80 ;  /* 0x000000800d0d7836 */ /* 0x000fe40000000000 */
[----:B-1----:R-:W-:-:S05]  /*32d0*/  IMAD.WIDE.U32 R2, R7, 0x8, R2 ;  /* 0x0000000807027825 */ /* 0x002fca00078e0002 */
[----:B------:R1:W-:Y:S02]  /*32e0*/  STG.E.64 desc[UR4][R2.64], R4 ;  /* 0x0000000402007986 */ /* 0x0003e4000c101b04 */
.L_x_32010:
[----:B------:R-:W-:-:S13]  /*32f0*/  ISETP.GE.AND P0, PT, R13, R12, PT ;  /* 0x0000000c0d00720c */ /* 0x000fda0003f06270 */
[----:B------:R-:W-:Y:S05]  /*3300*/  @P0 BRA `(.L_x_32012) ;  /* 0x0000000000340947 */ /* 0x000fea0003800000 */
[----:B01----:R-:W0:Y:S01]  /*3310*/  LDC.64 R2, c[0x0][0x228] ;  /* 0x00008a00ff027b82 */ /* 0x003e220000000a00 */
[----:B------:R-:W-:Y:S02]  /*3320*/  IMAD.IADD R5, R0, 0x1, R13 ;  /* 0x0000000100057824 */ /* 0x000fe400078e020d */
[----:B------:R-:W-:Y:S02]  /*3330*/  VIADD R13, R13, 0x80 ;  /* 0x000000800d0d7836 */ /* 0x000fe40000000000 */
[----:B0-----:R-:W-:-:S05]  /*3340*/  IMAD.WIDE.U32 R2, R5, 0x8, R2 ;  /* 0x0000000805027825 */ /* 0x001fca00078e0002 */
[----:B------:R2:W-:Y:S02]  /*3350*/  STG.E.64 desc[UR4][R2.64], R10 ;  /* 0x0000000a02007986 */ /* 0x0005e4000c101b04 */
.L_x_32011:
        /* <DEDUP_REMOVED lines=8> */
.L_x_32012:
[----:B------:R-:W-:Y:S05]  /*33e0*/  BSYNC B1 ;  /* 0x0000000000017941 */ /* 0x000fea0003800000 */
.L_x_32008:
[----:B------:R-:W-:-:S13]  /*33f0*/  ISETP.GE.AND P0, PT, R13, R12, PT ;  /* 0x0000000c0d00720c */ /* 0x000fda0003f06270 */
[----:B012---:R-:W0:Y:S01]  /*3400*/  @!P0 LDC.64 R2, c[0x0][0x228] ;  /* 0x00008a00ff028b82 */ /* 0x007e220000000a00 */
[----:B------:R-:W-:Y:S02]  /*3410*/  @!P0 IMAD.IADD R5, R0, 0x1, R13 ;  /* 0x0000000100058824 */ /* 0x000fe400078e020d */
[----:B------:R-:W-:Y:S02]  /*3420*/  @!P0 VIADD R13, R13, 0x80 ;  /* 0x000000800d0d8836 */ /* 0x000fe40000000000 */
[----:B0-----:R-:W-:-:S05]  /*3430*/  @!P0 IMAD.WIDE.U32 R2, R5, 0x8, R2 ;  /* 0x0000000805028825 */ /* 0x001fca00078e0002 */
[----:B------:R3:W-:Y:S02]  /*3440*/  @!P0 STG.E.64 desc[UR4][R2.64], R18 ;  /* 0x0000001202008986 */ /* 0x0007e4000c101b04 */
.L_x_32013:
[----:B------:R-:W-:Y:S05]  /*3450*/  BSYNC B0 ;  /* 0x0000000000007941 */ /* 0x000fea0003800000 */
.L_x_32007:
        /* <DEDUP_REMOVED lines=8> */
.L_x_32014:
        /* <DEDUP_REMOVED lines=10> */
.L_x_32308:


//--------------------- .nv.global.init           --------------------------
	.section	.nv.global.init,"aw",@progbits
.nv.global.init:
	.type		$str$6,@object
	.size		$str$6,(__unnamed_1 - $str$6)
$str$6:
        /*0000*/ 	.byte	0x66, 0x61, 0x6c, 0x73, 0x65, 0x00
	.type		__unnamed_1,@object
	.size		__unnamed_1,(__unnamed_17 - __unnamed_1)
__unnamed_1:
        /*0006*/ 	.byte	0x66, 0x65, 0x74, 0x63, 0x68, 0x5f, 0x61, 0x6e, 0x64, 0x5f, 0x63, 0x61, 0x73, 0x74, 0x00
	.type		__unnamed_17,@object
	.size		__unnamed_17,(__unnamed_9 - __unnamed_17)
__unnamed_17:
        /*0015*/ 	.byte	0x66, 0x65, 0x74, 0x63, 0x68, 0x5f, 0x61, 0x6e, 0x64, 0x5f, 0x63, 0x61, 0x73, 0x74, 0x00
	.type		__unnamed_9,@object
	.size		__unnamed_9,(__unnamed_5 - __unnamed_9)
__unnamed_9:
        /*0024*/ 	.byte	0x66, 0x65, 0x74, 0x63, 0x68, 0x5f, 0x61, 0x6e, 0x64, 0x5f, 0x63, 0x61, 0x73, 0x74, 0x00
	.type		__unnamed_5,@object
	.size		__unnamed_5,(__unnamed_13 - __unnamed_5)
__unnamed_5:
        /*0033*/ 	.byte	0x66, 0x65, 0x74, 0x63, 0x68, 0x5f, 0x61, 0x6e, 0x64, 0x5f, 0x63, 0x61, 0x73, 0x74, 0x00
	.type		__unnamed_13,@object
	.size		__unnamed_13,(__unnamed_3 - __unnamed_13)
__unnamed_13:
        /*0042*/ 	.byte	0x66, 0x65, 0x74, 0x63, 0x68, 0x5f, 0x61, 0x6e, 0x64, 0x5f, 0x63, 0x61, 0x73, 0x74, 0x00
	.type		__unnamed_3,@object
	.size		__unnamed_3,(__unnamed_19 - __unnamed_3)
__unnamed_3:
        /*0051*/ 	.byte	0x66, 0x65, 0x74, 0x63, 0x68, 0x5f, 0x61, 0x6e, 0x64, 0x5f, 0x63, 0x61, 0x73, 0x74, 0x00
	.type		__unnamed_19,@object
	.size		__unnamed_19,(__unnamed_11 - __unnamed_19)
__unnamed_19:
        /*0060*/ 	.byte	0x66, 0x65, 0x74, 0x63, 0x68, 0x5f, 0x61, 0x6e, 0x64, 0x5f, 0x63, 0x61, 0x73, 0x74, 0x00
	.type		__unnamed_11,@object
	.size		__unnamed_11,(__unnamed_15 - __unnamed_11)
__unnamed_11:
        /*006f*/ 	.byte	0x66, 0x65, 0x74, 0x63, 0x68, 0x5f, 0x61, 0x6e, 0x64, 0x5f, 0x63, 0x61, 0x73, 0x74, 0x00
	.type		__unnamed_15,@object
	.size		__unnamed_15,(__unnamed_7 - __unnamed_15)
__unnamed_15:
        /*007e*/ 	.byte	0x66, 0x65, 0x74, 0x63, 0x68, 0x5f, 0x61, 0x6e, 0x64, 0x5f, 0x63, 0x61, 0x73, 0x74, 0x00
	.type		__unnamed_7,@object
	.size		__unnamed_7,(__unnamed_2 - __unnamed_7)
__unnamed_7:
        /*008d*/ 	.byte	0x66, 0x65, 0x74, 0x63, 0x68, 0x5f, 0x61, 0x6e, 0x64, 0x5f, 0x63, 0x61, 0x73, 0x74, 0x00
	.type		__unnamed_2,@object
	.size		__unnamed_2,(__unnamed_18 - __unnamed_2)
__unnamed_2:
        /*009c*/ 	.byte	0x63, 0x61, 0x73, 0x74, 0x5f, 0x61, 0x6e, 0x64, 0x5f, 0x73, 0x74, 0x6f, 0x72, 0x65, 0x00
	.type		__unnamed_18,@object
	.size		__unnamed_18,(__unnamed_10 - __unnamed_18)
__unnamed_18:
        /*00ab*/ 	.byte	0x63, 0x61, 0x73, 0x74, 0x5f, 0x61, 0x6e, 0x64, 0x5f, 0x73, 0x74, 0x6f, 0x72, 0x65, 0x00
	.type		__unnamed_10,@object
	.size		__unnamed_10,(__unnamed_6 - __unnamed_10)
__unnamed_10:
        /*00ba*/ 	.byte	0x63, 0x61, 0x73, 0x74, 0x5f, 0x61, 0x6e, 0x64, 0x5f, 0x73, 0x74, 0x6f, 0x72, 0x65, 0x00
	.type		__unnamed_6,@object
	.size		__unnamed_6,(__unnamed_14 - __unnamed_6)
__unnamed_6:
        /*00c9*/ 	.byte	0x63, 0x61, 0x73, 0x74, 0x5f, 0x61, 0x6e, 0x64, 0x5f, 0x73, 0x74, 0x6f, 0x72, 0x65, 0x00
	.type		__unnamed_14,@object
	.size		__unnamed_14,(__unnamed_4 - __unnamed_14)
__unnamed_14:
        /*00d8*/ 	.byte	0x63, 0x61, 0x73, 0x74, 0x5f, 0x61, 0x6e, 0x64, 0x5f, 0x73, 0x74, 0x6f, 0x72, 0x65, 0x00
	.type		__unnamed_4,@object
	.size		__unnamed_4,(__unnamed_20 - __unnamed_4)
__unnamed_4:
        /*00e7*/ 	.byte	0x63, 0x61, 0x73, 0x74, 0x5f, 0x61, 0x6e, 0x64, 0x5f, 0x73, 0x74, 0x6f, 0x72, 0x65, 0x00
	.type		__unnamed_20,@object
	.size		__unnamed_20,(__unnamed_12 - __unnamed_20)
__unnamed_20:
        /*00f6*/ 	.byte	0x63, 0x61, 0x73, 0x74, 0x5f, 0x61, 0x6e, 0x64, 0x5f, 0x73, 0x74, 0x6f, 0x72, 0x65, 0x00
	.type		__unnamed_12,@object
	.size		__unnamed_12,(__unnamed_16 - __unnamed_12)
__unnamed_12:
        /*0105*/ 	.byte	0x63, 0x61, 0x73, 0x74, 0x5f, 0x61, 0x6e, 0x64, 0x5f, 0x73, 0x74, 0x6f, 0x72, 0x65, 0x00
	.type		__unnamed_16,@object
	.size		__unnamed_16,(__unnamed_8 - __unnamed_16)
__unnamed_16:
        /*0114*/ 	.byte	0x63, 0x61, 0x73, 0x74, 0x5f, 0x61, 0x6e, 0x64, 0x5f, 0x73, 0x74, 0x6f, 0x72, 0x65, 0x00
	.type		__unnamed_8,@object
	.size		__unnamed_8,($str$7 - __unnamed_8)
__unnamed_8:
        /*0123*/ 	.byte	0x63, 0x61, 0x73, 0x74, 0x5f, 0x61, 0x6e, 0x64, 0x5f, 0x73, 0x74, 0x6f, 0x72, 0x65, 0x00
	.type		$str$7,@object
	.size		$str$7,(.L_49 - $str$7)
$str$7:
        /*0132*/ 	.byte	0x2f, 0x72, 0x6f, 0x6f, 0x74, 0x2f, 0x2e, 0x70, 0x79, 0x65, 0x6e, 0x76, 0x2f, 0x76, 0x65, 0x72
        /*0142*/ 	.byte	0x73, 0x69, 0x6f, 0x6e, 0x73, 0x2f, 0x33, 0x2e, 0x31, 0x33, 0x2e, 0x31, 0x32, 0x2f, 0x6c, 0x69
        /*0152*/ 	.byte	0x62, 0x2f, 0x70, 0x79, 0x74, 0x68, 0x6f, 0x6e, 0x33, 0x2e, 0x31, 0x33, 0x2f, 0x73, 0x69, 0x74
        /*0162*/ 	.byte	0x65, 0x2d, 0x70, 0x61, 0x63, 0x6b, 0x61, 0x67, 0x65, 0x73, 0x2f, 0x74, 0x6f, 0x72, 0x63, 0x68
        /*0172*/ 	.byte	0x2f, 0x69, 0x6e, 0x63, 0x6c, 0x75, 0x64, 0x65, 0x2f, 0x63, 0x31, 0x30, 0x2f, 0x63, 0x6f, 0x72
        /*0182*/ 	.byte	0x65, 0x2f, 0x44, 0x79, 0x6e, 0x61, 0x6d, 0x69, 0x63, 0x43, 0x61, 0x73, 0x74, 0x2e, 0x68, 0x00
.L_49:


//--------------------- .nv.shared.reserved.0     --------------------------
	.section	.nv.shared.reserved.0,"aw",@nobits
	.weak		__nv_reservedSMEM_offset_0_alias
	.size		__nv_reservedSMEM_offset_0_alias, 0, 0
	.other		__nv_reservedSMEM_offset_0_alias,@"STO_CUDA_RESERVED_SHARED STV_DEFAULT"
__nv_reservedSMEM_offset_0_alias:
	.zero		0


//--------------------- .nv.global                --------------------------
	.section	.nv.global,"aw",@nobits
.nv.global:
	.type		_ZN44_INTERNAL_a6129ffd_13_StepKernel_cu_e886815e4cuda3std3__48in_placeE,@object
	.size		_ZN44_INTERNAL_a6129ffd_13_StepKernel_cu_e886815e4cuda3std3__48in_placeE,(_ZN44_INTERNAL_a6129ffd_13_StepKernel_cu_e886815e4cuda3std6ranges3__45__cpo8distanceE - _ZN44_INTERNAL_a6129ffd_13_StepKernel_cu_e886815e4cuda3std3__48in_placeE)
_ZN44_INTERNAL_a6129ffd_13_StepKernel_cu_e886815e4cuda3std3__48in_placeE:
	.zero		1
	.type		_ZN44_INTERNAL_a6129ffd_13_StepKernel_cu_e886815e4cuda3std6ranges3__45__cpo8distanceE,@object
	.size		_ZN44_INTERNAL_a6129ffd_13_StepKernel_cu_e886815e4cuda3std6ranges3__45__cpo8distanceE,(_ZN44_INTERNAL_a6129ffd_13_StepKernel_cu_e886815e4cuda3std3__45__cpo6cbeginE - _ZN44_INTERNAL_a6129ffd_13_StepKernel_cu_e886815e4cuda3std6ranges3__45__cpo8distanceE)
_ZN44_INTERNAL_a6129ffd_13_StepKernel_cu_e886815e4cuda3std6ranges3__45__cpo8distanceE:
	.zero		1
	.type		_ZN44_INTERNAL_a6129ffd_13_StepKernel_cu_e886815e4cuda3std3__45__cpo6cbeginE,@object
	.size		_ZN44_INTERNAL_a6129ffd_13_StepKernel_cu_e886815e4cuda3std3__45__cpo6cbeginE,(_ZN44_INTERNAL_a6129ffd_13_StepKernel_cu_e886815e4cuda3std6ranges3__45__cpo7advanceE - _ZN44_INTERNAL_a6129ffd_13_StepKernel_cu_e886815e4cuda3std3__45__cpo6cbeginE)
_ZN44_INTERNAL_a6129ffd_13_StepKernel_cu_e886815e4cuda3std3__45__cpo6cbeginE:
	.zero		1
	.type		_ZN44_INTERNAL_a6129ffd_13_StepKernel_cu_e886815e4cuda3std6ranges3__45__cpo7advanceE,@object
	.size		_ZN44_INTERNAL_a6129ffd_13_StepKernel_cu_e886815e4cuda3std6ranges3__45__cpo7advanceE,(_ZN44_INTERNAL_a6129ffd_13_StepKernel_cu_e886815e4cuda3std3__45__cpo7crbeginE - _ZN44_INTERNAL_a6129ffd_13_StepKernel_cu_e886815e4cuda3std6ranges3__45__cpo7advanceE)
_ZN44_INTERNAL_a6129ffd_13_StepKernel_cu_e886815e4cuda3std6ranges3__45__cpo7advanceE:
	.zero		1
	.type		_ZN44_INTERNAL_a6129ffd_13_StepKernel_cu_e886815e4cuda3std3__45__cpo7crbeginE,@object
	.size		_ZN44_INTERNAL_a6129ffd_13_StepKernel_cu_e886815e4cuda3std3__45__cpo7crbeginE,(_ZN44_INTERNAL_a6129ffd_13_StepKernel_cu_e886815e4cuda3std6ranges3__45__cpo4dataE - _ZN44_INTERNAL_a6129ffd_13_StepKernel_cu_e886815e4cuda3std3__45__cpo7crbeginE)
_ZN44_INTERNAL_a6129ffd_13_StepKernel_cu_e886815e4cuda3std3__45__cpo7crbeginE:
	.zero		1
	.type		_ZN44_INTERNAL_a6129ffd_13_StepKernel_cu_e886815e4cuda3std6ranges3__45__cpo4dataE,@object
	.size		_ZN44_INTERNAL_a6129ffd_13_StepKernel_cu_e886815e4cuda3std6ranges3__45__cpo4dataE,(_ZN44_INTERNAL_a6129ffd_13_StepKernel_cu_e886815e4cuda3std6ranges3__45__cpo5beginE - _ZN44_INTERNAL_a6129ffd_13_StepKernel_cu_e886815e4cuda3std6ranges3__45__cpo4dataE)
_ZN44_INTERNAL_a6129ffd_13_StepKernel_cu_e886815e4cuda3std6ranges3__45__cpo4dataE:
	.zero		1
	.type		_ZN44_INTERNAL_a6129ffd_13_StepKernel_cu_e886815e4cuda3std6ranges3__45__cpo5beginE,@object
	.size		_ZN44_INTERNAL_a6129ffd_13_StepKernel_cu_e886815e4cuda3std6ranges3__45__cpo5beginE,(_ZN44_INTERNAL_a6129ffd_13_StepKernel_cu_e886815e4cuda3std3__446_GLOBAL__N__a6129ffd_13_StepKernel_cu_e886815e6ignoreE - _ZN44_INTERNAL_a6129ffd_13_StepKernel_cu_e886815e4cuda3std6ranges3__45__cpo5beginE)
_ZN44_INTERNAL_a6129ffd_13_StepKernel_cu_e886815e4cuda3std6ranges3__45__cpo5beginE:
	.zero		1
	.type		_ZN44_INTERNAL_a6129ffd_13_StepKernel_cu_e886815e4cuda3std3__446_GLOBAL__N__a6129ffd_13_StepKernel_cu_e886815e6ignoreE,@object
	.size		_ZN44_INTERNAL_a6129ffd_13_StepKernel_cu_e886815e4cuda3std3__446_GLOBAL__N__a6129ffd_13_StepKernel_cu_e886815e6ignoreE,(_ZN44_INTERNAL_a6129ffd_13_StepKernel_cu_e886815e4cuda3std6ranges3__45__cpo4sizeE - _ZN44_INTERNAL_a6129ffd_13_StepKernel_cu_e886815e4cuda3std3__446_GLOBAL__N__a6129ffd_13_StepKernel_cu_e886815e6ignoreE)
_ZN44_INTERNAL_a6129ffd_13_StepKernel_cu_e886815e4cuda3std3__446_GLOBAL__N__a6129ffd_13_StepKernel_cu_e886815e6ignoreE:
	.zero		1
	.type		_ZN44_INTERNAL_a6129ffd_13_StepKernel_cu_e886815e4cuda3std6ranges3__45__cpo4sizeE,@object
	.size		_ZN44_INTERNAL_a6129ffd_13_StepKernel_cu_e886815e4cuda3std6ranges3__45__cpo4sizeE,(_ZN44_INTERNAL_a6129ffd_13_StepKernel_cu_e886815e4cuda3std3__45__cpo5beginE - _ZN44_INTERNAL_a6129ffd_13_StepKernel_cu_e886815e4cuda3std6ranges3__45__cpo4sizeE)
_ZN44_INTERNAL_a6129ffd_13_StepKernel_cu_e886815e4cuda3std6ranges3__45__cpo4sizeE:
	.zero		1
	.type		_ZN44_INTERNAL_a6129ffd_13_StepKernel_cu_e886815e4cuda3std3__45__cpo5beginE,@object
	.size		_ZN44_INTERNAL_a6129ffd_13_StepKernel_cu_e886815e4cuda3std3__45__cpo5beginE,(_ZN44_INTERNAL_a6129ffd_13_StepKernel_cu_e886815e4cuda3std6ranges3__45__cpo6cbeginE - _ZN44_INTERNAL_a6129ffd_13_StepKernel_cu_e886815e4cuda3std3__45__cpo5beginE)
_ZN44_INTERNAL_a6129ffd_13_StepKernel_cu_e886815e4cuda3std3__45__cpo5beginE:
	.zero		1
	.type		_ZN44_INTERNAL_a6129ffd_13_StepKernel_cu_e886815e4cuda3std6ranges3__45__cpo6cbeginE,@object
	.size		_ZN44_INTERNAL_a6129ffd_13_StepKernel_cu_e886815e4cuda3std6ranges3__45__cpo6cbeginE,(_ZN44_INTERNAL_a6129ffd_13_StepKernel_cu_e886815e4cuda3std3__45__cpo6rbeginE - _ZN44_INTERNAL_a6129ffd_13_StepKernel_cu_e886815e4cuda3std6ranges3__45__cpo6cbeginE)
_ZN44_INTERNAL_a6129ffd_13_StepKernel_cu_e886815e4cuda3std6ranges3__45__cpo6cbeginE:
	.zero		1
	.type		_ZN44_INTERNAL_a6129ffd_13_StepKernel_cu_e886815e4cuda3std3__45__cpo6rbeginE,@object
	.size		_ZN44_INTERNAL_a6129ffd_13_StepKernel_cu_e886815e4cuda3std3__45__cpo6rbeginE,(_ZN44_INTERNAL_a6129ffd_13_StepKernel_cu_e886815e4cuda3std6ranges3__45__cpo4nextE - _ZN44_INTERNAL_a6129ffd_13_StepKernel_cu_e886815e4cuda3std3__45__cpo6rbeginE)
_ZN44_INTERNAL_a6129ffd_13_StepKernel_cu_e886815e4cuda3std3__45__cpo6rbeginE:
	.zero		1
	.type		_ZN44_INTERNAL_a6129ffd_13_StepKernel_cu_e886815e4cuda3std6ranges3__45__cpo4nextE,@object
	.size		_ZN44_INTERNAL_a6129ffd_13_StepKernel_cu_e886815e4cuda3std6ranges3__45__cpo4nextE,(_ZN44_INTERNAL_a6129ffd_13_StepKernel_cu_e886815e4cuda3std6ranges3__45__cpo4swapE - _ZN44_INTERNAL_a6129ffd_13_StepKernel_cu_e886815e4cuda3std6ranges3__45__cpo4nextE)
_ZN44_INTERNAL_a6129ffd_13_StepKernel_cu_e886815e4cuda3std6ranges3__45__cpo4nextE:
	.zero		1
	.type		_ZN44_INTERNAL_a6129ffd_13_StepKernel_cu_e886815e4cuda3std6ranges3__45__cpo4swapE,@object
	.size		_ZN44_INTERNAL_a6129ffd_13_StepKernel_cu_e886815e4cuda3std6ranges3__45__cpo4swapE,(_ZN44_INTERNAL_a6129ffd_13_StepKernel_cu_e886815e4cuda3std3__420unreachable_sentinelE - _ZN44_INTERNAL_a6129ffd_13_StepKernel_cu_e886815e4cuda3std6ranges3__45__cpo4swapE)
_ZN44_INTERNAL_a6129ffd_13_StepKernel_cu_e886815e4cuda3std6ranges3__45__cpo4swapE:
	.zero		1
	.type		_ZN44_INTERNAL_a6129ffd_13_StepKernel_cu_e886815e4cuda3std3__420unreachable_sentinelE,@object
	.size		_ZN44_INTERNAL_a6129ffd_13_StepKernel_cu_e886815e4cuda3std3__420unreachable_sentinelE,(_ZN44_INTERNAL_a6129ffd_13_StepKernel_cu_e886815e6thrust23THRUST_300001_SM_900_NS6system6detail10sequential3seqE - _ZN44_INTERNAL_a6129ffd_13_StepKernel_cu_e886815e4cuda3std3__420unreachable_sentinelE)
_ZN44_INTERNAL_a6129ffd_13_StepKernel_cu_e886815e4cuda3std3__420unreachable_sentinelE:
	.zero		1
	.type		_ZN44_INTERNAL_a6129ffd_13_StepKernel_cu_e886815e6thrust23THRUST_300001_SM_900_NS6system6detail10sequential3seqE,@object
	.size		_ZN44_INTERNAL_a6129ffd_13_StepKernel_cu_e886815e6thrust23THRUST_300001_SM_900_NS6system6detail10sequential3seqE,(_ZN44_INTERNAL_a6129ffd_13_StepKernel_cu_e886815e4cuda3std3__45__cpo4cendE - _ZN44_INTERNAL_a6129ffd_13_StepKernel_cu_e886815e6thrust23THRUST_300001_SM_900_NS6system6detail10sequential3seqE)
_ZN44_INTERNAL_a6129ffd_13_StepKernel_cu_e886815e6thrust23THRUST_300001_SM_900_NS6system6detail10sequential3seqE:
	.zero		1
	.type		_ZN44_INTERNAL_a6129ffd_13_StepKernel_cu_e886815e4cuda3std3__45__cpo4cendE,@object
	.size		_ZN44_INTERNAL_a6129ffd_13_StepKernel_cu_e886815e4cuda3std3__45__cpo4cendE,(_ZN44_INTERNAL_a6129ffd_13_StepKernel_cu_e886815e4cuda3std6ranges3__45__cpo9iter_swapE - _ZN44_INTERNAL_a6129ffd_13_StepKernel_cu_e886815e4cuda3std3__45__cpo4cendE)
_ZN44_INTERNAL_a6129ffd_13_StepKernel_cu_e886815e4cuda3std3__45__cpo4cendE:
	.zero		1
	.type		_ZN44_INTERNAL_a6129ffd_13_StepKernel_cu_e886815e4cuda3std6ranges3__45__cpo9iter_swapE,@object
	.size		_ZN44_INTERNAL_a6129ffd_13_StepKernel_cu_e886815e4cuda3std6ranges3__45__cpo9iter_swapE,(_ZN44_INTERNAL_a6129ffd_13_StepKernel_cu_e886815e4cuda3std3__45__cpo5crendE - _ZN44_INTERNAL_a6129ffd_13_StepKernel_cu_e886815e4cuda3std6ranges3__45__cpo9iter_swapE)
_ZN44_INTERNAL_a6129ffd_13_StepKernel_cu_e886815e4cuda3std6ranges3__45__cpo9iter_swapE:
	.zero		1
	.type		_ZN44_INTERNAL_a6129ffd_13_StepKernel_cu_e886815e4cuda3std3__45__cpo5crendE,@object
	.size		_ZN44_INTERNAL_a6129ffd_13_StepKernel_cu_e886815e4cuda3std3__45__cpo5crendE,(_ZN44_INTERNAL_a6129ffd_13_StepKernel_cu_e886815e4cuda3std6ranges3__45__cpo5cdataE - _ZN44_INTERNAL_a6129ffd_13_StepKernel_cu_e886815e4cuda3std3__45__cpo5crendE)
_ZN44_INTERNAL_a6129ffd_13_StepKernel_cu_e886815e4cuda3std3__45__cpo5crendE:
	.zero		1
	.type		_ZN44_INTERNAL_a6129ffd_13_StepKernel_cu_e886815e4cuda3std6ranges3__45__cpo5cdataE,@object
	.size		_ZN44_INTERNAL_a6129ffd_13_StepKernel_cu_e886815e4cuda3std6ranges3__45__cpo5cdataE,(_ZN44_INTERNAL_a6129ffd_13_StepKernel_cu_e886815e4cuda3std6ranges3__45__cpo3endE - _ZN44_INTERNAL_a6129ffd_13_StepKernel_cu_e886815e4cuda3std6ranges3__45__cpo5cdataE)
_ZN44_INTERNAL_a6129ffd_13_StepKernel_cu_e886815e4cuda3std6ranges3__45__cpo5cdataE:
	.zero		1
	.type		_ZN44_INTERNAL_a6129ffd_13_StepKernel_cu_e886815e4cuda3std6ranges3__45__cpo3endE,@object
	.size		_ZN44_INTERNAL_a6129ffd_13_StepKernel_cu_e886815e4cuda3std6ranges3__45__cpo3endE,(_ZN44_INTERNAL_a6129ffd_13_StepKernel_cu_e886815e4cuda3std3__419piecewise_constructE - _ZN44_INTERNAL_a6129ffd_13_StepKernel_cu_e886815e4cuda3std6ranges3__45__cpo3endE)
_ZN44_INTERNAL_a6129ffd_13_StepKernel_cu_e886815e4cuda3std6ranges3__45__cpo3endE:
	.zero		1
	.type		_ZN44_INTERNAL_a6129ffd_13_StepKernel_cu_e886815e4cuda3std3__419piecewise_constructE,@object
	.size		_ZN44_INTERNAL_a6129ffd_13_StepKernel_cu_e886815e4cuda3std3__419piecewise_constructE,(_ZN44_INTERNAL_a6129ffd_13_StepKernel_cu_e886815e4cuda3std6ranges3__45__cpo5ssizeE - _ZN44_INTERNAL_a6129ffd_13_StepKernel_cu_e886815e4cuda3std3__419piecewise_constructE)
_ZN44_INTERNAL_a6129ffd_13_StepKernel_cu_e886815e4cuda3std3__419piecewise_constructE:
	.zero		1
	.type		_ZN44_INTERNAL_a6129ffd_13_StepKernel_cu_e886815e4cuda3std6ranges3__45__cpo5ssizeE,@object
	.size		_ZN44_INTERNAL_a6129ffd_13_StepKernel_cu_e886815e4cuda3std6ranges3__45__cpo5ssizeE,(_ZN44_INTERNAL_a6129ffd_13_StepKernel_cu_e886815e4cuda3std3__45__cpo3endE - _ZN44_INTERNAL_a6129ffd_13_StepKernel_cu_e886815e4cuda3std6ranges3__45__cpo5ssizeE)
_ZN44_INTERNAL_a6129ffd_13_StepKernel_cu_e886815e4cuda3std6ranges3__45__cpo5ssizeE:
	.zero		1
	.type		_ZN44_INTERNAL_a6129ffd_13_StepKernel_cu_e886815e4cuda3std3__45__cpo3endE,@object
	.size		_ZN44_INTERNAL_a6129ffd_13_StepKernel_cu_e886815e4cuda3std3__45__cpo3endE,(_ZN44_INTERNAL_a6129ffd_13_StepKernel_cu_e886815e4cuda3std6ranges3__45__cpo4cendE - _ZN44_INTERNAL_a6129ffd_13_StepKernel_cu_e886815e4cuda3std3__45__cpo3endE)
_ZN44_INTERNAL_a6129ffd_13_StepKernel_cu_e886815e4cuda3std3__45__cpo3endE:
	.zero		1
	.type		_ZN44_INTERNAL_a6129ffd_13_StepKernel_cu_e886815e4cuda3std6ranges3__45__cpo4cendE,@object
	.size		_ZN44_INTERNAL_a6129ffd_13_StepKernel_cu_e886815e4cuda3std6ranges3__45__cpo4cendE,(_ZN44_INTERNAL_a6129ffd_13_StepKernel_cu_e886815e4cuda3std3__45__cpo4rendE - _ZN44_INTERNAL_a6129ffd_13_StepKernel_cu_e886815e4cuda3std6ranges3__45__cpo4cendE)
_ZN44_INTERNAL_a6129ffd_13_StepKernel_cu_e886815e4cuda3std6ranges3__45__cpo4cendE:
	.zero		1
	.type		_ZN44_INTERNAL_a6129ffd_13_StepKernel_cu_e886815e4cuda3std3__45__cpo4rendE,@object
	.size		_ZN44_INTERNAL_a6129ffd_13_StepKernel_cu_e886815e4cuda3std3__45__cpo4rendE,(_ZN44_INTERNAL_a6129ffd_13_StepKernel_cu_e886815e4cuda3std6ranges3__45__cpo4prevE - _ZN44_INTERNAL_a6129ffd_13_StepKernel_cu_e886815e4cuda3std3__45__cpo4rendE)
_ZN44_INTERNAL_a6129ffd_13_StepKernel_cu_e886815e4cuda3std3__45__cpo4rendE:
	.zero		1
	.type		_ZN44_INTERNAL_a6129ffd_13_StepKernel_cu_e886815e4cuda3std6ranges3__45__cpo4prevE,@object
	.size		_ZN44_INTERNAL_a6129ffd_13_StepKernel_cu_e886815e4cuda3std6ranges3__45__cpo4prevE,(_ZN44_INTERNAL_a6129ffd_13_StepKernel_cu_e886815e4cuda3std6ranges3__45__cpo9iter_moveE - _ZN44_INTERNAL_a6129ffd_13_StepKernel_cu_e886815e4cuda3std6ranges3__45__cpo4prevE)
_ZN44_INTERNAL_a6129ffd_13_StepKernel_cu_e886815e4cuda3std6ranges3__45__cpo4prevE:
	.zero		1
	.type		_ZN44_INTERNAL_a6129ffd_13_StepKernel_cu_e886815e4cuda3std6ranges3__45__cpo9iter_moveE,@object
	.size		_ZN44_INTERNAL_a6129ffd_13_StepKernel_cu_e886815e4cuda3std6ranges3__45__cpo9iter_moveE,(.L_33 - _ZN44_INTERNAL_a6129ffd_13_StepKernel_cu_e886815e4cuda3std6ranges3__45__cpo9iter_moveE)
_ZN44_INTERNAL_a6129ffd_13_StepKernel_cu_e886815e4cuda3std6ranges3__45__cpo9iter_moveE:
	.zero		1
.L_33:


//--------------------- .nv.constant0._ZN2at6native18elementwise_kernelILi128ELi4EZNS0_15gpu_kernel_implINS0_13BinaryFunctorIN3c108BFloat16ES5_S5_ZZZNS0_21heaviside_kernel_cudaERNS_18TensorIteratorBaseEENKUlvE_clEvENKUlvE8_clEvEUlS5_S5_E_EEEEvS7_RKT_EUliE_EEviT1_ --------------------------
	.section	.nv.constant0._ZN2at6native18elementwise_kernelILi128ELi4EZNS0_15gpu_kernel_implINS0_13BinaryFunctorIN3c108BFloat16ES5_S5_ZZZNS0_21heaviside_kernel_cudaERNS_18TensorIteratorBaseEENKUlvE_clEvENKUlvE8_clEvEUlS5_S5_E_EEEEvS7_RKT_EUliE_EEviT1_,"a",@progbits
	.sectionflags	@""
	.align	4
.nv.constant0._ZN2at6native18elementwise_kernelILi128ELi4EZNS0_15gpu_kernel_implINS0_13BinaryFunctorIN3c108BFloat16ES5_S5_ZZZNS0_21heaviside_kernel_cudaERNS_18TensorIteratorBaseEENKUlvE_clEvENKUlvE8_clEvEUlS5_S5_E_EEEEvS7_RKT_EUliE_EEviT1_:
	.zero		1184


//--------------------- .nv.constant0._ZN2at6native27unrolled_elementwise_kernelINS0_13BinaryFunctorIN3c108BFloat16ES4_S4_ZZZNS0_21heaviside_kernel_cudaERNS_18TensorIteratorBaseEENKUlvE_clEvENKUlvE8_clEvEUlS4_S4_E_EESt5arrayIPcLm3EELi4E23TrivialOffsetCalculatorILi2EjESE_ILi1EjENS0_6memory12LoadWithCastILi2EEENSH_13StoreWithCastILi1EEEEEviT_T0_T2_T3_T4_T5_ --------------------------
	.section	.nv.constant0._ZN2at6native27unrolled_elementwise_kernelINS0_13BinaryFunctorIN3c108BFloat16ES4_S4_ZZZNS0_21heaviside_kernel_cudaERNS_18TensorIteratorBaseEENKUlvE_clEvENKUlvE8_clEvEUlS4_S4_E_EESt5arrayIPcLm3EELi4E23TrivialOffsetCalculatorILi2EjESE_ILi1EjENS0_6memory12LoadWithCastILi2EEENSH_13StoreWithCastILi1EEEEEviT_T0_T2_T3_T4_T5_,"a",@progbits
	.sectionflags	@""
	.align	4
.nv.constant0._ZN2at6native27unrolled_elementwise_kernelINS0_13BinaryFunctorIN3c108BFloat16ES4_S4_ZZZNS0_21heaviside_kernel_cudaERNS_18TensorIteratorBaseEENKUlvE_clEvENKUlvE8_clEvEUlS4_S4_E_EESt5arrayIPcLm3EELi4E23TrivialOffsetCalculatorILi2EjESE_ILi1EjENS0_6memory12LoadWithCastILi2EEENSH_13StoreWithCastILi1EEEEEviT_T0_T2_T3_T4_T5_:
	.zero		584


//--------------------- .nv.constant0._ZN2at6native18elementwise_kernelILi128ELi4EZNS0_22gpu_kernel_impl_nocastINS0_13BinaryFunctorIN3c108BFloat16ES5_S5_ZZZNS0_21heaviside_kernel_cudaERNS_18TensorIteratorBaseEENKUlvE_clEvENKUlvE8_clEvEUlS5_S5_E_EEEEvS7_RKT_EUliE_EEviT1_ --------------------------
	.section	.nv.constant0._ZN2at6native18elementwise_kernelILi128ELi4EZNS0_22gpu_kernel_impl_nocastINS0_13BinaryFunctorIN3c108BFloat16ES5_S5_ZZZNS0_21heaviside_kernel_cudaERNS_18TensorIteratorBaseEENKUlvE_clEvENKUlvE8_clEvEUlS5_S5_E_EEEEvS7_RKT_EUliE_EEviT1_,"a",@progbits
	.sectionflags	@""
	.align	4
.nv.constant0._ZN2at6native18elementwise_kernelILi128ELi4EZNS0_22gpu_kernel_impl_nocastINS0_13BinaryFunctorIN3c108BFloat16ES5_S5_ZZZNS0_21heaviside_kernel_cudaERNS_18TensorIteratorBaseEENKUlvE_clEvENKUlvE8_clEvEUlS5_S5_E_EEEEvS7_RKT_EUliE_EEviT1_:
	.zero		1184


//--------------------- .nv.constant0._ZN2at6native27unrolled_elementwise_kernelINS0_13BinaryFunctorIN3c108BFloat16ES4_S4_ZZZNS0_21heaviside_kernel_cudaERNS_18TensorIteratorBaseEENKUlvE_clEvENKUlvE8_clEvEUlS4_S4_E_EESt5arrayIPcLm3EELi4E23TrivialOffsetCalculatorILi2EjESE_ILi1EjENS0_6memory15LoadWithoutCastENSH_16StoreWithoutCastEEEviT_T0_T2_T3_T4_T5_ --------------------------
	.section	.nv.constant0._ZN2at6native27unrolled_elementwise_kernelINS0_13BinaryFunctorIN3c108BFloat16ES4_S4_ZZZNS0_21heaviside_kernel_cudaERNS_18TensorIteratorBaseEENKUlvE_clEvENKUlvE8_clEvEUlS4_S4_E_EESt5arrayIPcLm3EELi4E23TrivialOffsetCalculatorILi2EjESE_ILi1EjENS0_6memory15LoadWithoutCastENSH_16StoreWithoutCastEEEviT_T0_T2_T3_T4_T5_,"a",@progbits
	.sectionflags	@""
	.align	4
.nv.constant0._ZN2at6native27unrolled_elementwise_kernelINS0_13BinaryFunctorIN3c108BFloat16ES4_S4_ZZZNS0_21heaviside_kernel_cudaERNS_18TensorIteratorBaseEENKUlvE_clEvENKUlvE8_clEvEUlS4_S4_E_EESt5arrayIPcLm3EELi4E23TrivialOffsetCalculatorILi2EjESE_ILi1EjENS0_6memory15LoadWithoutCastENSH_16StoreWithoutCastEEEviT_T0_T2_T3_T4_T5_:
	.zero		564


//--------------------- .nv.constant0._ZN2at6native29vectorized_elementwise_kernelILi2ENS0_13BinaryFunctorIN3c108BFloat16ES4_S4_ZZZNS0_21heaviside_kernel_cudaERNS_18TensorIteratorBaseEENKUlvE_clEvENKUlvE8_clEvEUlS4_S4_E_EESt5arrayIPcLm3EEEEviT0_T1_ --------------------------
	.section	.nv.constant0._ZN2at6native29vectorized_elementwise_kernelILi2ENS0_13BinaryFunctorIN3c108BFloat16ES4_S4_ZZZNS0_21heaviside_kernel_cudaERNS_18TensorIteratorBaseEENKUlvE_clEvENKUlvE8_clEvEUlS4_S4_E_EESt5arrayIPcLm3EEEEviT0_T1_,"a",@progbits
	.sectionflags	@""
	.align	4
.nv.constant0._ZN2at6native29vectorized_elementwise_kernelILi2ENS0_13BinaryFunctorIN3c108BFloat16ES4_S4_ZZZNS0_21heaviside_kernel_cudaERNS_18TensorIteratorBaseEENKUlvE_clEvENKUlvE8_clEvEUlS4_S4_E_EESt5arrayIPcLm3EEEEviT0_T1_:
	.zero		560


//--------------------- .nv.constant0._ZN2at6native29vectorized_elementwise_kernelILi4ENS0_13BinaryFunctorIN3c108BFloat16ES4_S4_ZZZNS0_21heaviside_kernel_cudaERNS_18TensorIteratorBaseEENKUlvE_clEvENKUlvE8_clEvEUlS4_S4_E_EESt5arrayIPcLm3EEEEviT0_T1_ --------------------------
	.section	.nv.constant0._ZN2at6native29vectorized_elementwise_kernelILi4ENS0_13BinaryFunctorIN3c108BFloat16ES4_S4_ZZZNS0_21heaviside_kernel_cudaERNS_18TensorIteratorBaseEENKUlvE_clEvENKUlvE8_clEvEUlS4_S4_E_EESt5arrayIPcLm3EEEEviT0_T1_,"a",@progbits
	.sectionflags	@""
	.align	4
.nv.constant0._ZN2at6native29vectorized_elementwise_kernelILi4ENS0_13BinaryFunctorIN3c108BFloat16ES4_S4_ZZZNS0_21heaviside_kernel_cudaERNS_18TensorIteratorBaseEENKUlvE_clEvENKUlvE8_clEvEUlS4_S4_E_EESt5arrayIPcLm3EEEEviT0_T1_:
	.zero		560


//--------------------- .nv.constant0._ZN2at6native29vectorized_elementwise_kernelILi8ENS0_13BinaryFunctorIN3c108BFloat16ES4_S4_ZZZNS0_21heaviside_kernel_cudaERNS_18TensorIteratorBaseEENKUlvE_clEvENKUlvE8_clEvEUlS4_S4_E_EESt5arrayIPcLm3EEEEviT0_T1_ --------------------------
	.section	.nv.constant0._ZN2at6native29vectorized_elementwise_kernelILi8ENS0_13BinaryFunctorIN3c108BFloat16ES4_S4_ZZZNS0_21heaviside_kernel_cudaERNS_18TensorIteratorBaseEENKUlvE_clEvENKUlvE8_clEvEUlS4_S4_E_EESt5arrayIPcLm3EEEEviT0_T1_,"a",@progbits
	.sectionflags	@""
	.align	4
.nv.constant0._ZN2at6native29vectorized_elementwise_kernelILi8ENS0_13BinaryFunctorIN3c108BFloat16ES4_S4_ZZZNS0_21heaviside_kernel_cudaERNS_18TensorIteratorBaseEENKUlvE_clEvENKUlvE8_clEvEUlS4_S4_E_EESt5arrayIPcLm3EEEEviT0_T1_:
	.zero		560


//--------------------- .nv.constant0._ZN2at6native18elementwise_kernelILi128ELi4EZNS0_15gpu_kernel_implINS0_13BUnaryFunctorIN3c108BFloat16ES5_S5_ZZZNS0_21heaviside_kernel_cudaERNS_18TensorIteratorBaseEENKUlvE_clEvENKUlvE8_clEvEUlS5_S5_E_EEEEvS7_RKT_EUliE_EEviT1_ --------------------------
	.section	.nv.constant0._ZN2at6native18elementwise_kernelILi128ELi4EZNS0_15gpu_kernel_implINS0_13BUnaryFunctorIN3c108BFloat16ES5_S5_ZZZNS0_21heaviside_kernel_cudaERNS_18TensorIteratorBaseEENKUlvE_clEvENKUlvE8_clEvEUlS5_S5_E_EEEEvS7_RKT_EUliE_EEviT1_,"a",@progbits
	.sectionflags	@""
	.align	4
.nv.constant0._ZN2at6native18elementwise_kernelILi128ELi4EZNS0_15gpu_kernel_implINS0_13BUnaryFunctorIN3c108BFloat16ES5_S5_ZZZNS0_21heaviside_kernel_cudaERNS_18TensorIteratorBaseEENKUlvE_clEvENKUlvE8_clEvEUlS5_S5_E_EEEEvS7_RKT_EUliE_EEviT1_:
	.zero		1072


//--------------------- .nv.constant0._ZN2at6native27unrolled_elementwise_kernelINS0_13BUnaryFunctorIN3c108BFloat16ES4_S4_ZZZNS0_21heaviside_kernel_cudaERNS_18TensorIteratorBaseEENKUlvE_clEvENKUlvE8_clEvEUlS4_S4_E_EESt5arrayIPcLm2EELi4E23TrivialOffsetCalculatorILi1EjESF_NS0_6memory12LoadWithCastILi1EEENSG_13StoreWithCastILi1EEEEEviT_T0_T2_T3_T4_T5_ --------------------------
	.section	.nv.constant0._ZN2at6native27unrolled_elementwise_kernelINS0_13BUnaryFunctorIN3c108BFloat16ES4_S4_ZZZNS0_21heaviside_kernel_cudaERNS_18TensorIteratorBaseEENKUlvE_clEvENKUlvE8_clEvEUlS4_S4_E_EESt5arrayIPcLm2EELi4E23TrivialOffsetCalculatorILi1EjESF_NS0_6memory12LoadWithCastILi1EEENSG_13StoreWithCastILi1EEEEEviT_T0_T2_T3_T4_T5_,"a",@progbits
	.sectionflags	@""
	.align	4
.nv.constant0._ZN2at6native27unrolled_elementwise_kernelINS0_13BUnaryFunctorIN3c108BFloat16ES4_S4_ZZZNS0_21heaviside_kernel_cudaERNS_18TensorIteratorBaseEENKUlvE_clEvENKUlvE8_clEvEUlS4_S4_E_EESt5arrayIPcLm2EELi4E23TrivialOffsetCalculatorILi1EjESF_NS0_6memory12LoadWithCastILi1EEENSG_13StoreWithCastILi1EEEEEviT_T0_T2_T3_T4_T5_:
	.zero		572


//--------------------- .nv.constant0._ZN2at6native18elementwise_kernelILi128ELi4EZNS0_22gpu_kernel_impl_nocastINS0_13BUnaryFunctorIN3c108BFloat16ES5_S5_ZZZNS0_21heaviside_kernel_cudaERNS_18TensorIteratorBaseEENKUlvE_clEvENKUlvE8_clEvEUlS5_S5_E_EEEEvS7_RKT_EUliE_EEviT1_ --------------------------
	.section	.nv.constant0._ZN2at6native18elementwise_kernelILi128ELi4EZNS0_22gpu_kernel_impl_nocastINS0_13BUnaryFunctorIN3c108BFloat16ES5_S5_ZZZNS0_21heaviside_kernel_cudaERNS_18TensorIteratorBaseEENKUlvE_clEvENKUlvE8_clEvEUlS5_S5_E_EEEEvS7_RKT_EUliE_EEviT1_,"a",@progbits
	.sectionflags	@""
	.align	4
.nv.constant0._ZN2at6native18elementwise_kernelILi128ELi4EZNS0_22gpu_kernel_impl_nocastINS0_13BUnaryFunctorIN3c108BFloat16ES5_S5_ZZZNS0_21heaviside_kernel_cudaERNS_18TensorIteratorBaseEENKUlvE_clEvENKUlvE8_clEvEUlS5_S5_E_EEEEvS7_RKT_EUliE_EEviT1_:
	.zero		1072


//--------------------- .nv.constant0._ZN2at6native27unrolled_elementwise_kernelINS0_13BUnaryFunctorIN3c108BFloat16ES4_S4_ZZZNS0_21heaviside_kernel_cudaERNS_18TensorIteratorBaseEENKUlvE_clEvENKUlvE8_clEvEUlS4_S4_E_EESt5arrayIPcLm2EELi4E23TrivialOffsetCalculatorILi1EjESF_NS0_6memory15LoadWithoutCastENSG_16StoreWithoutCastEEEviT_T0_T2_T3_T4_T5_ --------------------------
	.section	.nv.constant0._ZN2at6native27unrolled_elementwise_kernelINS0_13BUnaryFunctorIN3c108BFloat16ES4_S4_ZZZNS0_21heaviside_kernel_cudaERNS_18TensorIteratorBaseEENKUlvE_clEvENKUlvE8_clEvEUlS4_S4_E_EESt5arrayIPcLm2EELi4E23TrivialOffsetCalculatorILi1EjESF_NS0_6memory15LoadWithoutCastENSG_16StoreWithoutCastEEEviT_T0_T2_T3_T4_T5_,"a",@progbits
	.sectionflags	@""
	.align	4
.nv.constant0._ZN2at6native27unrolled_elementwise_kernelINS0_13BUnaryFunctorIN3c108BFloat16ES4_S4_ZZZNS0_21heaviside_kernel_cudaERNS_18TensorIteratorBaseEENKUlvE_clEvENKUlvE8_clEvEUlS4_S4_E_EESt5arrayIPcLm2EELi4E23TrivialOffsetCalculatorILi1EjESF_NS0_6memory15LoadWithoutCastENSG_16StoreWithoutCastEEEviT_T0_T2_T3_T4_T5_:
	.zero		556


//--------------------- .nv.constant0._ZN2at6native29vectorized_elementwise_kernelILi2ENS0_13BUnaryFunctorIN3c108BFloat16ES4_S4_ZZZNS0_21heaviside_kernel_cudaERNS_18TensorIteratorBaseEENKUlvE_clEvENKUlvE8_clEvEUlS4_S4_E_EESt5arrayIPcLm2EEEEviT0_T1_ --------------------------
	.section	.nv.constant0._ZN2at6native29vectorized_elementwise_kernelILi2ENS0_13BUnaryFunctorIN3c108BFloat16ES4_S4_ZZZNS0_21heaviside_kernel_cudaERNS_18TensorIteratorBaseEENKUlvE_clEvENKUlvE8_clEvEUlS4_S4_E_EESt5arrayIPcLm2EEEEviT0_T1_,"a",@progbits
	.sectionflags	@""
	.align	4
.nv.constant0._ZN2at6native29vectorized_elementwise_kernelILi2ENS0_13BUnaryFunctorIN3c108BFloat16ES4_S4_ZZZNS0_21heaviside_kernel_cudaERNS_18TensorIteratorBaseEENKUlvE_clEvENKUlvE8_clEvEUlS4_S4_E_EESt5arrayIPcLm2EEEEviT0_T1_:
	.zero		552


//--------------------- .nv.constant0._ZN2at6native29vectorized_elementwise_kernelILi4ENS0_13BUnaryFunctorIN3c108BFloat16ES4_S4_ZZZNS0_21heaviside_kernel_cudaERNS_18TensorIteratorBaseEENKUlvE_clEvENKUlvE8_clEvEUlS4_S4_E_EESt5arrayIPcLm2EEEEviT0_T1_ --------------------------
	.section	.nv.constant0._ZN2at6native29vectorized_elementwise_kernelILi4ENS0_13BUnaryFunctorIN3c108BFloat16ES4_S4_ZZZNS0_21heaviside_kernel_cudaERNS_18TensorIteratorBaseEENKUlvE_clEvENKUlvE8_clEvEUlS4_S4_E_EESt5arrayIPcLm2EEEEviT0_T1_,"a",@progbits
	.sectionflags	@""
	.align	4
.nv.constant0._ZN2at6native29vectorized_elementwise_kernelILi4ENS0_13BUnaryFunctorIN3c108BFloat16ES4_S4_ZZZNS0_21heaviside_kernel_cudaERNS_18TensorIteratorBaseEENKUlvE_clEvENKUlvE8_clEvEUlS4_S4_E_EESt5arrayIPcLm2EEEEviT0_T1_:
	.zero		552


//--------------------- .nv.constant0._ZN2at6native29vectorized_elementwise_kernelILi8ENS0_13BUnaryFunctorIN3c108BFloat16ES4_S4_ZZZNS0_21heaviside_kernel_cudaERNS_18TensorIteratorBaseEENKUlvE_clEvENKUlvE8_clEvEUlS4_S4_E_EESt5arrayIPcLm2EEEEviT0_T1_ --------------------------
	.section	.nv.constant0._ZN2at6native29vectorized_elementwise_kernelILi8ENS0_13BUnaryFunctorIN3c108BFloat16ES4_S4_ZZZNS0_21heaviside_kernel_cudaERNS_18TensorIteratorBaseEENKUlvE_clEvENKUlvE8_clEvEUlS4_S4_E_EESt5arrayIPcLm2EEEEviT0_T1_,"a",@progbits
	.sectionflags	@""
	.align	4
.nv.constant0._ZN2at6native29vectorized_elementwise_kernelILi8ENS0_13BUnaryFunctorIN3c108BFloat16ES4_S4_ZZZNS0_21heaviside_kernel_cudaERNS_18TensorIteratorBaseEENKUlvE_clEvENKUlvE8_clEvEUlS4_S4_E_EESt5arrayIPcLm2EEEEviT0_T1_:
	.zero		552


//--------------------- .nv.constant0._ZN2at6native18elementwise_kernelILi128ELi4EZNS0_15gpu_kernel_implINS0_13AUnaryFunctorIN3c108BFloat16ES5_S5_ZZZNS0_21heaviside_kernel_cudaERNS_18TensorIteratorBaseEENKUlvE_clEvENKUlvE8_clEvEUlS5_S5_E_EEEEvS7_RKT_EUliE_EEviT1_ --------------------------
	.section	.nv.constant0._ZN2at6native18elementwise_kernelILi128ELi4EZNS0_15gpu_kernel_implINS0_13AUnaryFunctorIN3c108BFloat16ES5_S5_ZZZNS0_21heaviside_kernel_cudaERNS_18TensorIteratorBaseEENKUlvE_clEvENKUlvE8_clEvEUlS5_S5_E_EEEEvS7_RKT_EUliE_EEviT1_,"a",@progbits
	.sectionflags	@""
	.align	4
.nv.constant0._ZN2at6native18elementwise_kernelILi128ELi4EZNS0_15gpu_kernel_implINS0_13AUnaryFunctorIN3c108BFloat16ES5_S5_ZZZNS0_21heaviside_kernel_cudaERNS_18TensorIteratorBaseEENKUlvE_clEvENKUlvE8_clEvEUlS5_S5_E_EEEEvS7_RKT_EUliE_EEviT1_:
	.zero		1072


//--------------------- .nv.constant0._ZN2at6native27unrolled_elementwise_kernelINS0_13AUnaryFunctorIN3c108BFloat16ES4_S4_ZZZNS0_21heaviside_kernel_cudaERNS_18TensorIteratorBaseEENKUlvE_clEvENKUlvE8_clEvEUlS4_S4_E_EESt5arrayIPcLm2EELi4E23TrivialOffsetCalculatorILi1EjESF_NS0_6memory12LoadWithCastILi1EEENSG_13StoreWithCastILi1EEEEEviT_T0_T2_T3_T4_T5_ --------------------------
	.section	.nv.constant0._ZN2at6native27unrolled_elementwise_kernelINS0_13AUnaryFunctorIN3c108BFloat16ES4_S4_ZZZNS0_21heaviside_kernel_cudaERNS_18TensorIteratorBaseEENKUlvE_clEvENKUlvE8_clEvEUlS4_S4_E_EESt5arrayIPcLm2EELi4E23TrivialOffsetCalculatorILi1EjESF_NS0_6memory12LoadWithCastILi1EEENSG_13StoreWithCastILi1EEEEEviT_T0_T2_T3_T4_T5_,"a",@progbits
	.sectionflags	@""
	.align	4
.nv.constant0._ZN2at6native27unrolled_elementwise_kernelINS0_13AUnaryFunctorIN3c108BFloat16ES4_S4_ZZZNS0_21heaviside_kernel_cudaERNS_18TensorIteratorBaseEENKUlvE_clEvENKUlvE8_clEvEUlS4_S4_E_EESt5arrayIPcLm2EELi4E23TrivialOffsetCalculatorILi1EjESF_NS0_6memory12LoadWithCastILi1EEENSG_13StoreWithCastILi1EEEEEviT_T0_T2_T3_T4_T5_:
	.zero		572


//--------------------- .nv.constant0._ZN2at6native18elementwise_kernelILi128ELi4EZNS0_22gpu_kernel_impl_nocastINS0_13AUnaryFunctorIN3c108BFloat16ES5_S5_ZZZNS0_21heaviside_kernel_cudaERNS_18TensorIteratorBaseEENKUlvE_clEvENKUlvE8_clEvEUlS5_S5_E_EEEEvS7_RKT_EUliE_EEviT1_ --------------------------
	.section	.nv.constant0._ZN2at6native18elementwise_kernelILi128ELi4EZNS0_22gpu_kernel_impl_nocastINS0_13AUnaryFunctorIN3c108BFloat16ES5_S5_ZZZNS0_21heaviside_kernel_cudaERNS_18TensorIteratorBaseEENKUlvE_clEvENKUlvE8_clEvEUlS5_S5_E_EEEEvS7_RKT_EUliE_EEviT1_,"a",@progbits
	.sectionflags	@""
	.align	4
.nv.constant0._ZN2at6native18elementwise_kernelILi128ELi4EZNS0_22gpu_kernel_impl_nocastINS0_13AUnaryFunctorIN3c108BFloat16ES5_S5_ZZZNS0_21heaviside_kernel_cudaERNS_18TensorIteratorBaseEENKUlvE_clEvENKUlvE8_clEvEUlS5_S5_E_EEEEvS7_RKT_EUliE_EEviT1_:
	.zero		1072


//--------------------- .nv.constant0._ZN2at6native27unrolled_elementwise_kernelINS0_13AUnaryFunctorIN3c108BFloat16ES4_S4_ZZZNS0_21heaviside_kernel_cudaERNS_18TensorIteratorBaseEENKUlvE_clEvENKUlvE8_clEvEUlS4_S4_E_EESt5arrayIPcLm2EELi4E23TrivialOffsetCalculatorILi1EjESF_NS0_6memory15LoadWithoutCastENSG_16StoreWithoutCastEEEviT_T0_T2_T3_T4_T5_ --------------------------
	.section	.nv.constant0._ZN2at6native27unrolled_elementwise_kernelINS0_13AUnaryFunctorIN3c108BFloat16ES4_S4_ZZZNS0_21heaviside_kernel_cudaERNS_18TensorIteratorBaseEENKUlvE_clEvENKUlvE8_clEvEUlS4_S4_E_EESt5arrayIPcLm2EELi4E23TrivialOffsetCalculatorILi1EjESF_NS0_6memory15LoadWithoutCastENSG_16StoreWithoutCastEEEviT_T0_T2_T3_T4_T5_,"a",@progbits
	.sectionflags	@""
	.align	4
.nv.constant0._ZN2at6native27unrolled_elementwise_kernelINS0_13AUnaryFunctorIN3c108BFloat16ES4_S4_ZZZNS0_21heaviside_kernel_cudaERNS_18TensorIteratorBaseEENKUlvE_clEvENKUlvE8_clEvEUlS4_S4_E_EESt5arrayIPcLm2EELi4E23TrivialOffsetCalculatorILi1EjESF_NS0_6memory15LoadWithoutCastENSG_16StoreWithoutCastEEEviT_T0_T2_T3_T4_T5_:
	.zero		556


//--------------------- .nv.constant0._ZN2at6native29vectorized_elementwise_kernelILi2ENS0_13AUnaryFunctorIN3c108BFloat16ES4_S4_ZZZNS0_21heaviside_kernel_cudaERNS_18TensorIteratorBaseEENKUlvE_clEvENKUlvE8_clEvEUlS4_S4_E_EESt5arrayIPcLm2EEEEviT0_T1_ --------------------------
	.section	.nv.constant0._ZN2at6native29vectorized_elementwise_kernelILi2ENS0_13AUnaryFunctorIN3c108BFloat16ES4_S4_ZZZNS0_21heaviside_kernel_cudaERNS_18TensorIteratorBaseEENKUlvE_clEvENKUlvE8_clEvEUlS4_S4_E_EESt5arrayIPcLm2EEEEviT0_T1_,"a",@progbits
	.sectionflags	@""
	.align	4
.nv.constant0._ZN2at6native29vectorized_elementwise_kernelILi2ENS0_13AUnaryFunctorIN3c108BFloat16ES4_S4_ZZZNS0_21heaviside_kernel_cudaERNS_18TensorIteratorBaseEENKUlvE_clEvENKUlvE8_clEvEUlS4_S4_E_EESt5arrayIPcLm2EEEEviT0_T1_:
	.zero		552


//--------------------- .nv.constant0._ZN2at6native29vectorized_elementwise_kernelILi4ENS0_13AUnaryFunctorIN3c108BFloat16ES4_S4_ZZZNS0_21heaviside_kernel_cudaERNS_18TensorIteratorBaseEENKUlvE_clEvENKUlvE8_clEvEUlS4_S4_E_EESt5arrayIPcLm2EEEEviT0_T1_ --------------------------
	.section	.nv.constant0._ZN2at6native29vectorized_elementwise_kernelILi4ENS0_13AUnaryFunctorIN3c108BFloat16ES4_S4_ZZZNS0_21heaviside_kernel_cudaERNS_18TensorIteratorBaseEENKUlvE_clEvENKUlvE8_clEvEUlS4_S4_E_EESt5arrayIPcLm2EEEEviT0_T1_,"a",@progbits
	.sectionflags	@""
	.align	4
.nv.constant0._ZN2at6native29vectorized_elementwise_kernelILi4ENS0_13AUnaryFunctorIN3c108BFloat16ES4_S4_ZZZNS0_21heaviside_kernel_cudaERNS_18TensorIteratorBaseEENKUlvE_clEvENKUlvE8_clEvEUlS4_S4_E_EESt5arrayIPcLm2EEEEviT0_T1_:
	.zero		552


//--------------------- .nv.constant0._ZN2at6native29vectorized_elementwise_kernelILi8ENS0_13AUnaryFunctorIN3c108BFloat16ES4_S4_ZZZNS0_21heaviside_kernel_cudaERNS_18TensorIteratorBaseEENKUlvE_clEvENKUlvE8_clEvEUlS4_S4_E_EESt5arrayIPcLm2EEEEviT0_T1_ --------------------------
	.section	.nv.constant0._ZN2at6native29vectorized_elementwise_kernelILi8ENS0_13AUnaryFunctorIN3c108BFloat16ES4_S4_ZZZNS0_21heaviside_kernel_cudaERNS_18TensorIteratorBaseEENKUlvE_clEvENKUlvE8_clEvEUlS4_S4_E_EESt5arrayIPcLm2EEEEviT0_T1_,"a",@progbits
	.sectionflags	@""
	.align	4
.nv.constant0._ZN2at6native29vectorized_elementwise_kernelILi8ENS0_13AUnaryFunctorIN3c108BFloat16ES4_S4_ZZZNS0_21heaviside_kernel_cudaERNS_18TensorIteratorBaseEENKUlvE_clEvENKUlvE8_clEvEUlS4_S4_E_EESt5arrayIPcLm2EEEEviT0_T1_:
	.zero		552


//--------------------- .nv.constant0._ZN2at6native18elementwise_kernelILi128ELi4EZNS0_15gpu_kernel_implINS0_13BinaryFunctorIbbbZZZNS0_21heaviside_kernel_cudaERNS_18TensorIteratorBaseEENKUlvE_clEvENKUlvE7_clEvEUlbbE_EEEEvS5_RKT_EUliE_EEviT1_ --------------------------
	.section	.nv.constant0._ZN2at6native18elementwise_kernelILi128ELi4EZNS0_15gpu_kernel_implINS0_13BinaryFunctorIbbbZZZNS0_21heaviside_kernel_cudaERNS_18TensorIteratorBaseEENKUlvE_clEvENKUlvE7_clEvEUlbbE_EEEEvS5_RKT_EUliE_EEviT1_,"a",@progbits
	.sectionflags	@""
	.align	4
.nv.constant0._ZN2at6native18elementwise_kernelILi128ELi4EZNS0_15gpu_kernel_implINS0_13BinaryFunctorIbbbZZZNS0_21heaviside_kernel_cudaERNS_18TensorIteratorBaseEENKUlvE_clEvENKUlvE7_clEvEUlbbE_EEEEvS5_RKT_EUliE_EEviT1_:
	.zero		1184


//--------------------- .nv.constant0._ZN2at6native27unrolled_elementwise_kernelINS0_13BinaryFunctorIbbbZZZNS0_21heaviside_kernel_cudaERNS_18TensorIteratorBaseEENKUlvE_clEvENKUlvE7_clEvEUlbbE_EESt5arrayIPcLm3EELi4E23TrivialOffsetCalculatorILi2EjESC_ILi1EjENS0_6memory12LoadWithCastILi2EEENSF_13StoreWithCastILi1EEEEEviT_T0_T2_T3_T4_T5_ --------------------------
	.section	.nv.constant0._ZN2at6native27unrolled_elementwise_kernelINS0_13BinaryFunctorIbbbZZZNS0_21heaviside_kernel_cudaERNS_18TensorIteratorBaseEENKUlvE_clEvENKUlvE7_clEvEUlbbE_EESt5arrayIPcLm3EELi4E23TrivialOffsetCalculatorILi2EjESC_ILi1EjENS0_6memory12LoadWithCastILi2EEENSF_13StoreWithCastILi1EEEEEviT_T0_T2_T3_T4_T5_,"a",@progbits
	.sectionflags	@""
	.align	4
.nv.constant0._ZN2at6native27unrolled_elementwise_kernelINS0_13BinaryFunctorIbbbZZZNS0_21heaviside_kernel_cudaERNS_18TensorIteratorBaseEENKUlvE_clEvENKUlvE7_clEvEUlbbE_EESt5arrayIPcLm3EELi4E23TrivialOffsetCalculatorILi2EjESC_ILi1EjENS0_6memory12LoadWithCastILi2EEENSF_13StoreWithCastILi1EEEEEviT_T0_T2_T3_T4_T5_:
	.zero		584


//--------------------- .nv.constant0._ZN2at6native18elementwise_kernelILi128ELi4EZNS0_22gpu_kernel_impl_nocastINS0_13BinaryFunctorIbbbZZZNS0_21heaviside_kernel_cudaERNS_18TensorIteratorBaseEENKUlvE_clEvENKUlvE7_clEvEUlbbE_EEEEvS5_RKT_EUliE_EEviT1_ --------------------------
	.section	.nv.constant0._ZN2at6native18elementwise_kernelILi128ELi4EZNS0_22gpu_kernel_impl_nocastINS0_13BinaryFunctorIbbbZZZNS0_21heaviside_kernel_cudaERNS_18TensorIteratorBaseEENKUlvE_clEvENKUlvE7_clEvEUlbbE_EEEEvS5_RKT_EUliE_EEviT1_,"a",@progbits
	.sectionflags	@""
	.align	4
.nv.constant0._ZN2at6native18elementwise_kernelILi128ELi4EZNS0_22gpu_kernel_impl_nocastINS0_13BinaryFunctorIbbbZZZNS0_21heaviside_kernel_cudaERNS_18TensorIteratorBaseEENKUlvE_clEvENKUlvE7_clEvEUlbbE_EEEEvS5_RKT_EUliE_EEviT1_:
	.zero		1184


//--------------------- .nv.constant0._ZN2at6native27unrolled_elementwise_kernelINS0_13BinaryFunctorIbbbZZZNS0_21heaviside_kernel_cudaERNS_18TensorIteratorBaseEENKUlvE_clEvENKUlvE7_clEvEUlbbE_EESt5arrayIPcLm3EELi4E23TrivialOffsetCalculatorILi2EjESC_ILi1EjENS0_6memory15LoadWithoutCastENSF_16StoreWithoutCastEEEviT_T0_T2_T3_T4_T5_ --------------------------
	.section	.nv.constant0._ZN2at6native27unrolled_elementwise_kernelINS0_13BinaryFunctorIbbbZZZNS0_21heaviside_kernel_cudaERNS_18TensorIteratorBaseEENKUlvE_clEvENKUlvE7_clEvEUlbbE_EESt5arrayIPcLm3EELi4E23TrivialOffsetCalculatorILi2EjESC_ILi1EjENS0_6memory15LoadWithoutCastENSF_16StoreWithoutCastEEEviT_T0_T2_T3_T4_T5_,"a",@progbits
	.sectionflags	@""
	.align	4
.nv.constant0._ZN2at6native27unrolled_elementwise_kernelINS0_13BinaryFunctorIbbbZZZNS0_21heaviside_kernel_cudaERNS_18TensorIteratorBaseEENKUlvE_clEvENKUlvE7_clEvEUlbbE_EESt5arrayIPcLm3EELi4E23TrivialOffsetCalculatorILi2EjESC_ILi1EjENS0_6memory15LoadWithoutCastENSF_16StoreWithoutCastEEEviT_T0_T2_T3_T4_T5_:
	.zero		564


//--------------------- .nv.constant0._ZN2at6native29vectorized_elementwise_kernelILi2ENS0_13BinaryFunctorIbbbZZZNS0_21heaviside_kernel_cudaERNS_18TensorIteratorBaseEENKUlvE_clEvENKUlvE7_clEvEUlbbE_EESt5arrayIPcLm3EEEEviT0_T1_ --------------------------
	.section	.nv.constant0._ZN2at6native29vectorized_elementwise_kernelILi2ENS0_13BinaryFunctorIbbbZZZNS0_21heaviside_kernel_cudaERNS_18TensorIteratorBaseEENKUlvE_clEvENKUlvE7_clEvEUlbbE_EESt5arrayIPcLm3EEEEviT0_T1_,"a",@progbits
	.sectionflags	@""
	.align	4
.nv.constant0._ZN2at6native29vectorized_elementwise_kernelILi2ENS0_13BinaryFunctorIbbbZZZNS0_21heaviside_kernel_cudaERNS_18TensorIteratorBaseEENKUlvE_clEvENKUlvE7_clEvEUlbbE_EESt5arrayIPcLm3EEEEviT0_T1_:
	.zero		560


//--------------------- .nv.constant0._ZN2at6native29vectorized_elementwise_kernelILi4ENS0_13BinaryFunctorIbbbZZZNS0_21heaviside_kernel_cudaERNS_18TensorIteratorBaseEENKUlvE_clEvENKUlvE7_clEvEUlbbE_EESt5arrayIPcLm3EEEEviT0_T1_ --------------------------
	.section	.nv.constant0._ZN2at6native29vectorized_elementwise_kernelILi4ENS0_13BinaryFunctorIbbbZZZNS0_21heaviside_kernel_cudaERNS_18TensorIteratorBaseEENKUlvE_clEvENKUlvE7_clEvEUlbbE_EESt5arrayIPcLm3EEEEviT0_T1_,"a",@progbits
	.sectionflags	@""
	.align	4
.nv.constant0._ZN2at6native29vectorized_elementwise_kernelILi4ENS0_13BinaryFunctorIbbbZZZNS0_21heaviside_kernel_cudaERNS_18TensorIteratorBaseEENKUlvE_clEvENKUlvE7_clEvEUlbbE_EESt5arrayIPcLm3EEEEviT0_T1_:
	.zero		560


//--------------------- .nv.constant0._ZN2at6native29vectorized_elementwise_kernelILi8ENS0_13BinaryFunctorIbbbZZZNS0_21heaviside_kernel_cudaERNS_18TensorIteratorBaseEENKUlvE_clEvENKUlvE7_clEvEUlbbE_EESt5arrayIPcLm3EEEEviT0_T1_ --------------------------
	.section	.nv.constant0._ZN2at6native29vectorized_elementwise_kernelILi8ENS0_13BinaryFunctorIbbbZZZNS0_21heaviside_kernel_cudaERNS_18TensorIteratorBaseEENKUlvE_clEvENKUlvE7_clEvEUlbbE_EESt5arrayIPcLm3EEEEviT0_T1_,"a",@progbits
	.sectionflags	@""
	.align	4
.nv.constant0._ZN2at6native29vectorized_elementwise_kernelILi8ENS0_13BinaryFunctorIbbbZZZNS0_21heaviside_kernel_cudaERNS_18TensorIteratorBaseEENKUlvE_clEvENKUlvE7_clEvEUlbbE_EESt5arrayIPcLm3EEEEviT0_T1_:
	.zero		560


//--------------------- .nv.constant0._ZN2at6native18elementwise_kernelILi128ELi4EZNS0_15gpu_kernel_implINS0_13BUnaryFunctorIbbbZZZNS0_21heaviside_kernel_cudaERNS_18TensorIteratorBaseEENKUlvE_clEvENKUlvE7_clEvEUlbbE_EEEEvS5_RKT_EUliE_EEviT1_ --------------------------
	.section	.nv.constant0._ZN2at6native18elementwise_kernelILi128ELi4EZNS0_15gpu_kernel_implINS0_13BUnaryFunctorIbbbZZZNS0_21heaviside_kernel_cudaERNS_18TensorIteratorBaseEENKUlvE_clEvENKUlvE7_clEvEUlbbE_EEEEvS5_RKT_EUliE_EEviT1_,"a",@progbits
	.sectionflags	@""
	.align	4
.nv.constant0._ZN2at6native18elementwise_kernelILi128ELi4EZNS0_15gpu_kernel_implINS0_13BUnaryFunctorIbbbZZZNS0_21heaviside_kernel_cudaERNS_18TensorIteratorBaseEENKUlvE_clEvENKUlvE7_clEvEUlbbE_EEEEvS5_RKT_EUliE_EEviT1_:
	.zero		1072


//--------------------- .nv.constant0._ZN2at6native27unrolled_elementwise_kernelINS0_13BUnaryFunctorIbbbZZZNS0_21heaviside_kernel_cudaERNS_18TensorIteratorBaseEENKUlvE_clEvENKUlvE7_clEvEUlbbE_EESt5arrayIPcLm2EELi4E23TrivialOffsetCalculatorILi1EjESD_NS0_6memory12LoadWithCastILi1EEENSE_13StoreWithCastILi1EEEEEviT_T0_T2_T3_T4_T5_ --------------------------
	.section	.nv.constant0._ZN2at6native27unrolled_elementwise_kernelINS0_13BUnaryFunctorIbbbZZZNS0_21heaviside_kernel_cudaERNS_18TensorIteratorBaseEENKUlvE_clEvENKUlvE7_clEvEUlbbE_EESt5arrayIPcLm2EELi4E23TrivialOffsetCalculatorILi1EjESD_NS0_6memory12LoadWithCastILi1EEENSE_13StoreWithCastILi1EEEEEviT_T0_T2_T3_T4_T5_,"a",@progbits
	.sectionflags	@""
	.align	4
.nv.constant0._ZN2at6native27unrolled_elementwise_kernelINS0_13BUnaryFunctorIbbbZZZNS0_21heaviside_kernel_cudaERNS_18TensorIteratorBaseEENKUlvE_clEvENKUlvE7_clEvEUlbbE_EESt5arrayIPcLm2EELi4E23TrivialOffsetCalculatorILi1EjESD_NS0_6memory12LoadWithCastILi1EEENSE_13StoreWithCastILi1EEEEEviT_T0_T2_T3_T4_T5_:
	.zero		572


//--------------------- .nv.constant0._ZN2at6native18elementwise_kernelILi128ELi4EZNS0_22gpu_kernel_impl_nocastINS0_13BUnaryFunctorIbbbZZZNS0_21heaviside_kernel_cudaERNS_18TensorIteratorBaseEENKUlvE_clEvENKUlvE7_clEvEUlbbE_EEEEvS5_RKT_EUliE_EEviT1_ --------------------------
	.section	.nv.constant0._ZN2at6native18elementwise_kernelILi128ELi4EZNS0_22gpu_kernel_impl_nocastINS0_13BUnaryFunctorIbbbZZZNS0_21heaviside_kernel_cudaERNS_18TensorIteratorBaseEENKUlvE_clEvENKUlvE7_clEvEUlbbE_EEEEvS5_RKT_EUliE_EEviT1_,"a",@progbits
	.sectionflags	@""
	.align	4
.nv.constant0._ZN2at6native18elementwise_kernelILi128ELi4EZNS0_22gpu_kernel_impl_nocastINS0_13BUnaryFunctorIbbbZZZNS0_21heaviside_kernel_cudaERNS_18TensorIteratorBaseEENKUlvE_clEvENKUlvE7_clEvEUlbbE_EEEEvS5_RKT_EUliE_EEviT1_:
	.zero		1072


//--------------------- .nv.constant0._ZN2at6native27unrolled_elementwise_kernelINS0_13BUnaryFunctorIbbbZZZNS0_21heaviside_kernel_cudaERNS_18TensorIteratorBaseEENKUlvE_clEvENKUlvE7_clEvEUlbbE_EESt5arrayIPcLm2EELi4E23TrivialOffsetCalculatorILi1EjESD_NS0_6memory15LoadWithoutCastENSE_16StoreWithoutCastEEEviT_T0_T2_T3_T4_T5_ --------------------------
	.section	.nv.constant0._ZN2at6native27unrolled_elementwise_kernelINS0_13BUnaryFunctorIbbbZZZNS0_21heaviside_kernel_cudaERNS_18TensorIteratorBaseEENKUlvE_clEvENKUlvE7_clEvEUlbbE_EESt5arrayIPcLm2EELi4E23TrivialOffsetCalculatorILi1EjESD_NS0_6memory15LoadWithoutCastENSE_16StoreWithoutCastEEEviT_T0_T2_T3_T4_T5_,"a",@progbits
	.sectionflags	@""
	.align	4
.nv.constant0._ZN2at6native27unrolled_elementwise_kernelINS0_13BUnaryFunctorIbbbZZZNS0_21heaviside_kernel_cudaERNS_18TensorIteratorBaseEENKUlvE_clEvENKUlvE7_clEvEUlbbE_EESt5arrayIPcLm2EELi4E23TrivialOffsetCalculatorILi1EjESD_NS0_6memory15LoadWithoutCastENSE_16StoreWithoutCastEEEviT_T0_T2_T3_T4_T5_:
	.zero		556


//--------------------- .nv.constant0._ZN2at6native29vectorized_elementwise_kernelILi2ENS0_13BUnaryFunctorIbbbZZZNS0_21heaviside_kernel_cudaERNS_18TensorIteratorBaseEENKUlvE_clEvENKUlvE7_clEvEUlbbE_EESt5arrayIPcLm2EEEEviT0_T1_ --------------------------
	.section	.nv.constant0._ZN2at6native29vectorized_elementwise_kernelILi2ENS0_13BUnaryFunctorIbbbZZZNS0_21heaviside_kernel_cudaERNS_18TensorIteratorBaseEENKUlvE_clEvENKUlvE7_clEvEUlbbE_EESt5arrayIPcLm2EEEEviT0_T1_,"a",@progbits
	.sectionflags	@""
	.align	4
.nv.constant0._ZN2at6native29vectorized_elementwise_kernelILi2ENS0_13BUnaryFunctorIbbbZZZNS0_21heaviside_kernel_cudaERNS_18TensorIteratorBaseEENKUlvE_clEvENKUlvE7_clEvEUlbbE_EESt5arrayIPcLm2EEEEviT0_T1_:
	.zero		552


//--------------------- .nv.constant0._ZN2at6native29vectorized_elementwise_kernelILi4ENS0_13BUnaryFunctorIbbbZZZNS0_21heaviside_kernel_cudaERNS_18TensorIteratorBaseEENKUlvE_clEvENKUlvE7_clEvEUlbbE_EESt5arrayIPcLm2EEEEviT0_T1_ --------------------------
	.section	.nv.constant0._ZN2at6native29vectorized_elementwise_kernelILi4ENS0_13BUnaryFunctorIbbbZZZNS0_21heaviside_kernel_cudaERNS_18TensorIteratorBaseEENKUlvE_clEvENKUlvE7_clEvEUlbbE_EESt5arrayIPcLm2EEEEviT0_T1_,"a",@progbits
	.sectionflags	@""
	.align	4
.nv.constant0._ZN2at6native29vectorized_elementwise_kernelILi4ENS0_13BUnaryFunctorIbbbZZZNS0_21heaviside_kernel_cudaERNS_18TensorIteratorBaseEENKUlvE_clEvENKUlvE7_clEvEUlbbE_EESt5arrayIPcLm2EEEEviT0_T1_:
	.zero		552


//--------------------- .nv.constant0._ZN2at6native29vectorized_elementwise_kernelILi8ENS0_13BUnaryFunctorIbbbZZZNS0_21heaviside_kernel_cudaERNS_18TensorIteratorBaseEENKUlvE_clEvENKUlvE7_clEvEUlbbE_EESt5arrayIPcLm2EEEEviT0_T1_ --------------------------
	.section	.nv.constant0._ZN2at6native29vectorized_elementwise_kernelILi8ENS0_13BUnaryFunctorIbbbZZZNS0_21heaviside_kernel_cudaERNS_18TensorIteratorBaseEENKUlvE_clEvENKUlvE7_clEvEUlbbE_EESt5arrayIPcLm2EEEEviT0_T1_,"a",@progbits
	.sectionflags	@""
	.align	4
.nv.constant0._ZN2at6native29vectorized_elementwise_kernelILi8ENS0_13BUnaryFunctorIbbbZZZNS0_21heaviside_kernel_cudaERNS_18TensorIteratorBaseEENKUlvE_clEvENKUlvE7_clEvEUlbbE_EESt5arrayIPcLm2EEEEviT0_T1_:
	.zero		552


//--------------------- .nv.constant0._ZN2at6native18elementwise_kernelILi128ELi4EZNS0_15gpu_kernel_implINS0_13AUnaryFunctorIbbbZZZNS0_21heaviside_kernel_cudaERNS_18TensorIteratorBaseEENKUlvE_clEvENKUlvE7_clEvEUlbbE_EEEEvS5_RKT_EUliE_EEviT1_ --------------------------
	.section	.nv.constant0._ZN2at6native18elementwise_kernelILi128ELi4EZNS0_15gpu_kernel_implINS0_13AUnaryFunctorIbbbZZZNS0_21heaviside_kernel_cudaERNS_18TensorIteratorBaseEENKUlvE_clEvENKUlvE7_clEvEUlbbE_EEEEvS5_RKT_EUliE_EEviT1_,"a",@progbits
	.sectionflags	@""
	.align	4
.nv.constant0._ZN2at6native18elementwise_kernelILi128ELi4EZNS0_15gpu_kernel_implINS0_13AUnaryFunctorIbbbZZZNS0_21heaviside_kernel_cudaERNS_18TensorIteratorBaseEENKUlvE_clEvENKUlvE7_clEvEUlbbE_EEEEvS5_RKT_EUliE_EEviT1_:
	.zero		1072


//--------------------- .nv.constant0._ZN2at6native27unrolled_elementwise_kernelINS0_13AUnaryFunctorIbbbZZZNS0_21heaviside_kernel_cudaERNS_18TensorIteratorBaseEENKUlvE_clEvENKUlvE7_clEvEUlbbE_EESt5arrayIPcLm2EELi4E23TrivialOffsetCalculatorILi1EjESD_NS0_6memory12LoadWithCastILi1EEENSE_13StoreWithCastILi1EEEEEviT_T0_T2_T3_T4_T5_ --------------------------
	.section	.nv.constant0._ZN2at6native27unrolled_elementwise_kernelINS0_13AUnaryFunctorIbbbZZZNS0_21heaviside_kernel_cudaERNS_18TensorIteratorBaseEENKUlvE_clEvENKUlvE7_clEvEUlbbE_EESt5arrayIPcLm2EELi4E23TrivialOffsetCalculatorILi1EjESD_NS0_6memory12LoadWithCastILi1EEENSE_13StoreWithCastILi1EEEEEviT_T0_T2_T3_T4_T5_,"a",@progbits
	.sectionflags	@""
	.align	4
.nv.constant0._ZN2at6native27unrolled_elementwise_kernelINS0_13AUnaryFunctorIbbbZZZNS0_21heaviside_kernel_cudaERNS_18TensorIteratorBaseEENKUlvE_clEvENKUlvE7_clEvEUlbbE_EESt5arrayIPcLm2EELi4E23TrivialOffsetCalculatorILi1EjESD_NS0_6memory12LoadWithCastILi1EEENSE_13StoreWithCastILi1EEEEEviT_T0_T2_T3_T4_T5_:
	.zero		572


//--------------------- .nv.constant0._ZN2at6native18elementwise_kernelILi128ELi4EZNS0_22gpu_kernel_impl_nocastINS0_13AUnaryFunctorIbbbZZZNS0_21heaviside_kernel_cudaERNS_18TensorIteratorBaseEENKUlvE_clEvENKUlvE7_clEvEUlbbE_EEEEvS5_RKT_EUliE_EEviT1_ --------------------------
	.section	.nv.constant0._ZN2at6native18elementwise_kernelILi128ELi4EZNS0_22gpu_kernel_impl_nocastINS0_13AUnaryFunctorIbbbZZZNS0_21heaviside_kernel_cudaERNS_18TensorIteratorBaseEENKUlvE_clEvENKUlvE7_clEvEUlbbE_EEEEvS5_RKT_EUliE_EEviT1_,"a",@progbits
	.sectionflags	@""
	.align	4
.nv.constant0._ZN2at6native18elementwise_kernelILi128ELi4EZNS0_22gpu_kernel_impl_nocastINS0_13AUnaryFunctorIbbbZZZNS0_21heaviside_kernel_cudaERNS_18TensorIteratorBaseEENKUlvE_clEvENKUlvE7_clEvEUlbbE_EEEEvS5_RKT_EUliE_EEviT1_:
	.zero		1072


//--------------------- .nv.constant0._ZN2at6native27unrolled_elementwise_kernelINS0_13AUnaryFunctorIbbbZZZNS0_21heaviside_kernel_cudaERNS_18TensorIteratorBaseEENKUlvE_clEvENKUlvE7_clEvEUlbbE_EESt5arrayIPcLm2EELi4E23TrivialOffsetCalculatorILi1EjESD_NS0_6memory15LoadWithoutCastENSE_16StoreWithoutCastEEEviT_T0_T2_T3_T4_T5_ --------------------------
	.section	.nv.constant0._ZN2at6native27unrolled_elementwise_kernelINS0_13AUnaryFunctorIbbbZZZNS0_21heaviside_kernel_cudaERNS_18TensorIteratorBaseEENKUlvE_clEvENKUlvE7_clEvEUlbbE_EESt5arrayIPcLm2EELi4E23TrivialOffsetCalculatorILi1EjESD_NS0_6memory15LoadWithoutCastENSE_16StoreWithoutCastEEEviT_T0_T2_T3_T4_T5_,"a",@progbits
	.sectionflags	@""
	.align	4
.nv.constant0._ZN2at6native27unrolled_elementwise_kernelINS0_13AUnaryFunctorIbbbZZZNS0_21heaviside_kernel_cudaERNS_18TensorIteratorBaseEENKUlvE_clEvENKUlvE7_clEvEUlbbE_EESt5arrayIPcLm2EELi4E23TrivialOffsetCalculatorILi1EjESD_NS0_6memory15LoadWithoutCastENSE_16StoreWithoutCastEEEviT_T0_T2_T3_T4_T5_:
	.zero		556


//--------------------- .nv.constant0._ZN2at6native29vectorized_elementwise_kernelILi2ENS0_13AUnaryFunctorIbbbZZZNS0_21heaviside_kernel_cudaERNS_18TensorIteratorBaseEENKUlvE_clEvENKUlvE7_clEvEUlbbE_EESt5arrayIPcLm2EEEEviT0_T1_ --------------------------
	.section	.nv.constant0._ZN2at6native29vectorized_elementwise_kernelILi2ENS0_13AUnaryFunctorIbbbZZZNS0_21heaviside_kernel_cudaERNS_18TensorIteratorBaseEENKUlvE_clEvENKUlvE7_clEvEUlbbE_EESt5arrayIPcLm2EEEEviT0_T1_,"a",@progbits
	.sectionflags	@""
	.align	4
.nv.constant0._ZN2at6native29vectorized_elementwise_kernelILi2ENS0_13AUnaryFunctorIbbbZZZNS0_21heaviside_kernel_cudaERNS_18TensorIteratorBaseEENKUlvE_clEvENKUlvE7_clEvEUlbbE_EESt5arrayIPcLm2EEEEviT0_T1_:
	.zero		552


//--------------------- .nv.constant0._ZN2at6native29vectorized_elementwise_kernelILi4ENS0_13AUnaryFunctorIbbbZZZNS0_21heaviside_kernel_cudaERNS_18TensorIteratorBaseEENKUlvE_clEvENKUlvE7_clEvEUlbbE_EESt5arrayIPcLm2EEEEviT0_T1_ --------------------------
	.section	.nv.constant0._ZN2at6native29vectorized_elementwise_kernelILi4ENS0_13AUnaryFunctorIbbbZZZNS0_21heaviside_kernel_cudaERNS_18TensorIteratorBaseEENKUlvE_clEvENKUlvE7_clEvEUlbbE_EESt5arrayIPcLm2EEEEviT0_T1_,"a",@progbits
	.sectionflags	@""
	.align	4
.nv.constant0._ZN2at6native29vectorized_elementwise_kernelILi4ENS0_13AUnaryFunctorIbbbZZZNS0_21heaviside_kernel_cudaERNS_18TensorIteratorBaseEENKUlvE_clEvENKUlvE7_clEvEUlbbE_EESt5arrayIPcLm2EEEEviT0_T1_:
	.zero		552


//--------------------- .nv.constant0._ZN2at6native29vectorized_elementwise_kernelILi8ENS0_13AUnaryFunctorIbbbZZZNS0_21heaviside_kernel_cudaERNS_18TensorIteratorBaseEENKUlvE_clEvENKUlvE7_clEvEUlbbE_EESt5arrayIPcLm2EEEEviT0_T1_ --------------------------
	.section	.nv.constant0._ZN2at6native29vectorized_elementwise_kernelILi8ENS0_13AUnaryFunctorIbbbZZZNS0_21heaviside_kernel_cudaERNS_18TensorIteratorBaseEENKUlvE_clEvENKUlvE7_clEvEUlbbE_EESt5arrayIPcLm2EEEEviT0_T1_,"a",@progbits
	.sectionflags	@""
	.align	4
.nv.constant0._ZN2at6native29vectorized_elementwise_kernelILi8ENS0_13AUnaryFunctorIbbbZZZNS0_21heaviside_kernel_cudaERNS_18TensorIteratorBaseEENKUlvE_clEvENKUlvE7_clEvEUlbbE_EESt5arrayIPcLm2EEEEviT0_T1_:
	.zero		552


//--------------------- .nv.constant0._ZN2at6native18elementwise_kernelILi128ELi4EZNS0_15gpu_kernel_implINS0_13BinaryFunctorIN3c104HalfES5_S5_ZZZNS0_21heaviside_kernel_cudaERNS_18TensorIteratorBaseEENKUlvE_clEvENKUlvE6_clEvEUlS5_S5_E_EEEEvS7_RKT_EUliE_EEviT1_ --------------------------
	.section	.nv.constant0._ZN2at6native18elementwise_kernelILi128ELi4EZNS0_15gpu_kernel_implINS0_13BinaryFunctorIN3c104HalfES5_S5_ZZZNS0_21heaviside_kernel_cudaERNS_18TensorIteratorBaseEENKUlvE_clEvENKUlvE6_clEvEUlS5_S5_E_EEEEvS7_RKT_EUliE_EEviT1_,"a",@progbits
	.sectionflags	@""
	.align	4
.nv.constant0._ZN2at6native18elementwise_kernelILi128ELi4EZNS0_15gpu_kernel_implINS0_13BinaryFunctorIN3c104HalfES5_S5_ZZZNS0_21heaviside_kernel_cudaERNS_18TensorIteratorBaseEENKUlvE_clEvENKUlvE6_clEvEUlS5_S5_E_EEEEvS7_RKT_EUliE_EEviT1_:
	.zero		1184


//--------------------- .nv.constant0._ZN2at6native27unrolled_elementwise_kernelINS0_13BinaryFunctorIN3c104HalfES4_S4_ZZZNS0_21heaviside_kernel_cudaERNS_18TensorIteratorBaseEENKUlvE_clEvENKUlvE6_clEvEUlS4_S4_E_EESt5arrayIPcLm3EELi4E23TrivialOffsetCalculatorILi2EjESE_ILi1EjENS0_6memory12LoadWithCastILi2EEENSH_13StoreWithCastILi1EEEEEviT_T0_T2_T3_T4_T5_ --------------------------
	.section	.nv.constant0._ZN2at6native27unrolled_elementwise_kernelINS0_13BinaryFunctorIN3c104HalfES4_S4_ZZZNS0_21heaviside_kernel_cudaERNS_18TensorIteratorBaseEENKUlvE_clEvENKUlvE6_clEvEUlS4_S4_E_EESt5arrayIPcLm3EELi4E23TrivialOffsetCalculatorILi2EjESE_ILi1EjENS0_6memory12LoadWithCastILi2EEENSH_13StoreWithCastILi1EEEEEviT_T0_T2_T3_T4_T5_,"a",@progbits
	.sectionflags	@""
	.align	4
.nv.constant0._ZN2at6native27unrolled_elementwise_kernelINS0_13BinaryFunctorIN3c104HalfES4_S4_ZZZNS0_21heaviside_kernel_cudaERNS_18TensorIteratorBaseEENKUlvE_clEvENKUlvE6_clEvEUlS4_S4_E_EESt5arrayIPcLm3EELi4E23TrivialOffsetCalculatorILi2EjESE_ILi1EjENS0_6memory12LoadWithCastILi2EEENSH_13StoreWithCastILi1EEEEEviT_T0_T2_T3_T4_T5_:
	.zero		584


//--------------------- .nv.constant0._ZN2at6native18elementwise_kernelILi128ELi4EZNS0_22gpu_kernel_impl_nocastINS0_13BinaryFunctorIN3c104HalfES5_S5_ZZZNS0_21heaviside_kernel_cudaERNS_18TensorIteratorBaseEENKUlvE_clEvENKUlvE6_clEvEUlS5_S5_E_EEEEvS7_RKT_EUliE_EEviT1_ --------------------------
	.section	.nv.constant0._ZN2at6native18elementwise_kernelILi128ELi4EZNS0_22gpu_kernel_impl_nocastINS0_13BinaryFunctorIN3c104HalfES5_S5_ZZZNS0_21heaviside_kernel_cudaERNS_18TensorIteratorBaseEENKUlvE_clEvENKUlvE6_clEvEUlS5_S5_E_EEEEvS7_RKT_EUliE_EEviT1_,"a",@progbits
	.sectionflags	@""
	.align	4
.nv.constant0._ZN2at6native18elementwise_kernelILi128ELi4EZNS0_22gpu_kernel_impl_nocastINS0_13BinaryFunctorIN3c104HalfES5_S5_ZZZNS0_21heaviside_kernel_cudaERNS_18TensorIteratorBaseEENKUlvE_clEvENKUlvE6_clEvEUlS5_S5_E_EEEEvS7_RKT_EUliE_EEviT1_:
	.zero		1184


//--------------------- .nv.constant0._ZN2at6native27unrolled_elementwise_kernelINS0_13BinaryFunctorIN3c104HalfES4_S4_ZZZNS0_21heaviside_kernel_cudaERNS_18TensorIteratorBaseEENKUlvE_clEvENKUlvE6_clEvEUlS4_S4_E_EESt5arrayIPcLm3EELi4E23TrivialOffsetCalculatorILi2EjESE_ILi1EjENS0_6memory15LoadWithoutCastENSH_16StoreWithoutCastEEEviT_T0_T2_T3_T4_T5_ --------------------------
	.section	.nv.constant0._ZN2at6native27unrolled_elementwise_kernelINS0_13BinaryFunctorIN3c104HalfES4_S4_ZZZNS0_21heaviside_kernel_cudaERNS_18TensorIteratorBaseEENKUlvE_clEvENKUlvE6_clEvEUlS4_S4_E_EESt5arrayIPcLm3EELi4E23TrivialOffsetCalculatorILi2EjESE_ILi1EjENS0_6memory15LoadWithoutCastENSH_16StoreWithoutCastEEEviT_T0_T2_T3_T4_T5_,"a",@progbits
	.sectionflags	@""
	.align	4
.nv.constant0._ZN2at6native27unrolled_elementwise_kernelINS0_13BinaryFunctorIN3c104HalfES4_S4_ZZZNS0_21heaviside_kernel_cudaERNS_18TensorIteratorBaseEENKUlvE_clEvENKUlvE6_clEvEUlS4_S4_E_EESt5arrayIPcLm3EELi4E23TrivialOffsetCalculatorILi2EjESE_ILi1EjENS0_6memory15LoadWithoutCastENSH_16StoreWithoutCastEEEviT_T0_T2_T3_T4_T5_:
	.zero		564


//--------------------- .nv.constant0._ZN2at6native29vectorized_elementwise_kernelILi2ENS0_13BinaryFunctorIN3c104HalfES4_S4_ZZZNS0_21heaviside_kernel_cudaERNS_18TensorIteratorBaseEENKUlvE_clEvENKUlvE6_clEvEUlS4_S4_E_EESt5arrayIPcLm3EEEEviT0_T1_ --------------------------
	.section	.nv.constant0._ZN2at6native29vectorized_elementwise_kernelILi2ENS0_13BinaryFunctorIN3c104HalfES4_S4_ZZZNS0_21heaviside_kernel_cudaERNS_18TensorIteratorBaseEENKUlvE_clEvENKUlvE6_clEvEUlS4_S4_E_EESt5arrayIPcLm3EEEEviT0_T1_,"a",@progbits
	.sectionflags	@""
	.align	4
.nv.constant0._ZN2at6native29vectorized_elementwise_kernelILi2ENS0_13BinaryFunctorIN3c104HalfES4_S4_ZZZNS0_21heaviside_kernel_cudaERNS_18TensorIteratorBaseEENKUlvE_clEvENKUlvE6_clEvEUlS4_S4_E_EESt5arrayIPcLm3EEEEviT0_T1_:
	.zero		560


//--------------------- .nv.constant0._ZN2at6native29vectorized_elementwise_kernelILi4ENS0_13BinaryFunctorIN3c104HalfES4_S4_ZZZNS0_21heaviside_kernel_cudaERNS_18TensorIteratorBaseEENKUlvE_clEvENKUlvE6_clEvEUlS4_S4_E_EESt5arrayIPcLm3EEEEviT0_T1_ --------------------------
	.section	.nv.constant0._ZN2at6native29vectorized_elementwise_kernelILi4ENS0_13BinaryFunctorIN3c104HalfES4_S4_ZZZNS0_21heaviside_kernel_cudaERNS_18TensorIteratorBaseEENKUlvE_clEvENKUlvE6_clEvEUlS4_S4_E_EESt5arrayIPcLm3EEEEviT0_T1_,"a",@progbits
	.sectionflags	@""
	.align	4
.nv.constant0._ZN2at6native29vectorized_elementwise_kernelILi4ENS0_13BinaryFunctorIN3c104HalfES4_S4_ZZZNS0_21heaviside_kernel_cudaERNS_18TensorIteratorBaseEENKUlvE_clEvENKUlvE6_clEvEUlS4_S4_E_EESt5arrayIPcLm3EEEEviT0_T1_:
	.zero		560


//--------------------- .nv.constant0._ZN2at6native29vectorized_elementwise_kernelILi8ENS0_13BinaryFunctorIN3c104HalfES4_S4_ZZZNS0_21heaviside_kernel_cudaERNS_18TensorIteratorBaseEENKUlvE_clEvENKUlvE6_clEvEUlS4_S4_E_EESt5arrayIPcLm3EEEEviT0_T1_ --------------------------
	.section	.nv.constant0._ZN2at6native29vectorized_elementwise_kernelILi8ENS0_13BinaryFunctorIN3c104HalfES4_S4_ZZZNS0_21heaviside_kernel_cudaERNS_18TensorIteratorBaseEENKUlvE_clEvENKUlvE6_clEvEUlS4_S4_E_EESt5arrayIPcLm3EEEEviT0_T1_,"a",@progbits
	.sectionflags	@""
	.align	4
.nv.constant0._ZN2at6native29vectorized_elementwise_kernelILi8ENS0_13BinaryFunctorIN3c104HalfES4_S4_ZZZNS0_21heaviside_kernel_cudaERNS_18TensorIteratorBaseEENKUlvE_clEvENKUlvE6_clEvEUlS4_S4_E_EESt5arrayIPcLm3EEEEviT0_T1_:
	.zero		560


//--------------------- .nv.constant0._ZN2at6native18elementwise_kernelILi128ELi4EZNS0_15gpu_kernel_implINS0_13BUnaryFunctorIN3c104HalfES5_S5_ZZZNS0_21heaviside_kernel_cudaERNS_18TensorIteratorBaseEENKUlvE_clEvENKUlvE6_clEvEUlS5_S5_E_EEEEvS7_RKT_EUliE_EEviT1_ --------------------------
	.section	.nv.constant0._ZN2at6native18elementwise_kernelILi128ELi4EZNS0_15gpu_kernel_implINS0_13BUnaryFunctorIN3c104HalfES5_S5_ZZZNS0_21heaviside_kernel_cudaERNS_18TensorIteratorBaseEENKUlvE_clEvENKUlvE6_clEvEUlS5_S5_E_EEEEvS7_RKT_EUliE_EEviT1_,"a",@progbits
	.sectionflags	@""
	.align	4
.nv.constant0._ZN2at6native18elementwise_kernelILi128ELi4EZNS0_15gpu_kernel_implINS0_13BUnaryFunctorIN3c104HalfES5_S5_ZZZNS0_21heaviside_kernel_cudaERNS_18TensorIteratorBaseEENKUlvE_clEvENKUlvE6_clEvEUlS5_S5_E_EEEEvS7_RKT_EUliE_EEviT1_:
	.zero		1072


//--------------------- .nv.constant0._ZN2at6native27unrolled_elementwise_kernelINS0_13BUnaryFunctorIN3c104HalfES4_S4_ZZZNS0_21heaviside_kernel_cudaERNS_18TensorIteratorBaseEENKUlvE_clEvENKUlvE6_clEvEUlS4_S4_E_EESt5arrayIPcLm2EELi4E23TrivialOffsetCalculatorILi1EjESF_NS0_6memory12LoadWithCastILi1EEENSG_13StoreWithCastILi1EEEEEviT_T0_T2_T3_T4_T5_ --------------------------
	.section	.nv.constant0._ZN2at6native27unrolled_elementwise_kernelINS0_13BUnaryFunctorIN3c104HalfES4_S4_ZZZNS0_21heaviside_kernel_cudaERNS_18TensorIteratorBaseEENKUlvE_clEvENKUlvE6_clEvEUlS4_S4_E_EESt5arrayIPcLm2EELi4E23TrivialOffsetCalculatorILi1EjESF_NS0_6memory12LoadWithCastILi1EEENSG_13StoreWithCastILi1EEEEEviT_T0_T2_T3_T4_T5_,"a",@progbits
	.sectionflags	@""
	.align	4
.nv.constant0._ZN2at6native27unrolled_elementwise_kernelINS0_13BUnaryFunctorIN3c104HalfES4_S4_ZZZNS0_21heaviside_kernel_cudaERNS_18TensorIteratorBaseEENKUlvE_clEvENKUlvE6_clEvEUlS4_S4_E_EESt5arrayIPcLm2EELi4E23TrivialOffsetCalculatorILi1EjESF_NS0_6memory12LoadWithCastILi1EEENSG_13StoreWithCastILi1EEEEEviT_T0_T2_T3_T4_T5_:
	.zero		572


//--------------------- .nv.constant0._ZN2at6native18elementwise_kernelILi128ELi4EZNS0_22gpu_kernel_impl_nocastINS0_13BUnaryFunctorIN3c104HalfES5_S5_ZZZNS0_21heaviside_kernel_cudaERNS_18TensorIteratorBaseEENKUlvE_clEvENKUlvE6_clEvEUlS5_S5_E_EEEEvS7_RKT_EUliE_EEviT1_ --------------------------
	.section	.nv.constant0._ZN2at6native18elementwise_kernelILi128ELi4EZNS0_22gpu_kernel_impl_nocastINS0_13BUnaryFunctorIN3c104HalfES5_S5_ZZZNS0_21heaviside_kernel_cudaERNS_18TensorIteratorBaseEENKUlvE_clEvENKUlvE6_clEvEUlS5_S5_E_EEEEvS7_RKT_EUliE_EEviT1_,"a",@progbits
	.sectionflags	@""
	.align	4
.nv.constant0._ZN2at6native18elementwise_kernelILi128ELi4EZNS0_22gpu_kernel_impl_nocastINS0_13BUnaryFunctorIN3c104HalfES5_S5_ZZZNS0_21heaviside_kernel_cudaERNS_18TensorIteratorBaseEENKUlvE_clEvENKUlvE6_clEvEUlS5_S5_E_EEEEvS7_RKT_EUliE_EEviT1_:
	.zero		1072


//--------------------- .nv.constant0._ZN2at6native27unrolled_elementwise_kernelINS0_13BUnaryFunctorIN3c104HalfES4_S4_ZZZNS0_21heaviside_kernel_cudaERNS_18TensorIteratorBaseEENKUlvE_clEvENKUlvE6_clEvEUlS4_S4_E_EESt5arrayIPcLm2EELi4E23TrivialOffsetCalculatorILi1EjESF_NS0_6memory15LoadWithoutCastENSG_16StoreWithoutCastEEEviT_T0_T2_T3_T4_T5_ --------------------------
	.section	.nv.constant0._ZN2at6native27unrolled_elementwise_kernelINS0_13BUnaryFunctorIN3c104HalfES4_S4_ZZZNS0_21heaviside_kernel_cudaERNS_18TensorIteratorBaseEENKUlvE_clEvENKUlvE6_clEvEUlS4_S4_E_EESt5arrayIPcLm2EELi4E23TrivialOffsetCalculatorILi1EjESF_NS0_6memory15LoadWithoutCastENSG_16StoreWithoutCastEEEviT_T0_T2_T3_T4_T5_,"a",@progbits
	.sectionflags	@""
	.align	4
.nv.constant0._ZN2at6native27unrolled_elementwise_kernelINS0_13BUnaryFunctorIN3c104HalfES4_S4_ZZZNS0_21heaviside_kernel_cudaERNS_18TensorIteratorBaseEENKUlvE_clEvENKUlvE6_clEvEUlS4_S4_E_EESt5arrayIPcLm2EELi4E23TrivialOffsetCalculatorILi1EjESF_NS0_6memory15LoadWithoutCastENSG_16StoreWithoutCastEEEviT_T0_T2_T3_T4_T5_:
	.zero		556


//--------------------- .nv.constant0._ZN2at6native29vectorized_elementwise_kernelILi2ENS0_13BUnaryFunctorIN3c104HalfES4_S4_ZZZNS0_21heaviside_kernel_cudaERNS_18TensorIteratorBaseEENKUlvE_clEvENKUlvE6_clEvEUlS4_S4_E_EESt5arrayIPcLm2EEEEviT0_T1_ --------------------------
	.section	.nv.constant0._ZN2at6native29vectorized_elementwise_kernelILi2ENS0_13BUnaryFunctorIN3c104HalfES4_S4_ZZZNS0_21heaviside_kernel_cudaERNS_18TensorIteratorBaseEENKUlvE_clEvENKUlvE6_clEvEUlS4_S4_E_EESt5arrayIPcLm2EEEEviT0_T1_,"a",@progbits
	.sectionflags	@""
	.align	4
.nv.constant0._ZN2at6native29vectorized_elementwise_kernelILi2ENS0_13BUnaryFunctorIN3c104HalfES4_S4_ZZZNS0_21heaviside_kernel_cudaERNS_18TensorIteratorBaseEENKUlvE_clEvENKUlvE6_clEvEUlS4_S4_E_EESt5arrayIPcLm2EEEEviT0_T1_:
	.zero		552


//--------------------- .nv.constant0._ZN2at6native29vectorized_elementwise_kernelILi4ENS0_13BUnaryFunctorIN3c104HalfES4_S4_ZZZNS0_21heaviside_kernel_cudaERNS_18TensorIteratorBaseEENKUlvE_clEvENKUlvE6_clEvEUlS4_S4_E_EESt5arrayIPcLm2EEEEviT0_T1_ --------------------------
	.section	.nv.constant0._ZN2at6native29vectorized_elementwise_kernelILi4ENS0_13BUnaryFunctorIN3c104HalfES4_S4_ZZZNS0_21heaviside_kernel_cudaERNS_18TensorIteratorBaseEENKUlvE_clEvENKUlvE6_clEvEUlS4_S4_E_EESt5arrayIPcLm2EEEEviT0_T1_,"a",@progbits
	.sectionflags	@""
	.align	4
.nv.constant0._ZN2at6native29vectorized_elementwise_kernelILi4ENS0_13BUnaryFunctorIN3c104HalfES4_S4_ZZZNS0_21heaviside_kernel_cudaERNS_18TensorIteratorBaseEENKUlvE_clEvENKUlvE6_clEvEUlS4_S4_E_EESt5arrayIPcLm2EEEEviT0_T1_:
	.zero		552


//--------------------- .nv.constant0._ZN2at6native29vectorized_elementwise_kernelILi8ENS0_13BUnaryFunctorIN3c104HalfES4_S4_ZZZNS0_21heaviside_kernel_cudaERNS_18TensorIteratorBaseEENKUlvE_clEvENKUlvE6_clEvEUlS4_S4_E_EESt5arrayIPcLm2EEEEviT0_T1_ --------------------------
	.section	.nv.constant0._ZN2at6native29vectorized_elementwise_kernelILi8ENS0_13BUnaryFunctorIN3c104HalfES4_S4_ZZZNS0_21heaviside_kernel_cudaERNS_18TensorIteratorBaseEENKUlvE_clEvENKUlvE6_clEvEUlS4_S4_E_EESt5arrayIPcLm2EEEEviT0_T1_,"a",@progbits
	.sectionflags	@""
	.align	4
.nv.constant0._ZN2at6native29vectorized_elementwise_kernelILi8ENS0_13BUnaryFunctorIN3c104HalfES4_S4_ZZZNS0_21heaviside_kernel_cudaERNS_18TensorIteratorBaseEENKUlvE_clEvENKUlvE6_clEvEUlS4_S4_E_EESt5arrayIPcLm2EEEEviT0_T1_:
	.zero		552


//--------------------- .nv.constant0._ZN2at6native18elementwise_kernelILi128ELi4EZNS0_15gpu_kernel_implINS0_13AUnaryFunctorIN3c104HalfES5_S5_ZZZNS0_21heaviside_kernel_cudaERNS_18TensorIteratorBaseEENKUlvE_clEvENKUlvE6_clEvEUlS5_S5_E_EEEEvS7_RKT_EUliE_EEviT1_ --------------------------
	.section	.nv.constant0._ZN2at6native18elementwise_kernelILi128ELi4EZNS0_15gpu_kernel_implINS0_13AUnaryFunctorIN3c104HalfES5_S5_ZZZNS0_21heaviside_kernel_cudaERNS_18TensorIteratorBaseEENKUlvE_clEvENKUlvE6_clEvEUlS5_S5_E_EEEEvS7_RKT_EUliE_EEviT1_,"a",@progbits
	.sectionflags	@""
	.align	4
.nv.constant0._ZN2at6native18elementwise_kernelILi128ELi4EZNS0_15gpu_kernel_implINS0_13AUnaryFunctorIN3c104HalfES5_S5_ZZZNS0_21heaviside_kernel_cudaERNS_18TensorIteratorBaseEENKUlvE_clEvENKUlvE6_clEvEUlS5_S5_E_EEEEvS7_RKT_EUliE_EEviT1_:
	.zero		1072


//--------------------- .nv.constant0._ZN2at6native27unrolled_elementwise_kernelINS0_13AUnaryFunctorIN3c104HalfES4_S4_ZZZNS0_21heaviside_kernel_cudaERNS_18TensorIteratorBaseEENKUlvE_clEvENKUlvE6_clEvEUlS4_S4_E_EESt5arrayIPcLm2EELi4E23TrivialOffsetCalculatorILi1EjESF_NS0_6memory12LoadWithCastILi1EEENSG_13StoreWithCastILi1EEEEEviT_T0_T2_T3_T4_T5_ --------------------------
	.section	.nv.constant0._ZN2at6native27unrolled_elementwise_kernelINS0_13AUnaryFunctorIN3c104HalfES4_S4_ZZZNS0_21heaviside_kernel_cudaERNS_18TensorIteratorBaseEENKUlvE_clEvENKUlvE6_clEvEUlS4_S4_E_EESt5arrayIPcLm2EELi4E23TrivialOffsetCalculatorILi1EjESF_NS0_6memory12LoadWithCastILi1EEENSG_13StoreWithCastILi1EEEEEviT_T0_T2_T3_T4_T5_,"a",@progbits
	.sectionflags	@""
	.align	4
.nv.constant0._ZN2at6native27unrolled_elementwise_kernelINS0_13AUnaryFunctorIN3c104HalfES4_S4_ZZZNS0_21heaviside_kernel_cudaERNS_18TensorIteratorBaseEENKUlvE_clEvENKUlvE6_clEvEUlS4_S4_E_EESt5arrayIPcLm2EELi4E23TrivialOffsetCalculatorILi1EjESF_NS0_6memory12LoadWithCastILi1EEENSG_13StoreWithCastILi1EEEEEviT_T0_T2_T3_T4_T5_:
	.zero		572


//--------------------- .nv.constant0._ZN2at6native18elementwise_kernelILi128ELi4EZNS0_22gpu_kernel_impl_nocastINS0_13AUnaryFunctorIN3c104HalfES5_S5_ZZZNS0_21heaviside_kernel_cudaERNS_18TensorIteratorBaseEENKUlvE_clEvENKUlvE6_clEvEUlS5_S5_E_EEEEvS7_RKT_EUliE_EEviT1_ --------------------------
	.section	.nv.constant0._ZN2at6native18elementwise_kernelILi128ELi4EZNS0_22gpu_kernel_impl_nocastINS0_13AUnaryFunctorIN3c104HalfES5_S5_ZZZNS0_21heaviside_kernel_cudaERNS_18TensorIteratorBaseEENKUlvE_clEvENKUlvE6_clEvEUlS5_S5_E_EEEEvS7_RKT_EUliE_EEviT1_,"a",@progbits
	.sectionflags	@""
	.align	4
.nv.constant0._ZN2at6native18elementwise_kernelILi128ELi4EZNS0_22gpu_kernel_impl_nocastINS0_13AUnaryFunctorIN3c104HalfES5_S5_ZZZNS0_21heaviside_kernel_cudaERNS_18TensorIteratorBaseEENKUlvE_clEvENKUlvE6_clEvEUlS5_S5_E_EEEEvS7_RKT_EUliE_EEviT1_:
	.zero		1072


//--------------------- .nv.constant0._ZN2at6native27unrolled_elementwise_kernelINS0_13AUnaryFunctorIN3c104HalfES4_S4_ZZZNS0_21heaviside_kernel_cudaERNS_18TensorIteratorBaseEENKUlvE_clEvENKUlvE6_clEvEUlS4_S4_E_EESt5arrayIPcLm2EELi4E23TrivialOffsetCalculatorILi1EjESF_NS0_6memory15LoadWithoutCastENSG_16StoreWithoutCastEEEviT_T0_T2_T3_T4_T5_ --------------------------
	.section	.nv.constant0._ZN2at6native27unrolled_elementwise_kernelINS0_13AUnaryFunctorIN3c104HalfES4_S4_ZZZNS0_21heaviside_kernel_cudaERNS_18TensorIteratorBaseEENKUlvE_clEvENKUlvE6_clEvEUlS4_S4_E_EESt5arrayIPcLm2EELi4E23TrivialOffsetCalculatorILi1EjESF_NS0_6memory15LoadWithoutCastENSG_16StoreWithoutCastEEEviT_T0_T2_T3_T4_T5_,"a",@progbits
	.sectionflags	@""
	.align	4
.nv.constant0._ZN2at6native27unrolled_elementwise_kernelINS0_13AUnaryFunctorIN3c104HalfES4_S4_ZZZNS0_21heaviside_kernel_cudaERNS_18TensorIteratorBaseEENKUlvE_clEvENKUlvE6_clEvEUlS4_S4_E_EESt5arrayIPcLm2EELi4E23TrivialOffsetCalculatorILi1EjESF_NS0_6memory15LoadWithoutCastENSG_16StoreWithoutCastEEEviT_T0_T2_T3_T4_T5_:
	.zero		556


//--------------------- .nv.constant0._ZN2at6native29vectorized_elementwise_kernelILi2ENS0_13AUnaryFunctorIN3c104HalfES4_S4_ZZZNS0_21heaviside_kernel_cudaERNS_18TensorIteratorBaseEENKUlvE_clEvENKUlvE6_clEvEUlS4_S4_E_EESt5arrayIPcLm2EEEEviT0_T1_ --------------------------
	.section	.nv.constant0._ZN2at6native29vectorized_elementwise_kernelILi2ENS0_13AUnaryFunctorIN3c104HalfES4_S4_ZZZNS0_21heaviside_kernel_cudaERNS_18TensorIteratorBaseEENKUlvE_clEvENKUlvE6_clEvEUlS4_S4_E_EESt5arrayIPcLm2EEEEviT0_T1_,"a",@progbits
	.sectionflags	@""
	.align	4
.nv.constant0._ZN2at6native29vectorized_elementwise_kernelILi2ENS0_13AUnaryFunctorIN3c104HalfES4_S4_ZZZNS0_21heaviside_kernel_cudaERNS_18TensorIteratorBaseEENKUlvE_clEvENKUlvE6_clEvEUlS4_S4_E_EESt5arrayIPcLm2EEEEviT0_T1_:
	.zero		552


//--------------------- .nv.constant0._ZN2at6native29vectorized_elementwise_kernelILi4ENS0_13AUnaryFunctorIN3c104HalfES4_S4_ZZZNS0_21heaviside_kernel_cudaERNS_18TensorIteratorBaseEENKUlvE_clEvENKUlvE6_clEvEUlS4_S4_E_EESt5arrayIPcLm2EEEEviT0_T1_ --------------------------
	.section	.nv.constant0._ZN2at6native29vectorized_elementwise_kernelILi4ENS0_13AUnaryFunctorIN3c104HalfES4_S4_ZZZNS0_21heaviside_kernel_cudaERNS_18TensorIteratorBaseEENKUlvE_clEvENKUlvE6_clEvEUlS4_S4_E_EESt5arrayIPcLm2EEEEviT0_T1_,"a",@progbits
	.sectionflags	@""
	.align	4
.nv.constant0._ZN2at6native29vectorized_elementwise_kernelILi4ENS0_13AUnaryFunctorIN3c104HalfES4_S4_ZZZNS0_21heaviside_kernel_cudaERNS_18TensorIteratorBaseEENKUlvE_clEvENKUlvE6_clEvEUlS4_S4_E_EESt5arrayIPcLm2EEEEviT0_T1_:
	.zero		552


//--------------------- .nv.constant0._ZN2at6native29vectorized_elementwise_kernelILi8ENS0_13AUnaryFunctorIN3c104HalfES4_S4_ZZZNS0_21heaviside_kernel_cudaERNS_18TensorIteratorBaseEENKUlvE_clEvENKUlvE6_clEvEUlS4_S4_E_EESt5arrayIPcLm2EEEEviT0_T1_ --------------------------
	.section	.nv.constant0._ZN2at6native29vectorized_elementwise_kernelILi8ENS0_13AUnaryFunctorIN3c104HalfES4_S4_ZZZNS0_21heaviside_kernel_cudaERNS_18TensorIteratorBaseEENKUlvE_clEvENKUlvE6_clEvEUlS4_S4_E_EESt5arrayIPcLm2EEEEviT0_T1_,"a",@progbits
	.sectionflags	@""
	.align	4
.nv.constant0._ZN2at6native29vectorized_elementwise_kernelILi8ENS0_13AUnaryFunctorIN3c104HalfES4_S4_ZZZNS0_21heaviside_kernel_cudaERNS_18TensorIteratorBaseEENKUlvE_clEvENKUlvE6_clEvEUlS4_S4_E_EESt5arrayIPcLm2EEEEviT0_T1_:
	.zero		552


//--------------------- .nv.constant0._ZN2at6native18elementwise_kernelILi128ELi4EZNS0_15gpu_kernel_implINS0_13BinaryFunctorIfffZZZNS0_21heaviside_kernel_cudaERNS_18TensorIteratorBaseEENKUlvE_clEvENKUlvE5_clEvEUlffE_EEEEvS5_RKT_EUliE_EEviT1_ --------------------------
	.section	.nv.constant0._ZN2at6native18elementwise_kernelILi128ELi4EZNS0_15gpu_kernel_implINS0_13BinaryFunctorIfffZZZNS0_21heaviside_kernel_cudaERNS_18TensorIteratorBaseEENKUlvE_clEvENKUlvE5_clEvEUlffE_EEEEvS5_RKT_EUliE_EEviT1_,"a",@progbits
	.sectionflags	@""
	.align	4
.nv.constant0._ZN2at6native18elementwise_kernelILi128ELi4EZNS0_15gpu_kernel_implINS0_13BinaryFunctorIfffZZZNS0_21heaviside_kernel_cudaERNS_18TensorIteratorBaseEENKUlvE_clEvENKUlvE5_clEvEUlffE_EEEEvS5_RKT_EUliE_EEviT1_:
	.zero		1184


//--------------------- .nv.constant0._ZN2at6native27unrolled_elementwise_kernelINS0_13BinaryFunctorIfffZZZNS0_21heaviside_kernel_cudaERNS_18TensorIteratorBaseEENKUlvE_clEvENKUlvE5_clEvEUlffE_EESt5arrayIPcLm3EELi4E23TrivialOffsetCalculatorILi2EjESC_ILi1EjENS0_6memory12LoadWithCastILi2EEENSF_13StoreWithCastILi1EEEEEviT_T0_T2_T3_T4_T5_ --------------------------
	.section	.nv.constant0._ZN2at6native27unrolled_elementwise_kernelINS0_13BinaryFunctorIfffZZZNS0_21heaviside_kernel_cudaERNS_18TensorIteratorBaseEENKUlvE_clEvENKUlvE5_clEvEUlffE_EESt5arrayIPcLm3EELi4E23TrivialOffsetCalculatorILi2EjESC_ILi1EjENS0_6memory12LoadWithCastILi2EEENSF_13StoreWithCastILi1EEEEEviT_T0_T2_T3_T4_T5_,"a",@progbits
	.sectionflags	@""
	.align	4
.nv.constant0._ZN2at6native27unrolled_elementwise_kernelINS0_13BinaryFunctorIfffZZZNS0_21heaviside_kernel_cudaERNS_18TensorIteratorBaseEENKUlvE_clEvENKUlvE5_clEvEUlffE_EESt5arrayIPcLm3EELi4E23TrivialOffsetCalculatorILi2EjESC_ILi1EjENS0_6memory12LoadWithCastILi2EEENSF_13StoreWithCastILi1EEEEEviT_T0_T2_T3_T4_T5_:
	.zero		584


//--------------------- .nv.constant0._ZN2at6native18elementwise_kernelILi128ELi2EZNS0_22gpu_kernel_impl_nocastINS0_13BinaryFunctorIfffZZZNS0_21heaviside_kernel_cudaERNS_18TensorIteratorBaseEENKUlvE_clEvENKUlvE5_clEvEUlffE_EEEEvS5_RKT_EUliE_EEviT1_ --------------------------
	.section	.nv.constant0._ZN2at6native18elementwise_kernelILi128ELi2EZNS0_22gpu_kernel_impl_nocastINS0_13BinaryFunctorIfffZZZNS0_21heaviside_kernel_cudaERNS_18TensorIteratorBaseEENKUlvE_clEvENKUlvE5_clEvEUlffE_EEEEvS5_RKT_EUliE_EEviT1_,"a",@progbits
	.sectionflags	@""
	.align	4
.nv.constant0._ZN2at6native18elementwise_kernelILi128ELi2EZNS0_22gpu_kernel_impl_nocastINS0_13BinaryFunctorIfffZZZNS0_21heaviside_kernel_cudaERNS_18TensorIteratorBaseEENKUlvE_clEvENKUlvE5_clEvEUlffE_EEEEvS5_RKT_EUliE_EEviT1_:
	.zero		1184


//--------------------- .nv.constant0._ZN2at6native27unrolled_elementwise_kernelINS0_13BinaryFunctorIfffZZZNS0_21heaviside_kernel_cudaERNS_18TensorIteratorBaseEENKUlvE_clEvENKUlvE5_clEvEUlffE_EESt5arrayIPcLm3EELi4E23TrivialOffsetCalculatorILi2EjESC_ILi1EjENS0_6memory15LoadWithoutCastENSF_16StoreWithoutCastEEEviT_T0_T2_T3_T4_T5_ --------------------------
	.section	.nv.constant0._ZN2at6native27unrolled_elementwise_kernelINS0_13BinaryFunctorIfffZZZNS0_21heaviside_kernel_cudaERNS_18TensorIteratorBaseEENKUlvE_clEvENKUlvE5_clEvEUlffE_EESt5arrayIPcLm3EELi4E23TrivialOffsetCalculatorILi2EjESC_ILi1EjENS0_6memory15LoadWithoutCastENSF_16StoreWithoutCastEEEviT_T0_T2_T3_T4_T5_,"a",@progbits
	.sectionflags	@""
	.align	4
.nv.constant0._ZN2at6native27unrolled_elementwise_kernelINS0_13BinaryFunctorIfffZZZNS0_21heaviside_kernel_cudaERNS_18TensorIteratorBaseEENKUlvE_clEvENKUlvE5_clEvEUlffE_EESt5arrayIPcLm3EELi4E23TrivialOffsetCalculatorILi2EjESC_ILi1EjENS0_6memory15LoadWithoutCastENSF_16StoreWithoutCastEEEviT_T0_T2_T3_T4_T5_:
	.zero		564


//--------------------- .nv.constant0._ZN2at6native29vectorized_elementwise_kernelILi2ENS0_13BinaryFunctorIfffZZZNS0_21heaviside_kernel_cudaERNS_18TensorIteratorBaseEENKUlvE_clEvENKUlvE5_clEvEUlffE_EESt5arrayIPcLm3EEEEviT0_T1_ --------------------------
	.section	.nv.constant0._ZN2at6native29vectorized_elementwise_kernelILi2ENS0_13BinaryFunctorIfffZZZNS0_21heaviside_kernel_cudaERNS_18TensorIteratorBaseEENKUlvE_clEvENKUlvE5_clEvEUlffE_EESt5arrayIPcLm3EEEEviT0_T1_,"a",@progbits
	.sectionflags	@""
	.align	4
.nv.constant0._ZN2at6native29vectorized_elementwise_kernelILi2ENS0_13BinaryFunctorIfffZZZNS0_21heaviside_kernel_cudaERNS_18TensorIteratorBaseEENKUlvE_clEvENKUlvE5_clEvEUlffE_EESt5arrayIPcLm3EEEEviT0_T1_:
	.zero		560


//--------------------- .nv.constant0._ZN2at6native29vectorized_elementwise_kernelILi4ENS0_13BinaryFunctorIfffZZZNS0_21heaviside_kernel_cudaERNS_18TensorIteratorBaseEENKUlvE_clEvENKUlvE5_clEvEUlffE_EESt5arrayIPcLm3EEEEviT0_T1_ --------------------------
	.section	.nv.constant0._ZN2at6native29vectorized_elementwise_kernelILi4ENS0_13BinaryFunctorIfffZZZNS0_21heaviside_kernel_cudaERNS_18TensorIteratorBaseEENKUlvE_clEvENKUlvE5_clEvEUlffE_EESt5arrayIPcLm3EEEEviT0_T1_,"a",@progbits
	.sectionflags	@""
	.align	4
.nv.constant0._ZN2at6native29vectorized_elementwise_kernelILi4ENS0_13BinaryFunctorIfffZZZNS0_21heaviside_kernel_cudaERNS_18TensorIteratorBaseEENKUlvE_clEvENKUlvE5_clEvEUlffE_EESt5arrayIPcLm3EEEEviT0_T1_:
	.zero		560


//--------------------- .nv.constant0._ZN2at6native29vectorized_elementwise_kernelILi8ENS0_13BinaryFunctorIfffZZZNS0_21heaviside_kernel_cudaERNS_18TensorIteratorBaseEENKUlvE_clEvENKUlvE5_clEvEUlffE_EESt5arrayIPcLm3EEEEviT0_T1_ --------------------------
	.section	.nv.constant0._ZN2at6native29vectorized_elementwise_kernelILi8ENS0_13BinaryFunctorIfffZZZNS0_21heaviside_kernel_cudaERNS_18TensorIteratorBaseEENKUlvE_clEvENKUlvE5_clEvEUlffE_EESt5arrayIPcLm3EEEEviT0_T1_,"a",@progbits
	.sectionflags	@""
	.align	4
.nv.constant0._ZN2at6native29vectorized_elementwise_kernelILi8ENS0_13BinaryFunctorIfffZZZNS0_21heaviside_kernel_cudaERNS_18TensorIteratorBaseEENKUlvE_clEvENKUlvE5_clEvEUlffE_EESt5arrayIPcLm3EEEEviT0_T1_:
	.zero		560


//--------------------- .nv.constant0._ZN2at6native18elementwise_kernelILi128ELi4EZNS0_15gpu_kernel_implINS0_13BUnaryFunctorIfffZZZNS0_21heaviside_kernel_cudaERNS_18TensorIteratorBaseEENKUlvE_clEvENKUlvE5_clEvEUlffE_EEEEvS5_RKT_EUliE_EEviT1_ --------------------------
	.section	.nv.constant0._ZN2at6native18elementwise_kernelILi128ELi4EZNS0_15gpu_kernel_implINS0_13BUnaryFunctorIfffZZZNS0_21heaviside_kernel_cudaERNS_18TensorIteratorBaseEENKUlvE_clEvENKUlvE5_clEvEUlffE_EEEEvS5_RKT_EUliE_EEviT1_,"a",@progbits
	.sectionflags	@""
	.align	4
.nv.constant0._ZN2at6native18elementwise_kernelILi128ELi4EZNS0_15gpu_kernel_implINS0_13BUnaryFunctorIfffZZZNS0_21heaviside_kernel_cudaERNS_18TensorIteratorBaseEENKUlvE_clEvENKUlvE5_clEvEUlffE_EEEEvS5_RKT_EUliE_EEviT1_:
	.zero		1080


//--------------------- .nv.constant0._ZN2at6native27unrolled_elementwise_kernelINS0_13BUnaryFunctorIfffZZZNS0_21heaviside_kernel_cudaERNS_18TensorIteratorBaseEENKUlvE_clEvENKUlvE5_clEvEUlffE_EESt5arrayIPcLm2EELi4E23TrivialOffsetCalculatorILi1EjESD_NS0_6memory12LoadWithCastILi1EEENSE_13StoreWithCastILi1EEEEEviT_T0_T2_T3_T4_T5_ --------------------------
	.section	.nv.constant0._ZN2at6native27unrolled_elementwise_kernelINS0_13BUnaryFunctorIfffZZZNS0_21heaviside_kernel_cudaERNS_18TensorIteratorBaseEENKUlvE_clEvENKUlvE5_clEvEUlffE_EESt5arrayIPcLm2EELi4E23TrivialOffsetCalculatorILi1EjESD_NS0_6memory12LoadWithCastILi1EEENSE_13StoreWithCastILi1EEEEEviT_T0_T2_T3_T4_T5_,"a",@progbits
	.sectionflags	@""
	.align	4
.nv.constant0._ZN2at6native27unrolled_elementwise_kernelINS0_13BUnaryFunctorIfffZZZNS0_21heaviside_kernel_cudaERNS_18TensorIteratorBaseEENKUlvE_clEvENKUlvE5_clEvEUlffE_EESt5arrayIPcLm2EELi4E23TrivialOffsetCalculatorILi1EjESD_NS0_6memory12LoadWithCastILi1EEENSE_13StoreWithCastILi1EEEEEviT_T0_T2_T3_T4_T5_:
	.zero		580


//--------------------- .nv.constant0._ZN2at6native18elementwise_kernelILi128ELi2EZNS0_22gpu_kernel_impl_nocastINS0_13BUnaryFunctorIfffZZZNS0_21heaviside_kernel_cudaERNS_18TensorIteratorBaseEENKUlvE_clEvENKUlvE5_clEvEUlffE_EEEEvS5_RKT_EUliE_EEviT1_ --------------------------
	.section	.nv.constant0._ZN2at6native18elementwise_kernelILi128ELi2EZNS0_22gpu_kernel_impl_nocastINS0_13BUnaryFunctorIfffZZZNS0_21heaviside_kernel_cudaERNS_18TensorIteratorBaseEENKUlvE_clEvENKUlvE5_clEvEUlffE_EEEEvS5_RKT_EUliE_EEviT1_,"a",@progbits
	.sectionflags	@""
	.align	4
.nv.constant0._ZN2at6native18elementwise_kernelILi128ELi2EZNS0_22gpu_kernel_impl_nocastINS0_13BUnaryFunctorIfffZZZNS0_21heaviside_kernel_cudaERNS_18TensorIteratorBaseEENKUlvE_clEvENKUlvE5_clEvEUlffE_EEEEvS5_RKT_EUliE_EEviT1_:
	.zero		1072


//--------------------- .nv.constant0._ZN2at6native27unrolled_elementwise_kernelINS0_13BUnaryFunctorIfffZZZNS0_21heaviside_kernel_cudaERNS_18TensorIteratorBaseEENKUlvE_clEvENKUlvE5_clEvEUlffE_EESt5arrayIPcLm2EELi4E23TrivialOffsetCalculatorILi1EjESD_NS0_6memory15LoadWithoutCastENSE_16StoreWithoutCastEEEviT_T0_T2_T3_T4_T5_ --------------------------
	.section	.nv.constant0._ZN2at6native27unrolled_elementwise_kernelINS0_13BUnaryFunctorIfffZZZNS0_21heaviside_kernel_cudaERNS_18TensorIteratorBaseEENKUlvE_clEvENKUlvE5_clEvEUlffE_EESt5arrayIPcLm2EELi4E23TrivialOffsetCalculatorILi1EjESD_NS0_6memory15LoadWithoutCastENSE_16StoreWithoutCastEEEviT_T0_T2_T3_T4_T5_,"a",@progbits
	.sectionflags	@""
	.align	4
.nv.constant0._ZN2at6native27unrolled_elementwise_kernelINS0_13BUnaryFunctorIfffZZZNS0_21heaviside_kernel_cudaERNS_18TensorIteratorBaseEENKUlvE_clEvENKUlvE5_clEvEUlffE_EESt5arrayIPcLm2EELi4E23TrivialOffsetCalculatorILi1EjESD_NS0_6memory15LoadWithoutCastENSE_16StoreWithoutCastEEEviT_T0_T2_T3_T4_T5_:
	.zero		564


//--------------------- .nv.constant0._ZN2at6native29vectorized_elementwise_kernelILi2ENS0_13BUnaryFunctorIfffZZZNS0_21heaviside_kernel_cudaERNS_18TensorIteratorBaseEENKUlvE_clEvENKUlvE5_clEvEUlffE_EESt5arrayIPcLm2EEEEviT0_T1_ --------------------------
	.section	.nv.constant0._ZN2at6native29vectorized_elementwise_kernelILi2ENS0_13BUnaryFunctorIfffZZZNS0_21heaviside_kernel_cudaERNS_18TensorIteratorBaseEENKUlvE_clEvENKUlvE5_clEvEUlffE_EESt5arrayIPcLm2EEEEviT0_T1_,"a",@progbits
	.sectionflags	@""
	.align	4
.nv.constant0._ZN2at6native29vectorized_elementwise_kernelILi2ENS0_13BUnaryFunctorIfffZZZNS0_21heaviside_kernel_cudaERNS_18TensorIteratorBaseEENKUlvE_clEvENKUlvE5_clEvEUlffE_EESt5arrayIPcLm2EEEEviT0_T1_:
	.zero		560


//--------------------- .nv.constant0._ZN2at6native29vectorized_elementwise_kernelILi4ENS0_13BUnaryFunctorIfffZZZNS0_21heaviside_kernel_cudaERNS_18TensorIteratorBaseEENKUlvE_clEvENKUlvE5_clEvEUlffE_EESt5arrayIPcLm2EEEEviT0_T1_ --------------------------
	.section	.nv.constant0._ZN2at6native29vectorized_elementwise_kernelILi4ENS0_13BUnaryFunctorIfffZZZNS0_21heaviside_kernel_cudaERNS_18TensorIteratorBaseEENKUlvE_clEvENKUlvE5_clEvEUlffE_EESt5arrayIPcLm2EEEEviT0_T1_,"a",@progbits
	.sectionflags	@""
	.align	4
.nv.constant0._ZN2at6native29vectorized_elementwise_kernelILi4ENS0_13BUnaryFunctorIfffZZZNS0_21heaviside_kernel_cudaERNS_18TensorIteratorBaseEENKUlvE_clEvENKUlvE5_clEvEUlffE_EESt5arrayIPcLm2EEEEviT0_T1_:
	.zero		560


//--------------------- .nv.constant0._ZN2at6native29vectorized_elementwise_kernelILi8ENS0_13BUnaryFunctorIfffZZZNS0_21heaviside_kernel_cudaERNS_18TensorIteratorBaseEENKUlvE_clEvENKUlvE5_clEvEUlffE_EESt5arrayIPcLm2EEEEviT0_T1_ --------------------------
	.section	.nv.constant0._ZN2at6native29vectorized_elementwise_kernelILi8ENS0_13BUnaryFunctorIfffZZZNS0_21heaviside_kernel_cudaERNS_18TensorIteratorBaseEENKUlvE_clEvENKUlvE5_clEvEUlffE_EESt5arrayIPcLm2EEEEviT0_T1_,"a",@progbits
	.sectionflags	@""
	.align	4
.nv.constant0._ZN2at6native29vectorized_elementwise_kernelILi8ENS0_13BUnaryFunctorIfffZZZNS0_21heaviside_kernel_cudaERNS_18TensorIteratorBaseEENKUlvE_clEvENKUlvE5_clEvEUlffE_EESt5arrayIPcLm2EEEEviT0_T1_:
	.zero		560


//--------------------- .nv.constant0._ZN2at6native18elementwise_kernelILi128ELi4EZNS0_15gpu_kernel_implINS0_13AUnaryFunctorIfffZZZNS0_21heaviside_kernel_cudaERNS_18TensorIteratorBaseEENKUlvE_clEvENKUlvE5_clEvEUlffE_EEEEvS5_RKT_EUliE_EEviT1_ --------------------------
	.section	.nv.constant0._ZN2at6native18elementwise_kernelILi128ELi4EZNS0_15gpu_kernel_implINS0_13AUnaryFunctorIfffZZZNS0_21heaviside_kernel_cudaERNS_18TensorIteratorBaseEENKUlvE_clEvENKUlvE5_clEvEUlffE_EEEEvS5_RKT_EUliE_EEviT1_,"a",@progbits
	.sectionflags	@""
	.align	4
.nv.constant0._ZN2at6native18elementwise_kernelILi128ELi4EZNS0_15gpu_kernel_implINS0_13AUnaryFunctorIfffZZZNS0_21heaviside_kernel_cudaERNS_18TensorIteratorBaseEENKUlvE_clEvENKUlvE5_clEvEUlffE_EEEEvS5_RKT_EUliE_EEviT1_:
	.zero		1080


//--------------------- .nv.constant0._ZN2at6native27unrolled_elementwise_kernelINS0_13AUnaryFunctorIfffZZZNS0_21heaviside_kernel_cudaERNS_18TensorIteratorBaseEENKUlvE_clEvENKUlvE5_clEvEUlffE_EESt5arrayIPcLm2EELi4E23TrivialOffsetCalculatorILi1EjESD_NS0_6memory12LoadWithCastILi1EEENSE_13StoreWithCastILi1EEEEEviT_T0_T2_T3_T4_T5_ --------------------------
	.section	.nv.constant0._ZN2at6native27unrolled_elementwise_kernelINS0_13AUnaryFunctorIfffZZZNS0_21heaviside_kernel_cudaERNS_18TensorIteratorBaseEENKUlvE_clEvENKUlvE5_clEvEUlffE_EESt5arrayIPcLm2EELi4E23TrivialOffsetCalculatorILi1EjESD_NS0_6memory12LoadWithCastILi1EEENSE_13StoreWithCastILi1EEEEEviT_T0_T2_T3_T4_T5_,"a",@progbits
	.sectionflags	@""
	.align	4
.nv.constant0._ZN2at6native27unrolled_elementwise_kernelINS0_13AUnaryFunctorIfffZZZNS0_21heaviside_kernel_cudaERNS_18TensorIteratorBaseEENKUlvE_clEvENKUlvE5_clEvEUlffE_EESt5arrayIPcLm2EELi4E23TrivialOffsetCalculatorILi1EjESD_NS0_6memory12LoadWithCastILi1EEENSE_13StoreWithCastILi1EEEEEviT_T0_T2_T3_T4_T5_:
	.zero		580


//--------------------- .nv.constant0._ZN2at6native18elementwise_kernelILi128ELi2EZNS0_22gpu_kernel_impl_nocastINS0_13AUnaryFunctorIfffZZZNS0_21heaviside_kernel_cudaERNS_18TensorIteratorBaseEENKUlvE_clEvENKUlvE5_clEvEUlffE_EEEEvS5_RKT_EUliE_EEviT1_ --------------------------
	.section	.nv.constant0._ZN2at6native18elementwise_kernelILi128ELi2EZNS0_22gpu_kernel_impl_nocastINS0_13AUnaryFunctorIfffZZZNS0_21heaviside_kernel_cudaERNS_18TensorIteratorBaseEENKUlvE_clEvENKUlvE5_clEvEUlffE_EEEEvS5_RKT_EUliE_EEviT1_,"a",@progbits
	.sectionflags	@""
	.align	4
.nv.constant0._ZN2at6native18elementwise_kernelILi128ELi2EZNS0_22gpu_kernel_impl_nocastINS0_13AUnaryFunctorIfffZZZNS0_21heaviside_kernel_cudaERNS_18TensorIteratorBaseEENKUlvE_clEvENKUlvE5_clEvEUlffE_EEEEvS5_RKT_EUliE_EEviT1_:
	.zero		1072


//--------------------- .nv.constant0._ZN2at6native27unrolled_elementwise_kernelINS0_13AUnaryFunctorIfffZZZNS0_21heaviside_kernel_cudaERNS_18TensorIteratorBaseEENKUlvE_clEvENKUlvE5_clEvEUlffE_EESt5arrayIPcLm2EELi4E23TrivialOffsetCalculatorILi1EjESD_NS0_6memory15LoadWithoutCastENSE_16StoreWithoutCastEEEviT_T0_T2_T3_T4_T5_ --------------------------
	.section	.nv.constant0._ZN2at6native27unrolled_elementwise_kernelINS0_13AUnaryFunctorIfffZZZNS0_21heaviside_kernel_cudaERNS_18TensorIteratorBaseEENKUlvE_clEvENKUlvE5_clEvEUlffE_EESt5arrayIPcLm2EELi4E23TrivialOffsetCalculatorILi1EjESD_NS0_6memory15LoadWithoutCastENSE_16StoreWithoutCastEEEviT_T0_T2_T3_T4_T5_,"a",@progbits
	.sectionflags	@""
	.align	4
.nv.constant0._ZN2at6native27unrolled_elementwise_kernelINS0_13AUnaryFunctorIfffZZZNS0_21heaviside_kernel_cudaERNS_18TensorIteratorBaseEENKUlvE_clEvENKUlvE5_clEvEUlffE_EESt5arrayIPcLm2EELi4E23TrivialOffsetCalculatorILi1EjESD_NS0_6memory15LoadWithoutCastENSE_16StoreWithoutCastEEEviT_T0_T2_T3_T4_T5_:
	.zero		564


//--------------------- .nv.constant0._ZN2at6native29vectorized_elementwise_kernelILi2ENS0_13AUnaryFunctorIfffZZZNS0_21heaviside_kernel_cudaERNS_18TensorIteratorBaseEENKUlvE_clEvENKUlvE5_clEvEUlffE_EESt5arrayIPcLm2EEEEviT0_T1_ --------------------------
	.section	.nv.constant0._ZN2at6native29vectorized_elementwise_kernelILi2ENS0_13AUnaryFunctorIfffZZZNS0_21heaviside_kernel_cudaERNS_18TensorIteratorBaseEENKUlvE_clEvENKUlvE5_clEvEUlffE_EESt5arrayIPcLm2EEEEviT0_T1_,"a",@progbits
	.sectionflags	@""
	.align	4
.nv.constant0._ZN2at6native29vectorized_elementwise_kernelILi2ENS0_13AUnaryFunctorIfffZZZNS0_21heaviside_kernel_cudaERNS_18TensorIteratorBaseEENKUlvE_clEvENKUlvE5_clEvEUlffE_EESt5arrayIPcLm2EEEEviT0_T1_:
	.zero		560


//--------------------- .nv.constant0._ZN2at6native29vectorized_elementwise_kernelILi4ENS0_13AUnaryFunctorIfffZZZNS0_21heaviside_kernel_cudaERNS_18TensorIteratorBaseEENKUlvE_clEvENKUlvE5_clEvEUlffE_EESt5arrayIPcLm2EEEEviT0_T1_ --------------------------
	.section	.nv.constant0._ZN2at6native29vectorized_elementwise_kernelILi4ENS0_13AUnaryFunctorIfffZZZNS0_21heaviside_kernel_cudaERNS_18TensorIteratorBaseEENKUlvE_clEvENKUlvE5_clEvEUlffE_EESt5arrayIPcLm2EEEEviT0_T1_,"a",@progbits
	.sectionflags	@""
	.align	4
.nv.constant0._ZN2at6native29vectorized_elementwise_kernelILi4ENS0_13AUnaryFunctorIfffZZZNS0_21heaviside_kernel_cudaERNS_18TensorIteratorBaseEENKUlvE_clEvENKUlvE5_clEvEUlffE_EESt5arrayIPcLm2EEEEviT0_T1_:
	.zero		560


//--------------------- .nv.constant0._ZN2at6native29vectorized_elementwise_kernelILi8ENS0_13AUnaryFunctorIfffZZZNS0_21heaviside_kernel_cudaERNS_18TensorIteratorBaseEENKUlvE_clEvENKUlvE5_clEvEUlffE_EESt5arrayIPcLm2EEEEviT0_T1_ --------------------------
	.section	.nv.constant0._ZN2at6native29vectorized_elementwise_kernelILi8ENS0_13AUnaryFunctorIfffZZZNS0_21heaviside_kernel_cudaERNS_18TensorIteratorBaseEENKUlvE_clEvENKUlvE5_clEvEUlffE_EESt5arrayIPcLm2EEEEviT0_T1_,"a",@progbits
	.sectionflags	@""
	.align	4
.nv.constant0._ZN2at6native29vectorized_elementwise_kernelILi8ENS0_13AUnaryFunctorIfffZZZNS0_21heaviside_kernel_cudaERNS_18TensorIteratorBaseEENKUlvE_clEvENKUlvE5_clEvEUlffE_EESt5arrayIPcLm2EEEEviT0_T1_:
	.zero		560


//--------------------- .nv.constant0._ZN2at6native18elementwise_kernelILi128ELi4EZNS0_15gpu_kernel_implINS0_13BinaryFunctorIdddZZZNS0_21heaviside_kernel_cudaERNS_18TensorIteratorBaseEENKUlvE_clEvENKUlvE4_clEvEUlddE_EEEEvS5_RKT_EUliE_EEviT1_ --------------------------
	.section	.nv.constant0._ZN2at6native18elementwise_kernelILi128ELi4EZNS0_15gpu_kernel_implINS0_13BinaryFunctorIdddZZZNS0_21heaviside_kernel_cudaERNS_18TensorIteratorBaseEENKUlvE_clEvENKUlvE4_clEvEUlddE_EEEEvS5_RKT_EUliE_EEviT1_,"a",@progbits
	.sectionflags	@""
	.align	4
.nv.constant0._ZN2at6native18elementwise_kernelILi128ELi4EZNS0_15gpu_kernel_implINS0_13BinaryFunctorIdddZZZNS0_21heaviside_kernel_cudaERNS_18TensorIteratorBaseEENKUlvE_clEvENKUlvE4_clEvEUlddE_EEEEvS5_RKT_EUliE_EEviT1_:
	.zero		1184


//--------------------- .nv.constant0._ZN2at6native27unrolled_elementwise_kernelINS0_13BinaryFunctorIdddZZZNS0_21heaviside_kernel_cudaERNS_18TensorIteratorBaseEENKUlvE_clEvENKUlvE4_clEvEUlddE_EESt5arrayIPcLm3EELi4E23TrivialOffsetCalculatorILi2EjESC_ILi1EjENS0_6memory12LoadWithCastILi2EEENSF_13StoreWithCastILi1EEEEEviT_T0_T2_T3_T4_T5_ --------------------------
	.section	.nv.constant0._ZN2at6native27unrolled_elementwise_kernelINS0_13BinaryFunctorIdddZZZNS0_21heaviside_kernel_cudaERNS_18TensorIteratorBaseEENKUlvE_clEvENKUlvE4_clEvEUlddE_EESt5arrayIPcLm3EELi4E23TrivialOffsetCalculatorILi2EjESC_ILi1EjENS0_6memory12LoadWithCastILi2EEENSF_13StoreWithCastILi1EEEEEviT_T0_T2_T3_T4_T5_,"a",@progbits
	.sectionflags	@""
	.align	4
.nv.constant0._ZN2at6native27unrolled_elementwise_kernelINS0_13BinaryFunctorIdddZZZNS0_21heaviside_kernel_cudaERNS_18TensorIteratorBaseEENKUlvE_clEvENKUlvE4_clEvEUlddE_EESt5arrayIPcLm3EELi4E23TrivialOffsetCalculatorILi2EjESC_ILi1EjENS0_6memory12LoadWithCastILi2EEENSF_13StoreWithCastILi1EEEEEviT_T0_T2_T3_T4_T5_:
	.zero		584


//--------------------- .nv.constant0._ZN2at6native18elementwise_kernelILi128ELi2EZNS0_22gpu_kernel_impl_nocastINS0_13BinaryFunctorIdddZZZNS0_21heaviside_kernel_cudaERNS_18TensorIteratorBaseEENKUlvE_clEvENKUlvE4_clEvEUlddE_EEEEvS5_RKT_EUliE_EEviT1_ --------------------------
	.section	.nv.constant0._ZN2at6native18elementwise_kernelILi128ELi2EZNS0_22gpu_kernel_impl_nocastINS0_13BinaryFunctorIdddZZZNS0_21heaviside_kernel_cudaERNS_18TensorIteratorBaseEENKUlvE_clEvENKUlvE4_clEvEUlddE_EEEEvS5_RKT_EUliE_EEviT1_,"a",@progbits
	.sectionflags	@""
	.align	4
.nv.constant0._ZN2at6native18elementwise_kernelILi128ELi2EZNS0_22gpu_kernel_impl_nocastINS0_13BinaryFunctorIdddZZZNS0_21heaviside_kernel_cudaERNS_18TensorIteratorBaseEENKUlvE_clEvENKUlvE4_clEvEUlddE_EEEEvS5_RKT_EUliE_EEviT1_:
	.zero		1184


//--------------------- .nv.constant0._ZN2at6native27unrolled_elementwise_kernelINS0_13BinaryFunctorIdddZZZNS0_21heaviside_kernel_cudaERNS_18TensorIteratorBaseEENKUlvE_clEvENKUlvE4_clEvEUlddE_EESt5arrayIPcLm3EELi4E23TrivialOffsetCalculatorILi2EjESC_ILi1EjENS0_6memory15LoadWithoutCastENSF_16StoreWithoutCastEEEviT_T0_T2_T3_T4_T5_ --------------------------
	.section	.nv.constant0._ZN2at6native27unrolled_elementwise_kernelINS0_13BinaryFunctorIdddZZZNS0_21heaviside_kernel_cudaERNS_18TensorIteratorBaseEENKUlvE_clEvENKUlvE4_clEvEUlddE_EESt5arrayIPcLm3EELi4E23TrivialOffsetCalculatorILi2EjESC_ILi1EjENS0_6memory15LoadWithoutCastENSF_16StoreWithoutCastEEEviT_T0_T2_T3_T4_T5_,"a",@progbits
	.sectionflags	@""
	.align	4
.nv.constant0._ZN2at6native27unrolled_elementwise_kernelINS0_13BinaryFunctorIdddZZZNS0_21heaviside_kernel_cudaERNS_18TensorIteratorBaseEENKUlvE_clEvENKUlvE4_clEvEUlddE_EESt5arrayIPcLm3EELi4E23TrivialOffsetCalculatorILi2EjESC_ILi1EjENS0_6memory15LoadWithoutCastENSF_16StoreWithoutCastEEEviT_T0_T2_T3_T4_T5_:
	.zero		564


//--------------------- .nv.constant0._ZN2at6native29vectorized_elementwise_kernelILi2ENS0_13BinaryFunctorIdddZZZNS0_21heaviside_kernel_cudaERNS_18TensorIteratorBaseEENKUlvE_clEvENKUlvE4_clEvEUlddE_EESt5arrayIPcLm3EEEEviT0_T1_ --------------------------
	.section	.nv.constant0._ZN2at6native29vectorized_elementwise_kernelILi2ENS0_13BinaryFunctorIdddZZZNS0_21heaviside_kernel_cudaERNS_18TensorIteratorBaseEENKUlvE_clEvENKUlvE4_clEvEUlddE_EESt5arrayIPcLm3EEEEviT0_T1_,"a",@progbits
	.sectionflags	@""
	.align	4
.nv.constant0._ZN2at6native29vectorized_elementwise_kernelILi2ENS0_13BinaryFunctorIdddZZZNS0_21heaviside_kernel_cudaERNS_18TensorIteratorBaseEENKUlvE_clEvENKUlvE4_clEvEUlddE_EESt5arrayIPcLm3EEEEviT0_T1_:
	.zero		560


//--------------------- .nv.constant0._ZN2at6native29vectorized_elementwise_kernelILi4ENS0_13BinaryFunctorIdddZZZNS0_21heaviside_kernel_cudaERNS_18TensorIteratorBaseEENKUlvE_clEvENKUlvE4_clEvEUlddE_EESt5arrayIPcLm3EEEEviT0_T1_ --------------------------
	.section	.nv.constant0._ZN2at6native29vectorized_elementwise_kernelILi4ENS0_13BinaryFunctorIdddZZZNS0_21heaviside_kernel_cudaERNS_18TensorIteratorBaseEENKUlvE_clEvENKUlvE4_clEvEUlddE_EESt5arrayIPcLm3EEEEviT0_T1_,"a",@progbits
	.sectionflags	@""
	.align	4
.nv.constant0._ZN2at6native29vectorized_elementwise_kernelILi4ENS0_13BinaryFunctorIdddZZZNS0_21heaviside_kernel_cudaERNS_18TensorIteratorBaseEENKUlvE_clEvENKUlvE4_clEvEUlddE_EESt5arrayIPcLm3EEEEviT0_T1_:
	.zero		560


//--------------------- .nv.constant0._ZN2at6native29vectorized_elementwise_kernelILi8ENS0_13BinaryFunctorIdddZZZNS0_21heaviside_kernel_cudaERNS_18TensorIteratorBaseEENKUlvE_clEvENKUlvE4_clEvEUlddE_EESt5arrayIPcLm3EEEEviT0_T1_ --------------------------
	.section	.nv.constant0._ZN2at6native29vectorized_elementwise_kernelILi8ENS0_13BinaryFunctorIdddZZZNS0_21heaviside_kernel_cudaERNS_18TensorIteratorBaseEENKUlvE_clEvENKUlvE4_clEvEUlddE_EESt5arrayIPcLm3EEEEviT0_T1_,"a",@progbits
	.sectionflags	@""
	.align	4
.nv.constant0._ZN2at6native29vectorized_elementwise_kernelILi8ENS0_13BinaryFunctorIdddZZZNS0_21heaviside_kernel_cudaERNS_18TensorIteratorBaseEENKUlvE_clEvENKUlvE4_clEvEUlddE_EESt5arrayIPcLm3EEEEviT0_T1_:
	.zero		560


//--------------------- .nv.constant0._ZN2at6native18elementwise_kernelILi128ELi4EZNS0_15gpu_kernel_implINS0_13BUnaryFunctorIdddZZZNS0_21heaviside_kernel_cudaERNS_18TensorIteratorBaseEENKUlvE_clEvENKUlvE4_clEvEUlddE_EEEEvS5_RKT_EUliE_EEviT1_ --------------------------
	.section	.nv.constant0._ZN2at6native18elementwise_kernelILi128ELi4EZNS0_15gpu_kernel_implINS0_13BUnaryFunctorIdddZZZNS0_21heaviside_kernel_cudaERNS_18TensorIteratorBaseEENKUlvE_clEvENKUlvE4_clEvEUlddE_EEEEvS5_RKT_EUliE_EEviT1_,"a",@progbits
	.sectionflags	@""
	.align	4
.nv.constant0._ZN2at6native18elementwise_kernelILi128ELi4EZNS0_15gpu_kernel_implINS0_13BUnaryFunctorIdddZZZNS0_21heaviside_kernel_cudaERNS_18TensorIteratorBaseEENKUlvE_clEvENKUlvE4_clEvEUlddE_EEEEvS5_RKT_EUliE_EEviT1_:
	.zero		1088


//--------------------- .nv.constant0._ZN2at6native27unrolled_elementwise_kernelINS0_13BUnaryFunctorIdddZZZNS0_21heaviside_kernel_cudaERNS_18TensorIteratorBaseEENKUlvE_clEvENKUlvE4_clEvEUlddE_EESt5arrayIPcLm2EELi4E23TrivialOffsetCalculatorILi1EjESD_NS0_6memory12LoadWithCastILi1EEENSE_13StoreWithCastILi1EEEEEviT_T0_T2_T3_T4_T5_ --------------------------
	.section	.nv.constant0._ZN2at6native27unrolled_elementwise_kernelINS0_13BUnaryFunctorIdddZZZNS0_21heaviside_kernel_cudaERNS_18TensorIteratorBaseEENKUlvE_clEvENKUlvE4_clEvEUlddE_EESt5arrayIPcLm2EELi4E23TrivialOffsetCalculatorILi1EjESD_NS0_6memory12LoadWithCastILi1EEENSE_13StoreWithCastILi1EEEEEviT_T0_T2_T3_T4_T5_,"a",@progbits
	.sectionflags	@""
	.align	4
.nv.constant0._ZN2at6native27unrolled_elementwise_kernelINS0_13BUnaryFunctorIdddZZZNS0_21heaviside_kernel_cudaERNS_18TensorIteratorBaseEENKUlvE_clEvENKUlvE4_clEvEUlddE_EESt5arrayIPcLm2EELi4E23TrivialOffsetCalculatorILi1EjESD_NS0_6memory12LoadWithCastILi1EEENSE_13StoreWithCastILi1EEEEEviT_T0_T2_T3_T4_T5_:
	.zero		588


//--------------------- .nv.constant0._ZN2at6native18elementwise_kernelILi128ELi2EZNS0_22gpu_kernel_impl_nocastINS0_13BUnaryFunctorIdddZZZNS0_21heaviside_kernel_cudaERNS_18TensorIteratorBaseEENKUlvE_clEvENKUlvE4_clEvEUlddE_EEEEvS5_RKT_EUliE_EEviT1_ --------------------------
	.section	.nv.constant0._ZN2at6native18elementwise_kernelILi128ELi2EZNS0_22gpu_kernel_impl_nocastINS0_13BUnaryFunctorIdddZZZNS0_21heaviside_kernel_cudaERNS_18TensorIteratorBaseEENKUlvE_clEvENKUlvE4_clEvEUlddE_EEEEvS5_RKT_EUliE_EEviT1_,"a",@progbits
	.sectionflags	@""
	.align	4
.nv.constant0._ZN2at6native18elementwise_kernelILi128ELi2EZNS0_22gpu_kernel_impl_nocastINS0_13BUnaryFunctorIdddZZZNS0_21heaviside_kernel_cudaERNS_18TensorIteratorBaseEENKUlvE_clEvENKUlvE4_clEvEUlddE_EEEEvS5_RKT_EUliE_EEviT1_:
	.zero		1080


//--------------------- .nv.constant0._ZN2at6native27unrolled_elementwise_kernelINS0_13BUnaryFunctorIdddZZZNS0_21heaviside_kernel_cudaERNS_18TensorIteratorBaseEENKUlvE_clEvENKUlvE4_clEvEUlddE_EESt5arrayIPcLm2EELi4E23TrivialOffsetCalculatorILi1EjESD_NS0_6memory15LoadWithoutCastENSE_16StoreWithoutCastEEEviT_T0_T2_T3_T4_T5_ --------------------------
	.section	.nv.constant0._ZN2at6native27unrolled_elementwise_kernelINS0_13BUnaryFunctorIdddZZZNS0_21heaviside_kernel_cudaERNS_18TensorIteratorBaseEENKUlvE_clEvENKUlvE4_clEvEUlddE_EESt5arrayIPcLm2EELi4E23TrivialOffsetCalculatorILi1EjESD_NS0_6memory15LoadWithoutCastENSE_16StoreWithoutCastEEEviT_T0_T2_T3_T4_T5_,"a",@progbits
	.sectionflags	@""
	.align	4
.nv.constant0._ZN2at6native27unrolled_elementwise_kernelINS0_13BUnaryFunctorIdddZZZNS0_21heaviside_kernel_cudaERNS_18TensorIteratorBaseEENKUlvE_clEvENKUlvE4_clEvEUlddE_EESt5arrayIPcLm2EELi4E23TrivialOffsetCalculatorILi1EjESD_NS0_6memory15LoadWithoutCastENSE_16StoreWithoutCastEEEviT_T0_T2_T3_T4_T5_:
	.zero		572


//--------------------- .nv.constant0._ZN2at6native29vectorized_elementwise_kernelILi2ENS0_13BUnaryFunctorIdddZZZNS0_21heaviside_kernel_cudaERNS_18TensorIteratorBaseEENKUlvE_clEvENKUlvE4_clEvEUlddE_EESt5arrayIPcLm2EEEEviT0_T1_ --------------------------
	.section	.nv.constant0._ZN2at6native29vectorized_elementwise_kernelILi2ENS0_13BUnaryFunctorIdddZZZNS0_21heaviside_kernel_cudaERNS_18TensorIteratorBaseEENKUlvE_clEvENKUlvE4_clEvEUlddE_EESt5arrayIPcLm2EEEEviT0_T1_,"a",@progbits
	.sectionflags	@""
	.align	4
.nv.constant0._ZN2at6native29vectorized_elementwise_kernelILi2ENS0_13BUnaryFunctorIdddZZZNS0_21heaviside_kernel_cudaERNS_18TensorIteratorBaseEENKUlvE_clEvENKUlvE4_clEvEUlddE_EESt5arrayIPcLm2EEEEviT0_T1_:
	.zero		568


//--------------------- .nv.constant0._ZN2at6native29vectorized_elementwise_kernelILi4ENS0_13BUnaryFunctorIdddZZZNS0_21heaviside_kernel_cudaERNS_18TensorIteratorBaseEENKUlvE_clEvENKUlvE4_clEvEUlddE_EESt5arrayIPcLm2EEEEviT0_T1_ --------------------------
	.section	.nv.constant0._ZN2at6native29vectorized_elementwise_kernelILi4ENS0_13BUnaryFunctorIdddZZZNS0_21heaviside_kernel_cudaERNS_18TensorIteratorBaseEENKUlvE_clEvENKUlvE4_clEvEUlddE_EESt5arrayIPcLm2EEEEviT0_T1_,"a",@progbits
	.sectionflags	@""
	.align	4
.nv.constant0._ZN2at6native29vectorized_elementwise_kernelILi4ENS0_13BUnaryFunctorIdddZZZNS0_21heaviside_kernel_cudaERNS_18TensorIteratorBaseEENKUlvE_clEvENKUlvE4_clEvEUlddE_EESt5arrayIPcLm2EEEEviT0_T1_:
	.zero		568


//--------------------- .nv.constant0._ZN2at6native29vectorized_elementwise_kernelILi8ENS0_13BUnaryFunctorIdddZZZNS0_21heaviside_kernel_cudaERNS_18TensorIteratorBaseEENKUlvE_clEvENKUlvE4_clEvEUlddE_EESt5arrayIPcLm2EEEEviT0_T1_ --------------------------
	.section	.nv.constant0._ZN2at6native29vectorized_elementwise_kernelILi8ENS0_13BUnaryFunctorIdddZZZNS0_21heaviside_kernel_cudaERNS_18TensorIteratorBaseEENKUlvE_clEvENKUlvE4_clEvEUlddE_EESt5arrayIPcLm2EEEEviT0_T1_,"a",@progbits
	.sectionflags	@""
	.align	4
.nv.constant0._ZN2at6native29vectorized_elementwise_kernelILi8ENS0_13BUnaryFunctorIdddZZZNS0_21heaviside_kernel_cudaERNS_18TensorIteratorBaseEENKUlvE_clEvENKUlvE4_clEvEUlddE_EESt5arrayIPcLm2EEEEviT0_T1_:
	.zero		568


//--------------------- .nv.constant0._ZN2at6native18elementwise_kernelILi128ELi4EZNS0_15gpu_kernel_implINS0_13AUnaryFunctorIdddZZZNS0_21heaviside_kernel_cudaERNS_18TensorIteratorBaseEENKUlvE_clEvENKUlvE4_clEvEUlddE_EEEEvS5_RKT_EUliE_EEviT1_ --------------------------
	.section	.nv.constant0._ZN2at6native18elementwise_kernelILi128ELi4EZNS0_15gpu_kernel_implINS0_13AUnaryFunctorIdddZZZNS0_21heaviside_kernel_cudaERNS_18TensorIteratorBaseEENKUlvE_clEvENKUlvE4_clEvEUlddE_EEEEvS5_RKT_EUliE_EEviT1_,"a",@progbits
	.sectionflags	@""
	.align	4
.nv.constant0._ZN2at6native18elementwise_kernelILi128ELi4EZNS0_15gpu_kernel_implINS0_13AUnaryFunctorIdddZZZNS0_21heaviside_kernel_cudaERNS_18TensorIteratorBaseEENKUlvE_clEvENKUlvE4_clEvEUlddE_EEEEvS5_RKT_EUliE_EEviT1_:
	.zero		1088


//--------------------- .nv.constant0._ZN2at6native27unrolled_elementwise_kernelINS0_13AUnaryFunctorIdddZZZNS0_21heaviside_kernel_cudaERNS_18TensorIteratorBaseEENKUlvE_clEvENKUlvE4_clEvEUlddE_EESt5arrayIPcLm2EELi4E23TrivialOffsetCalculatorILi1EjESD_NS0_6memory12LoadWithCastILi1EEENSE_13StoreWithCastILi1EEEEEviT_T0_T2_T3_T4_T5_ --------------------------
	.section	.nv.constant0._ZN2at6native27unrolled_elementwise_kernelINS0_13AUnaryFunctorIdddZZZNS0_21heaviside_kernel_cudaERNS_18TensorIteratorBaseEENKUlvE_clEvENKUlvE4_clEvEUlddE_EESt5arrayIPcLm2EELi4E23TrivialOffsetCalculatorILi1EjESD_NS0_6memory12LoadWithCastILi1EEENSE_13StoreWithCastILi1EEEEEviT_T0_T2_T3_T4_T5_,"a",@progbits
	.sectionflags	@""
	.align	4
.nv.constant0._ZN2at6native27unrolled_elementwise_kernelINS0_13AUnaryFunctorIdddZZZNS0_21heaviside_kernel_cudaERNS_18TensorIteratorBaseEENKUlvE_clEvENKUlvE4_clEvEUlddE_EESt5arrayIPcLm2EELi4E23TrivialOffsetCalculatorILi1EjESD_NS0_6memory12LoadWithCastILi1EEENSE_13StoreWithCastILi1EEEEEviT_T0_T2_T3_T4_T5_:
	.zero		588


//--------------------- .nv.constant0._ZN2at6native18elementwise_kernelILi128ELi2EZNS0_22gpu_kernel_impl_nocastINS0_13AUnaryFunctorIdddZZZNS0_21heaviside_kernel_cudaERNS_18TensorIteratorBaseEENKUlvE_clEvENKUlvE4_clEvEUlddE_EEEEvS5_RKT_EUliE_EEviT1_ --------------------------
	.section	.nv.constant0._ZN2at6native18elementwise_kernelILi128ELi2EZNS0_22gpu_kernel_impl_nocastINS0_13AUnaryFunctorIdddZZZNS0_21heaviside_kernel_cudaERNS_18TensorIteratorBaseEENKUlvE_clEvENKUlvE4_clEvEUlddE_EEEEvS5_RKT_EUliE_EEviT1_,"a",@progbits
	.sectionflags	@""
	.align	4
.nv.constant0._ZN2at6native18elementwise_kernelILi128ELi2EZNS0_22gpu_kernel_impl_nocastINS0_13AUnaryFunctorIdddZZZNS0_21heaviside_kernel_cudaERNS_18TensorIteratorBaseEENKUlvE_clEvENKUlvE4_clEvEUlddE_EEEEvS5_RKT_EUliE_EEviT1_:
	.zero		1080


//--------------------- .nv.constant0._ZN2at6native27unrolled_elementwise_kernelINS0_13AUnaryFunctorIdddZZZNS0_21heaviside_kernel_cudaERNS_18TensorIteratorBaseEENKUlvE_clEvENKUlvE4_clEvEUlddE_EESt5arrayIPcLm2EELi4E23TrivialOffsetCalculatorILi1EjESD_NS0_6memory15LoadWithoutCastENSE_16StoreWithoutCastEEEviT_T0_T2_T3_T4_T5_ --------------------------
	.section	.nv.constant0._ZN2at6native27unrolled_elementwise_kernelINS0_13AUnaryFunctorIdddZZZNS0_21heaviside_kernel_cudaERNS_18TensorIteratorBaseEENKUlvE_clEvENKUlvE4_clEvEUlddE_EESt5arrayIPcLm2EELi4E23TrivialOffsetCalculatorILi1EjESD_NS0_6memory15LoadWithoutCastENSE_16StoreWithoutCastEEEviT_T0_T2_T3_T4_T5_,"a",@progbits
	.sectionflags	@""
	.align	4
.nv.constant0._ZN2at6native27unrolled_elementwise_kernelINS0_13AUnaryFunctorIdddZZZNS0_21heaviside_kernel_cudaERNS_18TensorIteratorBaseEENKUlvE_clEvENKUlvE4_clEvEUlddE_EESt5arrayIPcLm2EELi4E23TrivialOffsetCalculatorILi1EjESD_NS0_6memory15LoadWithoutCastENSE_16StoreWithoutCastEEEviT_T0_T2_T3_T4_T5_:
	.zero		572


//--------------------- .nv.constant0._ZN2at6native29vectorized_elementwise_kernelILi2ENS0_13AUnaryFunctorIdddZZZNS0_21heaviside_kernel_cudaERNS_18TensorIteratorBaseEENKUlvE_clEvENKUlvE4_clEvEUlddE_EESt5arrayIPcLm2EEEEviT0_T1_ --------------------------
	.section	.nv.constant0._ZN2at6native29vectorized_elementwise_kernelILi2ENS0_13AUnaryFunctorIdddZZZNS0_21heaviside_kernel_cudaERNS_18TensorIteratorBaseEENKUlvE_clEvENKUlvE4_clEvEUlddE_EESt5arrayIPcLm2EEEEviT0_T1_,"a",@progbits
	.sectionflags	@""
	.align	4
.nv.constant0._ZN2at6native29vectorized_elementwise_kernelILi2ENS0_13AUnaryFunctorIdddZZZNS0_21heaviside_kernel_cudaERNS_18TensorIteratorBaseEENKUlvE_clEvENKUlvE4_clEvEUlddE_EESt5arrayIPcLm2EEEEviT0_T1_:
	.zero		568


//--------------------- .nv.constant0._ZN2at6native29vectorized_elementwise_kernelILi4ENS0_13AUnaryFunctorIdddZZZNS0_21heaviside_kernel_cudaERNS_18TensorIteratorBaseEENKUlvE_clEvENKUlvE4_clEvEUlddE_EESt5arrayIPcLm2EEEEviT0_T1_ --------------------------
	.section	.nv.constant0._ZN2at6native29vectorized_elementwise_kernelILi4ENS0_13AUnaryFunctorIdddZZZNS0_21heaviside_kernel_cudaERNS_18TensorIteratorBaseEENKUlvE_clEvENKUlvE4_clEvEUlddE_EESt5arrayIPcLm2EEEEviT0_T1_,"a",@progbits
	.sectionflags	@""
	.align	4
.nv.constant0._ZN2at6native29vectorized_elementwise_kernelILi4ENS0_13AUnaryFunctorIdddZZZNS0_21heaviside_kernel_cudaERNS_18TensorIteratorBaseEENKUlvE_clEvENKUlvE4_clEvEUlddE_EESt5arrayIPcLm2EEEEviT0_T1_:
	.zero		568


//--------------------- .nv.constant0._ZN2at6native29vectorized_elementwise_kernelILi8ENS0_13AUnaryFunctorIdddZZZNS0_21heaviside_kernel_cudaERNS_18TensorIteratorBaseEENKUlvE_clEvENKUlvE4_clEvEUlddE_EESt5arrayIPcLm2EEEEviT0_T1_ --------------------------
	.section	.nv.constant0._ZN2at6native29vectorized_elementwise_kernelILi8ENS0_13AUnaryFunctorIdddZZZNS0_21heaviside_kernel_cudaERNS_18TensorIteratorBaseEENKUlvE_clEvENKUlvE4_clEvEUlddE_EESt5arrayIPcLm2EEEEviT0_T1_,"a",@progbits
	.sectionflags	@""
	.align	4
.nv.constant0._ZN2at6native29vectorized_elementwise_kernelILi8ENS0_13AUnaryFunctorIdddZZZNS0_21heaviside_kernel_cudaERNS_18TensorIteratorBaseEENKUlvE_clEvENKUlvE4_clEvEUlddE_EESt5arrayIPcLm2EEEEviT0_T1_:
	.zero		568


//--------------------- .nv.constant0._ZN2at6native18elementwise_kernelILi128ELi4EZNS0_15gpu_kernel_implINS0_13BinaryFunctorIsssZZZNS0_21heaviside_kernel_cudaERNS_18TensorIteratorBaseEENKUlvE_clEvENKUlvE3_clEvEUlssE_EEEEvS5_RKT_EUliE_EEviT1_ --------------------------
	.section	.nv.constant0._ZN2at6native18elementwise_kernelILi128ELi4EZNS0_15gpu_kernel_implINS0_13BinaryFunctorIsssZZZNS0_21heaviside_kernel_cudaERNS_18TensorIteratorBaseEENKUlvE_clEvENKUlvE3_clEvEUlssE_EEEEvS5_RKT_EUliE_EEviT1_,"a",@progbits
	.sectionflags	@""
	.align	4
.nv.constant0._ZN2at6native18elementwise_kernelILi128ELi4EZNS0_15gpu_kernel_implINS0_13BinaryFunctorIsssZZZNS0_21heaviside_kernel_cudaERNS_18TensorIteratorBaseEENKUlvE_clEvENKUlvE3_clEvEUlssE_EEEEvS5_RKT_EUliE_EEviT1_:
	.zero		1184


//--------------------- .nv.constant0._ZN2at6native27unrolled_elementwise_kernelINS0_13BinaryFunctorIsssZZZNS0_21heaviside_kernel_cudaERNS_18TensorIteratorBaseEENKUlvE_clEvENKUlvE3_clEvEUlssE_EESt5arrayIPcLm3EELi4E23TrivialOffsetCalculatorILi2EjESC_ILi1EjENS0_6memory12LoadWithCastILi2EEENSF_13StoreWithCastILi1EEEEEviT_T0_T2_T3_T4_T5_ --------------------------
	.section	.nv.constant0._ZN2at6native27unrolled_elementwise_kernelINS0_13BinaryFunctorIsssZZZNS0_21heaviside_kernel_cudaERNS_18TensorIteratorBaseEENKUlvE_clEvENKUlvE3_clEvEUlssE_EESt5arrayIPcLm3EELi4E23TrivialOffsetCalculatorILi2EjESC_ILi1EjENS0_6memory12LoadWithCastILi2EEENSF_13StoreWithCastILi1EEEEEviT_T0_T2_T3_T4_T5_,"a",@progbits
	.sectionflags	@""
	.align	4
.nv.constant0._ZN2at6native27unrolled_elementwise_kernelINS0_13BinaryFunctorIsssZZZNS0_21heaviside_kernel_cudaERNS_18TensorIteratorBaseEENKUlvE_clEvENKUlvE3_clEvEUlssE_EESt5arrayIPcLm3EELi4E23TrivialOffsetCalculatorILi2EjESC_ILi1EjENS0_6memory12LoadWithCastILi2EEENSF_13StoreWithCastILi1EEEEEviT_T0_T2_T3_T4_T5_:
	.zero		584


//--------------------- .nv.constant0._ZN2at6native18elementwise_kernelILi128ELi4EZNS0_22gpu_kernel_impl_nocastINS0_13BinaryFunctorIsssZZZNS0_21heaviside_kernel_cudaERNS_18TensorIteratorBaseEENKUlvE_clEvENKUlvE3_clEvEUlssE_EEEEvS5_RKT_EUliE_EEviT1_ --------------------------
	.section	.nv.constant0._ZN2at6native18elementwise_kernelILi128ELi4EZNS0_22gpu_kernel_impl_nocastINS0_13BinaryFunctorIsssZZZNS0_21heaviside_kernel_cudaERNS_18TensorIteratorBaseEENKUlvE_clEvENKUlvE3_clEvEUlssE_EEEEvS5_RKT_EUliE_EEviT1_,"a",@progbits
	.sectionflags	@""
	.align	4
.nv.constant0._ZN2at6native18elementwise_kernelILi128ELi4EZNS0_22gpu_kernel_impl_nocastINS0_13BinaryFunctorIsssZZZNS0_21heaviside_kernel_cudaERNS_18TensorIteratorBaseEENKUlvE_clEvENKUlvE3_clEvEUlssE_EEEEvS5_RKT_EUliE_EEviT1_:
	.zero		1184


//--------------------- .nv.constant0._ZN2at6native27unrolled_elementwise_kernelINS0_13BinaryFunctorIsssZZZNS0_21heaviside_kernel_cudaERNS_18TensorIteratorBaseEENKUlvE_clEvENKUlvE3_clEvEUlssE_EESt5arrayIPcLm3EELi4E23TrivialOffsetCalculatorILi2EjESC_ILi1EjENS0_6memory15LoadWithoutCastENSF_16StoreWithoutCastEEEviT_T0_T2_T3_T4_T5_ --------------------------
	.section	.nv.constant0._ZN2at6native27unrolled_elementwise_kernelINS0_13BinaryFunctorIsssZZZNS0_21heaviside_kernel_cudaERNS_18TensorIteratorBaseEENKUlvE_clEvENKUlvE3_clEvEUlssE_EESt5arrayIPcLm3EELi4E23TrivialOffsetCalculatorILi2EjESC_ILi1EjENS0_6memory15LoadWithoutCastENSF_16StoreWithoutCastEEEviT_T0_T2_T3_T4_T5_,"a",@progbits
	.sectionflags	@""
	.align	4
.nv.constant0._ZN2at6native27unrolled_elementwise_kernelINS0_13BinaryFunctorIsssZZZNS0_21heaviside_kernel_cudaERNS_18TensorIteratorBaseEENKUlvE_clEvENKUlvE3_clEvEUlssE_EESt5arrayIPcLm3EELi4E23TrivialOffsetCalculatorILi2EjESC_ILi1EjENS0_6memory15LoadWithoutCastENSF_16StoreWithoutCastEEEviT_T0_T2_T3_T4_T5_:
	.zero		564


//--------------------- .nv.constant0._ZN2at6native29vectorized_elementwise_kernelILi2ENS0_13BinaryFunctorIsssZZZNS0_21heaviside_kernel_cudaERNS_18TensorIteratorBaseEENKUlvE_clEvENKUlvE3_clEvEUlssE_EESt5arrayIPcLm3EEEEviT0_T1_ --------------------------
	.section	.nv.constant0._ZN2at6native29vectorized_elementwise_kernelILi2ENS0_13BinaryFunctorIsssZZZNS0_21heaviside_kernel_cudaERNS_18TensorIteratorBaseEENKUlvE_clEvENKUlvE3_clEvEUlssE_EESt5arrayIPcLm3EEEEviT0_T1_,"a",@progbits
	.sectionflags	@""
	.align	4
.nv.constant0._ZN2at6native29vectorized_elementwise_kernelILi2ENS0_13BinaryFunctorIsssZZZNS0_21heaviside_kernel_cudaERNS_18TensorIteratorBaseEENKUlvE_clEvENKUlvE3_clEvEUlssE_EESt5arrayIPcLm3EEEEviT0_T1_:
	.zero		560


//--------------------- .nv.constant0._ZN2at6native29vectorized_elementwise_kernelILi4ENS0_13BinaryFunctorIsssZZZNS0_21heaviside_kernel_cudaERNS_18TensorIteratorBaseEENKUlvE_clEvENKUlvE3_clEvEUlssE_EESt5arrayIPcLm3EEEEviT0_T1_ --------------------------
	.section	.nv.constant0._ZN2at6native29vectorized_elementwise_kernelILi4ENS0_13BinaryFunctorIsssZZZNS0_21heaviside_kernel_cudaERNS_18TensorIteratorBaseEENKUlvE_clEvENKUlvE3_clEvEUlssE_EESt5arrayIPcLm3EEEEviT0_T1_,"a",@progbits
	.sectionflags	@""
	.align	4
.nv.constant0._ZN2at6native29vectorized_elementwise_kernelILi4ENS0_13BinaryFunctorIsssZZZNS0_21heaviside_kernel_cudaERNS_18TensorIteratorBaseEENKUlvE_clEvENKUlvE3_clEvEUlssE_EESt5arrayIPcLm3EEEEviT0_T1_:
	.zero		560


//--------------------- .nv.constant0._ZN2at6native29vectorized_elementwise_kernelILi8ENS0_13BinaryFunctorIsssZZZNS0_21heaviside_kernel_cudaERNS_18TensorIteratorBaseEENKUlvE_clEvENKUlvE3_clEvEUlssE_EESt5arrayIPcLm3EEEEviT0_T1_ --------------------------
	.section	.nv.constant0._ZN2at6native29vectorized_elementwise_kernelILi8ENS0_13BinaryFunctorIsssZZZNS0_21heaviside_kernel_cudaERNS_18TensorIteratorBaseEENKUlvE_clEvENKUlvE3_clEvEUlssE_EESt5arrayIPcLm3EEEEviT0_T1_,"a",@progbits
	.sectionflags	@""
	.align	4
.nv.constant0._ZN2at6native29vectorized_elementwise_kernelILi8ENS0_13BinaryFunctorIsssZZZNS0_21heaviside_kernel_cudaERNS_18TensorIteratorBaseEENKUlvE_clEvENKUlvE3_clEvEUlssE_EESt5arrayIPcLm3EEEEviT0_T1_:
	.zero		560


//--------------------- .nv.constant0._ZN2at6native18elementwise_kernelILi128ELi4EZNS0_15gpu_kernel_implINS0_13BUnaryFunctorIsssZZZNS0_21heaviside_kernel_cudaERNS_18TensorIteratorBaseEENKUlvE_clEvENKUlvE3_clEvEUlssE_EEEEvS5_RKT_EUliE_EEviT1_ --------------------------
	.section	.nv.constant0._ZN2at6native18elementwise_kernelILi128ELi4EZNS0_15gpu_kernel_implINS0_13BUnaryFunctorIsssZZZNS0_21heaviside_kernel_cudaERNS_18TensorIteratorBaseEENKUlvE_clEvENKUlvE3_clEvEUlssE_EEEEvS5_RKT_EUliE_EEviT1_,"a",@progbits
	.sectionflags	@""
	.align	4
.nv.constant0._ZN2at6native18elementwise_kernelILi128ELi4EZNS0_15gpu_kernel_implINS0_13BUnaryFunctorIsssZZZNS0_21heaviside_kernel_cudaERNS_18TensorIteratorBaseEENKUlvE_clEvENKUlvE3_clEvEUlssE_EEEEvS5_RKT_EUliE_EEviT1_:
	.zero		1072


//--------------------- .nv.constant0._ZN2at6native27unrolled_elementwise_kernelINS0_13BUnaryFunctorIsssZZZNS0_21heaviside_kernel_cudaERNS_18TensorIteratorBaseEENKUlvE_clEvENKUlvE3_clEvEUlssE_EESt5arrayIPcLm2EELi4E23TrivialOffsetCalculatorILi1EjESD_NS0_6memory12LoadWithCastILi1EEENSE_13StoreWithCastILi1EEEEEviT_T0_T2_T3_T4_T5_ --------------------------
	.section	.nv.constant0._ZN2at6native27unrolled_elementwise_kernelINS0_13BUnaryFunctorIsssZZZNS0_21heaviside_kernel_cudaERNS_18TensorIteratorBaseEENKUlvE_clEvENKUlvE3_clEvEUlssE_EESt5arrayIPcLm2EELi4E23TrivialOffsetCalculatorILi1EjESD_NS0_6memory12LoadWithCastILi1EEENSE_13StoreWithCastILi1EEEEEviT_T0_T2_T3_T4_T5_,"a",@progbits
	.sectionflags	@""
	.align	4
.nv.constant0._ZN2at6native27unrolled_elementwise_kernelINS0_13BUnaryFunctorIsssZZZNS0_21heaviside_kernel_cudaERNS_18TensorIteratorBaseEENKUlvE_clEvENKUlvE3_clEvEUlssE_EESt5arrayIPcLm2EELi4E23TrivialOffsetCalculatorILi1EjESD_NS0_6memory12LoadWithCastILi1EEENSE_13StoreWithCastILi1EEEEEviT_T0_T2_T3_T4_T5_:
	.zero		572


//--------------------- .nv.constant0._ZN2at6native18elementwise_kernelILi128ELi4EZNS0_22gpu_kernel_impl_nocastINS0_13BUnaryFunctorIsssZZZNS0_21heaviside_kernel_cudaERNS_18TensorIteratorBaseEENKUlvE_clEvENKUlvE3_clEvEUlssE_EEEEvS5_RKT_EUliE_EEviT1_ --------------------------
	.section	.nv.constant0._ZN2at6native18elementwise_kernelILi128ELi4EZNS0_22gpu_kernel_impl_nocastINS0_13BUnaryFunctorIsssZZZNS0_21heaviside_kernel_cudaERNS_18TensorIteratorBaseEENKUlvE_clEvENKUlvE3_clEvEUlssE_EEEEvS5_RKT_EUliE_EEviT1_,"a",@progbits
	.sectionflags	@""
	.align	4
.nv.constant0._ZN2at6native18elementwise_kernelILi128ELi4EZNS0_22gpu_kernel_impl_nocastINS0_13BUnaryFunctorIsssZZZNS0_21heaviside_kernel_cudaERNS_18TensorIteratorBaseEENKUlvE_clEvENKUlvE3_clEvEUlssE_EEEEvS5_RKT_EUliE_EEviT1_:
	.zero		1072


//--------------------- .nv.constant0._ZN2at6native27unrolled_elementwise_kernelINS0_13BUnaryFunctorIsssZZZNS0_21heaviside_kernel_cudaERNS_18TensorIteratorBaseEENKUlvE_clEvENKUlvE3_clEvEUlssE_EESt5arrayIPcLm2EELi4E23TrivialOffsetCalculatorILi1EjESD_NS0_6memory15LoadWithoutCastENSE_16StoreWithoutCastEEEviT_T0_T2_T3_T4_T5_ --------------------------
	.section	.nv.constant0._ZN2at6native27unrolled_elementwise_kernelINS0_13BUnaryFunctorIsssZZZNS0_21heaviside_kernel_cudaERNS_18TensorIteratorBaseEENKUlvE_clEvENKUlvE3_clEvEUlssE_EESt5arrayIPcLm2EELi4E23TrivialOffsetCalculatorILi1EjESD_NS0_6memory15LoadWithoutCastENSE_16StoreWithoutCastEEEviT_T0_T2_T3_T4_T5_,"a",@progbits
	.sectionflags	@""
	.align	4
.nv.constant0._ZN2at6native27unrolled_elementwise_kernelINS0_13BUnaryFunctorIsssZZZNS0_21heaviside_kernel_cudaERNS_18TensorIteratorBaseEENKUlvE_clEvENKUlvE3_clEvEUlssE_EESt5arrayIPcLm2EELi4E23TrivialOffsetCalculatorILi1EjESD_NS0_6memory15LoadWithoutCastENSE_16StoreWithoutCastEEEviT_T0_T2_T3_T4_T5_:
	.zero		556


//--------------------- .nv.constant0._ZN2at6native29vectorized_elementwise_kernelILi2ENS0_13BUnaryFunctorIsssZZZNS0_21heaviside_kernel_cudaERNS_18TensorIteratorBaseEENKUlvE_clEvENKUlvE3_clEvEUlssE_EESt5arrayIPcLm2EEEEviT0_T1_ --------------------------
	.section	.nv.constant0._ZN2at6native29vectorized_elementwise_kernelILi2ENS0_13BUnaryFunctorIsssZZZNS0_21heaviside_kernel_cudaERNS_18TensorIteratorBaseEENKUlvE_clEvENKUlvE3_clEvEUlssE_EESt5arrayIPcLm2EEEEviT0_T1_,"a",@progbits
	.sectionflags	@""
	.align	4
.nv.constant0._ZN2at6native29vectorized_elementwise_kernelILi2ENS0_13BUnaryFunctorIsssZZZNS0_21heaviside_kernel_cudaERNS_18TensorIteratorBaseEENKUlvE_clEvENKUlvE3_clEvEUlssE_EESt5arrayIPcLm2EEEEviT0_T1_:
	.zero		552


//--------------------- .nv.constant0._ZN2at6native29vectorized_elementwise_kernelILi4ENS0_13BUnaryFunctorIsssZZZNS0_21heaviside_kernel_cudaERNS_18TensorIteratorBaseEENKUlvE_clEvENKUlvE3_clEvEUlssE_EESt5arrayIPcLm2EEEEviT0_T1_ --------------------------
	.section	.nv.constant0._ZN2at6native29vectorized_elementwise_kernelILi4ENS0_13BUnaryFunctorIsssZZZNS0_21heaviside_kernel_cudaERNS_18TensorIteratorBaseEENKUlvE_clEvENKUlvE3_clEvEUlssE_EESt5arrayIPcLm2EEEEviT0_T1_,"a",@progbits
	.sectionflags	@""
	.align	4
.nv.constant0._ZN2at6native29vectorized_elementwise_kernelILi4ENS0_13BUnaryFunctorIsssZZZNS0_21heaviside_kernel_cudaERNS_18TensorIteratorBaseEENKUlvE_clEvENKUlvE3_clEvEUlssE_EESt5arrayIPcLm2EEEEviT0_T1_:
	.zero		552


//--------------------- .nv.constant0._ZN2at6native29vectorized_elementwise_kernelILi8ENS0_13BUnaryFunctorIsssZZZNS0_21heaviside_kernel_cudaERNS_18TensorIteratorBaseEENKUlvE_clEvENKUlvE3_clEvEUlssE_EESt5arrayIPcLm2EEEEviT0_T1_ --------------------------
	.section	.nv.constant0._ZN2at6native29vectorized_elementwise_kernelILi8ENS0_13BUnaryFunctorIsssZZZNS0_21heaviside_kernel_cudaERNS_18TensorIteratorBaseEENKUlvE_clEvENKUlvE3_clEvEUlssE_EESt5arrayIPcLm2EEEEviT0_T1_,"a",@progbits
	.sectionflags	@""
	.align	4
.nv.constant0._ZN2at6native29vectorized_elementwise_kernelILi8ENS0_13BUnaryFunctorIsssZZZNS0_21heaviside_kernel_cudaERNS_18TensorIteratorBaseEENKUlvE_clEvENKUlvE3_clEvEUlssE_EESt5arrayIPcLm2EEEEviT0_T1_:
	.zero		552


//--------------------- .nv.constant0._ZN2at6native18elementwise_kernelILi128ELi4EZNS0_15gpu_kernel_implINS0_13AUnaryFunctorIsssZZZNS0_21heaviside_kernel_cudaERNS_18TensorIteratorBaseEENKUlvE_clEvENKUlvE3_clEvEUlssE_EEEEvS5_RKT_EUliE_EEviT1_ --------------------------
	.section	.nv.constant0._ZN2at6native18elementwise_kernelILi128ELi4EZNS0_15gpu_kernel_implINS0_13AUnaryFunctorIsssZZZNS0_21heaviside_kernel_cudaERNS_18TensorIteratorBaseEENKUlvE_clEvENKUlvE3_clEvEUlssE_EEEEvS5_RKT_EUliE_EEviT1_,"a",@progbits
	.sectionflags	@""
	.align	4
.nv.constant0._ZN2at6native18elementwise_kernelILi128ELi4EZNS0_15gpu_kernel_implINS0_13AUnaryFunctorIsssZZZNS0_21heaviside_kernel_cudaERNS_18TensorIteratorBaseEENKUlvE_clEvENKUlvE3_clEvEUlssE_EEEEvS5_RKT_EUliE_EEviT1_:
	.zero		1072


//--------------------- .nv.constant0._ZN2at6native27unrolled_elementwise_kernelINS0_13AUnaryFunctorIsssZZZNS0_21heaviside_kernel_cudaERNS_18TensorIteratorBaseEENKUlvE_clEvENKUlvE3_clEvEUlssE_EESt5arrayIPcLm2EELi4E23TrivialOffsetCalculatorILi1EjESD_NS0_6memory12LoadWithCastILi1EEENSE_13StoreWithCastILi1EEEEEviT_T0_T2_T3_T4_T5_ --------------------------
	.section	.nv.constant0._ZN2at6native27unrolled_elementwise_kernelINS0_13AUnaryFunctorIsssZZZNS0_21heaviside_kernel_cudaERNS_18TensorIteratorBaseEENKUlvE_clEvENKUlvE3_clEvEUlssE_EESt5arrayIPcLm2EELi4E23TrivialOffsetCalculatorILi1EjESD_NS0_6memory12LoadWithCastILi1EEENSE_13StoreWithCastILi1EEEEEviT_T0_T2_T3_T4_T5_,"a",@progbits
	.sectionflags	@""
	.align	4
.nv.constant0._ZN2at6native27unrolled_elementwise_kernelINS0_13AUnaryFunctorIsssZZZNS0_21heaviside_kernel_cudaERNS_18TensorIteratorBaseEENKUlvE_clEvENKUlvE3_clEvEUlssE_EESt5arrayIPcLm2EELi4E23TrivialOffsetCalculatorILi1EjESD_NS0_6memory12LoadWithCastILi1EEENSE_13StoreWithCastILi1EEEEEviT_T0_T2_T3_T4_T5_:
	.zero		572


//--------------------- .nv.constant0._ZN2at6native18elementwise_kernelILi128ELi4EZNS0_22gpu_kernel_impl_nocastINS0_13AUnaryFunctorIsssZZZNS0_21heaviside_kernel_cudaERNS_18TensorIteratorBaseEENKUlvE_clEvENKUlvE3_clEvEUlssE_EEEEvS5_RKT_EUliE_EEviT1_ --------------------------
	.section	.nv.constant0._ZN2at6native18elementwise_kernelILi128ELi4EZNS0_22gpu_kernel_impl_nocastINS0_13AUnaryFunctorIsssZZZNS0_21heaviside_kernel_cudaERNS_18TensorIteratorBaseEENKUlvE_clEvENKUlvE3_clEvEUlssE_EEEEvS5_RKT_EUliE_EEviT1_,"a",@progbits
	.sectionflags	@""
	.align	4
.nv.constant0._ZN2at6native18elementwise_kernelILi128ELi4EZNS0_22gpu_kernel_impl_nocastINS0_13AUnaryFunctorIsssZZZNS0_21heaviside_kernel_cudaERNS_18TensorIteratorBaseEENKUlvE_clEvENKUlvE3_clEvEUlssE_EEEEvS5_RKT_EUliE_EEviT1_:
	.zero		1072


//--------------------- .nv.constant0._ZN2at6native27unrolled_elementwise_kernelINS0_13AUnaryFunctorIsssZZZNS0_21heaviside_kernel_cudaERNS_18TensorIteratorBaseEENKUlvE_clEvENKUlvE3_clEvEUlssE_EESt5arrayIPcLm2EELi4E23TrivialOffsetCalculatorILi1EjESD_NS0_6memory15LoadWithoutCastENSE_16StoreWithoutCastEEEviT_T0_T2_T3_T4_T5_ --------------------------
	.section	.nv.constant0._ZN2at6native27unrolled_elementwise_kernelINS0_13AUnaryFunctorIsssZZZNS0_21heaviside_kernel_cudaERNS_18TensorIteratorBaseEENKUlvE_clEvENKUlvE3_clEvEUlssE_EESt5arrayIPcLm2EELi4E23TrivialOffsetCalculatorILi1EjESD_NS0_6memory15LoadWithoutCastENSE_16StoreWithoutCastEEEviT_T0_T2_T3_T4_T5_,"a",@progbits
	.sectionflags	@""
	.align	4
.nv.constant0._ZN2at6native27unrolled_elementwise_kernelINS0_13AUnaryFunctorIsssZZZNS0_21heaviside_kernel_cudaERNS_18TensorIteratorBaseEENKUlvE_clEvENKUlvE3_clEvEUlssE_EESt5arrayIPcLm2EELi4E23TrivialOffsetCalculatorILi1EjESD_NS0_6memory15LoadWithoutCastENSE_16StoreWithoutCastEEEviT_T0_T2_T3_T4_T5_:
	.zero		556


//--------------------- .nv.constant0._ZN2at6native29vectorized_elementwise_kernelILi2ENS0_13AUnaryFunctorIsssZZZNS0_21heaviside_kernel_cudaERNS_18TensorIteratorBaseEENKUlvE_clEvENKUlvE3_clEvEUlssE_EESt5arrayIPcLm2EEEEviT0_T1_ --------------------------
	.section	.nv.constant0._ZN2at6native29vectorized_elementwise_kernelILi2ENS0_13AUnaryFunctorIsssZZZNS0_21heaviside_kernel_cudaERNS_18TensorIteratorBaseEENKUlvE_clEvENKUlvE3_clEvEUlssE_EESt5arrayIPcLm2EEEEviT0_T1_,"a",@progbits
	.sectionflags	@""
	.align	4
.nv.constant0._ZN2at6native29vectorized_elementwise_kernelILi2ENS0_13AUnaryFunctorIsssZZZNS0_21heaviside_kernel_cudaERNS_18TensorIteratorBaseEENKUlvE_clEvENKUlvE3_clEvEUlssE_EESt5arrayIPcLm2EEEEviT0_T1_:
	.zero		552


//--------------------- .nv.constant0._ZN2at6native29vectorized_elementwise_kernelILi4ENS0_13AUnaryFunctorIsssZZZNS0_21heaviside_kernel_cudaERNS_18TensorIteratorBaseEENKUlvE_clEvENKUlvE3_clEvEUlssE_EESt5arrayIPcLm2EEEEviT0_T1_ --------------------------
	.section	.nv.constant0._ZN2at6native29vectorized_elementwise_kernelILi4ENS0_13AUnaryFunctorIsssZZZNS0_21heaviside_kernel_cudaERNS_18TensorIteratorBaseEENKUlvE_clEvENKUlvE3_clEvEUlssE_EESt5arrayIPcLm2EEEEviT0_T1_,"a",@progbits
	.sectionflags	@""
	.align	4
.nv.constant0._ZN2at6native29vectorized_elementwise_kernelILi4ENS0_13AUnaryFunctorIsssZZZNS0_21heaviside_kernel_cudaERNS_18TensorIteratorBaseEENKUlvE_clEvENKUlvE3_clEvEUlssE_EESt5arrayIPcLm2EEEEviT0_T1_:
	.zero		552


//--------------------- .nv.constant0._ZN2at6native29vectorized_elementwise_kernelILi8ENS0_13AUnaryFunctorIsssZZZNS0_21heaviside_kernel_cudaERNS_18TensorIteratorBaseEENKUlvE_clEvENKUlvE3_clEvEUlssE_EESt5arrayIPcLm2EEEEviT0_T1_ --------------------------
	.section	.nv.constant0._ZN2at6native29vectorized_elementwise_kernelILi8ENS0_13AUnaryFunctorIsssZZZNS0_21heaviside_kernel_cudaERNS_18TensorIteratorBaseEENKUlvE_clEvENKUlvE3_clEvEUlssE_EESt5arrayIPcLm2EEEEviT0_T1_,"a",@progbits
	.sectionflags	@""
	.align	4
.nv.constant0._ZN2at6native29vectorized_elementwise_kernelILi8ENS0_13AUnaryFunctorIsssZZZNS0_21heaviside_kernel_cudaERNS_18TensorIteratorBaseEENKUlvE_clEvENKUlvE3_clEvEUlssE_EESt5arrayIPcLm2EEEEviT0_T1_:
	.zero		552


//--------------------- .nv.constant0._ZN2at6native18elementwise_kernelILi128ELi4EZNS0_15gpu_kernel_implINS0_13BinaryFunctorIlllZZZNS0_21heaviside_kernel_cudaERNS_18TensorIteratorBaseEENKUlvE_clEvENKUlvE2_clEvEUlllE_EEEEvS5_RKT_EUliE_EEviT1_ --------------------------
	.section	.nv.constant0._ZN2at6native18elementwise_kernelILi128ELi4EZNS0_15gpu_kernel_implINS0_13BinaryFunctorIlllZZZNS0_21heaviside_kernel_cudaERNS_18TensorIteratorBaseEENKUlvE_clEvENKUlvE2_clEvEUlllE_EEEEvS5_RKT_EUliE_EEviT1_,"a",@progbits
	.sectionflags	@""
	.align	4
.nv.constant0._ZN2at6native18elementwise_kernelILi128ELi4EZNS0_15gpu_kernel_implINS0_13BinaryFunctorIlllZZZNS0_21heaviside_kernel_cudaERNS_18TensorIteratorBaseEENKUlvE_clEvENKUlvE2_clEvEUlllE_EEEEvS5_RKT_EUliE_EEviT1_:
	.zero		1184


//--------------------- .nv.constant0._ZN2at6native27unrolled_elementwise_kernelINS0_13BinaryFunctorIlllZZZNS0_21heaviside_kernel_cudaERNS_18TensorIteratorBaseEENKUlvE_clEvENKUlvE2_clEvEUlllE_EESt5arrayIPcLm3EELi4E23TrivialOffsetCalculatorILi2EjESC_ILi1EjENS0_6memory12LoadWithCastILi2EEENSF_13StoreWithCastILi1EEEEEviT_T0_T2_T3_T4_T5_ --------------------------
	.section	.nv.constant0._ZN2at6native27unrolled_elementwise_kernelINS0_13BinaryFunctorIlllZZZNS0_21heaviside_kernel_cudaERNS_18TensorIteratorBaseEENKUlvE_clEvENKUlvE2_clEvEUlllE_EESt5arrayIPcLm3EELi4E23TrivialOffsetCalculatorILi2EjESC_ILi1EjENS0_6memory12LoadWithCastILi2EEENSF_13StoreWithCastILi1EEEEEviT_T0_T2_T3_T4_T5_,"a",@progbits
	.sectionflags	@""
	.align	4
.nv.constant0._ZN2at6native27unrolled_elementwise_kernelINS0_13BinaryFunctorIlllZZZNS0_21heaviside_kernel_cudaERNS_18TensorIteratorBaseEENKUlvE_clEvENKUlvE2_clEvEUlllE_EESt5arrayIPcLm3EELi4E23TrivialOffsetCalculatorILi2EjESC_ILi1EjENS0_6memory12LoadWithCastILi2EEENSF_13StoreWithCastILi1EEEEEviT_T0_T2_T3_T4_T5_:
	.zero		584


//--------------------- .nv.constant0._ZN2at6native18elementwise_kernelILi128ELi2EZNS0_22gpu_kernel_impl_nocastINS0_13BinaryFunctorIlllZZZNS0_21heaviside_kernel_cudaERNS_18TensorIteratorBaseEENKUlvE_clEvENKUlvE2_clEvEUlllE_EEEEvS5_RKT_EUliE_EEviT1_ --------------------------
	.section	.nv.constant0._ZN2at6native18elementwise_kernelILi128ELi2EZNS0_22gpu_kernel_impl_nocastINS0_13BinaryFunctorIlllZZZNS0_21heaviside_kernel_cudaERNS_18TensorIteratorBaseEENKUlvE_clEvENKUlvE2_clEvEUlllE_EEEEvS5_RKT_EUliE_EEviT1_,"a",@progbits
	.sectionflags	@""
	.align	4
.nv.constant0._ZN2at6native18elementwise_kernelILi128ELi2EZNS0_22gpu_kernel_impl_nocastINS0_13BinaryFunctorIlllZZZNS0_21heaviside_kernel_cudaERNS_18TensorIteratorBaseEENKUlvE_clEvENKUlvE2_clEvEUlllE_EEEEvS5_RKT_EUliE_EEviT1_:
	.zero		1184


//--------------------- .nv.constant0._ZN2at6native27unrolled_elementwise_kernelINS0_13BinaryFunctorIlllZZZNS0_21heaviside_kernel_cudaERNS_18TensorIteratorBaseEENKUlvE_clEvENKUlvE2_clEvEUlllE_EESt5arrayIPcLm3EELi4E23TrivialOffsetCalculatorILi2EjESC_ILi1EjENS0_6memory15LoadWithoutCastENSF_16StoreWithoutCastEEEviT_T0_T2_T3_T4_T5_ --------------------------
	.section	.nv.constant0._ZN2at6native27unrolled_elementwise_kernelINS0_13BinaryFunctorIlllZZZNS0_21heaviside_kernel_cudaERNS_18TensorIteratorBaseEENKUlvE_clEvENKUlvE2_clEvEUlllE_EESt5arrayIPcLm3EELi4E23TrivialOffsetCalculatorILi2EjESC_ILi1EjENS0_6memory15LoadWithoutCastENSF_16StoreWithoutCastEEEviT_T0_T2_T3_T4_T5_,"a",@progbits
	.sectionflags	@""
	.align	4
.nv.constant0._ZN2at6native27unrolled_elementwise_kernelINS0_13BinaryFunctorIlllZZZNS0_21heaviside_kernel_cudaERNS_18TensorIteratorBaseEENKUlvE_clEvENKUlvE2_clEvEUlllE_EESt5arrayIPcLm3EELi4E23TrivialOffsetCalculatorILi2EjESC_ILi1EjENS0_6memory15LoadWithoutCastENSF_16StoreWithoutCastEEEviT_T0_T2_T3_T4_T5_:
	.zero		564


//--------------------- .nv.constant0._ZN2at6native29vectorized_elementwise_kernelILi2ENS0_13BinaryFunctorIlllZZZNS0_21heaviside_kernel_cudaERNS_18TensorIteratorBaseEENKUlvE_clEvENKUlvE2_clEvEUlllE_EESt5arrayIPcLm3EEEEviT0_T1_ --------------------------
	.section	.nv.constant0._ZN2at6native29vectorized_elementwise_kernelILi2ENS0_13BinaryFunctorIlllZZZNS0_21heaviside_kernel_cudaERNS_18TensorIteratorBaseEENKUlvE_clEvENKUlvE2_clEvEUlllE_EESt5arrayIPcLm3EEEEviT0_T1_,"a",@progbits
	.sectionflags	@""
	.align	4
.nv.constant0._ZN2at6native29vectorized_elementwise_kernelILi2ENS0_13BinaryFunctorIlllZZZNS0_21heaviside_kernel_cudaERNS_18TensorIteratorBaseEENKUlvE_clEvENKUlvE2_clEvEUlllE_EESt5arrayIPcLm3EEEEviT0_T1_:
	.zero		560


//--------------------- .nv.constant0._ZN2at6native29vectorized_elementwise_kernelILi4ENS0_13BinaryFunctorIlllZZZNS0_21heaviside_kernel_cudaERNS_18TensorIteratorBaseEENKUlvE_clEvENKUlvE2_clEvEUlllE_EESt5arrayIPcLm3EEEEviT0_T1_ --------------------------
	.section	.nv.constant0._ZN2at6native29vectorized_elementwise_kernelILi4ENS0_13BinaryFunctorIlllZZZNS0_21heaviside_kernel_cudaERNS_18TensorIteratorBaseEENKUlvE_clEvENKUlvE2_clEvEUlllE_EESt5arrayIPcLm3EEEEviT0_T1_,"a",@progbits
	.sectionflags	@""
	.align	4
.nv.constant0._ZN2at6native29vectorized_elementwise_kernelILi4ENS0_13BinaryFunctorIlllZZZNS0_21heaviside_kernel_cudaERNS_18TensorIteratorBaseEENKUlvE_clEvENKUlvE2_clEvEUlllE_EESt5arrayIPcLm3EEEEviT0_T1_:
	.zero		560


//--------------------- .nv.constant0._ZN2at6native29vectorized_elementwise_kernelILi8ENS0_13BinaryFunctorIlllZZZNS0_21heaviside_kernel_cudaERNS_18TensorIteratorBaseEENKUlvE_clEvENKUlvE2_clEvEUlllE_EESt5arrayIPcLm3EEEEviT0_T1_ --------------------------
	.section	.nv.constant0._ZN2at6native29vectorized_elementwise_kernelILi8ENS0_13BinaryFunctorIlllZZZNS0_21heaviside_kernel_cudaERNS_18TensorIteratorBaseEENKUlvE_clEvENKUlvE2_clEvEUlllE_EESt5arrayIPcLm3EEEEviT0_T1_,"a",@progbits
	.sectionflags	@""
	.align	4
.nv.constant0._ZN2at6native29vectorized_elementwise_kernelILi8ENS0_13BinaryFunctorIlllZZZNS0_21heaviside_kernel_cudaERNS_18TensorIteratorBaseEENKUlvE_clEvENKUlvE2_clEvEUlllE_EESt5arrayIPcLm3EEEEviT0_T1_:
	.zero		560


//--------------------- .nv.constant0._ZN2at6native18elementwise_kernelILi128ELi4EZNS0_15gpu_kernel_implINS0_13BUnaryFunctorIlllZZZNS0_21heaviside_kernel_cudaERNS_18TensorIteratorBaseEENKUlvE_clEvENKUlvE2_clEvEUlllE_EEEEvS5_RKT_EUliE_EEviT1_ --------------------------
	.section	.nv.constant0._ZN2at6native18elementwise_kernelILi128ELi4EZNS0_15gpu_kernel_implINS0_13BUnaryFunctorIlllZZZNS0_21heaviside_kernel_cudaERNS_18TensorIteratorBaseEENKUlvE_clEvENKUlvE2_clEvEUlllE_EEEEvS5_RKT_EUliE_EEviT1_,"a",@progbits
	.sectionflags	@""
	.align	4
.nv.constant0._ZN2at6native18elementwise_kernelILi128ELi4EZNS0_15gpu_kernel_implINS0_13BUnaryFunctorIlllZZZNS0_21heaviside_kernel_cudaERNS_18TensorIteratorBaseEENKUlvE_clEvENKUlvE2_clEvEUlllE_EEEEvS5_RKT_EUliE_EEviT1_:
	.zero		1088


//--------------------- .nv.constant0._ZN2at6native27unrolled_elementwise_kernelINS0_13BUnaryFunctorIlllZZZNS0_21heaviside_kernel_cudaERNS_18TensorIteratorBaseEENKUlvE_clEvENKUlvE2_clEvEUlllE_EESt5arrayIPcLm2EELi4E23TrivialOffsetCalculatorILi1EjESD_NS0_6memory12LoadWithCastILi1EEENSE_13StoreWithCastILi1EEEEEviT_T0_T2_T3_T4_T5_ --------------------------
	.section	.nv.constant0._ZN2at6native27unrolled_elementwise_kernelINS0_13BUnaryFunctorIlllZZZNS0_21heaviside_kernel_cudaERNS_18TensorIteratorBaseEENKUlvE_clEvENKUlvE2_clEvEUlllE_EESt5arrayIPcLm2EELi4E23TrivialOffsetCalculatorILi1EjESD_NS0_6memory12LoadWithCastILi1EEENSE_13StoreWithCastILi1EEEEEviT_T0_T2_T3_T4_T5_,"a",@progbits
	.sectionflags	@""
	.align	4
.nv.constant0._ZN2at6native27unrolled_elementwise_kernelINS0_13BUnaryFunctorIlllZZZNS0_21heaviside_kernel_cudaERNS_18TensorIteratorBaseEENKUlvE_clEvENKUlvE2_clEvEUlllE_EESt5arrayIPcLm2EELi4E23TrivialOffsetCalculatorILi1EjESD_NS0_6memory12LoadWithCastILi1EEENSE_13StoreWithCastILi1EEEEEviT_T0_T2_T3_T4_T5_:
	.zero		588


//--------------------- .nv.constant0._ZN2at6native18elementwise_kernelILi128ELi2EZNS0_22gpu_kernel_impl_nocastINS0_13BUnaryFunctorIlllZZZNS0_21heaviside_kernel_cudaERNS_18TensorIteratorBaseEENKUlvE_clEvENKUlvE2_clEvEUlllE_EEEEvS5_RKT_EUliE_EEviT1_ --------------------------
	.section	.nv.constant0._ZN2at6native18elementwise_kernelILi128ELi2EZNS0_22gpu_kernel_impl_nocastINS0_13BUnaryFunctorIlllZZZNS0_21heaviside_kernel_cudaERNS_18TensorIteratorBaseEENKUlvE_clEvENKUlvE2_clEvEUlllE_EEEEvS5_RKT_EUliE_EEviT1_,"a",@progbits
	.sectionflags	@""
	.align	4
.nv.constant0._ZN2at6native18elementwise_kernelILi128ELi2EZNS0_22gpu_kernel_impl_nocastINS0_13BUnaryFunctorIlllZZZNS0_21heaviside_kernel_cudaERNS_18TensorIteratorBaseEENKUlvE_clEvENKUlvE2_clEvEUlllE_EEEEvS5_RKT_EUliE_EEviT1_:
	.zero		1080


//--------------------- .nv.constant0._ZN2at6native27unrolled_elementwise_kernelINS0_13BUnaryFunctorIlllZZZNS0_21heaviside_kernel_cudaERNS_18TensorIteratorBaseEENKUlvE_clEvENKUlvE2_clEvEUlllE_EESt5arrayIPcLm2EELi4E23TrivialOffsetCalculatorILi1EjESD_NS0_6memory15LoadWithoutCastENSE_16StoreWithoutCastEEEviT_T0_T2_T3_T4_T5_ --------------------------
	.section	.nv.constant0._ZN2at6native27unrolled_elementwise_kernelINS0_13BUnaryFunctorIlllZZZNS0_21heaviside_kernel_cudaERNS_18TensorIteratorBaseEENKUlvE_clEvENKUlvE2_clEvEUlllE_EESt5arrayIPcLm2EELi4E23TrivialOffsetCalculatorILi1EjESD_NS0_6memory15LoadWithoutCastENSE_16StoreWithoutCastEEEviT_T0_T2_T3_T4_T5_,"a",@progbits
	.sectionflags	@""
	.align	4
.nv.constant0._ZN2at6native27unrolled_elementwise_kernelINS0_13BUnaryFunctorIlllZZZNS0_21heaviside_kernel_cudaERNS_18TensorIteratorBaseEENKUlvE_clEvENKUlvE2_clEvEUlllE_EESt5arrayIPcLm2EELi4E23TrivialOffsetCalculatorILi1EjESD_NS0_6memory15LoadWithoutCastENSE_16StoreWithoutCastEEEviT_T0_T2_T3_T4_T5_:
	.zero		572


//--------------------- .nv.constant0._ZN2at6native29vectorized_elementwise_kernelILi2ENS0_13BUnaryFunctorIlllZZZNS0_21heaviside_kernel_cudaERNS_18TensorIteratorBaseEENKUlvE_clEvENKUlvE2_clEvEUlllE_EESt5arrayIPcLm2EEEEviT0_T1_ --------------------------
	.section	.nv.constant0._ZN2at6native29vectorized_elementwise_kernelILi2ENS0_13BUnaryFunctorIlllZZZNS0_21heaviside_kernel_cudaERNS_18TensorIteratorBaseEENKUlvE_clEvENKUlvE2_clEvEUlllE_EESt5arrayIPcLm2EEEEviT0_T1_,"a",@progbits
	.sectionflags	@""
	.align	4
.nv.constant0._ZN2at6native29vectorized_elementwise_kernelILi2ENS0_13BUnaryFunctorIlllZZZNS0_21heaviside_kernel_cudaERNS_18TensorIteratorBaseEENKUlvE_clEvENKUlvE2_clEvEUlllE_EESt5arrayIPcLm2EEEEviT0_T1_:
	.zero		568


//--------------------- .nv.constant0._ZN2at6native29vectorized_elementwise_kernelILi4ENS0_13BUnaryFunctorIlllZZZNS0_21heaviside_kernel_cudaERNS_18TensorIteratorBaseEENKUlvE_clEvENKUlvE2_clEvEUlllE_EESt5arrayIPcLm2EEEEviT0_T1_ --------------------------
	.section	.nv.constant0._ZN2at6native29vectorized_elementwise_kernelILi4ENS0_13BUnaryFunctorIlllZZZNS0_21heaviside_kernel_cudaERNS_18TensorIteratorBaseEENKUlvE_clEvENKUlvE2_clEvEUlllE_EESt5arrayIPcLm2EEEEviT0_T1_,"a",@progbits
	.sectionflags	@""
	.align	4
.nv.constant0._ZN2at6native29vectorized_elementwise_kernelILi4ENS0_13BUnaryFunctorIlllZZZNS0_21heaviside_kernel_cudaERNS_18TensorIteratorBaseEENKUlvE_clEvENKUlvE2_clEvEUlllE_EESt5arrayIPcLm2EEEEviT0_T1_:
	.zero		568


//--------------------- .nv.constant0._ZN2at6native29vectorized_elementwise_kernelILi8ENS0_13BUnaryFunctorIlllZZZNS0_21heaviside_kernel_cudaERNS_18TensorIteratorBaseEENKUlvE_clEvENKUlvE2_clEvEUlllE_EESt5arrayIPcLm2EEEEviT0_T1_ --------------------------
	.section	.nv.constant0._ZN2at6native29vectorized_elementwise_kernelILi8ENS0_13BUnaryFunctorIlllZZZNS0_21heaviside_kernel_cudaERNS_18TensorIteratorBaseEENKUlvE_clEvENKUlvE2_clEvEUlllE_EESt5arrayIPcLm2EEEEviT0_T1_,"a",@progbits
	.sectionflags	@""
	.align	4
.nv.constant0._ZN2at6native29vectorized_elementwise_kernelILi8ENS0_13BUnaryFunctorIlllZZZNS0_21heaviside_kernel_cudaERNS_18TensorIteratorBaseEENKUlvE_clEvENKUlvE2_clEvEUlllE_EESt5arrayIPcLm2EEEEviT0_T1_:
	.zero		568


//--------------------- .nv.constant0._ZN2at6native18elementwise_kernelILi128ELi4EZNS0_15gpu_kernel_implINS0_13AUnaryFunctorIlllZZZNS0_21heaviside_kernel_cudaERNS_18TensorIteratorBaseEENKUlvE_clEvENKUlvE2_clEvEUlllE_EEEEvS5_RKT_EUliE_EEviT1_ --------------------------
	.section	.nv.constant0._ZN2at6native18elementwise_kernelILi128ELi4EZNS0_15gpu_kernel_implINS0_13AUnaryFunctorIlllZZZNS0_21heaviside_kernel_cudaERNS_18TensorIteratorBaseEENKUlvE_clEvENKUlvE2_clEvEUlllE_EEEEvS5_RKT_EUliE_EEviT1_,"a",@progbits
	.sectionflags	@""
	.align	4
.nv.constant0._ZN2at6native18elementwise_kernelILi128ELi4EZNS0_15gpu_kernel_implINS0_13AUnaryFunctorIlllZZZNS0_21heaviside_kernel_cudaERNS_18TensorIteratorBaseEENKUlvE_clEvENKUlvE2_clEvEUlllE_EEEEvS5_RKT_EUliE_EEviT1_:
	.zero		1088


//--------------------- .nv.constant0._ZN2at6native27unrolled_elementwise_kernelINS0_13AUnaryFunctorIlllZZZNS0_21heaviside_kernel_cudaERNS_18TensorIteratorBaseEENKUlvE_clEvENKUlvE2_clEvEUlllE_EESt5arrayIPcLm2EELi4E23TrivialOffsetCalculatorILi1EjESD_NS0_6memory12LoadWithCastILi1EEENSE_13StoreWithCastILi1EEEEEviT_T0_T2_T3_T4_T5_ --------------------------
	.section	.nv.constant0._ZN2at6native27unrolled_elementwise_kernelINS0_13AUnaryFunctorIlllZZZNS0_21heaviside_kernel_cudaERNS_18TensorIteratorBaseEENKUlvE_clEvENKUlvE2_clEvEUlllE_EESt5arrayIPcLm2EELi4E23TrivialOffsetCalculatorILi1EjESD_NS0_6memory12LoadWithCastILi1EEENSE_13StoreWithCastILi1EEEEEviT_T0_T2_T3_T4_T5_,"a",@progbits
	.sectionflags	@""
	.align	4
.nv.constant0._ZN2at6native27unrolled_elementwise_kernelINS0_13AUnaryFunctorIlllZZZNS0_21heaviside_kernel_cudaERNS_18TensorIteratorBaseEENKUlvE_clEvENKUlvE2_clEvEUlllE_EESt5arrayIPcLm2EELi4E23TrivialOffsetCalculatorILi1EjESD_NS0_6memory12LoadWithCastILi1EEENSE_13StoreWithCastILi1EEEEEviT_T0_T2_T3_T4_T5_:
	.zero		588


//--------------------- .nv.constant0._ZN2at6native18elementwise_kernelILi128ELi2EZNS0_22gpu_kernel_impl_nocastINS0_13AUnaryFunctorIlllZZZNS0_21heaviside_kernel_cudaERNS_18TensorIteratorBaseEENKUlvE_clEvENKUlvE2_clEvEUlllE_EEEEvS5_RKT_EUliE_EEviT1_ --------------------------
	.section	.nv.constant0._ZN2at6native18elementwise_kernelILi128ELi2EZNS0_22gpu_kernel_impl_nocastINS0_13AUnaryFunctorIlllZZZNS0_21heaviside_kernel_cudaERNS_18TensorIteratorBaseEENKUlvE_clEvENKUlvE2_clEvEUlllE_EEEEvS5_RKT_EUliE_EEviT1_,"a",@progbits
	.sectionflags	@""
	.align	4
.nv.constant0._ZN2at6native18elementwise_kernelILi128ELi2EZNS0_22gpu_kernel_impl_nocastINS0_13AUnaryFunctorIlllZZZNS0_21heaviside_kernel_cudaERNS_18TensorIteratorBaseEENKUlvE_clEvENKUlvE2_clEvEUlllE_EEEEvS5_RKT_EUliE_EEviT1_:
	.zero		1080


//--------------------- .nv.constant0._ZN2at6native27unrolled_elementwise_kernelINS0_13AUnaryFunctorIlllZZZNS0_21heaviside_kernel_cudaERNS_18TensorIteratorBaseEENKUlvE_clEvENKUlvE2_clEvEUlllE_EESt5arrayIPcLm2EELi4E23TrivialOffsetCalculatorILi1EjESD_NS0_6memory15LoadWithoutCastENSE_16StoreWithoutCastEEEviT_T0_T2_T3_T4_T5_ --------------------------
	.section	.nv.constant0._ZN2at6native27unrolled_elementwise_kernelINS0_13AUnaryFunctorIlllZZZNS0_21heaviside_kernel_cudaERNS_18TensorIteratorBaseEENKUlvE_clEvENKUlvE2_clEvEUlllE_EESt5arrayIPcLm2EELi4E23TrivialOffsetCalculatorILi1EjESD_NS0_6memory15LoadWithoutCastENSE_16StoreWithoutCastEEEviT_T0_T2_T3_T4_T5_,"a",@progbits
	.sectionflags	@""
	.align	4
.nv.constant0._ZN2at6native27unrolled_elementwise_kernelINS0_13AUnaryFunctorIlllZZZNS0_21heaviside_kernel_cudaERNS_18TensorIteratorBaseEENKUlvE_clEvENKUlvE2_clEvEUlllE_EESt5arrayIPcLm2EELi4E23TrivialOffsetCalculatorILi1EjESD_NS0_6memory15LoadWithoutCastENSE_16StoreWithoutCastEEEviT_T0_T2_T3_T4_T5_:
	.zero		572


//--------------------- .nv.constant0._ZN2at6native29vectorized_elementwise_kernelILi2ENS0_13AUnaryFunctorIlllZZZNS0_21heaviside_kernel_cudaERNS_18TensorIteratorBaseEENKUlvE_clEvENKUlvE2_clEvEUlllE_EESt5arrayIPcLm2EEEEviT0_T1_ --------------------------
	.section	.nv.constant0._ZN2at6native29vectorized_elementwise_kernelILi2ENS0_13AUnaryFunctorIlllZZZNS0_21heaviside_kernel_cudaERNS_18TensorIteratorBaseEENKUlvE_clEvENKUlvE2_clEvEUlllE_EESt5arrayIPcLm2EEEEviT0_T1_,"a",@progbits
	.sectionflags	@""
	.align	4
.nv.constant0._ZN2at6native29vectorized_elementwise_kernelILi2ENS0_13AUnaryFunctorIlllZZZNS0_21heaviside_kernel_cudaERNS_18TensorIteratorBaseEENKUlvE_clEvENKUlvE2_clEvEUlllE_EESt5arrayIPcLm2EEEEviT0_T1_:
	.zero		568


//--------------------- .nv.constant0._ZN2at6native29vectorized_elementwise_kernelILi4ENS0_13AUnaryFunctorIlllZZZNS0_21heaviside_kernel_cudaERNS_18TensorIteratorBaseEENKUlvE_clEvENKUlvE2_clEvEUlllE_EESt5arrayIPcLm2EEEEviT0_T1_ --------------------------
	.section	.nv.constant0._ZN2at6native29vectorized_elementwise_kernelILi4ENS0_13AUnaryFunctorIlllZZZNS0_21heaviside_kernel_cudaERNS_18TensorIteratorBaseEENKUlvE_clEvENKUlvE2_clEvEUlllE_EESt5arrayIPcLm2EEEEviT0_T1_,"a",@progbits
	.sectionflags	@""
	.align	4
.nv.constant0._ZN2at6native29vectorized_elementwise_kernelILi4ENS0_13AUnaryFunctorIlllZZZNS0_21heaviside_kernel_cudaERNS_18TensorIteratorBaseEENKUlvE_clEvENKUlvE2_clEvEUlllE_EESt5arrayIPcLm2EEEEviT0_T1_:
	.zero		568


//--------------------- .nv.constant0._ZN2at6native29vectorized_elementwise_kernelILi8ENS0_13AUnaryFunctorIlllZZZNS0_21heaviside_kernel_cudaERNS_18TensorIteratorBaseEENKUlvE_clEvENKUlvE2_clEvEUlllE_EESt5arrayIPcLm2EEEEviT0_T1_ --------------------------
	.section	.nv.constant0._ZN2at6native29vectorized_elementwise_kernelILi8ENS0_13AUnaryFunctorIlllZZZNS0_21heaviside_kernel_cudaERNS_18TensorIteratorBaseEENKUlvE_clEvENKUlvE2_clEvEUlllE_EESt5arrayIPcLm2EEEEviT0_T1_,"a",@progbits
	.sectionflags	@""
	.align	4
.nv.constant0._ZN2at6native29vectorized_elementwise_kernelILi8ENS0_13AUnaryFunctorIlllZZZNS0_21heaviside_kernel_cudaERNS_18TensorIteratorBaseEENKUlvE_clEvENKUlvE2_clEvEUlllE_EESt5arrayIPcLm2EEEEviT0_T1_:
	.zero		568


//--------------------- .nv.constant0._ZN2at6native18elementwise_kernelILi128ELi4EZNS0_15gpu_kernel_implINS0_13BinaryFunctorIiiiZZZNS0_21heaviside_kernel_cudaERNS_18TensorIteratorBaseEENKUlvE_clEvENKUlvE1_clEvEUliiE_EEEEvS5_RKT_EUliE_EEviT1_ --------------------------
	.section	.nv.constant0._ZN2at6native18elementwise_kernelILi128ELi4EZNS0_15gpu_kernel_implINS0_13BinaryFunctorIiiiZZZNS0_21heaviside_kernel_cudaERNS_18TensorIteratorBaseEENKUlvE_clEvENKUlvE1_clEvEUliiE_EEEEvS5_RKT_EUliE_EEviT1_,"a",@progbits
	.sectionflags	@""
	.align	4
.nv.constant0._ZN2at6native18elementwise_kernelILi128ELi4EZNS0_15gpu_kernel_implINS0_13BinaryFunctorIiiiZZZNS0_21heaviside_kernel_cudaERNS_18TensorIteratorBaseEENKUlvE_clEvENKUlvE1_clEvEUliiE_EEEEvS5_RKT_EUliE_EEviT1_:
	.zero		1184


//--------------------- .nv.constant0._ZN2at6native27unrolled_elementwise_kernelINS0_13BinaryFunctorIiiiZZZNS0_21heaviside_kernel_cudaERNS_18TensorIteratorBaseEENKUlvE_clEvENKUlvE1_clEvEUliiE_EESt5arrayIPcLm3EELi4E23TrivialOffsetCalculatorILi2EjESC_ILi1EjENS0_6memory12LoadWithCastILi2EEENSF_13StoreWithCastILi1EEEEEviT_T0_T2_T3_T4_T5_ --------------------------
	.section	.nv.constant0._ZN2at6native27unrolled_elementwise_kernelINS0_13BinaryFunctorIiiiZZZNS0_21heaviside_kernel_cudaERNS_18TensorIteratorBaseEENKUlvE_clEvENKUlvE1_clEvEUliiE_EESt5arrayIPcLm3EELi4E23TrivialOffsetCalculatorILi2EjESC_ILi1EjENS0_6memory12LoadWithCastILi2EEENSF_13StoreWithCastILi1EEEEEviT_T0_T2_T3_T4_T5_,"a",@progbits
	.sectionflags	@""
	.align	4
.nv.constant0._ZN2at6native27unrolled_elementwise_kernelINS0_13BinaryFunctorIiiiZZZNS0_21heaviside_kernel_cudaERNS_18TensorIteratorBaseEENKUlvE_clEvENKUlvE1_clEvEUliiE_EESt5arrayIPcLm3EELi4E23TrivialOffsetCalculatorILi2EjESC_ILi1EjENS0_6memory12LoadWithCastILi2EEENSF_13StoreWithCastILi1EEEEEviT_T0_T2_T3_T4_T5_:
	.zero		584


//--------------------- .nv.constant0._ZN2at6native18elementwise_kernelILi128ELi2EZNS0_22gpu_kernel_impl_nocastINS0_13BinaryFunctorIiiiZZZNS0_21heaviside_kernel_cudaERNS_18TensorIteratorBaseEENKUlvE_clEvENKUlvE1_clEvEUliiE_EEEEvS5_RKT_EUliE_EEviT1_ --------------------------
	.section	.nv.constant0._ZN2at6native18elementwise_kernelILi128ELi2EZNS0_22gpu_kernel_impl_nocastINS0_13BinaryFunctorIiiiZZZNS0_21heaviside_kernel_cudaERNS_18TensorIteratorBaseEENKUlvE_clEvENKUlvE1_clEvEUliiE_EEEEvS5_RKT_EUliE_EEviT1_,"a",@progbits
	.sectionflags	@""
	.align	4
.nv.constant0._ZN2at6native18elementwise_kernelILi128ELi2EZNS0_22gpu_kernel_impl_nocastINS0_13BinaryFunctorIiiiZZZNS0_21heaviside_kernel_cudaERNS_18TensorIteratorBaseEENKUlvE_clEvENKUlvE1_clEvEUliiE_EEEEvS5_RKT_EUliE_EEviT1_:
	.zero		1184


//--------------------- .nv.constant0._ZN2at6native27unrolled_elementwise_kernelINS0_13BinaryFunctorIiiiZZZNS0_21heaviside_kernel_cudaERNS_18TensorIteratorBaseEENKUlvE_clEvENKUlvE1_clEvEUliiE_EESt5arrayIPcLm3EELi4E23TrivialOffsetCalculatorILi2EjESC_ILi1EjENS0_6memory15LoadWithoutCastENSF_16StoreWithoutCastEEEviT_T0_T2_T3_T4_T5_ --------------------------
	.section	.nv.constant0._ZN2at6native27unrolled_elementwise_kernelINS0_13BinaryFunctorIiiiZZZNS0_21heaviside_kernel_cudaERNS_18TensorIteratorBaseEENKUlvE_clEvENKUlvE1_clEvEUliiE_EESt5arrayIPcLm3EELi4E23TrivialOffsetCalculatorILi2EjESC_ILi1EjENS0_6memory15LoadWithoutCastENSF_16StoreWithoutCastEEEviT_T0_T2_T3_T4_T5_,"a",@progbits
	.sectionflags	@""
	.align	4
.nv.constant0._ZN2at6native27unrolled_elementwise_kernelINS0_13BinaryFunctorIiiiZZZNS0_21heaviside_kernel_cudaERNS_18TensorIteratorBaseEENKUlvE_clEvENKUlvE1_clEvEUliiE_EESt5arrayIPcLm3EELi4E23TrivialOffsetCalculatorILi2EjESC_ILi1EjENS0_6memory15LoadWithoutCastENSF_16StoreWithoutCastEEEviT_T0_T2_T3_T4_T5_:
	.zero		564


//--------------------- .nv.constant0._ZN2at6native29vectorized_elementwise_kernelILi2ENS0_13BinaryFunctorIiiiZZZNS0_21heaviside_kernel_cudaERNS_18TensorIteratorBaseEENKUlvE_clEvENKUlvE1_clEvEUliiE_EESt5arrayIPcLm3EEEEviT0_T1_ --------------------------
	.section	.nv.constant0._ZN2at6native29vectorized_elementwise_kernelILi2ENS0_13BinaryFunctorIiiiZZZNS0_21heaviside_kernel_cudaERNS_18TensorIteratorBaseEENKUlvE_clEvENKUlvE1_clEvEUliiE_EESt5arrayIPcLm3EEEEviT0_T1_,"a",@progbits
	.sectionflags	@""
	.align	4
.nv.constant0._ZN2at6native29vectorized_elementwise_kernelILi2ENS0_13BinaryFunctorIiiiZZZNS0_21heaviside_kernel_cudaERNS_18TensorIteratorBaseEENKUlvE_clEvENKUlvE1_clEvEUliiE_EESt5arrayIPcLm3EEEEviT0_T1_:
	.zero		560


//--------------------- .nv.constant0._ZN2at6native29vectorized_elementwise_kernelILi4ENS0_13BinaryFunctorIiiiZZZNS0_21heaviside_kernel_cudaERNS_18TensorIteratorBaseEENKUlvE_clEvENKUlvE1_clEvEUliiE_EESt5arrayIPcLm3EEEEviT0_T1_ --------------------------
	.section	.nv.constant0._ZN2at6native29vectorized_elementwise_kernelILi4ENS0_13BinaryFunctorIiiiZZZNS0_21heaviside_kernel_cudaERNS_18TensorIteratorBaseEENKUlvE_clEvENKUlvE1_clEvEUliiE_EESt5arrayIPcLm3EEEEviT0_T1_,"a",@progbits
	.sectionflags	@""
	.align	4
.nv.constant0._ZN2at6native29vectorized_elementwise_kernelILi4ENS0_13BinaryFunctorIiiiZZZNS0_21heaviside_kernel_cudaERNS_18TensorIteratorBaseEENKUlvE_clEvENKUlvE1_clEvEUliiE_EESt5arrayIPcLm3EEEEviT0_T1_:
	.zero		560


//--------------------- .nv.constant0._ZN2at6native29vectorized_elementwise_kernelILi8ENS0_13BinaryFunctorIiiiZZZNS0_21heaviside_kernel_cudaERNS_18TensorIteratorBaseEENKUlvE_clEvENKUlvE1_clEvEUliiE_EESt5arrayIPcLm3EEEEviT0_T1_ --------------------------
	.section	.nv.constant0._ZN2at6native29vectorized_elementwise_kernelILi8ENS0_13BinaryFunctorIiiiZZZNS0_21heaviside_kernel_cudaERNS_18TensorIteratorBaseEENKUlvE_clEvENKUlvE1_clEvEUliiE_EESt5arrayIPcLm3EEEEviT0_T1_,"a",@progbits
	.sectionflags	@""
	.align	4
.nv.constant0._ZN2at6native29vectorized_elementwise_kernelILi8ENS0_13BinaryFunctorIiiiZZZNS0_21heaviside_kernel_cudaERNS_18TensorIteratorBaseEENKUlvE_clEvENKUlvE1_clEvEUliiE_EESt5arrayIPcLm3EEEEviT0_T1_:
	.zero		560


//--------------------- .nv.constant0._ZN2at6native18elementwise_kernelILi128ELi4EZNS0_15gpu_kernel_implINS0_13BUnaryFunctorIiiiZZZNS0_21heaviside_kernel_cudaERNS_18TensorIteratorBaseEENKUlvE_clEvENKUlvE1_clEvEUliiE_EEEEvS5_RKT_EUliE_EEviT1_ --------------------------
	.section	.nv.constant0._ZN2at6native18elementwise_kernelILi128ELi4EZNS0_15gpu_kernel_implINS0_13BUnaryFunctorIiiiZZZNS0_21heaviside_kernel_cudaERNS_18TensorIteratorBaseEENKUlvE_clEvENKUlvE1_clEvEUliiE_EEEEvS5_RKT_EUliE_EEviT1_,"a",@progbits
	.sectionflags	@""
	.align	4
.nv.constant0._ZN2at6native18elementwise_kernelILi128ELi4EZNS0_15gpu_kernel_implINS0_13BUnaryFunctorIiiiZZZNS0_21heaviside_kernel_cudaERNS_18TensorIteratorBaseEENKUlvE_clEvENKUlvE1_clEvEUliiE_EEEEvS5_RKT_EUliE_EEviT1_:
	.zero		1080


//--------------------- .nv.constant0._ZN2at6native27unrolled_elementwise_kernelINS0_13BUnaryFunctorIiiiZZZNS0_21heaviside_kernel_cudaERNS_18TensorIteratorBaseEENKUlvE_clEvENKUlvE1_clEvEUliiE_EESt5arrayIPcLm2EELi4E23TrivialOffsetCalculatorILi1EjESD_NS0_6memory12LoadWithCastILi1EEENSE_13StoreWithCastILi1EEEEEviT_T0_T2_T3_T4_T5_ --------------------------
	.section	.nv.constant0._ZN2at6native27unrolled_elementwise_kernelINS0_13BUnaryFunctorIiiiZZZNS0_21heaviside_kernel_cudaERNS_18TensorIteratorBaseEENKUlvE_clEvENKUlvE1_clEvEUliiE_EESt5arrayIPcLm2EELi4E23TrivialOffsetCalculatorILi1EjESD_NS0_6memory12LoadWithCastILi1EEENSE_13StoreWithCastILi1EEEEEviT_T0_T2_T3_T4_T5_,"a",@progbits
	.sectionflags	@""
	.align	4
.nv.constant0._ZN2at6native27unrolled_elementwise_kernelINS0_13BUnaryFunctorIiiiZZZNS0_21heaviside_kernel_cudaERNS_18TensorIteratorBaseEENKUlvE_clEvENKUlvE1_clEvEUliiE_EESt5arrayIPcLm2EELi4E23TrivialOffsetCalculatorILi1EjESD_NS0_6memory12LoadWithCastILi1EEENSE_13StoreWithCastILi1EEEEEviT_T0_T2_T3_T4_T5_:
	.zero		580


//--------------------- .nv.constant0._ZN2at6native18elementwise_kernelILi128ELi2EZNS0_22gpu_kernel_impl_nocastINS0_13BUnaryFunctorIiiiZZZNS0_21heaviside_kernel_cudaERNS_18TensorIteratorBaseEENKUlvE_clEvENKUlvE1_clEvEUliiE_EEEEvS5_RKT_EUliE_EEviT1_ --------------------------
	.section	.nv.constant0._ZN2at6native18elementwise_kernelILi128ELi2EZNS0_22gpu_kernel_impl_nocastINS0_13BUnaryFunctorIiiiZZZNS0_21heaviside_kernel_cudaERNS_18TensorIteratorBaseEENKUlvE_clEvENKUlvE1_clEvEUliiE_EEEEvS5_RKT_EUliE_EEviT1_,"a",@progbits
	.sectionflags	@""
	.align	4
.nv.constant0._ZN2at6native18elementwise_kernelILi128ELi2EZNS0_22gpu_kernel_impl_nocastINS0_13BUnaryFunctorIiiiZZZNS0_21heaviside_kernel_cudaERNS_18TensorIteratorBaseEENKUlvE_clEvENKUlvE1_clEvEUliiE_EEEEvS5_RKT_EUliE_EEviT1_:
	.zero		1072


//--------------------- .nv.constant0._ZN2at6native27unrolled_elementwise_kernelINS0_13BUnaryFunctorIiiiZZZNS0_21heaviside_kernel_cudaERNS_18TensorIteratorBaseEENKUlvE_clEvENKUlvE1_clEvEUliiE_EESt5arrayIPcLm2EELi4E23TrivialOffsetCalculatorILi1EjESD_NS0_6memory15LoadWithoutCastENSE_16StoreWithoutCastEEEviT_T0_T2_T3_T4_T5_ --------------------------
	.section	.nv.constant0._ZN2at6native27unrolled_elementwise_kernelINS0_13BUnaryFunctorIiiiZZZNS0_21heaviside_kernel_cudaERNS_18TensorIteratorBaseEENKUlvE_clEvENKUlvE1_clEvEUliiE_EESt5arrayIPcLm2EELi4E23TrivialOffsetCalculatorILi1EjESD_NS0_6memory15LoadWithoutCastENSE_16StoreWithoutCastEEEviT_T0_T2_T3_T4_T5_,"a",@progbits
	.sectionflags	@""
	.align	4
.nv.constant0._ZN2at6native27unrolled_elementwise_kernelINS0_13BUnaryFunctorIiiiZZZNS0_21heaviside_kernel_cudaERNS_18TensorIteratorBaseEENKUlvE_clEvENKUlvE1_clEvEUliiE_EESt5arrayIPcLm2EELi4E23TrivialOffsetCalculatorILi1EjESD_NS0_6memory15LoadWithoutCastENSE_16StoreWithoutCastEEEviT_T0_T2_T3_T4_T5_:
	.zero		564


//--------------------- .nv.constant0._ZN2at6native29vectorized_elementwise_kernelILi2ENS0_13BUnaryFunctorIiiiZZZNS0_21heaviside_kernel_cudaERNS_18TensorIteratorBaseEENKUlvE_clEvENKUlvE1_clEvEUliiE_EESt5arrayIPcLm2EEEEviT0_T1_ --------------------------
	.section	.nv.constant0._ZN2at6native29vectorized_elementwise_kernelILi2ENS0_13BUnaryFunctorIiiiZZZNS0_21heaviside_kernel_cudaERNS_18TensorIteratorBaseEENKUlvE_clEvENKUlvE1_clEvEUliiE_EESt5arrayIPcLm2EEEEviT0_T1_,"a",@progbits
	.sectionflags	@""
	.align	4
.nv.constant0._ZN2at6native29vectorized_elementwise_kernelILi2ENS0_13BUnaryFunctorIiiiZZZNS0_21heaviside_kernel_cudaERNS_18TensorIteratorBaseEENKUlvE_clEvENKUlvE1_clEvEUliiE_EESt5arrayIPcLm2EEEEviT0_T1_:
	.zero		560


//--------------------- .nv.constant0._ZN2at6native29vectorized_elementwise_kernelILi4ENS0_13BUnaryFunctorIiiiZZZNS0_21heaviside_kernel_cudaERNS_18TensorIteratorBaseEENKUlvE_clEvENKUlvE1_clEvEUliiE_EESt5arrayIPcLm2EEEEviT0_T1_ --------------------------
	.section	.nv.constant0._ZN2at6native29vectorized_elementwise_kernelILi4ENS0_13BUnaryFunctorIiiiZZZNS0_21heaviside_kernel_cudaERNS_18TensorIteratorBaseEENKUlvE_clEvENKUlvE1_clEvEUliiE_EESt5arrayIPcLm2EEEEviT0_T1_,"a",@progbits
	.sectionflags	@""
	.align	4
.nv.constant0._ZN2at6native29vectorized_elementwise_kernelILi4ENS0_13BUnaryFunctorIiiiZZZNS0_21heaviside_kernel_cudaERNS_18TensorIteratorBaseEENKUlvE_clEvENKUlvE1_clEvEUliiE_EESt5arrayIPcLm2EEEEviT0_T1_:
	.zero		560


//--------------------- .nv.constant0._ZN2at6native29vectorized_elementwise_kernelILi8ENS0_13BUnaryFunctorIiiiZZZNS0_21heaviside_kernel_cudaERNS_18TensorIteratorBaseEENKUlvE_clEvENKUlvE1_clEvEUliiE_EESt5arrayIPcLm2EEEEviT0_T1_ --------------------------
	.section	.nv.constant0._ZN2at6native29vectorized_elementwise_kernelILi8ENS0_13BUnaryFunctorIiiiZZZNS0_21heaviside_kernel_cudaERNS_18TensorIteratorBaseEENKUlvE_clEvENKUlvE1_clEvEUliiE_EESt5arrayIPcLm2EEEEviT0_T1_,"a",@progbits
	.sectionflags	@""
	.align	4
.nv.constant0._ZN2at6native29vectorized_elementwise_kernelILi8ENS0_13BUnaryFunctorIiiiZZZNS0_21heaviside_kernel_cudaERNS_18TensorIteratorBaseEENKUlvE_clEvENKUlvE1_clEvEUliiE_EESt5arrayIPcLm2EEEEviT0_T1_:
	.zero		560


//--------------------- .nv.constant0._ZN2at6native18elementwise_kernelILi128ELi4EZNS0_15gpu_kernel_implINS0_13AUnaryFunctorIiiiZZZNS0_21heaviside_kernel_cudaERNS_18TensorIteratorBaseEENKUlvE_clEvENKUlvE1_clEvEUliiE_EEEEvS5_RKT_EUliE_EEviT1_ --------------------------
	.section	.nv.constant0._ZN2at6native18elementwise_kernelILi128ELi4EZNS0_15gpu_kernel_implINS0_13AUnaryFunctorIiiiZZZNS0_21heaviside_kernel_cudaERNS_18TensorIteratorBaseEENKUlvE_clEvENKUlvE1_clEvEUliiE_EEEEvS5_RKT_EUliE_EEviT1_,"a",@progbits
	.sectionflags	@""
	.align	4
.nv.constant0._ZN2at6native18elementwise_kernelILi128ELi4EZNS0_15gpu_kernel_implINS0_13AUnaryFunctorIiiiZZZNS0_21heaviside_kernel_cudaERNS_18TensorIteratorBaseEENKUlvE_clEvENKUlvE1_clEvEUliiE_EEEEvS5_RKT_EUliE_EEviT1_:
	.zero		1080


//--------------------- .nv.constant0._ZN2at6native27unrolled_elementwise_kernelINS0_13AUnaryFunctorIiiiZZZNS0_21heaviside_kernel_cudaERNS_18TensorIteratorBaseEENKUlvE_clEvENKUlvE1_clEvEUliiE_EESt5arrayIPcLm2EELi4E23TrivialOffsetCalculatorILi1EjESD_NS0_6memory12LoadWithCastILi1EEENSE_13StoreWithCastILi1EEEEEviT_T0_T2_T3_T4_T5_ --------------------------
	.section	.nv.constant0._ZN2at6native27unrolled_elementwise_kernelINS0_13AUnaryFunctorIiiiZZZNS0_21heaviside_kernel_cudaERNS_18TensorIteratorBaseEENKUlvE_clEvENKUlvE1_clEvEUliiE_EESt5arrayIPcLm2EELi4E23TrivialOffsetCalculatorILi1EjESD_NS0_6memory12LoadWithCastILi1EEENSE_13StoreWithCastILi1EEEEEviT_T0_T2_T3_T4_T5_,"a",@progbits
	.sectionflags	@""
	.align	4
.nv.constant0._ZN2at6native27unrolled_elementwise_kernelINS0_13AUnaryFunctorIiiiZZZNS0_21heaviside_kernel_cudaERNS_18TensorIteratorBaseEENKUlvE_clEvENKUlvE1_clEvEUliiE_EESt5arrayIPcLm2EELi4E23TrivialOffsetCalculatorILi1EjESD_NS0_6memory12LoadWithCastILi1EEENSE_13StoreWithCastILi1EEEEEviT_T0_T2_T3_T4_T5_:
	.zero		580


//--------------------- .nv.constant0._ZN2at6native18elementwise_kernelILi128ELi2EZNS0_22gpu_kernel_impl_nocastINS0_13AUnaryFunctorIiiiZZZNS0_21heaviside_kernel_cudaERNS_18TensorIteratorBaseEENKUlvE_clEvENKUlvE1_clEvEUliiE_EEEEvS5_RKT_EUliE_EEviT1_ --------------------------
	.section	.nv.constant0._ZN2at6native18elementwise_kernelILi128ELi2EZNS0_22gpu_kernel_impl_nocastINS0_13AUnaryFunctorIiiiZZZNS0_21heaviside_kernel_cudaERNS_18TensorIteratorBaseEENKUlvE_clEvENKUlvE1_clEvEUliiE_EEEEvS5_RKT_EUliE_EEviT1_,"a",@progbits
	.sectionflags	@""
	.align	4
.nv.constant0._ZN2at6native18elementwise_kernelILi128ELi2EZNS0_22gpu_kernel_impl_nocastINS0_13AUnaryFunctorIiiiZZZNS0_21heaviside_kernel_cudaERNS_18TensorIteratorBaseEENKUlvE_clEvENKUlvE1_clEvEUliiE_EEEEvS5_RKT_EUliE_EEviT1_:
	.zero		1072


//--------------------- .nv.constant0._ZN2at6native27unrolled_elementwise_kernelINS0_13AUnaryFunctorIiiiZZZNS0_21heaviside_kernel_cudaERNS_18TensorIteratorBaseEENKUlvE_clEvENKUlvE1_clEvEUliiE_EESt5arrayIPcLm2EELi4E23TrivialOffsetCalculatorILi1EjESD_NS0_6memory15LoadWithoutCastENSE_16StoreWithoutCastEEEviT_T0_T2_T3_T4_T5_ --------------------------
	.section	.nv.constant0._ZN2at6native27unrolled_elementwise_kernelINS0_13AUnaryFunctorIiiiZZZNS0_21heaviside_kernel_cudaERNS_18TensorIteratorBaseEENKUlvE_clEvENKUlvE1_clEvEUliiE_EESt5arrayIPcLm2EELi4E23TrivialOffsetCalculatorILi1EjESD_NS0_6memory15LoadWithoutCastENSE_16StoreWithoutCastEEEviT_T0_T2_T3_T4_T5_,"a",@progbits
	.sectionflags	@""
	.align	4
.nv.constant0._ZN2at6native27unrolled_elementwise_kernelINS0_13AUnaryFunctorIiiiZZZNS0_21heaviside_kernel_cudaERNS_18TensorIteratorBaseEENKUlvE_clEvENKUlvE1_clEvEUliiE_EESt5arrayIPcLm2EELi4E23TrivialOffsetCalculatorILi1EjESD_NS0_6memory15LoadWithoutCastENSE_16StoreWithoutCastEEEviT_T0_T2_T3_T4_T5_:
	.zero		564


//--------------------- .nv.constant0._ZN2at6native29vectorized_elementwise_kernelILi2ENS0_13AUnaryFunctorIiiiZZZNS0_21heaviside_kernel_cudaERNS_18TensorIteratorBaseEENKUlvE_clEvENKUlvE1_clEvEUliiE_EESt5arrayIPcLm2EEEEviT0_T1_ --------------------------
	.section	.nv.constant0._ZN2at6native29vectorized_elementwise_kernelILi2ENS0_13AUnaryFunctorIiiiZZZNS0_21heaviside_kernel_cudaERNS_18TensorIteratorBaseEENKUlvE_clEvENKUlvE1_clEvEUliiE_EESt5arrayIPcLm2EEEEviT0_T1_,"a",@progbits
	.sectionflags	@""
	.align	4
.nv.constant0._ZN2at6native29vectorized_elementwise_kernelILi2ENS0_13AUnaryFunctorIiiiZZZNS0_21heaviside_kernel_cudaERNS_18TensorIteratorBaseEENKUlvE_clEvENKUlvE1_clEvEUliiE_EESt5arrayIPcLm2EEEEviT0_T1_:
	.zero		560


//--------------------- .nv.constant0._ZN2at6native29vectorized_elementwise_kernelILi4ENS0_13AUnaryFunctorIiiiZZZNS0_21heaviside_kernel_cudaERNS_18TensorIteratorBaseEENKUlvE_clEvENKUlvE1_clEvEUliiE_EESt5arrayIPcLm2EEEEviT0_T1_ --------------------------
	.section	.nv.constant0._ZN2at6native29vectorized_elementwise_kernelILi4ENS0_13AUnaryFunctorIiiiZZZNS0_21heaviside_kernel_cudaERNS_18TensorIteratorBaseEENKUlvE_clEvENKUlvE1_clEvEUliiE_EESt5arrayIPcLm2EEEEviT0_T1_,"a",@progbits
	.sectionflags	@""
	.align	4
.nv.constant0._ZN2at6native29vectorized_elementwise_kernelILi4ENS0_13AUnaryFunctorIiiiZZZNS0_21heaviside_kernel_cudaERNS_18TensorIteratorBaseEENKUlvE_clEvENKUlvE1_clEvEUliiE_EESt5arrayIPcLm2EEEEviT0_T1_:
	.zero		560


//--------------------- .nv.constant0._ZN2at6native29vectorized_elementwise_kernelILi8ENS0_13AUnaryFunctorIiiiZZZNS0_21heaviside_kernel_cudaERNS_18TensorIteratorBaseEENKUlvE_clEvENKUlvE1_clEvEUliiE_EESt5arrayIPcLm2EEEEviT0_T1_ --------------------------
	.section	.nv.constant0._ZN2at6native29vectorized_elementwise_kernelILi8ENS0_13AUnaryFunctorIiiiZZZNS0_21heaviside_kernel_cudaERNS_18TensorIteratorBaseEENKUlvE_clEvENKUlvE1_clEvEUliiE_EESt5arrayIPcLm2EEEEviT0_T1_,"a",@progbits
	.sectionflags	@""
	.align	4
.nv.constant0._ZN2at6native29vectorized_elementwise_kernelILi8ENS0_13AUnaryFunctorIiiiZZZNS0_21heaviside_kernel_cudaERNS_18TensorIteratorBaseEENKUlvE_clEvENKUlvE1_clEvEUliiE_EESt5arrayIPcLm2EEEEviT0_T1_:
	.zero		560


//--------------------- .nv.constant0._ZN2at6native18elementwise_kernelILi128ELi4EZNS0_15gpu_kernel_implINS0_13BinaryFunctorIaaaZZZNS0_21heaviside_kernel_cudaERNS_18TensorIteratorBaseEENKUlvE_clEvENKUlvE0_clEvEUlaaE_EEEEvS5_RKT_EUliE_EEviT1_ --------------------------
	.section	.nv.constant0._ZN2at6native18elementwise_kernelILi128ELi4EZNS0_15gpu_kernel_implINS0_13BinaryFunctorIaaaZZZNS0_21heaviside_kernel_cudaERNS_18TensorIteratorBaseEENKUlvE_clEvENKUlvE0_clEvEUlaaE_EEEEvS5_RKT_EUliE_EEviT1_,"a",@progbits
	.sectionflags	@""
	.align	4
.nv.constant0._ZN2at6native18elementwise_kernelILi128ELi4EZNS0_15gpu_kernel_implINS0_13BinaryFunctorIaaaZZZNS0_21heaviside_kernel_cudaERNS_18TensorIteratorBaseEENKUlvE_clEvENKUlvE0_clEvEUlaaE_EEEEvS5_RKT_EUliE_EEviT1_:
	.zero		1184


//--------------------- .nv.constant0._ZN2at6native27unrolled_elementwise_kernelINS0_13BinaryFunctorIaaaZZZNS0_21heaviside_kernel_cudaERNS_18TensorIteratorBaseEENKUlvE_clEvENKUlvE0_clEvEUlaaE_EESt5arrayIPcLm3EELi4E23TrivialOffsetCalculatorILi2EjESC_ILi1EjENS0_6memory12LoadWithCastILi2EEENSF_13StoreWithCastILi1EEEEEviT_T0_T2_T3_T4_T5_ --------------------------
	.section	.nv.constant0._ZN2at6native27unrolled_elementwise_kernelINS0_13BinaryFunctorIaaaZZZNS0_21heaviside_kernel_cudaERNS_18TensorIteratorBaseEENKUlvE_clEvENKUlvE0_clEvEUlaaE_EESt5arrayIPcLm3EELi4E23TrivialOffsetCalculatorILi2EjESC_ILi1EjENS0_6memory12LoadWithCastILi2EEENSF_13StoreWithCastILi1EEEEEviT_T0_T2_T3_T4_T5_,"a",@progbits
	.sectionflags	@""
	.align	4
.nv.constant0._ZN2at6native27unrolled_elementwise_kernelINS0_13BinaryFunctorIaaaZZZNS0_21heaviside_kernel_cudaERNS_18TensorIteratorBaseEENKUlvE_clEvENKUlvE0_clEvEUlaaE_EESt5arrayIPcLm3EELi4E23TrivialOffsetCalculatorILi2EjESC_ILi1EjENS0_6memory12LoadWithCastILi2EEENSF_13StoreWithCastILi1EEEEEviT_T0_T2_T3_T4_T5_:
	.zero		584


//--------------------- .nv.constant0._ZN2at6native18elementwise_kernelILi128ELi4EZNS0_22gpu_kernel_impl_nocastINS0_13BinaryFunctorIaaaZZZNS0_21heaviside_kernel_cudaERNS_18TensorIteratorBaseEENKUlvE_clEvENKUlvE0_clEvEUlaaE_EEEEvS5_RKT_EUliE_EEviT1_ --------------------------
	.section	.nv.constant0._ZN2at6native18elementwise_kernelILi128ELi4EZNS0_22gpu_kernel_impl_nocastINS0_13BinaryFunctorIaaaZZZNS0_21heaviside_kernel_cudaERNS_18TensorIteratorBaseEENKUlvE_clEvENKUlvE0_clEvEUlaaE_EEEEvS5_RKT_EUliE_EEviT1_,"a",@progbits
	.sectionflags	@""
	.align	4
.nv.constant0._ZN2at6native18elementwise_kernelILi128ELi4EZNS0_22gpu_kernel_impl_nocastINS0_13BinaryFunctorIaaaZZZNS0_21heaviside_kernel_cudaERNS_18TensorIteratorBaseEENKUlvE_clEvENKUlvE0_clEvEUlaaE_EEEEvS5_RKT_EUliE_EEviT1_:
	.zero		1184


//--------------------- .nv.constant0._ZN2at6native27unrolled_elementwise_kernelINS0_13BinaryFunctorIaaaZZZNS0_21heaviside_kernel_cudaERNS_18TensorIteratorBaseEENKUlvE_clEvENKUlvE0_clEvEUlaaE_EESt5arrayIPcLm3EELi4E23TrivialOffsetCalculatorILi2EjESC_ILi1EjENS0_6memory15LoadWithoutCastENSF_16StoreWithoutCastEEEviT_T0_T2_T3_T4_T5_ --------------------------
	.section	.nv.constant0._ZN2at6native27unrolled_elementwise_kernelINS0_13BinaryFunctorIaaaZZZNS0_21heaviside_kernel_cudaERNS_18TensorIteratorBaseEENKUlvE_clEvENKUlvE0_clEvEUlaaE_EESt5arrayIPcLm3EELi4E23TrivialOffsetCalculatorILi2EjESC_ILi1EjENS0_6memory15LoadWithoutCastENSF_16StoreWithoutCastEEEviT_T0_T2_T3_T4_T5_,"a",@progbits
	.sectionflags	@""
	.align	4
.nv.constant0._ZN2at6native27unrolled_elementwise_kernelINS0_13BinaryFunctorIaaaZZZNS0_21heaviside_kernel_cudaERNS_18TensorIteratorBaseEENKUlvE_clEvENKUlvE0_clEvEUlaaE_EESt5arrayIPcLm3EELi4E23TrivialOffsetCalculatorILi2EjESC_ILi1EjENS0_6memory15LoadWithoutCastENSF_16StoreWithoutCastEEEviT_T0_T2_T3_T4_T5_:
	.zero		564


//--------------------- .nv.constant0._ZN2at6native29vectorized_elementwise_kernelILi2ENS0_13BinaryFunctorIaaaZZZNS0_21heaviside_kernel_cudaERNS_18TensorIteratorBaseEENKUlvE_clEvENKUlvE0_clEvEUlaaE_EESt5arrayIPcLm3EEEEviT0_T1_ --------------------------
	.section	.nv.constant0._ZN2at6native29vectorized_elementwise_kernelILi2ENS0_13BinaryFunctorIaaaZZZNS0_21heaviside_kernel_cudaERNS_18TensorIteratorBaseEENKUlvE_clEvENKUlvE0_clEvEUlaaE_EESt5arrayIPcLm3EEEEviT0_T1_,"a",@progbits
	.sectionflags	@""
	.align	4
.nv.constant0._ZN2at6native29vectorized_elementwise_kernelILi2ENS0_13BinaryFunctorIaaaZZZNS0_21heaviside_kernel_cudaERNS_18TensorIteratorBaseEENKUlvE_clEvENKUlvE0_clEvEUlaaE_EESt5arrayIPcLm3EEEEviT0_T1_:
	.zero		560


//--------------------- .nv.constant0._ZN2at6native29vectorized_elementwise_kernelILi4ENS0_13BinaryFunctorIaaaZZZNS0_21heaviside_kernel_cudaERNS_18TensorIteratorBaseEENKUlvE_clEvENKUlvE0_clEvEUlaaE_EESt5arrayIPcLm3EEEEviT0_T1_ --------------------------
	.section	.nv.constant0._ZN2at6native29vectorized_elementwise_kernelILi4ENS0_13BinaryFunctorIaaaZZZNS0_21heaviside_kernel_cudaERNS_18TensorIteratorBaseEENKUlvE_clEvENKUlvE0_clEvEUlaaE_EESt5arrayIPcLm3EEEEviT0_T1_,"a",@progbits
	.sectionflags	@""
	.align	4
.nv.constant0._ZN2at6native29vectorized_elementwise_kernelILi4ENS0_13BinaryFunctorIaaaZZZNS0_21heaviside_kernel_cudaERNS_18TensorIteratorBaseEENKUlvE_clEvENKUlvE0_clEvEUlaaE_EESt5arrayIPcLm3EEEEviT0_T1_:
	.zero		560


//--------------------- .nv.constant0._ZN2at6native29vectorized_elementwise_kernelILi8ENS0_13BinaryFunctorIaaaZZZNS0_21heaviside_kernel_cudaERNS_18TensorIteratorBaseEENKUlvE_clEvENKUlvE0_clEvEUlaaE_EESt5arrayIPcLm3EEEEviT0_T1_ --------------------------
	.section	.nv.constant0._ZN2at6native29vectorized_elementwise_kernelILi8ENS0_13BinaryFunctorIaaaZZZNS0_21heaviside_kernel_cudaERNS_18TensorIteratorBaseEENKUlvE_clEvENKUlvE0_clEvEUlaaE_EESt5arrayIPcLm3EEEEviT0_T1_,"a",@progbits
	.sectionflags	@""
	.align	4
.nv.constant0._ZN2at6native29vectorized_elementwise_kernelILi8ENS0_13BinaryFunctorIaaaZZZNS0_21heaviside_kernel_cudaERNS_18TensorIteratorBaseEENKUlvE_clEvENKUlvE0_clEvEUlaaE_EESt5arrayIPcLm3EEEEviT0_T1_:
	.zero		560


//--------------------- .nv.constant0._ZN2at6native18elementwise_kernelILi128ELi4EZNS0_15gpu_kernel_implINS0_13BUnaryFunctorIaaaZZZNS0_21heaviside_kernel_cudaERNS_18TensorIteratorBaseEENKUlvE_clEvENKUlvE0_clEvEUlaaE_EEEEvS5_RKT_EUliE_EEviT1_ --------------------------
	.section	.nv.constant0._ZN2at6native18elementwise_kernelILi128ELi4EZNS0_15gpu_kernel_implINS0_13BUnaryFunctorIaaaZZZNS0_21heaviside_kernel_cudaERNS_18TensorIteratorBaseEENKUlvE_clEvENKUlvE0_clEvEUlaaE_EEEEvS5_RKT_EUliE_EEviT1_,"a",@progbits
	.sectionflags	@""
	.align	4
.nv.constant0._ZN2at6native18elementwise_kernelILi128ELi4EZNS0_15gpu_kernel_implINS0_13BUnaryFunctorIaaaZZZNS0_21heaviside_kernel_cudaERNS_18TensorIteratorBaseEENKUlvE_clEvENKUlvE0_clEvEUlaaE_EEEEvS5_RKT_EUliE_EEviT1_:
	.zero		1072


//--------------------- .nv.constant0._ZN2at6native27unrolled_elementwise_kernelINS0_13BUnaryFunctorIaaaZZZNS0_21heaviside_kernel_cudaERNS_18TensorIteratorBaseEENKUlvE_clEvENKUlvE0_clEvEUlaaE_EESt5arrayIPcLm2EELi4E23TrivialOffsetCalculatorILi1EjESD_NS0_6memory12LoadWithCastILi1EEENSE_13StoreWithCastILi1EEEEEviT_T0_T2_T3_T4_T5_ --------------------------
	.section	.nv.constant0._ZN2at6native27unrolled_elementwise_kernelINS0_13BUnaryFunctorIaaaZZZNS0_21heaviside_kernel_cudaERNS_18TensorIteratorBaseEENKUlvE_clEvENKUlvE0_clEvEUlaaE_EESt5arrayIPcLm2EELi4E23TrivialOffsetCalculatorILi1EjESD_NS0_6memory12LoadWithCastILi1EEENSE_13StoreWithCastILi1EEEEEviT_T0_T2_T3_T4_T5_,"a",@progbits
	.sectionflags	@""
	.align	4
.nv.constant0._ZN2at6native27unrolled_elementwise_kernelINS0_13BUnaryFunctorIaaaZZZNS0_21heaviside_kernel_cudaERNS_18TensorIteratorBaseEENKUlvE_clEvENKUlvE0_clEvEUlaaE_EESt5arrayIPcLm2EELi4E23TrivialOffsetCalculatorILi1EjESD_NS0_6memory12LoadWithCastILi1EEENSE_13StoreWithCastILi1EEEEEviT_T0_T2_T3_T4_T5_:
	.zero		572


//--------------------- .nv.constant0._ZN2at6native18elementwise_kernelILi128ELi4EZNS0_22gpu_kernel_impl_nocastINS0_13BUnaryFunctorIaaaZZZNS0_21heaviside_kernel_cudaERNS_18TensorIteratorBaseEENKUlvE_clEvENKUlvE0_clEvEUlaaE_EEEEvS5_RKT_EUliE_EEviT1_ --------------------------
	.section	.nv.constant0._ZN2at6native18elementwise_kernelILi128ELi4EZNS0_22gpu_kernel_impl_nocastINS0_13BUnaryFunctorIaaaZZZNS0_21heaviside_kernel_cudaERNS_18TensorIteratorBaseEENKUlvE_clEvENKUlvE0_clEvEUlaaE_EEEEvS5_RKT_EUliE_EEviT1_,"a",@progbits
	.sectionflags	@""
	.align	4
.nv.constant0._ZN2at6native18elementwise_kernelILi128ELi4EZNS0_22gpu_kernel_impl_nocastINS0_13BUnaryFunctorIaaaZZZNS0_21heaviside_kernel_cudaERNS_18TensorIteratorBaseEENKUlvE_clEvENKUlvE0_clEvEUlaaE_EEEEvS5_RKT_EUliE_EEviT1_:
	.zero		1072


//--------------------- .nv.constant0._ZN2at6native27unrolled_elementwise_kernelINS0_13BUnaryFunctorIaaaZZZNS0_21heaviside_kernel_cudaERNS_18TensorIteratorBaseEENKUlvE_clEvENKUlvE0_clEvEUlaaE_EESt5arrayIPcLm2EELi4E23TrivialOffsetCalculatorILi1EjESD_NS0_6memory15LoadWithoutCastENSE_16StoreWithoutCastEEEviT_T0_T2_T3_T4_T5_ --------------------------
	.section	.nv.constant0._ZN2at6native27unrolled_elementwise_kernelINS0_13BUnaryFunctorIaaaZZZNS0_21heaviside_kernel_cudaERNS_18TensorIteratorBaseEENKUlvE_clEvENKUlvE0_clEvEUlaaE_EESt5arrayIPcLm2EELi4E23TrivialOffsetCalculatorILi1EjESD_NS0_6memory15LoadWithoutCastENSE_16StoreWithoutCastEEEviT_T0_T2_T3_T4_T5_,"a",@progbits
	.sectionflags	@""
	.align	4
.nv.constant0._ZN2at6native27unrolled_elementwise_kernelINS0_13BUnaryFunctorIaaaZZZNS0_21heaviside_kernel_cudaERNS_18TensorIteratorBaseEENKUlvE_clEvENKUlvE0_clEvEUlaaE_EESt5arrayIPcLm2EELi4E23TrivialOffsetCalculatorILi1EjESD_NS0_6memory15LoadWithoutCastENSE_16StoreWithoutCastEEEviT_T0_T2_T3_T4_T5_:
	.zero		556


//--------------------- .nv.constant0._ZN2at6native29vectorized_elementwise_kernelILi2ENS0_13BUnaryFunctorIaaaZZZNS0_21heaviside_kernel_cudaERNS_18TensorIteratorBaseEENKUlvE_clEvENKUlvE0_clEvEUlaaE_EESt5arrayIPcLm2EEEEviT0_T1_ --------------------------
	.section	.nv.constant0._ZN2at6native29vectorized_elementwise_kernelILi2ENS0_13BUnaryFunctorIaaaZZZNS0_21heaviside_kernel_cudaERNS_18TensorIteratorBaseEENKUlvE_clEvENKUlvE0_clEvEUlaaE_EESt5arrayIPcLm2EEEEviT0_T1_,"a",@progbits
	.sectionflags	@""
	.align	4
.nv.constant0._ZN2at6native29vectorized_elementwise_kernelILi2ENS0_13BUnaryFunctorIaaaZZZNS0_21heaviside_kernel_cudaERNS_18TensorIteratorBaseEENKUlvE_clEvENKUlvE0_clEvEUlaaE_EESt5arrayIPcLm2EEEEviT0_T1_:
	.zero		552


//--------------------- .nv.constant0._ZN2at6native29vectorized_elementwise_kernelILi4ENS0_13BUnaryFunctorIaaaZZZNS0_21heaviside_kernel_cudaERNS_18TensorIteratorBaseEENKUlvE_clEvENKUlvE0_clEvEUlaaE_EESt5arrayIPcLm2EEEEviT0_T1_ --------------------------
	.section	.nv.constant0._ZN2at6native29vectorized_elementwise_kernelILi4ENS0_13BUnaryFunctorIaaaZZZNS0_21heaviside_kernel_cudaERNS_18TensorIteratorBaseEENKUlvE_clEvENKUlvE0_clEvEUlaaE_EESt5arrayIPcLm2EEEEviT0_T1_,"a",@progbits
	.sectionflags	@""
	.align	4
.nv.constant0._ZN2at6native29vectorized_elementwise_kernelILi4ENS0_13BUnaryFunctorIaaaZZZNS0_21heaviside_kernel_cudaERNS_18TensorIteratorBaseEENKUlvE_clEvENKUlvE0_clEvEUlaaE_EESt5arrayIPcLm2EEEEviT0_T1_:
	.zero		552


//--------------------- .nv.constant0._ZN2at6native29vectorized_elementwise_kernelILi8ENS0_13BUnaryFunctorIaaaZZZNS0_21heaviside_kernel_cudaERNS_18TensorIteratorBaseEENKUlvE_clEvENKUlvE0_clEvEUlaaE_EESt5arrayIPcLm2EEEEviT0_T1_ --------------------------
	.section	.nv.constant0._ZN2at6native29vectorized_elementwise_kernelILi8ENS0_13BUnaryFunctorIaaaZZZNS0_21heaviside_kernel_cudaERNS_18TensorIteratorBaseEENKUlvE_clEvENKUlvE0_clEvEUlaaE_EESt5arrayIPcLm2EEEEviT0_T1_,"a",@progbits
	.sectionflags	@""
	.align	4
.nv.constant0._ZN2at6native29vectorized_elementwise_kernelILi8ENS0_13BUnaryFunctorIaaaZZZNS0_21heaviside_kernel_cudaERNS_18TensorIteratorBaseEENKUlvE_clEvENKUlvE0_clEvEUlaaE_EESt5arrayIPcLm2EEEEviT0_T1_:
	.zero		552


//--------------------- .nv.constant0._ZN2at6native18elementwise_kernelILi128ELi4EZNS0_15gpu_kernel_implINS0_13AUnaryFunctorIaaaZZZNS0_21heaviside_kernel_cudaERNS_18TensorIteratorBaseEENKUlvE_clEvENKUlvE0_clEvEUlaaE_EEEEvS5_RKT_EUliE_EEviT1_ --------------------------
	.section	.nv.constant0._ZN2at6native18elementwise_kernelILi128ELi4EZNS0_15gpu_kernel_implINS0_13AUnaryFunctorIaaaZZZNS0_21heaviside_kernel_cudaERNS_18TensorIteratorBaseEENKUlvE_clEvENKUlvE0_clEvEUlaaE_EEEEvS5_RKT_EUliE_EEviT1_,"a",@progbits
	.sectionflags	@""
	.align	4
.nv.constant0._ZN2at6native18elementwise_kernelILi128ELi4EZNS0_15gpu_kernel_implINS0_13AUnaryFunctorIaaaZZZNS0_21heaviside_kernel_cudaERNS_18TensorIteratorBaseEENKUlvE_clEvENKUlvE0_clEvEUlaaE_EEEEvS5_RKT_EUliE_EEviT1_:
	.zero		1072


//--------------------- .nv.constant0._ZN2at6native27unrolled_elementwise_kernelINS0_13AUnaryFunctorIaaaZZZNS0_21heaviside_kernel_cudaERNS_18TensorIteratorBaseEENKUlvE_clEvENKUlvE0_clEvEUlaaE_EESt5arrayIPcLm2EELi4E23TrivialOffsetCalculatorILi1EjESD_NS0_6memory12LoadWithCastILi1EEENSE_13StoreWithCastILi1EEEEEviT_T0_T2_T3_T4_T5_ --------------------------
	.section	.nv.constant0._ZN2at6native27unrolled_elementwise_kernelINS0_13AUnaryFunctorIaaaZZZNS0_21heaviside_kernel_cudaERNS_18TensorIteratorBaseEENKUlvE_clEvENKUlvE0_clEvEUlaaE_EESt5arrayIPcLm2EELi4E23TrivialOffsetCalculatorILi1EjESD_NS0_6memory12LoadWithCastILi1EEENSE_13StoreWithCastILi1EEEEEviT_T0_T2_T3_T4_T5_,"a",@progbits
	.sectionflags	@""
	.align	4
.nv.constant0._ZN2at6native27unrolled_elementwise_kernelINS0_13AUnaryFunctorIaaaZZZNS0_21heaviside_kernel_cudaERNS_18TensorIteratorBaseEENKUlvE_clEvENKUlvE0_clEvEUlaaE_EESt5arrayIPcLm2EELi4E23TrivialOffsetCalculatorILi1EjESD_NS0_6memory12LoadWithCastILi1EEENSE_13StoreWithCastILi1EEEEEviT_T0_T2_T3_T4_T5_:
	.zero		572


//--------------------- .nv.constant0._ZN2at6native18elementwise_kernelILi128ELi4EZNS0_22gpu_kernel_impl_nocastINS0_13AUnaryFunctorIaaaZZZNS0_21heaviside_kernel_cudaERNS_18TensorIteratorBaseEENKUlvE_clEvENKUlvE0_clEvEUlaaE_EEEEvS5_RKT_EUliE_EEviT1_ --------------------------
	.section	.nv.constant0._ZN2at6native18elementwise_kernelILi128ELi4EZNS0_22gpu_kernel_impl_nocastINS0_13AUnaryFunctorIaaaZZZNS0_21heaviside_kernel_cudaERNS_18TensorIteratorBaseEENKUlvE_clEvENKUlvE0_clEvEUlaaE_EEEEvS5_RKT_EUliE_EEviT1_,"a",@progbits
	.sectionflags	@""
	.align	4
.nv.constant0._ZN2at6native18elementwise_kernelILi128ELi4EZNS0_22gpu_kernel_impl_nocastINS0_13AUnaryFunctorIaaaZZZNS0_21heaviside_kernel_cudaERNS_18TensorIteratorBaseEENKUlvE_clEvENKUlvE0_clEvEUlaaE_EEEEvS5_RKT_EUliE_EEviT1_:
	.zero		1072


//--------------------- .nv.constant0._ZN2at6native27unrolled_elementwise_kernelINS0_13AUnaryFunctorIaaaZZZNS0_21heaviside_kernel_cudaERNS_18TensorIteratorBaseEENKUlvE_clEvENKUlvE0_clEvEUlaaE_EESt5arrayIPcLm2EELi4E23TrivialOffsetCalculatorILi1EjESD_NS0_6memory15LoadWithoutCastENSE_16StoreWithoutCastEEEviT_T0_T2_T3_T4_T5_ --------------------------
	.section	.nv.constant0._ZN2at6native27unrolled_elementwise_kernelINS0_13AUnaryFunctorIaaaZZZNS0_21heaviside_kernel_cudaERNS_18TensorIteratorBaseEENKUlvE_clEvENKUlvE0_clEvEUlaaE_EESt5arrayIPcLm2EELi4E23TrivialOffsetCalculatorILi1EjESD_NS0_6memory15LoadWithoutCastENSE_16StoreWithoutCastEEEviT_T0_T2_T3_T4_T5_,"a",@progbits
	.sectionflags	@""
	.align	4
.nv.constant0._ZN2at6native27unrolled_elementwise_kernelINS0_13AUnaryFunctorIaaaZZZNS0_21heaviside_kernel_cudaERNS_18TensorIteratorBaseEENKUlvE_clEvENKUlvE0_clEvEUlaaE_EESt5arrayIPcLm2EELi4E23TrivialOffsetCalculatorILi1EjESD_NS0_6memory15LoadWithoutCastENSE_16StoreWithoutCastEEEviT_T0_T2_T3_T4_T5_:
	.zero		556


//--------------------- .nv.constant0._ZN2at6native29vectorized_elementwise_kernelILi2ENS0_13AUnaryFunctorIaaaZZZNS0_21heaviside_kernel_cudaERNS_18TensorIteratorBaseEENKUlvE_clEvENKUlvE0_clEvEUlaaE_EESt5arrayIPcLm2EEEEviT0_T1_ --------------------------
	.section	.nv.constant0._ZN2at6native29vectorized_elementwise_kernelILi2ENS0_13AUnaryFunctorIaaaZZZNS0_21heaviside_kernel_cudaERNS_18TensorIteratorBaseEENKUlvE_clEvENKUlvE0_clEvEUlaaE_EESt5arrayIPcLm2EEEEviT0_T1_,"a",@progbits
	.sectionflags	@""
	.align	4
.nv.constant0._ZN2at6native29vectorized_elementwise_kernelILi2ENS0_13AUnaryFunctorIaaaZZZNS0_21heaviside_kernel_cudaERNS_18TensorIteratorBaseEENKUlvE_clEvENKUlvE0_clEvEUlaaE_EESt5arrayIPcLm2EEEEviT0_T1_:
	.zero		552


//--------------------- .nv.constant0._ZN2at6native29vectorized_elementwise_kernelILi4ENS0_13AUnaryFunctorIaaaZZZNS0_21heaviside_kernel_cudaERNS_18TensorIteratorBaseEENKUlvE_clEvENKUlvE0_clEvEUlaaE_EESt5arrayIPcLm2EEEEviT0_T1_ --------------------------
	.section	.nv.constant0._ZN2at6native29vectorized_elementwise_kernelILi4ENS0_13AUnaryFunctorIaaaZZZNS0_21heaviside_kernel_cudaERNS_18TensorIteratorBaseEENKUlvE_clEvENKUlvE0_clEvEUlaaE_EESt5arrayIPcLm2EEEEviT0_T1_,"a",@progbits
	.sectionflags	@""
	.align	4
.nv.constant0._ZN2at6native29vectorized_elementwise_kernelILi4ENS0_13AUnaryFunctorIaaaZZZNS0_21heaviside_kernel_cudaERNS_18TensorIteratorBaseEENKUlvE_clEvENKUlvE0_clEvEUlaaE_EESt5arrayIPcLm2EEEEviT0_T1_:
	.zero		552


//--------------------- .nv.constant0._ZN2at6native29vectorized_elementwise_kernelILi8ENS0_13AUnaryFunctorIaaaZZZNS0_21heaviside_kernel_cudaERNS_18TensorIteratorBaseEENKUlvE_clEvENKUlvE0_clEvEUlaaE_EESt5arrayIPcLm2EEEEviT0_T1_ --------------------------
	.section	.nv.constant0._ZN2at6native29vectorized_elementwise_kernelILi8ENS0_13AUnaryFunctorIaaaZZZNS0_21heaviside_kernel_cudaERNS_18TensorIteratorBaseEENKUlvE_clEvENKUlvE0_clEvEUlaaE_EESt5arrayIPcLm2EEEEviT0_T1_,"a",@progbits
	.sectionflags	@""
	.align	4
.nv.constant0._ZN2at6native29vectorized_elementwise_kernelILi8ENS0_13AUnaryFunctorIaaaZZZNS0_21heaviside_kernel_cudaERNS_18TensorIteratorBaseEENKUlvE_clEvENKUlvE0_clEvEUlaaE_EESt5arrayIPcLm2EEEEviT0_T1_:
	.zero		552


//--------------------- .nv.constant0._ZN2at6native18elementwise_kernelILi128ELi4EZNS0_15gpu_kernel_implINS0_13BinaryFunctorIhhhZZZNS0_21heaviside_kernel_cudaERNS_18TensorIteratorBaseEENKUlvE_clEvENKUlvE_clEvEUlhhE_EEEEvS5_RKT_EUliE_EEviT1_ --------------------------
	.section	.nv.constant0._ZN2at6native18elementwise_kernelILi128ELi4EZNS0_15gpu_kernel_implINS0_13BinaryFunctorIhhhZZZNS0_21heaviside_kernel_cudaERNS_18TensorIteratorBaseEENKUlvE_clEvENKUlvE_clEvEUlhhE_EEEEvS5_RKT_EUliE_EEviT1_,"a",@progbits
	.sectionflags	@""
	.align	4
.nv.constant0._ZN2at6native18elementwise_kernelILi128ELi4EZNS0_15gpu_kernel_implINS0_13BinaryFunctorIhhhZZZNS0_21heaviside_kernel_cudaERNS_18TensorIteratorBaseEENKUlvE_clEvENKUlvE_clEvEUlhhE_EEEEvS5_RKT_EUliE_EEviT1_:
	.zero		1184


//--------------------- .nv.constant0._ZN2at6native27unrolled_elementwise_kernelINS0_13BinaryFunctorIhhhZZZNS0_21heaviside_kernel_cudaERNS_18TensorIteratorBaseEENKUlvE_clEvENKUlvE_clEvEUlhhE_EESt5arrayIPcLm3EELi4E23TrivialOffsetCalculatorILi2EjESC_ILi1EjENS0_6memory12LoadWithCastILi2EEENSF_13StoreWithCastILi1EEEEEviT_T0_T2_T3_T4_T5_ --------------------------
	.section	.nv.constant0._ZN2at6native27unrolled_elementwise_kernelINS0_13BinaryFunctorIhhhZZZNS0_21heaviside_kernel_cudaERNS_18TensorIteratorBaseEENKUlvE_clEvENKUlvE_clEvEUlhhE_EESt5arrayIPcLm3EELi4E23TrivialOffsetCalculatorILi2EjESC_ILi1EjENS0_6memory12LoadWithCastILi2EEENSF_13StoreWithCastILi1EEEEEviT_T0_T2_T3_T4_T5_,"a",@progbits
	.sectionflags	@""
	.align	4
.nv.constant0._ZN2at6native27unrolled_elementwise_kernelINS0_13BinaryFunctorIhhhZZZNS0_21heaviside_kernel_cudaERNS_18TensorIteratorBaseEENKUlvE_clEvENKUlvE_clEvEUlhhE_EESt5arrayIPcLm3EELi4E23TrivialOffsetCalculatorILi2EjESC_ILi1EjENS0_6memory12LoadWithCastILi2EEENSF_13StoreWithCastILi1EEEEEviT_T0_T2_T3_T4_T5_:
	.zero		584


//--------------------- .nv.constant0._ZN2at6native18elementwise_kernelILi128ELi4EZNS0_22gpu_kernel_impl_nocastINS0_13BinaryFunctorIhhhZZZNS0_21heaviside_kernel_cudaERNS_18TensorIteratorBaseEENKUlvE_clEvENKUlvE_clEvEUlhhE_EEEEvS5_RKT_EUliE_EEviT1_ --------------------------
	.section	.nv.constant0._ZN2at6native18elementwise_kernelILi128ELi4EZNS0_22gpu_kernel_impl_nocastINS0_13BinaryFunctorIhhhZZZNS0_21heaviside_kernel_cudaERNS_18TensorIteratorBaseEENKUlvE_clEvENKUlvE_clEvEUlhhE_EEEEvS5_RKT_EUliE_EEviT1_,"a",@progbits
	.sectionflags	@""
	.align	4
.nv.constant0._ZN2at6native18elementwise_kernelILi128ELi4EZNS0_22gpu_kernel_impl_nocastINS0_13BinaryFunctorIhhhZZZNS0_21heaviside_kernel_cudaERNS_18TensorIteratorBaseEENKUlvE_clEvENKUlvE_clEvEUlhhE_EEEEvS5_RKT_EUliE_EEviT1_:
	.zero		1184


//--------------------- .nv.constant0._ZN2at6native27unrolled_elementwise_kernelINS0_13BinaryFunctorIhhhZZZNS0_21heaviside_kernel_cudaERNS_18TensorIteratorBaseEENKUlvE_clEvENKUlvE_clEvEUlhhE_EESt5arrayIPcLm3EELi4E23TrivialOffsetCalculatorILi2EjESC_ILi1EjENS0_6memory15LoadWithoutCastENSF_16StoreWithoutCastEEEviT_T0_T2_T3_T4_T5_ --------------------------
	.section	.nv.constant0._ZN2at6native27unrolled_elementwise_kernelINS0_13BinaryFunctorIhhhZZZNS0_21heaviside_kernel_cudaERNS_18TensorIteratorBaseEENKUlvE_clEvENKUlvE_clEvEUlhhE_EESt5arrayIPcLm3EELi4E23TrivialOffsetCalculatorILi2EjESC_ILi1EjENS0_6memory15LoadWithoutCastENSF_16StoreWithoutCastEEEviT_T0_T2_T3_T4_T5_,"a",@progbits
	.sectionflags	@""
	.align	4
.nv.constant0._ZN2at6native27unrolled_elementwise_kernelINS0_13BinaryFunctorIhhhZZZNS0_21heaviside_kernel_cudaERNS_18TensorIteratorBaseEENKUlvE_clEvENKUlvE_clEvEUlhhE_EESt5arrayIPcLm3EELi4E23TrivialOffsetCalculatorILi2EjESC_ILi1EjENS0_6memory15LoadWithoutCastENSF_16StoreWithoutCastEEEviT_T0_T2_T3_T4_T5_:
	.zero		564


//--------------------- .nv.constant0._ZN2at6native29vectorized_elementwise_kernelILi2ENS0_13BinaryFunctorIhhhZZZNS0_21heaviside_kernel_cudaERNS_18TensorIteratorBaseEENKUlvE_clEvENKUlvE_clEvEUlhhE_EESt5arrayIPcLm3EEEEviT0_T1_ --------------------------
	.section	.nv.constant0._ZN2at6native29vectorized_elementwise_kernelILi2ENS0_13BinaryFunctorIhhhZZZNS0_21heaviside_kernel_cudaERNS_18TensorIteratorBaseEENKUlvE_clEvENKUlvE_clEvEUlhhE_EESt5arrayIPcLm3EEEEviT0_T1_,"a",@progbits
	.sectionflags	@""
	.align	4
.nv.constant0._ZN2at6native29vectorized_elementwise_kernelILi2ENS0_13BinaryFunctorIhhhZZZNS0_21heaviside_kernel_cudaERNS_18TensorIteratorBaseEENKUlvE_clEvENKUlvE_clEvEUlhhE_EESt5arrayIPcLm3EEEEviT0_T1_:
	.zero		560


//--------------------- .nv.constant0._ZN2at6native29vectorized_elementwise_kernelILi4ENS0_13BinaryFunctorIhhhZZZNS0_21heaviside_kernel_cudaERNS_18TensorIteratorBaseEENKUlvE_clEvENKUlvE_clEvEUlhhE_EESt5arrayIPcLm3EEEEviT0_T1_ --------------------------
	.section	.nv.constant0._ZN2at6native29vectorized_elementwise_kernelILi4ENS0_13BinaryFunctorIhhhZZZNS0_21heaviside_kernel_cudaERNS_18TensorIteratorBaseEENKUlvE_clEvENKUlvE_clEvEUlhhE_EESt5arrayIPcLm3EEEEviT0_T1_,"a",@progbits
	.sectionflags	@""
	.align	4
.nv.constant0._ZN2at6native29vectorized_elementwise_kernelILi4ENS0_13BinaryFunctorIhhhZZZNS0_21heaviside_kernel_cudaERNS_18TensorIteratorBaseEENKUlvE_clEvENKUlvE_clEvEUlhhE_EESt5arrayIPcLm3EEEEviT0_T1_:
	.zero		560


//--------------------- .nv.constant0._ZN2at6native29vectorized_elementwise_kernelILi8ENS0_13BinaryFunctorIhhhZZZNS0_21heaviside_kernel_cudaERNS_18TensorIteratorBaseEENKUlvE_clEvENKUlvE_clEvEUlhhE_EESt5arrayIPcLm3EEEEviT0_T1_ --------------------------
	.section	.nv.constant0._ZN2at6native29vectorized_elementwise_kernelILi8ENS0_13BinaryFunctorIhhhZZZNS0_21heaviside_kernel_cudaERNS_18TensorIteratorBaseEENKUlvE_clEvENKUlvE_clEvEUlhhE_EESt5arrayIPcLm3EEEEviT0_T1_,"a",@progbits
	.sectionflags	@""
	.align	4
.nv.constant0._ZN2at6native29vectorized_elementwise_kernelILi8ENS0_13BinaryFunctorIhhhZZZNS0_21heaviside_kernel_cudaERNS_18TensorIteratorBaseEENKUlvE_clEvENKUlvE_clEvEUlhhE_EESt5arrayIPcLm3EEEEviT0_T1_:
	.zero		560


//--------------------- .nv.constant0._ZN2at6native18elementwise_kernelILi128ELi4EZNS0_15gpu_kernel_implINS0_13BUnaryFunctorIhhhZZZNS0_21heaviside_kernel_cudaERNS_18TensorIteratorBaseEENKUlvE_clEvENKUlvE_clEvEUlhhE_EEEEvS5_RKT_EUliE_EEviT1_ --------------------------
	.section	.nv.constant0._ZN2at6native18elementwise_kernelILi128ELi4EZNS0_15gpu_kernel_implINS0_13BUnaryFunctorIhhhZZZNS0_21heaviside_kernel_cudaERNS_18TensorIteratorBaseEENKUlvE_clEvENKUlvE_clEvEUlhhE_EEEEvS5_RKT_EUliE_EEviT1_,"a",@progbits
	.sectionflags	@""
	.align	4
.nv.constant0._ZN2at6native18elementwise_kernelILi128ELi4EZNS0_15gpu_kernel_implINS0_13BUnaryFunctorIhhhZZZNS0_21heaviside_kernel_cudaERNS_18TensorIteratorBaseEENKUlvE_clEvENKUlvE_clEvEUlhhE_EEEEvS5_RKT_EUliE_EEviT1_:
	.zero		1072


//--------------------- .nv.constant0._ZN2at6native27unrolled_elementwise_kernelINS0_13BUnaryFunctorIhhhZZZNS0_21heaviside_kernel_cudaERNS_18TensorIteratorBaseEENKUlvE_clEvENKUlvE_clEvEUlhhE_EESt5arrayIPcLm2EELi4E23TrivialOffsetCalculatorILi1EjESD_NS0_6memory12LoadWithCastILi1EEENSE_13StoreWithCastILi1EEEEEviT_T0_T2_T3_T4_T5_ --------------------------
	.section	.nv.constant0._ZN2at6native27unrolled_elementwise_kernelINS0_13BUnaryFunctorIhhhZZZNS0_21heaviside_kernel_cudaERNS_18TensorIteratorBaseEENKUlvE_clEvENKUlvE_clEvEUlhhE_EESt5arrayIPcLm2EELi4E23TrivialOffsetCalculatorILi1EjESD_NS0_6memory12LoadWithCastILi1EEENSE_13StoreWithCastILi1EEEEEviT_T0_T2_T3_T4_T5_,"a",@progbits
	.sectionflags	@""
	.align	4
.nv.constant0._ZN2at6native27unrolled_elementwise_kernelINS0_13BUnaryFunctorIhhhZZZNS0_21heaviside_kernel_cudaERNS_18TensorIteratorBaseEENKUlvE_clEvENKUlvE_clEvEUlhhE_EESt5arrayIPcLm2EELi4E23TrivialOffsetCalculatorILi1EjESD_NS0_6memory12LoadWithCastILi1EEENSE_13StoreWithCastILi1EEEEEviT_T0_T2_T3_T4_T5_:
	.zero		572


//--------------------- .nv.constant0._ZN2at6native18elementwise_kernelILi128ELi4EZNS0_22gpu_kernel_impl_nocastINS0_13BUnaryFunctorIhhhZZZNS0_21heaviside_kernel_cudaERNS_18TensorIteratorBaseEENKUlvE_clEvENKUlvE_clEvEUlhhE_EEEEvS5_RKT_EUliE_EEviT1_ --------------------------
	.section	.nv.constant0._ZN2at6native18elementwise_kernelILi128ELi4EZNS0_22gpu_kernel_impl_nocastINS0_13BUnaryFunctorIhhhZZZNS0_21heaviside_kernel_cudaERNS_18TensorIteratorBaseEENKUlvE_clEvENKUlvE_clEvEUlhhE_EEEEvS5_RKT_EUliE_EEviT1_,"a",@progbits
	.sectionflags	@""
	.align	4
.nv.constant0._ZN2at6native18elementwise_kernelILi128ELi4EZNS0_22gpu_kernel_impl_nocastINS0_13BUnaryFunctorIhhhZZZNS0_21heaviside_kernel_cudaERNS_18TensorIteratorBaseEENKUlvE_clEvENKUlvE_clEvEUlhhE_EEEEvS5_RKT_EUliE_EEviT1_:
	.zero		1072


//--------------------- .nv.constant0._ZN2at6native27unrolled_elementwise_kernelINS0_13BUnaryFunctorIhhhZZZNS0_21heaviside_kernel_cudaERNS_18TensorIteratorBaseEENKUlvE_clEvENKUlvE_clEvEUlhhE_EESt5arrayIPcLm2EELi4E23TrivialOffsetCalculatorILi1EjESD_NS0_6memory15LoadWithoutCastENSE_16StoreWithoutCastEEEviT_T0_T2_T3_T4_T5_ --------------------------
	.section	.nv.constant0._ZN2at6native27unrolled_elementwise_kernelINS0_13BUnaryFunctorIhhhZZZNS0_21heaviside_kernel_cudaERNS_18TensorIteratorBaseEENKUlvE_clEvENKUlvE_clEvEUlhhE_EESt5arrayIPcLm2EELi4E23TrivialOffsetCalculatorILi1EjESD_NS0_6memory15LoadWithoutCastENSE_16StoreWithoutCastEEEviT_T0_T2_T3_T4_T5_,"a",@progbits
	.sectionflags	@""
	.align	4
.nv.constant0._ZN2at6native27unrolled_elementwise_kernelINS0_13BUnaryFunctorIhhhZZZNS0_21heaviside_kernel_cudaERNS_18TensorIteratorBaseEENKUlvE_clEvENKUlvE_clEvEUlhhE_EESt5arrayIPcLm2EELi4E23TrivialOffsetCalculatorILi1EjESD_NS0_6memory15LoadWithoutCastENSE_16StoreWithoutCastEEEviT_T0_T2_T3_T4_T5_:
	.zero		556


//--------------------- .nv.constant0._ZN2at6native29vectorized_elementwise_kernelILi2ENS0_13BUnaryFunctorIhhhZZZNS0_21heaviside_kernel_cudaERNS_18TensorIteratorBaseEENKUlvE_clEvENKUlvE_clEvEUlhhE_EESt5arrayIPcLm2EEEEviT0_T1_ --------------------------
	.section	.nv.constant0._ZN2at6native29vectorized_elementwise_kernelILi2ENS0_13BUnaryFunctorIhhhZZZNS0_21heaviside_kernel_cudaERNS_18TensorIteratorBaseEENKUlvE_clEvENKUlvE_clEvEUlhhE_EESt5arrayIPcLm2EEEEviT0_T1_,"a",@progbits
	.sectionflags	@""
	.align	4
.nv.constant0._ZN2at6native29vectorized_elementwise_kernelILi2ENS0_13BUnaryFunctorIhhhZZZNS0_21heaviside_kernel_cudaERNS_18TensorIteratorBaseEENKUlvE_clEvENKUlvE_clEvEUlhhE_EESt5arrayIPcLm2EEEEviT0_T1_:
	.zero		552


//--------------------- .nv.constant0._ZN2at6native29vectorized_elementwise_kernelILi4ENS0_13BUnaryFunctorIhhhZZZNS0_21heaviside_kernel_cudaERNS_18TensorIteratorBaseEENKUlvE_clEvENKUlvE_clEvEUlhhE_EESt5arrayIPcLm2EEEEviT0_T1_ --------------------------
	.section	.nv.constant0._ZN2at6native29vectorized_elementwise_kernelILi4ENS0_13BUnaryFunctorIhhhZZZNS0_21heaviside_kernel_cudaERNS_18TensorIteratorBaseEENKUlvE_clEvENKUlvE_clEvEUlhhE_EESt5arrayIPcLm2EEEEviT0_T1_,"a",@progbits
	.sectionflags	@""
	.align	4
.nv.constant0._ZN2at6native29vectorized_elementwise_kernelILi4ENS0_13BUnaryFunctorIhhhZZZNS0_21heaviside_kernel_cudaERNS_18TensorIteratorBaseEENKUlvE_clEvENKUlvE_clEvEUlhhE_EESt5arrayIPcLm2EEEEviT0_T1_:
	.zero		552


//--------------------- .nv.constant0._ZN2at6native29vectorized_elementwise_kernelILi8ENS0_13BUnaryFunctorIhhhZZZNS0_21heaviside_kernel_cudaERNS_18TensorIteratorBaseEENKUlvE_clEvENKUlvE_clEvEUlhhE_EESt5arrayIPcLm2EEEEviT0_T1_ --------------------------
	.section	.nv.constant0._ZN2at6native29vectorized_elementwise_kernelILi8ENS0_13BUnaryFunctorIhhhZZZNS0_21heaviside_kernel_cudaERNS_18TensorIteratorBaseEENKUlvE_clEvENKUlvE_clEvEUlhhE_EESt5arrayIPcLm2EEEEviT0_T1_,"a",@progbits
	.sectionflags	@""
	.align	4
.nv.constant0._ZN2at6native29vectorized_elementwise_kernelILi8ENS0_13BUnaryFunctorIhhhZZZNS0_21heaviside_kernel_cudaERNS_18TensorIteratorBaseEENKUlvE_clEvENKUlvE_clEvEUlhhE_EESt5arrayIPcLm2EEEEviT0_T1_:
	.zero		552


//--------------------- .nv.constant0._ZN2at6native18elementwise_kernelILi128ELi4EZNS0_15gpu_kernel_implINS0_13AUnaryFunctorIhhhZZZNS0_21heaviside_kernel_cudaERNS_18TensorIteratorBaseEENKUlvE_clEvENKUlvE_clEvEUlhhE_EEEEvS5_RKT_EUliE_EEviT1_ --------------------------
	.section	.nv.constant0._ZN2at6native18elementwise_kernelILi128ELi4EZNS0_15gpu_kernel_implINS0_13AUnaryFunctorIhhhZZZNS0_21heaviside_kernel_cudaERNS_18TensorIteratorBaseEENKUlvE_clEvENKUlvE_clEvEUlhhE_EEEEvS5_RKT_EUliE_EEviT1_,"a",@progbits
	.sectionflags	@""
	.align	4
.nv.constant0._ZN2at6native18elementwise_kernelILi128ELi4EZNS0_15gpu_kernel_implINS0_13AUnaryFunctorIhhhZZZNS0_21heaviside_kernel_cudaERNS_18TensorIteratorBaseEENKUlvE_clEvENKUlvE_clEvEUlhhE_EEEEvS5_RKT_EUliE_EEviT1_:
	.zero		1072


//--------------------- .nv.constant0._ZN2at6native27unrolled_elementwise_kernelINS0_13AUnaryFunctorIhhhZZZNS0_21heaviside_kernel_cudaERNS_18TensorIteratorBaseEENKUlvE_clEvENKUlvE_clEvEUlhhE_EESt5arrayIPcLm2EELi4E23TrivialOffsetCalculatorILi1EjESD_NS0_6memory12LoadWithCastILi1EEENSE_13StoreWithCastILi1EEEEEviT_T0_T2_T3_T4_T5_ --------------------------
	.section	.nv.constant0._ZN2at6native27unrolled_elementwise_kernelINS0_13AUnaryFunctorIhhhZZZNS0_21heaviside_kernel_cudaERNS_18TensorIteratorBaseEENKUlvE_clEvENKUlvE_clEvEUlhhE_EESt5arrayIPcLm2EELi4E23TrivialOffsetCalculatorILi1EjESD_NS0_6memory12LoadWithCastILi1EEENSE_13StoreWithCastILi1EEEEEviT_T0_T2_T3_T4_T5_,"a",@progbits
	.sectionflags	@""
	.align	4
.nv.constant0._ZN2at6native27unrolled_elementwise_kernelINS0_13AUnaryFunctorIhhhZZZNS0_21heaviside_kernel_cudaERNS_18TensorIteratorBaseEENKUlvE_clEvENKUlvE_clEvEUlhhE_EESt5arrayIPcLm2EELi4E23TrivialOffsetCalculatorILi1EjESD_NS0_6memory12LoadWithCastILi1EEENSE_13StoreWithCastILi1EEEEEviT_T0_T2_T3_T4_T5_:
	.zero		572


//--------------------- .nv.constant0._ZN2at6native18elementwise_kernelILi128ELi4EZNS0_22gpu_kernel_impl_nocastINS0_13AUnaryFunctorIhhhZZZNS0_21heaviside_kernel_cudaERNS_18TensorIteratorBaseEENKUlvE_clEvENKUlvE_clEvEUlhhE_EEEEvS5_RKT_EUliE_EEviT1_ --------------------------
	.section	.nv.constant0._ZN2at6native18elementwise_kernelILi128ELi4EZNS0_22gpu_kernel_impl_nocastINS0_13AUnaryFunctorIhhhZZZNS0_21heaviside_kernel_cudaERNS_18TensorIteratorBaseEENKUlvE_clEvENKUlvE_clEvEUlhhE_EEEEvS5_RKT_EUliE_EEviT1_,"a",@progbits
	.sectionflags	@""
	.align	4
.nv.constant0._ZN2at6native18elementwise_kernelILi128ELi4EZNS0_22gpu_kernel_impl_nocastINS0_13AUnaryFunctorIhhhZZZNS0_21heaviside_kernel_cudaERNS_18TensorIteratorBaseEENKUlvE_clEvENKUlvE_clEvEUlhhE_EEEEvS5_RKT_EUliE_EEviT1_:
	.zero		1072


//--------------------- .nv.constant0._ZN2at6native27unrolled_elementwise_kernelINS0_13AUnaryFunctorIhhhZZZNS0_21heaviside_kernel_cudaERNS_18TensorIteratorBaseEENKUlvE_clEvENKUlvE_clEvEUlhhE_EESt5arrayIPcLm2EELi4E23TrivialOffsetCalculatorILi1EjESD_NS0_6memory15LoadWithoutCastENSE_16StoreWithoutCastEEEviT_T0_T2_T3_T4_T5_ --------------------------
	.section	.nv.constant0._ZN2at6native27unrolled_elementwise_kernelINS0_13AUnaryFunctorIhhhZZZNS0_21heaviside_kernel_cudaERNS_18TensorIteratorBaseEENKUlvE_clEvENKUlvE_clEvEUlhhE_EESt5arrayIPcLm2EELi4E23TrivialOffsetCalculatorILi1EjESD_NS0_6memory15LoadWithoutCastENSE_16StoreWithoutCastEEEviT_T0_T2_T3_T4_T5_,"a",@progbits
	.sectionflags	@""
	.align	4
.nv.constant0._ZN2at6native27unrolled_elementwise_kernelINS0_13AUnaryFunctorIhhhZZZNS0_21heaviside_kernel_cudaERNS_18TensorIteratorBaseEENKUlvE_clEvENKUlvE_clEvEUlhhE_EESt5arrayIPcLm2EELi4E23TrivialOffsetCalculatorILi1EjESD_NS0_6memory15LoadWithoutCastENSE_16StoreWithoutCastEEEviT_T0_T2_T3_T4_T5_:
	.zero		556


//--------------------- .nv.constant0._ZN2at6native29vectorized_elementwise_kernelILi2ENS0_13AUnaryFunctorIhhhZZZNS0_21heaviside_kernel_cudaERNS_18TensorIteratorBaseEENKUlvE_clEvENKUlvE_clEvEUlhhE_EESt5arrayIPcLm2EEEEviT0_T1_ --------------------------
	.section	.nv.constant0._ZN2at6native29vectorized_elementwise_kernelILi2ENS0_13AUnaryFunctorIhhhZZZNS0_21heaviside_kernel_cudaERNS_18TensorIteratorBaseEENKUlvE_clEvENKUlvE_clEvEUlhhE_EESt5arrayIPcLm2EEEEviT0_T1_,"a",@progbits
	.sectionflags	@""
	.align	4
.nv.constant0._ZN2at6native29vectorized_elementwise_kernelILi2ENS0_13AUnaryFunctorIhhhZZZNS0_21heaviside_kernel_cudaERNS_18TensorIteratorBaseEENKUlvE_clEvENKUlvE_clEvEUlhhE_EESt5arrayIPcLm2EEEEviT0_T1_:
	.zero		552


//--------------------- .nv.constant0._ZN2at6native29vectorized_elementwise_kernelILi4ENS0_13AUnaryFunctorIhhhZZZNS0_21heaviside_kernel_cudaERNS_18TensorIteratorBaseEENKUlvE_clEvENKUlvE_clEvEUlhhE_EESt5arrayIPcLm2EEEEviT0_T1_ --------------------------
	.section	.nv.constant0._ZN2at6native29vectorized_elementwise_kernelILi4ENS0_13AUnaryFunctorIhhhZZZNS0_21heaviside_kernel_cudaERNS_18TensorIteratorBaseEENKUlvE_clEvENKUlvE_clEvEUlhhE_EESt5arrayIPcLm2EEEEviT0_T1_,"a",@progbits
	.sectionflags	@""
	.align	4
.nv.constant0._ZN2at6native29vectorized_elementwise_kernelILi4ENS0_13AUnaryFunctorIhhhZZZNS0_21heaviside_kernel_cudaERNS_18TensorIteratorBaseEENKUlvE_clEvENKUlvE_clEvEUlhhE_EESt5arrayIPcLm2EEEEviT0_T1_:
	.zero		552


//--------------------- .nv.constant0._ZN2at6native29vectorized_elementwise_kernelILi8ENS0_13AUnaryFunctorIhhhZZZNS0_21heaviside_kernel_cudaERNS_18TensorIteratorBaseEENKUlvE_clEvENKUlvE_clEvEUlhhE_EESt5arrayIPcLm2EEEEviT0_T1_ --------------------------
	.section	.nv.constant0._ZN2at6native29vectorized_elementwise_kernelILi8ENS0_13AUnaryFunctorIhhhZZZNS0_21heaviside_kernel_cudaERNS_18TensorIteratorBaseEENKUlvE_clEvENKUlvE_clEvEUlhhE_EESt5arrayIPcLm2EEEEviT0_T1_,"a",@progbits
	.sectionflags	@""
	.align	4
.nv.constant0._ZN2at6native29vectorized_elementwise_kernelILi8ENS0_13AUnaryFunctorIhhhZZZNS0_21heaviside_kernel_cudaERNS_18TensorIteratorBaseEENKUlvE_clEvENKUlvE_clEvEUlhhE_EESt5arrayIPcLm2EEEEviT0_T1_:
	.zero		552


//--------------------- .nv.constant0._ZN2at6native18elementwise_kernelILi128ELi4EZNS0_15gpu_kernel_implINS0_13BinaryFunctorIN3c104HalfES5_S5_ZZZNS0_21nextafter_kernel_cudaERNS_18TensorIteratorBaseEENKUlvE_clEvENKUlvE2_clEvEUlS5_S5_E_EEEEvS7_RKT_EUliE_EEviT1_ --------------------------
	.section	.nv.constant0._ZN2at6native18elementwise_kernelILi128ELi4EZNS0_15gpu_kernel_implINS0_13BinaryFunctorIN3c104HalfES5_S5_ZZZNS0_21nextafter_kernel_cudaERNS_18TensorIteratorBaseEENKUlvE_clEvENKUlvE2_clEvEUlS5_S5_E_EEEEvS7_RKT_EUliE_EEviT1_,"a",@progbits
	.sectionflags	@""
	.align	4
.nv.constant0._ZN2at6native18elementwise_kernelILi128ELi4EZNS0_15gpu_kernel_implINS0_13BinaryFunctorIN3c104HalfES5_S5_ZZZNS0_21nextafter_kernel_cudaERNS_18TensorIteratorBaseEENKUlvE_clEvENKUlvE2_clEvEUlS5_S5_E_EEEEvS7_RKT_EUliE_EEviT1_:
	.zero		1184


//--------------------- .nv.constant0._ZN2at6native27unrolled_elementwise_kernelINS0_13BinaryFunctorIN3c104HalfES4_S4_ZZZNS0_21nextafter_kernel_cudaERNS_18TensorIteratorBaseEENKUlvE_clEvENKUlvE2_clEvEUlS4_S4_E_EESt5arrayIPcLm3EELi4E23TrivialOffsetCalculatorILi2EjESE_ILi1EjENS0_6memory12LoadWithCastILi2EEENSH_13StoreWithCastILi1EEEEEviT_T0_T2_T3_T4_T5_ --------------------------
	.section	.nv.constant0._ZN2at6native27unrolled_elementwise_kernelINS0_13BinaryFunctorIN3c104HalfES4_S4_ZZZNS0_21nextafter_kernel_cudaERNS_18TensorIteratorBaseEENKUlvE_clEvENKUlvE2_clEvEUlS4_S4_E_EESt5arrayIPcLm3EELi4E23TrivialOffsetCalculatorILi2EjESE_ILi1EjENS0_6memory12LoadWithCastILi2EEENSH_13StoreWithCastILi1EEEEEviT_T0_T2_T3_T4_T5_,"a",@progbits
	.sectionflags	@""
	.align	4
.nv.constant0._ZN2at6native27unrolled_elementwise_kernelINS0_13BinaryFunctorIN3c104HalfES4_S4_ZZZNS0_21nextafter_kernel_cudaERNS_18TensorIteratorBaseEENKUlvE_clEvENKUlvE2_clEvEUlS4_S4_E_EESt5arrayIPcLm3EELi4E23TrivialOffsetCalculatorILi2EjESE_ILi1EjENS0_6memory12LoadWithCastILi2EEENSH_13StoreWithCastILi1EEEEEviT_T0_T2_T3_T4_T5_:
	.zero		584


//--------------------- .nv.constant0._ZN2at6native18elementwise_kernelILi128ELi4EZNS0_22gpu_kernel_impl_nocastINS0_13BinaryFunctorIN3c104HalfES5_S5_ZZZNS0_21nextafter_kernel_cudaERNS_18TensorIteratorBaseEENKUlvE_clEvENKUlvE2_clEvEUlS5_S5_E_EEEEvS7_RKT_EUliE_EEviT1_ --------------------------
	.section	.nv.constant0._ZN2at6native18elementwise_kernelILi128ELi4EZNS0_22gpu_kernel_impl_nocastINS0_13BinaryFunctorIN3c104HalfES5_S5_ZZZNS0_21nextafter_kernel_cudaERNS_18TensorIteratorBaseEENKUlvE_clEvENKUlvE2_clEvEUlS5_S5_E_EEEEvS7_RKT_EUliE_EEviT1_,"a",@progbits
	.sectionflags	@""
	.align	4
.nv.constant0._ZN2at6native18elementwise_kernelILi128ELi4EZNS0_22gpu_kernel_impl_nocastINS0_13BinaryFunctorIN3c104HalfES5_S5_ZZZNS0_21nextafter_kernel_cudaERNS_18TensorIteratorBaseEENKUlvE_clEvENKUlvE2_clEvEUlS5_S5_E_EEEEvS7_RKT_EUliE_EEviT1_:
	.zero		1184


//--------------------- .nv.constant0._ZN2at6native27unrolled_elementwise_kernelINS0_13BinaryFunctorIN3c104HalfES4_S4_ZZZNS0_21nextafter_kernel_cudaERNS_18TensorIteratorBaseEENKUlvE_clEvENKUlvE2_clEvEUlS4_S4_E_EESt5arrayIPcLm3EELi4E23TrivialOffsetCalculatorILi2EjESE_ILi1EjENS0_6memory15LoadWithoutCastENSH_16StoreWithoutCastEEEviT_T0_T2_T3_T4_T5_ --------------------------
	.section	.nv.constant0._ZN2at6native27unrolled_elementwise_kernelINS0_13BinaryFunctorIN3c104HalfES4_S4_ZZZNS0_21nextafter_kernel_cudaERNS_18TensorIteratorBaseEENKUlvE_clEvENKUlvE2_clEvEUlS4_S4_E_EESt5arrayIPcLm3EELi4E23TrivialOffsetCalculatorILi2EjESE_ILi1EjENS0_6memory15LoadWithoutCastENSH_16StoreWithoutCastEEEviT_T0_T2_T3_T4_T5_,"a",@progbits
	.sectionflags	@""
	.align	4
.nv.constant0._ZN2at6native27unrolled_elementwise_kernelINS0_13BinaryFunctorIN3c104HalfES4_S4_ZZZNS0_21nextafter_kernel_cudaERNS_18TensorIteratorBaseEENKUlvE_clEvENKUlvE2_clEvEUlS4_S4_E_EESt5arrayIPcLm3EELi4E23TrivialOffsetCalculatorILi2EjESE_ILi1EjENS0_6memory15LoadWithoutCastENSH_16StoreWithoutCastEEEviT_T0_T2_T3_T4_T5_:
	.zero		564


//--------------------- .nv.constant0._ZN2at6native29vectorized_elementwise_kernelILi2ENS0_13BinaryFunctorIN3c104HalfES4_S4_ZZZNS0_21nextafter_kernel_cudaERNS_18TensorIteratorBaseEENKUlvE_clEvENKUlvE2_clEvEUlS4_S4_E_EESt5arrayIPcLm3EEEEviT0_T1_ --------------------------
	.section	.nv.constant0._ZN2at6native29vectorized_elementwise_kernelILi2ENS0_13BinaryFunctorIN3c104HalfES4_S4_ZZZNS0_21nextafter_kernel_cudaERNS_18TensorIteratorBaseEENKUlvE_clEvENKUlvE2_clEvEUlS4_S4_E_EESt5arrayIPcLm3EEEEviT0_T1_,"a",@progbits
	.sectionflags	@""
	.align	4
.nv.constant0._ZN2at6native29vectorized_elementwise_kernelILi2ENS0_13BinaryFunctorIN3c104HalfES4_S4_ZZZNS0_21nextafter_kernel_cudaERNS_18TensorIteratorBaseEENKUlvE_clEvENKUlvE2_clEvEUlS4_S4_E_EESt5arrayIPcLm3EEEEviT0_T1_:
	.zero		560


//--------------------- .nv.constant0._ZN2at6native29vectorized_elementwise_kernelILi4ENS0_13BinaryFunctorIN3c104HalfES4_S4_ZZZNS0_21nextafter_kernel_cudaERNS_18TensorIteratorBaseEENKUlvE_clEvENKUlvE2_clEvEUlS4_S4_E_EESt5arrayIPcLm3EEEEviT0_T1_ --------------------------
	.section	.nv.constant0._ZN2at6native29vectorized_elementwise_kernelILi4ENS0_13BinaryFunctorIN3c104HalfES4_S4_ZZZNS0_21nextafter_kernel_cudaERNS_18TensorIteratorBaseEENKUlvE_clEvENKUlvE2_clEvEUlS4_S4_E_EESt5arrayIPcLm3EEEEviT0_T1_,"a",@progbits
	.sectionflags	@""
	.align	4
.nv.constant0._ZN2at6native29vectorized_elementwise_kernelILi4ENS0_13BinaryFunctorIN3c104HalfES4_S4_ZZZNS0_21nextafter_kernel_cudaERNS_18TensorIteratorBaseEENKUlvE_clEvENKUlvE2_clEvEUlS4_S4_E_EESt5arrayIPcLm3EEEEviT0_T1_:
	.zero		560


//--------------------- .nv.constant0._ZN2at6native29vectorized_elementwise_kernelILi8ENS0_13BinaryFunctorIN3c104HalfES4_S4_ZZZNS0_21nextafter_kernel_cudaERNS_18TensorIteratorBaseEENKUlvE_clEvENKUlvE2_clEvEUlS4_S4_E_EESt5arrayIPcLm3EEEEviT0_T1_ --------------------------
	.section	.nv.constant0._ZN2at6native29vectorized_elementwise_kernelILi8ENS0_13BinaryFunctorIN3c104HalfES4_S4_ZZZNS0_21nextafter_kernel_cudaERNS_18TensorIteratorBaseEENKUlvE_clEvENKUlvE2_clEvEUlS4_S4_E_EESt5arrayIPcLm3EEEEviT0_T1_,"a",@progbits
	.sectionflags	@""
	.align	4
.nv.constant0._ZN2at6native29vectorized_elementwise_kernelILi8ENS0_13BinaryFunctorIN3c104HalfES4_S4_ZZZNS0_21nextafter_kernel_cudaERNS_18TensorIteratorBaseEENKUlvE_clEvENKUlvE2_clEvEUlS4_S4_E_EESt5arrayIPcLm3EEEEviT0_T1_:
	.zero		560


//--------------------- .nv.constant0._ZN2at6native18elementwise_kernelILi128ELi4EZNS0_15gpu_kernel_implINS0_13BUnaryFunctorIN3c104HalfES5_S5_ZZZNS0_21nextafter_kernel_cudaERNS_18TensorIteratorBaseEENKUlvE_clEvENKUlvE2_clEvEUlS5_S5_E_EEEEvS7_RKT_EUliE_EEviT1_ --------------------------
	.section	.nv.constant0._ZN2at6native18elementwise_kernelILi128ELi4EZNS0_15gpu_kernel_implINS0_13BUnaryFunctorIN3c104HalfES5_S5_ZZZNS0_21nextafter_kernel_cudaERNS_18TensorIteratorBaseEENKUlvE_clEvENKUlvE2_clEvEUlS5_S5_E_EEEEvS7_RKT_EUliE_EEviT1_,"a",@progbits
	.sectionflags	@""
	.align	4
.nv.constant0._ZN2at6native18elementwise_kernelILi128ELi4EZNS0_15gpu_kernel_implINS0_13BUnaryFunctorIN3c104HalfES5_S5_ZZZNS0_21nextafter_kernel_cudaERNS_18TensorIteratorBaseEENKUlvE_clEvENKUlvE2_clEvEUlS5_S5_E_EEEEvS7_RKT_EUliE_EEviT1_:
	.zero		1072


//--------------------- .nv.constant0._ZN2at6native27unrolled_elementwise_kernelINS0_13BUnaryFunctorIN3c104HalfES4_S4_ZZZNS0_21nextafter_kernel_cudaERNS_18TensorIteratorBaseEENKUlvE_clEvENKUlvE2_clEvEUlS4_S4_E_EESt5arrayIPcLm2EELi4E23TrivialOffsetCalculatorILi1EjESF_NS0_6memory12LoadWithCastILi1EEENSG_13StoreWithCastILi1EEEEEviT_T0_T2_T3_T4_T5_ --------------------------
	.section	.nv.constant0._ZN2at6native27unrolled_elementwise_kernelINS0_13BUnaryFunctorIN3c104HalfES4_S4_ZZZNS0_21nextafter_kernel_cudaERNS_18TensorIteratorBaseEENKUlvE_clEvENKUlvE2_clEvEUlS4_S4_E_EESt5arrayIPcLm2EELi4E23TrivialOffsetCalculatorILi1EjESF_NS0_6memory12LoadWithCastILi1EEENSG_13StoreWithCastILi1EEEEEviT_T0_T2_T3_T4_T5_,"a",@progbits
	.sectionflags	@""
	.align	4
.nv.constant0._ZN2at6native27unrolled_elementwise_kernelINS0_13BUnaryFunctorIN3c104HalfES4_S4_ZZZNS0_21nextafter_kernel_cudaERNS_18TensorIteratorBaseEENKUlvE_clEvENKUlvE2_clEvEUlS4_S4_E_EESt5arrayIPcLm2EELi4E23TrivialOffsetCalculatorILi1EjESF_NS0_6memory12LoadWithCastILi1EEENSG_13StoreWithCastILi1EEEEEviT_T0_T2_T3_T4_T5_:
	.zero		572


//--------------------- .nv.constant0._ZN2at6native18elementwise_kernelILi128ELi4EZNS0_22gpu_kernel_impl_nocastINS0_13BUnaryFunctorIN3c104HalfES5_S5_ZZZNS0_21nextafter_kernel_cudaERNS_18TensorIteratorBaseEENKUlvE_clEvENKUlvE2_clEvEUlS5_S5_E_EEEEvS7_RKT_EUliE_EEviT1_ --------------------------
	.section	.nv.constant0._ZN2at6native18elementwise_kernelILi128ELi4EZNS0_22gpu_kernel_impl_nocastINS0_13BUnaryFunctorIN3c104HalfES5_S5_ZZZNS0_21nextafter_kernel_cudaERNS_18TensorIteratorBaseEENKUlvE_clEvENKUlvE2_clEvEUlS5_S5_E_EEEEvS7_RKT_EUliE_EEviT1_,"a",@progbits
	.sectionflags	@""
	.align	4
.nv.constant0._ZN2at6native18elementwise_kernelILi128ELi4EZNS0_22gpu_kernel_impl_nocastINS0_13BUnaryFunctorIN3c104HalfES5_S5_ZZZNS0_21nextafter_kernel_cudaERNS_18TensorIteratorBaseEENKUlvE_clEvENKUlvE2_clEvEUlS5_S5_E_EEEEvS7_RKT_EUliE_EEviT1_:
	.zero		1072


//--------------------- .nv.constant0._ZN2at6native27unrolled_elementwise_kernelINS0_13BUnaryFunctorIN3c104HalfES4_S4_ZZZNS0_21nextafter_kernel_cudaERNS_18TensorIteratorBaseEENKUlvE_clEvENKUlvE2_clEvEUlS4_S4_E_EESt5arrayIPcLm2EELi4E23TrivialOffsetCalculatorILi1EjESF_NS0_6memory15LoadWithoutCastENSG_16StoreWithoutCastEEEviT_T0_T2_T3_T4_T5_ --------------------------
	.section	.nv.constant0._ZN2at6native27unrolled_elementwise_kernelINS0_13BUnaryFunctorIN3c104HalfES4_S4_ZZZNS0_21nextafter_kernel_cudaERNS_18TensorIteratorBaseEENKUlvE_clEvENKUlvE2_clEvEUlS4_S4_E_EESt5arrayIPcLm2EELi4E23TrivialOffsetCalculatorILi1EjESF_NS0_6memory15LoadWithoutCastENSG_16StoreWithoutCastEEEviT_T0_T2_T3_T4_T5_,"a",@progbits
	.sectionflags	@""
	.align	4
.nv.constant0._ZN2at6native27unrolled_elementwise_kernelINS0_13BUnaryFunctorIN3c104HalfES4_S4_ZZZNS0_21nextafter_kernel_cudaERNS_18TensorIteratorBaseEENKUlvE_clEvENKUlvE2_clEvEUlS4_S4_E_EESt5arrayIPcLm2EELi4E23TrivialOffsetCalculatorILi1EjESF_NS0_6memory15LoadWithoutCastENSG_16StoreWithoutCastEEEviT_T0_T2_T3_T4_T5_:
	.zero		556


//--------------------- .nv.constant0._ZN2at6native29vectorized_elementwise_kernelILi2ENS0_13BUnaryFunctorIN3c104HalfES4_S4_ZZZNS0_21nextafter_kernel_cudaERNS_18TensorIteratorBaseEENKUlvE_clEvENKUlvE2_clEvEUlS4_S4_E_EESt5arrayIPcLm2EEEEviT0_T1_ --------------------------
	.section	.nv.constant0._ZN2at6native29vectorized_elementwise_kernelILi2ENS0_13BUnaryFunctorIN3c104HalfES4_S4_ZZZNS0_21nextafter_kernel_cudaERNS_18TensorIteratorBaseEENKUlvE_clEvENKUlvE2_clEvEUlS4_S4_E_EESt5arrayIPcLm2EEEEviT0_T1_,"a",@progbits
	.sectionflags	@""
	.align	4
.nv.constant0._ZN2at6native29vectorized_elementwise_kernelILi2ENS0_13BUnaryFunctorIN3c104HalfES4_S4_ZZZNS0_21nextafter_kernel_cudaERNS_18TensorIteratorBaseEENKUlvE_clEvENKUlvE2_clEvEUlS4_S4_E_EESt5arrayIPcLm2EEEEviT0_T1_:
	.zero		552


//--------------------- .nv.constant0._ZN2at6native29vectorized_elementwise_kernelILi4ENS0_13BUnaryFunctorIN3c104HalfES4_S4_ZZZNS0_21nextafter_kernel_cudaERNS_18TensorIteratorBaseEENKUlvE_clEvENKUlvE2_clEvEUlS4_S4_E_EESt5arrayIPcLm2EEEEviT0_T1_ --------------------------
	.section	.nv.constant0._ZN2at6native29vectorized_elementwise_kernelILi4ENS0_13BUnaryFunctorIN3c104HalfES4_S4_ZZZNS0_21nextafter_kernel_cudaERNS_18TensorIteratorBaseEENKUlvE_clEvENKUlvE2_clEvEUlS4_S4_E_EESt5arrayIPcLm2EEEEviT0_T1_,"a",@progbits
	.sectionflags	@""
	.align	4
.nv.constant0._ZN2at6native29vectorized_elementwise_kernelILi4ENS0_13BUnaryFunctorIN3c104HalfES4_S4_ZZZNS0_21nextafter_kernel_cudaERNS_18TensorIteratorBaseEENKUlvE_clEvENKUlvE2_clEvEUlS4_S4_E_EESt5arrayIPcLm2EEEEviT0_T1_:
	.zero		552


//--------------------- .nv.constant0._ZN2at6native29vectorized_elementwise_kernelILi8ENS0_13BUnaryFunctorIN3c104HalfES4_S4_ZZZNS0_21nextafter_kernel_cudaERNS_18TensorIteratorBaseEENKUlvE_clEvENKUlvE2_clEvEUlS4_S4_E_EESt5arrayIPcLm2EEEEviT0_T1_ --------------------------
	.section	.nv.constant0._ZN2at6native29vectorized_elementwise_kernelILi8ENS0_13BUnaryFunctorIN3c104HalfES4_S4_ZZZNS0_21nextafter_kernel_cudaERNS_18TensorIteratorBaseEENKUlvE_clEvENKUlvE2_clEvEUlS4_S4_E_EESt5arrayIPcLm2EEEEviT0_T1_,"a",@progbits
	.sectionflags	@""
	.align	4
.nv.constant0._ZN2at6native29vectorized_elementwise_kernelILi8ENS0_13BUnaryFunctorIN3c104HalfES4_S4_ZZZNS0_21nextafter_kernel_cudaERNS_18TensorIteratorBaseEENKUlvE_clEvENKUlvE2_clEvEUlS4_S4_E_EESt5arrayIPcLm2EEEEviT0_T1_:
	.zero		552


//--------------------- .nv.constant0._ZN2at6native18elementwise_kernelILi128ELi4EZNS0_15gpu_kernel_implINS0_13AUnaryFunctorIN3c104HalfES5_S5_ZZZNS0_21nextafter_kernel_cudaERNS_18TensorIteratorBaseEENKUlvE_clEvENKUlvE2_clEvEUlS5_S5_E_EEEEvS7_RKT_EUliE_EEviT1_ --------------------------
	.section	.nv.constant0._ZN2at6native18elementwise_kernelILi128ELi4EZNS0_15gpu_kernel_implINS0_13AUnaryFunctorIN3c104HalfES5_S5_ZZZNS0_21nextafter_kernel_cudaERNS_18TensorIteratorBaseEENKUlvE_clEvENKUlvE2_clEvEUlS5_S5_E_EEEEvS7_RKT_EUliE_EEviT1_,"a",@progbits
	.sectionflags	@""
	.align	4
.nv.constant0._ZN2at6native18elementwise_kernelILi128ELi4EZNS0_15gpu_kernel_implINS0_13AUnaryFunctorIN3c104HalfES5_S5_ZZZNS0_21nextafter_kernel_cudaERNS_18TensorIteratorBaseEENKUlvE_clEvENKUlvE2_clEvEUlS5_S5_E_EEEEvS7_RKT_EUliE_EEviT1_:
	.zero		1072


//--------------------- .nv.constant0._ZN2at6native27unrolled_elementwise_kernelINS0_13AUnaryFunctorIN3c104HalfES4_S4_ZZZNS0_21nextafter_kernel_cudaERNS_18TensorIteratorBaseEENKUlvE_clEvENKUlvE2_clEvEUlS4_S4_E_EESt5arrayIPcLm2EELi4E23TrivialOffsetCalculatorILi1EjESF_NS0_6memory12LoadWithCastILi1EEENSG_13StoreWithCastILi1EEEEEviT_T0_T2_T3_T4_T5_ --------------------------
	.section	.nv.constant0._ZN2at6native27unrolled_elementwise_kernelINS0_13AUnaryFunctorIN3c104HalfES4_S4_ZZZNS0_21nextafter_kernel_cudaERNS_18TensorIteratorBaseEENKUlvE_clEvENKUlvE2_clEvEUlS4_S4_E_EESt5arrayIPcLm2EELi4E23TrivialOffsetCalculatorILi1EjESF_NS0_6memory12LoadWithCastILi1EEENSG_13StoreWithCastILi1EEEEEviT_T0_T2_T3_T4_T5_,"a",@progbits
	.sectionflags	@""
	.align	4
.nv.constant0._ZN2at6native27unrolled_elementwise_kernelINS0_13AUnaryFunctorIN3c104HalfES4_S4_ZZZNS0_21nextafter_kernel_cudaERNS_18TensorIteratorBaseEENKUlvE_clEvENKUlvE2_clEvEUlS4_S4_E_EESt5arrayIPcLm2EELi4E23TrivialOffsetCalculatorILi1EjESF_NS0_6memory12LoadWithCastILi1EEENSG_13StoreWithCastILi1EEEEEviT_T0_T2_T3_T4_T5_:
	.zero		572


//--------------------- .nv.constant0._ZN2at6native18elementwise_kernelILi128ELi4EZNS0_22gpu_kernel_impl_nocastINS0_13AUnaryFunctorIN3c104HalfES5_S5_ZZZNS0_21nextafter_kernel_cudaERNS_18TensorIteratorBaseEENKUlvE_clEvENKUlvE2_clEvEUlS5_S5_E_EEEEvS7_RKT_EUliE_EEviT1_ --------------------------
	.section	.nv.constant0._ZN2at6native18elementwise_kernelILi128ELi4EZNS0_22gpu_kernel_impl_nocastINS0_13AUnaryFunctorIN3c104HalfES5_S5_ZZZNS0_21nextafter_kernel_cudaERNS_18TensorIteratorBaseEENKUlvE_clEvENKUlvE2_clEvEUlS5_S5_E_EEEEvS7_RKT_EUliE_EEviT1_,"a",@progbits
	.sectionflags	@""
	.align	4
.nv.constant0._ZN2at6native18elementwise_kernelILi128ELi4EZNS0_22gpu_kernel_impl_nocastINS0_13AUnaryFunctorIN3c104HalfES5_S5_ZZZNS0_21nextafter_kernel_cudaERNS_18TensorIteratorBaseEENKUlvE_clEvENKUlvE2_clEvEUlS5_S5_E_EEEEvS7_RKT_EUliE_EEviT1_:
	.zero		1072


//--------------------- .nv.constant0._ZN2at6native27unrolled_elementwise_kernelINS0_13AUnaryFunctorIN3c104HalfES4_S4_ZZZNS0_21nextafter_kernel_cudaERNS_18TensorIteratorBaseEENKUlvE_clEvENKUlvE2_clEvEUlS4_S4_E_EESt5arrayIPcLm2EELi4E23TrivialOffsetCalculatorILi1EjESF_NS0_6memory15LoadWithoutCastENSG_16StoreWithoutCastEEEviT_T0_T2_T3_T4_T5_ --------------------------
	.section	.nv.constant0._ZN2at6native27unrolled_elementwise_kernelINS0_13AUnaryFunctorIN3c104HalfES4_S4_ZZZNS0_21nextafter_kernel_cudaERNS_18TensorIteratorBaseEENKUlvE_clEvENKUlvE2_clEvEUlS4_S4_E_EESt5arrayIPcLm2EELi4E23TrivialOffsetCalculatorILi1EjESF_NS0_6memory15LoadWithoutCastENSG_16StoreWithoutCastEEEviT_T0_T2_T3_T4_T5_,"a",@progbits
	.sectionflags	@""
	.align	4
.nv.constant0._ZN2at6native27unrolled_elementwise_kernelINS0_13AUnaryFunctorIN3c104HalfES4_S4_ZZZNS0_21nextafter_kernel_cudaERNS_18TensorIteratorBaseEENKUlvE_clEvENKUlvE2_clEvEUlS4_S4_E_EESt5arrayIPcLm2EELi4E23TrivialOffsetCalculatorILi1EjESF_NS0_6memory15LoadWithoutCastENSG_16StoreWithoutCastEEEviT_T0_T2_T3_T4_T5_:
	.zero		556


//--------------------- .nv.constant0._ZN2at6native29vectorized_elementwise_kernelILi2ENS0_13AUnaryFunctorIN3c104HalfES4_S4_ZZZNS0_21nextafter_kernel_cudaERNS_18TensorIteratorBaseEENKUlvE_clEvENKUlvE2_clEvEUlS4_S4_E_EESt5arrayIPcLm2EEEEviT0_T1_ --------------------------
	.section	.nv.constant0._ZN2at6native29vectorized_elementwise_kernelILi2ENS0_13AUnaryFunctorIN3c104HalfES4_S4_ZZZNS0_21nextafter_kernel_cudaERNS_18TensorIteratorBaseEENKUlvE_clEvENKUlvE2_clEvEUlS4_S4_E_EESt5arrayIPcLm2EEEEviT0_T1_,"a",@progbits
	.sectionflags	@""
	.align	4
.nv.constant0._ZN2at6native29vectorized_elementwise_kernelILi2ENS0_13AUnaryFunctorIN3c104HalfES4_S4_ZZZNS0_21nextafter_kernel_cudaERNS_18TensorIteratorBaseEENKUlvE_clEvENKUlvE2_clEvEUlS4_S4_E_EESt5arrayIPcLm2EEEEviT0_T1_:
	.zero		552


//--------------------- .nv.constant0._ZN2at6native29vectorized_elementwise_kernelILi4ENS0_13AUnaryFunctorIN3c104HalfES4_S4_ZZZNS0_21nextafter_kernel_cudaERNS_18TensorIteratorBaseEENKUlvE_clEvENKUlvE2_clEvEUlS4_S4_E_EESt5arrayIPcLm2EEEEviT0_T1_ --------------------------
	.section	.nv.constant0._ZN2at6native29vectorized_elementwise_kernelILi4ENS0_13AUnaryFunctorIN3c104HalfES4_S4_ZZZNS0_21nextafter_kernel_cudaERNS_18TensorIteratorBaseEENKUlvE_clEvENKUlvE2_clEvEUlS4_S4_E_EESt5arrayIPcLm2EEEEviT0_T1_,"a",@progbits
	.sectionflags	@""
	.align	4
.nv.constant0._ZN2at6native29vectorized_elementwise_kernelILi4ENS0_13AUnaryFunctorIN3c104HalfES4_S4_ZZZNS0_21nextafter_kernel_cudaERNS_18TensorIteratorBaseEENKUlvE_clEvENKUlvE2_clEvEUlS4_S4_E_EESt5arrayIPcLm2EEEEviT0_T1_:
	.zero		552


//--------------------- .nv.constant0._ZN2at6native29vectorized_elementwise_kernelILi8ENS0_13AUnaryFunctorIN3c104HalfES4_S4_ZZZNS0_21nextafter_kernel_cudaERNS_18TensorIteratorBaseEENKUlvE_clEvENKUlvE2_clEvEUlS4_S4_E_EESt5arrayIPcLm2EEEEviT0_T1_ --------------------------
	.section	.nv.constant0._ZN2at6native29vectorized_elementwise_kernelILi8ENS0_13AUnaryFunctorIN3c104HalfES4_S4_ZZZNS0_21nextafter_kernel_cudaERNS_18TensorIteratorBaseEENKUlvE_clEvENKUlvE2_clEvEUlS4_S4_E_EESt5arrayIPcLm2EEEEviT0_T1_,"a",@progbits
	.sectionflags	@""
	.align	4
.nv.constant0._ZN2at6native29vectorized_elementwise_kernelILi8ENS0_13AUnaryFunctorIN3c104HalfES4_S4_ZZZNS0_21nextafter_kernel_cudaERNS_18TensorIteratorBaseEENKUlvE_clEvENKUlvE2_clEvEUlS4_S4_E_EESt5arrayIPcLm2EEEEviT0_T1_:
	.zero		552


//--------------------- .nv.constant0._ZN2at6native18elementwise_kernelILi128ELi4EZNS0_15gpu_kernel_implINS0_13BinaryFunctorIN3c108BFloat16ES5_S5_ZZZNS0_21nextafter_kernel_cudaERNS_18TensorIteratorBaseEENKUlvE_clEvENKUlvE1_clEvEUlS5_S5_E_EEEEvS7_RKT_EUliE_EEviT1_ --------------------------
	.section	.nv.constant0._ZN2at6native18elementwise_kernelILi128ELi4EZNS0_15gpu_kernel_implINS0_13BinaryFunctorIN3c108BFloat16ES5_S5_ZZZNS0_21nextafter_kernel_cudaERNS_18TensorIteratorBaseEENKUlvE_clEvENKUlvE1_clEvEUlS5_S5_E_EEEEvS7_RKT_EUliE_EEviT1_,"a",@progbits
	.sectionflags	@""
	.align	4
.nv.constant0._ZN2at6native18elementwise_kernelILi128ELi4EZNS0_15gpu_kernel_implINS0_13BinaryFunctorIN3c108BFloat16ES5_S5_ZZZNS0_21nextafter_kernel_cudaERNS_18TensorIteratorBaseEENKUlvE_clEvENKUlvE1_clEvEUlS5_S5_E_EEEEvS7_RKT_EUliE_EEviT1_:
	.zero		1184


//--------------------- .nv.constant0._ZN2at6native27unrolled_elementwise_kernelINS0_13BinaryFunctorIN3c108BFloat16ES4_S4_ZZZNS0_21nextafter_kernel_cudaERNS_18TensorIteratorBaseEENKUlvE_clEvENKUlvE1_clEvEUlS4_S4_E_EESt5arrayIPcLm3EELi4E23TrivialOffsetCalculatorILi2EjESE_ILi1EjENS0_6memory12LoadWithCastILi2EEENSH_13StoreWithCastILi1EEEEEviT_T0_T2_T3_T4_T5_ --------------------------
	.section	.nv.constant0._ZN2at6native27unrolled_elementwise_kernelINS0_13BinaryFunctorIN3c108BFloat16ES4_S4_ZZZNS0_21nextafter_kernel_cudaERNS_18TensorIteratorBaseEENKUlvE_clEvENKUlvE1_clEvEUlS4_S4_E_EESt5arrayIPcLm3EELi4E23TrivialOffsetCalculatorILi2EjESE_ILi1EjENS0_6memory12LoadWithCastILi2EEENSH_13StoreWithCastILi1EEEEEviT_T0_T2_T3_T4_T5_,"a",@progbits
	.sectionflags	@""
	.align	4
.nv.constant0._ZN2at6native27unrolled_elementwise_kernelINS0_13BinaryFunctorIN3c108BFloat16ES4_S4_ZZZNS0_21nextafter_kernel_cudaERNS_18TensorIteratorBaseEENKUlvE_clEvENKUlvE1_clEvEUlS4_S4_E_EESt5arrayIPcLm3EELi4E23TrivialOffsetCalculatorILi2EjESE_ILi1EjENS0_6memory12LoadWithCastILi2EEENSH_13StoreWithCastILi1EEEEEviT_T0_T2_T3_T4_T5_:
	.zero		584


//--------------------- .nv.constant0._ZN2at6native18elementwise_kernelILi128ELi4EZNS0_22gpu_kernel_impl_nocastINS0_13BinaryFunctorIN3c108BFloat16ES5_S5_ZZZNS0_21nextafter_kernel_cudaERNS_18TensorIteratorBaseEENKUlvE_clEvENKUlvE1_clEvEUlS5_S5_E_EEEEvS7_RKT_EUliE_EEviT1_ --------------------------
	.section	.nv.constant0._ZN2at6native18elementwise_kernelILi128ELi4EZNS0_22gpu_kernel_impl_nocastINS0_13BinaryFunctorIN3c108BFloat16ES5_S5_ZZZNS0_21nextafter_kernel_cudaERNS_18TensorIteratorBaseEENKUlvE_clEvENKUlvE1_clEvEUlS5_S5_E_EEEEvS7_RKT_EUliE_EEviT1_,"a",@progbits
	.sectionflags	@""
	.align	4
.nv.constant0._ZN2at6native18elementwise_kernelILi128ELi4EZNS0_22gpu_kernel_impl_nocastINS0_13BinaryFunctorIN3c108BFloat16ES5_S5_ZZZNS0_21nextafter_kernel_cudaERNS_18TensorIteratorBaseEENKUlvE_clEvENKUlvE1_clEvEUlS5_S5_E_EEEEvS7_RKT_EUliE_EEviT1_:
	.zero		1184


//--------------------- .nv.constant0._ZN2at6native27unrolled_elementwise_kernelINS0_13BinaryFunctorIN3c108BFloat16ES4_S4_ZZZNS0_21nextafter_kernel_cudaERNS_18TensorIteratorBaseEENKUlvE_clEvENKUlvE1_clEvEUlS4_S4_E_EESt5arrayIPcLm3EELi4E23TrivialOffsetCalculatorILi2EjESE_ILi1EjENS0_6memory15LoadWithoutCastENSH_16StoreWithoutCastEEEviT_T0_T2_T3_T4_T5_ --------------------------
	.section	.nv.constant0._ZN2at6native27unrolled_elementwise_kernelINS0_13BinaryFunctorIN3c108BFloat16ES4_S4_ZZZNS0_21nextafter_kernel_cudaERNS_18TensorIteratorBaseEENKUlvE_clEvENKUlvE1_clEvEUlS4_S4_E_EESt5arrayIPcLm3EELi4E23TrivialOffsetCalculatorILi2EjESE_ILi1EjENS0_6memory15LoadWithoutCastENSH_16StoreWithoutCastEEEviT_T0_T2_T3_T4_T5_,"a",@progbits
	.sectionflags	@""
	.align	4
.nv.constant0._ZN2at6native27unrolled_elementwise_kernelINS0_13BinaryFunctorIN3c108BFloat16ES4_S4_ZZZNS0_21nextafter_kernel_cudaERNS_18TensorIteratorBaseEENKUlvE_clEvENKUlvE1_clEvEUlS4_S4_E_EESt5arrayIPcLm3EELi4E23TrivialOffsetCalculatorILi2EjESE_ILi1EjENS0_6memory15LoadWithoutCastENSH_16StoreWithoutCastEEEviT_T0_T2_T3_T4_T5_:
	.zero		564


//--------------------- .nv.constant0._ZN2at6native29vectorized_elementwise_kernelILi2ENS0_13BinaryFunctorIN3c108BFloat16ES4_S4_ZZZNS0_21nextafter_kernel_cudaERNS_18TensorIteratorBaseEENKUlvE_clEvENKUlvE1_clEvEUlS4_S4_E_EESt5arrayIPcLm3EEEEviT0_T1_ --------------------------
	.section	.nv.constant0._ZN2at6native29vectorized_elementwise_kernelILi2ENS0_13BinaryFunctorIN3c108BFloat16ES4_S4_ZZZNS0_21nextafter_kernel_cudaERNS_18TensorIteratorBaseEENKUlvE_clEvENKUlvE1_clEvEUlS4_S4_E_EESt5arrayIPcLm3EEEEviT0_T1_,"a",@progbits
	.sectionflags	@""
	.align	4
.nv.constant0._ZN2at6native29vectorized_elementwise_kernelILi2ENS0_13BinaryFunctorIN3c108BFloat16ES4_S4_ZZZNS0_21nextafter_kernel_cudaERNS_18TensorIteratorBaseEENKUlvE_clEvENKUlvE1_clEvEUlS4_S4_E_EESt5arrayIPcLm3EEEEviT0_T1_:
	.zero		560


//--------------------- .nv.constant0._ZN2at6native29vectorized_elementwise_kernelILi4ENS0_13BinaryFunctorIN3c108BFloat16ES4_S4_ZZZNS0_21nextafter_kernel_cudaERNS_18TensorIteratorBaseEENKUlvE_clEvENKUlvE1_clEvEUlS4_S4_E_EESt5arrayIPcLm3EEEEviT0_T1_ --------------------------
	.section	.nv.constant0._ZN2at6native29vectorized_elementwise_kernelILi4ENS0_13BinaryFunctorIN3c108BFloat16ES4_S4_ZZZNS0_21nextafter_kernel_cudaERNS_18TensorIteratorBaseEENKUlvE_clEvENKUlvE1_clEvEUlS4_S4_E_EESt5arrayIPcLm3EEEEviT0_T1_,"a",@progbits
	.sectionflags	@""
	.align	4
.nv.constant0._ZN2at6native29vectorized_elementwise_kernelILi4ENS0_13BinaryFunctorIN3c108BFloat16ES4_S4_ZZZNS0_21nextafter_kernel_cudaERNS_18TensorIteratorBaseEENKUlvE_clEvENKUlvE1_clEvEUlS4_S4_E_EESt5arrayIPcLm3EEEEviT0_T1_:
	.zero		560


//--------------------- .nv.constant0._ZN2at6native29vectorized_elementwise_kernelILi8ENS0_13BinaryFunctorIN3c108BFloat16ES4_S4_ZZZNS0_21nextafter_kernel_cudaERNS_18TensorIteratorBaseEENKUlvE_clEvENKUlvE1_clEvEUlS4_S4_E_EESt5arrayIPcLm3EEEEviT0_T1_ --------------------------
	.section	.nv.constant0._ZN2at6native29vectorized_elementwise_kernelILi8ENS0_13BinaryFunctorIN3c108BFloat16ES4_S4_ZZZNS0_21nextafter_kernel_cudaERNS_18TensorIteratorBaseEENKUlvE_clEvENKUlvE1_clEvEUlS4_S4_E_EESt5arrayIPcLm3EEEEviT0_T1_,"a",@progbits
	.sectionflags	@""
	.align	4
.nv.constant0._ZN2at6native29vectorized_elementwise_kernelILi8ENS0_13BinaryFunctorIN3c108BFloat16ES4_S4_ZZZNS0_21nextafter_kernel_cudaERNS_18TensorIteratorBaseEENKUlvE_clEvENKUlvE1_clEvEUlS4_S4_E_EESt5arrayIPcLm3EEEEviT0_T1_:
	.zero		560


//--------------------- .nv.constant0._ZN2at6native18elementwise_kernelILi128ELi4EZNS0_15gpu_kernel_implINS0_13BUnaryFunctorIN3c108BFloat16ES5_S5_ZZZNS0_21nextafter_kernel_cudaERNS_18TensorIteratorBaseEENKUlvE_clEvENKUlvE1_clEvEUlS5_S5_E_EEEEvS7_RKT_EUliE_EEviT1_ --------------------------
	.section	.nv.constant0._ZN2at6native18elementwise_kernelILi128ELi4EZNS0_15gpu_kernel_implINS0_13BUnaryFunctorIN3c108BFloat16ES5_S5_ZZZNS0_21nextafter_kernel_cudaERNS_18TensorIteratorBaseEENKUlvE_clEvENKUlvE1_clEvEUlS5_S5_E_EEEEvS7_RKT_EUliE_EEviT1_,"a",@progbits
	.sectionflags	@""
	.align	4
.nv.constant0._ZN2at6native18elementwise_kernelILi128ELi4EZNS0_15gpu_kernel_implINS0_13BUnaryFunctorIN3c108BFloat16ES5_S5_ZZZNS0_21nextafter_kernel_cudaERNS_18TensorIteratorBaseEENKUlvE_clEvENKUlvE1_clEvEUlS5_S5_E_EEEEvS7_RKT_EUliE_EEviT1_:
	.zero		1072


//--------------------- .nv.constant0._ZN2at6native27unrolled_elementwise_kernelINS0_13BUnaryFunctorIN3c108BFloat16ES4_S4_ZZZNS0_21nextafter_kernel_cudaERNS_18TensorIteratorBaseEENKUlvE_clEvENKUlvE1_clEvEUlS4_S4_E_EESt5arrayIPcLm2EELi4E23TrivialOffsetCalculatorILi1EjESF_NS0_6memory12LoadWithCastILi1EEENSG_13StoreWithCastILi1EEEEEviT_T0_T2_T3_T4_T5_ --------------------------
	.section	.nv.constant0._ZN2at6native27unrolled_elementwise_kernelINS0_13BUnaryFunctorIN3c108BFloat16ES4_S4_ZZZNS0_21nextafter_kernel_cudaERNS_18TensorIteratorBaseEENKUlvE_clEvENKUlvE1_clEvEUlS4_S4_E_EESt5arrayIPcLm2EELi4E23TrivialOffsetCalculatorILi1EjESF_NS0_6memory12LoadWithCastILi1EEENSG_13StoreWithCastILi1EEEEEviT_T0_T2_T3_T4_T5_,"a",@progbits
	.sectionflags	@""
	.align	4
.nv.constant0._ZN2at6native27unrolled_elementwise_kernelINS0_13BUnaryFunctorIN3c108BFloat16ES4_S4_ZZZNS0_21nextafter_kernel_cudaERNS_18TensorIteratorBaseEENKUlvE_clEvENKUlvE1_clEvEUlS4_S4_E_EESt5arrayIPcLm2EELi4E23TrivialOffsetCalculatorILi1EjESF_NS0_6memory12LoadWithCastILi1EEENSG_13StoreWithCastILi1EEEEEviT_T0_T2_T3_T4_T5_:
	.zero		572


//--------------------- .nv.constant0._ZN2at6native18elementwise_kernelILi128ELi4EZNS0_22gpu_kernel_impl_nocastINS0_13BUnaryFunctorIN3c108BFloat16ES5_S5_ZZZNS0_21nextafter_kernel_cudaERNS_18TensorIteratorBaseEENKUlvE_clEvENKUlvE1_clEvEUlS5_S5_E_EEEEvS7_RKT_EUliE_EEviT1_ --------------------------
	.section	.nv.constant0._ZN2at6native18elementwise_kernelILi128ELi4EZNS0_22gpu_kernel_impl_nocastINS0_13BUnaryFunctorIN3c108BFloat16ES5_S5_ZZZNS0_21nextafter_kernel_cudaERNS_18TensorIteratorBaseEENKUlvE_clEvENKUlvE1_clEvEUlS5_S5_E_EEEEvS7_RKT_EUliE_EEviT1_,"a",@progbits
	.sectionflags	@""
	.align	4
.nv.constant0._ZN2at6native18elementwise_kernelILi128ELi4EZNS0_22gpu_kernel_impl_nocastINS0_13BUnaryFunctorIN3c108BFloat16ES5_S5_ZZZNS0_21nextafter_kernel_cudaERNS_18TensorIteratorBaseEENKUlvE_clEvENKUlvE1_clEvEUlS5_S5_E_EEEEvS7_RKT_EUliE_EEviT1_:
	.zero		1072


//--------------------- .nv.constant0._ZN2at6native27unrolled_elementwise_kernelINS0_13BUnaryFunctorIN3c108BFloat16ES4_S4_ZZZNS0_21nextafter_kernel_cudaERNS_18TensorIteratorBaseEENKUlvE_clEvENKUlvE1_clEvEUlS4_S4_E_EESt5arrayIPcLm2EELi4E23TrivialOffsetCalculatorILi1EjESF_NS0_6memory15LoadWithoutCastENSG_16StoreWithoutCastEEEviT_T0_T2_T3_T4_T5_ --------------------------
	.section	.nv.constant0._ZN2at6native27unrolled_elementwise_kernelINS0_13BUnaryFunctorIN3c108BFloat16ES4_S4_ZZZNS0_21nextafter_kernel_cudaERNS_18TensorIteratorBaseEENKUlvE_clEvENKUlvE1_clEvEUlS4_S4_E_EESt5arrayIPcLm2EELi4E23TrivialOffsetCalculatorILi1EjESF_NS0_6memory15LoadWithoutCastENSG_16StoreWithoutCastEEEviT_T0_T2_T3_T4_T5_,"a",@progbits
	.sectionflags	@""
	.align	4
.nv.constant0._ZN2at6native27unrolled_elementwise_kernelINS0_13BUnaryFunctorIN3c108BFloat16ES4_S4_ZZZNS0_21nextafter_kernel_cudaERNS_18TensorIteratorBaseEENKUlvE_clEvENKUlvE1_clEvEUlS4_S4_E_EESt5arrayIPcLm2EELi4E23TrivialOffsetCalculatorILi1EjESF_NS0_6memory15LoadWithoutCastENSG_16StoreWithoutCastEEEviT_T0_T2_T3_T4_T5_:
	.zero		556


//--------------------- .nv.constant0._ZN2at6native29vectorized_elementwise_kernelILi2ENS0_13BUnaryFunctorIN3c108BFloat16ES4_S4_ZZZNS0_21nextafter_kernel_cudaERNS_18TensorIteratorBaseEENKUlvE_clEvENKUlvE1_clEvEUlS4_S4_E_EESt5arrayIPcLm2EEEEviT0_T1_ --------------------------
	.section	.nv.constant0._ZN2at6native29vectorized_elementwise_kernelILi2ENS0_13BUnaryFunctorIN3c108BFloat16ES4_S4_ZZZNS0_21nextafter_kernel_cudaERNS_18TensorIteratorBaseEENKUlvE_clEvENKUlvE1_clEvEUlS4_S4_E_EESt5arrayIPcLm2EEEEviT0_T1_,"a",@progbits
	.sectionflags	@""
	.align	4
.nv.constant0._ZN2at6native29vectorized_elementwise_kernelILi2ENS0_13BUnaryFunctorIN3c108BFloat16ES4_S4_ZZZNS0_21nextafter_kernel_cudaERNS_18TensorIteratorBaseEENKUlvE_clEvENKUlvE1_clEvEUlS4_S4_E_EESt5arrayIPcLm2EEEEviT0_T1_:
	.zero		552


//--------------------- .nv.constant0._ZN2at6native29vectorized_elementwise_kernelILi4ENS0_13BUnaryFunctorIN3c108BFloat16ES4_S4_ZZZNS0_21nextafter_kernel_cudaERNS_18TensorIteratorBaseEENKUlvE_clEvENKUlvE1_clEvEUlS4_S4_E_EESt5arrayIPcLm2EEEEviT0_T1_ --------------------------
	.section	.nv.constant0._ZN2at6native29vectorized_elementwise_kernelILi4ENS0_13BUnaryFunctorIN3c108BFloat16ES4_S4_ZZZNS0_21nextafter_kernel_cudaERNS_18TensorIteratorBaseEENKUlvE_clEvENKUlvE1_clEvEUlS4_S4_E_EESt5arrayIPcLm2EEEEviT0_T1_,"a",@progbits
	.sectionflags	@""
	.align	4
.nv.constant0._ZN2at6native29vectorized_elementwise_kernelILi4ENS0_13BUnaryFunctorIN3c108BFloat16ES4_S4_ZZZNS0_21nextafter_kernel_cudaERNS_18TensorIteratorBaseEENKUlvE_clEvENKUlvE1_clEvEUlS4_S4_E_EESt5arrayIPcLm2EEEEviT0_T1_:
	.zero		552


//--------------------- .nv.constant0._ZN2at6native29vectorized_elementwise_kernelILi8ENS0_13BUnaryFunctorIN3c108BFloat16ES4_S4_ZZZNS0_21nextafter_kernel_cudaERNS_18TensorIteratorBaseEENKUlvE_clEvENKUlvE1_clEvEUlS4_S4_E_EESt5arrayIPcLm2EEEEviT0_T1_ --------------------------
	.section	.nv.constant0._ZN2at6native29vectorized_elementwise_kernelILi8ENS0_13BUnaryFunctorIN3c108BFloat16ES4_S4_ZZZNS0_21nextafter_kernel_cudaERNS_18TensorIteratorBaseEENKUlvE_clEvENKUlvE1_clEvEUlS4_S4_E_EESt5arrayIPcLm2EEEEviT0_T1_,"a",@progbits
	.sectionflags	@""
	.align	4
.nv.constant0._ZN2at6native29vectorized_elementwise_kernelILi8ENS0_13BUnaryFunctorIN3c108BFloat16ES4_S4_ZZZNS0_21nextafter_kernel_cudaERNS_18TensorIteratorBaseEENKUlvE_clEvENKUlvE1_clEvEUlS4_S4_E_EESt5arrayIPcLm2EEEEviT0_T1_:
	.zero		552


//--------------------- .nv.constant0._ZN2at6native18elementwise_kernelILi128ELi4EZNS0_15gpu_kernel_implINS0_13AUnaryFunctorIN3c108BFloat16ES5_S5_ZZZNS0_21nextafter_kernel_cudaERNS_18TensorIteratorBaseEENKUlvE_clEvENKUlvE1_clEvEUlS5_S5_E_EEEEvS7_RKT_EUliE_EEviT1_ --------------------------
	.section	.nv.constant0._ZN2at6native18elementwise_kernelILi128ELi4EZNS0_15gpu_kernel_implINS0_13AUnaryFunctorIN3c108BFloat16ES5_S5_ZZZNS0_21nextafter_kernel_cudaERNS_18TensorIteratorBaseEENKUlvE_clEvENKUlvE1_clEvEUlS5_S5_E_EEEEvS7_RKT_EUliE_EEviT1_,"a",@progbits
	.sectionflags	@""
	.align	4
.nv.constant0._ZN2at6native18elementwise_kernelILi128ELi4EZNS0_15gpu_kernel_implINS0_13AUnaryFunctorIN3c108BFloat16ES5_S5_ZZZNS0_21nextafter_kernel_cudaERNS_18TensorIteratorBaseEENKUlvE_clEvENKUlvE1_clEvEUlS5_S5_E_EEEEvS7_RKT_EUliE_EEviT1_:
	.zero		1072


//--------------------- .nv.constant0._ZN2at6native27unrolled_elementwise_kernelINS0_13AUnaryFunctorIN3c108BFloat16ES4_S4_ZZZNS0_21nextafter_kernel_cudaERNS_18TensorIteratorBaseEENKUlvE_clEvENKUlvE1_clEvEUlS4_S4_E_EESt5arrayIPcLm2EELi4E23TrivialOffsetCalculatorILi1EjESF_NS0_6memory12LoadWithCastILi1EEENSG_13StoreWithCastILi1EEEEEviT_T0_T2_T3_T4_T5_ --------------------------
	.section	.nv.constant0._ZN2at6native27unrolled_elementwise_kernelINS0_13AUnaryFunctorIN3c108BFloat16ES4_S4_ZZZNS0_21nextafter_kernel_cudaERNS_18TensorIteratorBaseEENKUlvE_clEvENKUlvE1_clEvEUlS4_S4_E_EESt5arrayIPcLm2EELi4E23TrivialOffsetCalculatorILi1EjESF_NS0_6memory12LoadWithCastILi1EEENSG_13StoreWithCastILi1EEEEEviT_T0_T2_T3_T4_T5_,"a",@progbits
	.sectionflags	@""
	.align	4
.nv.constant0._ZN2at6native27unrolled_elementwise_kernelINS0_13AUnaryFunctorIN3c108BFloat16ES4_S4_ZZZNS0_21nextafter_kernel_cudaERNS_18TensorIteratorBaseEENKUlvE_clEvENKUlvE1_clEvEUlS4_S4_E_EESt5arrayIPcLm2EELi4E23TrivialOffsetCalculatorILi1EjESF_NS0_6memory12LoadWithCastILi1EEENSG_13StoreWithCastILi1EEEEEviT_T0_T2_T3_T4_T5_:
	.zero		572


//--------------------- .nv.constant0._ZN2at6native18elementwise_kernelILi128ELi4EZNS0_22gpu_kernel_impl_nocastINS0_13AUnaryFunctorIN3c108BFloat16ES5_S5_ZZZNS0_21nextafter_kernel_cudaERNS_18TensorIteratorBaseEENKUlvE_clEvENKUlvE1_clEvEUlS5_S5_E_EEEEvS7_RKT_EUliE_EEviT1_ --------------------------
	.section	.nv.constant0._ZN2at6native18elementwise_kernelILi128ELi4EZNS0_22gpu_kernel_impl_nocastINS0_13AUnaryFunctorIN3c108BFloat16ES5_S5_ZZZNS0_21nextafter_kernel_cudaERNS_18TensorIteratorBaseEENKUlvE_clEvENKUlvE1_clEvEUlS5_S5_E_EEEEvS7_RKT_EUliE_EEviT1_,"a",@progbits
	.sectionflags	@""
	.align	4
.nv.constant0._ZN2at6native18elementwise_kernelILi128ELi4EZNS0_22gpu_kernel_impl_nocastINS0_13AUnaryFunctorIN3c108BFloat16ES5_S5_ZZZNS0_21nextafter_kernel_cudaERNS_18TensorIteratorBaseEENKUlvE_clEvENKUlvE1_clEvEUlS5_S5_E_EEEEvS7_RKT_EUliE_EEviT1_:
	.zero		1072


//--------------------- .nv.constant0._ZN2at6native27unrolled_elementwise_kernelINS0_13AUnaryFunctorIN3c108BFloat16ES4_S4_ZZZNS0_21nextafter_kernel_cudaERNS_18TensorIteratorBaseEENKUlvE_clEvENKUlvE1_clEvEUlS4_S4_E_EESt5arrayIPcLm2EELi4E23TrivialOffsetCalculatorILi1EjESF_NS0_6memory15LoadWithoutCastENSG_16StoreWithoutCastEEEviT_T0_T2_T3_T4_T5_ --------------------------
	.section	.nv.constant0._ZN2at6native27unrolled_elementwise_kernelINS0_13AUnaryFunctorIN3c108BFloat16ES4_S4_ZZZNS0_21nextafter_kernel_cudaERNS_18TensorIteratorBaseEENKUlvE_clEvENKUlvE1_clEvEUlS4_S4_E_EESt5arrayIPcLm2EELi4E23TrivialOffsetCalculatorILi1EjESF_NS0_6memory15LoadWithoutCastENSG_16StoreWithoutCastEEEviT_T0_T2_T3_T4_T5_,"a",@progbits
	.sectionflags	@""
	.align	4
.nv.constant0._ZN2at6native27unrolled_elementwise_kernelINS0_13AUnaryFunctorIN3c108BFloat16ES4_S4_ZZZNS0_21nextafter_kernel_cudaERNS_18TensorIteratorBaseEENKUlvE_clEvENKUlvE1_clEvEUlS4_S4_E_EESt5arrayIPcLm2EELi4E23TrivialOffsetCalculatorILi1EjESF_NS0_6memory15LoadWithoutCastENSG_16StoreWithoutCastEEEviT_T0_T2_T3_T4_T5_:
	.zero		556


//--------------------- .nv.constant0._ZN2at6native29vectorized_elementwise_kernelILi2ENS0_13AUnaryFunctorIN3c108BFloat16ES4_S4_ZZZNS0_21nextafter_kernel_cudaERNS_18TensorIteratorBaseEENKUlvE_clEvENKUlvE1_clEvEUlS4_S4_E_EESt5arrayIPcLm2EEEEviT0_T1_ --------------------------
	.section	.nv.constant0._ZN2at6native29vectorized_elementwise_kernelILi2ENS0_13AUnaryFunctorIN3c108BFloat16ES4_S4_ZZZNS0_21nextafter_kernel_cudaERNS_18TensorIteratorBaseEENKUlvE_clEvENKUlvE1_clEvEUlS4_S4_E_EESt5arrayIPcLm2EEEEviT0_T1_,"a",@progbits
	.sectionflags	@""
	.align	4
.nv.constant0._ZN2at6native29vectorized_elementwise_kernelILi2ENS0_13AUnaryFunctorIN3c108BFloat16ES4_S4_ZZZNS0_21nextafter_kernel_cudaERNS_18TensorIteratorBaseEENKUlvE_clEvENKUlvE1_clEvEUlS4_S4_E_EESt5arrayIPcLm2EEEEviT0_T1_:
	.zero		552


//--------------------- .nv.constant0._ZN2at6native29vectorized_elementwise_kernelILi4ENS0_13AUnaryFunctorIN3c108BFloat16ES4_S4_ZZZNS0_21nextafter_kernel_cudaERNS_18TensorIteratorBaseEENKUlvE_clEvENKUlvE1_clEvEUlS4_S4_E_EESt5arrayIPcLm2EEEEviT0_T1_ --------------------------
	.section	.nv.constant0._ZN2at6native29vectorized_elementwise_kernelILi4ENS0_13AUnaryFunctorIN3c108BFloat16ES4_S4_ZZZNS0_21nextafter_kernel_cudaERNS_18TensorIteratorBaseEENKUlvE_clEvENKUlvE1_clEvEUlS4_S4_E_EESt5arrayIPcLm2EEEEviT0_T1_,"a",@progbits
	.sectionflags	@""
	.align	4
.nv.constant0._ZN2at6native29vectorized_elementwise_kernelILi4ENS0_13AUnaryFunctorIN3c108BFloat16ES4_S4_ZZZNS0_21nextafter_kernel_cudaERNS_18TensorIteratorBaseEENKUlvE_clEvENKUlvE1_clEvEUlS4_S4_E_EESt5arrayIPcLm2EEEEviT0_T1_:
	.zero		552


//--------------------- .nv.constant0._ZN2at6native29vectorized_elementwise_kernelILi8ENS0_13AUnaryFunctorIN3c108BFloat16ES4_S4_ZZZNS0_21nextafter_kernel_cudaERNS_18TensorIteratorBaseEENKUlvE_clEvENKUlvE1_clEvEUlS4_S4_E_EESt5arrayIPcLm2EEEEviT0_T1_ --------------------------
	.section	.nv.constant0._ZN2at6native29vectorized_elementwise_kernelILi8ENS0_13AUnaryFunctorIN3c108BFloat16ES4_S4_ZZZNS0_21nextafter_kernel_cudaERNS_18TensorIteratorBaseEENKUlvE_clEvENKUlvE1_clEvEUlS4_S4_E_EESt5arrayIPcLm2EEEEviT0_T1_,"a",@progbits
	.sectionflags	@""
	.align	4
.nv.constant0._ZN2at6native29vectorized_elementwise_kernelILi8ENS0_13AUnaryFunctorIN3c108BFloat16ES4_S4_ZZZNS0_21nextafter_kernel_cudaERNS_18TensorIteratorBaseEENKUlvE_clEvENKUlvE1_clEvEUlS4_S4_E_EESt5arrayIPcLm2EEEEviT0_T1_:
	.zero		552


//--------------------- .nv.constant0._ZN2at6native18elementwise_kernelILi128ELi4EZNS0_15gpu_kernel_implINS0_13BinaryFunctorIfffZZZNS0_21nextafter_kernel_cudaERNS_18TensorIteratorBaseEENKUlvE_clEvENKUlvE0_clEvEUlffE_EEEEvS5_RKT_EUliE_EEviT1_ --------------------------
	.section	.nv.constant0._ZN2at6native18elementwise_kernelILi128ELi4EZNS0_15gpu_kernel_implINS0_13BinaryFunctorIfffZZZNS0_21nextafter_kernel_cudaERNS_18TensorIteratorBaseEENKUlvE_clEvENKUlvE0_clEvEUlffE_EEEEvS5_RKT_EUliE_EEviT1_,"a",@progbits
	.sectionflags	@""
	.align	4
.nv.constant0._ZN2at6native18elementwise_kernelILi128ELi4EZNS0_15gpu_kernel_implINS0_13BinaryFunctorIfffZZZNS0_21nextafter_kernel_cudaERNS_18TensorIteratorBaseEENKUlvE_clEvENKUlvE0_clEvEUlffE_EEEEvS5_RKT_EUliE_EEviT1_:
	.zero		1184


//--------------------- .nv.constant0._ZN2at6native27unrolled_elementwise_kernelINS0_13BinaryFunctorIfffZZZNS0_21nextafter_kernel_cudaERNS_18TensorIteratorBaseEENKUlvE_clEvENKUlvE0_clEvEUlffE_EESt5arrayIPcLm3EELi4E23TrivialOffsetCalculatorILi2EjESC_ILi1EjENS0_6memory12LoadWithCastILi2EEENSF_13StoreWithCastILi1EEEEEviT_T0_T2_T3_T4_T5_ --------------------------
	.section	.nv.constant0._ZN2at6native27unrolled_elementwise_kernelINS0_13BinaryFunctorIfffZZZNS0_21nextafter_kernel_cudaERNS_18TensorIteratorBaseEENKUlvE_clEvENKUlvE0_clEvEUlffE_EESt5arrayIPcLm3EELi4E23TrivialOffsetCalculatorILi2EjESC_ILi1EjENS0_6memory12LoadWithCastILi2EEENSF_13StoreWithCastILi1EEEEEviT_T0_T2_T3_T4_T5_,"a",@progbits
	.sectionflags	@""
	.align	4
.nv.constant0._ZN2at6native27unrolled_elementwise_kernelINS0_13BinaryFunctorIfffZZZNS0_21nextafter_kernel_cudaERNS_18TensorIteratorBaseEENKUlvE_clEvENKUlvE0_clEvEUlffE_EESt5arrayIPcLm3EELi4E23TrivialOffsetCalculatorILi2EjESC_ILi1EjENS0_6memory12LoadWithCastILi2EEENSF_13StoreWithCastILi1EEEEEviT_T0_T2_T3_T4_T5_:
	.zero		584


//--------------------- .nv.constant0._ZN2at6native18elementwise_kernelILi128ELi2EZNS0_22gpu_kernel_impl_nocastINS0_13BinaryFunctorIfffZZZNS0_21nextafter_kernel_cudaERNS_18TensorIteratorBaseEENKUlvE_clEvENKUlvE0_clEvEUlffE_EEEEvS5_RKT_EUliE_EEviT1_ --------------------------
	.section	.nv.constant0._ZN2at6native18elementwise_kernelILi128ELi2EZNS0_22gpu_kernel_impl_nocastINS0_13BinaryFunctorIfffZZZNS0_21nextafter_kernel_cudaERNS_18TensorIteratorBaseEENKUlvE_clEvENKUlvE0_clEvEUlffE_EEEEvS5_RKT_EUliE_EEviT1_,"a",@progbits
	.sectionflags	@""
	.align	4
.nv.constant0._ZN2at6native18elementwise_kernelILi128ELi2EZNS0_22gpu_kernel_impl_nocastINS0_13BinaryFunctorIfffZZZNS0_21nextafter_kernel_cudaERNS_18TensorIteratorBaseEENKUlvE_clEvENKUlvE0_clEvEUlffE_EEEEvS5_RKT_EUliE_EEviT1_:
	.zero		1184


//--------------------- .nv.constant0._ZN2at6native27unrolled_elementwise_kernelINS0_13BinaryFunctorIfffZZZNS0_21nextafter_kernel_cudaERNS_18TensorIteratorBaseEENKUlvE_clEvENKUlvE0_clEvEUlffE_EESt5arrayIPcLm3EELi4E23TrivialOffsetCalculatorILi2EjESC_ILi1EjENS0_6memory15LoadWithoutCastENSF_16StoreWithoutCastEEEviT_T0_T2_T3_T4_T5_ --------------------------
	.section	.nv.constant0._ZN2at6native27unrolled_elementwise_kernelINS0_13BinaryFunctorIfffZZZNS0_21nextafter_kernel_cudaERNS_18TensorIteratorBaseEENKUlvE_clEvENKUlvE0_clEvEUlffE_EESt5arrayIPcLm3EELi4E23TrivialOffsetCalculatorILi2EjESC_ILi1EjENS0_6memory15LoadWithoutCastENSF_16StoreWithoutCastEEEviT_T0_T2_T3_T4_T5_,"a",@progbits
	.sectionflags	@""
	.align	4
.nv.constant0._ZN2at6native27unrolled_elementwise_kernelINS0_13BinaryFunctorIfffZZZNS0_21nextafter_kernel_cudaERNS_18TensorIteratorBaseEENKUlvE_clEvENKUlvE0_clEvEUlffE_EESt5arrayIPcLm3EELi4E23TrivialOffsetCalculatorILi2EjESC_ILi1EjENS0_6memory15LoadWithoutCastENSF_16StoreWithoutCastEEEviT_T0_T2_T3_T4_T5_:
	.zero		564


//--------------------- .nv.constant0._ZN2at6native29vectorized_elementwise_kernelILi2ENS0_13BinaryFunctorIfffZZZNS0_21nextafter_kernel_cudaERNS_18TensorIteratorBaseEENKUlvE_clEvENKUlvE0_clEvEUlffE_EESt5arrayIPcLm3EEEEviT0_T1_ --------------------------
	.section	.nv.constant0._ZN2at6native29vectorized_elementwise_kernelILi2ENS0_13BinaryFunctorIfffZZZNS0_21nextafter_kernel_cudaERNS_18TensorIteratorBaseEENKUlvE_clEvENKUlvE0_clEvEUlffE_EESt5arrayIPcLm3EEEEviT0_T1_,"a",@progbits
	.sectionflags	@""
	.align	4
.nv.constant0._ZN2at6native29vectorized_elementwise_kernelILi2ENS0_13BinaryFunctorIfffZZZNS0_21nextafter_kernel_cudaERNS_18TensorIteratorBaseEENKUlvE_clEvENKUlvE0_clEvEUlffE_EESt5arrayIPcLm3EEEEviT0_T1_:
	.zero		560


//--------------------- .nv.constant0._ZN2at6native29vectorized_elementwise_kernelILi4ENS0_13BinaryFunctorIfffZZZNS0_21nextafter_kernel_cudaERNS_18TensorIteratorBaseEENKUlvE_clEvENKUlvE0_clEvEUlffE_EESt5arrayIPcLm3EEEEviT0_T1_ --------------------------
	.section	.nv.constant0._ZN2at6native29vectorized_elementwise_kernelILi4ENS0_13BinaryFunctorIfffZZZNS0_21nextafter_kernel_cudaERNS_18TensorIteratorBaseEENKUlvE_clEvENKUlvE0_clEvEUlffE_EESt5arrayIPcLm3EEEEviT0_T1_,"a",@progbits
	.sectionflags	@""
	.align	4
.nv.constant0._ZN2at6native29vectorized_elementwise_kernelILi4ENS0_13BinaryFunctorIfffZZZNS0_21nextafter_kernel_cudaERNS_18TensorIteratorBaseEENKUlvE_clEvENKUlvE0_clEvEUlffE_EESt5arrayIPcLm3EEEEviT0_T1_:
	.zero		560


//--------------------- .nv.constant0._ZN2at6native29vectorized_elementwise_kernelILi8ENS0_13BinaryFunctorIfffZZZNS0_21nextafter_kernel_cudaERNS_18TensorIteratorBaseEENKUlvE_clEvENKUlvE0_clEvEUlffE_EESt5arrayIPcLm3EEEEviT0_T1_ --------------------------
	.section	.nv.constant0._ZN2at6native29vectorized_elementwise_kernelILi8ENS0_13BinaryFunctorIfffZZZNS0_21nextafter_kernel_cudaERNS_18TensorIteratorBaseEENKUlvE_clEvENKUlvE0_clEvEUlffE_EESt5arrayIPcLm3EEEEviT0_T1_,"a",@progbits
	.sectionflags	@""
	.align	4
.nv.constant0._ZN2at6native29vectorized_elementwise_kernelILi8ENS0_13BinaryFunctorIfffZZZNS0_21nextafter_kernel_cudaERNS_18TensorIteratorBaseEENKUlvE_clEvENKUlvE0_clEvEUlffE_EESt5arrayIPcLm3EEEEviT0_T1_:
	.zero		560


//--------------------- .nv.constant0._ZN2at6native18elementwise_kernelILi128ELi4EZNS0_15gpu_kernel_implINS0_13BUnaryFunctorIfffZZZNS0_21nextafter_kernel_cudaERNS_18TensorIteratorBaseEENKUlvE_clEvENKUlvE0_clEvEUlffE_EEEEvS5_RKT_EUliE_EEviT1_ --------------------------
	.section	.nv.constant0._ZN2at6native18elementwise_kernelILi128ELi4EZNS0_15gpu_kernel_implINS0_13BUnaryFunctorIfffZZZNS0_21nextafter_kernel_cudaERNS_18TensorIteratorBaseEENKUlvE_clEvENKUlvE0_clEvEUlffE_EEEEvS5_RKT_EUliE_EEviT1_,"a",@progbits
	.sectionflags	@""
	.align	4
.nv.constant0._ZN2at6native18elementwise_kernelILi128ELi4EZNS0_15gpu_kernel_implINS0_13BUnaryFunctorIfffZZZNS0_21nextafter_kernel_cudaERNS_18TensorIteratorBaseEENKUlvE_clEvENKUlvE0_clEvEUlffE_EEEEvS5_RKT_EUliE_EEviT1_:
	.zero		1080


//--------------------- .nv.constant0._ZN2at6native27unrolled_elementwise_kernelINS0_13BUnaryFunctorIfffZZZNS0_21nextafter_kernel_cudaERNS_18TensorIteratorBaseEENKUlvE_clEvENKUlvE0_clEvEUlffE_EESt5arrayIPcLm2EELi4E23TrivialOffsetCalculatorILi1EjESD_NS0_6memory12LoadWithCastILi1EEENSE_13StoreWithCastILi1EEEEEviT_T0_T2_T3_T4_T5_ --------------------------
	.section	.nv.constant0._ZN2at6native27unrolled_elementwise_kernelINS0_13BUnaryFunctorIfffZZZNS0_21nextafter_kernel_cudaERNS_18TensorIteratorBaseEENKUlvE_clEvENKUlvE0_clEvEUlffE_EESt5arrayIPcLm2EELi4E23TrivialOffsetCalculatorILi1EjESD_NS0_6memory12LoadWithCastILi1EEENSE_13StoreWithCastILi1EEEEEviT_T0_T2_T3_T4_T5_,"a",@progbits
	.sectionflags	@""
	.align	4
.nv.constant0._ZN2at6native27unrolled_elementwise_kernelINS0_13BUnaryFunctorIfffZZZNS0_21nextafter_kernel_cudaERNS_18TensorIteratorBaseEENKUlvE_clEvENKUlvE0_clEvEUlffE_EESt5arrayIPcLm2EELi4E23TrivialOffsetCalculatorILi1EjESD_NS0_6memory12LoadWithCastILi1EEENSE_13StoreWithCastILi1EEEEEviT_T0_T2_T3_T4_T5_:
	.zero		580


//--------------------- .nv.constant0._ZN2at6native18elementwise_kernelILi128ELi2EZNS0_22gpu_kernel_impl_nocastINS0_13BUnaryFunctorIfffZZZNS0_21nextafter_kernel_cudaERNS_18TensorIteratorBaseEENKUlvE_clEvENKUlvE0_clEvEUlffE_EEEEvS5_RKT_EUliE_EEviT1_ --------------------------
	.section	.nv.constant0._ZN2at6native18elementwise_kernelILi128ELi2EZNS0_22gpu_kernel_impl_nocastINS0_13BUnaryFunctorIfffZZZNS0_21nextafter_kernel_cudaERNS_18TensorIteratorBaseEENKUlvE_clEvENKUlvE0_clEvEUlffE_EEEEvS5_RKT_EUliE_EEviT1_,"a",@progbits
	.sectionflags	@""
	.align	4
.nv.constant0._ZN2at6native18elementwise_kernelILi128ELi2EZNS0_22gpu_kernel_impl_nocastINS0_13BUnaryFunctorIfffZZZNS0_21nextafter_kernel_cudaERNS_18TensorIteratorBaseEENKUlvE_clEvENKUlvE0_clEvEUlffE_EEEEvS5_RKT_EUliE_EEviT1_:
	.zero		1072


//--------------------- .nv.constant0._ZN2at6native27unrolled_elementwise_kernelINS0_13BUnaryFunctorIfffZZZNS0_21nextafter_kernel_cudaERNS_18TensorIteratorBaseEENKUlvE_clEvENKUlvE0_clEvEUlffE_EESt5arrayIPcLm2EELi4E23TrivialOffsetCalculatorILi1EjESD_NS0_6memory15LoadWithoutCastENSE_16StoreWithoutCastEEEviT_T0_T2_T3_T4_T5_ --------------------------
	.section	.nv.constant0._ZN2at6native27unrolled_elementwise_kernelINS0_13BUnaryFunctorIfffZZZNS0_21nextafter_kernel_cudaERNS_18TensorIteratorBaseEENKUlvE_clEvENKUlvE0_clEvEUlffE_EESt5arrayIPcLm2EELi4E23TrivialOffsetCalculatorILi1EjESD_NS0_6memory15LoadWithoutCastENSE_16StoreWithoutCastEEEviT_T0_T2_T3_T4_T5_,"a",@progbits
	.sectionflags	@""
	.align	4
.nv.constant0._ZN2at6native27unrolled_elementwise_kernelINS0_13BUnaryFunctorIfffZZZNS0_21nextafter_kernel_cudaERNS_18TensorIteratorBaseEENKUlvE_clEvENKUlvE0_clEvEUlffE_EESt5arrayIPcLm2EELi4E23TrivialOffsetCalculatorILi1EjESD_NS0_6memory15LoadWithoutCastENSE_16StoreWithoutCastEEEviT_T0_T2_T3_T4_T5_:
	.zero		564


//--------------------- .nv.constant0._ZN2at6native29vectorized_elementwise_kernelILi2ENS0_13BUnaryFunctorIfffZZZNS0_21nextafter_kernel_cudaERNS_18TensorIteratorBaseEENKUlvE_clEvENKUlvE0_clEvEUlffE_EESt5arrayIPcLm2EEEEviT0_T1_ --------------------------
	.section	.nv.constant0._ZN2at6native29vectorized_elementwise_kernelILi2ENS0_13BUnaryFunctorIfffZZZNS0_21nextafter_kernel_cudaERNS_18TensorIteratorBaseEENKUlvE_clEvENKUlvE0_clEvEUlffE_EESt5arrayIPcLm2EEEEviT0_T1_,"a",@progbits
	.sectionflags	@""
	.align	4
.nv.constant0._ZN2at6native29vectorized_elementwise_kernelILi2ENS0_13BUnaryFunctorIfffZZZNS0_21nextafter_kernel_cudaERNS_18TensorIteratorBaseEENKUlvE_clEvENKUlvE0_clEvEUlffE_EESt5arrayIPcLm2EEEEviT0_T1_:
	.zero		560


//--------------------- .nv.constant0._ZN2at6native29vectorized_elementwise_kernelILi4ENS0_13BUnaryFunctorIfffZZZNS0_21nextafter_kernel_cudaERNS_18TensorIteratorBaseEENKUlvE_clEvENKUlvE0_clEvEUlffE_EESt5arrayIPcLm2EEEEviT0_T1_ --------------------------
	.section	.nv.constant0._ZN2at6native29vectorized_elementwise_kernelILi4ENS0_13BUnaryFunctorIfffZZZNS0_21nextafter_kernel_cudaERNS_18TensorIteratorBaseEENKUlvE_clEvENKUlvE0_clEvEUlffE_EESt5arrayIPcLm2EEEEviT0_T1_,"a",@progbits
	.sectionflags	@""
	.align	4
.nv.constant0._ZN2at6native29vectorized_elementwise_kernelILi4ENS0_13BUnaryFunctorIfffZZZNS0_21nextafter_kernel_cudaERNS_18TensorIteratorBaseEENKUlvE_clEvENKUlvE0_clEvEUlffE_EESt5arrayIPcLm2EEEEviT0_T1_:
	.zero		560


//--------------------- .nv.constant0._ZN2at6native29vectorized_elementwise_kernelILi8ENS0_13BUnaryFunctorIfffZZZNS0_21nextafter_kernel_cudaERNS_18TensorIteratorBaseEENKUlvE_clEvENKUlvE0_clEvEUlffE_EESt5arrayIPcLm2EEEEviT0_T1_ --------------------------
	.section	.nv.constant0._ZN2at6native29vectorized_elementwise_kernelILi8ENS0_13BUnaryFunctorIfffZZZNS0_21nextafter_kernel_cudaERNS_18TensorIteratorBaseEENKUlvE_clEvENKUlvE0_clEvEUlffE_EESt5arrayIPcLm2EEEEviT0_T1_,"a",@progbits
	.sectionflags	@""
	.align	4
.nv.constant0._ZN2at6native29vectorized_elementwise_kernelILi8ENS0_13BUnaryFunctorIfffZZZNS0_21nextafter_kernel_cudaERNS_18TensorIteratorBaseEENKUlvE_clEvENKUlvE0_clEvEUlffE_EESt5arrayIPcLm2EEEEviT0_T1_:
	.zero		560


//--------------------- .nv.constant0._ZN2at6native18elementwise_kernelILi128ELi4EZNS0_15gpu_kernel_implINS0_13AUnaryFunctorIfffZZZNS0_21nextafter_kernel_cudaERNS_18TensorIteratorBaseEENKUlvE_clEvENKUlvE0_clEvEUlffE_EEEEvS5_RKT_EUliE_EEviT1_ --------------------------
	.section	.nv.constant0._ZN2at6native18elementwise_kernelILi128ELi4EZNS0_15gpu_kernel_implINS0_13AUnaryFunctorIfffZZZNS0_21nextafter_kernel_cudaERNS_18TensorIteratorBaseEENKUlvE_clEvENKUlvE0_clEvEUlffE_EEEEvS5_RKT_EUliE_EEviT1_,"a",@progbits
	.sectionflags	@""
	.align	4
.nv.constant0._ZN2at6native18elementwise_kernelILi128ELi4EZNS0_15gpu_kernel_implINS0_13AUnaryFunctorIfffZZZNS0_21nextafter_kernel_cudaERNS_18TensorIteratorBaseEENKUlvE_clEvENKUlvE0_clEvEUlffE_EEEEvS5_RKT_EUliE_EEviT1_:
	.zero		1080


//--------------------- .nv.constant0._ZN2at6native27unrolled_elementwise_kernelINS0_13AUnaryFunctorIfffZZZNS0_21nextafter_kernel_cudaERNS_18TensorIteratorBaseEENKUlvE_clEvENKUlvE0_clEvEUlffE_EESt5arrayIPcLm2EELi4E23TrivialOffsetCalculatorILi1EjESD_NS0_6memory12LoadWithCastILi1EEENSE_13StoreWithCastILi1EEEEEviT_T0_T2_T3_T4_T5_ --------------------------
	.section	.nv.constant0._ZN2at6native27unrolled_elementwise_kernelINS0_13AUnaryFunctorIfffZZZNS0_21nextafter_kernel_cudaERNS_18TensorIteratorBaseEENKUlvE_clEvENKUlvE0_clEvEUlffE_EESt5arrayIPcLm2EELi4E23TrivialOffsetCalculatorILi1EjESD_NS0_6memory12LoadWithCastILi1EEENSE_13StoreWithCastILi1EEEEEviT_T0_T2_T3_T4_T5_,"a",@progbits
	.sectionflags	@""
	.align	4
.nv.constant0._ZN2at6native27unrolled_elementwise_kernelINS0_13AUnaryFunctorIfffZZZNS0_21nextafter_kernel_cudaERNS_18TensorIteratorBaseEENKUlvE_clEvENKUlvE0_clEvEUlffE_EESt5arrayIPcLm2EELi4E23TrivialOffsetCalculatorILi1EjESD_NS0_6memory12LoadWithCastILi1EEENSE_13StoreWithCastILi1EEEEEviT_T0_T2_T3_T4_T5_:
	.zero		580


//--------------------- .nv.constant0._ZN2at6native18elementwise_kernelILi128ELi2EZNS0_22gpu_kernel_impl_nocastINS0_13AUnaryFunctorIfffZZZNS0_21nextafter_kernel_cudaERNS_18TensorIteratorBaseEENKUlvE_clEvENKUlvE0_clEvEUlffE_EEEEvS5_RKT_EUliE_EEviT1_ --------------------------
	.section	.nv.constant0._ZN2at6native18elementwise_kernelILi128ELi2EZNS0_22gpu_kernel_impl_nocastINS0_13AUnaryFunctorIfffZZZNS0_21nextafter_kernel_cudaERNS_18TensorIteratorBaseEENKUlvE_clEvENKUlvE0_clEvEUlffE_EEEEvS5_RKT_EUliE_EEviT1_,"a",@progbits
	.sectionflags	@""
	.align	4
.nv.constant0._ZN2at6native18elementwise_kernelILi128ELi2EZNS0_22gpu_kernel_impl_nocastINS0_13AUnaryFunctorIfffZZZNS0_21nextafter_kernel_cudaERNS_18TensorIteratorBaseEENKUlvE_clEvENKUlvE0_clEvEUlffE_EEEEvS5_RKT_EUliE_EEviT1_:
	.zero		1072


//--------------------- .nv.constant0._ZN2at6native27unrolled_elementwise_kernelINS0_13AUnaryFunctorIfffZZZNS0_21nextafter_kernel_cudaERNS_18TensorIteratorBaseEENKUlvE_clEvENKUlvE0_clEvEUlffE_EESt5arrayIPcLm2EELi4E23TrivialOffsetCalculatorILi1EjESD_NS0_6memory15LoadWithoutCastENSE_16StoreWithoutCastEEEviT_T0_T2_T3_T4_T5_ --------------------------
	.section	.nv.constant0._ZN2at6native27unrolled_elementwise_kernelINS0_13AUnaryFunctorIfffZZZNS0_21nextafter_kernel_cudaERNS_18TensorIteratorBaseEENKUlvE_clEvENKUlvE0_clEvEUlffE_EESt5arrayIPcLm2EELi4E23TrivialOffsetCalculatorILi1EjESD_NS0_6memory15LoadWithoutCastENSE_16StoreWithoutCastEEEviT_T0_T2_T3_T4_T5_,"a",@progbits
	.sectionflags	@""
	.align	4
.nv.constant0._ZN2at6native27unrolled_elementwise_kernelINS0_13AUnaryFunctorIfffZZZNS0_21nextafter_kernel_cudaERNS_18TensorIteratorBaseEENKUlvE_clEvENKUlvE0_clEvEUlffE_EESt5arrayIPcLm2EELi4E23TrivialOffsetCalculatorILi1EjESD_NS0_6memory15LoadWithoutCastENSE_16StoreWithoutCastEEEviT_T0_T2_T3_T4_T5_:
	.zero		564


//--------------------- .nv.constant0._ZN2at6native29vectorized_elementwise_kernelILi2ENS0_13AUnaryFunctorIfffZZZNS0_21nextafter_kernel_cudaERNS_18TensorIteratorBaseEENKUlvE_clEvENKUlvE0_clEvEUlffE_EESt5arrayIPcLm2EEEEviT0_T1_ --------------------------
	.section	.nv.constant0._ZN2at6native29vectorized_elementwise_kernelILi2ENS0_13AUnaryFunctorIfffZZZNS0_21nextafter_kernel_cudaERNS_18TensorIteratorBaseEENKUlvE_clEvENKUlvE0_clEvEUlffE_EESt5arrayIPcLm2EEEEviT0_T1_,"a",@progbits
	.sectionflags	@""
	.align	4
.nv.constant0._ZN2at6native29vectorized_elementwise_kernelILi2ENS0_13AUnaryFunctorIfffZZZNS0_21nextafter_kernel_cudaERNS_18TensorIteratorBaseEENKUlvE_clEvENKUlvE0_clEvEUlffE_EESt5arrayIPcLm2EEEEviT0_T1_:
	.zero		560


//--------------------- .nv.constant0._ZN2at6native29vectorized_elementwise_kernelILi4ENS0_13AUnaryFunctorIfffZZZNS0_21nextafter_kernel_cudaERNS_18TensorIteratorBaseEENKUlvE_clEvENKUlvE0_clEvEUlffE_EESt5arrayIPcLm2EEEEviT0_T1_ --------------------------
	.section	.nv.constant0._ZN2at6native29vectorized_elementwise_kernelILi4ENS0_13AUnaryFunctorIfffZZZNS0_21nextafter_kernel_cudaERNS_18TensorIteratorBaseEENKUlvE_clEvENKUlvE0_clEvEUlffE_EESt5arrayIPcLm2EEEEviT0_T1_,"a",@progbits
	.sectionflags	@""
	.align	4
.nv.constant0._ZN2at6native29vectorized_elementwise_kernelILi4ENS0_13AUnaryFunctorIfffZZZNS0_21nextafter_kernel_cudaERNS_18TensorIteratorBaseEENKUlvE_clEvENKUlvE0_clEvEUlffE_EESt5arrayIPcLm2EEEEviT0_T1_:
	.zero		560


//--------------------- .nv.constant0._ZN2at6native29vectorized_elementwise_kernelILi8ENS0_13AUnaryFunctorIfffZZZNS0_21nextafter_kernel_cudaERNS_18TensorIteratorBaseEENKUlvE_clEvENKUlvE0_clEvEUlffE_EESt5arrayIPcLm2EEEEviT0_T1_ --------------------------
	.section	.nv.constant0._ZN2at6native29vectorized_elementwise_kernelILi8ENS0_13AUnaryFunctorIfffZZZNS0_21nextafter_kernel_cudaERNS_18TensorIteratorBaseEENKUlvE_clEvENKUlvE0_clEvEUlffE_EESt5arrayIPcLm2EEEEviT0_T1_,"a",@progbits
	.sectionflags	@""
	.align	4
.nv.constant0._ZN2at6native29vectorized_elementwise_kernelILi8ENS0_13AUnaryFunctorIfffZZZNS0_21nextafter_kernel_cudaERNS_18TensorIteratorBaseEENKUlvE_clEvENKUlvE0_clEvEUlffE_EESt5arrayIPcLm2EEEEviT0_T1_:
	.zero		560


//--------------------- .nv.constant0._ZN2at6native18elementwise_kernelILi128ELi4EZNS0_15gpu_kernel_implINS0_13BinaryFunctorIdddZZZNS0_21nextafter_kernel_cudaERNS_18TensorIteratorBaseEENKUlvE_clEvENKUlvE_clEvEUlddE_EEEEvS5_RKT_EUliE_EEviT1_ --------------------------
	.section	.nv.constant0._ZN2at6native18elementwise_kernelILi128ELi4EZNS0_15gpu_kernel_implINS0_13BinaryFunctorIdddZZZNS0_21nextafter_kernel_cudaERNS_18TensorIteratorBaseEENKUlvE_clEvENKUlvE_clEvEUlddE_EEEEvS5_RKT_EUliE_EEviT1_,"a",@progbits
	.sectionflags	@""
	.align	4
.nv.constant0._ZN2at6native18elementwise_kernelILi128ELi4EZNS0_15gpu_kernel_implINS0_13BinaryFunctorIdddZZZNS0_21nextafter_kernel_cudaERNS_18TensorIteratorBaseEENKUlvE_clEvENKUlvE_clEvEUlddE_EEEEvS5_RKT_EUliE_EEviT1_:
	.zero		1184


//--------------------- .nv.constant0._ZN2at6native27unrolled_elementwise_kernelINS0_13BinaryFunctorIdddZZZNS0_21nextafter_kernel_cudaERNS_18TensorIteratorBaseEENKUlvE_clEvENKUlvE_clEvEUlddE_EESt5arrayIPcLm3EELi4E23TrivialOffsetCalculatorILi2EjESC_ILi1EjENS0_6memory12LoadWithCastILi2EEENSF_13StoreWithCastILi1EEEEEviT_T0_T2_T3_T4_T5_ --------------------------
	.section	.nv.constant0._ZN2at6native27unrolled_elementwise_kernelINS0_13BinaryFunctorIdddZZZNS0_21nextafter_kernel_cudaERNS_18TensorIteratorBaseEENKUlvE_clEvENKUlvE_clEvEUlddE_EESt5arrayIPcLm3EELi4E23TrivialOffsetCalculatorILi2EjESC_ILi1EjENS0_6memory12LoadWithCastILi2EEENSF_13StoreWithCastILi1EEEEEviT_T0_T2_T3_T4_T5_,"a",@progbits
	.sectionflags	@""
	.align	4
.nv.constant0._ZN2at6native27unrolled_elementwise_kernelINS0_13BinaryFunctorIdddZZZNS0_21nextafter_kernel_cudaERNS_18TensorIteratorBaseEENKUlvE_clEvENKUlvE_clEvEUlddE_EESt5arrayIPcLm3EELi4E23TrivialOffsetCalculatorILi2EjESC_ILi1EjENS0_6memory12LoadWithCastILi2EEENSF_13StoreWithCastILi1EEEEEviT_T0_T2_T3_T4_T5_:
	.zero		584


//--------------------- .nv.constant0._ZN2at6native18elementwise_kernelILi128ELi2EZNS0_22gpu_kernel_impl_nocastINS0_13BinaryFunctorIdddZZZNS0_21nextafter_kernel_cudaERNS_18TensorIteratorBaseEENKUlvE_clEvENKUlvE_clEvEUlddE_EEEEvS5_RKT_EUliE_EEviT1_ --------------------------
	.section	.nv.constant0._ZN2at6native18elementwise_kernelILi128ELi2EZNS0_22gpu_kernel_impl_nocastINS0_13BinaryFunctorIdddZZZNS0_21nextafter_kernel_cudaERNS_18TensorIteratorBaseEENKUlvE_clEvENKUlvE_clEvEUlddE_EEEEvS5_RKT_EUliE_EEviT1_,"a",@progbits
	.sectionflags	@""
	.align	4
.nv.constant0._ZN2at6native18elementwise_kernelILi128ELi2EZNS0_22gpu_kernel_impl_nocastINS0_13BinaryFunctorIdddZZZNS0_21nextafter_kernel_cudaERNS_18TensorIteratorBaseEENKUlvE_clEvENKUlvE_clEvEUlddE_EEEEvS5_RKT_EUliE_EEviT1_:
	.zero		1184


//--------------------- .nv.constant0._ZN2at6native27unrolled_elementwise_kernelINS0_13BinaryFunctorIdddZZZNS0_21nextafter_kernel_cudaERNS_18TensorIteratorBaseEENKUlvE_clEvENKUlvE_clEvEUlddE_EESt5arrayIPcLm3EELi4E23TrivialOffsetCalculatorILi2EjESC_ILi1EjENS0_6memory15LoadWithoutCastENSF_16StoreWithoutCastEEEviT_T0_T2_T3_T4_T5_ --------------------------
	.section	.nv.constant0._ZN2at6native27unrolled_elementwise_kernelINS0_13BinaryFunctorIdddZZZNS0_21nextafter_kernel_cudaERNS_18TensorIteratorBaseEENKUlvE_clEvENKUlvE_clEvEUlddE_EESt5arrayIPcLm3EELi4E23TrivialOffsetCalculatorILi2EjESC_ILi1EjENS0_6memory15LoadWithoutCastENSF_16StoreWithoutCastEEEviT_T0_T2_T3_T4_T5_,"a",@progbits
	.sectionflags	@""
	.align	4
.nv.constant0._ZN2at6native27unrolled_elementwise_kernelINS0_13BinaryFunctorIdddZZZNS0_21nextafter_kernel_cudaERNS_18TensorIteratorBaseEENKUlvE_clEvENKUlvE_clEvEUlddE_EESt5arrayIPcLm3EELi4E23TrivialOffsetCalculatorILi2EjESC_ILi1EjENS0_6memory15LoadWithoutCastENSF_16StoreWithoutCastEEEviT_T0_T2_T3_T4_T5_:
	.zero		564


//--------------------- .nv.constant0._ZN2at6native29vectorized_elementwise_kernelILi2ENS0_13BinaryFunctorIdddZZZNS0_21nextafter_kernel_cudaERNS_18TensorIteratorBaseEENKUlvE_clEvENKUlvE_clEvEUlddE_EESt5arrayIPcLm3EEEEviT0_T1_ --------------------------
	.section	.nv.constant0._ZN2at6native29vectorized_elementwise_kernelILi2ENS0_13BinaryFunctorIdddZZZNS0_21nextafter_kernel_cudaERNS_18TensorIteratorBaseEENKUlvE_clEvENKUlvE_clEvEUlddE_EESt5arrayIPcLm3EEEEviT0_T1_,"a",@progbits
	.sectionflags	@""
	.align	4
.nv.constant0._ZN2at6native29vectorized_elementwise_kernelILi2ENS0_13BinaryFunctorIdddZZZNS0_21nextafter_kernel_cudaERNS_18TensorIteratorBaseEENKUlvE_clEvENKUlvE_clEvEUlddE_EESt5arrayIPcLm3EEEEviT0_T1_:
	.zero		560


//--------------------- .nv.constant0._ZN2at6native29vectorized_elementwise_kernelILi4ENS0_13BinaryFunctorIdddZZZNS0_21nextafter_kernel_cudaERNS_18TensorIteratorBaseEENKUlvE_clEvENKUlvE_clEvEUlddE_EESt5arrayIPcLm3EEEEviT0_T1_ --------------------------
	.section	.nv.constant0._ZN2at6native29vectorized_elementwise_kernelILi4ENS0_13BinaryFunctorIdddZZZNS0_21nextafter_kernel_cudaERNS_18TensorIteratorBaseEENKUlvE_clEvENKUlvE_clEvEUlddE_EESt5arrayIPcLm3EEEEviT0_T1_,"a",@progbits
	.sectionflags	@""
	.align	4
.nv.constant0._ZN2at6native29vectorized_elementwise_kernelILi4ENS0_13BinaryFunctorIdddZZZNS0_21nextafter_kernel_cudaERNS_18TensorIteratorBaseEENKUlvE_clEvENKUlvE_clEvEUlddE_EESt5arrayIPcLm3EEEEviT0_T1_:
	.zero		560


//--------------------- .nv.constant0._ZN2at6native29vectorized_elementwise_kernelILi8ENS0_13BinaryFunctorIdddZZZNS0_21nextafter_kernel_cudaERNS_18TensorIteratorBaseEENKUlvE_clEvENKUlvE_clEvEUlddE_EESt5arrayIPcLm3EEEEviT0_T1_ --------------------------
	.section	.nv.constant0._ZN2at6native29vectorized_elementwise_kernelILi8ENS0_13BinaryFunctorIdddZZZNS0_21nextafter_kernel_cudaERNS_18TensorIteratorBaseEENKUlvE_clEvENKUlvE_clEvEUlddE_EESt5arrayIPcLm3EEEEviT0_T1_,"a",@progbits
	.sectionflags	@""
	.align	4
.nv.constant0._ZN2at6native29vectorized_elementwise_kernelILi8ENS0_13BinaryFunctorIdddZZZNS0_21nextafter_kernel_cudaERNS_18TensorIteratorBaseEENKUlvE_clEvENKUlvE_clEvEUlddE_EESt5arrayIPcLm3EEEEviT0_T1_:
	.zero		560


//--------------------- .nv.constant0._ZN2at6native18elementwise_kernelILi128ELi4EZNS0_15gpu_kernel_implINS0_13BUnaryFunctorIdddZZZNS0_21nextafter_kernel_cudaERNS_18TensorIteratorBaseEENKUlvE_clEvENKUlvE_clEvEUlddE_EEEEvS5_RKT_EUliE_EEviT1_ --------------------------
	.section	.nv.constant0._ZN2at6native18elementwise_kernelILi128ELi4EZNS0_15gpu_kernel_implINS0_13BUnaryFunctorIdddZZZNS0_21nextafter_kernel_cudaERNS_18TensorIteratorBaseEENKUlvE_clEvENKUlvE_clEvEUlddE_EEEEvS5_RKT_EUliE_EEviT1_,"a",@progbits
	.sectionflags	@""
	.align	4
.nv.constant0._ZN2at6native18elementwise_kernelILi128ELi4EZNS0_15gpu_kernel_implINS0_13BUnaryFunctorIdddZZZNS0_21nextafter_kernel_cudaERNS_18TensorIteratorBaseEENKUlvE_clEvENKUlvE_clEvEUlddE_EEEEvS5_RKT_EUliE_EEviT1_:
	.zero		1088


//--------------------- .nv.constant0._ZN2at6native27unrolled_elementwise_kernelINS0_13BUnaryFunctorIdddZZZNS0_21nextafter_kernel_cudaERNS_18TensorIteratorBaseEENKUlvE_clEvENKUlvE_clEvEUlddE_EESt5arrayIPcLm2EELi4E23TrivialOffsetCalculatorILi1EjESD_NS0_6memory12LoadWithCastILi1EEENSE_13StoreWithCastILi1EEEEEviT_T0_T2_T3_T4_T5_ --------------------------
	.section	.nv.constant0._ZN2at6native27unrolled_elementwise_kernelINS0_13BUnaryFunctorIdddZZZNS0_21nextafter_kernel_cudaERNS_18TensorIteratorBaseEENKUlvE_clEvENKUlvE_clEvEUlddE_EESt5arrayIPcLm2EELi4E23TrivialOffsetCalculatorILi1EjESD_NS0_6memory12LoadWithCastILi1EEENSE_13StoreWithCastILi1EEEEEviT_T0_T2_T3_T4_T5_,"a",@progbits
	.sectionflags	@""
	.align	4
.nv.constant0._ZN2at6native27unrolled_elementwise_kernelINS0_13BUnaryFunctorIdddZZZNS0_21nextafter_kernel_cudaERNS_18TensorIteratorBaseEENKUlvE_clEvENKUlvE_clEvEUlddE_EESt5arrayIPcLm2EELi4E23TrivialOffsetCalculatorILi1EjESD_NS0_6memory12LoadWithCastILi1EEENSE_13StoreWithCastILi1EEEEEviT_T0_T2_T3_T4_T5_:
	.zero		588


//--------------------- .nv.constant0._ZN2at6native18elementwise_kernelILi128ELi2EZNS0_22gpu_kernel_impl_nocastINS0_13BUnaryFunctorIdddZZZNS0_21nextafter_kernel_cudaERNS_18TensorIteratorBaseEENKUlvE_clEvENKUlvE_clEvEUlddE_EEEEvS5_RKT_EUliE_EEviT1_ --------------------------
	.section	.nv.constant0._ZN2at6native18elementwise_kernelILi128ELi2EZNS0_22gpu_kernel_impl_nocastINS0_13BUnaryFunctorIdddZZZNS0_21nextafter_kernel_cudaERNS_18TensorIteratorBaseEENKUlvE_clEvENKUlvE_clEvEUlddE_EEEEvS5_RKT_EUliE_EEviT1_,"a",@progbits
	.sectionflags	@""
	.align	4
.nv.constant0._ZN2at6native18elementwise_kernelILi128ELi2EZNS0_22gpu_kernel_impl_nocastINS0_13BUnaryFunctorIdddZZZNS0_21nextafter_kernel_cudaERNS_18TensorIteratorBaseEENKUlvE_clEvENKUlvE_clEvEUlddE_EEEEvS5_RKT_EUliE_EEviT1_:
	.zero		1080


//--------------------- .nv.constant0._ZN2at6native27unrolled_elementwise_kernelINS0_13BUnaryFunctorIdddZZZNS0_21nextafter_kernel_cudaERNS_18TensorIteratorBaseEENKUlvE_clEvENKUlvE_clEvEUlddE_EESt5arrayIPcLm2EELi4E23TrivialOffsetCalculatorILi1EjESD_NS0_6memory15LoadWithoutCastENSE_16StoreWithoutCastEEEviT_T0_T2_T3_T4_T5_ --------------------------
	.section	.nv.constant0._ZN2at6native27unrolled_elementwise_kernelINS0_13BUnaryFunctorIdddZZZNS0_21nextafter_kernel_cudaERNS_18TensorIteratorBaseEENKUlvE_clEvENKUlvE_clEvEUlddE_EESt5arrayIPcLm2EELi4E23TrivialOffsetCalculatorILi1EjESD_NS0_6memory15LoadWithoutCastENSE_16StoreWithoutCastEEEviT_T0_T2_T3_T4_T5_,"a",@progbits
	.sectionflags	@""
	.align	4
.nv.constant0._ZN2at6native27unrolled_elementwise_kernelINS0_13BUnaryFunctorIdddZZZNS0_21nextafter_kernel_cudaERNS_18TensorIteratorBaseEENKUlvE_clEvENKUlvE_clEvEUlddE_EESt5arrayIPcLm2EELi4E23TrivialOffsetCalculatorILi1EjESD_NS0_6memory15LoadWithoutCastENSE_16StoreWithoutCastEEEviT_T0_T2_T3_T4_T5_:
	.zero		572


//--------------------- .nv.constant0._ZN2at6native29vectorized_elementwise_kernelILi2ENS0_13BUnaryFunctorIdddZZZNS0_21nextafter_kernel_cudaERNS_18TensorIteratorBaseEENKUlvE_clEvENKUlvE_clEvEUlddE_EESt5arrayIPcLm2EEEEviT0_T1_ --------------------------
	.section	.nv.constant0._ZN2at6native29vectorized_elementwise_kernelILi2ENS0_13BUnaryFunctorIdddZZZNS0_21nextafter_kernel_cudaERNS_18TensorIteratorBaseEENKUlvE_clEvENKUlvE_clEvEUlddE_EESt5arrayIPcLm2EEEEviT0_T1_,"a",@progbits
	.sectionflags	@""
	.align	4
.nv.constant0._ZN2at6native29vectorized_elementwise_kernelILi2ENS0_13BUnaryFunctorIdddZZZNS0_21nextafter_kernel_cudaERNS_18TensorIteratorBaseEENKUlvE_clEvENKUlvE_clEvEUlddE_EESt5arrayIPcLm2EEEEviT0_T1_:
	.zero		568


//--------------------- .nv.constant0._ZN2at6native29vectorized_elementwise_kernelILi4ENS0_13BUnaryFunctorIdddZZZNS0_21nextafter_kernel_cudaERNS_18TensorIteratorBaseEENKUlvE_clEvENKUlvE_clEvEUlddE_EESt5arrayIPcLm2EEEEviT0_T1_ --------------------------
	.section	.nv.constant0._ZN2at6native29vectorized_elementwise_kernelILi4ENS0_13BUnaryFunctorIdddZZZNS0_21nextafter_kernel_cudaERNS_18TensorIteratorBaseEENKUlvE_clEvENKUlvE_clEvEUlddE_EESt5arrayIPcLm2EEEEviT0_T1_,"a",@progbits
	.sectionflags	@""
	.align	4
.nv.constant0._ZN2at6native29vectorized_elementwise_kernelILi4ENS0_13BUnaryFunctorIdddZZZNS0_21nextafter_kernel_cudaERNS_18TensorIteratorBaseEENKUlvE_clEvENKUlvE_clEvEUlddE_EESt5arrayIPcLm2EEEEviT0_T1_:
	.zero		568


//--------------------- .nv.constant0._ZN2at6native29vectorized_elementwise_kernelILi8ENS0_13BUnaryFunctorIdddZZZNS0_21nextafter_kernel_cudaERNS_18TensorIteratorBaseEENKUlvE_clEvENKUlvE_clEvEUlddE_EESt5arrayIPcLm2EEEEviT0_T1_ --------------------------
	.section	.nv.constant0._ZN2at6native29vectorized_elementwise_kernelILi8ENS0_13BUnaryFunctorIdddZZZNS0_21nextafter_kernel_cudaERNS_18TensorIteratorBaseEENKUlvE_clEvENKUlvE_clEvEUlddE_EESt5arrayIPcLm2EEEEviT0_T1_,"a",@progbits
	.sectionflags	@""
	.align	4
.nv.constant0._ZN2at6native29vectorized_elementwise_kernelILi8ENS0_13BUnaryFunctorIdddZZZNS0_21nextafter_kernel_cudaERNS_18TensorIteratorBaseEENKUlvE_clEvENKUlvE_clEvEUlddE_EESt5arrayIPcLm2EEEEviT0_T1_:
	.zero		568


//--------------------- .nv.constant0._ZN2at6native18elementwise_kernelILi128ELi4EZNS0_15gpu_kernel_implINS0_13AUnaryFunctorIdddZZZNS0_21nextafter_kernel_cudaERNS_18TensorIteratorBaseEENKUlvE_clEvENKUlvE_clEvEUlddE_EEEEvS5_RKT_EUliE_EEviT1_ --------------------------
	.section	.nv.constant0._ZN2at6native18elementwise_kernelILi128ELi4EZNS0_15gpu_kernel_implINS0_13AUnaryFunctorIdddZZZNS0_21nextafter_kernel_cudaERNS_18TensorIteratorBaseEENKUlvE_clEvENKUlvE_clEvEUlddE_EEEEvS5_RKT_EUliE_EEviT1_,"a",@progbits
	.sectionflags	@""
	.align	4
.nv.constant0._ZN2at6native18elementwise_kernelILi128ELi4EZNS0_15gpu_kernel_implINS0_13AUnaryFunctorIdddZZZNS0_21nextafter_kernel_cudaERNS_18TensorIteratorBaseEENKUlvE_clEvENKUlvE_clEvEUlddE_EEEEvS5_RKT_EUliE_EEviT1_:
	.zero		1088


//--------------------- .nv.constant0._ZN2at6native27unrolled_elementwise_kernelINS0_13AUnaryFunctorIdddZZZNS0_21nextafter_kernel_cudaERNS_18TensorIteratorBaseEENKUlvE_clEvENKUlvE_clEvEUlddE_EESt5arrayIPcLm2EELi4E23TrivialOffsetCalculatorILi1EjESD_NS0_6memory12LoadWithCastILi1EEENSE_13StoreWithCastILi1EEEEEviT_T0_T2_T3_T4_T5_ --------------------------
	.section	.nv.constant0._ZN2at6native27unrolled_elementwise_kernelINS0_13AUnaryFunctorIdddZZZNS0_21nextafter_kernel_cudaERNS_18TensorIteratorBaseEENKUlvE_clEvENKUlvE_clEvEUlddE_EESt5arrayIPcLm2EELi4E23TrivialOffsetCalculatorILi1EjESD_NS0_6memory12LoadWithCastILi1EEENSE_13StoreWithCastILi1EEEEEviT_T0_T2_T3_T4_T5_,"a",@progbits
	.sectionflags	@""
	.align	4
.nv.constant0._ZN2at6native27unrolled_elementwise_kernelINS0_13AUnaryFunctorIdddZZZNS0_21nextafter_kernel_cudaERNS_18TensorIteratorBaseEENKUlvE_clEvENKUlvE_clEvEUlddE_EESt5arrayIPcLm2EELi4E23TrivialOffsetCalculatorILi1EjESD_NS0_6memory12LoadWithCastILi1EEENSE_13StoreWithCastILi1EEEEEviT_T0_T2_T3_T4_T5_:
	.zero		588


//--------------------- .nv.constant0._ZN2at6native18elementwise_kernelILi128ELi2EZNS0_22gpu_kernel_impl_nocastINS0_13AUnaryFunctorIdddZZZNS0_21nextafter_kernel_cudaERNS_18TensorIteratorBaseEENKUlvE_clEvENKUlvE_clEvEUlddE_EEEEvS5_RKT_EUliE_EEviT1_ --------------------------
	.section	.nv.constant0._ZN2at6native18elementwise_kernelILi128ELi2EZNS0_22gpu_kernel_impl_nocastINS0_13AUnaryFunctorIdddZZZNS0_21nextafter_kernel_cudaERNS_18TensorIteratorBaseEENKUlvE_clEvENKUlvE_clEvEUlddE_EEEEvS5_RKT_EUliE_EEviT1_,"a",@progbits
	.sectionflags	@""
	.align	4
.nv.constant0._ZN2at6native18elementwise_kernelILi128ELi2EZNS0_22gpu_kernel_impl_nocastINS0_13AUnaryFunctorIdddZZZNS0_21nextafter_kernel_cudaERNS_18TensorIteratorBaseEENKUlvE_clEvENKUlvE_clEvEUlddE_EEEEvS5_RKT_EUliE_EEviT1_:
	.zero		1080


//--------------------- .nv.constant0._ZN2at6native27unrolled_elementwise_kernelINS0_13AUnaryFunctorIdddZZZNS0_21nextafter_kernel_cudaERNS_18TensorIteratorBaseEENKUlvE_clEvENKUlvE_clEvEUlddE_EESt5arrayIPcLm2EELi4E23TrivialOffsetCalculatorILi1EjESD_NS0_6memory15LoadWithoutCastENSE_16StoreWithoutCastEEEviT_T0_T2_T3_T4_T5_ --------------------------
	.section	.nv.constant0._ZN2at6native27unrolled_elementwise_kernelINS0_13AUnaryFunctorIdddZZZNS0_21nextafter_kernel_cudaERNS_18TensorIteratorBaseEENKUlvE_clEvENKUlvE_clEvEUlddE_EESt5arrayIPcLm2EELi4E23TrivialOffsetCalculatorILi1EjESD_NS0_6memory15LoadWithoutCastENSE_16StoreWithoutCastEEEviT_T0_T2_T3_T4_T5_,"a",@progbits
	.sectionflags	@""
	.align	4
.nv.constant0._ZN2at6native27unrolled_elementwise_kernelINS0_13AUnaryFunctorIdddZZZNS0_21nextafter_kernel_cudaERNS_18TensorIteratorBaseEENKUlvE_clEvENKUlvE_clEvEUlddE_EESt5arrayIPcLm2EELi4E23TrivialOffsetCalculatorILi1EjESD_NS0_6memory15LoadWithoutCastENSE_16StoreWithoutCastEEEviT_T0_T2_T3_T4_T5_:
	.zero		572


//--------------------- .nv.constant0._ZN2at6native29vectorized_elementwise_kernelILi2ENS0_13AUnaryFunctorIdddZZZNS0_21nextafter_kernel_cudaERNS_18TensorIteratorBaseEENKUlvE_clEvENKUlvE_clEvEUlddE_EESt5arrayIPcLm2EEEEviT0_T1_ --------------------------
	.section	.nv.constant0._ZN2at6native29vectorized_elementwise_kernelILi2ENS0_13AUnaryFunctorIdddZZZNS0_21nextafter_kernel_cudaERNS_18TensorIteratorBaseEENKUlvE_clEvENKUlvE_clEvEUlddE_EESt5arrayIPcLm2EEEEviT0_T1_,"a",@progbits
	.sectionflags	@""
	.align	4
.nv.constant0._ZN2at6native29vectorized_elementwise_kernelILi2ENS0_13AUnaryFunctorIdddZZZNS0_21nextafter_kernel_cudaERNS_18TensorIteratorBaseEENKUlvE_clEvENKUlvE_clEvEUlddE_EESt5arrayIPcLm2EEEEviT0_T1_:
	.zero		568


//--------------------- .nv.constant0._ZN2at6native29vectorized_elementwise_kernelILi4ENS0_13AUnaryFunctorIdddZZZNS0_21nextafter_kernel_cudaERNS_18TensorIteratorBaseEENKUlvE_clEvENKUlvE_clEvEUlddE_EESt5arrayIPcLm2EEEEviT0_T1_ --------------------------
	.section	.nv.constant0._ZN2at6native29vectorized_elementwise_kernelILi4ENS0_13AUnaryFunctorIdddZZZNS0_21nextafter_kernel_cudaERNS_18TensorIteratorBaseEENKUlvE_clEvENKUlvE_clEvEUlddE_EESt5arrayIPcLm2EEEEviT0_T1_,"a",@progbits
	.sectionflags	@""
	.align	4
.nv.constant0._ZN2at6native29vectorized_elementwise_kernelILi4ENS0_13AUnaryFunctorIdddZZZNS0_21nextafter_kernel_cudaERNS_18TensorIteratorBaseEENKUlvE_clEvENKUlvE_clEvEUlddE_EESt5arrayIPcLm2EEEEviT0_T1_:
	.zero		568


//--------------------- .nv.constant0._ZN2at6native29vectorized_elementwise_kernelILi8ENS0_13AUnaryFunctorIdddZZZNS0_21nextafter_kernel_cudaERNS_18TensorIteratorBaseEENKUlvE_clEvENKUlvE_clEvEUlddE_EESt5arrayIPcLm2EEEEviT0_T1_ --------------------------
	.section	.nv.constant0._ZN2at6native29vectorized_elementwise_kernelILi8ENS0_13AUnaryFunctorIdddZZZNS0_21nextafter_kernel_cudaERNS_18TensorIteratorBaseEENKUlvE_clEvENKUlvE_clEvEUlddE_EESt5arrayIPcLm2EEEEviT0_T1_,"a",@progbits
	.sectionflags	@""
	.align	4
.nv.constant0._ZN2at6native29vectorized_elementwise_kernelILi8ENS0_13AUnaryFunctorIdddZZZNS0_21nextafter_kernel_cudaERNS_18TensorIteratorBaseEENKUlvE_clEvENKUlvE_clEvEUlddE_EESt5arrayIPcLm2EEEEviT0_T1_:
	.zero		568


//--------------------- SYMBOLS --------------------------

	.type		.nv.reservedSmem.offset0,@object
	.size		.nv.reservedSmem.offset0,0x4
	.type		__assertfail,@function
